	.target	sm_80

	.elftype	@"ET_EXEC"


//--------------------- .note.nv.tkinfo           --------------------------
	.section	.note.nv.tkinfo,"",@"SHT_NOTE"
	.sectionflags	@"SHF_NOTE_NV_TKINFO"
	.tkinfo
        /*0018*/ 	.word	0x00000002
        /*0030*/ 	.string	""
        /*0030*/ 	.string	"ptxas"
        /*0030*/ 	.string	"Cuda compilation tools, release 13.0, V13.0.88"
        /*0030*/ 	.string	"Build cuda_13.0.r13.0/compiler.36424714_0"
        /*0030*/ 	.string	"-arch sm_80 -m 64 "



//--------------------- .note.nv.cuinfo           --------------------------
	.section	.note.nv.cuinfo,"",@"SHT_NOTE"
	.sectionflags	@"SHF_NOTE_NV_CUINFO"
        /*0018*/ 	.short	0x0002
        /*001a*/ 	.short	0x0050
        /*001c*/ 	.short	0x0082
	.zero		2


//--------------------- .nv.info                  --------------------------
	.section	.nv.info,"",@"SHT_CUDA_INFO"
	.align	4


	//----- nvinfo : EIATTR_REGCOUNT
	.align		4
        /*0000*/ 	.byte	0x04, 0x2f
        /*0002*/ 	.short	(.L_12 - .L_11)
	.align		4
.L_11:
        /*0004*/ 	.word	index@(_ZN7cutlass13device_kernelIN5flash19enable_sm80_to_sm89INS1_16FlashAttnFwdSm80INS1_25CollectiveMainloopFwdSm80ILi8ELi1ELb0EN4cute5tupleIJNS5_1CILi128EEENS7_ILi48EEENS7_ILi256EEEEEELi256ENS_10bfloat16_tEfNS_4arch4Sm80ELb1ELb0ELb0ELb1ELb1ELb1ELb1ELb1EEENS1_21CollectiveEpilogueFwdINS6_IJS8_SA_S9_EEENS6_IJNS7_ILi1EEESI_SI_EEESC_SE_Li256ELb1ELb1ELb1ELb0EEENS1_36VarlenDynamicPersistentTileSchedulerILi128ELi48ELi256ELi256ELb1ELb1ELb0ELb1ELb1ELb1EEEEEEEEEvNT_6ParamsE)
        /*0008*/ 	.word	0x000000ff


	//----- nvinfo : EIATTR_FRAME_SIZE
	.align		4
.L_12:
        /*000c*/ 	.byte	0x04, 0x11
        /*000e*/ 	.short	(.L_14 - .L_13)
	.align		4
.L_13:
        /*0010*/ 	.word	index@($__internal_105_$__cuda_sm70_votesync_ballot)
        /*0014*/ 	.word	0x00000000


	//----- nvinfo : EIATTR_FRAME_SIZE
	.align		4
.L_14:
        /*0018*/ 	.byte	0x04, 0x11
        /*001a*/ 	.short	(.L_16 - .L_15)
	.align		4
.L_15:
        /*001c*/ 	.word	index@($__internal_104_$__cuda_sm70_shflsync_up_p)
        /*0020*/ 	.word	0x00000000


	//----- nvinfo : EIATTR_FRAME_SIZE
	.align		4
.L_16:
        /*0024*/ 	.byte	0x04, 0x11
        /*0026*/ 	.short	(.L_18 - .L_17)
	.align		4
.L_17:
        /*0028*/ 	.word	index@($__internal_103_$__cuda_sm70_shflsync_idx_p)
        /*002c*/ 	.word	0x00000000


	//----- nvinfo : EIATTR_FRAME_SIZE
	.align		4
.L_18:
        /*0030*/ 	.byte	0x04, 0x11
        /*0032*/ 	.short	(.L_20 - .L_19)
	.align		4
.L_19:
        /*0034*/ 	.word	index@($__internal_102_$__cuda_sm70_shflsync_bfly_p)
        /*0038*/ 	.word	0x00000000


	//----- nvinfo : EIATTR_FRAME_SIZE
	.align		4
.L_20:
        /*003c*/ 	.byte	0x04, 0x11
        /*003e*/ 	.short	(.L_22 - .L_21)
	.align		4
.L_21:
        /*0040*/ 	.word	index@(_ZN7cutlass13device_kernelIN5flash19enable_sm80_to_sm89INS1_16FlashAttnFwdSm80INS1_25CollectiveMainloopFwdSm80ILi8ELi1ELb0EN4cute5tupleIJNS5_1CILi128EEENS7_ILi48EEENS7_ILi256EEEEEELi256ENS_10bfloat16_tEfNS_4arch4Sm80ELb1ELb0ELb0ELb1ELb1ELb1ELb1ELb1EEENS1_21CollectiveEpilogueFwdINS6_IJS8_SA_S9_EEENS6_IJNS7_ILi1EEESI_SI_EEESC_SE_Li256ELb1ELb1ELb1ELb0EEENS1_36VarlenDynamicPersistentTileSchedulerILi128ELi48ELi256ELi256ELb1ELb1ELb0ELb1ELb1ELb1EEEEEEEEEvNT_6ParamsE)
        /*0044*/ 	.word	0x00000198


	//----- nvinfo : EIATTR_REGCOUNT
	.align		4
.L_22:
        /*0048*/ 	.byte	0x04, 0x2f
        /*004a*/ 	.short	(.L_24 - .L_23)
	.align		4
.L_23:
        /*004c*/ 	.word	index@(_ZN7cutlass13device_kernelIN5flash19enable_sm80_to_sm89INS1_16FlashAttnFwdSm80INS1_25CollectiveMainloopFwdSm80ILi8ELi1ELb0EN4cute5tupleIJNS5_1CILi128EEENS7_ILi64EEENS7_ILi256EEEEEELi256ENS_10bfloat16_tEfNS_4arch4Sm80ELb1ELb0ELb0ELb1ELb1ELb0ELb1ELb1EEENS1_21CollectiveEpilogueFwdINS6_IJS8_SA_S9_EEENS6_IJNS7_ILi1EEESI_SI_EEESC_SE_Li256ELb1ELb1ELb1ELb0EEENS1_36VarlenDynamicPersistentTileSchedulerILi128ELi64ELi256ELi256ELb1ELb1ELb0ELb1ELb1ELb1EEEEEEEEEvNT_6ParamsE)
        /*0050*/ 	.word	0x000000ff


	//----- nvinfo : EIATTR_FRAME_SIZE
	.align		4
.L_24:
        /*0054*/ 	.byte	0x04, 0x11
        /*0056*/ 	.short	(.L_26 - .L_25)
	.align		4
.L_25:
        /*0058*/ 	.word	index@($__internal_101_$__cuda_sm70_votesync_ballot)
        /*005c*/ 	.word	0x00000000


	//----- nvinfo : EIATTR_FRAME_SIZE
	.align		4
.L_26:
        /*0060*/ 	.byte	0x04, 0x11
        /*0062*/ 	.short	(.L_28 - .L_27)
	.align		4
.L_27:
        /*0064*/ 	.word	index@($__internal_100_$__cuda_sm70_shflsync_up_p)
        /*0068*/ 	.word	0x00000000


	//----- nvinfo : EIATTR_FRAME_SIZE
	.align		4
.L_28:
        /*006c*/ 	.byte	0x04, 0x11
        /*006e*/ 	.short	(.L_30 - .L_29)
	.align		4
.L_29:
        /*0070*/ 	.word	index@($__internal_99_$__cuda_sm70_shflsync_idx_p)
        /*0074*/ 	.word	0x00000000


	//----- nvinfo : EIATTR_FRAME_SIZE
	.align		4
.L_30:
        /*0078*/ 	.byte	0x04, 0x11
        /*007a*/ 	.short	(.L_32 - .L_31)
	.align		4
.L_31:
        /*007c*/ 	.word	index@($__internal_98_$__cuda_sm70_shflsync_bfly_p)
        /*0080*/ 	.word	0x00000000


	//----- nvinfo : EIATTR_FRAME_SIZE
	.align		4
.L_32:
        /*0084*/ 	.byte	0x04, 0x11
        /*0086*/ 	.short	(.L_34 - .L_33)
	.align		4
.L_33:
        /*0088*/ 	.word	index@(_ZN7cutlass13device_kernelIN5flash19enable_sm80_to_sm89INS1_16FlashAttnFwdSm80INS1_25CollectiveMainloopFwdSm80ILi8ELi1ELb0EN4cute5tupleIJNS5_1CILi128EEENS7_ILi64EEENS7_ILi256EEEEEELi256ENS_10bfloat16_tEfNS_4arch4Sm80ELb1ELb0ELb0ELb1ELb1ELb0ELb1ELb1EEENS1_21CollectiveEpilogueFwdINS6_IJS8_SA_S9_EEENS6_IJNS7_ILi1EEESI_SI_EEESC_SE_Li256ELb1ELb1ELb1ELb0EEENS1_36VarlenDynamicPersistentTileSchedulerILi128ELi64ELi256ELi256ELb1ELb1ELb0ELb1ELb1ELb1EEEEEEEEEvNT_6ParamsE)
        /*008c*/ 	.word	0x00000038


	//----- nvinfo : EIATTR_REGCOUNT
	.align		4
.L_34:
        /*0090*/ 	.byte	0x04, 0x2f
        /*0092*/ 	.short	(.L_36 - .L_35)
	.align		4
.L_35:
        /*0094*/ 	.word	index@(_ZN7cutlass13device_kernelIN5flash19enable_sm80_to_sm89INS1_16FlashAttnFwdSm80INS1_25CollectiveMainloopFwdSm80ILi8ELi1ELb0EN4cute5tupleIJNS5_1CILi128EEENS7_ILi96EEENS7_ILi256EEEEEELi256ENS_10bfloat16_tEfNS_4arch4Sm80ELb1ELb0ELb0ELb0ELb1ELb0ELb1ELb1EEENS1_21CollectiveEpilogueFwdINS6_IJS8_SA_S9_EEENS6_IJNS7_ILi1EEESI_SI_EEESC_SE_Li256ELb0ELb1ELb1ELb0EEENS1_30DynamicPersistentTileSchedulerILi256ELi256ELb1ELb1ELb0EEEEEEEEEvNT_6ParamsE)
        /*0098*/ 	.word	0x000000ff


	//----- nvinfo : EIATTR_FRAME_SIZE
	.align		4
.L_36:
        /*009c*/ 	.byte	0x04, 0x11
        /*009e*/ 	.short	(.L_38 - .L_37)
	.align		4
.L_37:
        /*00a0*/ 	.word	index@($__internal_97_$__cuda_sm70_shflsync_idx_p)
        /*00a4*/ 	.word	0x00000000


	//----- nvinfo : EIATTR_FRAME_SIZE
	.align		4
.L_38:
        /*00a8*/ 	.byte	0x04, 0x11
        /*00aa*/ 	.short	(.L_40 - .L_39)
	.align		4
.L_39:
        /*00ac*/ 	.word	index@($__internal_96_$__cuda_sm70_shflsync_bfly_p)
        /*00b0*/ 	.word	0x00000000


	//----- nvinfo : EIATTR_FRAME_SIZE
	.align		4
.L_40:
        /*00b4*/ 	.byte	0x04, 0x11
        /*00b6*/ 	.short	(.L_42 - .L_41)
	.align		4
.L_41:
        /*00b8*/ 	.word	index@(_ZN7cutlass13device_kernelIN5flash19enable_sm80_to_sm89INS1_16FlashAttnFwdSm80INS1_25CollectiveMainloopFwdSm80ILi8ELi1ELb0EN4cute5tupleIJNS5_1CILi128EEENS7_ILi96EEENS7_ILi256EEEEEELi256ENS_10bfloat16_tEfNS_4arch4Sm80ELb1ELb0ELb0ELb0ELb1ELb0ELb1ELb1EEENS1_21CollectiveEpilogueFwdINS6_IJS8_SA_S9_EEENS6_IJNS7_ILi1EEESI_SI_EEESC_SE_Li256ELb0ELb1ELb1ELb0EEENS1_30DynamicPersistentTileSchedulerILi256ELi256ELb1ELb1ELb0EEEEEEEEEvNT_6ParamsE)
        /*00bc*/ 	.word	0x00000198


	//----- nvinfo : EIATTR_REGCOUNT
	.align		4
.L_42:
        /*00c0*/ 	.byte	0x04, 0x2f
        /*00c2*/ 	.short	(.L_44 - .L_43)
	.align		4
.L_43:
        /*00c4*/ 	.word	index@(_ZN7cutlass13device_kernelIN5flash19enable_sm80_to_sm89INS1_16FlashAttnFwdSm80INS1_25CollectiveMainloopFwdSm80ILi8ELi1ELb0EN4cute5tupleIJNS5_1CILi128EEENS7_ILi48EEENS7_ILi256EEEEEELi256ENS_10bfloat16_tEfNS_4arch4Sm80ELb0ELb1ELb0ELb1ELb1ELb1ELb1ELb1EEENS1_21CollectiveEpilogueFwdINS6_IJS8_SA_S9_EEENS6_IJNS7_ILi1EEESI_SI_EEESC_SE_Li256ELb1ELb1ELb1ELb0EEENS1_36VarlenDynamicPersistentTileSchedulerILi128ELi48ELi256ELi256ELb1ELb1ELb0ELb1ELb0ELb1EEEEEEEEEvNT_6ParamsE)
        /*00c8*/ 	.word	0x000000ff


	//----- nvinfo : EIATTR_FRAME_SIZE
	.align		4
.L_44:
        /*00cc*/ 	.byte	0x04, 0x11
        /*00ce*/ 	.short	(.L_46 - .L_45)
	.align		4
.L_45:
        /*00d0*/ 	.word	index@($__internal_95_$__cuda_sm70_votesync_ballot)
        /*00d4*/ 	.word	0x00000000


	//----- nvinfo : EIATTR_FRAME_SIZE
	.align		4
.L_46:
        /*00d8*/ 	.byte	0x04, 0x11
        /*00da*/ 	.short	(.L_48 - .L_47)
	.align		4
.L_47:
        /*00dc*/ 	.word	index@($__internal_94_$__cuda_sm70_shflsync_up_p)
        /*00e0*/ 	.word	0x00000000


	//----- nvinfo : EIATTR_FRAME_SIZE
	.align		4
.L_48:
        /*00e4*/ 	.byte	0x04, 0x11
        /*00e6*/ 	.short	(.L_50 - .L_49)
	.align		4
.L_49:
        /*00e8*/ 	.word	index@($__internal_93_$__cuda_sm70_shflsync_idx_p)
        /*00ec*/ 	.word	0x00000000


	//----- nvinfo : EIATTR_FRAME_SIZE
	.align		4
.L_50:
        /*00f0*/ 	.byte	0x04, 0x11
        /*00f2*/ 	.short	(.L_52 - .L_51)
	.align		4
.L_51:
        /*00f4*/ 	.word	index@($__internal_92_$__cuda_sm70_shflsync_bfly_p)
        /*00f8*/ 	.word	0x00000000


	//----- nvinfo : EIATTR_FRAME_SIZE
	.align		4
.L_52:
        /*00fc*/ 	.byte	0x04, 0x11
        /*00fe*/ 	.short	(.L_54 - .L_53)
	.align		4
.L_53:
        /*0100*/ 	.word	index@($_ZN7cutlass13device_kernelIN5flash19enable_sm80_to_sm89INS1_16FlashAttnFwdSm80INS1_25CollectiveMainloopFwdSm80ILi8ELi1ELb0EN4cute5tupleIJNS5_1CILi128EEENS7_ILi48EEENS7_ILi256EEEEEELi256ENS_10bfloat16_tEfNS_4arch4Sm80ELb0ELb1ELb0ELb1ELb1ELb1ELb1ELb1EEENS1_21CollectiveEpilogueFwdINS6_IJS8_SA_S9_EEENS6_IJNS7_ILi1EEESI_SI_EEESC_SE_Li256ELb1ELb1ELb1ELb0EEENS1_36VarlenDynamicPersistentTileSchedulerILi128ELi48ELi256ELi256ELb1ELb1ELb0ELb1ELb0ELb1EEEEEEEEEvNT_6ParamsE$_ZZN5flash25CollectiveMainloopFwdSm80ILi8ELi1ELb0EN4cute5tupleIJNS1_1CILi128EEENS3_ILi48EEENS3_ILi256EEEEEELi256EN7cutlass10bfloat16_tEfNS8_4arch4Sm80ELb0ELb1ELb0ELb1ELb1ELb1ELb1ELb1EE3mmaINS_16FlashAttnFwdSm80ISC_NS_21CollectiveEpilogueFwdINS2_IJS4_S6_S5_EEENS2_IJNS3_ILi1EEESH_SH_EEES9_SB_Li256ELb1ELb1ELb1ELb0EEENS_36VarlenDynamicPersistentTileSchedulerILi128ELi48ELi256ELi256ELb1ELb1ELb0ELb1ELb0ELb1EEEE13SharedStorageENS1_6TensorINS1_11ArrayEngineIfLm128EEENS1_6LayoutINS2_IJNS2_IJNS3_ILi2EEESS_EEESH_NS3_ILi32EEEEEENS2_IJNS2_IJSH_SS_EEENS3_ILi0EEENS3_ILi4EEEEEEEEEENS_7SoftmaxILi2ELi0EEEEEbRKNSC_6ParamsERT0_RT1_iRKNS_16SeqlenInfoQKNewKILb1ELb1EEENS2_IJiiiiEEERT_ENKUlvE_clEv)
        /*0104*/ 	.word	0x00000000


	//----- nvinfo : EIATTR_FRAME_SIZE
	.align		4
.L_54:
        /*0108*/ 	.byte	0x04, 0x11
        /*010a*/ 	.short	(.L_56 - .L_55)
	.align		4
.L_55:
        /*010c*/ 	.word	index@(_ZN7cutlass13device_kernelIN5flash19enable_sm80_to_sm89INS1_16FlashAttnFwdSm80INS1_25CollectiveMainloopFwdSm80ILi8ELi1ELb0EN4cute5tupleIJNS5_1CILi128EEENS7_ILi48EEENS7_ILi256EEEEEELi256ENS_10bfloat16_tEfNS_4arch4Sm80ELb0ELb1ELb0ELb1ELb1ELb1ELb1ELb1EEENS1_21CollectiveEpilogueFwdINS6_IJS8_SA_S9_EEENS6_IJNS7_ILi1EEESI_SI_EEESC_SE_Li256ELb1ELb1ELb1ELb0EEENS1_36VarlenDynamicPersistentTileSchedulerILi128ELi48ELi256ELi256ELb1ELb1ELb0ELb1ELb0ELb1EEEEEEEEEvNT_6ParamsE)
        /*0110*/ 	.word	0x000001e8


	//----- nvinfo : EIATTR_REGCOUNT
	.align		4
.L_56:
        /*0114*/ 	.byte	0x04, 0x2f
        /*0116*/ 	.short	(.L_58 - .L_57)
	.align		4
.L_57:
        /*0118*/ 	.word	index@(_ZN7cutlass13device_kernelIN5flash19enable_sm80_to_sm89INS1_16FlashAttnFwdSm80INS1_25CollectiveMainloopFwdSm80ILi8ELi1ELb0EN4cute5tupleIJNS5_1CILi128EEENS7_ILi64EEENS7_ILi256EEEEEELi256ENS_10bfloat16_tEfNS_4arch4Sm80ELb0ELb1ELb0ELb1ELb1ELb0ELb1ELb1EEENS1_21CollectiveEpilogueFwdINS6_IJS8_SA_S9_EEENS6_IJNS7_ILi1EEESI_SI_EEESC_SE_Li256ELb1ELb1ELb1ELb0EEENS1_36VarlenDynamicPersistentTileSchedulerILi128ELi64ELi256ELi256ELb1ELb1ELb0ELb1ELb0ELb1EEEEEEEEEvNT_6ParamsE)
        /*011c*/ 	.word	0x000000ff


	//----- nvinfo : EIATTR_FRAME_SIZE
	.align		4
.L_58:
        /*0120*/ 	.byte	0x04, 0x11
        /*0122*/ 	.short	(.L_60 - .L_59)
	.align		4
.L_59:
        /*0124*/ 	.word	index@($__internal_91_$__cuda_sm70_votesync_ballot)
        /*0128*/ 	.word	0x00000000


	//----- nvinfo : EIATTR_FRAME_SIZE
	.align		4
.L_60:
        /*012c*/ 	.byte	0x04, 0x11
        /*012e*/ 	.short	(.L_62 - .L_61)
	.align		4
.L_61:
        /*0130*/ 	.word	index@($__internal_90_$__cuda_sm70_shflsync_up_p)
        /*0134*/ 	.word	0x00000000


	//----- nvinfo : EIATTR_FRAME_SIZE
	.align		4
.L_62:
        /*0138*/ 	.byte	0x04, 0x11
        /*013a*/ 	.short	(.L_64 - .L_63)
	.align		4
.L_63:
        /*013c*/ 	.word	index@($__internal_89_$__cuda_sm70_shflsync_idx_p)
        /*0140*/ 	.word	0x00000000


	//----- nvinfo : EIATTR_FRAME_SIZE
	.align		4
.L_64:
        /*0144*/ 	.byte	0x04, 0x11
        /*0146*/ 	.short	(.L_66 - .L_65)
	.align		4
.L_65:
        /*0148*/ 	.word	index@($__internal_88_$__cuda_sm70_shflsync_bfly_p)
        /*014c*/ 	.word	0x00000000


	//----- nvinfo : EIATTR_FRAME_SIZE
	.align		4
.L_66:
        /*0150*/ 	.byte	0x04, 0x11
        /*0152*/ 	.short	(.L_68 - .L_67)
	.align		4
.L_67:
        /*0154*/ 	.word	index@(_ZN7cutlass13device_kernelIN5flash19enable_sm80_to_sm89INS1_16FlashAttnFwdSm80INS1_25CollectiveMainloopFwdSm80ILi8ELi1ELb0EN4cute5tupleIJNS5_1CILi128EEENS7_ILi64EEENS7_ILi256EEEEEELi256ENS_10bfloat16_tEfNS_4arch4Sm80ELb0ELb1ELb0ELb1ELb1ELb0ELb1ELb1EEENS1_21CollectiveEpilogueFwdINS6_IJS8_SA_S9_EEENS6_IJNS7_ILi1EEESI_SI_EEESC_SE_Li256ELb1ELb1ELb1ELb0EEENS1_36VarlenDynamicPersistentTileSchedulerILi128ELi64ELi256ELi256ELb1ELb1ELb0ELb1ELb0ELb1EEEEEEEEEvNT_6ParamsE)
        /*0158*/ 	.word	0x00000030


	//----- nvinfo : EIATTR_REGCOUNT
	.align		4
.L_68:
        /*015c*/ 	.byte	0x04, 0x2f
        /*015e*/ 	.short	(.L_70 - .L_69)
	.align		4
.L_69:
        /*0160*/ 	.word	index@(_ZN7cutlass13device_kernelIN5flash19enable_sm80_to_sm89INS1_16FlashAttnFwdSm80INS1_25CollectiveMainloopFwdSm80ILi8ELi1ELb0EN4cute5tupleIJNS5_1CILi128EEENS7_ILi64EEENS7_ILi256EEEEEELi256ENS_10bfloat16_tEfNS_4arch4Sm80ELb0ELb1ELb0ELb0ELb1ELb0ELb1ELb1EEENS1_21CollectiveEpilogueFwdINS6_IJS8_SA_S9_EEENS6_IJNS7_ILi1EEESI_SI_EEESC_SE_Li256ELb0ELb1ELb1ELb0EEENS1_19SingleTileSchedulerILb0ELb1ELb1ELi128EEEEEEEEEvNT_6ParamsE)
        /*0164*/ 	.word	0x000000ff


	//----- nvinfo : EIATTR_FRAME_SIZE
	.align		4
.L_70:
        /*0168*/ 	.byte	0x04, 0x11
        /*016a*/ 	.short	(.L_72 - .L_71)
	.align		4
.L_71:
        /*016c*/ 	.word	index@(_ZN7cutlass13device_kernelIN5flash19enable_sm80_to_sm89INS1_16FlashAttnFwdSm80INS1_25CollectiveMainloopFwdSm80ILi8ELi1ELb0EN4cute5tupleIJNS5_1CILi128EEENS7_ILi64EEENS7_ILi256EEEEEELi256ENS_10bfloat16_tEfNS_4arch4Sm80ELb0ELb1ELb0ELb0ELb1ELb0ELb1ELb1EEENS1_21CollectiveEpilogueFwdINS6_IJS8_SA_S9_EEENS6_IJNS7_ILi1EEESI_SI_EEESC_SE_Li256ELb0ELb1ELb1ELb0EEENS1_19SingleTileSchedulerILb0ELb1ELb1ELi128EEEEEEEEEvNT_6ParamsE)
        /*0170*/ 	.word	0x00000000


	//----- nvinfo : EIATTR_REGCOUNT
	.align		4
.L_72:
        /*0174*/ 	.byte	0x04, 0x2f
        /*0176*/ 	.short	(.L_74 - .L_73)
	.align		4
.L_73:
        /*0178*/ 	.word	index@(_ZN7cutlass13device_kernelIN5flash19enable_sm80_to_sm89INS1_16FlashAttnFwdSm80INS1_25CollectiveMainloopFwdSm80ILi8ELi1ELb0EN4cute5tupleIJNS5_1CILi128EEENS7_ILi48EEENS7_ILi256EEEEEELi256ENS_10bfloat16_tEfNS_4arch4Sm80ELb0ELb0ELb0ELb1ELb1ELb1ELb1ELb1EEENS1_21CollectiveEpilogueFwdINS6_IJS8_SA_S9_EEENS6_IJNS7_ILi1EEESI_SI_EEESC_SE_Li256ELb1ELb1ELb1ELb0EEENS1_36VarlenDynamicPersistentTileSchedulerILi128ELi48ELi256ELi256ELb1ELb1ELb0ELb0ELb1ELb1EEEEEEEEEvNT_6ParamsE)
        /*017c*/ 	.word	0x000000ff


	//----- nvinfo : EIATTR_FRAME_SIZE
	.align		4
.L_74:
        /*0180*/ 	.byte	0x04, 0x11
        /*0182*/ 	.short	(.L_76 - .L_75)
	.align		4
.L_75:
        /*0184*/ 	.word	index@($__internal_87_$__cuda_sm70_votesync_ballot)
        /*0188*/ 	.word	0x00000000


	//----- nvinfo : EIATTR_FRAME_SIZE
	.align		4
.L_76:
        /*018c*/ 	.byte	0x04, 0x11
        /*018e*/ 	.short	(.L_78 - .L_77)
	.align		4
.L_77:
        /*0190*/ 	.word	index@($__internal_86_$__cuda_sm70_shflsync_up_p)
        /*0194*/ 	.word	0x00000000


	//----- nvinfo : EIATTR_FRAME_SIZE
	.align		4
.L_78:
        /*0198*/ 	.byte	0x04, 0x11
        /*019a*/ 	.short	(.L_80 - .L_79)
	.align		4
.L_79:
        /*019c*/ 	.word	index@($__internal_85_$__cuda_sm70_shflsync_idx_p)
        /*01a0*/ 	.word	0x00000000


	//----- nvinfo : EIATTR_FRAME_SIZE
	.align		4
.L_80:
        /*01a4*/ 	.byte	0x04, 0x11
        /*01a6*/ 	.short	(.L_82 - .L_81)
	.align		4
.L_81:
        /*01a8*/ 	.word	index@($__internal_84_$__cuda_sm70_shflsync_bfly_p)
        /*01ac*/ 	.word	0x00000000


	//----- nvinfo : EIATTR_FRAME_SIZE
	.align		4
.L_82:
        /*01b0*/ 	.byte	0x04, 0x11
        /*01b2*/ 	.short	(.L_84 - .L_83)
	.align		4
.L_83:
        /*01b4*/ 	.word	index@(_ZN7cutlass13device_kernelIN5flash19enable_sm80_to_sm89INS1_16FlashAttnFwdSm80INS1_25CollectiveMainloopFwdSm80ILi8ELi1ELb0EN4cute5tupleIJNS5_1CILi128EEENS7_ILi48EEENS7_ILi256EEEEEELi256ENS_10bfloat16_tEfNS_4arch4Sm80ELb0ELb0ELb0ELb1ELb1ELb1ELb1ELb1EEENS1_21CollectiveEpilogueFwdINS6_IJS8_SA_S9_EEENS6_IJNS7_ILi1EEESI_SI_EEESC_SE_Li256ELb1ELb1ELb1ELb0EEENS1_36VarlenDynamicPersistentTileSchedulerILi128ELi48ELi256ELi256ELb1ELb1ELb0ELb0ELb1ELb1EEEEEEEEEvNT_6ParamsE)
        /*01b8*/ 	.word	0x00000190


	//----- nvinfo : EIATTR_REGCOUNT
	.align		4
.L_84:
        /*01bc*/ 	.byte	0x04, 0x2f
        /*01be*/ 	.short	(.L_86 - .L_85)
	.align		4
.L_85:
        /*01c0*/ 	.word	index@(_ZN7cutlass13device_kernelIN5flash19enable_sm80_to_sm89INS1_16FlashAttnFwdSm80INS1_25CollectiveMainloopFwdSm80ILi8ELi1ELb0EN4cute5tupleIJNS5_1CILi128EEENS7_ILi64EEENS7_ILi256EEEEEELi256ENS_10bfloat16_tEfNS_4arch4Sm80ELb0ELb0ELb0ELb1ELb1ELb0ELb1ELb1EEENS1_21CollectiveEpilogueFwdINS6_IJS8_SA_S9_EEENS6_IJNS7_ILi1EEESI_SI_EEESC_SE_Li256ELb1ELb1ELb1ELb0EEENS1_36VarlenDynamicPersistentTileSchedulerILi128ELi64ELi256ELi256ELb1ELb1ELb0ELb0ELb1ELb1EEEEEEEEEvNT_6ParamsE)
        /*01c4*/ 	.word	0x000000ff


	//----- nvinfo : EIATTR_FRAME_SIZE
	.align		4
.L_86:
        /*01c8*/ 	.byte	0x04, 0x11
        /*01ca*/ 	.short	(.L_88 - .L_87)
	.align		4
.L_87:
        /*01cc*/ 	.word	index@($__internal_83_$__cuda_sm70_votesync_ballot)
        /*01d0*/ 	.word	0x00000000


	//----- nvinfo : EIATTR_FRAME_SIZE
	.align		4
.L_88:
        /*01d4*/ 	.byte	0x04, 0x11
        /*01d6*/ 	.short	(.L_90 - .L_89)
	.align		4
.L_89:
        /*01d8*/ 	.word	index@($__internal_82_$__cuda_sm70_shflsync_up_p)
        /*01dc*/ 	.word	0x00000000


	//----- nvinfo : EIATTR_FRAME_SIZE
	.align		4
.L_90:
        /*01e0*/ 	.byte	0x04, 0x11
        /*01e2*/ 	.short	(.L_92 - .L_91)
	.align		4
.L_91:
        /*01e4*/ 	.word	index@($__internal_81_$__cuda_sm70_shflsync_idx_p)
        /*01e8*/ 	.word	0x00000000


	//----- nvinfo : EIATTR_FRAME_SIZE
	.align		4
.L_92:
        /*01ec*/ 	.byte	0x04, 0x11
        /*01ee*/ 	.short	(.L_94 - .L_93)
	.align		4
.L_93:
        /*01f0*/ 	.word	index@($__internal_80_$__cuda_sm70_shflsync_bfly_p)
        /*01f4*/ 	.word	0x00000000


	//----- nvinfo : EIATTR_FRAME_SIZE
	.align		4
.L_94:
        /*01f8*/ 	.byte	0x04, 0x11
        /*01fa*/ 	.short	(.L_96 - .L_95)
	.align		4
.L_95:
        /*01fc*/ 	.word	index@(_ZN7cutlass13device_kernelIN5flash19enable_sm80_to_sm89INS1_16FlashAttnFwdSm80INS1_25CollectiveMainloopFwdSm80ILi8ELi1ELb0EN4cute5tupleIJNS5_1CILi128EEENS7_ILi64EEENS7_ILi256EEEEEELi256ENS_10bfloat16_tEfNS_4arch4Sm80ELb0ELb0ELb0ELb1ELb1ELb0ELb1ELb1EEENS1_21CollectiveEpilogueFwdINS6_IJS8_SA_S9_EEENS6_IJNS7_ILi1EEESI_SI_EEESC_SE_Li256ELb1ELb1ELb1ELb0EEENS1_36VarlenDynamicPersistentTileSchedulerILi128ELi64ELi256ELi256ELb1ELb1ELb0ELb0ELb1ELb1EEEEEEEEEvNT_6ParamsE)
        /*0200*/ 	.word	0x00000158


	//----- nvinfo : EIATTR_REGCOUNT
	.align		4
.L_96:
        /*0204*/ 	.byte	0x04, 0x2f
        /*0206*/ 	.short	(.L_98 - .L_97)
	.align		4
.L_97:
        /*0208*/ 	.word	index@(_ZN7cutlass13device_kernelIN5flash19enable_sm80_to_sm89INS1_16FlashAttnFwdSm80INS1_25CollectiveMainloopFwdSm80ILi8ELi1ELb0EN4cute5tupleIJNS5_1CILi128EEENS7_ILi96EEENS7_ILi256EEEEEELi256ENS_10bfloat16_tEfNS_4arch4Sm80ELb0ELb0ELb0ELb0ELb1ELb0ELb1ELb1EEENS1_21CollectiveEpilogueFwdINS6_IJS8_SA_S9_EEENS6_IJNS7_ILi1EEESI_SI_EEESC_SE_Li256ELb0ELb1ELb1ELb0EEENS1_19SingleTileSchedulerILb0ELb1ELb1ELi128EEEEEEEEEvNT_6ParamsE)
        /*020c*/ 	.word	0x000000ff


	//----- nvinfo : EIATTR_FRAME_SIZE
	.align		4
.L_98:
        /*0210*/ 	.byte	0x04, 0x11
        /*0212*/ 	.short	(.L_100 - .L_99)
	.align		4
.L_99:
        /*0214*/ 	.word	index@(_ZN7cutlass13device_kernelIN5flash19enable_sm80_to_sm89INS1_16FlashAttnFwdSm80INS1_25CollectiveMainloopFwdSm80ILi8ELi1ELb0EN4cute5tupleIJNS5_1CILi128EEENS7_ILi96EEENS7_ILi256EEEEEELi256ENS_10bfloat16_tEfNS_4arch4Sm80ELb0ELb0ELb0ELb0ELb1ELb0ELb1ELb1EEENS1_21CollectiveEpilogueFwdINS6_IJS8_SA_S9_EEENS6_IJNS7_ILi1EEESI_SI_EEESC_SE_Li256ELb0ELb1ELb1ELb0EEENS1_19SingleTileSchedulerILb0ELb1ELb1ELi128EEEEEEEEEvNT_6ParamsE)
        /*0218*/ 	.word	0x00000048


	//----- nvinfo : EIATTR_REGCOUNT
	.align		4
.L_100:
        /*021c*/ 	.byte	0x04, 0x2f
        /*021e*/ 	.short	(.L_102 - .L_101)
	.align		4
.L_101:
        /*0220*/ 	.word	index@(_ZN7cutlass13device_kernelIN5flash19enable_sm80_to_sm89INS1_16FlashAttnFwdSm80INS1_25CollectiveMainloopFwdSm80ILi8ELi1ELb0EN4cute5tupleIJNS5_1CILi128EEENS7_ILi32EEENS7_ILi256EEEEEELi256ENS_10bfloat16_tEfNS_4arch4Sm80ELb1ELb0ELb0ELb1ELb1ELb1ELb1ELb1EEENS1_21CollectiveEpilogueFwdINS6_IJS8_SA_S9_EEENS6_IJNS7_ILi1EEESI_SI_EEESC_SE_Li256ELb1ELb1ELb1ELb0EEENS1_36VarlenDynamicPersistentTileSchedulerILi128ELi32ELi256ELi256ELb1ELb1ELb0ELb1ELb1ELb1EEEEEEEEEvNT_6ParamsE)
        /*0224*/ 	.word	0x000000ff


	//----- nvinfo : EIATTR_FRAME_SIZE
	.align		4
.L_102:
        /*0228*/ 	.byte	0x04, 0x11
        /*022a*/ 	.short	(.L_104 - .L_103)
	.align		4
.L_103:
        /*022c*/ 	.word	index@($__internal_79_$__cuda_sm70_votesync_ballot)
        /*0230*/ 	.word	0x00000000


	//----- nvinfo : EIATTR_FRAME_SIZE
	.align		4
.L_104:
        /*0234*/ 	.byte	0x04, 0x11
        /*0236*/ 	.short	(.L_106 - .L_105)
	.align		4
.L_105:
        /*0238*/ 	.word	index@($__internal_78_$__cuda_sm70_shflsync_up_p)
        /*023c*/ 	.word	0x00000000


	//----- nvinfo : EIATTR_FRAME_SIZE
	.align		4
.L_106:
        /*0240*/ 	.byte	0x04, 0x11
        /*0242*/ 	.short	(.L_108 - .L_107)
	.align		4
.L_107:
        /*0244*/ 	.word	index@($__internal_77_$__cuda_sm70_shflsync_idx_p)
        /*0248*/ 	.word	0x00000000


	//----- nvinfo : EIATTR_FRAME_SIZE
	.align		4
.L_108:
        /*024c*/ 	.byte	0x04, 0x11
        /*024e*/ 	.short	(.L_110 - .L_109)
	.align		4
.L_109:
        /*0250*/ 	.word	index@($__internal_76_$__cuda_sm70_shflsync_bfly_p)
        /*0254*/ 	.word	0x00000000


	//----- nvinfo : EIATTR_FRAME_SIZE
	.align		4
.L_110:
        /*0258*/ 	.byte	0x04, 0x11
        /*025a*/ 	.short	(.L_112 - .L_111)
	.align		4
.L_111:
        /*025c*/ 	.word	index@(_ZN7cutlass13device_kernelIN5flash19enable_sm80_to_sm89INS1_16FlashAttnFwdSm80INS1_25CollectiveMainloopFwdSm80ILi8ELi1ELb0EN4cute5tupleIJNS5_1CILi128EEENS7_ILi32EEENS7_ILi256EEEEEELi256ENS_10bfloat16_tEfNS_4arch4Sm80ELb1ELb0ELb0ELb1ELb1ELb1ELb1ELb1EEENS1_21CollectiveEpilogueFwdINS6_IJS8_SA_S9_EEENS6_IJNS7_ILi1EEESI_SI_EEESC_SE_Li256ELb1ELb1ELb1ELb0EEENS1_36VarlenDynamicPersistentTileSchedulerILi128ELi32ELi256ELi256ELb1ELb1ELb0ELb1ELb1ELb1EEEEEEEEEvNT_6ParamsE)
        /*0260*/ 	.word	0x00000048


	//----- nvinfo : EIATTR_REGCOUNT
	.align		4
.L_112:
        /*0264*/ 	.byte	0x04, 0x2f
        /*0266*/ 	.short	(.L_114 - .L_113)
	.align		4
.L_113:
        /*0268*/ 	.word	index@(_ZN7cutlass13device_kernelIN5flash19enable_sm80_to_sm89INS1_16FlashAttnFwdSm80INS1_25CollectiveMainloopFwdSm80ILi8ELi1ELb1EN4cute5tupleIJNS5_1CILi128EEENS7_ILi48EEENS7_ILi256EEEEEELi256ENS_10bfloat16_tEfNS_4arch4Sm80ELb1ELb0ELb0ELb1ELb1ELb0ELb1ELb1EEENS1_21CollectiveEpilogueFwdINS6_IJS8_SA_S9_EEENS6_IJNS7_ILi1EEESI_SI_EEESC_SE_Li256ELb1ELb1ELb1ELb0EEENS1_36VarlenDynamicPersistentTileSchedulerILi128ELi48ELi256ELi256ELb1ELb1ELb0ELb1ELb1ELb1EEEEEEEEEvNT_6ParamsE)
        /*026c*/ 	.word	0x000000ff


	//----- nvinfo : EIATTR_FRAME_SIZE
	.align		4
.L_114:
        /*0270*/ 	.byte	0x04, 0x11
        /*0272*/ 	.short	(.L_116 - .L_115)
	.align		4
.L_115:
        /*0274*/ 	.word	index@($__internal_75_$__cuda_sm70_votesync_ballot)
        /*0278*/ 	.word	0x00000000


	//----- nvinfo : EIATTR_FRAME_SIZE
	.align		4
.L_116:
        /*027c*/ 	.byte	0x04, 0x11
        /*027e*/ 	.short	(.L_118 - .L_117)
	.align		4
.L_117:
        /*0280*/ 	.word	index@($__internal_74_$__cuda_sm70_shflsync_up_p)
        /*0284*/ 	.word	0x00000000


	//----- nvinfo : EIATTR_FRAME_SIZE
	.align		4
.L_118:
        /*0288*/ 	.byte	0x04, 0x11
        /*028a*/ 	.short	(.L_120 - .L_119)
	.align		4
.L_119:
        /*028c*/ 	.word	index@($__internal_73_$__cuda_sm70_shflsync_idx_p)
        /*0290*/ 	.word	0x00000000


	//----- nvinfo : EIATTR_FRAME_SIZE
	.align		4
.L_120:
        /*0294*/ 	.byte	0x04, 0x11
        /*0296*/ 	.short	(.L_122 - .L_121)
	.align		4
.L_121:
        /*0298*/ 	.word	index@($__internal_72_$__cuda_sm70_shflsync_bfly_p)
        /*029c*/ 	.word	0x00000000


	//----- nvinfo : EIATTR_FRAME_SIZE
	.align		4
.L_122:
        /*02a0*/ 	.byte	0x04, 0x11
        /*02a2*/ 	.short	(.L_124 - .L_123)
	.align		4
.L_123:
        /*02a4*/ 	.word	index@(_ZN7cutlass13device_kernelIN5flash19enable_sm80_to_sm89INS1_16FlashAttnFwdSm80INS1_25CollectiveMainloopFwdSm80ILi8ELi1ELb1EN4cute5tupleIJNS5_1CILi128EEENS7_ILi48EEENS7_ILi256EEEEEELi256ENS_10bfloat16_tEfNS_4arch4Sm80ELb1ELb0ELb0ELb1ELb1ELb0ELb1ELb1EEENS1_21CollectiveEpilogueFwdINS6_IJS8_SA_S9_EEENS6_IJNS7_ILi1EEESI_SI_EEESC_SE_Li256ELb1ELb1ELb1ELb0EEENS1_36VarlenDynamicPersistentTileSchedulerILi128ELi48ELi256ELi256ELb1ELb1ELb0ELb1ELb1ELb1EEEEEEEEEvNT_6ParamsE)
        /*02a8*/ 	.word	0x00000220


	//----- nvinfo : EIATTR_REGCOUNT
	.align		4
.L_124:
        /*02ac*/ 	.byte	0x04, 0x2f
        /*02ae*/ 	.short	(.L_126 - .L_125)
	.align		4
.L_125:
        /*02b0*/ 	.word	index@(_ZN7cutlass13device_kernelIN5flash19enable_sm80_to_sm89INS1_16FlashAttnFwdSm80INS1_25CollectiveMainloopFwdSm80ILi8ELi1ELb1EN4cute5tupleIJNS5_1CILi128EEENS7_ILi64EEENS7_ILi256EEEEEELi256ENS_10bfloat16_tEfNS_4arch4Sm80ELb1ELb0ELb0ELb0ELb1ELb0ELb1ELb1EEENS1_21CollectiveEpilogueFwdINS6_IJS8_SA_S9_EEENS6_IJNS7_ILi1EEESI_SI_EEESC_SE_Li256ELb0ELb1ELb1ELb0EEENS1_30DynamicPersistentTileSchedulerILi256ELi256ELb1ELb1ELb0EEEEEEEEEvNT_6ParamsE)
        /*02b4*/ 	.word	0x000000ff


	//----- nvinfo : EIATTR_FRAME_SIZE
	.align		4
.L_126:
        /*02b8*/ 	.byte	0x04, 0x11
        /*02ba*/ 	.short	(.L_128 - .L_127)
	.align		4
.L_127:
        /*02bc*/ 	.word	index@($__internal_71_$__cuda_sm70_shflsync_idx_p)
        /*02c0*/ 	.word	0x00000000


	//----- nvinfo : EIATTR_FRAME_SIZE
	.align		4
.L_128:
        /*02c4*/ 	.byte	0x04, 0x11
        /*02c6*/ 	.short	(.L_130 - .L_129)
	.align		4
.L_129:
        /*02c8*/ 	.word	index@($__internal_70_$__cuda_sm70_shflsync_bfly_p)
        /*02cc*/ 	.word	0x00000000


	//----- nvinfo : EIATTR_FRAME_SIZE
	.align		4
.L_130:
        /*02d0*/ 	.byte	0x04, 0x11
        /*02d2*/ 	.short	(.L_132 - .L_131)
	.align		4
.L_131:
        /*02d4*/ 	.word	index@(_ZN7cutlass13device_kernelIN5flash19enable_sm80_to_sm89INS1_16FlashAttnFwdSm80INS1_25CollectiveMainloopFwdSm80ILi8ELi1ELb1EN4cute5tupleIJNS5_1CILi128EEENS7_ILi64EEENS7_ILi256EEEEEELi256ENS_10bfloat16_tEfNS_4arch4Sm80ELb1ELb0ELb0ELb0ELb1ELb0ELb1ELb1EEENS1_21CollectiveEpilogueFwdINS6_IJS8_SA_S9_EEENS6_IJNS7_ILi1EEESI_SI_EEESC_SE_Li256ELb0ELb1ELb1ELb0EEENS1_30DynamicPersistentTileSchedulerILi256ELi256ELb1ELb1ELb0EEEEEEEEEvNT_6ParamsE)
        /*02d8*/ 	.word	0x000001f8


	//----- nvinfo : EIATTR_REGCOUNT
	.align		4
.L_132:
        /*02dc*/ 	.byte	0x04, 0x2f
        /*02de*/ 	.short	(.L_134 - .L_133)
	.align		4
.L_133:
        /*02e0*/ 	.word	index@(_ZN7cutlass13device_kernelIN5flash19enable_sm80_to_sm89INS1_16FlashAttnFwdSm80INS1_25CollectiveMainloopFwdSm80ILi8ELi1ELb0EN4cute5tupleIJNS5_1CILi128EEENS7_ILi32EEENS7_ILi256EEEEEELi256ENS_10bfloat16_tEfNS_4arch4Sm80ELb0ELb1ELb0ELb1ELb1ELb1ELb1ELb1EEENS1_21CollectiveEpilogueFwdINS6_IJS8_SA_S9_EEENS6_IJNS7_ILi1EEESI_SI_EEESC_SE_Li256ELb1ELb1ELb1ELb0EEENS1_36VarlenDynamicPersistentTileSchedulerILi128ELi32ELi256ELi256ELb1ELb1ELb0ELb1ELb0ELb1EEEEEEEEEvNT_6ParamsE)
        /*02e4*/ 	.word	0x000000ff


	//----- nvinfo : EIATTR_FRAME_SIZE
	.align		4
.L_134:
        /*02e8*/ 	.byte	0x04, 0x11
        /*02ea*/ 	.short	(.L_136 - .L_135)
	.align		4
.L_135:
        /*02ec*/ 	.word	index@($__internal_69_$__cuda_sm70_votesync_ballot)
        /*02f0*/ 	.word	0x00000000


	//----- nvinfo : EIATTR_FRAME_SIZE
	.align		4
.L_136:
        /*02f4*/ 	.byte	0x04, 0x11
        /*02f6*/ 	.short	(.L_138 - .L_137)
	.align		4
.L_137:
        /*02f8*/ 	.word	index@($__internal_68_$__cuda_sm70_shflsync_up_p)
        /*02fc*/ 	.word	0x00000000


	//----- nvinfo : EIATTR_FRAME_SIZE
	.align		4
.L_138:
        /*0300*/ 	.byte	0x04, 0x11
        /*0302*/ 	.short	(.L_140 - .L_139)
	.align		4
.L_139:
        /*0304*/ 	.word	index@($__internal_67_$__cuda_sm70_shflsync_idx_p)
        /*0308*/ 	.word	0x00000000


	//----- nvinfo : EIATTR_FRAME_SIZE
	.align		4
.L_140:
        /*030c*/ 	.byte	0x04, 0x11
        /*030e*/ 	.short	(.L_142 - .L_141)
	.align		4
.L_141:
        /*0310*/ 	.word	index@($__internal_66_$__cuda_sm70_shflsync_bfly_p)
        /*0314*/ 	.word	0x00000000


	//----- nvinfo : EIATTR_FRAME_SIZE
	.align		4
.L_142:
        /*0318*/ 	.byte	0x04, 0x11
        /*031a*/ 	.short	(.L_144 - .L_143)
	.align		4
.L_143:
        /*031c*/ 	.word	index@(_ZN7cutlass13device_kernelIN5flash19enable_sm80_to_sm89INS1_16FlashAttnFwdSm80INS1_25CollectiveMainloopFwdSm80ILi8ELi1ELb0EN4cute5tupleIJNS5_1CILi128EEENS7_ILi32EEENS7_ILi256EEEEEELi256ENS_10bfloat16_tEfNS_4arch4Sm80ELb0ELb1ELb0ELb1ELb1ELb1ELb1ELb1EEENS1_21CollectiveEpilogueFwdINS6_IJS8_SA_S9_EEENS6_IJNS7_ILi1EEESI_SI_EEESC_SE_Li256ELb1ELb1ELb1ELb0EEENS1_36VarlenDynamicPersistentTileSchedulerILi128ELi32ELi256ELi256ELb1ELb1ELb0ELb1ELb0ELb1EEEEEEEEEvNT_6ParamsE)
        /*0320*/ 	.word	0x00000048


	//----- nvinfo : EIATTR_REGCOUNT
	.align		4
.L_144:
        /*0324*/ 	.byte	0x04, 0x2f
        /*0326*/ 	.short	(.L_146 - .L_145)
	.align		4
.L_145:
        /*0328*/ 	.word	index@(_ZN7cutlass13device_kernelIN5flash19enable_sm80_to_sm89INS1_16FlashAttnFwdSm80INS1_25CollectiveMainloopFwdSm80ILi8ELi1ELb1EN4cute5tupleIJNS5_1CILi128EEENS7_ILi48EEENS7_ILi256EEEEEELi256ENS_10bfloat16_tEfNS_4arch4Sm80ELb0ELb1ELb0ELb1ELb1ELb0ELb1ELb1EEENS1_21CollectiveEpilogueFwdINS6_IJS8_SA_S9_EEENS6_IJNS7_ILi1EEESI_SI_EEESC_SE_Li256ELb1ELb1ELb1ELb0EEENS1_36VarlenDynamicPersistentTileSchedulerILi128ELi48ELi256ELi256ELb1ELb1ELb0ELb1ELb0ELb1EEEEEEEEEvNT_6ParamsE)
        /*032c*/ 	.word	0x000000ff


	//----- nvinfo : EIATTR_FRAME_SIZE
	.align		4
.L_146:
        /*0330*/ 	.byte	0x04, 0x11
        /*0332*/ 	.short	(.L_148 - .L_147)
	.align		4
.L_147:
        /*0334*/ 	.word	index@($__internal_65_$__cuda_sm70_votesync_ballot)
        /*0338*/ 	.word	0x00000000


	//----- nvinfo : EIATTR_FRAME_SIZE
	.align		4
.L_148:
        /*033c*/ 	.byte	0x04, 0x11
        /*033e*/ 	.short	(.L_150 - .L_149)
	.align		4
.L_149:
        /*0340*/ 	.word	index@($__internal_64_$__cuda_sm70_shflsync_up_p)
        /*0344*/ 	.word	0x00000000


	//----- nvinfo : EIATTR_FRAME_SIZE
	.align		4
.L_150:
        /*0348*/ 	.byte	0x04, 0x11
        /*034a*/ 	.short	(.L_152 - .L_151)
	.align		4
.L_151:
        /*034c*/ 	.word	index@($__internal_63_$__cuda_sm70_shflsync_idx_p)
        /*0350*/ 	.word	0x00000000


	//----- nvinfo : EIATTR_FRAME_SIZE
	.align		4
.L_152:
        /*0354*/ 	.byte	0x04, 0x11
        /*0356*/ 	.short	(.L_154 - .L_153)
	.align		4
.L_153:
        /*0358*/ 	.word	index@($__internal_62_$__cuda_sm70_shflsync_bfly_p)
        /*035c*/ 	.word	0x00000000


	//----- nvinfo : EIATTR_FRAME_SIZE
	.align		4
.L_154:
        /*0360*/ 	.byte	0x04, 0x11
        /*0362*/ 	.short	(.L_156 - .L_155)
	.align		4
.L_155:
        /*0364*/ 	.word	index@(_ZN7cutlass13device_kernelIN5flash19enable_sm80_to_sm89INS1_16FlashAttnFwdSm80INS1_25CollectiveMainloopFwdSm80ILi8ELi1ELb1EN4cute5tupleIJNS5_1CILi128EEENS7_ILi48EEENS7_ILi256EEEEEELi256ENS_10bfloat16_tEfNS_4arch4Sm80ELb0ELb1ELb0ELb1ELb1ELb0ELb1ELb1EEENS1_21CollectiveEpilogueFwdINS6_IJS8_SA_S9_EEENS6_IJNS7_ILi1EEESI_SI_EEESC_SE_Li256ELb1ELb1ELb1ELb0EEENS1_36VarlenDynamicPersistentTileSchedulerILi128ELi48ELi256ELi256ELb1ELb1ELb0ELb1ELb0ELb1EEEEEEEEEvNT_6ParamsE)
        /*0368*/ 	.word	0x00000218


	//----- nvinfo : EIATTR_REGCOUNT
	.align		4
.L_156:
        /*036c*/ 	.byte	0x04, 0x2f
        /*036e*/ 	.short	(.L_158 - .L_157)
	.align		4
.L_157:
        /*0370*/ 	.word	index@(_ZN7cutlass13device_kernelIN5flash19enable_sm80_to_sm89INS1_16FlashAttnFwdSm80INS1_25CollectiveMainloopFwdSm80ILi8ELi1ELb1EN4cute5tupleIJNS5_1CILi128EEENS7_ILi48EEENS7_ILi256EEEEEELi256ENS_10bfloat16_tEfNS_4arch4Sm80ELb0ELb1ELb0ELb0ELb1ELb0ELb1ELb1EEENS1_21CollectiveEpilogueFwdINS6_IJS8_SA_S9_EEENS6_IJNS7_ILi1EEESI_SI_EEESC_SE_Li256ELb0ELb1ELb1ELb0EEENS1_19SingleTileSchedulerILb0ELb1ELb1ELi128EEEEEEEEEvNT_6ParamsE)
        /*0374*/ 	.word	0x000000ff


	//----- nvinfo : EIATTR_FRAME_SIZE
	.align		4
.L_158:
        /*0378*/ 	.byte	0x04, 0x11
        /*037a*/ 	.short	(.L_160 - .L_159)
	.align		4
.L_159:
        /*037c*/ 	.word	index@($__internal_61_$__cuda_sm70_shflsync_idx_p)
        /*0380*/ 	.word	0x00000000


	//----- nvinfo : EIATTR_FRAME_SIZE
	.align		4
.L_160:
        /*0384*/ 	.byte	0x04, 0x11
        /*0386*/ 	.short	(.L_162 - .L_161)
	.align		4
.L_161:
        /*0388*/ 	.word	index@(_ZN7cutlass13device_kernelIN5flash19enable_sm80_to_sm89INS1_16FlashAttnFwdSm80INS1_25CollectiveMainloopFwdSm80ILi8ELi1ELb1EN4cute5tupleIJNS5_1CILi128EEENS7_ILi48EEENS7_ILi256EEEEEELi256ENS_10bfloat16_tEfNS_4arch4Sm80ELb0ELb1ELb0ELb0ELb1ELb0ELb1ELb1EEENS1_21CollectiveEpilogueFwdINS6_IJS8_SA_S9_EEENS6_IJNS7_ILi1EEESI_SI_EEESC_SE_Li256ELb0ELb1ELb1ELb0EEENS1_19SingleTileSchedulerILb0ELb1ELb1ELi128EEEEEEEEEvNT_6ParamsE)
        /*038c*/ 	.word	0x00000078


	//----- nvinfo : EIATTR_REGCOUNT
	.align		4
.L_162:
        /*0390*/ 	.byte	0x04, 0x2f
        /*0392*/ 	.short	(.L_164 - .L_163)
	.align		4
.L_163:
        /*0394*/ 	.word	index@(_ZN7cutlass13device_kernelIN5flash19enable_sm80_to_sm89INS1_16FlashAttnFwdSm80INS1_25CollectiveMainloopFwdSm80ILi8ELi1ELb0EN4cute5tupleIJNS5_1CILi128EEENS7_ILi32EEENS7_ILi256EEEEEELi256ENS_10bfloat16_tEfNS_4arch4Sm80ELb0ELb0ELb0ELb1ELb1ELb1ELb1ELb1EEENS1_21CollectiveEpilogueFwdINS6_IJS8_SA_S9_EEENS6_IJNS7_ILi1EEESI_SI_EEESC_SE_Li256ELb1ELb1ELb1ELb0EEENS1_36VarlenDynamicPersistentTileSchedulerILi128ELi32ELi256ELi256ELb1ELb1ELb0ELb0ELb1ELb1EEEEEEEEEvNT_6ParamsE)
        /*0398*/ 	.word	0x000000ff


	//----- nvinfo : EIATTR_FRAME_SIZE
	.align		4
.L_164:
        /*039c*/ 	.byte	0x04, 0x11
        /*039e*/ 	.short	(.L_166 - .L_165)
	.align		4
.L_165:
        /*03a0*/ 	.word	index@($__internal_60_$__cuda_sm70_votesync_ballot)
        /*03a4*/ 	.word	0x00000000


	//----- nvinfo : EIATTR_FRAME_SIZE
	.align		4
.L_166:
        /*03a8*/ 	.byte	0x04, 0x11
        /*03aa*/ 	.short	(.L_168 - .L_167)
	.align		4
.L_167:
        /*03ac*/ 	.word	index@($__internal_59_$__cuda_sm70_shflsync_up_p)
        /*03b0*/ 	.word	0x00000000


	//----- nvinfo : EIATTR_FRAME_SIZE
	.align		4
.L_168:
        /*03b4*/ 	.byte	0x04, 0x11
        /*03b6*/ 	.short	(.L_170 - .L_169)
	.align		4
.L_169:
        /*03b8*/ 	.word	index@($__internal_58_$__cuda_sm70_shflsync_idx_p)
        /*03bc*/ 	.word	0x00000000


	//----- nvinfo : EIATTR_FRAME_SIZE
	.align		4
.L_170:
        /*03c0*/ 	.byte	0x04, 0x11
        /*03c2*/ 	.short	(.L_172 - .L_171)
	.align		4
.L_171:
        /*03c4*/ 	.word	index@($__internal_57_$__cuda_sm70_shflsync_bfly_p)
        /*03c8*/ 	.word	0x00000000


	//----- nvinfo : EIATTR_FRAME_SIZE
	.align		4
.L_172:
        /*03cc*/ 	.byte	0x04, 0x11
        /*03ce*/ 	.short	(.L_174 - .L_173)
	.align		4
.L_173:
        /*03d0*/ 	.word	index@(_ZN7cutlass13device_kernelIN5flash19enable_sm80_to_sm89INS1_16FlashAttnFwdSm80INS1_25CollectiveMainloopFwdSm80ILi8ELi1ELb0EN4cute5tupleIJNS5_1CILi128EEENS7_ILi32EEENS7_ILi256EEEEEELi256ENS_10bfloat16_tEfNS_4arch4Sm80ELb0ELb0ELb0ELb1ELb1ELb1ELb1ELb1EEENS1_21CollectiveEpilogueFwdINS6_IJS8_SA_S9_EEENS6_IJNS7_ILi1EEESI_SI_EEESC_SE_Li256ELb1ELb1ELb1ELb0EEENS1_36VarlenDynamicPersistentTileSchedulerILi128ELi32ELi256ELi256ELb1ELb1ELb0ELb0ELb1ELb1EEEEEEEEEvNT_6ParamsE)
        /*03d4*/ 	.word	0x00000058


	//----- nvinfo : EIATTR_REGCOUNT
	.align		4
.L_174:
        /*03d8*/ 	.byte	0x04, 0x2f
        /*03da*/ 	.short	(.L_176 - .L_175)
	.align		4
.L_175:
        /*03dc*/ 	.word	index@(_ZN7cutlass13device_kernelIN5flash19enable_sm80_to_sm89INS1_16FlashAttnFwdSm80INS1_25CollectiveMainloopFwdSm80ILi8ELi1ELb1EN4cute5tupleIJNS5_1CILi128EEENS7_ILi48EEENS7_ILi256EEEEEELi256ENS_10bfloat16_tEfNS_4arch4Sm80ELb0ELb0ELb0ELb1ELb1ELb0ELb1ELb1EEENS1_21CollectiveEpilogueFwdINS6_IJS8_SA_S9_EEENS6_IJNS7_ILi1EEESI_SI_EEESC_SE_Li256ELb1ELb1ELb1ELb0EEENS1_36VarlenDynamicPersistentTileSchedulerILi128ELi48ELi256ELi256ELb1ELb1ELb0ELb0ELb1ELb1EEEEEEEEEvNT_6ParamsE)
        /*03e0*/ 	.word	0x000000ff


	//----- nvinfo : EIATTR_FRAME_SIZE
	.align		4
.L_176:
        /*03e4*/ 	.byte	0x04, 0x11
        /*03e6*/ 	.short	(.L_178 - .L_177)
	.align		4
.L_177:
        /*03e8*/ 	.word	index@($__internal_56_$__cuda_sm70_votesync_ballot)
        /*03ec*/ 	.word	0x00000000


	//----- nvinfo : EIATTR_FRAME_SIZE
	.align		4
.L_178:
        /*03f0*/ 	.byte	0x04, 0x11
        /*03f2*/ 	.short	(.L_180 - .L_179)
	.align		4
.L_179:
        /*03f4*/ 	.word	index@($__internal_55_$__cuda_sm70_shflsync_up_p)
        /*03f8*/ 	.word	0x00000000


	//----- nvinfo : EIATTR_FRAME_SIZE
	.align		4
.L_180:
        /*03fc*/ 	.byte	0x04, 0x11
        /*03fe*/ 	.short	(.L_182 - .L_181)
	.align		4
.L_181:
        /*0400*/ 	.word	index@($__internal_54_$__cuda_sm70_shflsync_idx_p)
        /*0404*/ 	.word	0x00000000


	//----- nvinfo : EIATTR_FRAME_SIZE
	.align		4
.L_182:
        /*0408*/ 	.byte	0x04, 0x11
        /*040a*/ 	.short	(.L_184 - .L_183)
	.align		4
.L_183:
        /*040c*/ 	.word	index@($__internal_53_$__cuda_sm70_shflsync_bfly_p)
        /*0410*/ 	.word	0x00000000


	//----- nvinfo : EIATTR_FRAME_SIZE
	.align		4
.L_184:
        /*0414*/ 	.byte	0x04, 0x11
        /*0416*/ 	.short	(.L_186 - .L_185)
	.align		4
.L_185:
        /*0418*/ 	.word	index@(_ZN7cutlass13device_kernelIN5flash19enable_sm80_to_sm89INS1_16FlashAttnFwdSm80INS1_25CollectiveMainloopFwdSm80ILi8ELi1ELb1EN4cute5tupleIJNS5_1CILi128EEENS7_ILi48EEENS7_ILi256EEEEEELi256ENS_10bfloat16_tEfNS_4arch4Sm80ELb0ELb0ELb0ELb1ELb1ELb0ELb1ELb1EEENS1_21CollectiveEpilogueFwdINS6_IJS8_SA_S9_EEENS6_IJNS7_ILi1EEESI_SI_EEESC_SE_Li256ELb1ELb1ELb1ELb0EEENS1_36VarlenDynamicPersistentTileSchedulerILi128ELi48ELi256ELi256ELb1ELb1ELb0ELb0ELb1ELb1EEEEEEEEEvNT_6ParamsE)
        /*041c*/ 	.word	0x00000198


	//----- nvinfo : EIATTR_REGCOUNT
	.align		4
.L_186:
        /*0420*/ 	.byte	0x04, 0x2f
        /*0422*/ 	.short	(.L_188 - .L_187)
	.align		4
.L_187:
        /*0424*/ 	.word	index@(_ZN7cutlass13device_kernelIN5flash19enable_sm80_to_sm89INS1_16FlashAttnFwdSm80INS1_25CollectiveMainloopFwdSm80ILi8ELi1ELb1EN4cute5tupleIJNS5_1CILi128EEENS7_ILi64EEENS7_ILi256EEEEEELi256ENS_10bfloat16_tEfNS_4arch4Sm80ELb0ELb0ELb0ELb0ELb1ELb0ELb1ELb1EEENS1_21CollectiveEpilogueFwdINS6_IJS8_SA_S9_EEENS6_IJNS7_ILi1EEESI_SI_EEESC_SE_Li256ELb0ELb1ELb1ELb0EEENS1_19SingleTileSchedulerILb0ELb1ELb1ELi128EEEEEEEEEvNT_6ParamsE)
        /*0428*/ 	.word	0x000000ff


	//----- nvinfo : EIATTR_FRAME_SIZE
	.align		4
.L_188:
        /*042c*/ 	.byte	0x04, 0x11
        /*042e*/ 	.short	(.L_190 - .L_189)
	.align		4
.L_189:
        /*0430*/ 	.word	index@(_ZN7cutlass13device_kernelIN5flash19enable_sm80_to_sm89INS1_16FlashAttnFwdSm80INS1_25CollectiveMainloopFwdSm80ILi8ELi1ELb1EN4cute5tupleIJNS5_1CILi128EEENS7_ILi64EEENS7_ILi256EEEEEELi256ENS_10bfloat16_tEfNS_4arch4Sm80ELb0ELb0ELb0ELb0ELb1ELb0ELb1ELb1EEENS1_21CollectiveEpilogueFwdINS6_IJS8_SA_S9_EEENS6_IJNS7_ILi1EEESI_SI_EEESC_SE_Li256ELb0ELb1ELb1ELb0EEENS1_19SingleTileSchedulerILb0ELb1ELb1ELi128EEEEEEEEEvNT_6ParamsE)
        /*0434*/ 	.word	0x00000060


	//----- nvinfo : EIATTR_REGCOUNT
	.align		4
.L_190:
        /*0438*/ 	.byte	0x04, 0x2f
        /*043a*/ 	.short	(.L_192 - .L_191)
	.align		4
.L_191:
        /*043c*/ 	.word	index@(_ZN7cutlass13device_kernelIN5flash19enable_sm80_to_sm89INS1_16FlashAttnFwdSm80INS1_25CollectiveMainloopFwdSm80ILi8ELi1ELb0EN4cute5tupleIJNS5_1CILi128EEENS7_ILi48EEENS7_ILi256EEEEEELi256ENS_10bfloat16_tEfNS_4arch4Sm80ELb1ELb0ELb1ELb1ELb1ELb1ELb1ELb1EEENS1_21CollectiveEpilogueFwdINS6_IJS8_SA_S9_EEENS6_IJNS7_ILi1EEESI_SI_EEESC_SE_Li256ELb1ELb1ELb1ELb0EEENS1_36VarlenDynamicPersistentTileSchedulerILi128ELi48ELi256ELi256ELb1ELb1ELb0ELb1ELb1ELb1EEEEEEEEEvNT_6ParamsE)
        /*0440*/ 	.word	0x000000ff


	//----- nvinfo : EIATTR_FRAME_SIZE
	.align		4
.L_192:
        /*0444*/ 	.byte	0x04, 0x11
        /*0446*/ 	.short	(.L_194 - .L_193)
	.align		4
.L_193:
        /*0448*/ 	.word	index@($__internal_52_$__cuda_sm70_votesync_ballot)
        /*044c*/ 	.word	0x00000000


	//----- nvinfo : EIATTR_FRAME_SIZE
	.align		4
.L_194:
        /*0450*/ 	.byte	0x04, 0x11
        /*0452*/ 	.short	(.L_196 - .L_195)
	.align		4
.L_195:
        /*0454*/ 	.word	index@($__internal_51_$__cuda_sm70_shflsync_up_p)
        /*0458*/ 	.word	0x00000000


	//----- nvinfo : EIATTR_FRAME_SIZE
	.align		4
.L_196:
        /*045c*/ 	.byte	0x04, 0x11
        /*045e*/ 	.short	(.L_198 - .L_197)
	.align		4
.L_197:
        /*0460*/ 	.word	index@($__internal_50_$__cuda_sm70_shflsync_idx_p)
        /*0464*/ 	.word	0x00000000


	//----- nvinfo : EIATTR_FRAME_SIZE
	.align		4
.L_198:
        /*0468*/ 	.byte	0x04, 0x11
        /*046a*/ 	.short	(.L_200 - .L_199)
	.align		4
.L_199:
        /*046c*/ 	.word	index@($__internal_49_$__cuda_sm70_shflsync_bfly_p)
        /*0470*/ 	.word	0x00000000


	//----- nvinfo : EIATTR_FRAME_SIZE
	.align		4
.L_200:
        /*0474*/ 	.byte	0x04, 0x11
        /*0476*/ 	.short	(.L_202 - .L_201)
	.align		4
.L_201:
        /*0478*/ 	.word	index@($_ZN7cutlass13device_kernelIN5flash19enable_sm80_to_sm89INS1_16FlashAttnFwdSm80INS1_25CollectiveMainloopFwdSm80ILi8ELi1ELb0EN4cute5tupleIJNS5_1CILi128EEENS7_ILi48EEENS7_ILi256EEEEEELi256ENS_10bfloat16_tEfNS_4arch4Sm80ELb1ELb0ELb1ELb1ELb1ELb1ELb1ELb1EEENS1_21CollectiveEpilogueFwdINS6_IJS8_SA_S9_EEENS6_IJNS7_ILi1EEESI_SI_EEESC_SE_Li256ELb1ELb1ELb1ELb0EEENS1_36VarlenDynamicPersistentTileSchedulerILi128ELi48ELi256ELi256ELb1ELb1ELb0ELb1ELb1ELb1EEEEEEEEEvNT_6ParamsE$_ZZN5flash25CollectiveMainloopFwdSm80ILi8ELi1ELb0EN4cute5tupleIJNS1_1CILi128EEENS3_ILi48EEENS3_ILi256EEEEEELi256EN7cutlass10bfloat16_tEfNS8_4arch4Sm80ELb1ELb0ELb1ELb1ELb1ELb1ELb1ELb1EE3mmaINS_16FlashAttnFwdSm80ISC_NS_21CollectiveEpilogueFwdINS2_IJS4_S6_S5_EEENS2_IJNS3_ILi1EEESH_SH_EEES9_SB_Li256ELb1ELb1ELb1ELb0EEENS_36VarlenDynamicPersistentTileSchedulerILi128ELi48ELi256ELi256ELb1ELb1ELb0ELb1ELb1ELb1EEEE13SharedStorageENS1_6TensorINS1_11ArrayEngineIfLm128EEENS1_6LayoutINS2_IJNS2_IJNS3_ILi2EEESS_EEESH_NS3_ILi32EEEEEENS2_IJNS2_IJSH_SS_EEENS3_ILi0EEENS3_ILi4EEEEEEEEEENS_7SoftmaxILi2ELi0EEEEEbRKNSC_6ParamsERT0_RT1_iRKNS_16SeqlenInfoQKNewKILb1ELb1EEENS2_IJiiiiEEERT_ENKUlvE_clEv)
        /*047c*/ 	.word	0x00000000


	//----- nvinfo : EIATTR_FRAME_SIZE
	.align		4
.L_202:
        /*0480*/ 	.byte	0x04, 0x11
        /*0482*/ 	.short	(.L_204 - .L_203)
	.align		4
.L_203:
        /*0484*/ 	.word	index@(_ZN7cutlass13device_kernelIN5flash19enable_sm80_to_sm89INS1_16FlashAttnFwdSm80INS1_25CollectiveMainloopFwdSm80ILi8ELi1ELb0EN4cute5tupleIJNS5_1CILi128EEENS7_ILi48EEENS7_ILi256EEEEEELi256ENS_10bfloat16_tEfNS_4arch4Sm80ELb1ELb0ELb1ELb1ELb1ELb1ELb1ELb1EEENS1_21CollectiveEpilogueFwdINS6_IJS8_SA_S9_EEENS6_IJNS7_ILi1EEESI_SI_EEESC_SE_Li256ELb1ELb1ELb1ELb0EEENS1_36VarlenDynamicPersistentTileSchedulerILi128ELi48ELi256ELi256ELb1ELb1ELb0ELb1ELb1ELb1EEEEEEEEEvNT_6ParamsE)
        /*0488*/ 	.word	0x000001d0


	//----- nvinfo : EIATTR_REGCOUNT
	.align		4
.L_204:
        /*048c*/ 	.byte	0x04, 0x2f
        /*048e*/ 	.short	(.L_206 - .L_205)
	.align		4
.L_205:
        /*0490*/ 	.word	index@(_ZN7cutlass13device_kernelIN5flash19enable_sm80_to_sm89INS1_16FlashAttnFwdSm80INS1_25CollectiveMainloopFwdSm80ILi8ELi1ELb0EN4cute5tupleIJNS5_1CILi128EEENS7_ILi64EEENS7_ILi256EEEEEELi256ENS_10bfloat16_tEfNS_4arch4Sm80ELb1ELb0ELb1ELb1ELb1ELb0ELb1ELb1EEENS1_21CollectiveEpilogueFwdINS6_IJS8_SA_S9_EEENS6_IJNS7_ILi1EEESI_SI_EEESC_SE_Li256ELb1ELb1ELb1ELb0EEENS1_36VarlenDynamicPersistentTileSchedulerILi128ELi64ELi256ELi256ELb1ELb1ELb0ELb1ELb1ELb1EEEEEEEEEvNT_6ParamsE)
        /*0494*/ 	.word	0x000000ff


	//----- nvinfo : EIATTR_FRAME_SIZE
	.align		4
.L_206:
        /*0498*/ 	.byte	0x04, 0x11
        /*049a*/ 	.short	(.L_208 - .L_207)
	.align		4
.L_207:
        /*049c*/ 	.word	index@($__internal_48_$__cuda_sm70_votesync_ballot)
        /*04a0*/ 	.word	0x00000000


	//----- nvinfo : EIATTR_FRAME_SIZE
	.align		4
.L_208:
        /*04a4*/ 	.byte	0x04, 0x11
        /*04a6*/ 	.short	(.L_210 - .L_209)
	.align		4
.L_209:
        /*04a8*/ 	.word	index@($__internal_47_$__cuda_sm70_shflsync_up_p)
        /*04ac*/ 	.word	0x00000000


	//----- nvinfo : EIATTR_FRAME_SIZE
	.align		4
.L_210:
        /*04b0*/ 	.byte	0x04, 0x11
        /*04b2*/ 	.short	(.L_212 - .L_211)
	.align		4
.L_211:
        /*04b4*/ 	.word	index@($__internal_46_$__cuda_sm70_shflsync_idx_p)
        /*04b8*/ 	.word	0x00000000


	//----- nvinfo : EIATTR_FRAME_SIZE
	.align		4
.L_212:
        /*04bc*/ 	.byte	0x04, 0x11
        /*04be*/ 	.short	(.L_214 - .L_213)
	.align		4
.L_213:
        /*04c0*/ 	.word	index@($__internal_45_$__cuda_sm70_shflsync_bfly_p)
        /*04c4*/ 	.word	0x00000000


	//----- nvinfo : EIATTR_FRAME_SIZE
	.align		4
.L_214:
        /*04c8*/ 	.byte	0x04, 0x11
        /*04ca*/ 	.short	(.L_216 - .L_215)
	.align		4
.L_215:
        /*04cc*/ 	.word	index@(_ZN7cutlass13device_kernelIN5flash19enable_sm80_to_sm89INS1_16FlashAttnFwdSm80INS1_25CollectiveMainloopFwdSm80ILi8ELi1ELb0EN4cute5tupleIJNS5_1CILi128EEENS7_ILi64EEENS7_ILi256EEEEEELi256ENS_10bfloat16_tEfNS_4arch4Sm80ELb1ELb0ELb1ELb1ELb1ELb0ELb1ELb1EEENS1_21CollectiveEpilogueFwdINS6_IJS8_SA_S9_EEENS6_IJNS7_ILi1EEESI_SI_EEESC_SE_Li256ELb1ELb1ELb1ELb0EEENS1_36VarlenDynamicPersistentTileSchedulerILi128ELi64ELi256ELi256ELb1ELb1ELb0ELb1ELb1ELb1EEEEEEEEEvNT_6ParamsE)
        /*04d0*/ 	.word	0x00000038


	//----- nvinfo : EIATTR_REGCOUNT
	.align		4
.L_216:
        /*04d4*/ 	.byte	0x04, 0x2f
        /*04d6*/ 	.short	(.L_218 - .L_217)
	.align		4
.L_217:
        /*04d8*/ 	.word	index@(_ZN7cutlass13device_kernelIN5flash19enable_sm80_to_sm89INS1_16FlashAttnFwdSm80INS1_25CollectiveMainloopFwdSm80ILi8ELi1ELb0EN4cute5tupleIJNS5_1CILi128EEENS7_ILi96EEENS7_ILi256EEEEEELi256ENS_10bfloat16_tEfNS_4arch4Sm80ELb1ELb0ELb1ELb0ELb1ELb0ELb1ELb1EEENS1_21CollectiveEpilogueFwdINS6_IJS8_SA_S9_EEENS6_IJNS7_ILi1EEESI_SI_EEESC_SE_Li256ELb0ELb1ELb1ELb0EEENS1_30DynamicPersistentTileSchedulerILi256ELi256ELb1ELb1ELb0EEEEEEEEEvNT_6ParamsE)
        /*04dc*/ 	.word	0x000000ff


	//----- nvinfo : EIATTR_FRAME_SIZE
	.align		4
.L_218:
        /*04e0*/ 	.byte	0x04, 0x11
        /*04e2*/ 	.short	(.L_220 - .L_219)
	.align		4
.L_219:
        /*04e4*/ 	.word	index@($__internal_44_$__cuda_sm70_shflsync_idx_p)
        /*04e8*/ 	.word	0x00000000


	//----- nvinfo : EIATTR_FRAME_SIZE
	.align		4
.L_220:
        /*04ec*/ 	.byte	0x04, 0x11
        /*04ee*/ 	.short	(.L_222 - .L_221)
	.align		4
.L_221:
        /*04f0*/ 	.word	index@($__internal_43_$__cuda_sm70_shflsync_bfly_p)
        /*04f4*/ 	.word	0x00000000


	//----- nvinfo : EIATTR_FRAME_SIZE
	.align		4
.L_222:
        /*04f8*/ 	.byte	0x04, 0x11
        /*04fa*/ 	.short	(.L_224 - .L_223)
	.align		4
.L_223:
        /*04fc*/ 	.word	index@(_ZN7cutlass13device_kernelIN5flash19enable_sm80_to_sm89INS1_16FlashAttnFwdSm80INS1_25CollectiveMainloopFwdSm80ILi8ELi1ELb0EN4cute5tupleIJNS5_1CILi128EEENS7_ILi96EEENS7_ILi256EEEEEELi256ENS_10bfloat16_tEfNS_4arch4Sm80ELb1ELb0ELb1ELb0ELb1ELb0ELb1ELb1EEENS1_21CollectiveEpilogueFwdINS6_IJS8_SA_S9_EEENS6_IJNS7_ILi1EEESI_SI_EEESC_SE_Li256ELb0ELb1ELb1ELb0EEENS1_30DynamicPersistentTileSchedulerILi256ELi256ELb1ELb1ELb0EEEEEEEEEvNT_6ParamsE)
        /*0500*/ 	.word	0x000001a0


	//----- nvinfo : EIATTR_REGCOUNT
	.align		4
.L_224:
        /*0504*/ 	.byte	0x04, 0x2f
        /*0506*/ 	.short	(.L_226 - .L_225)
	.align		4
.L_225:
        /*0508*/ 	.word	index@(_ZN7cutlass13device_kernelIN5flash19enable_sm80_to_sm89INS1_16FlashAttnFwdSm80INS1_25CollectiveMainloopFwdSm80ILi8ELi1ELb0EN4cute5tupleIJNS5_1CILi128EEENS7_ILi48EEENS7_ILi256EEEEEELi256ENS_10bfloat16_tEfNS_4arch4Sm80ELb0ELb1ELb1ELb1ELb1ELb1ELb1ELb1EEENS1_21CollectiveEpilogueFwdINS6_IJS8_SA_S9_EEENS6_IJNS7_ILi1EEESI_SI_EEESC_SE_Li256ELb1ELb1ELb1ELb0EEENS1_36VarlenDynamicPersistentTileSchedulerILi128ELi48ELi256ELi256ELb1ELb1ELb0ELb1ELb0ELb1EEEEEEEEEvNT_6ParamsE)
        /*050c*/ 	.word	0x000000ff


	//----- nvinfo : EIATTR_FRAME_SIZE
	.align		4
.L_226:
        /*0510*/ 	.byte	0x04, 0x11
        /*0512*/ 	.short	(.L_228 - .L_227)
	.align		4
.L_227:
        /*0514*/ 	.word	index@($__internal_42_$__cuda_sm70_votesync_ballot)
        /*0518*/ 	.word	0x00000000


	//----- nvinfo : EIATTR_FRAME_SIZE
	.align		4
.L_228:
        /*051c*/ 	.byte	0x04, 0x11
        /*051e*/ 	.short	(.L_230 - .L_229)
	.align		4
.L_229:
        /*0520*/ 	.word	index@($__internal_41_$__cuda_sm70_shflsync_up_p)
        /*0524*/ 	.word	0x00000000


	//----- nvinfo : EIATTR_FRAME_SIZE
	.align		4
.L_230:
        /*0528*/ 	.byte	0x04, 0x11
        /*052a*/ 	.short	(.L_232 - .L_231)
	.align		4
.L_231:
        /*052c*/ 	.word	index@($__internal_40_$__cuda_sm70_shflsync_idx_p)
        /*0530*/ 	.word	0x00000000


	//----- nvinfo : EIATTR_FRAME_SIZE
	.align		4
.L_232:
        /*0534*/ 	.byte	0x04, 0x11
        /*0536*/ 	.short	(.L_234 - .L_233)
	.align		4
.L_233:
        /*0538*/ 	.word	index@($__internal_39_$__cuda_sm70_shflsync_bfly_p)
        /*053c*/ 	.word	0x00000000


	//----- nvinfo : EIATTR_FRAME_SIZE
	.align		4
.L_234:
        /*0540*/ 	.byte	0x04, 0x11
        /*0542*/ 	.short	(.L_236 - .L_235)
	.align		4
.L_235:
        /*0544*/ 	.word	index@($_ZN7cutlass13device_kernelIN5flash19enable_sm80_to_sm89INS1_16FlashAttnFwdSm80INS1_25CollectiveMainloopFwdSm80ILi8ELi1ELb0EN4cute5tupleIJNS5_1CILi128EEENS7_ILi48EEENS7_ILi256EEEEEELi256ENS_10bfloat16_tEfNS_4arch4Sm80ELb0ELb1ELb1ELb1ELb1ELb1ELb1ELb1EEENS1_21CollectiveEpilogueFwdINS6_IJS8_SA_S9_EEENS6_IJNS7_ILi1EEESI_SI_EEESC_SE_Li256ELb1ELb1ELb1ELb0EEENS1_36VarlenDynamicPersistentTileSchedulerILi128ELi48ELi256ELi256ELb1ELb1ELb0ELb1ELb0ELb1EEEEEEEEEvNT_6ParamsE$_ZZN5flash25CollectiveMainloopFwdSm80ILi8ELi1ELb0EN4cute5tupleIJNS1_1CILi128EEENS3_ILi48EEENS3_ILi256EEEEEELi256EN7cutlass10bfloat16_tEfNS8_4arch4Sm80ELb0ELb1ELb1ELb1ELb1ELb1ELb1ELb1EE3mmaINS_16FlashAttnFwdSm80ISC_NS_21CollectiveEpilogueFwdINS2_IJS4_S6_S5_EEENS2_IJNS3_ILi1EEESH_SH_EEES9_SB_Li256ELb1ELb1ELb1ELb0EEENS_36VarlenDynamicPersistentTileSchedulerILi128ELi48ELi256ELi256ELb1ELb1ELb0ELb1ELb0ELb1EEEE13SharedStorageENS1_6TensorINS1_11ArrayEngineIfLm128EEENS1_6LayoutINS2_IJNS2_IJNS3_ILi2EEESS_EEESH_NS3_ILi32EEEEEENS2_IJNS2_IJSH_SS_EEENS3_ILi0EEENS3_ILi4EEEEEEEEEENS_7SoftmaxILi2ELi0EEEEEbRKNSC_6ParamsERT0_RT1_iRKNS_16SeqlenInfoQKNewKILb1ELb1EEENS2_IJiiiiEEERT_ENKUlvE_clEv)
        /*0548*/ 	.word	0x00000000


	//----- nvinfo : EIATTR_FRAME_SIZE
	.align		4
.L_236:
        /*054c*/ 	.byte	0x04, 0x11
        /*054e*/ 	.short	(.L_238 - .L_237)
	.align		4
.L_237:
        /*0550*/ 	.word	index@(_ZN7cutlass13device_kernelIN5flash19enable_sm80_to_sm89INS1_16FlashAttnFwdSm80INS1_25CollectiveMainloopFwdSm80ILi8ELi1ELb0EN4cute5tupleIJNS5_1CILi128EEENS7_ILi48EEENS7_ILi256EEEEEELi256ENS_10bfloat16_tEfNS_4arch4Sm80ELb0ELb1ELb1ELb1ELb1ELb1ELb1ELb1EEENS1_21CollectiveEpilogueFwdINS6_IJS8_SA_S9_EEENS6_IJNS7_ILi1EEESI_SI_EEESC_SE_Li256ELb1ELb1ELb1ELb0EEENS1_36VarlenDynamicPersistentTileSchedulerILi128ELi48ELi256ELi256ELb1ELb1ELb0ELb1ELb0ELb1EEEEEEEEEvNT_6ParamsE)
        /*0554*/ 	.word	0x000001e8


	//----- nvinfo : EIATTR_REGCOUNT
	.align		4
.L_238:
        /*0558*/ 	.byte	0x04, 0x2f
        /*055a*/ 	.short	(.L_240 - .L_239)
	.align		4
.L_239:
        /*055c*/ 	.word	index@(_ZN7cutlass13device_kernelIN5flash19enable_sm80_to_sm89INS1_16FlashAttnFwdSm80INS1_25CollectiveMainloopFwdSm80ILi8ELi1ELb0EN4cute5tupleIJNS5_1CILi128EEENS7_ILi64EEENS7_ILi256EEEEEELi256ENS_10bfloat16_tEfNS_4arch4Sm80ELb0ELb1ELb1ELb1ELb1ELb0ELb1ELb1EEENS1_21CollectiveEpilogueFwdINS6_IJS8_SA_S9_EEENS6_IJNS7_ILi1EEESI_SI_EEESC_SE_Li256ELb1ELb1ELb1ELb0EEENS1_36VarlenDynamicPersistentTileSchedulerILi128ELi64ELi256ELi256ELb1ELb1ELb0ELb1ELb0ELb1EEEEEEEEEvNT_6ParamsE)
        /*0560*/ 	.word	0x000000ff


	//----- nvinfo : EIATTR_FRAME_SIZE
	.align		4
.L_240:
        /*0564*/ 	.byte	0x04, 0x11
        /*0566*/ 	.short	(.L_242 - .L_241)
	.align		4
.L_241:
        /*0568*/ 	.word	index@($__internal_38_$__cuda_sm70_votesync_ballot)
        /*056c*/ 	.word	0x00000000


	//----- nvinfo : EIATTR_FRAME_SIZE
	.align		4
.L_242:
        /*0570*/ 	.byte	0x04, 0x11
        /*0572*/ 	.short	(.L_244 - .L_243)
	.align		4
.L_243:
        /*0574*/ 	.word	index@($__internal_37_$__cuda_sm70_shflsync_up_p)
        /*0578*/ 	.word	0x00000000


	//----- nvinfo : EIATTR_FRAME_SIZE
	.align		4
.L_244:
        /*057c*/ 	.byte	0x04, 0x11
        /*057e*/ 	.short	(.L_246 - .L_245)
	.align		4
.L_245:
        /*0580*/ 	.word	index@($__internal_36_$__cuda_sm70_shflsync_idx_p)
        /*0584*/ 	.word	0x00000000


	//----- nvinfo : EIATTR_FRAME_SIZE
	.align		4
.L_246:
        /*0588*/ 	.byte	0x04, 0x11
        /*058a*/ 	.short	(.L_248 - .L_247)
	.align		4
.L_247:
        /*058c*/ 	.word	index@($__internal_35_$__cuda_sm70_shflsync_bfly_p)
        /*0590*/ 	.word	0x00000000


	//----- nvinfo : EIATTR_FRAME_SIZE
	.align		4
.L_248:
        /*0594*/ 	.byte	0x04, 0x11
        /*0596*/ 	.short	(.L_250 - .L_249)
	.align		4
.L_249:
        /*0598*/ 	.word	index@(_ZN7cutlass13device_kernelIN5flash19enable_sm80_to_sm89INS1_16FlashAttnFwdSm80INS1_25CollectiveMainloopFwdSm80ILi8ELi1ELb0EN4cute5tupleIJNS5_1CILi128EEENS7_ILi64EEENS7_ILi256EEEEEELi256ENS_10bfloat16_tEfNS_4arch4Sm80ELb0ELb1ELb1ELb1ELb1ELb0ELb1ELb1EEENS1_21CollectiveEpilogueFwdINS6_IJS8_SA_S9_EEENS6_IJNS7_ILi1EEESI_SI_EEESC_SE_Li256ELb1ELb1ELb1ELb0EEENS1_36VarlenDynamicPersistentTileSchedulerILi128ELi64ELi256ELi256ELb1ELb1ELb0ELb1ELb0ELb1EEEEEEEEEvNT_6ParamsE)
        /*059c*/ 	.word	0x00000030


	//----- nvinfo : EIATTR_REGCOUNT
	.align		4
.L_250:
        /*05a0*/ 	.byte	0x04, 0x2f
        /*05a2*/ 	.short	(.L_252 - .L_251)
	.align		4
.L_251:
        /*05a4*/ 	.word	index@(_ZN7cutlass13device_kernelIN5flash19enable_sm80_to_sm89INS1_16FlashAttnFwdSm80INS1_25CollectiveMainloopFwdSm80ILi8ELi1ELb0EN4cute5tupleIJNS5_1CILi128EEENS7_ILi64EEENS7_ILi256EEEEEELi256ENS_10bfloat16_tEfNS_4arch4Sm80ELb0ELb1ELb1ELb0ELb1ELb0ELb1ELb1EEENS1_21CollectiveEpilogueFwdINS6_IJS8_SA_S9_EEENS6_IJNS7_ILi1EEESI_SI_EEESC_SE_Li256ELb0ELb1ELb1ELb0EEENS1_19SingleTileSchedulerILb0ELb1ELb1ELi128EEEEEEEEEvNT_6ParamsE)
        /*05a8*/ 	.word	0x000000ff


	//----- nvinfo : EIATTR_FRAME_SIZE
	.align		4
.L_252:
        /*05ac*/ 	.byte	0x04, 0x11
        /*05ae*/ 	.short	(.L_254 - .L_253)
	.align		4
.L_253:
        /*05b0*/ 	.word	index@(_ZN7cutlass13device_kernelIN5flash19enable_sm80_to_sm89INS1_16FlashAttnFwdSm80INS1_25CollectiveMainloopFwdSm80ILi8ELi1ELb0EN4cute5tupleIJNS5_1CILi128EEENS7_ILi64EEENS7_ILi256EEEEEELi256ENS_10bfloat16_tEfNS_4arch4Sm80ELb0ELb1ELb1ELb0ELb1ELb0ELb1ELb1EEENS1_21CollectiveEpilogueFwdINS6_IJS8_SA_S9_EEENS6_IJNS7_ILi1EEESI_SI_EEESC_SE_Li256ELb0ELb1ELb1ELb0EEENS1_19SingleTileSchedulerILb0ELb1ELb1ELi128EEEEEEEEEvNT_6ParamsE)
        /*05b4*/ 	.word	0x00000008


	//----- nvinfo : EIATTR_REGCOUNT
	.align		4
.L_254:
        /*05b8*/ 	.byte	0x04, 0x2f
        /*05ba*/ 	.short	(.L_256 - .L_255)
	.align		4
.L_255:
        /*05bc*/ 	.word	index@(_ZN7cutlass13device_kernelIN5flash19enable_sm80_to_sm89INS1_16FlashAttnFwdSm80INS1_25CollectiveMainloopFwdSm80ILi8ELi1ELb0EN4cute5tupleIJNS5_1CILi128EEENS7_ILi48EEENS7_ILi256EEEEEELi256ENS_10bfloat16_tEfNS_4arch4Sm80ELb0ELb0ELb1ELb1ELb1ELb1ELb1ELb1EEENS1_21CollectiveEpilogueFwdINS6_IJS8_SA_S9_EEENS6_IJNS7_ILi1EEESI_SI_EEESC_SE_Li256ELb1ELb1ELb1ELb0EEENS1_36VarlenDynamicPersistentTileSchedulerILi128ELi48ELi256ELi256ELb1ELb1ELb0ELb0ELb1ELb1EEEEEEEEEvNT_6ParamsE)
        /*05c0*/ 	.word	0x000000ff


	//----- nvinfo : EIATTR_FRAME_SIZE
	.align		4
.L_256:
        /*05c4*/ 	.byte	0x04, 0x11
        /*05c6*/ 	.short	(.L_258 - .L_257)
	.align		4
.L_257:
        /*05c8*/ 	.word	index@($__internal_34_$__cuda_sm70_votesync_ballot)
        /*05cc*/ 	.word	0x00000000


	//----- nvinfo : EIATTR_FRAME_SIZE
	.align		4
.L_258:
        /*05d0*/ 	.byte	0x04, 0x11
        /*05d2*/ 	.short	(.L_260 - .L_259)
	.align		4
.L_259:
        /*05d4*/ 	.word	index@($__internal_33_$__cuda_sm70_shflsync_up_p)
        /*05d8*/ 	.word	0x00000000


	//----- nvinfo : EIATTR_FRAME_SIZE
	.align		4
.L_260:
        /*05dc*/ 	.byte	0x04, 0x11
        /*05de*/ 	.short	(.L_262 - .L_261)
	.align		4
.L_261:
        /*05e0*/ 	.word	index@($__internal_32_$__cuda_sm70_shflsync_idx_p)
        /*05e4*/ 	.word	0x00000000


	//----- nvinfo : EIATTR_FRAME_SIZE
	.align		4
.L_262:
        /*05e8*/ 	.byte	0x04, 0x11
        /*05ea*/ 	.short	(.L_264 - .L_263)
	.align		4
.L_263:
        /*05ec*/ 	.word	index@($__internal_31_$__cuda_sm70_shflsync_bfly_p)
        /*05f0*/ 	.word	0x00000000


	//----- nvinfo : EIATTR_FRAME_SIZE
	.align		4
.L_264:
        /*05f4*/ 	.byte	0x04, 0x11
        /*05f6*/ 	.short	(.L_266 - .L_265)
	.align		4
.L_265:
        /*05f8*/ 	.word	index@(_ZN7cutlass13device_kernelIN5flash19enable_sm80_to_sm89INS1_16FlashAttnFwdSm80INS1_25CollectiveMainloopFwdSm80ILi8ELi1ELb0EN4cute5tupleIJNS5_1CILi128EEENS7_ILi48EEENS7_ILi256EEEEEELi256ENS_10bfloat16_tEfNS_4arch4Sm80ELb0ELb0ELb1ELb1ELb1ELb1ELb1ELb1EEENS1_21CollectiveEpilogueFwdINS6_IJS8_SA_S9_EEENS6_IJNS7_ILi1EEESI_SI_EEESC_SE_Li256ELb1ELb1ELb1ELb0EEENS1_36VarlenDynamicPersistentTileSchedulerILi128ELi48ELi256ELi256ELb1ELb1ELb0ELb0ELb1ELb1EEEEEEEEEvNT_6ParamsE)
        /*05fc*/ 	.word	0x000001a0


	//----- nvinfo : EIATTR_REGCOUNT
	.align		4
.L_266:
        /*0600*/ 	.byte	0x04, 0x2f
        /*0602*/ 	.short	(.L_268 - .L_267)
	.align		4
.L_267:
        /*0604*/ 	.word	index@(_ZN7cutlass13device_kernelIN5flash19enable_sm80_to_sm89INS1_16FlashAttnFwdSm80INS1_25CollectiveMainloopFwdSm80ILi8ELi1ELb0EN4cute5tupleIJNS5_1CILi128EEENS7_ILi64EEENS7_ILi256EEEEEELi256ENS_10bfloat16_tEfNS_4arch4Sm80ELb0ELb0ELb1ELb1ELb1ELb0ELb1ELb1EEENS1_21CollectiveEpilogueFwdINS6_IJS8_SA_S9_EEENS6_IJNS7_ILi1EEESI_SI_EEESC_SE_Li256ELb1ELb1ELb1ELb0EEENS1_36VarlenDynamicPersistentTileSchedulerILi128ELi64ELi256ELi256ELb1ELb1ELb0ELb0ELb1ELb1EEEEEEEEEvNT_6ParamsE)
        /*0608*/ 	.word	0x000000ff


	//----- nvinfo : EIATTR_FRAME_SIZE
	.align		4
.L_268:
        /*060c*/ 	.byte	0x04, 0x11
        /*060e*/ 	.short	(.L_270 - .L_269)
	.align		4
.L_269:
        /*0610*/ 	.word	index@($__internal_30_$__cuda_sm70_votesync_ballot)
        /*0614*/ 	.word	0x00000000


	//----- nvinfo : EIATTR_FRAME_SIZE
	.align		4
.L_270:
        /*0618*/ 	.byte	0x04, 0x11
        /*061a*/ 	.short	(.L_272 - .L_271)
	.align		4
.L_271:
        /*061c*/ 	.word	index@($__internal_29_$__cuda_sm70_shflsync_up_p)
        /*0620*/ 	.word	0x00000000


	//----- nvinfo : EIATTR_FRAME_SIZE
	.align		4
.L_272:
        /*0624*/ 	.byte	0x04, 0x11
        /*0626*/ 	.short	(.L_274 - .L_273)
	.align		4
.L_273:
        /*0628*/ 	.word	index@($__internal_28_$__cuda_sm70_shflsync_idx_p)
        /*062c*/ 	.word	0x00000000


	//----- nvinfo : EIATTR_FRAME_SIZE
	.align		4
.L_274:
        /*0630*/ 	.byte	0x04, 0x11
        /*0632*/ 	.short	(.L_276 - .L_275)
	.align		4
.L_275:
        /*0634*/ 	.word	index@($__internal_27_$__cuda_sm70_shflsync_bfly_p)
        /*0638*/ 	.word	0x00000000


	//----- nvinfo : EIATTR_FRAME_SIZE
	.align		4
.L_276:
        /*063c*/ 	.byte	0x04, 0x11
        /*063e*/ 	.short	(.L_278 - .L_277)
	.align		4
.L_277:
        /*0640*/ 	.word	index@(_ZN7cutlass13device_kernelIN5flash19enable_sm80_to_sm89INS1_16FlashAttnFwdSm80INS1_25CollectiveMainloopFwdSm80ILi8ELi1ELb0EN4cute5tupleIJNS5_1CILi128EEENS7_ILi64EEENS7_ILi256EEEEEELi256ENS_10bfloat16_tEfNS_4arch4Sm80ELb0ELb0ELb1ELb1ELb1ELb0ELb1ELb1EEENS1_21CollectiveEpilogueFwdINS6_IJS8_SA_S9_EEENS6_IJNS7_ILi1EEESI_SI_EEESC_SE_Li256ELb1ELb1ELb1ELb0EEENS1_36VarlenDynamicPersistentTileSchedulerILi128ELi64ELi256ELi256ELb1ELb1ELb0ELb0ELb1ELb1EEEEEEEEEvNT_6ParamsE)
        /*0644*/ 	.word	0x00000158


	//----- nvinfo : EIATTR_REGCOUNT
	.align		4
.L_278:
        /*0648*/ 	.byte	0x04, 0x2f
        /*064a*/ 	.short	(.L_280 - .L_279)
	.align		4
.L_279:
        /*064c*/ 	.word	index@(_ZN7cutlass13device_kernelIN5flash19enable_sm80_to_sm89INS1_16FlashAttnFwdSm80INS1_25CollectiveMainloopFwdSm80ILi8ELi1ELb0EN4cute5tupleIJNS5_1CILi128EEENS7_ILi96EEENS7_ILi256EEEEEELi256ENS_10bfloat16_tEfNS_4arch4Sm80ELb0ELb0ELb1ELb0ELb1ELb0ELb1ELb1EEENS1_21CollectiveEpilogueFwdINS6_IJS8_SA_S9_EEENS6_IJNS7_ILi1EEESI_SI_EEESC_SE_Li256ELb0ELb1ELb1ELb0EEENS1_19SingleTileSchedulerILb0ELb1ELb1ELi128EEEEEEEEEvNT_6ParamsE)
        /*0650*/ 	.word	0x000000ff


	//----- nvinfo : EIATTR_FRAME_SIZE
	.align		4
.L_280:
        /*0654*/ 	.byte	0x04, 0x11
        /*0656*/ 	.short	(.L_282 - .L_281)
	.align		4
.L_281:
        /*0658*/ 	.word	index@(_ZN7cutlass13device_kernelIN5flash19enable_sm80_to_sm89INS1_16FlashAttnFwdSm80INS1_25CollectiveMainloopFwdSm80ILi8ELi1ELb0EN4cute5tupleIJNS5_1CILi128EEENS7_ILi96EEENS7_ILi256EEEEEELi256ENS_10bfloat16_tEfNS_4arch4Sm80ELb0ELb0ELb1ELb0ELb1ELb0ELb1ELb1EEENS1_21CollectiveEpilogueFwdINS6_IJS8_SA_S9_EEENS6_IJNS7_ILi1EEESI_SI_EEESC_SE_Li256ELb0ELb1ELb1ELb0EEENS1_19SingleTileSchedulerILb0ELb1ELb1ELi128EEEEEEEEEvNT_6ParamsE)
        /*065c*/ 	.word	0x00000060


	//----- nvinfo : EIATTR_REGCOUNT
	.align		4
.L_282:
        /*0660*/ 	.byte	0x04, 0x2f
        /*0662*/ 	.short	(.L_284 - .L_283)
	.align		4
.L_283:
        /*0664*/ 	.word	index@(_ZN7cutlass13device_kernelIN5flash19enable_sm80_to_sm89INS1_16FlashAttnFwdSm80INS1_25CollectiveMainloopFwdSm80ILi8ELi1ELb0EN4cute5tupleIJNS5_1CILi128EEENS7_ILi32EEENS7_ILi256EEEEEELi256ENS_10bfloat16_tEfNS_4arch4Sm80ELb1ELb0ELb1ELb1ELb1ELb1ELb1ELb1EEENS1_21CollectiveEpilogueFwdINS6_IJS8_SA_S9_EEENS6_IJNS7_ILi1EEESI_SI_EEESC_SE_Li256ELb1ELb1ELb1ELb0EEENS1_36VarlenDynamicPersistentTileSchedulerILi128ELi32ELi256ELi256ELb1ELb1ELb0ELb1ELb1ELb1EEEEEEEEEvNT_6ParamsE)
        /*0668*/ 	.word	0x000000ff


	//----- nvinfo : EIATTR_FRAME_SIZE
	.align		4
.L_284:
        /*066c*/ 	.byte	0x04, 0x11
        /*066e*/ 	.short	(.L_286 - .L_285)
	.align		4
.L_285:
        /*0670*/ 	.word	index@($__internal_26_$__cuda_sm70_votesync_ballot)
        /*0674*/ 	.word	0x00000000


	//----- nvinfo : EIATTR_FRAME_SIZE
	.align		4
.L_286:
        /*0678*/ 	.byte	0x04, 0x11
        /*067a*/ 	.short	(.L_288 - .L_287)
	.align		4
.L_287:
        /*067c*/ 	.word	index@($__internal_25_$__cuda_sm70_shflsync_up_p)
        /*0680*/ 	.word	0x00000000


	//----- nvinfo : EIATTR_FRAME_SIZE
	.align		4
.L_288:
        /*0684*/ 	.byte	0x04, 0x11
        /*0686*/ 	.short	(.L_290 - .L_289)
	.align		4
.L_289:
        /*0688*/ 	.word	index@($__internal_24_$__cuda_sm70_shflsync_idx_p)
        /*068c*/ 	.word	0x00000000


	//----- nvinfo : EIATTR_FRAME_SIZE
	.align		4
.L_290:
        /*0690*/ 	.byte	0x04, 0x11
        /*0692*/ 	.short	(.L_292 - .L_291)
	.align		4
.L_291:
        /*0694*/ 	.word	index@($__internal_23_$__cuda_sm70_shflsync_bfly_p)
        /*0698*/ 	.word	0x00000000


	//----- nvinfo : EIATTR_FRAME_SIZE
	.align		4
.L_292:
        /*069c*/ 	.byte	0x04, 0x11
        /*069e*/ 	.short	(.L_294 - .L_293)
	.align		4
.L_293:
        /*06a0*/ 	.word	index@(_ZN7cutlass13device_kernelIN5flash19enable_sm80_to_sm89INS1_16FlashAttnFwdSm80INS1_25CollectiveMainloopFwdSm80ILi8ELi1ELb0EN4cute5tupleIJNS5_1CILi128EEENS7_ILi32EEENS7_ILi256EEEEEELi256ENS_10bfloat16_tEfNS_4arch4Sm80ELb1ELb0ELb1ELb1ELb1ELb1ELb1ELb1EEENS1_21CollectiveEpilogueFwdINS6_IJS8_SA_S9_EEENS6_IJNS7_ILi1EEESI_SI_EEESC_SE_Li256ELb1ELb1ELb1ELb0EEENS1_36VarlenDynamicPersistentTileSchedulerILi128ELi32ELi256ELi256ELb1ELb1ELb0ELb1ELb1ELb1EEEEEEEEEvNT_6ParamsE)
        /*06a4*/ 	.word	0x00000048


	//----- nvinfo : EIATTR_REGCOUNT
	.align		4
.L_294:
        /*06a8*/ 	.byte	0x04, 0x2f
        /*06aa*/ 	.short	(.L_296 - .L_295)
	.align		4
.L_295:
        /*06ac*/ 	.word	index@(_ZN7cutlass13device_kernelIN5flash19enable_sm80_to_sm89INS1_16FlashAttnFwdSm80INS1_25CollectiveMainloopFwdSm80ILi8ELi1ELb1EN4cute5tupleIJNS5_1CILi128EEENS7_ILi48EEENS7_ILi256EEEEEELi256ENS_10bfloat16_tEfNS_4arch4Sm80ELb1ELb0ELb1ELb1ELb1ELb0ELb1ELb1EEENS1_21CollectiveEpilogueFwdINS6_IJS8_SA_S9_EEENS6_IJNS7_ILi1EEESI_SI_EEESC_SE_Li256ELb1ELb1ELb1ELb0EEENS1_36VarlenDynamicPersistentTileSchedulerILi128ELi48ELi256ELi256ELb1ELb1ELb0ELb1ELb1ELb1EEEEEEEEEvNT_6ParamsE)
        /*06b0*/ 	.word	0x000000ff


	//----- nvinfo : EIATTR_FRAME_SIZE
	.align		4
.L_296:
        /*06b4*/ 	.byte	0x04, 0x11
        /*06b6*/ 	.short	(.L_298 - .L_297)
	.align		4
.L_297:
        /*06b8*/ 	.word	index@($__internal_22_$__cuda_sm70_votesync_ballot)
        /*06bc*/ 	.word	0x00000000


	//----- nvinfo : EIATTR_FRAME_SIZE
	.align		4
.L_298:
        /*06c0*/ 	.byte	0x04, 0x11
        /*06c2*/ 	.short	(.L_300 - .L_299)
	.align		4
.L_299:
        /*06c4*/ 	.word	index@($__internal_21_$__cuda_sm70_shflsync_up_p)
        /*06c8*/ 	.word	0x00000000


	//----- nvinfo : EIATTR_FRAME_SIZE
	.align		4
.L_300:
        /*06cc*/ 	.byte	0x04, 0x11
        /*06ce*/ 	.short	(.L_302 - .L_301)
	.align		4
.L_301:
        /*06d0*/ 	.word	index@($__internal_20_$__cuda_sm70_shflsync_idx_p)
        /*06d4*/ 	.word	0x00000000


	//----- nvinfo : EIATTR_FRAME_SIZE
	.align		4
.L_302:
        /*06d8*/ 	.byte	0x04, 0x11
        /*06da*/ 	.short	(.L_304 - .L_303)
	.align		4
.L_303:
        /*06dc*/ 	.word	index@($__internal_19_$__cuda_sm70_shflsync_bfly_p)
        /*06e0*/ 	.word	0x00000000


	//----- nvinfo : EIATTR_FRAME_SIZE
	.align		4
.L_304:
        /*06e4*/ 	.byte	0x04, 0x11
        /*06e6*/ 	.short	(.L_306 - .L_305)
	.align		4
.L_305:
        /*06e8*/ 	.word	index@(_ZN7cutlass13device_kernelIN5flash19enable_sm80_to_sm89INS1_16FlashAttnFwdSm80INS1_25CollectiveMainloopFwdSm80ILi8ELi1ELb1EN4cute5tupleIJNS5_1CILi128EEENS7_ILi48EEENS7_ILi256EEEEEELi256ENS_10bfloat16_tEfNS_4arch4Sm80ELb1ELb0ELb1ELb1ELb1ELb0ELb1ELb1EEENS1_21CollectiveEpilogueFwdINS6_IJS8_SA_S9_EEENS6_IJNS7_ILi1EEESI_SI_EEESC_SE_Li256ELb1ELb1ELb1ELb0EEENS1_36VarlenDynamicPersistentTileSchedulerILi128ELi48ELi256ELi256ELb1ELb1ELb0ELb1ELb1ELb1EEEEEEEEEvNT_6ParamsE)
        /*06ec*/ 	.word	0x00000220


	//----- nvinfo : EIATTR_REGCOUNT
	.align		4
.L_306:
        /*06f0*/ 	.byte	0x04, 0x2f
        /*06f2*/ 	.short	(.L_308 - .L_307)
	.align		4
.L_307:
        /*06f4*/ 	.word	index@(_ZN7cutlass13device_kernelIN5flash19enable_sm80_to_sm89INS1_16FlashAttnFwdSm80INS1_25CollectiveMainloopFwdSm80ILi8ELi1ELb1EN4cute5tupleIJNS5_1CILi128EEENS7_ILi64EEENS7_ILi256EEEEEELi256ENS_10bfloat16_tEfNS_4arch4Sm80ELb1ELb0ELb1ELb0ELb1ELb0ELb1ELb1EEENS1_21CollectiveEpilogueFwdINS6_IJS8_SA_S9_EEENS6_IJNS7_ILi1EEESI_SI_EEESC_SE_Li256ELb0ELb1ELb1ELb0EEENS1_30DynamicPersistentTileSchedulerILi256ELi256ELb1ELb1ELb0EEEEEEEEEvNT_6ParamsE)
        /*06f8*/ 	.word	0x000000ff


	//----- nvinfo : EIATTR_FRAME_SIZE
	.align		4
.L_308:
        /*06fc*/ 	.byte	0x04, 0x11
        /*06fe*/ 	.short	(.L_310 - .L_309)
	.align		4
.L_309:
        /*0700*/ 	.word	index@($__internal_18_$__cuda_sm70_shflsync_idx_p)
        /*0704*/ 	.word	0x00000000


	//----- nvinfo : EIATTR_FRAME_SIZE
	.align		4
.L_310:
        /*0708*/ 	.byte	0x04, 0x11
        /*070a*/ 	.short	(.L_312 - .L_311)
	.align		4
.L_311:
        /*070c*/ 	.word	index@($__internal_17_$__cuda_sm70_shflsync_bfly_p)
        /*0710*/ 	.word	0x00000000


	//----- nvinfo : EIATTR_FRAME_SIZE
	.align		4
.L_312:
        /*0714*/ 	.byte	0x04, 0x11
        /*0716*/ 	.short	(.L_314 - .L_313)
	.align		4
.L_313:
        /*0718*/ 	.word	index@(_ZN7cutlass13device_kernelIN5flash19enable_sm80_to_sm89INS1_16FlashAttnFwdSm80INS1_25CollectiveMainloopFwdSm80ILi8ELi1ELb1EN4cute5tupleIJNS5_1CILi128EEENS7_ILi64EEENS7_ILi256EEEEEELi256ENS_10bfloat16_tEfNS_4arch4Sm80ELb1ELb0ELb1ELb0ELb1ELb0ELb1ELb1EEENS1_21CollectiveEpilogueFwdINS6_IJS8_SA_S9_EEENS6_IJNS7_ILi1EEESI_SI_EEESC_SE_Li256ELb0ELb1ELb1ELb0EEENS1_30DynamicPersistentTileSchedulerILi256ELi256ELb1ELb1ELb0EEEEEEEEEvNT_6ParamsE)
        /*071c*/ 	.word	0x00000210


	//----- nvinfo : EIATTR_REGCOUNT
	.align		4
.L_314:
        /*0720*/ 	.byte	0x04, 0x2f
        /*0722*/ 	.short	(.L_316 - .L_315)
	.align		4
.L_315:
        /*0724*/ 	.word	index@(_ZN7cutlass13device_kernelIN5flash19enable_sm80_to_sm89INS1_16FlashAttnFwdSm80INS1_25CollectiveMainloopFwdSm80ILi8ELi1ELb0EN4cute5tupleIJNS5_1CILi128EEENS7_ILi32EEENS7_ILi256EEEEEELi256ENS_10bfloat16_tEfNS_4arch4Sm80ELb0ELb1ELb1ELb1ELb1ELb1ELb1ELb1EEENS1_21CollectiveEpilogueFwdINS6_IJS8_SA_S9_EEENS6_IJNS7_ILi1EEESI_SI_EEESC_SE_Li256ELb1ELb1ELb1ELb0EEENS1_36VarlenDynamicPersistentTileSchedulerILi128ELi32ELi256ELi256ELb1ELb1ELb0ELb1ELb0ELb1EEEEEEEEEvNT_6ParamsE)
        /*0728*/ 	.word	0x000000ff


	//----- nvinfo : EIATTR_FRAME_SIZE
	.align		4
.L_316:
        /*072c*/ 	.byte	0x04, 0x11
        /*072e*/ 	.short	(.L_318 - .L_317)
	.align		4
.L_317:
        /*0730*/ 	.word	index@($__internal_16_$__cuda_sm70_votesync_ballot)
        /*0734*/ 	.word	0x00000000


	//----- nvinfo : EIATTR_FRAME_SIZE
	.align		4
.L_318:
        /*0738*/ 	.byte	0x04, 0x11
        /*073a*/ 	.short	(.L_320 - .L_319)
	.align		4
.L_319:
        /*073c*/ 	.word	index@($__internal_15_$__cuda_sm70_shflsync_up_p)
        /*0740*/ 	.word	0x00000000


	//----- nvinfo : EIATTR_FRAME_SIZE
	.align		4
.L_320:
        /*0744*/ 	.byte	0x04, 0x11
        /*0746*/ 	.short	(.L_322 - .L_321)
	.align		4
.L_321:
        /*0748*/ 	.word	index@($__internal_14_$__cuda_sm70_shflsync_idx_p)
        /*074c*/ 	.word	0x00000000


	//----- nvinfo : EIATTR_FRAME_SIZE
	.align		4
.L_322:
        /*0750*/ 	.byte	0x04, 0x11
        /*0752*/ 	.short	(.L_324 - .L_323)
	.align		4
.L_323:
        /*0754*/ 	.word	index@($__internal_13_$__cuda_sm70_shflsync_bfly_p)
        /*0758*/ 	.word	0x00000000


	//----- nvinfo : EIATTR_FRAME_SIZE
	.align		4
.L_324:
        /*075c*/ 	.byte	0x04, 0x11
        /*075e*/ 	.short	(.L_326 - .L_325)
	.align		4
.L_325:
        /*0760*/ 	.word	index@(_ZN7cutlass13device_kernelIN5flash19enable_sm80_to_sm89INS1_16FlashAttnFwdSm80INS1_25CollectiveMainloopFwdSm80ILi8ELi1ELb0EN4cute5tupleIJNS5_1CILi128EEENS7_ILi32EEENS7_ILi256EEEEEELi256ENS_10bfloat16_tEfNS_4arch4Sm80ELb0ELb1ELb1ELb1ELb1ELb1ELb1ELb1EEENS1_21CollectiveEpilogueFwdINS6_IJS8_SA_S9_EEENS6_IJNS7_ILi1EEESI_SI_EEESC_SE_Li256ELb1ELb1ELb1ELb0EEENS1_36VarlenDynamicPersistentTileSchedulerILi128ELi32ELi256ELi256ELb1ELb1ELb0ELb1ELb0ELb1EEEEEEEEEvNT_6ParamsE)
        /*0764*/ 	.word	0x00000048


	//----- nvinfo : EIATTR_REGCOUNT
	.align		4
.L_326:
        /*0768*/ 	.byte	0x04, 0x2f
        /*076a*/ 	.short	(.L_328 - .L_327)
	.align		4
.L_327:
        /*076c*/ 	.word	index@(_ZN7cutlass13device_kernelIN5flash19enable_sm80_to_sm89INS1_16FlashAttnFwdSm80INS1_25CollectiveMainloopFwdSm80ILi8ELi1ELb1EN4cute5tupleIJNS5_1CILi128EEENS7_ILi48EEENS7_ILi256EEEEEELi256ENS_10bfloat16_tEfNS_4arch4Sm80ELb0ELb1ELb1ELb1ELb1ELb0ELb1ELb1EEENS1_21CollectiveEpilogueFwdINS6_IJS8_SA_S9_EEENS6_IJNS7_ILi1EEESI_SI_EEESC_SE_Li256ELb1ELb1ELb1ELb0EEENS1_36VarlenDynamicPersistentTileSchedulerILi128ELi48ELi256ELi256ELb1ELb1ELb0ELb1ELb0ELb1EEEEEEEEEvNT_6ParamsE)
        /*0770*/ 	.word	0x000000ff


	//----- nvinfo : EIATTR_FRAME_SIZE
	.align		4
.L_328:
        /*0774*/ 	.byte	0x04, 0x11
        /*0776*/ 	.short	(.L_330 - .L_329)
	.align		4
.L_329:
        /*0778*/ 	.word	index@($__internal_12_$__cuda_sm70_votesync_ballot)
        /*077c*/ 	.word	0x00000000


	//----- nvinfo : EIATTR_FRAME_SIZE
	.align		4
.L_330:
        /*0780*/ 	.byte	0x04, 0x11
        /*0782*/ 	.short	(.L_332 - .L_331)
	.align		4
.L_331:
        /*0784*/ 	.word	index@($__internal_11_$__cuda_sm70_shflsync_up_p)
        /*0788*/ 	.word	0x00000000


	//----- nvinfo : EIATTR_FRAME_SIZE
	.align		4
.L_332:
        /*078c*/ 	.byte	0x04, 0x11
        /*078e*/ 	.short	(.L_334 - .L_333)
	.align		4
.L_333:
        /*0790*/ 	.word	index@($__internal_10_$__cuda_sm70_shflsync_idx_p)
        /*0794*/ 	.word	0x00000000


	//----- nvinfo : EIATTR_FRAME_SIZE
	.align		4
.L_334:
        /*0798*/ 	.byte	0x04, 0x11
        /*079a*/ 	.short	(.L_336 - .L_335)
	.align		4
.L_335:
        /*079c*/ 	.word	index@($__internal_9_$__cuda_sm70_shflsync_bfly_p)
        /*07a0*/ 	.word	0x00000000


	//----- nvinfo : EIATTR_FRAME_SIZE
	.align		4
.L_336:
        /*07a4*/ 	.byte	0x04, 0x11
        /*07a6*/ 	.short	(.L_338 - .L_337)
	.align		4
.L_337:
        /*07a8*/ 	.word	index@(_ZN7cutlass13device_kernelIN5flash19enable_sm80_to_sm89INS1_16FlashAttnFwdSm80INS1_25CollectiveMainloopFwdSm80ILi8ELi1ELb1EN4cute5tupleIJNS5_1CILi128EEENS7_ILi48EEENS7_ILi256EEEEEELi256ENS_10bfloat16_tEfNS_4arch4Sm80ELb0ELb1ELb1ELb1ELb1ELb0ELb1ELb1EEENS1_21CollectiveEpilogueFwdINS6_IJS8_SA_S9_EEENS6_IJNS7_ILi1EEESI_SI_EEESC_SE_Li256ELb1ELb1ELb1ELb0EEENS1_36VarlenDynamicPersistentTileSchedulerILi128ELi48ELi256ELi256ELb1ELb1ELb0ELb1ELb0ELb1EEEEEEEEEvNT_6ParamsE)
        /*07ac*/ 	.word	0x00000218


	//----- nvinfo : EIATTR_REGCOUNT
	.align		4
.L_338:
        /*07b0*/ 	.byte	0x04, 0x2f
        /*07b2*/ 	.short	(.L_340 - .L_339)
	.align		4
.L_339:
        /*07b4*/ 	.word	index@(_ZN7cutlass13device_kernelIN5flash19enable_sm80_to_sm89INS1_16FlashAttnFwdSm80INS1_25CollectiveMainloopFwdSm80ILi8ELi1ELb1EN4cute5tupleIJNS5_1CILi128EEENS7_ILi48EEENS7_ILi256EEEEEELi256ENS_10bfloat16_tEfNS_4arch4Sm80ELb0ELb1ELb1ELb0ELb1ELb0ELb1ELb1EEENS1_21CollectiveEpilogueFwdINS6_IJS8_SA_S9_EEENS6_IJNS7_ILi1EEESI_SI_EEESC_SE_Li256ELb0ELb1ELb1ELb0EEENS1_19SingleTileSchedulerILb0ELb1ELb1ELi128EEEEEEEEEvNT_6ParamsE)
        /*07b8*/ 	.word	0x000000ff


	//----- nvinfo : EIATTR_FRAME_SIZE
	.align		4
.L_340:
        /*07bc*/ 	.byte	0x04, 0x11
        /*07be*/ 	.short	(.L_342 - .L_341)
	.align		4
.L_341:
        /*07c0*/ 	.word	index@($__internal_8_$__cuda_sm70_shflsync_idx_p)
        /*07c4*/ 	.word	0x00000000


	//----- nvinfo : EIATTR_FRAME_SIZE
	.align		4
.L_342:
        /*07c8*/ 	.byte	0x04, 0x11
        /*07ca*/ 	.short	(.L_344 - .L_343)
	.align		4
.L_343:
        /*07cc*/ 	.word	index@(_ZN7cutlass13device_kernelIN5flash19enable_sm80_to_sm89INS1_16FlashAttnFwdSm80INS1_25CollectiveMainloopFwdSm80ILi8ELi1ELb1EN4cute5tupleIJNS5_1CILi128EEENS7_ILi48EEENS7_ILi256EEEEEELi256ENS_10bfloat16_tEfNS_4arch4Sm80ELb0ELb1ELb1ELb0ELb1ELb0ELb1ELb1EEENS1_21CollectiveEpilogueFwdINS6_IJS8_SA_S9_EEENS6_IJNS7_ILi1EEESI_SI_EEESC_SE_Li256ELb0ELb1ELb1ELb0EEENS1_19SingleTileSchedulerILb0ELb1ELb1ELi128EEEEEEEEEvNT_6ParamsE)
        /*07d0*/ 	.word	0x00000060


	//----- nvinfo : EIATTR_REGCOUNT
	.align		4
.L_344:
        /*07d4*/ 	.byte	0x04, 0x2f
        /*07d6*/ 	.short	(.L_346 - .L_345)
	.align		4
.L_345:
        /*07d8*/ 	.word	index@(_ZN7cutlass13device_kernelIN5flash19enable_sm80_to_sm89INS1_16FlashAttnFwdSm80INS1_25CollectiveMainloopFwdSm80ILi8ELi1ELb0EN4cute5tupleIJNS5_1CILi128EEENS7_ILi32EEENS7_ILi256EEEEEELi256ENS_10bfloat16_tEfNS_4arch4Sm80ELb0ELb0ELb1ELb1ELb1ELb1ELb1ELb1EEENS1_21CollectiveEpilogueFwdINS6_IJS8_SA_S9_EEENS6_IJNS7_ILi1EEESI_SI_EEESC_SE_Li256ELb1ELb1ELb1ELb0EEENS1_36VarlenDynamicPersistentTileSchedulerILi128ELi32ELi256ELi256ELb1ELb1ELb0ELb0ELb1ELb1EEEEEEEEEvNT_6ParamsE)
        /*07dc*/ 	.word	0x000000ff


	//----- nvinfo : EIATTR_FRAME_SIZE
	.align		4
.L_346:
        /*07e0*/ 	.byte	0x04, 0x11
        /*07e2*/ 	.short	(.L_348 - .L_347)
	.align		4
.L_347:
        /*07e4*/ 	.word	index@($__internal_7_$__cuda_sm70_votesync_ballot)
        /*07e8*/ 	.word	0x00000000


	//----- nvinfo : EIATTR_FRAME_SIZE
	.align		4
.L_348:
        /*07ec*/ 	.byte	0x04, 0x11
        /*07ee*/ 	.short	(.L_350 - .L_349)
	.align		4
.L_349:
        /*07f0*/ 	.word	index@($__internal_6_$__cuda_sm70_shflsync_up_p)
        /*07f4*/ 	.word	0x00000000


	//----- nvinfo : EIATTR_FRAME_SIZE
	.align		4
.L_350:
        /*07f8*/ 	.byte	0x04, 0x11
        /*07fa*/ 	.short	(.L_352 - .L_351)
	.align		4
.L_351:
        /*07fc*/ 	.word	index@($__internal_5_$__cuda_sm70_shflsync_idx_p)
        /*0800*/ 	.word	0x00000000


	//----- nvinfo : EIATTR_FRAME_SIZE
	.align		4
.L_352:
        /*0804*/ 	.byte	0x04, 0x11
        /*0806*/ 	.short	(.L_354 - .L_353)
	.align		4
.L_353:
        /*0808*/ 	.word	index@($__internal_4_$__cuda_sm70_shflsync_bfly_p)
        /*080c*/ 	.word	0x00000000


	//----- nvinfo : EIATTR_FRAME_SIZE
	.align		4
.L_354:
        /*0810*/ 	.byte	0x04, 0x11
        /*0812*/ 	.short	(.L_356 - .L_355)
	.align		4
.L_355:
        /*0814*/ 	.word	index@(_ZN7cutlass13device_kernelIN5flash19enable_sm80_to_sm89INS1_16FlashAttnFwdSm80INS1_25CollectiveMainloopFwdSm80ILi8ELi1ELb0EN4cute5tupleIJNS5_1CILi128EEENS7_ILi32EEENS7_ILi256EEEEEELi256ENS_10bfloat16_tEfNS_4arch4Sm80ELb0ELb0ELb1ELb1ELb1ELb1ELb1ELb1EEENS1_21CollectiveEpilogueFwdINS6_IJS8_SA_S9_EEENS6_IJNS7_ILi1EEESI_SI_EEESC_SE_Li256ELb1ELb1ELb1ELb0EEENS1_36VarlenDynamicPersistentTileSchedulerILi128ELi32ELi256ELi256ELb1ELb1ELb0ELb0ELb1ELb1EEEEEEEEEvNT_6ParamsE)
        /*0818*/ 	.word	0x00000058


	//----- nvinfo : EIATTR_REGCOUNT
	.align		4
.L_356:
        /*081c*/ 	.byte	0x04, 0x2f
        /*081e*/ 	.short	(.L_358 - .L_357)
	.align		4
.L_357:
        /*0820*/ 	.word	index@(_ZN7cutlass13device_kernelIN5flash19enable_sm80_to_sm89INS1_16FlashAttnFwdSm80INS1_25CollectiveMainloopFwdSm80ILi8ELi1ELb1EN4cute5tupleIJNS5_1CILi128EEENS7_ILi48EEENS7_ILi256EEEEEELi256ENS_10bfloat16_tEfNS_4arch4Sm80ELb0ELb0ELb1ELb1ELb1ELb0ELb1ELb1EEENS1_21CollectiveEpilogueFwdINS6_IJS8_SA_S9_EEENS6_IJNS7_ILi1EEESI_SI_EEESC_SE_Li256ELb1ELb1ELb1ELb0EEENS1_36VarlenDynamicPersistentTileSchedulerILi128ELi48ELi256ELi256ELb1ELb1ELb0ELb0ELb1ELb1EEEEEEEEEvNT_6ParamsE)
        /*0824*/ 	.word	0x000000ff


	//----- nvinfo : EIATTR_FRAME_SIZE
	.align		4
.L_358:
        /*0828*/ 	.byte	0x04, 0x11
        /*082a*/ 	.short	(.L_360 - .L_359)
	.align		4
.L_359:
        /*082c*/ 	.word	index@($__internal_3_$__cuda_sm70_votesync_ballot)
        /*0830*/ 	.word	0x00000000


	//----- nvinfo : EIATTR_FRAME_SIZE
	.align		4
.L_360:
        /*0834*/ 	.byte	0x04, 0x11
        /*0836*/ 	.short	(.L_362 - .L_361)
	.align		4
.L_361:
        /*0838*/ 	.word	index@($__internal_2_$__cuda_sm70_shflsync_up_p)
        /*083c*/ 	.word	0x00000000


	//----- nvinfo : EIATTR_FRAME_SIZE
	.align		4
.L_362:
        /*0840*/ 	.byte	0x04, 0x11
        /*0842*/ 	.short	(.L_364 - .L_363)
	.align		4
.L_363:
        /*0844*/ 	.word	index@($__internal_1_$__cuda_sm70_shflsync_idx_p)
        /*0848*/ 	.word	0x00000000


	//----- nvinfo : EIATTR_FRAME_SIZE
	.align		4
.L_364:
        /*084c*/ 	.byte	0x04, 0x11
        /*084e*/ 	.short	(.L_366 - .L_365)
	.align		4
.L_365:
        /*0850*/ 	.word	index@($__internal_0_$__cuda_sm70_shflsync_bfly_p)
        /*0854*/ 	.word	0x00000000


	//----- nvinfo : EIATTR_FRAME_SIZE
	.align		4
.L_366:
        /*0858*/ 	.byte	0x04, 0x11
        /*085a*/ 	.short	(.L_368 - .L_367)
	.align		4
.L_367:
        /*085c*/ 	.word	index@(_ZN7cutlass13device_kernelIN5flash19enable_sm80_to_sm89INS1_16FlashAttnFwdSm80INS1_25CollectiveMainloopFwdSm80ILi8ELi1ELb1EN4cute5tupleIJNS5_1CILi128EEENS7_ILi48EEENS7_ILi256EEEEEELi256ENS_10bfloat16_tEfNS_4arch4Sm80ELb0ELb0ELb1ELb1ELb1ELb0ELb1ELb1EEENS1_21CollectiveEpilogueFwdINS6_IJS8_SA_S9_EEENS6_IJNS7_ILi1EEESI_SI_EEESC_SE_Li256ELb1ELb1ELb1ELb0EEENS1_36VarlenDynamicPersistentTileSchedulerILi128ELi48ELi256ELi256ELb1ELb1ELb0ELb0ELb1ELb1EEEEEEEEEvNT_6ParamsE)
        /*0860*/ 	.word	0x00000190


	//----- nvinfo : EIATTR_REGCOUNT
	.align		4
.L_368:
        /*0864*/ 	.byte	0x04, 0x2f
        /*0866*/ 	.short	(.L_370 - .L_369)
	.align		4
.L_369:
        /*0868*/ 	.word	index@(_ZN7cutlass13device_kernelIN5flash19enable_sm80_to_sm89INS1_16FlashAttnFwdSm80INS1_25CollectiveMainloopFwdSm80ILi8ELi1ELb1EN4cute5tupleIJNS5_1CILi128EEENS7_ILi64EEENS7_ILi256EEEEEELi256ENS_10bfloat16_tEfNS_4arch4Sm80ELb0ELb0ELb1ELb0ELb1ELb0ELb1ELb1EEENS1_21CollectiveEpilogueFwdINS6_IJS8_SA_S9_EEENS6_IJNS7_ILi1EEESI_SI_EEESC_SE_Li256ELb0ELb1ELb1ELb0EEENS1_19SingleTileSchedulerILb0ELb1ELb1ELi128EEEEEEEEEvNT_6ParamsE)
        /*086c*/ 	.word	0x000000ff


	//----- nvinfo : EIATTR_FRAME_SIZE
	.align		4
.L_370:
        /*0870*/ 	.byte	0x04, 0x11
        /*0872*/ 	.short	(.L_372 - .L_371)
	.align		4
.L_371:
        /*0874*/ 	.word	index@(_ZN7cutlass13device_kernelIN5flash19enable_sm80_to_sm89INS1_16FlashAttnFwdSm80INS1_25CollectiveMainloopFwdSm80ILi8ELi1ELb1EN4cute5tupleIJNS5_1CILi128EEENS7_ILi64EEENS7_ILi256EEEEEELi256ENS_10bfloat16_tEfNS_4arch4Sm80ELb0ELb0ELb1ELb0ELb1ELb0ELb1ELb1EEENS1_21CollectiveEpilogueFwdINS6_IJS8_SA_S9_EEENS6_IJNS7_ILi1EEESI_SI_EEESC_SE_Li256ELb0ELb1ELb1ELb0EEENS1_19SingleTileSchedulerILb0ELb1ELb1ELi128EEEEEEEEEvNT_6ParamsE)
        /*0878*/ 	.word	0x00000068


	//----- nvinfo : EIATTR_MIN_STACK_SIZE
	.align		4
.L_372:
        /*087c*/ 	.byte	0x04, 0x12
        /*087e*/ 	.short	(.L_374 - .L_373)
	.align		4
.L_373:
        /*0880*/ 	.word	index@(_ZN7cutlass13device_kernelIN5flash19enable_sm80_to_sm89INS1_16FlashAttnFwdSm80INS1_25CollectiveMainloopFwdSm80ILi8ELi1ELb1EN4cute5tupleIJNS5_1CILi128EEENS7_ILi64EEENS7_ILi256EEEEEELi256ENS_10bfloat16_tEfNS_4arch4Sm80ELb0ELb0ELb1ELb0ELb1ELb0ELb1ELb1EEENS1_21CollectiveEpilogueFwdINS6_IJS8_SA_S9_EEENS6_IJNS7_ILi1EEESI_SI_EEESC_SE_Li256ELb0ELb1ELb1ELb0EEENS1_19SingleTileSchedulerILb0ELb1ELb1ELi128EEEEEEEEEvNT_6ParamsE)
        /*0884*/ 	.word	0x00000068


	//----- nvinfo : EIATTR_MIN_STACK_SIZE
	.align		4
.L_374:
        /*0888*/ 	.byte	0x04, 0x12
        /*088a*/ 	.short	(.L_376 - .L_375)
	.align		4
.L_375:
        /*088c*/ 	.word	index@(_ZN7cutlass13device_kernelIN5flash19enable_sm80_to_sm89INS1_16FlashAttnFwdSm80INS1_25CollectiveMainloopFwdSm80ILi8ELi1ELb1EN4cute5tupleIJNS5_1CILi128EEENS7_ILi48EEENS7_ILi256EEEEEELi256ENS_10bfloat16_tEfNS_4arch4Sm80ELb0ELb0ELb1ELb1ELb1ELb0ELb1ELb1EEENS1_21CollectiveEpilogueFwdINS6_IJS8_SA_S9_EEENS6_IJNS7_ILi1EEESI_SI_EEESC_SE_Li256ELb1ELb1ELb1ELb0EEENS1_36VarlenDynamicPersistentTileSchedulerILi128ELi48ELi256ELi256ELb1ELb1ELb0ELb0ELb1ELb1EEEEEEEEEvNT_6ParamsE)
        /*0890*/ 	.word	0x00000190


	//----- nvinfo : EIATTR_MIN_STACK_SIZE
	.align		4
.L_376:
        /*0894*/ 	.byte	0x04, 0x12
        /*0896*/ 	.short	(.L_378 - .L_377)
	.align		4
.L_377:
        /*0898*/ 	.word	index@(_ZN7cutlass13device_kernelIN5flash19enable_sm80_to_sm89INS1_16FlashAttnFwdSm80INS1_25CollectiveMainloopFwdSm80ILi8ELi1ELb0EN4cute5tupleIJNS5_1CILi128EEENS7_ILi32EEENS7_ILi256EEEEEELi256ENS_10bfloat16_tEfNS_4arch4Sm80ELb0ELb0ELb1ELb1ELb1ELb1ELb1ELb1EEENS1_21CollectiveEpilogueFwdINS6_IJS8_SA_S9_EEENS6_IJNS7_ILi1EEESI_SI_EEESC_SE_Li256ELb1ELb1ELb1ELb0EEENS1_36VarlenDynamicPersistentTileSchedulerILi128ELi32ELi256ELi256ELb1ELb1ELb0ELb0ELb1ELb1EEEEEEEEEvNT_6ParamsE)
        /*089c*/ 	.word	0x00000058


	//----- nvinfo : EIATTR_MIN_STACK_SIZE
	.align		4
.L_378:
        /*08a0*/ 	.byte	0x04, 0x12
        /*08a2*/ 	.short	(.L_380 - .L_379)
	.align		4
.L_379:
        /*08a4*/ 	.word	index@(_ZN7cutlass13device_kernelIN5flash19enable_sm80_to_sm89INS1_16FlashAttnFwdSm80INS1_25CollectiveMainloopFwdSm80ILi8ELi1ELb1EN4cute5tupleIJNS5_1CILi128EEENS7_ILi48EEENS7_ILi256EEEEEELi256ENS_10bfloat16_tEfNS_4arch4Sm80ELb0ELb1ELb1ELb0ELb1ELb0ELb1ELb1EEENS1_21CollectiveEpilogueFwdINS6_IJS8_SA_S9_EEENS6_IJNS7_ILi1EEESI_SI_EEESC_SE_Li256ELb0ELb1ELb1ELb0EEENS1_19SingleTileSchedulerILb0ELb1ELb1ELi128EEEEEEEEEvNT_6ParamsE)
        /*08a8*/ 	.word	0x00000060


	//----- nvinfo : EIATTR_MIN_STACK_SIZE
	.align		4
.L_380:
        /*08ac*/ 	.byte	0x04, 0x12
        /*08ae*/ 	.short	(.L_382 - .L_381)
	.align		4
.L_381:
        /*08b0*/ 	.word	index@(_ZN7cutlass13device_kernelIN5flash19enable_sm80_to_sm89INS1_16FlashAttnFwdSm80INS1_25CollectiveMainloopFwdSm80ILi8ELi1ELb1EN4cute5tupleIJNS5_1CILi128EEENS7_ILi48EEENS7_ILi256EEEEEELi256ENS_10bfloat16_tEfNS_4arch4Sm80ELb0ELb1ELb1ELb1ELb1ELb0ELb1ELb1EEENS1_21CollectiveEpilogueFwdINS6_IJS8_SA_S9_EEENS6_IJNS7_ILi1EEESI_SI_EEESC_SE_Li256ELb1ELb1ELb1ELb0EEENS1_36VarlenDynamicPersistentTileSchedulerILi128ELi48ELi256ELi256ELb1ELb1ELb0ELb1ELb0ELb1EEEEEEEEEvNT_6ParamsE)
        /*08b4*/ 	.word	0x00000218


	//----- nvinfo : EIATTR_MIN_STACK_SIZE
	.align		4
.L_382:
        /*08b8*/ 	.byte	0x04, 0x12
        /*08ba*/ 	.short	(.L_384 - .L_383)
	.align		4
.L_383:
        /*08bc*/ 	.word	index@(_ZN7cutlass13device_kernelIN5flash19enable_sm80_to_sm89INS1_16FlashAttnFwdSm80INS1_25CollectiveMainloopFwdSm80ILi8ELi1ELb0EN4cute5tupleIJNS5_1CILi128EEENS7_ILi32EEENS7_ILi256EEEEEELi256ENS_10bfloat16_tEfNS_4arch4Sm80ELb0ELb1ELb1ELb1ELb1ELb1ELb1ELb1EEENS1_21CollectiveEpilogueFwdINS6_IJS8_SA_S9_EEENS6_IJNS7_ILi1EEESI_SI_EEESC_SE_Li256ELb1ELb1ELb1ELb0EEENS1_36VarlenDynamicPersistentTileSchedulerILi128ELi32ELi256ELi256ELb1ELb1ELb0ELb1ELb0ELb1EEEEEEEEEvNT_6ParamsE)
        /*08c0*/ 	.word	0x00000048


	//----- nvinfo : EIATTR_MIN_STACK_SIZE
	.align		4
.L_384:
        /*08c4*/ 	.byte	0x04, 0x12
        /*08c6*/ 	.short	(.L_386 - .L_385)
	.align		4
.L_385:
        /*08c8*/ 	.word	index@(_ZN7cutlass13device_kernelIN5flash19enable_sm80_to_sm89INS1_16FlashAttnFwdSm80INS1_25CollectiveMainloopFwdSm80ILi8ELi1ELb1EN4cute5tupleIJNS5_1CILi128EEENS7_ILi64EEENS7_ILi256EEEEEELi256ENS_10bfloat16_tEfNS_4arch4Sm80ELb1ELb0ELb1ELb0ELb1ELb0ELb1ELb1EEENS1_21CollectiveEpilogueFwdINS6_IJS8_SA_S9_EEENS6_IJNS7_ILi1EEESI_SI_EEESC_SE_Li256ELb0ELb1ELb1ELb0EEENS1_30DynamicPersistentTileSchedulerILi256ELi256ELb1ELb1ELb0EEEEEEEEEvNT_6ParamsE)
        /*08cc*/ 	.word	0x00000210


	//----- nvinfo : EIATTR_MIN_STACK_SIZE
	.align		4
.L_386:
        /*08d0*/ 	.byte	0x04, 0x12
        /*08d2*/ 	.short	(.L_388 - .L_387)
	.align		4
.L_387:
        /*08d4*/ 	.word	index@(_ZN7cutlass13device_kernelIN5flash19enable_sm80_to_sm89INS1_16FlashAttnFwdSm80INS1_25CollectiveMainloopFwdSm80ILi8ELi1ELb1EN4cute5tupleIJNS5_1CILi128EEENS7_ILi48EEENS7_ILi256EEEEEELi256ENS_10bfloat16_tEfNS_4arch4Sm80ELb1ELb0ELb1ELb1ELb1ELb0ELb1ELb1EEENS1_21CollectiveEpilogueFwdINS6_IJS8_SA_S9_EEENS6_IJNS7_ILi1EEESI_SI_EEESC_SE_Li256ELb1ELb1ELb1ELb0EEENS1_36VarlenDynamicPersistentTileSchedulerILi128ELi48ELi256ELi256ELb1ELb1ELb0ELb1ELb1ELb1EEEEEEEEEvNT_6ParamsE)
        /*08d8*/ 	.word	0x00000220


	//----- nvinfo : EIATTR_MIN_STACK_SIZE
	.align		4
.L_388:
        /*08dc*/ 	.byte	0x04, 0x12
        /*08de*/ 	.short	(.L_390 - .L_389)
	.align		4
.L_389:
        /*08e0*/ 	.word	index@(_ZN7cutlass13device_kernelIN5flash19enable_sm80_to_sm89INS1_16FlashAttnFwdSm80INS1_25CollectiveMainloopFwdSm80ILi8ELi1ELb0EN4cute5tupleIJNS5_1CILi128EEENS7_ILi32EEENS7_ILi256EEEEEELi256ENS_10bfloat16_tEfNS_4arch4Sm80ELb1ELb0ELb1ELb1ELb1ELb1ELb1ELb1EEENS1_21CollectiveEpilogueFwdINS6_IJS8_SA_S9_EEENS6_IJNS7_ILi1EEESI_SI_EEESC_SE_Li256ELb1ELb1ELb1ELb0EEENS1_36VarlenDynamicPersistentTileSchedulerILi128ELi32ELi256ELi256ELb1ELb1ELb0ELb1ELb1ELb1EEEEEEEEEvNT_6ParamsE)
        /*08e4*/ 	.word	0x00000048


	//----- nvinfo : EIATTR_MIN_STACK_SIZE
	.align		4
.L_390:
        /*08e8*/ 	.byte	0x04, 0x12
        /*08ea*/ 	.short	(.L_392 - .L_391)
	.align		4
.L_391:
        /*08ec*/ 	.word	index@(_ZN7cutlass13device_kernelIN5flash19enable_sm80_to_sm89INS1_16FlashAttnFwdSm80INS1_25CollectiveMainloopFwdSm80ILi8ELi1ELb0EN4cute5tupleIJNS5_1CILi128EEENS7_ILi96EEENS7_ILi256EEEEEELi256ENS_10bfloat16_tEfNS_4arch4Sm80ELb0ELb0ELb1ELb0ELb1ELb0ELb1ELb1EEENS1_21CollectiveEpilogueFwdINS6_IJS8_SA_S9_EEENS6_IJNS7_ILi1EEESI_SI_EEESC_SE_Li256ELb0ELb1ELb1ELb0EEENS1_19SingleTileSchedulerILb0ELb1ELb1ELi128EEEEEEEEEvNT_6ParamsE)
        /*08f0*/ 	.word	0x00000060


	//----- nvinfo : EIATTR_MIN_STACK_SIZE
	.align		4
.L_392:
        /*08f4*/ 	.byte	0x04, 0x12
        /*08f6*/ 	.short	(.L_394 - .L_393)
	.align		4
.L_393:
        /*08f8*/ 	.word	index@(_ZN7cutlass13device_kernelIN5flash19enable_sm80_to_sm89INS1_16FlashAttnFwdSm80INS1_25CollectiveMainloopFwdSm80ILi8ELi1ELb0EN4cute5tupleIJNS5_1CILi128EEENS7_ILi64EEENS7_ILi256EEEEEELi256ENS_10bfloat16_tEfNS_4arch4Sm80ELb0ELb0ELb1ELb1ELb1ELb0ELb1ELb1EEENS1_21CollectiveEpilogueFwdINS6_IJS8_SA_S9_EEENS6_IJNS7_ILi1EEESI_SI_EEESC_SE_Li256ELb1ELb1ELb1ELb0EEENS1_36VarlenDynamicPersistentTileSchedulerILi128ELi64ELi256ELi256ELb1ELb1ELb0ELb0ELb1ELb1EEEEEEEEEvNT_6ParamsE)
        /*08fc*/ 	.word	0x00000158


	//----- nvinfo : EIATTR_MIN_STACK_SIZE
	.align		4
.L_394:
        /*0900*/ 	.byte	0x04, 0x12
        /*0902*/ 	.short	(.L_396 - .L_395)
	.align		4
.L_395:
        /*0904*/ 	.word	index@(_ZN7cutlass13device_kernelIN5flash19enable_sm80_to_sm89INS1_16FlashAttnFwdSm80INS1_25CollectiveMainloopFwdSm80ILi8ELi1ELb0EN4cute5tupleIJNS5_1CILi128EEENS7_ILi48EEENS7_ILi256EEEEEELi256ENS_10bfloat16_tEfNS_4arch4Sm80ELb0ELb0ELb1ELb1ELb1ELb1ELb1ELb1EEENS1_21CollectiveEpilogueFwdINS6_IJS8_SA_S9_EEENS6_IJNS7_ILi1EEESI_SI_EEESC_SE_Li256ELb1ELb1ELb1ELb0EEENS1_36VarlenDynamicPersistentTileSchedulerILi128ELi48ELi256ELi256ELb1ELb1ELb0ELb0ELb1ELb1EEEEEEEEEvNT_6ParamsE)
        /*0908*/ 	.word	0x000001a0


	//----- nvinfo : EIATTR_MIN_STACK_SIZE
	.align		4
.L_396:
        /*090c*/ 	.byte	0x04, 0x12
        /*090e*/ 	.short	(.L_398 - .L_397)
	.align		4
.L_397:
        /*0910*/ 	.word	index@(_ZN7cutlass13device_kernelIN5flash19enable_sm80_to_sm89INS1_16FlashAttnFwdSm80INS1_25CollectiveMainloopFwdSm80ILi8ELi1ELb0EN4cute5tupleIJNS5_1CILi128EEENS7_ILi64EEENS7_ILi256EEEEEELi256ENS_10bfloat16_tEfNS_4arch4Sm80ELb0ELb1ELb1ELb0ELb1ELb0ELb1ELb1EEENS1_21CollectiveEpilogueFwdINS6_IJS8_SA_S9_EEENS6_IJNS7_ILi1EEESI_SI_EEESC_SE_Li256ELb0ELb1ELb1ELb0EEENS1_19SingleTileSchedulerILb0ELb1ELb1ELi128EEEEEEEEEvNT_6ParamsE)
        /*0914*/ 	.word	0x00000008


	//----- nvinfo : EIATTR_MIN_STACK_SIZE
	.align		4
.L_398:
        /*0918*/ 	.byte	0x04, 0x12
        /*091a*/ 	.short	(.L_400 - .L_399)
	.align		4
.L_399:
        /*091c*/ 	.word	index@(_ZN7cutlass13device_kernelIN5flash19enable_sm80_to_sm89INS1_16FlashAttnFwdSm80INS1_25CollectiveMainloopFwdSm80ILi8ELi1ELb0EN4cute5tupleIJNS5_1CILi128EEENS7_ILi64EEENS7_ILi256EEEEEELi256ENS_10bfloat16_tEfNS_4arch4Sm80ELb0ELb1ELb1ELb1ELb1ELb0ELb1ELb1EEENS1_21CollectiveEpilogueFwdINS6_IJS8_SA_S9_EEENS6_IJNS7_ILi1EEESI_SI_EEESC_SE_Li256ELb1ELb1ELb1ELb0EEENS1_36VarlenDynamicPersistentTileSchedulerILi128ELi64ELi256ELi256ELb1ELb1ELb0ELb1ELb0ELb1EEEEEEEEEvNT_6ParamsE)
        /*0920*/ 	.word	0x00000030


	//----- nvinfo : EIATTR_MIN_STACK_SIZE
	.align		4
.L_400:
        /*0924*/ 	.byte	0x04, 0x12
        /*0926*/ 	.short	(.L_402 - .L_401)
	.align		4
.L_401:
        /*0928*/ 	.word	index@(_ZN7cutlass13device_kernelIN5flash19enable_sm80_to_sm89INS1_16FlashAttnFwdSm80INS1_25CollectiveMainloopFwdSm80ILi8ELi1ELb0EN4cute5tupleIJNS5_1CILi128EEENS7_ILi48EEENS7_ILi256EEEEEELi256ENS_10bfloat16_tEfNS_4arch4Sm80ELb0ELb1ELb1ELb1ELb1ELb1ELb1ELb1EEENS1_21CollectiveEpilogueFwdINS6_IJS8_SA_S9_EEENS6_IJNS7_ILi1EEESI_SI_EEESC_SE_Li256ELb1ELb1ELb1ELb0EEENS1_36VarlenDynamicPersistentTileSchedulerILi128ELi48ELi256ELi256ELb1ELb1ELb0ELb1ELb0ELb1EEEEEEEEEvNT_6ParamsE)
        /*092c*/ 	.word	0x000001e8


	//----- nvinfo : EIATTR_MIN_STACK_SIZE
	.align		4
.L_402:
        /*0930*/ 	.byte	0x04, 0x12
        /*0932*/ 	.short	(.L_404 - .L_403)
	.align		4
.L_403:
        /*0934*/ 	.word	index@(_ZN7cutlass13device_kernelIN5flash19enable_sm80_to_sm89INS1_16FlashAttnFwdSm80INS1_25CollectiveMainloopFwdSm80ILi8ELi1ELb0EN4cute5tupleIJNS5_1CILi128EEENS7_ILi96EEENS7_ILi256EEEEEELi256ENS_10bfloat16_tEfNS_4arch4Sm80ELb1ELb0ELb1ELb0ELb1ELb0ELb1ELb1EEENS1_21CollectiveEpilogueFwdINS6_IJS8_SA_S9_EEENS6_IJNS7_ILi1EEESI_SI_EEESC_SE_Li256ELb0ELb1ELb1ELb0EEENS1_30DynamicPersistentTileSchedulerILi256ELi256ELb1ELb1ELb0EEEEEEEEEvNT_6ParamsE)
        /*0938*/ 	.word	0x000001a0


	//----- nvinfo : EIATTR_MIN_STACK_SIZE
	.align		4
.L_404:
        /*093c*/ 	.byte	0x04, 0x12
        /*093e*/ 	.short	(.L_406 - .L_405)
	.align		4
.L_405:
        /*0940*/ 	.word	index@(_ZN7cutlass13device_kernelIN5flash19enable_sm80_to_sm89INS1_16FlashAttnFwdSm80INS1_25CollectiveMainloopFwdSm80ILi8ELi1ELb0EN4cute5tupleIJNS5_1CILi128EEENS7_ILi64EEENS7_ILi256EEEEEELi256ENS_10bfloat16_tEfNS_4arch4Sm80ELb1ELb0ELb1ELb1ELb1ELb0ELb1ELb1EEENS1_21CollectiveEpilogueFwdINS6_IJS8_SA_S9_EEENS6_IJNS7_ILi1EEESI_SI_EEESC_SE_Li256ELb1ELb1ELb1ELb0EEENS1_36VarlenDynamicPersistentTileSchedulerILi128ELi64ELi256ELi256ELb1ELb1ELb0ELb1ELb1ELb1EEEEEEEEEvNT_6ParamsE)
        /*0944*/ 	.word	0x00000038


	//----- nvinfo : EIATTR_MIN_STACK_SIZE
	.align		4
.L_406:
        /*0948*/ 	.byte	0x04, 0x12
        /*094a*/ 	.short	(.L_408 - .L_407)
	.align		4
.L_407:
        /*094c*/ 	.word	index@(_ZN7cutlass13device_kernelIN5flash19enable_sm80_to_sm89INS1_16FlashAttnFwdSm80INS1_25CollectiveMainloopFwdSm80ILi8ELi1ELb0EN4cute5tupleIJNS5_1CILi128EEENS7_ILi48EEENS7_ILi256EEEEEELi256ENS_10bfloat16_tEfNS_4arch4Sm80ELb1ELb0ELb1ELb1ELb1ELb1ELb1ELb1EEENS1_21CollectiveEpilogueFwdINS6_IJS8_SA_S9_EEENS6_IJNS7_ILi1EEESI_SI_EEESC_SE_Li256ELb1ELb1ELb1ELb0EEENS1_36VarlenDynamicPersistentTileSchedulerILi128ELi48ELi256ELi256ELb1ELb1ELb0ELb1ELb1ELb1EEEEEEEEEvNT_6ParamsE)
        /*0950*/ 	.word	0x000001d0


	//----- nvinfo : EIATTR_MIN_STACK_SIZE
	.align		4
.L_408:
        /*0954*/ 	.byte	0x04, 0x12
        /*0956*/ 	.short	(.L_410 - .L_409)
	.align		4
.L_409:
        /*0958*/ 	.word	index@(_ZN7cutlass13device_kernelIN5flash19enable_sm80_to_sm89INS1_16FlashAttnFwdSm80INS1_25CollectiveMainloopFwdSm80ILi8ELi1ELb1EN4cute5tupleIJNS5_1CILi128EEENS7_ILi64EEENS7_ILi256EEEEEELi256ENS_10bfloat16_tEfNS_4arch4Sm80ELb0ELb0ELb0ELb0ELb1ELb0ELb1ELb1EEENS1_21CollectiveEpilogueFwdINS6_IJS8_SA_S9_EEENS6_IJNS7_ILi1EEESI_SI_EEESC_SE_Li256ELb0ELb1ELb1ELb0EEENS1_19SingleTileSchedulerILb0ELb1ELb1ELi128EEEEEEEEEvNT_6ParamsE)
        /*095c*/ 	.word	0x00000060


	//----- nvinfo : EIATTR_MIN_STACK_SIZE
	.align		4
.L_410:
        /*0960*/ 	.byte	0x04, 0x12
        /*0962*/ 	.short	(.L_412 - .L_411)
	.align		4
.L_411:
        /*0964*/ 	.word	index@(_ZN7cutlass13device_kernelIN5flash19enable_sm80_to_sm89INS1_16FlashAttnFwdSm80INS1_25CollectiveMainloopFwdSm80ILi8ELi1ELb1EN4cute5tupleIJNS5_1CILi128EEENS7_ILi48EEENS7_ILi256EEEEEELi256ENS_10bfloat16_tEfNS_4arch4Sm80ELb0ELb0ELb0ELb1ELb1ELb0ELb1ELb1EEENS1_21CollectiveEpilogueFwdINS6_IJS8_SA_S9_EEENS6_IJNS7_ILi1EEESI_SI_EEESC_SE_Li256ELb1ELb1ELb1ELb0EEENS1_36VarlenDynamicPersistentTileSchedulerILi128ELi48ELi256ELi256ELb1ELb1ELb0ELb0ELb1ELb1EEEEEEEEEvNT_6ParamsE)
        /*0968*/ 	.word	0x00000198


	//----- nvinfo : EIATTR_MIN_STACK_SIZE
	.align		4
.L_412:
        /*096c*/ 	.byte	0x04, 0x12
        /*096e*/ 	.short	(.L_414 - .L_413)
	.align		4
.L_413:
        /*0970*/ 	.word	index@(_ZN7cutlass13device_kernelIN5flash19enable_sm80_to_sm89INS1_16FlashAttnFwdSm80INS1_25CollectiveMainloopFwdSm80ILi8ELi1ELb0EN4cute5tupleIJNS5_1CILi128EEENS7_ILi32EEENS7_ILi256EEEEEELi256ENS_10bfloat16_tEfNS_4arch4Sm80ELb0ELb0ELb0ELb1ELb1ELb1ELb1ELb1EEENS1_21CollectiveEpilogueFwdINS6_IJS8_SA_S9_EEENS6_IJNS7_ILi1EEESI_SI_EEESC_SE_Li256ELb1ELb1ELb1ELb0EEENS1_36VarlenDynamicPersistentTileSchedulerILi128ELi32ELi256ELi256ELb1ELb1ELb0ELb0ELb1ELb1EEEEEEEEEvNT_6ParamsE)
        /*0974*/ 	.word	0x00000058


	//----- nvinfo : EIATTR_MIN_STACK_SIZE
	.align		4
.L_414:
        /*0978*/ 	.byte	0x04, 0x12
        /*097a*/ 	.short	(.L_416 - .L_415)
	.align		4
.L_415:
        /*097c*/ 	.word	index@(_ZN7cutlass13device_kernelIN5flash19enable_sm80_to_sm89INS1_16FlashAttnFwdSm80INS1_25CollectiveMainloopFwdSm80ILi8ELi1ELb1EN4cute5tupleIJNS5_1CILi128EEENS7_ILi48EEENS7_ILi256EEEEEELi256ENS_10bfloat16_tEfNS_4arch4Sm80ELb0ELb1ELb0ELb0ELb1ELb0ELb1ELb1EEENS1_21CollectiveEpilogueFwdINS6_IJS8_SA_S9_EEENS6_IJNS7_ILi1EEESI_SI_EEESC_SE_Li256ELb0ELb1ELb1ELb0EEENS1_19SingleTileSchedulerILb0ELb1ELb1ELi128EEEEEEEEEvNT_6ParamsE)
        /*0980*/ 	.word	0x00000078


	//----- nvinfo : EIATTR_MIN_STACK_SIZE
	.align		4
.L_416:
        /*0984*/ 	.byte	0x04, 0x12
        /*0986*/ 	.short	(.L_418 - .L_417)
	.align		4
.L_417:
        /*0988*/ 	.word	index@(_ZN7cutlass13device_kernelIN5flash19enable_sm80_to_sm89INS1_16FlashAttnFwdSm80INS1_25CollectiveMainloopFwdSm80ILi8ELi1ELb1EN4cute5tupleIJNS5_1CILi128EEENS7_ILi48EEENS7_ILi256EEEEEELi256ENS_10bfloat16_tEfNS_4arch4Sm80ELb0ELb1ELb0ELb1ELb1ELb0ELb1ELb1EEENS1_21CollectiveEpilogueFwdINS6_IJS8_SA_S9_EEENS6_IJNS7_ILi1EEESI_SI_EEESC_SE_Li256ELb1ELb1ELb1ELb0EEENS1_36VarlenDynamicPersistentTileSchedulerILi128ELi48ELi256ELi256ELb1ELb1ELb0ELb1ELb0ELb1EEEEEEEEEvNT_6ParamsE)
        /*098c*/ 	.word	0x00000218


	//----- nvinfo : EIATTR_MIN_STACK_SIZE
	.align		4
.L_418:
        /*0990*/ 	.byte	0x04, 0x12
        /*0992*/ 	.short	(.L_420 - .L_419)
	.align		4
.L_419:
        /*0994*/ 	.word	index@(_ZN7cutlass13device_kernelIN5flash19enable_sm80_to_sm89INS1_16FlashAttnFwdSm80INS1_25CollectiveMainloopFwdSm80ILi8ELi1ELb0EN4cute5tupleIJNS5_1CILi128EEENS7_ILi32EEENS7_ILi256EEEEEELi256ENS_10bfloat16_tEfNS_4arch4Sm80ELb0ELb1ELb0ELb1ELb1ELb1ELb1ELb1EEENS1_21CollectiveEpilogueFwdINS6_IJS8_SA_S9_EEENS6_IJNS7_ILi1EEESI_SI_EEESC_SE_Li256ELb1ELb1ELb1ELb0EEENS1_36VarlenDynamicPersistentTileSchedulerILi128ELi32ELi256ELi256ELb1ELb1ELb0ELb1ELb0ELb1EEEEEEEEEvNT_6ParamsE)
        /*0998*/ 	.word	0x00000048


	//----- nvinfo : EIATTR_MIN_STACK_SIZE
	.align		4
.L_420:
        /*099c*/ 	.byte	0x04, 0x12
        /*099e*/ 	.short	(.L_422 - .L_421)
	.align		4
.L_421:
        /*09a0*/ 	.word	index@(_ZN7cutlass13device_kernelIN5flash19enable_sm80_to_sm89INS1_16FlashAttnFwdSm80INS1_25CollectiveMainloopFwdSm80ILi8ELi1ELb1EN4cute5tupleIJNS5_1CILi128EEENS7_ILi64EEENS7_ILi256EEEEEELi256ENS_10bfloat16_tEfNS_4arch4Sm80ELb1ELb0ELb0ELb0ELb1ELb0ELb1ELb1EEENS1_21CollectiveEpilogueFwdINS6_IJS8_SA_S9_EEENS6_IJNS7_ILi1EEESI_SI_EEESC_SE_Li256ELb0ELb1ELb1ELb0EEENS1_30DynamicPersistentTileSchedulerILi256ELi256ELb1ELb1ELb0EEEEEEEEEvNT_6ParamsE)
        /*09a4*/ 	.word	0x000001f8


	//----- nvinfo : EIATTR_MIN_STACK_SIZE
	.align		4
.L_422:
        /*09a8*/ 	.byte	0x04, 0x12
        /*09aa*/ 	.short	(.L_424 - .L_423)
	.align		4
.L_423:
        /*09ac*/ 	.word	index@(_ZN7cutlass13device_kernelIN5flash19enable_sm80_to_sm89INS1_16FlashAttnFwdSm80INS1_25CollectiveMainloopFwdSm80ILi8ELi1ELb1EN4cute5tupleIJNS5_1CILi128EEENS7_ILi48EEENS7_ILi256EEEEEELi256ENS_10bfloat16_tEfNS_4arch4Sm80ELb1ELb0ELb0ELb1ELb1ELb0ELb1ELb1EEENS1_21CollectiveEpilogueFwdINS6_IJS8_SA_S9_EEENS6_IJNS7_ILi1EEESI_SI_EEESC_SE_Li256ELb1ELb1ELb1ELb0EEENS1_36VarlenDynamicPersistentTileSchedulerILi128ELi48ELi256ELi256ELb1ELb1ELb0ELb1ELb1ELb1EEEEEEEEEvNT_6ParamsE)
        /*09b0*/ 	.word	0x00000220


	//----- nvinfo : EIATTR_MIN_STACK_SIZE
	.align		4
.L_424:
        /*09b4*/ 	.byte	0x04, 0x12
        /*09b6*/ 	.short	(.L_426 - .L_425)
	.align		4
.L_425:
        /*09b8*/ 	.word	index@(_ZN7cutlass13device_kernelIN5flash19enable_sm80_to_sm89INS1_16FlashAttnFwdSm80INS1_25CollectiveMainloopFwdSm80ILi8ELi1ELb0EN4cute5tupleIJNS5_1CILi128EEENS7_ILi32EEENS7_ILi256EEEEEELi256ENS_10bfloat16_tEfNS_4arch4Sm80ELb1ELb0ELb0ELb1ELb1ELb1ELb1ELb1EEENS1_21CollectiveEpilogueFwdINS6_IJS8_SA_S9_EEENS6_IJNS7_ILi1EEESI_SI_EEESC_SE_Li256ELb1ELb1ELb1ELb0EEENS1_36VarlenDynamicPersistentTileSchedulerILi128ELi32ELi256ELi256ELb1ELb1ELb0ELb1ELb1ELb1EEEEEEEEEvNT_6ParamsE)
        /*09bc*/ 	.word	0x00000048


	//----- nvinfo : EIATTR_MIN_STACK_SIZE
	.align		4
.L_426:
        /*09c0*/ 	.byte	0x04, 0x12
        /*09c2*/ 	.short	(.L_428 - .L_427)
	.align		4
.L_427:
        /*09c4*/ 	.word	index@(_ZN7cutlass13device_kernelIN5flash19enable_sm80_to_sm89INS1_16FlashAttnFwdSm80INS1_25CollectiveMainloopFwdSm80ILi8ELi1ELb0EN4cute5tupleIJNS5_1CILi128EEENS7_ILi96EEENS7_ILi256EEEEEELi256ENS_10bfloat16_tEfNS_4arch4Sm80ELb0ELb0ELb0ELb0ELb1ELb0ELb1ELb1EEENS1_21CollectiveEpilogueFwdINS6_IJS8_SA_S9_EEENS6_IJNS7_ILi1EEESI_SI_EEESC_SE_Li256ELb0ELb1ELb1ELb0EEENS1_19SingleTileSchedulerILb0ELb1ELb1ELi128EEEEEEEEEvNT_6ParamsE)
        /*09c8*/ 	.word	0x00000048


	//----- nvinfo : EIATTR_MIN_STACK_SIZE
	.align		4
.L_428:
        /*09cc*/ 	.byte	0x04, 0x12
        /*09ce*/ 	.short	(.L_430 - .L_429)
	.align		4
.L_429:
        /*09d0*/ 	.word	index@(_ZN7cutlass13device_kernelIN5flash19enable_sm80_to_sm89INS1_16FlashAttnFwdSm80INS1_25CollectiveMainloopFwdSm80ILi8ELi1ELb0EN4cute5tupleIJNS5_1CILi128EEENS7_ILi64EEENS7_ILi256EEEEEELi256ENS_10bfloat16_tEfNS_4arch4Sm80ELb0ELb0ELb0ELb1ELb1ELb0ELb1ELb1EEENS1_21CollectiveEpilogueFwdINS6_IJS8_SA_S9_EEENS6_IJNS7_ILi1EEESI_SI_EEESC_SE_Li256ELb1ELb1ELb1ELb0EEENS1_36VarlenDynamicPersistentTileSchedulerILi128ELi64ELi256ELi256ELb1ELb1ELb0ELb0ELb1ELb1EEEEEEEEEvNT_6ParamsE)
        /*09d4*/ 	.word	0x00000158


	//----- nvinfo : EIATTR_MIN_STACK_SIZE
	.align		4
.L_430:
        /*09d8*/ 	.byte	0x04, 0x12
        /*09da*/ 	.short	(.L_432 - .L_431)
	.align		4
.L_431:
        /*09dc*/ 	.word	index@(_ZN7cutlass13device_kernelIN5flash19enable_sm80_to_sm89INS1_16FlashAttnFwdSm80INS1_25CollectiveMainloopFwdSm80ILi8ELi1ELb0EN4cute5tupleIJNS5_1CILi128EEENS7_ILi48EEENS7_ILi256EEEEEELi256ENS_10bfloat16_tEfNS_4arch4Sm80ELb0ELb0ELb0ELb1ELb1ELb1ELb1ELb1EEENS1_21CollectiveEpilogueFwdINS6_IJS8_SA_S9_EEENS6_IJNS7_ILi1EEESI_SI_EEESC_SE_Li256ELb1ELb1ELb1ELb0EEENS1_36VarlenDynamicPersistentTileSchedulerILi128ELi48ELi256ELi256ELb1ELb1ELb0ELb0ELb1ELb1EEEEEEEEEvNT_6ParamsE)
        /*09e0*/ 	.word	0x00000190


	//----- nvinfo : EIATTR_MIN_STACK_SIZE
	.align		4
.L_432:
        /*09e4*/ 	.byte	0x04, 0x12
        /*09e6*/ 	.short	(.L_434 - .L_433)
	.align		4
.L_433:
        /*09e8*/ 	.word	index@(_ZN7cutlass13device_kernelIN5flash19enable_sm80_to_sm89INS1_16FlashAttnFwdSm80INS1_25CollectiveMainloopFwdSm80ILi8ELi1ELb0EN4cute5tupleIJNS5_1CILi128EEENS7_ILi64EEENS7_ILi256EEEEEELi256ENS_10bfloat16_tEfNS_4arch4Sm80ELb0ELb1ELb0ELb0ELb1ELb0ELb1ELb1EEENS1_21CollectiveEpilogueFwdINS6_IJS8_SA_S9_EEENS6_IJNS7_ILi1EEESI_SI_EEESC_SE_Li256ELb0ELb1ELb1ELb0EEENS1_19SingleTileSchedulerILb0ELb1ELb1ELi128EEEEEEEEEvNT_6ParamsE)
        /*09ec*/ 	.word	0x00000000


	//----- nvinfo : EIATTR_MIN_STACK_SIZE
	.align		4
.L_434:
        /*09f0*/ 	.byte	0x04, 0x12
        /*09f2*/ 	.short	(.L_436 - .L_435)
	.align		4
.L_435:
        /*09f4*/ 	.word	index@(_ZN7cutlass13device_kernelIN5flash19enable_sm80_to_sm89INS1_16FlashAttnFwdSm80INS1_25CollectiveMainloopFwdSm80ILi8ELi1ELb0EN4cute5tupleIJNS5_1CILi128EEENS7_ILi64EEENS7_ILi256EEEEEELi256ENS_10bfloat16_tEfNS_4arch4Sm80ELb0ELb1ELb0ELb1ELb1ELb0ELb1ELb1EEENS1_21CollectiveEpilogueFwdINS6_IJS8_SA_S9_EEENS6_IJNS7_ILi1EEESI_SI_EEESC_SE_Li256ELb1ELb1ELb1ELb0EEENS1_36VarlenDynamicPersistentTileSchedulerILi128ELi64ELi256ELi256ELb1ELb1ELb0ELb1ELb0ELb1EEEEEEEEEvNT_6ParamsE)
        /*09f8*/ 	.word	0x00000030


	//----- nvinfo : EIATTR_MIN_STACK_SIZE
	.align		4
.L_436:
        /*09fc*/ 	.byte	0x04, 0x12
        /*09fe*/ 	.short	(.L_438 - .L_437)
	.align		4
.L_437:
        /*0a00*/ 	.word	index@(_ZN7cutlass13device_kernelIN5flash19enable_sm80_to_sm89INS1_16FlashAttnFwdSm80INS1_25CollectiveMainloopFwdSm80ILi8ELi1ELb0EN4cute5tupleIJNS5_1CILi128EEENS7_ILi48EEENS7_ILi256EEEEEELi256ENS_10bfloat16_tEfNS_4arch4Sm80ELb0ELb1ELb0ELb1ELb1ELb1ELb1ELb1EEENS1_21CollectiveEpilogueFwdINS6_IJS8_SA_S9_EEENS6_IJNS7_ILi1EEESI_SI_EEESC_SE_Li256ELb1ELb1ELb1ELb0EEENS1_36VarlenDynamicPersistentTileSchedulerILi128ELi48ELi256ELi256ELb1ELb1ELb0ELb1ELb0ELb1EEEEEEEEEvNT_6ParamsE)
        /*0a04*/ 	.word	0x000001e8


	//----- nvinfo : EIATTR_MIN_STACK_SIZE
	.align		4
.L_438:
        /*0a08*/ 	.byte	0x04, 0x12
        /*0a0a*/ 	.short	(.L_440 - .L_439)
	.align		4
.L_439:
        /*0a0c*/ 	.word	index@(_ZN7cutlass13device_kernelIN5flash19enable_sm80_to_sm89INS1_16FlashAttnFwdSm80INS1_25CollectiveMainloopFwdSm80ILi8ELi1ELb0EN4cute5tupleIJNS5_1CILi128EEENS7_ILi96EEENS7_ILi256EEEEEELi256ENS_10bfloat16_tEfNS_4arch4Sm80ELb1ELb0ELb0ELb0ELb1ELb0ELb1ELb1EEENS1_21CollectiveEpilogueFwdINS6_IJS8_SA_S9_EEENS6_IJNS7_ILi1EEESI_SI_EEESC_SE_Li256ELb0ELb1ELb1ELb0EEENS1_30DynamicPersistentTileSchedulerILi256ELi256ELb1ELb1ELb0EEEEEEEEEvNT_6ParamsE)
        /*0a10*/ 	.word	0x00000198


	//----- nvinfo : EIATTR_MIN_STACK_SIZE
	.align		4
.L_440:
        /*0a14*/ 	.byte	0x04, 0x12
        /*0a16*/ 	.short	(.L_442 - .L_441)
	.align		4
.L_441:
        /*0a18*/ 	.word	index@(_ZN7cutlass13device_kernelIN5flash19enable_sm80_to_sm89INS1_16FlashAttnFwdSm80INS1_25CollectiveMainloopFwdSm80ILi8ELi1ELb0EN4cute5tupleIJNS5_1CILi128EEENS7_ILi64EEENS7_ILi256EEEEEELi256ENS_10bfloat16_tEfNS_4arch4Sm80ELb1ELb0ELb0ELb1ELb1ELb0ELb1ELb1EEENS1_21CollectiveEpilogueFwdINS6_IJS8_SA_S9_EEENS6_IJNS7_ILi1EEESI_SI_EEESC_SE_Li256ELb1ELb1ELb1ELb0EEENS1_36VarlenDynamicPersistentTileSchedulerILi128ELi64ELi256ELi256ELb1ELb1ELb0ELb1ELb1ELb1EEEEEEEEEvNT_6ParamsE)
        /*0a1c*/ 	.word	0x00000038


	//----- nvinfo : EIATTR_MIN_STACK_SIZE
	.align		4
.L_442:
        /*0a20*/ 	.byte	0x04, 0x12
        /*0a22*/ 	.short	(.L_444 - .L_443)
	.align		4
.L_443:
        /*0a24*/ 	.word	index@(_ZN7cutlass13device_kernelIN5flash19enable_sm80_to_sm89INS1_16FlashAttnFwdSm80INS1_25CollectiveMainloopFwdSm80ILi8ELi1ELb0EN4cute5tupleIJNS5_1CILi128EEENS7_ILi48EEENS7_ILi256EEEEEELi256ENS_10bfloat16_tEfNS_4arch4Sm80ELb1ELb0ELb0ELb1ELb1ELb1ELb1ELb1EEENS1_21CollectiveEpilogueFwdINS6_IJS8_SA_S9_EEENS6_IJNS7_ILi1EEESI_SI_EEESC_SE_Li256ELb1ELb1ELb1ELb0EEENS1_36VarlenDynamicPersistentTileSchedulerILi128ELi48ELi256ELi256ELb1ELb1ELb0ELb1ELb1ELb1EEEEEEEEEvNT_6ParamsE)
        /*0a28*/ 	.word	0x00000198
.L_444:


//--------------------- .nv.info._ZN7cutlass13device_kernelIN5flash19enable_sm80_to_sm89INS1_16FlashAttnFwdSm80INS1_25CollectiveMainloopFwdSm80ILi8ELi1ELb1EN4cute5tupleIJNS5_1CILi128EEENS7_ILi64EEENS7_ILi256EEEEEELi256ENS_10bfloat16_tEfNS_4arch4Sm80ELb0ELb0ELb1ELb0ELb1ELb0ELb1ELb1EEENS1_21CollectiveEpilogueFwdINS6_IJS8_SA_S9_EEENS6_IJNS7_ILi1EEESI_SI_EEESC_SE_Li256ELb0ELb1ELb1ELb0EEENS1_19SingleTileSchedulerILb0ELb1ELb1ELi128EEEEEEEEEvNT_6ParamsE --------------------------
	.section	.nv.info._ZN7cutlass13device_kernelIN5flash19enable_sm80_to_sm89INS1_16FlashAttnFwdSm80INS1_25CollectiveMainloopFwdSm80ILi8ELi1ELb1EN4cute5tupleIJNS5_1CILi128EEENS7_ILi64EEENS7_ILi256EEEEEELi256ENS_10bfloat16_tEfNS_4arch4Sm80ELb0ELb0ELb1ELb0ELb1ELb0ELb1ELb1EEENS1_21CollectiveEpilogueFwdINS6_IJS8_SA_S9_EEENS6_IJNS7_ILi1EEESI_SI_EEESC_SE_Li256ELb0ELb1ELb1ELb0EEENS1_19SingleTileSchedulerILb0ELb1ELb1ELi128EEEEEEEEEvNT_6ParamsE,"",@"SHT_CUDA_INFO"
	.sectionflags	@""
	.align	4


	//----- nvinfo : EIATTR_CUDA_API_VERSION
	.align		4
        /*0000*/ 	.byte	0x04, 0x37
        /*0002*/ 	.short	(.L_446 - .L_445)
.L_445:
        /*0004*/ 	.word	0x00000082


	//----- nvinfo : EIATTR_SW2861232_WAR
	.align		4
.L_446:
        /*0008*/ 	.byte	0x01, 0x35
	.zero		2


	//----- nvinfo : EIATTR_PARAM_CBANK
	.align		4
        /*000c*/ 	.byte	0x04, 0x0a
        /*000e*/ 	.short	(.L_448 - .L_447)
	.align		4
.L_447:
        /*0010*/ 	.word	index@(.nv.constant0._ZN7cutlass13device_kernelIN5flash19enable_sm80_to_sm89INS1_16FlashAttnFwdSm80INS1_25CollectiveMainloopFwdSm80ILi8ELi1ELb1EN4cute5tupleIJNS5_1CILi128EEENS7_ILi64EEENS7_ILi256EEEEEELi256ENS_10bfloat16_tEfNS_4arch4Sm80ELb0ELb0ELb1ELb0ELb1ELb0ELb1ELb1EEENS1_21CollectiveEpilogueFwdINS6_IJS8_SA_S9_EEENS6_IJNS7_ILi1EEESI_SI_EEESC_SE_Li256ELb0ELb1ELb1ELb0EEENS1_19SingleTileSchedulerILb0ELb1ELb1ELi128EEEEEEEEEvNT_6ParamsE)
        /*0014*/ 	.short	0x0160
        /*0016*/ 	.short	0x0418


	//----- nvinfo : EIATTR_CBANK_PARAM_SIZE
	.align		4
.L_448:
        /*0018*/ 	.byte	0x03, 0x19
        /*001a*/ 	.short	0x0418


	//----- nvinfo : EIATTR_KPARAM_INFO
	.align		4
        /*001c*/ 	.byte	0x04, 0x17
        /*001e*/ 	.short	(.L_450 - .L_449)
.L_449:
        /*0020*/ 	.word	0x00000000
        /*0024*/ 	.short	0x0000
        /*0026*/ 	.short	0x0000
        /*0028*/ 	.byte	0x00, 0xf0, 0x61, 0x10


	//----- nvinfo : EIATTR_MAXREG_COUNT
	.align		4
.L_450:
        /*002c*/ 	.byte	0x03, 0x1b
        /*002e*/ 	.short	0x00ff


	//----- nvinfo : EIATTR_NUM_BARRIERS
	.align		4
        /*0030*/ 	.byte	0x02, 0x4c
        /*0032*/ 	.byte	0x02
	.zero		1


	//----- nvinfo : EIATTR_ANNOTATIONS
	.align		4
        /*0034*/ 	.byte	0x04, 0x55
        /*0036*/ 	.short	(.L_452 - .L_451)


	//   ....[0]....
.L_451:
        /*0038*/ 	.word	0x00000001
        /*003c*/ 	.byte	0xc0, 0x0c, 0x00, 0x00, 0x01, 0x00, 0x00, 0x00, 0x30, 0x14, 0x00, 0x00, 0x01, 0x00, 0x00, 0x00
        /* <DEDUP_REMOVED lines=32> */
        /*024c*/ 	.byte	0xd0, 0x96, 0x00, 0x00, 0x01, 0x00, 0x00, 0x00, 0xe0, 0x96, 0x00, 0x00


	//----- nvinfo : EIATTR_MERCURY_ISA_VERSION
	.align		4
.L_452:
        /*0258*/ 	.byte	0x03, 0x5f
        /*025a*/ 	.short	0x0000


	//----- nvinfo : EIATTR_COOP_GROUP_MASK_REGIDS
	.align		4
        /*025c*/ 	.byte	0x04, 0x29
        /*025e*/ 	.short	(.L_454 - .L_453)


	//   ....[0]....
.L_453:
        /*0260*/ 	.word	0xffffffff


	//   ....[1]....
        /*0264*/ 	.word	0xffffffff


	//   ....[2]....
        /*0268*/ 	.word	0xffffffff


	//   ....[3]....
        /*026c*/ 	.word	0xffffffff


	//   ....[4]....
        /*0270*/ 	.word	0xffffffff


	//   ....[5]....
        /*0274*/ 	.word	0xffffffff


	//   ....[6]....
        /*0278*/ 	.word	0xffffffff


	//   ....[7]....
        /*027c*/ 	.word	0xffffffff


	//   ....[8]....
        /*0280*/ 	.word	0xffffffff


	//   ....[9]....
        /*0284*/ 	.word	0xffffffff


	//   ....[10]....
        /*0288*/ 	.word	0xffffffff


	//   ....[11]....
        /*028c*/ 	.word	0xffffffff


	//   ....[12]....
        /*0290*/ 	.word	0xffffffff


	//   ....[13]....
        /*0294*/ 	.word	0xffffffff


	//   ....[14]....
        /*0298*/ 	.word	0xffffffff


	//   ....[15]....
        /*029c*/ 	.word	0xffffffff


	//   ....[16]....
        /*02a0*/ 	.word	0xffffffff


	//   ....[17]....
        /*02a4*/ 	.word	0xffffffff


	//   ....[18]....
        /*02a8*/ 	.word	0xffffffff


	//   ....[19]....
        /*02ac*/ 	.word	0xffffffff


	//   ....[20]....
        /*02b0*/ 	.word	0xffffffff


	//   ....[21]....
        /*02b4*/ 	.word	0xffffffff


	//   ....[22]....
        /*02b8*/ 	.word	0xffffffff


	//   ....[23]....
        /*02bc*/ 	.word	0xffffffff


	//   ....[24]....
        /*02c0*/ 	.word	0xffffffff


	//   ....[25]....
        /*02c4*/ 	.word	0xffffffff


	//   ....[26]....
        /*02c8*/ 	.word	0xffffffff


	//   ....[27]....
        /*02cc*/ 	.word	0xffffffff


	//   ....[28]....
        /*02d0*/ 	.word	0xffffffff


	//   ....[29]....
        /*02d4*/ 	.word	0xffffffff


	//   ....[30]....
        /*02d8*/ 	.word	0xffffffff


	//   ....[31]....
        /*02dc*/ 	.word	0xffffffff


	//   ....[32]....
        /*02e0*/ 	.word	0xffffffff


	//   ....[33]....
        /*02e4*/ 	.word	0xffffffff


	//   ....[34]....
        /*02e8*/ 	.word	0xffffffff


	//   ....[35]....
        /*02ec*/ 	.word	0xffffffff


	//   ....[36]....
        /*02f0*/ 	.word	0xffffffff


	//   ....[37]....
        /*02f4*/ 	.word	0xffffffff


	//   ....[38]....
        /*02f8*/ 	.word	0xffffffff


	//   ....[39]....
        /*02fc*/ 	.word	0xffffffff


	//   ....[40]....
        /*0300*/ 	.word	0xffffffff


	//   ....[41]....
        /*0304*/ 	.word	0xffffffff


	//   ....[42]....
        /*0308*/ 	.word	0xffffffff


	//   ....[43]....
        /*030c*/ 	.word	0xffffffff


	//   ....[44]....
        /*0310*/ 	.word	0xffffffff


	//   ....[45]....
        /*0314*/ 	.word	0xffffffff


	//   ....[46]....
        /*0318*/ 	.word	0xffffffff


	//   ....[47]....
        /*031c*/ 	.word	0xffffffff


	//   ....[48]....
        /*0320*/ 	.word	0xffffffff


	//----- nvinfo : EIATTR_COOP_GROUP_INSTR_OFFSETS
	.align		4
.L_454:
        /*0324*/ 	.byte	0x04, 0x28
        /*0326*/ 	.short	(.L_456 - .L_455)


	//   ....[0]....
.L_455:
        /*0328*/ 	.word	0x00000060


	//   ....[1]....
        /*032c*/ 	.word	0x00001100


	//   ....[2]....
        /*0330*/ 	.word	0x00001140


	//   ....[3]....
        /*0334*/ 	.word	0x000011d0


	//   ....[4]....
        /*0338*/ 	.word	0x00001230


	//   ....[5]....
        /*033c*/ 	.word	0x00001450


	//   ....[6]....
        /*0340*/ 	.word	0x00001470


	//   ....[7]....
        /*0344*/ 	.word	0x000014f0


	//   ....[8]....
        /*0348*/ 	.word	0x00001500


	//   ....[9]....
        /*034c*/ 	.word	0x000015a0


	//   ....[10]....
        /*0350*/ 	.word	0x000015e0


	//   ....[11]....
        /*0354*/ 	.word	0x00001610


	//   ....[12]....
        /*0358*/ 	.word	0x00001620


	//   ....[13]....
        /*035c*/ 	.word	0x00001660


	//   ....[14]....
        /*0360*/ 	.word	0x00001680


	//   ....[15]....
        /*0364*/ 	.word	0x00001860


	//   ....[16]....
        /*0368*/ 	.word	0x00001880


	//   ....[17]....
        /*036c*/ 	.word	0x000033e0


	//   ....[18]....
        /*0370*/ 	.word	0x000033f0


	//   ....[19]....
        /*0374*/ 	.word	0x00003480


	//   ....[20]....
        /*0378*/ 	.word	0x000034a0


	//   ....[21]....
        /*037c*/ 	.word	0x00003bd0


	//   ....[22]....
        /*0380*/ 	.word	0x00003c70


	//   ....[23]....
        /*0384*/ 	.word	0x00003c90


	//   ....[24]....
        /*0388*/ 	.word	0x00003cf0


	//   ....[25]....
        /*038c*/ 	.word	0x00005fb0


	//   ....[26]....
        /*0390*/ 	.word	0x00005fc0


	//   ....[27]....
        /*0394*/ 	.word	0x00005fd0


	//   ....[28]....
        /*0398*/ 	.word	0x00005fe0


	//   ....[29]....
        /*039c*/ 	.word	0x00006410


	//   ....[30]....
        /*03a0*/ 	.word	0x00006420


	//   ....[31]....
        /*03a4*/ 	.word	0x00006430


	//   ....[32]....
        /*03a8*/ 	.word	0x00006440


	//   ....[33]....
        /*03ac*/ 	.word	0x000077f0


	//   ....[34]....
        /*03b0*/ 	.word	0x00007810


	//   ....[35]....
        /*03b4*/ 	.word	0x00007ec0


	//   ....[36]....
        /*03b8*/ 	.word	0x00007ee0


	//   ....[37]....
        /*03bc*/ 	.word	0x00009720


	//   ....[38]....
        /*03c0*/ 	.word	0x00009730


	//   ....[39]....
        /*03c4*/ 	.word	0x00009760


	//   ....[40]....
        /*03c8*/ 	.word	0x00009770


	//   ....[41]....
        /*03cc*/ 	.word	0x0000a650


	//   ....[42]....
        /*03d0*/ 	.word	0x0000a690


	//   ....[43]....
        /*03d4*/ 	.word	0x0000a6d0


	//   ....[44]....
        /*03d8*/ 	.word	0x0000a700


	//   ....[45]....
        /*03dc*/ 	.word	0x0000a7f0


	//   ....[46]....
        /*03e0*/ 	.word	0x0000a810


	//   ....[47]....
        /*03e4*/ 	.word	0x0000b430


	//   ....[48]....
        /*03e8*/ 	.word	0x0000b440


	//----- nvinfo : EIATTR_EXIT_INSTR_OFFSETS
	.align		4
.L_456:
        /*03ec*/ 	.byte	0x04, 0x1c
        /*03ee*/ 	.short	(.L_458 - .L_457)


	//   ....[0]....
.L_457:
        /*03f0*/ 	.word	0x000001c0


	//   ....[1]....
        /*03f4*/ 	.word	0x0000b450


	//   ....[2]....
        /*03f8*/ 	.word	0x0000bff0


	//   ....[3]....
        /*03fc*/ 	.word	0x0000c040


	//   ....[4]....
        /*0400*/ 	.word	0x0000c070


	//   ....[5]....
        /*0404*/ 	.word	0x0000c0d0


	//   ....[6]....
        /*0408*/ 	.word	0x0000c360


	//----- nvinfo : EIATTR_CTAIDZ_USED
	.align		4
.L_458:
        /*040c*/ 	.byte	0x01, 0x04
	.zero		2


	//----- nvinfo : EIATTR_MAX_THREADS
	.align		4
        /*0410*/ 	.byte	0x04, 0x05
        /*0412*/ 	.short	(.L_460 - .L_459)
.L_459:
        /*0414*/ 	.word	0x00000100
        /*0418*/ 	.word	0x00000001
        /*041c*/ 	.word	0x00000001


	//----- nvinfo : EIATTR_CRS_STACK_SIZE
	.align		4
.L_460:
        /*0420*/ 	.byte	0x04, 0x1e
        /*0422*/ 	.short	(.L_462 - .L_461)
.L_461:
        /*0424*/ 	.word	0x00000000
.L_462:


//--------------------- .nv.info._ZN7cutlass13device_kernelIN5flash19enable_sm80_to_sm89INS1_16FlashAttnFwdSm80INS1_25CollectiveMainloopFwdSm80ILi8ELi1ELb1EN4cute5tupleIJNS5_1CILi128EEENS7_ILi48EEENS7_ILi256EEEEEELi256ENS_10bfloat16_tEfNS_4arch4Sm80ELb0ELb0ELb1ELb1ELb1ELb0ELb1ELb1EEENS1_21CollectiveEpilogueFwdINS6_IJS8_SA_S9_EEENS6_IJNS7_ILi1EEESI_SI_EEESC_SE_Li256ELb1ELb1ELb1ELb0EEENS1_36VarlenDynamicPersistentTileSchedulerILi128ELi48ELi256ELi256ELb1ELb1ELb0ELb0ELb1ELb1EEEEEEEEEvNT_6ParamsE --------------------------
	.section	.nv.info._ZN7cutlass13device_kernelIN5flash19enable_sm80_to_sm89INS1_16FlashAttnFwdSm80INS1_25CollectiveMainloopFwdSm80ILi8ELi1ELb1EN4cute5tupleIJNS5_1CILi128EEENS7_ILi48EEENS7_ILi256EEEEEELi256ENS_10bfloat16_tEfNS_4arch4Sm80ELb0ELb0ELb1ELb1ELb1ELb0ELb1ELb1EEENS1_21CollectiveEpilogueFwdINS6_IJS8_SA_S9_EEENS6_IJNS7_ILi1EEESI_SI_EEESC_SE_Li256ELb1ELb1ELb1ELb0EEENS1_36VarlenDynamicPersistentTileSchedulerILi128ELi48ELi256ELi256ELb1ELb1ELb0ELb0ELb1ELb1EEEEEEEEEvNT_6ParamsE,"",@"SHT_CUDA_INFO"
	.sectionflags	@""
	.align	4


	//----- nvinfo : EIATTR_CUDA_API_VERSION
	.align		4
        /*0000*/ 	.byte	0x04, 0x37
        /*0002*/ 	.short	(.L_464 - .L_463)
.L_463:
        /*0004*/ 	.word	0x00000082


	//----- nvinfo : EIATTR_SW2861232_WAR
	.align		4
.L_464:
        /*0008*/ 	.byte	0x01, 0x35
	.zero		2


	//----- nvinfo : EIATTR_PARAM_CBANK
	.align		4
        /*000c*/ 	.byte	0x04, 0x0a
        /*000e*/ 	.short	(.L_466 - .L_465)
	.align		4
.L_465:
        /*0010*/ 	.word	index@(.nv.constant0._ZN7cutlass13device_kernelIN5flash19enable_sm80_to_sm89INS1_16FlashAttnFwdSm80INS1_25CollectiveMainloopFwdSm80ILi8ELi1ELb1EN4cute5tupleIJNS5_1CILi128EEENS7_ILi48EEENS7_ILi256EEEEEELi256ENS_10bfloat16_tEfNS_4arch4Sm80ELb0ELb0ELb1ELb1ELb1ELb0ELb1ELb1EEENS1_21CollectiveEpilogueFwdINS6_IJS8_SA_S9_EEENS6_IJNS7_ILi1EEESI_SI_EEESC_SE_Li256ELb1ELb1ELb1ELb0EEENS1_36VarlenDynamicPersistentTileSchedulerILi128ELi48ELi256ELi256ELb1ELb1ELb0ELb0ELb1ELb1EEEEEEEEEvNT_6ParamsE)
        /*0014*/ 	.short	0x0160
        /*0016*/ 	.short	0x0438


	//----- nvinfo : EIATTR_CBANK_PARAM_SIZE
	.align		4
.L_466:
        /*0018*/ 	.byte	0x03, 0x19
        /*001a*/ 	.short	0x0438


	//----- nvinfo : EIATTR_KPARAM_INFO
	.align		4
        /*001c*/ 	.byte	0x04, 0x17
        /*001e*/ 	.short	(.L_468 - .L_467)
.L_467:
        /*0020*/ 	.word	0x00000000
        /*0024*/ 	.short	0x0000
        /*0026*/ 	.short	0x0000
        /*0028*/ 	.byte	0x00, 0xf0, 0xe1, 0x10


	//----- nvinfo : EIATTR_MAXREG_COUNT
	.align		4
.L_468:
        /*002c*/ 	.byte	0x03, 0x1b
        /*002e*/ 	.short	0x00ff


	//----- nvinfo : EIATTR_NUM_BARRIERS
	.align		4
        /*0030*/ 	.byte	0x02, 0x4c
        /*0032*/ 	.byte	0x06
	.zero		1


	//----- nvinfo : EIATTR_ANNOTATIONS
	.align		4
        /*0034*/ 	.byte	0x04, 0x55
        /*0036*/ 	.short	(.L_470 - .L_469)


	//   ....[0]....
.L_469:
        /* <DEDUP_REMOVED lines=162> */
        /*0a4c*/ 	.byte	0xe0, 0x13, 0x01, 0x00


	//----- nvinfo : EIATTR_MERCURY_ISA_VERSION
	.align		4
.L_470:
        /*0a50*/ 	.byte	0x03, 0x5f
        /*0a52*/ 	.short	0x0000


	//----- nvinfo : EIATTR_INT_WARP_WIDE_INSTR_OFFSETS
	.align		4
        /*0a54*/ 	.byte	0x04, 0x31
        /*0a56*/ 	.short	(.L_472 - .L_471)


	//   ....[0]....
.L_471:
        /*0a58*/ 	.word	0x0000a4c0


	//   ....[1]....
        /*0a5c*/ 	.word	0x0000a540


	//----- nvinfo : EIATTR_COOP_GROUP_MASK_REGIDS
	.align		4
.L_472:
        /*0a60*/ 	.byte	0x04, 0x29
        /*0a62*/ 	.short	(.L_474 - .L_473)


	//   ....[0]....
.L_473:
        /*0a64*/ 	.word	0xffffffff


	//   ....[1]....
        /*0a68*/ 	.word	0xffffffff


	//   ....[2]....
        /*0a6c*/ 	.word	0xffffffff


	//   ....[3]....
        /*0a70*/ 	.word	0xffffffff


	//   ....[4]....
        /*0a74*/ 	.word	0xffffffff


	//   ....[5]....
        /*0a78*/ 	.word	0xffffffff


	//   ....[6]....
        /*0a7c*/ 	.word	0xffffffff


	//   ....[7]....
        /*0a80*/ 	.word	0xffffffff


	//   ....[8]....
        /*0a84*/ 	.word	0xffffffff


	//   ....[9]....
        /*0a88*/ 	.word	0xffffffff


	//   ....[10]....
        /*0a8c*/ 	.word	0xffffffff


	//   ....[11]....
        /*0a90*/ 	.word	0xffffffff


	//   ....[12]....
        /*0a94*/ 	.word	0xffffffff


	//   ....[13]....
        /*0a98*/ 	.word	0xffffffff


	//   ....[14]....
        /*0a9c*/ 	.word	0xffffffff


	//   ....[15]....
        /*0aa0*/ 	.word	0xffffffff


	//   ....[16]....
        /*0aa4*/ 	.word	0xffffffff


	//   ....[17]....
        /*0aa8*/ 	.word	0xffffffff


	//   ....[18]....
        /*0aac*/ 	.word	0xffffffff


	//   ....[19]....
        /*0ab0*/ 	.word	0xffffffff


	//   ....[20]....
        /*0ab4*/ 	.word	0xffffffff


	//   ....[21]....
        /*0ab8*/ 	.word	0xffffffff


	//   ....[22]....
        /*0abc*/ 	.word	0xffffffff


	//   ....[23]....
        /*0ac0*/ 	.word	0xffffffff


	//   ....[24]....
        /*0ac4*/ 	.word	0xffffffff


	//   ....[25]....
        /*0ac8*/ 	.word	0xffffffff


	//   ....[26]....
        /*0acc*/ 	.word	0xffffffff


	//   ....[27]....
        /*0ad0*/ 	.word	0xffffffff


	//   ....[28]....
        /*0ad4*/ 	.word	0xffffffff


	//   ....[29]....
        /*0ad8*/ 	.word	0xffffffff


	//   ....[30]....
        /*0adc*/ 	.word	0xffffffff


	//   ....[31]....
        /*0ae0*/ 	.word	0xffffffff


	//   ....[32]....
        /*0ae4*/ 	.word	0xffffffff


	//   ....[33]....
        /*0ae8*/ 	.word	0xffffffff


	//   ....[34]....
        /*0aec*/ 	.word	0xffffffff


	//   ....[35]....
        /*0af0*/ 	.word	0xffffffff


	//   ....[36]....
        /*0af4*/ 	.word	0xffffffff


	//   ....[37]....
        /*0af8*/ 	.word	0xffffffff


	//   ....[38]....
        /*0afc*/ 	.word	0xffffffff


	//   ....[39]....
        /*0b00*/ 	.word	0xffffffff


	//   ....[40]....
        /*0b04*/ 	.word	0xffffffff


	//   ....[41]....
        /*0b08*/ 	.word	0xffffffff


	//   ....[42]....
        /*0b0c*/ 	.word	0xffffffff


	//   ....[43]....
        /*0b10*/ 	.word	0xffffffff


	//   ....[44]....
        /*0b14*/ 	.word	0xffffffff


	//   ....[45]....
        /*0b18*/ 	.word	0xffffffff


	//   ....[46]....
        /*0b1c*/ 	.word	0xffffffff


	//   ....[47]....
        /*0b20*/ 	.word	0xffffffff


	//   ....[48]....
        /*0b24*/ 	.word	0xffffffff


	//   ....[49]....
        /*0b28*/ 	.word	0xffffffff


	//   ....[50]....
        /*0b2c*/ 	.word	0xffffffff


	//   ....[51]....
        /*0b30*/ 	.word	0xffffffff


	//   ....[52]....
        /*0b34*/ 	.word	0xffffffff


	//   ....[53]....
        /*0b38*/ 	.word	0xffffffff


	//   ....[54]....
        /*0b3c*/ 	.word	0xffffffff


	//   ....[55]....
        /*0b40*/ 	.word	0xffffffff


	//   ....[56]....
        /*0b44*/ 	.word	0xffffffff


	//   ....[57]....
        /*0b48*/ 	.word	0xffffffff


	//   ....[58]....
        /*0b4c*/ 	.word	0xffffffff


	//   ....[59]....
        /*0b50*/ 	.word	0xffffffff


	//   ....[60]....
        /*0b54*/ 	.word	0xffffffff


	//   ....[61]....
        /*0b58*/ 	.word	0xffffffff


	//   ....[62]....
        /*0b5c*/ 	.word	0xffffffff


	//   ....[63]....
        /*0b60*/ 	.word	0xffffffff


	//   ....[64]....
        /*0b64*/ 	.word	0xffffffff


	//   ....[65]....
        /*0b68*/ 	.word	0xffffffff


	//   ....[66]....
        /*0b6c*/ 	.word	0xffffffff


	//   ....[67]....
        /*0b70*/ 	.word	0xffffffff


	//   ....[68]....
        /*0b74*/ 	.word	0xffffffff


	//   ....[69]....
        /*0b78*/ 	.word	0xffffffff


	//   ....[70]....
        /*0b7c*/ 	.word	0xffffffff


	//   ....[71]....
        /*0b80*/ 	.word	0xffffffff


	//   ....[72]....
        /*0b84*/ 	.word	0xffffffff


	//   ....[73]....
        /*0b88*/ 	.word	0xffffffff


	//   ....[74]....
        /*0b8c*/ 	.word	0xffffffff


	//   ....[75]....
        /*0b90*/ 	.word	0xffffffff


	//   ....[76]....
        /*0b94*/ 	.word	0xffffffff


	//   ....[77]....
        /*0b98*/ 	.word	0xffffffff


	//   ....[78]....
        /*0b9c*/ 	.word	0xffffffff


	//   ....[79]....
        /*0ba0*/ 	.word	0xffffffff


	//   ....[80]....
        /*0ba4*/ 	.word	0xffffffff


	//   ....[81]....
        /*0ba8*/ 	.word	0xffffffff


	//   ....[82]....
        /*0bac*/ 	.word	0xffffffff


	//   ....[83]....
        /*0bb0*/ 	.word	0xffffffff


	//   ....[84]....
        /*0bb4*/ 	.word	0xffffffff


	//   ....[85]....
        /*0bb8*/ 	.word	0xffffffff


	//   ....[86]....
        /*0bbc*/ 	.word	0xffffffff


	//   ....[87]....
        /*0bc0*/ 	.word	0xffffffff


	//   ....[88]....
        /*0bc4*/ 	.word	0xffffffff


	//   ....[89]....
        /*0bc8*/ 	.word	0xffffffff


	//   ....[90]....
        /*0bcc*/ 	.word	0xffffffff


	//   ....[91]....
        /*0bd0*/ 	.word	0xffffffff


	//   ....[92]....
        /*0bd4*/ 	.word	0xffffffff


	//   ....[93]....
        /*0bd8*/ 	.word	0xffffffff


	//   ....[94]....
        /*0bdc*/ 	.word	0xffffffff


	//   ....[95]....
        /*0be0*/ 	.word	0xffffffff


	//   ....[96]....
        /*0be4*/ 	.word	0xffffffff


	//   ....[97]....
        /*0be8*/ 	.word	0xffffffff


	//   ....[98]....
        /*0bec*/ 	.word	0xffffffff


	//   ....[99]....
        /*0bf0*/ 	.word	0xffffffff


	//   ....[100]....
        /*0bf4*/ 	.word	0xffffffff


	//   ....[101]....
        /*0bf8*/ 	.word	0xffffffff


	//   ....[102]....
        /*0bfc*/ 	.word	0xffffffff


	//   ....[103]....
        /*0c00*/ 	.word	0xffffffff


	//   ....[104]....
        /*0c04*/ 	.word	0xffffffff


	//   ....[105]....
        /*0c08*/ 	.word	0xffffffff


	//   ....[106]....
        /*0c0c*/ 	.word	0xffffffff


	//   ....[107]....
        /*0c10*/ 	.word	0xffffffff


	//   ....[108]....
        /*0c14*/ 	.word	0xffffffff


	//   ....[109]....
        /*0c18*/ 	.word	0xffffffff


	//   ....[110]....
        /*0c1c*/ 	.word	0xffffffff


	//   ....[111]....
        /*0c20*/ 	.word	0xffffffff


	//   ....[112]....
        /*0c24*/ 	.word	0xffffffff


	//   ....[113]....
        /*0c28*/ 	.word	0xffffffff


	//   ....[114]....
        /*0c2c*/ 	.word	0xffffffff


	//   ....[115]....
        /*0c30*/ 	.word	0xffffffff


	//   ....[116]....
        /*0c34*/ 	.word	0xffffffff


	//   ....[117]....
        /*0c38*/ 	.word	0xffffffff


	//   ....[118]....
        /*0c3c*/ 	.word	0xffffffff


	//   ....[119]....
        /*0c40*/ 	.word	0xffffffff


	//   ....[120]....
        /*0c44*/ 	.word	0xffffffff


	//   ....[121]....
        /*0c48*/ 	.word	0xffffffff


	//   ....[122]....
        /*0c4c*/ 	.word	0xffffffff


	//   ....[123]....
        /*0c50*/ 	.word	0xffffffff


	//   ....[124]....
        /*0c54*/ 	.word	0xffffffff


	//   ....[125]....
        /*0c58*/ 	.word	0xffffffff


	//   ....[126]....
        /*0c5c*/ 	.word	0xffffffff


	//   ....[127]....
        /*0c60*/ 	.word	0xffffffff


	//   ....[128]....
        /*0c64*/ 	.word	0xffffffff


	//   ....[129]....
        /*0c68*/ 	.word	0xffffffff


	//   ....[130]....
        /*0c6c*/ 	.word	0xffffffff


	//   ....[131]....
        /*0c70*/ 	.word	0xffffffff


	//   ....[132]....
        /*0c74*/ 	.word	0xffffffff


	//   ....[133]....
        /*0c78*/ 	.word	0xffffffff


	//   ....[134]....
        /*0c7c*/ 	.word	0xffffffff


	//   ....[135]....
        /*0c80*/ 	.word	0xffffffff


	//   ....[136]....
        /*0c84*/ 	.word	0xffffffff


	//   ....[137]....
        /*0c88*/ 	.word	0xffffffff


	//   ....[138]....
        /*0c8c*/ 	.word	0xffffffff


	//   ....[139]....
        /*0c90*/ 	.word	0xffffffff


	//   ....[140]....
        /*0c94*/ 	.word	0xffffffff


	//   ....[141]....
        /*0c98*/ 	.word	0xffffffff


	//   ....[142]....
        /*0c9c*/ 	.word	0xffffffff


	//   ....[143]....
        /*0ca0*/ 	.word	0xffffffff


	//   ....[144]....
        /*0ca4*/ 	.word	0xffffffff


	//   ....[145]....
        /*0ca8*/ 	.word	0xffffffff


	//   ....[146]....
        /*0cac*/ 	.word	0xffffffff


	//   ....[147]....
        /*0cb0*/ 	.word	0xffffffff


	//   ....[148]....
        /*0cb4*/ 	.word	0xffffffff


	//   ....[149]....
        /*0cb8*/ 	.word	0xffffffff


	//   ....[150]....
        /*0cbc*/ 	.word	0xffffffff


	//   ....[151]....
        /*0cc0*/ 	.word	0xffffffff


	//   ....[152]....
        /*0cc4*/ 	.word	0xffffffff


	//   ....[153]....
        /*0cc8*/ 	.word	0xffffffff


	//   ....[154]....
        /*0ccc*/ 	.word	0xffffffff


	//   ....[155]....
        /*0cd0*/ 	.word	0xffffffff


	//   ....[156]....
        /*0cd4*/ 	.word	0xffffffff


	//   ....[157]....
        /*0cd8*/ 	.word	0xffffffff


	//   ....[158]....
        /*0cdc*/ 	.word	0xffffffff


	//   ....[159]....
        /*0ce0*/ 	.word	0xffffffff


	//   ....[160]....
        /*0ce4*/ 	.word	0xffffffff


	//   ....[161]....
        /*0ce8*/ 	.word	0xffffffff


	//   ....[162]....
        /*0cec*/ 	.word	0xffffffff


	//   ....[163]....
        /*0cf0*/ 	.word	0xffffffff


	//   ....[164]....
        /*0cf4*/ 	.word	0xffffffff


	//   ....[165]....
        /*0cf8*/ 	.word	0xffffffff


	//   ....[166]....
        /*0cfc*/ 	.word	0xffffffff


	//   ....[167]....
        /*0d00*/ 	.word	0xffffffff


	//   ....[168]....
        /*0d04*/ 	.word	0xffffffff


	//   ....[169]....
        /*0d08*/ 	.word	0xffffffff


	//   ....[170]....
        /*0d0c*/ 	.word	0xffffffff


	//   ....[171]....
        /*0d10*/ 	.word	0xffffffff


	//----- nvinfo : EIATTR_COOP_GROUP_INSTR_OFFSETS
	.align		4
.L_474:
        /*0d14*/ 	.byte	0x04, 0x28
        /*0d16*/ 	.short	(.L_476 - .L_475)


	//   ....[0]....
.L_475:
        /*0d18*/ 	.word	0x00000050


	//   ....[1]....
        /*0d1c*/ 	.word	0x00000200


	//   ....[2]....
        /*0d20*/ 	.word	0x00000230


	//   ....[3]....
        /*0d24*/ 	.word	0x00000260


	//   ....[4]....
        /*0d28*/ 	.word	0x00000290


	//   ....[5]....
        /*0d2c*/ 	.word	0x000002c0


	//   ....[6]....
        /*0d30*/ 	.word	0x000002f0


	//   ....[7]....
        /*0d34*/ 	.word	0x00000460


	//   ....[8]....
        /*0d38*/ 	.word	0x000004a0


	//   ....[9]....
        /*0d3c*/ 	.word	0x000004d0


	//   ....[10]....
        /*0d40*/ 	.word	0x00000500


	//   ....[11]....
        /*0d44*/ 	.word	0x00000530


	//   ....[12]....
        /*0d48*/ 	.word	0x00000560


	//   ....[13]....
        /*0d4c*/ 	.word	0x000005f0


	//   ....[14]....
        /*0d50*/ 	.word	0x00000620


	//   ....[15]....
        /*0d54*/ 	.word	0x00000640


	//   ....[16]....
        /*0d58*/ 	.word	0x000006a0


	//   ....[17]....
        /*0d5c*/ 	.word	0x00002b60


	//   ....[18]....
        /*0d60*/ 	.word	0x00002b80


	//   ....[19]....
        /*0d64*/ 	.word	0x00002bb0


	//   ....[20]....
        /*0d68*/ 	.word	0x00002c20


	//   ....[21]....
        /*0d6c*/ 	.word	0x00002db0


	//   ....[22]....
        /*0d70*/ 	.word	0x00002df0


	//   ....[23]....
        /*0d74*/ 	.word	0x00002f30


	//   ....[24]....
        /*0d78*/ 	.word	0x00002fd0


	//   ....[25]....
        /*0d7c*/ 	.word	0x00003100


	//   ....[26]....
        /*0d80*/ 	.word	0x00003120


	//   ....[27]....
        /*0d84*/ 	.word	0x000031b0


	//   ....[28]....
        /*0d88*/ 	.word	0x00003210


	//   ....[29]....
        /*0d8c*/ 	.word	0x000034d0


	//   ....[30]....
        /*0d90*/ 	.word	0x000034e0


	//   ....[31]....
        /*0d94*/ 	.word	0x000038e0


	//   ....[32]....
        /*0d98*/ 	.word	0x000038f0


	//   ....[33]....
        /*0d9c*/ 	.word	0x00004a70


	//   ....[34]....
        /*0da0*/ 	.word	0x00004a90


	//   ....[35]....
        /*0da4*/ 	.word	0x00004c80


	//   ....[36]....
        /*0da8*/ 	.word	0x00004c90


	//   ....[37]....
        /*0dac*/ 	.word	0x00005230


	//   ....[38]....
        /*0db0*/ 	.word	0x00005260


	//   ....[39]....
        /*0db4*/ 	.word	0x00005270


	//   ....[40]....
        /*0db8*/ 	.word	0x000052a0


	//   ....[41]....
        /*0dbc*/ 	.word	0x00006910


	//   ....[42]....
        /*0dc0*/ 	.word	0x00006930


	//   ....[43]....
        /*0dc4*/ 	.word	0x00006b10


	//   ....[44]....
        /*0dc8*/ 	.word	0x00006b20


	//   ....[45]....
        /*0dcc*/ 	.word	0x00007c70


	//   ....[46]....
        /*0dd0*/ 	.word	0x00007c90


	//   ....[47]....
        /*0dd4*/ 	.word	0x00007e50


	//   ....[48]....
        /*0dd8*/ 	.word	0x00007e60


	//   ....[49]....
        /*0ddc*/ 	.word	0x000081b0


	//   ....[50]....
        /*0de0*/ 	.word	0x000081e0


	//   ....[51]....
        /*0de4*/ 	.word	0x00008200


	//   ....[52]....
        /*0de8*/ 	.word	0x00008220


	//   ....[53]....
        /*0dec*/ 	.word	0x00009ab0


	//   ....[54]....
        /*0df0*/ 	.word	0x00009ac0


	//   ....[55]....
        /*0df4*/ 	.word	0x00009af0


	//   ....[56]....
        /*0df8*/ 	.word	0x00009b00


	//   ....[57]....
        /*0dfc*/ 	.word	0x0000b3b0


	//   ....[58]....
        /*0e00*/ 	.word	0x0000b3c0


	//   ....[59]....
        /*0e04*/ 	.word	0x0000b3e0


	//   ....[60]....
        /*0e08*/ 	.word	0x0000b3f0


	//   ....[61]....
        /*0e0c*/ 	.word	0x0000b820


	//   ....[62]....
        /*0e10*/ 	.word	0x0000b840


	//   ....[63]....
        /*0e14*/ 	.word	0x0000baa0


	//   ....[64]....
        /*0e18*/ 	.word	0x0000bab0


	//   ....[65]....
        /*0e1c*/ 	.word	0x0000bcc0


	//   ....[66]....
        /*0e20*/ 	.word	0x0000bce0


	//   ....[67]....
        /*0e24*/ 	.word	0x0000bef0


	//   ....[68]....
        /*0e28*/ 	.word	0x0000bf00


	//   ....[69]....
        /*0e2c*/ 	.word	0x0000c300


	//   ....[70]....
        /*0e30*/ 	.word	0x0000c320


	//   ....[71]....
        /*0e34*/ 	.word	0x0000cf70


	//   ....[72]....
        /*0e38*/ 	.word	0x0000cf80


	//   ....[73]....
        /*0e3c*/ 	.word	0x0000e3b0


	//   ....[74]....
        /*0e40*/ 	.word	0x0000e3d0


	//   ....[75]....
        /*0e44*/ 	.word	0x0000e640


	//   ....[76]....
        /*0e48*/ 	.word	0x0000e650


	//   ....[77]....
        /*0e4c*/ 	.word	0x0000e860


	//   ....[78]....
        /*0e50*/ 	.word	0x0000e880


	//   ....[79]....
        /*0e54*/ 	.word	0x0000ea90


	//   ....[80]....
        /*0e58*/ 	.word	0x0000eaa0


	//   ....[81]....
        /*0e5c*/ 	.word	0x0000ed70


	//   ....[82]....
        /*0e60*/ 	.word	0x0000ed90


	//   ....[83]....
        /*0e64*/ 	.word	0x0000eec0


	//   ....[84]....
        /*0e68*/ 	.word	0x0000ef00


	//   ....[85]....
        /*0e6c*/ 	.word	0x0000ef30


	//   ....[86]....
        /*0e70*/ 	.word	0x0000ef60


	//   ....[87]....
        /*0e74*/ 	.word	0x0000ef90


	//   ....[88]....
        /*0e78*/ 	.word	0x0000efc0


	//   ....[89]....
        /*0e7c*/ 	.word	0x0000f120


	//   ....[90]....
        /*0e80*/ 	.word	0x0000f160


	//   ....[91]....
        /*0e84*/ 	.word	0x0000f190


	//   ....[92]....
        /*0e88*/ 	.word	0x0000f1c0


	//   ....[93]....
        /*0e8c*/ 	.word	0x0000f1f0


	//   ....[94]....
        /*0e90*/ 	.word	0x0000f220


	//   ....[95]....
        /*0e94*/ 	.word	0x0000f2b0


	//   ....[96]....
        /*0e98*/ 	.word	0x0000f2e0


	//   ....[97]....
        /*0e9c*/ 	.word	0x0000f2f0


	//   ....[98]....
        /*0ea0*/ 	.word	0x0000f350


	//   ....[99]....
        /*0ea4*/ 	.word	0x0000f930


	//   ....[100]....
        /*0ea8*/ 	.word	0x0000f990


	//   ....[101]....
        /*0eac*/ 	.word	0x0000f9e0


	//   ....[102]....
        /*0eb0*/ 	.word	0x0000fa30


	//   ....[103]....
        /*0eb4*/ 	.word	0x0000fa80


	//   ....[104]....
        /*0eb8*/ 	.word	0x0000faf0


	//   ....[105]....
        /*0ebc*/ 	.word	0x0000fb30


	//   ....[106]....
        /*0ec0*/ 	.word	0x0000fba0


	//   ....[107]....
        /*0ec4*/ 	.word	0x0000fc10


	//   ....[108]....
        /*0ec8*/ 	.word	0x0000fc70


	//   ....[109]....
        /*0ecc*/ 	.word	0x0000fce0


	//   ....[110]....
        /*0ed0*/ 	.word	0x0000fd40


	//   ....[111]....
        /*0ed4*/ 	.word	0x0000fda0


	//   ....[112]....
        /*0ed8*/ 	.word	0x0000fe10


	//   ....[113]....
        /*0edc*/ 	.word	0x0000fe70


	//   ....[114]....
        /*0ee0*/ 	.word	0x0000fed0


	//   ....[115]....
        /*0ee4*/ 	.word	0x0000ff10


	//   ....[116]....
        /*0ee8*/ 	.word	0x0000ff50


	//   ....[117]....
        /*0eec*/ 	.word	0x0000ffa0


	//   ....[118]....
        /*0ef0*/ 	.word	0x0000fff0


	//   ....[119]....
        /*0ef4*/ 	.word	0x00010060


	//   ....[120]....
        /*0ef8*/ 	.word	0x000100c0


	//   ....[121]....
        /*0efc*/ 	.word	0x00010120


	//   ....[122]....
        /*0f00*/ 	.word	0x00010180


	//   ....[123]....
        /*0f04*/ 	.word	0x000101f0


	//   ....[124]....
        /*0f08*/ 	.word	0x00010250


	//   ....[125]....
        /*0f0c*/ 	.word	0x000102b0


	//   ....[126]....
        /*0f10*/ 	.word	0x000102f0


	//   ....[127]....
        /*0f14*/ 	.word	0x00010330


	//   ....[128]....
        /*0f18*/ 	.word	0x00010380


	//   ....[129]....
        /*0f1c*/ 	.word	0x000103c0


	//   ....[130]....
        /*0f20*/ 	.word	0x00010410


	//   ....[131]....
        /*0f24*/ 	.word	0x00010460


	//   ....[132]....
        /*0f28*/ 	.word	0x000104b0


	//   ....[133]....
        /*0f2c*/ 	.word	0x00010500


	//   ....[134]....
        /*0f30*/ 	.word	0x00010570


	//   ....[135]....
        /*0f34*/ 	.word	0x000105e0


	//   ....[136]....
        /*0f38*/ 	.word	0x00010640


	//   ....[137]....
        /*0f3c*/ 	.word	0x000106a0


	//   ....[138]....
        /*0f40*/ 	.word	0x00010700


	//   ....[139]....
        /*0f44*/ 	.word	0x00010770


	//   ....[140]....
        /*0f48*/ 	.word	0x000107d0


	//   ....[141]....
        /*0f4c*/ 	.word	0x00010830


	//   ....[142]....
        /*0f50*/ 	.word	0x00010890


	//   ....[143]....
        /*0f54*/ 	.word	0x00010900


	//   ....[144]....
        /*0f58*/ 	.word	0x00010960


	//   ....[145]....
        /*0f5c*/ 	.word	0x000109c0


	//   ....[146]....
        /*0f60*/ 	.word	0x00010a20


	//   ....[147]....
        /*0f64*/ 	.word	0x00010a90


	//   ....[148]....
        /*0f68*/ 	.word	0x00010af0


	//   ....[149]....
        /*0f6c*/ 	.word	0x00010b50


	//   ....[150]....
        /*0f70*/ 	.word	0x00010bb0


	//   ....[151]....
        /*0f74*/ 	.word	0x00010c20


	//   ....[152]....
        /*0f78*/ 	.word	0x00010c80


	//   ....[153]....
        /*0f7c*/ 	.word	0x00010ce0


	//   ....[154]....
        /*0f80*/ 	.word	0x00010d40


	//   ....[155]....
        /*0f84*/ 	.word	0x00010db0


	//   ....[156]....
        /*0f88*/ 	.word	0x00010e00


	//   ....[157]....
        /*0f8c*/ 	.word	0x00010e40


	//   ....[158]....
        /*0f90*/ 	.word	0x00010e90


	//   ....[159]....
        /*0f94*/ 	.word	0x00010ee0


	//   ....[160]....
        /*0f98*/ 	.word	0x00010f30


	//   ....[161]....
        /*0f9c*/ 	.word	0x00010fa0


	//   ....[162]....
        /*0fa0*/ 	.word	0x00010fe0


	//   ....[163]....
        /*0fa4*/ 	.word	0x00011030


	//   ....[164]....
        /*0fa8*/ 	.word	0x00011080


	//   ....[165]....
        /*0fac*/ 	.word	0x000110d0


	//   ....[166]....
        /*0fb0*/ 	.word	0x00011120


	//   ....[167]....
        /*0fb4*/ 	.word	0x00011190


	//   ....[168]....
        /*0fb8*/ 	.word	0x000111d0


	//   ....[169]....
        /*0fbc*/ 	.word	0x00011240


	//   ....[170]....
        /*0fc0*/ 	.word	0x000112a0


	//   ....[171]....
        /*0fc4*/ 	.word	0x00011310


	//----- nvinfo : EIATTR_EXIT_INSTR_OFFSETS
	.align		4
.L_476:
        /*0fc8*/ 	.byte	0x04, 0x1c
        /*0fca*/ 	.short	(.L_478 - .L_477)


	//   ....[0]....
.L_477:
        /*0fcc*/ 	.word	0x00000c10


	//   ....[1]....
        /*0fd0*/ 	.word	0x0000f8f0


	//----- nvinfo : EIATTR_MAX_THREADS
	.align		4
.L_478:
        /*0fd4*/ 	.byte	0x04, 0x05
        /*0fd6*/ 	.short	(.L_480 - .L_479)
.L_479:
        /*0fd8*/ 	.word	0x00000100
        /*0fdc*/ 	.word	0x00000001
        /*0fe0*/ 	.word	0x00000001


	//----- nvinfo : EIATTR_CRS_STACK_SIZE
	.align		4
.L_480:
        /*0fe4*/ 	.byte	0x04, 0x1e
        /*0fe6*/ 	.short	(.L_482 - .L_481)
.L_481:
        /*0fe8*/ 	.word	0x00000000
.L_482:


//--------------------- .nv.info._ZN7cutlass13device_kernelIN5flash19enable_sm80_to_sm89INS1_16FlashAttnFwdSm80INS1_25CollectiveMainloopFwdSm80ILi8ELi1ELb0EN4cute5tupleIJNS5_1CILi128EEENS7_ILi32EEENS7_ILi256EEEEEELi256ENS_10bfloat16_tEfNS_4arch4Sm80ELb0ELb0ELb1ELb1ELb1ELb1ELb1ELb1EEENS1_21CollectiveEpilogueFwdINS6_IJS8_SA_S9_EEENS6_IJNS7_ILi1EEESI_SI_EEESC_SE_Li256ELb1ELb1ELb1ELb0EEENS1_36VarlenDynamicPersistentTileSchedulerILi128ELi32ELi256ELi256ELb1ELb1ELb0ELb0ELb1ELb1EEEEEEEEEvNT_6ParamsE --------------------------
	.section	.nv.info._ZN7cutlass13device_kernelIN5flash19enable_sm80_to_sm89INS1_16FlashAttnFwdSm80INS1_25CollectiveMainloopFwdSm80ILi8ELi1ELb0EN4cute5tupleIJNS5_1CILi128EEENS7_ILi32EEENS7_ILi256EEEEEELi256ENS_10bfloat16_tEfNS_4arch4Sm80ELb0ELb0ELb1ELb1ELb1ELb1ELb1ELb1EEENS1_21CollectiveEpilogueFwdINS6_IJS8_SA_S9_EEENS6_IJNS7_ILi1EEESI_SI_EEESC_SE_Li256ELb1ELb1ELb1ELb0EEENS1_36VarlenDynamicPersistentTileSchedulerILi128ELi32ELi256ELi256ELb1ELb1ELb0ELb0ELb1ELb1EEEEEEEEEvNT_6ParamsE,"",@"SHT_CUDA_INFO"
	.sectionflags	@""
	.align	4


	//----- nvinfo : EIATTR_CUDA_API_VERSION
	.align		4
        /*0000*/ 	.byte	0x04, 0x37
        /*0002*/ 	.short	(.L_484 - .L_483)
.L_483:
        /*0004*/ 	.word	0x00000082


	//----- nvinfo : EIATTR_SW2861232_WAR
	.align		4
.L_484:
        /*0008*/ 	.byte	0x01, 0x35
	.zero		2


	//----- nvinfo : EIATTR_PARAM_CBANK
	.align		4
        /*000c*/ 	.byte	0x04, 0x0a
        /*000e*/ 	.short	(.L_486 - .L_485)
	.align		4
.L_485:
        /*0010*/ 	.word	index@(.nv.constant0._ZN7cutlass13device_kernelIN5flash19enable_sm80_to_sm89INS1_16FlashAttnFwdSm80INS1_25CollectiveMainloopFwdSm80ILi8ELi1ELb0EN4cute5tupleIJNS5_1CILi128EEENS7_ILi32EEENS7_ILi256EEEEEELi256ENS_10bfloat16_tEfNS_4arch4Sm80ELb0ELb0ELb1ELb1ELb1ELb1ELb1ELb1EEENS1_21CollectiveEpilogueFwdINS6_IJS8_SA_S9_EEENS6_IJNS7_ILi1EEESI_SI_EEESC_SE_Li256ELb1ELb1ELb1ELb0EEENS1_36VarlenDynamicPersistentTileSchedulerILi128ELi32ELi256ELi256ELb1ELb1ELb0ELb0ELb1ELb1EEEEEEEEEvNT_6ParamsE)
        /*0014*/ 	.short	0x0160
        /*0016*/ 	.short	0x0438


	//----- nvinfo : EIATTR_CBANK_PARAM_SIZE
	.align		4
.L_486:
        /*0018*/ 	.byte	0x03, 0x19
        /*001a*/ 	.short	0x0438


	//----- nvinfo : EIATTR_KPARAM_INFO
	.align		4
        /*001c*/ 	.byte	0x04, 0x17
        /*001e*/ 	.short	(.L_488 - .L_487)
.L_487:
        /*0020*/ 	.word	0x00000000
        /*0024*/ 	.short	0x0000
        /*0026*/ 	.short	0x0000
        /*0028*/ 	.byte	0x00, 0xf0, 0xe1, 0x10


	//----- nvinfo : EIATTR_MAXREG_COUNT
	.align		4
.L_488:
        /*002c*/ 	.byte	0x03, 0x1b
        /*002e*/ 	.short	0x00ff


	//----- nvinfo : EIATTR_NUM_BARRIERS
	.align		4
        /*0030*/ 	.byte	0x02, 0x4c
        /*0032*/ 	.byte	0x06
	.zero		1


	//----- nvinfo : EIATTR_ANNOTATIONS
	.align		4
        /*0034*/ 	.byte	0x04, 0x55
        /*0036*/ 	.short	(.L_490 - .L_489)


	//   ....[0]....
.L_489:
        /* <DEDUP_REMOVED lines=25> */


	//----- nvinfo : EIATTR_MERCURY_ISA_VERSION
	.align		4
.L_490:
        /*01b0*/ 	.byte	0x03, 0x5f
        /*01b2*/ 	.short	0x0000


	//----- nvinfo : EIATTR_INT_WARP_WIDE_INSTR_OFFSETS
	.align		4
        /*01b4*/ 	.byte	0x04, 0x31
        /*01b6*/ 	.short	(.L_492 - .L_491)


	//   ....[0]....
.L_491:
        /*01b8*/ 	.word	0x00012500


	//   ....[1]....
        /*01bc*/ 	.word	0x00012570


	//----- nvinfo : EIATTR_COOP_GROUP_MASK_REGIDS
	.align		4
.L_492:
        /*01c0*/ 	.byte	0x04, 0x29
        /*01c2*/ 	.short	(.L_494 - .L_493)


	//   ....[0]....
.L_493:
        /*01c4*/ 	.word	0xffffffff


	//   ....[1]....
        /*01c8*/ 	.word	0xffffffff


	//   ....[2]....
        /*01cc*/ 	.word	0xffffffff


	//   ....[3]....
        /*01d0*/ 	.word	0xffffffff


	//   ....[4]....
        /*01d4*/ 	.word	0xffffffff


	//   ....[5]....
        /*01d8*/ 	.word	0xffffffff


	//   ....[6]....
        /*01dc*/ 	.word	0xffffffff


	//   ....[7]....
        /*01e0*/ 	.word	0xffffffff


	//   ....[8]....
        /*01e4*/ 	.word	0xffffffff


	//   ....[9]....
        /*01e8*/ 	.word	0xffffffff


	//   ....[10]....
        /*01ec*/ 	.word	0xffffffff


	//   ....[11]....
        /*01f0*/ 	.word	0xffffffff


	//   ....[12]....
        /*01f4*/ 	.word	0xffffffff


	//   ....[13]....
        /*01f8*/ 	.word	0xffffffff


	//   ....[14]....
        /*01fc*/ 	.word	0xffffffff


	//   ....[15]....
        /*0200*/ 	.word	0xffffffff


	//   ....[16]....
        /*0204*/ 	.word	0xffffffff


	//   ....[17]....
        /*0208*/ 	.word	0xffffffff


	//   ....[18]....
        /*020c*/ 	.word	0xffffffff


	//   ....[19]....
        /*0210*/ 	.word	0xffffffff


	//   ....[20]....
        /*0214*/ 	.word	0xffffffff


	//   ....[21]....
        /*0218*/ 	.word	0xffffffff


	//   ....[22]....
        /*021c*/ 	.word	0xffffffff


	//   ....[23]....
        /*0220*/ 	.word	0xffffffff


	//   ....[24]....
        /*0224*/ 	.word	0xffffffff


	//   ....[25]....
        /*0228*/ 	.word	0xffffffff


	//   ....[26]....
        /*022c*/ 	.word	0xffffffff


	//   ....[27]....
        /*0230*/ 	.word	0xffffffff


	//   ....[28]....
        /*0234*/ 	.word	0xffffffff


	//   ....[29]....
        /*0238*/ 	.word	0xffffffff


	//   ....[30]....
        /*023c*/ 	.word	0xffffffff


	//   ....[31]....
        /*0240*/ 	.word	0xffffffff


	//   ....[32]....
        /*0244*/ 	.word	0xffffffff


	//   ....[33]....
        /*0248*/ 	.word	0xffffffff


	//   ....[34]....
        /*024c*/ 	.word	0xffffffff


	//   ....[35]....
        /*0250*/ 	.word	0xffffffff


	//   ....[36]....
        /*0254*/ 	.word	0xffffffff


	//   ....[37]....
        /*0258*/ 	.word	0xffffffff


	//   ....[38]....
        /*025c*/ 	.word	0xffffffff


	//   ....[39]....
        /*0260*/ 	.word	0xffffffff


	//   ....[40]....
        /*0264*/ 	.word	0xffffffff


	//   ....[41]....
        /*0268*/ 	.word	0xffffffff


	//   ....[42]....
        /*026c*/ 	.word	0xffffffff


	//   ....[43]....
        /*0270*/ 	.word	0xffffffff


	//   ....[44]....
        /*0274*/ 	.word	0xffffffff


	//   ....[45]....
        /*0278*/ 	.word	0xffffffff


	//   ....[46]....
        /*027c*/ 	.word	0xffffffff


	//   ....[47]....
        /*0280*/ 	.word	0xffffffff


	//   ....[48]....
        /*0284*/ 	.word	0xffffffff


	//   ....[49]....
        /*0288*/ 	.word	0xffffffff


	//   ....[50]....
        /*028c*/ 	.word	0xffffffff


	//   ....[51]....
        /*0290*/ 	.word	0xffffffff


	//   ....[52]....
        /*0294*/ 	.word	0xffffffff


	//   ....[53]....
        /*0298*/ 	.word	0xffffffff


	//   ....[54]....
        /*029c*/ 	.word	0xffffffff


	//   ....[55]....
        /*02a0*/ 	.word	0xffffffff


	//   ....[56]....
        /*02a4*/ 	.word	0xffffffff


	//   ....[57]....
        /*02a8*/ 	.word	0xffffffff


	//   ....[58]....
        /*02ac*/ 	.word	0xffffffff


	//   ....[59]....
        /*02b0*/ 	.word	0xffffffff


	//   ....[60]....
        /*02b4*/ 	.word	0xffffffff


	//   ....[61]....
        /*02b8*/ 	.word	0xffffffff


	//   ....[62]....
        /*02bc*/ 	.word	0xffffffff


	//   ....[63]....
        /*02c0*/ 	.word	0xffffffff


	//   ....[64]....
        /*02c4*/ 	.word	0xffffffff


	//   ....[65]....
        /*02c8*/ 	.word	0xffffffff


	//   ....[66]....
        /*02cc*/ 	.word	0xffffffff


	//   ....[67]....
        /*02d0*/ 	.word	0xffffffff


	//   ....[68]....
        /*02d4*/ 	.word	0xffffffff


	//   ....[69]....
        /*02d8*/ 	.word	0xffffffff


	//   ....[70]....
        /*02dc*/ 	.word	0xffffffff


	//   ....[71]....
        /*02e0*/ 	.word	0xffffffff


	//   ....[72]....
        /*02e4*/ 	.word	0xffffffff


	//   ....[73]....
        /*02e8*/ 	.word	0xffffffff


	//   ....[74]....
        /*02ec*/ 	.word	0xffffffff


	//   ....[75]....
        /*02f0*/ 	.word	0xffffffff


	//   ....[76]....
        /*02f4*/ 	.word	0xffffffff


	//   ....[77]....
        /*02f8*/ 	.word	0xffffffff


	//   ....[78]....
        /*02fc*/ 	.word	0xffffffff


	//   ....[79]....
        /*0300*/ 	.word	0xffffffff


	//   ....[80]....
        /*0304*/ 	.word	0xffffffff


	//   ....[81]....
        /*0308*/ 	.word	0xffffffff


	//   ....[82]....
        /*030c*/ 	.word	0xffffffff


	//   ....[83]....
        /*0310*/ 	.word	0xffffffff


	//   ....[84]....
        /*0314*/ 	.word	0xffffffff


	//   ....[85]....
        /*0318*/ 	.word	0xffffffff


	//   ....[86]....
        /*031c*/ 	.word	0xffffffff


	//   ....[87]....
        /*0320*/ 	.word	0xffffffff


	//   ....[88]....
        /*0324*/ 	.word	0xffffffff


	//   ....[89]....
        /*0328*/ 	.word	0xffffffff


	//   ....[90]....
        /*032c*/ 	.word	0xffffffff


	//   ....[91]....
        /*0330*/ 	.word	0xffffffff


	//   ....[92]....
        /*0334*/ 	.word	0xffffffff


	//   ....[93]....
        /*0338*/ 	.word	0xffffffff


	//   ....[94]....
        /*033c*/ 	.word	0xffffffff


	//   ....[95]....
        /*0340*/ 	.word	0xffffffff


	//   ....[96]....
        /*0344*/ 	.word	0xffffffff


	//   ....[97]....
        /*0348*/ 	.word	0xffffffff


	//   ....[98]....
        /*034c*/ 	.word	0xffffffff


	//   ....[99]....
        /*0350*/ 	.word	0xffffffff


	//   ....[100]....
        /*0354*/ 	.word	0xffffffff


	//   ....[101]....
        /*0358*/ 	.word	0xffffffff


	//   ....[102]....
        /*035c*/ 	.word	0xffffffff


	//   ....[103]....
        /*0360*/ 	.word	0xffffffff


	//   ....[104]....
        /*0364*/ 	.word	0xffffffff


	//   ....[105]....
        /*0368*/ 	.word	0xffffffff


	//   ....[106]....
        /*036c*/ 	.word	0xffffffff


	//   ....[107]....
        /*0370*/ 	.word	0xffffffff


	//   ....[108]....
        /*0374*/ 	.word	0xffffffff


	//   ....[109]....
        /*0378*/ 	.word	0xffffffff


	//   ....[110]....
        /*037c*/ 	.word	0xffffffff


	//   ....[111]....
        /*0380*/ 	.word	0xffffffff


	//   ....[112]....
        /*0384*/ 	.word	0xffffffff


	//   ....[113]....
        /*0388*/ 	.word	0xffffffff


	//   ....[114]....
        /*038c*/ 	.word	0xffffffff


	//   ....[115]....
        /*0390*/ 	.word	0xffffffff


	//   ....[116]....
        /*0394*/ 	.word	0xffffffff


	//   ....[117]....
        /*0398*/ 	.word	0xffffffff


	//   ....[118]....
        /*039c*/ 	.word	0xffffffff


	//   ....[119]....
        /*03a0*/ 	.word	0xffffffff


	//   ....[120]....
        /*03a4*/ 	.word	0xffffffff


	//   ....[121]....
        /*03a8*/ 	.word	0xffffffff


	//   ....[122]....
        /*03ac*/ 	.word	0xffffffff


	//   ....[123]....
        /*03b0*/ 	.word	0xffffffff


	//   ....[124]....
        /*03b4*/ 	.word	0xffffffff


	//   ....[125]....
        /*03b8*/ 	.word	0xffffffff


	//   ....[126]....
        /*03bc*/ 	.word	0xffffffff


	//   ....[127]....
        /*03c0*/ 	.word	0xffffffff


	//   ....[128]....
        /*03c4*/ 	.word	0xffffffff


	//   ....[129]....
        /*03c8*/ 	.word	0xffffffff


	//   ....[130]....
        /*03cc*/ 	.word	0xffffffff


	//   ....[131]....
        /*03d0*/ 	.word	0xffffffff


	//   ....[132]....
        /*03d4*/ 	.word	0xffffffff


	//   ....[133]....
        /*03d8*/ 	.word	0xffffffff


	//   ....[134]....
        /*03dc*/ 	.word	0xffffffff


	//   ....[135]....
        /*03e0*/ 	.word	0xffffffff


	//   ....[136]....
        /*03e4*/ 	.word	0xffffffff


	//   ....[137]....
        /*03e8*/ 	.word	0xffffffff


	//   ....[138]....
        /*03ec*/ 	.word	0xffffffff


	//   ....[139]....
        /*03f0*/ 	.word	0xffffffff


	//   ....[140]....
        /*03f4*/ 	.word	0xffffffff


	//   ....[141]....
        /*03f8*/ 	.word	0xffffffff


	//   ....[142]....
        /*03fc*/ 	.word	0xffffffff


	//   ....[143]....
        /*0400*/ 	.word	0xffffffff


	//   ....[144]....
        /*0404*/ 	.word	0xffffffff


	//   ....[145]....
        /*0408*/ 	.word	0xffffffff


	//   ....[146]....
        /*040c*/ 	.word	0xffffffff


	//   ....[147]....
        /*0410*/ 	.word	0xffffffff


	//   ....[148]....
        /*0414*/ 	.word	0xffffffff


	//   ....[149]....
        /*0418*/ 	.word	0xffffffff


	//   ....[150]....
        /*041c*/ 	.word	0xffffffff


	//   ....[151]....
        /*0420*/ 	.word	0xffffffff


	//   ....[152]....
        /*0424*/ 	.word	0xffffffff


	//   ....[153]....
        /*0428*/ 	.word	0xffffffff


	//   ....[154]....
        /*042c*/ 	.word	0xffffffff


	//   ....[155]....
        /*0430*/ 	.word	0xffffffff


	//   ....[156]....
        /*0434*/ 	.word	0xffffffff


	//   ....[157]....
        /*0438*/ 	.word	0xffffffff


	//   ....[158]....
        /*043c*/ 	.word	0xffffffff


	//   ....[159]....
        /*0440*/ 	.word	0xffffffff


	//   ....[160]....
        /*0444*/ 	.word	0xffffffff


	//   ....[161]....
        /*0448*/ 	.word	0xffffffff


	//   ....[162]....
        /*044c*/ 	.word	0xffffffff


	//   ....[163]....
        /*0450*/ 	.word	0xffffffff


	//   ....[164]....
        /*0454*/ 	.word	0xffffffff


	//   ....[165]....
        /*0458*/ 	.word	0xffffffff


	//   ....[166]....
        /*045c*/ 	.word	0xffffffff


	//   ....[167]....
        /*0460*/ 	.word	0xffffffff


	//   ....[168]....
        /*0464*/ 	.word	0xffffffff


	//   ....[169]....
        /*0468*/ 	.word	0xffffffff


	//   ....[170]....
        /*046c*/ 	.word	0xffffffff


	//   ....[171]....
        /*0470*/ 	.word	0xffffffff


	//   ....[172]....
        /*0474*/ 	.word	0xffffffff


	//   ....[173]....
        /*0478*/ 	.word	0xffffffff


	//   ....[174]....
        /*047c*/ 	.word	0xffffffff


	//   ....[175]....
        /*0480*/ 	.word	0xffffffff


	//   ....[176]....
        /*0484*/ 	.word	0xffffffff


	//   ....[177]....
        /*0488*/ 	.word	0xffffffff


	//----- nvinfo : EIATTR_COOP_GROUP_INSTR_OFFSETS
	.align		4
.L_494:
        /*048c*/ 	.byte	0x04, 0x28
        /*048e*/ 	.short	(.L_496 - .L_495)


	//   ....[0]....
.L_495:
        /*0490*/ 	.word	0x00000050


	//   ....[1]....
        /*0494*/ 	.word	0x000001e0


	//   ....[2]....
        /*0498*/ 	.word	0x00000210


	//   ....[3]....
        /*049c*/ 	.word	0x00000240


	//   ....[4]....
        /*04a0*/ 	.word	0x00000270


	//   ....[5]....
        /*04a4*/ 	.word	0x000002a0


	//   ....[6]....
        /*04a8*/ 	.word	0x000002d0


	//   ....[7]....
        /*04ac*/ 	.word	0x00000440


	//   ....[8]....
        /*04b0*/ 	.word	0x00000480


	//   ....[9]....
        /*04b4*/ 	.word	0x000004b0


	//   ....[10]....
        /*04b8*/ 	.word	0x000004e0


	//   ....[11]....
        /*04bc*/ 	.word	0x00000510


	//   ....[12]....
        /*04c0*/ 	.word	0x00000540


	//   ....[13]....
        /*04c4*/ 	.word	0x000005d0


	//   ....[14]....
        /*04c8*/ 	.word	0x00000600


	//   ....[15]....
        /*04cc*/ 	.word	0x00000620


	//   ....[16]....
        /*04d0*/ 	.word	0x00000680


	//   ....[17]....
        /*04d4*/ 	.word	0x000033b0


	//   ....[18]....
        /*04d8*/ 	.word	0x000033c0


	//   ....[19]....
        /*04dc*/ 	.word	0x000045e0


	//   ....[20]....
        /*04e0*/ 	.word	0x000045f0


	//   ....[21]....
        /*04e4*/ 	.word	0x00005700


	//   ....[22]....
        /*04e8*/ 	.word	0x00005720


	//   ....[23]....
        /*04ec*/ 	.word	0x00005ae0


	//   ....[24]....
        /*04f0*/ 	.word	0x00005af0


	//   ....[25]....
        /*04f4*/ 	.word	0x000067a0


	//   ....[26]....
        /*04f8*/ 	.word	0x000067c0


	//   ....[27]....
        /*04fc*/ 	.word	0x00006940


	//   ....[28]....
        /*0500*/ 	.word	0x00006950


	//   ....[29]....
        /*0504*/ 	.word	0x00006ab0


	//   ....[30]....
        /*0508*/ 	.word	0x00006ad0


	//   ....[31]....
        /*050c*/ 	.word	0x00006c30


	//   ....[32]....
        /*0510*/ 	.word	0x00006c40


	//   ....[33]....
        /*0514*/ 	.word	0x00007050


	//   ....[34]....
        /*0518*/ 	.word	0x00007060


	//   ....[35]....
        /*051c*/ 	.word	0x000072d0


	//   ....[36]....
        /*0520*/ 	.word	0x00007310


	//   ....[37]....
        /*0524*/ 	.word	0x00007350


	//   ....[38]....
        /*0528*/ 	.word	0x00007380


	//   ....[39]....
        /*052c*/ 	.word	0x0000a430


	//   ....[40]....
        /*0530*/ 	.word	0x0000a470


	//   ....[41]....
        /*0534*/ 	.word	0x0000a4b0


	//   ....[42]....
        /*0538*/ 	.word	0x0000a4e0


	//   ....[43]....
        /*053c*/ 	.word	0x0000db50


	//   ....[44]....
        /*0540*/ 	.word	0x0000db60


	//   ....[45]....
        /*0544*/ 	.word	0x0000e810


	//   ....[46]....
        /*0548*/ 	.word	0x0000e830


	//   ....[47]....
        /*054c*/ 	.word	0x0000ebe0


	//   ....[48]....
        /*0550*/ 	.word	0x0000ebf0


	//   ....[49]....
        /*0554*/ 	.word	0x0000ec20


	//   ....[50]....
        /*0558*/ 	.word	0x0000ec30


	//   ....[51]....
        /*055c*/ 	.word	0x0000f980


	//   ....[52]....
        /*0560*/ 	.word	0x0000f990


	//   ....[53]....
        /*0564*/ 	.word	0x00010570


	//   ....[54]....
        /*0568*/ 	.word	0x00010590


	//   ....[55]....
        /*056c*/ 	.word	0x000107d0


	//   ....[56]....
        /*0570*/ 	.word	0x000107f0


	//   ....[57]....
        /*0574*/ 	.word	0x00010810


	//   ....[58]....
        /*0578*/ 	.word	0x00010830


	//   ....[59]....
        /*057c*/ 	.word	0x00011af0


	//   ....[60]....
        /*0580*/ 	.word	0x00011b20


	//   ....[61]....
        /*0584*/ 	.word	0x00011b40


	//   ....[62]....
        /*0588*/ 	.word	0x00011b60


	//   ....[63]....
        /*058c*/ 	.word	0x000132e0


	//   ....[64]....
        /*0590*/ 	.word	0x00013300


	//   ....[65]....
        /*0594*/ 	.word	0x00013310


	//   ....[66]....
        /*0598*/ 	.word	0x00013330


	//   ....[67]....
        /*059c*/ 	.word	0x000136f0


	//   ....[68]....
        /*05a0*/ 	.word	0x00013710


	//   ....[69]....
        /*05a4*/ 	.word	0x00013870


	//   ....[70]....
        /*05a8*/ 	.word	0x00013880


	//   ....[71]....
        /*05ac*/ 	.word	0x000139f0


	//   ....[72]....
        /*05b0*/ 	.word	0x00013a10


	//   ....[73]....
        /*05b4*/ 	.word	0x00013b80


	//   ....[74]....
        /*05b8*/ 	.word	0x00013b90


	//   ....[75]....
        /*05bc*/ 	.word	0x00013ef0


	//   ....[76]....
        /*05c0*/ 	.word	0x00013f10


	//   ....[77]....
        /*05c4*/ 	.word	0x00014c80


	//   ....[78]....
        /*05c8*/ 	.word	0x00014c90


	//   ....[79]....
        /*05cc*/ 	.word	0x000161d0


	//   ....[80]....
        /*05d0*/ 	.word	0x000161f0


	//   ....[81]....
        /*05d4*/ 	.word	0x00016360


	//   ....[82]....
        /*05d8*/ 	.word	0x00016370


	//   ....[83]....
        /*05dc*/ 	.word	0x000164e0


	//   ....[84]....
        /*05e0*/ 	.word	0x00016500


	//   ....[85]....
        /*05e4*/ 	.word	0x00016670


	//   ....[86]....
        /*05e8*/ 	.word	0x00016680


	//   ....[87]....
        /*05ec*/ 	.word	0x00016890


	//   ....[88]....
        /*05f0*/ 	.word	0x000168b0


	//   ....[89]....
        /*05f4*/ 	.word	0x000169d0


	//   ....[90]....
        /*05f8*/ 	.word	0x00016a10


	//   ....[91]....
        /*05fc*/ 	.word	0x00016a40


	//   ....[92]....
        /*0600*/ 	.word	0x00016a70


	//   ....[93]....
        /*0604*/ 	.word	0x00016aa0


	//   ....[94]....
        /*0608*/ 	.word	0x00016ad0


	//   ....[95]....
        /*060c*/ 	.word	0x00016c30


	//   ....[96]....
        /*0610*/ 	.word	0x00016c70


	//   ....[97]....
        /*0614*/ 	.word	0x00016ca0


	//   ....[98]....
        /*0618*/ 	.word	0x00016cd0


	//   ....[99]....
        /*061c*/ 	.word	0x00016d00


	//   ....[100]....
        /*0620*/ 	.word	0x00016d30


	//   ....[101]....
        /*0624*/ 	.word	0x00016dc0


	//   ....[102]....
        /*0628*/ 	.word	0x00016df0


	//   ....[103]....
        /*062c*/ 	.word	0x00016e00


	//   ....[104]....
        /*0630*/ 	.word	0x00016e60


	//   ....[105]....
        /*0634*/ 	.word	0x000173a0


	//   ....[106]....
        /*0638*/ 	.word	0x00017400


	//   ....[107]....
        /*063c*/ 	.word	0x00017450


	//   ....[108]....
        /*0640*/ 	.word	0x000174a0


	//   ....[109]....
        /*0644*/ 	.word	0x000174f0


	//   ....[110]....
        /*0648*/ 	.word	0x00017560


	//   ....[111]....
        /*064c*/ 	.word	0x000175b0


	//   ....[112]....
        /*0650*/ 	.word	0x00017610


	//   ....[113]....
        /*0654*/ 	.word	0x00017680


	//   ....[114]....
        /*0658*/ 	.word	0x000176e0


	//   ....[115]....
        /*065c*/ 	.word	0x00017750


	//   ....[116]....
        /*0660*/ 	.word	0x000177c0


	//   ....[117]....
        /*0664*/ 	.word	0x00017830


	//   ....[118]....
        /*0668*/ 	.word	0x00017890


	//   ....[119]....
        /*066c*/ 	.word	0x00017900


	//   ....[120]....
        /*0670*/ 	.word	0x00017970


	//   ....[121]....
        /*0674*/ 	.word	0x000179e0


	//   ....[122]....
        /*0678*/ 	.word	0x00017a40


	//   ....[123]....
        /*067c*/ 	.word	0x00017ab0


	//   ....[124]....
        /*0680*/ 	.word	0x00017b20


	//   ....[125]....
        /*0684*/ 	.word	0x00017b70


	//   ....[126]....
        /*0688*/ 	.word	0x00017bb0


	//   ....[127]....
        /*068c*/ 	.word	0x00017c00


	//   ....[128]....
        /*0690*/ 	.word	0x00017c50


	//   ....[129]....
        /*0694*/ 	.word	0x00017cb0


	//   ....[130]....
        /*0698*/ 	.word	0x00017d20


	//   ....[131]....
        /*069c*/ 	.word	0x00017d90


	//   ....[132]....
        /*06a0*/ 	.word	0x00017de0


	//   ....[133]....
        /*06a4*/ 	.word	0x00017e20


	//   ....[134]....
        /*06a8*/ 	.word	0x00017e70


	//   ....[135]....
        /*06ac*/ 	.word	0x00017eb0


	//   ....[136]....
        /*06b0*/ 	.word	0x00017f00


	//   ....[137]....
        /*06b4*/ 	.word	0x00017f50


	//   ....[138]....
        /*06b8*/ 	.word	0x00017fa0


	//   ....[139]....
        /*06bc*/ 	.word	0x00017fe0


	//   ....[140]....
        /*06c0*/ 	.word	0x00018050


	//   ....[141]....
        /*06c4*/ 	.word	0x000180c0


	//   ....[142]....
        /*06c8*/ 	.word	0x00018130


	//   ....[143]....
        /*06cc*/ 	.word	0x00018190


	//   ....[144]....
        /*06d0*/ 	.word	0x00018200


	//   ....[145]....
        /*06d4*/ 	.word	0x00018270


	//   ....[146]....
        /*06d8*/ 	.word	0x000182e0


	//   ....[147]....
        /*06dc*/ 	.word	0x00018340


	//   ....[148]....
        /*06e0*/ 	.word	0x000183b0


	//   ....[149]....
        /*06e4*/ 	.word	0x00018420


	//   ....[150]....
        /*06e8*/ 	.word	0x00018490


	//   ....[151]....
        /*06ec*/ 	.word	0x000184f0


	//   ....[152]....
        /*06f0*/ 	.word	0x00018560


	//   ....[153]....
        /*06f4*/ 	.word	0x000185d0


	//   ....[154]....
        /*06f8*/ 	.word	0x00018640


	//   ....[155]....
        /*06fc*/ 	.word	0x000186a0


	//   ....[156]....
        /*0700*/ 	.word	0x00018710


	//   ....[157]....
        /*0704*/ 	.word	0x00018780


	//   ....[158]....
        /*0708*/ 	.word	0x000187f0


	//   ....[159]....
        /*070c*/ 	.word	0x00018850


	//   ....[160]....
        /*0710*/ 	.word	0x000188c0


	//   ....[161]....
        /*0714*/ 	.word	0x00018930


	//   ....[162]....
        /*0718*/ 	.word	0x00018980


	//   ....[163]....
        /*071c*/ 	.word	0x000189c0


	//   ....[164]....
        /*0720*/ 	.word	0x00018a10


	//   ....[165]....
        /*0724*/ 	.word	0x00018a60


	//   ....[166]....
        /*0728*/ 	.word	0x00018ab0


	//   ....[167]....
        /*072c*/ 	.word	0x00018b20


	//   ....[168]....
        /*0730*/ 	.word	0x00018b70


	//   ....[169]....
        /*0734*/ 	.word	0x00018bc0


	//   ....[170]....
        /*0738*/ 	.word	0x00018c10


	//   ....[171]....
        /*073c*/ 	.word	0x00018c60


	//   ....[172]....
        /*0740*/ 	.word	0x00018cb0


	//   ....[173]....
        /*0744*/ 	.word	0x00018d20


	//   ....[174]....
        /*0748*/ 	.word	0x00018d70


	//   ....[175]....
        /*074c*/ 	.word	0x00018dd0


	//   ....[176]....
        /*0750*/ 	.word	0x00018e30


	//   ....[177]....
        /*0754*/ 	.word	0x00018ea0


	//----- nvinfo : EIATTR_EXIT_INSTR_OFFSETS
	.align		4
.L_496:
        /*0758*/ 	.byte	0x04, 0x1c
        /*075a*/ 	.short	(.L_498 - .L_497)


	//   ....[0]....
.L_497:
        /*075c*/ 	.word	0x00000b40


	//   ....[1]....
        /*0760*/ 	.word	0x00017360


	//----- nvinfo : EIATTR_MAX_THREADS
	.align		4
.L_498:
        /*0764*/ 	.byte	0x04, 0x05
        /*0766*/ 	.short	(.L_500 - .L_499)
.L_499:
        /*0768*/ 	.word	0x00000100
        /*076c*/ 	.word	0x00000001
        /*0770*/ 	.word	0x00000001


	//----- nvinfo : EIATTR_CRS_STACK_SIZE
	.align		4
.L_500:
        /*0774*/ 	.byte	0x04, 0x1e
        /*0776*/ 	.short	(.L_502 - .L_501)
.L_501:
        /*0778*/ 	.word	0x00000000
.L_502:


//--------------------- .nv.info._ZN7cutlass13device_kernelIN5flash19enable_sm80_to_sm89INS1_16FlashAttnFwdSm80INS1_25CollectiveMainloopFwdSm80ILi8ELi1ELb1EN4cute5tupleIJNS5_1CILi128EEENS7_ILi48EEENS7_ILi256EEEEEELi256ENS_10bfloat16_tEfNS_4arch4Sm80ELb0ELb1ELb1ELb0ELb1ELb0ELb1ELb1EEENS1_21CollectiveEpilogueFwdINS6_IJS8_SA_S9_EEENS6_IJNS7_ILi1EEESI_SI_EEESC_SE_Li256ELb0ELb1ELb1ELb0EEENS1_19SingleTileSchedulerILb0ELb1ELb1ELi128EEEEEEEEEvNT_6ParamsE --------------------------
	.section	.nv.info._ZN7cutlass13device_kernelIN5flash19enable_sm80_to_sm89INS1_16FlashAttnFwdSm80INS1_25CollectiveMainloopFwdSm80ILi8ELi1ELb1EN4cute5tupleIJNS5_1CILi128EEENS7_ILi48EEENS7_ILi256EEEEEELi256ENS_10bfloat16_tEfNS_4arch4Sm80ELb0ELb1ELb1ELb0ELb1ELb0ELb1ELb1EEENS1_21CollectiveEpilogueFwdINS6_IJS8_SA_S9_EEENS6_IJNS7_ILi1EEESI_SI_EEESC_SE_Li256ELb0ELb1ELb1ELb0EEENS1_19SingleTileSchedulerILb0ELb1ELb1ELi128EEEEEEEEEvNT_6ParamsE,"",@"SHT_CUDA_INFO"
	.sectionflags	@""
	.align	4


	//----- nvinfo : EIATTR_CUDA_API_VERSION
	.align		4
        /*0000*/ 	.byte	0x04, 0x37
        /*0002*/ 	.short	(.L_504 - .L_503)
.L_503:
        /*0004*/ 	.word	0x00000082


	//----- nvinfo : EIATTR_SW2861232_WAR
	.align		4
.L_504:
        /*0008*/ 	.byte	0x01, 0x35
	.zero		2


	//----- nvinfo : EIATTR_PARAM_CBANK
	.align		4
        /*000c*/ 	.byte	0x04, 0x0a
        /*000e*/ 	.short	(.L_506 - .L_505)
	.align		4
.L_505:
        /*0010*/ 	.word	index@(.nv.constant0._ZN7cutlass13device_kernelIN5flash19enable_sm80_to_sm89INS1_16FlashAttnFwdSm80INS1_25CollectiveMainloopFwdSm80ILi8ELi1ELb1EN4cute5tupleIJNS5_1CILi128EEENS7_ILi48EEENS7_ILi256EEEEEELi256ENS_10bfloat16_tEfNS_4arch4Sm80ELb0ELb1ELb1ELb0ELb1ELb0ELb1ELb1EEENS1_21CollectiveEpilogueFwdINS6_IJS8_SA_S9_EEENS6_IJNS7_ILi1EEESI_SI_EEESC_SE_Li256ELb0ELb1ELb1ELb0EEENS1_19SingleTileSchedulerILb0ELb1ELb1ELi128EEEEEEEEEvNT_6ParamsE)
        /*0014*/ 	.short	0x0160
        /*0016*/ 	.short	0x0418


	//----- nvinfo : EIATTR_CBANK_PARAM_SIZE
	.align		4
.L_506:
        /*0018*/ 	.byte	0x03, 0x19
        /*001a*/ 	.short	0x0418


	//----- nvinfo : EIATTR_KPARAM_INFO
	.align		4
        /*001c*/ 	.byte	0x04, 0x17
        /*001e*/ 	.short	(.L_508 - .L_507)
.L_507:
        /*0020*/ 	.word	0x00000000
        /*0024*/ 	.short	0x0000
        /*0026*/ 	.short	0x0000
        /*0028*/ 	.byte	0x00, 0xf0, 0x61, 0x10


	//----- nvinfo : EIATTR_MAXREG_COUNT
	.align		4
.L_508:
        /*002c*/ 	.byte	0x03, 0x1b
        /*002e*/ 	.short	0x00ff


	//----- nvinfo : EIATTR_NUM_BARRIERS
	.align		4
        /*0030*/ 	.byte	0x02, 0x4c
        /*0032*/ 	.byte	0x02
	.zero		1


	//----- nvinfo : EIATTR_ANNOTATIONS
	.align		4
        /*0034*/ 	.byte	0x04, 0x55
        /*0036*/ 	.short	(.L_510 - .L_509)


	//   ....[0]....
.L_509:
        /* <DEDUP_REMOVED lines=81> */


	//----- nvinfo : EIATTR_MERCURY_ISA_VERSION
	.align		4
.L_510:
        /*0538*/ 	.byte	0x03, 0x5f
        /*053a*/ 	.short	0x0000


	//----- nvinfo : EIATTR_COOP_GROUP_MASK_REGIDS
	.align		4
        /*053c*/ 	.byte	0x04, 0x29
        /*053e*/ 	.short	(.L_512 - .L_511)


	//   ....[0]....
.L_511:
        /*0540*/ 	.word	0xffffffff


	//   ....[1]....
        /*0544*/ 	.word	0xffffffff


	//   ....[2]....
        /*0548*/ 	.word	0xffffffff


	//   ....[3]....
        /*054c*/ 	.word	0xffffffff


	//   ....[4]....
        /*0550*/ 	.word	0xffffffff


	//   ....[5]....
        /*0554*/ 	.word	0xffffffff


	//   ....[6]....
        /*0558*/ 	.word	0xffffffff


	//   ....[7]....
        /*055c*/ 	.word	0xffffffff


	//   ....[8]....
        /*0560*/ 	.word	0xffffffff


	//   ....[9]....
        /*0564*/ 	.word	0xffffffff


	//   ....[10]....
        /*0568*/ 	.word	0xffffffff


	//   ....[11]....
        /*056c*/ 	.word	0xffffffff


	//   ....[12]....
        /*0570*/ 	.word	0xffffffff


	//   ....[13]....
        /*0574*/ 	.word	0xffffffff


	//   ....[14]....
        /*0578*/ 	.word	0xffffffff


	//   ....[15]....
        /*057c*/ 	.word	0xffffffff


	//   ....[16]....
        /*0580*/ 	.word	0xffffffff


	//   ....[17]....
        /*0584*/ 	.word	0xffffffff


	//   ....[18]....
        /*0588*/ 	.word	0xffffffff


	//   ....[19]....
        /*058c*/ 	.word	0xffffffff


	//   ....[20]....
        /*0590*/ 	.word	0xffffffff


	//   ....[21]....
        /*0594*/ 	.word	0xffffffff


	//   ....[22]....
        /*0598*/ 	.word	0xffffffff


	//   ....[23]....
        /*059c*/ 	.word	0xffffffff


	//   ....[24]....
        /*05a0*/ 	.word	0xffffffff


	//   ....[25]....
        /*05a4*/ 	.word	0xffffffff


	//   ....[26]....
        /*05a8*/ 	.word	0xffffffff


	//   ....[27]....
        /*05ac*/ 	.word	0xffffffff


	//   ....[28]....
        /*05b0*/ 	.word	0xffffffff


	//   ....[29]....
        /*05b4*/ 	.word	0xffffffff


	//   ....[30]....
        /*05b8*/ 	.word	0xffffffff


	//   ....[31]....
        /*05bc*/ 	.word	0xffffffff


	//   ....[32]....
        /*05c0*/ 	.word	0xffffffff


	//   ....[33]....
        /*05c4*/ 	.word	0xffffffff


	//   ....[34]....
        /*05c8*/ 	.word	0xffffffff


	//   ....[35]....
        /*05cc*/ 	.word	0xffffffff


	//   ....[36]....
        /*05d0*/ 	.word	0xffffffff


	//   ....[37]....
        /*05d4*/ 	.word	0xffffffff


	//   ....[38]....
        /*05d8*/ 	.word	0xffffffff


	//   ....[39]....
        /*05dc*/ 	.word	0xffffffff


	//   ....[40]....
        /*05e0*/ 	.word	0xffffffff


	//   ....[41]....
        /*05e4*/ 	.word	0xffffffff


	//   ....[42]....
        /*05e8*/ 	.word	0xffffffff


	//   ....[43]....
        /*05ec*/ 	.word	0xffffffff


	//   ....[44]....
        /*05f0*/ 	.word	0xffffffff


	//   ....[45]....
        /*05f4*/ 	.word	0xffffffff


	//   ....[46]....
        /*05f8*/ 	.word	0xffffffff


	//   ....[47]....
        /*05fc*/ 	.word	0xffffffff


	//   ....[48]....
        /*0600*/ 	.word	0xffffffff


	//   ....[49]....
        /*0604*/ 	.word	0xffffffff


	//   ....[50]....
        /*0608*/ 	.word	0xffffffff


	//   ....[51]....
        /*060c*/ 	.word	0xffffffff


	//   ....[52]....
        /*0610*/ 	.word	0xffffffff


	//   ....[53]....
        /*0614*/ 	.word	0xffffffff


	//   ....[54]....
        /*0618*/ 	.word	0xffffffff


	//   ....[55]....
        /*061c*/ 	.word	0xffffffff


	//   ....[56]....
        /*0620*/ 	.word	0xffffffff


	//   ....[57]....
        /*0624*/ 	.word	0xffffffff


	//   ....[58]....
        /*0628*/ 	.word	0xffffffff


	//   ....[59]....
        /*062c*/ 	.word	0xffffffff


	//   ....[60]....
        /*0630*/ 	.word	0xffffffff


	//   ....[61]....
        /*0634*/ 	.word	0xffffffff


	//   ....[62]....
        /*0638*/ 	.word	0xffffffff


	//   ....[63]....
        /*063c*/ 	.word	0xffffffff


	//   ....[64]....
        /*0640*/ 	.word	0xffffffff


	//   ....[65]....
        /*0644*/ 	.word	0xffffffff


	//   ....[66]....
        /*0648*/ 	.word	0xffffffff


	//   ....[67]....
        /*064c*/ 	.word	0xffffffff


	//   ....[68]....
        /*0650*/ 	.word	0xffffffff


	//   ....[69]....
        /*0654*/ 	.word	0xffffffff


	//   ....[70]....
        /*0658*/ 	.word	0xffffffff


	//   ....[71]....
        /*065c*/ 	.word	0xffffffff


	//   ....[72]....
        /*0660*/ 	.word	0xffffffff


	//   ....[73]....
        /*0664*/ 	.word	0xffffffff


	//   ....[74]....
        /*0668*/ 	.word	0xffffffff


	//   ....[75]....
        /*066c*/ 	.word	0xffffffff


	//   ....[76]....
        /*0670*/ 	.word	0xffffffff


	//   ....[77]....
        /*0674*/ 	.word	0xffffffff


	//   ....[78]....
        /*0678*/ 	.word	0xffffffff


	//   ....[79]....
        /*067c*/ 	.word	0xffffffff


	//   ....[80]....
        /*0680*/ 	.word	0xffffffff


	//   ....[81]....
        /*0684*/ 	.word	0xffffffff


	//   ....[82]....
        /*0688*/ 	.word	0xffffffff


	//   ....[83]....
        /*068c*/ 	.word	0xffffffff


	//   ....[84]....
        /*0690*/ 	.word	0xffffffff


	//   ....[85]....
        /*0694*/ 	.word	0xffffffff


	//   ....[86]....
        /*0698*/ 	.word	0xffffffff


	//----- nvinfo : EIATTR_COOP_GROUP_INSTR_OFFSETS
	.align		4
.L_512:
        /*069c*/ 	.byte	0x04, 0x28
        /*069e*/ 	.short	(.L_514 - .L_513)


	//   ....[0]....
.L_513:
        /*06a0*/ 	.word	0x00000060


	//   ....[1]....
        /*06a4*/ 	.word	0x00001710


	//   ....[2]....
        /*06a8*/ 	.word	0x00001740


	//   ....[3]....
        /*06ac*/ 	.word	0x00001770


	//   ....[4]....
        /*06b0*/ 	.word	0x000017b0


	//   ....[5]....
        /*06b4*/ 	.word	0x000017e0


	//   ....[6]....
        /*06b8*/ 	.word	0x000019d0


	//   ....[7]....
        /*06bc*/ 	.word	0x000019f0


	//   ....[8]....
        /*06c0*/ 	.word	0x00001a00


	//   ....[9]....
        /*06c4*/ 	.word	0x00001b70


	//   ....[10]....
        /*06c8*/ 	.word	0x00001bb0


	//   ....[11]....
        /*06cc*/ 	.word	0x00001bd0


	//   ....[12]....
        /*06d0*/ 	.word	0x00001c60


	//   ....[13]....
        /*06d4*/ 	.word	0x00002100


	//   ....[14]....
        /*06d8*/ 	.word	0x00002130


	//   ....[15]....
        /*06dc*/ 	.word	0x000025a0


	//   ....[16]....
        /*06e0*/ 	.word	0x000025b0


	//   ....[17]....
        /*06e4*/ 	.word	0x00003680


	//   ....[18]....
        /*06e8*/ 	.word	0x00003690


	//   ....[19]....
        /*06ec*/ 	.word	0x000037a0


	//   ....[20]....
        /*06f0*/ 	.word	0x000037c0


	//   ....[21]....
        /*06f4*/ 	.word	0x00003c40


	//   ....[22]....
        /*06f8*/ 	.word	0x00004340


	//   ....[23]....
        /*06fc*/ 	.word	0x00004bf0


	//   ....[24]....
        /*0700*/ 	.word	0x00004c90


	//   ....[25]....
        /*0704*/ 	.word	0x00004cb0


	//   ....[26]....
        /*0708*/ 	.word	0x00004db0


	//   ....[27]....
        /*070c*/ 	.word	0x00006060


	//   ....[28]....
        /*0710*/ 	.word	0x00006080


	//   ....[29]....
        /*0714*/ 	.word	0x000061d0


	//   ....[30]....
        /*0718*/ 	.word	0x000061e0


	//   ....[31]....
        /*071c*/ 	.word	0x00007280


	//   ....[32]....
        /*0720*/ 	.word	0x000072c0


	//   ....[33]....
        /*0724*/ 	.word	0x000072d0


	//   ....[34]....
        /*0728*/ 	.word	0x000072e0


	//   ....[35]....
        /*072c*/ 	.word	0x00007590


	//   ....[36]....
        /*0730*/ 	.word	0x000078c0


	//   ....[37]....
        /*0734*/ 	.word	0x00007f70


	//   ....[38]....
        /*0738*/ 	.word	0x00007f90


	//   ....[39]....
        /*073c*/ 	.word	0x000087b0


	//   ....[40]....
        /*0740*/ 	.word	0x000088b0


	//   ....[41]....
        /*0744*/ 	.word	0x0000a210


	//   ....[42]....
        /*0748*/ 	.word	0x0000a220


	//   ....[43]....
        /*074c*/ 	.word	0x0000a390


	//   ....[44]....
        /*0750*/ 	.word	0x0000a3a0


	//   ....[45]....
        /*0754*/ 	.word	0x0000b3b0


	//   ....[46]....
        /*0758*/ 	.word	0x0000b3f0


	//   ....[47]....
        /*075c*/ 	.word	0x0000b400


	//   ....[48]....
        /*0760*/ 	.word	0x0000b410


	//   ....[49]....
        /*0764*/ 	.word	0x0000b700


	//   ....[50]....
        /*0768*/ 	.word	0x0000b720


	//   ....[51]....
        /*076c*/ 	.word	0x0000bd30


	//   ....[52]....
        /*0770*/ 	.word	0x0000bd50


	//   ....[53]....
        /*0774*/ 	.word	0x0000d3a0


	//   ....[54]....
        /*0778*/ 	.word	0x0000d3c0


	//   ....[55]....
        /*077c*/ 	.word	0x0000d570


	//   ....[56]....
        /*0780*/ 	.word	0x0000d580


	//   ....[57]....
        /*0784*/ 	.word	0x0000e580


	//   ....[58]....
        /*0788*/ 	.word	0x0000e5a0


	//   ....[59]....
        /*078c*/ 	.word	0x0000e5b0


	//   ....[60]....
        /*0790*/ 	.word	0x0000e5c0


	//   ....[61]....
        /*0794*/ 	.word	0x0000e8d0


	//   ....[62]....
        /*0798*/ 	.word	0x0000eda0


	//   ....[63]....
        /*079c*/ 	.word	0x0000f280


	//   ....[64]....
        /*07a0*/ 	.word	0x0000f2a0


	//   ....[65]....
        /*07a4*/ 	.word	0x0000faa0


	//   ....[66]....
        /*07a8*/ 	.word	0x0000fbc0


	//   ....[67]....
        /*07ac*/ 	.word	0x00010f80


	//   ....[68]....
        /*07b0*/ 	.word	0x00010f90


	//   ....[69]....
        /*07b4*/ 	.word	0x00010fc0


	//   ....[70]....
        /*07b8*/ 	.word	0x00010fd0


	//   ....[71]....
        /*07bc*/ 	.word	0x00011ef0


	//   ....[72]....
        /*07c0*/ 	.word	0x00011f20


	//   ....[73]....
        /*07c4*/ 	.word	0x00011f50


	//   ....[74]....
        /*07c8*/ 	.word	0x00011f80


	//   ....[75]....
        /*07cc*/ 	.word	0x00012020


	//   ....[76]....
        /*07d0*/ 	.word	0x00012070


	//   ....[77]....
        /*07d4*/ 	.word	0x00012c80


	//   ....[78]....
        /*07d8*/ 	.word	0x00012c90


	//   ....[79]....
        /*07dc*/ 	.word	0x00013c00


	//   ....[80]....
        /*07e0*/ 	.word	0x00013c60


	//   ....[81]....
        /*07e4*/ 	.word	0x00013cc0


	//   ....[82]....
        /*07e8*/ 	.word	0x00013d20


	//   ....[83]....
        /*07ec*/ 	.word	0x00013d70


	//   ....[84]....
        /*07f0*/ 	.word	0x00013dd0


	//   ....[85]....
        /*07f4*/ 	.word	0x00013e20


	//   ....[86]....
        /*07f8*/ 	.word	0x00013e80


	//----- nvinfo : EIATTR_EXIT_INSTR_OFFSETS
	.align		4
.L_514:
        /*07fc*/ 	.byte	0x04, 0x1c
        /*07fe*/ 	.short	(.L_516 - .L_515)


	//   ....[0]....
.L_515:
        /*0800*/ 	.word	0x000001c0


	//   ....[1]....
        /*0804*/ 	.word	0x00012ca0


	//   ....[2]....
        /*0808*/ 	.word	0x00013840


	//   ....[3]....
        /*080c*/ 	.word	0x00013890


	//   ....[4]....
        /*0810*/ 	.word	0x000138c0


	//   ....[5]....
        /*0814*/ 	.word	0x00013920


	//   ....[6]....
        /*0818*/ 	.word	0x00013bb0


	//----- nvinfo : EIATTR_CTAIDZ_USED
	.align		4
.L_516:
        /*081c*/ 	.byte	0x01, 0x04
	.zero		2


	//----- nvinfo : EIATTR_MAX_THREADS
	.align		4
        /*0820*/ 	.byte	0x04, 0x05
        /*0822*/ 	.short	(.L_518 - .L_517)
.L_517:
        /*0824*/ 	.word	0x00000100
        /*0828*/ 	.word	0x00000001
        /*082c*/ 	.word	0x00000001


	//----- nvinfo : EIATTR_CRS_STACK_SIZE
	.align		4
.L_518:
        /*0830*/ 	.byte	0x04, 0x1e
        /*0832*/ 	.short	(.L_520 - .L_519)
.L_519:
        /*0834*/ 	.word	0x00000000
.L_520:


//--------------------- .nv.info._ZN7cutlass13device_kernelIN5flash19enable_sm80_to_sm89INS1_16FlashAttnFwdSm80INS1_25CollectiveMainloopFwdSm80ILi8ELi1ELb1EN4cute5tupleIJNS5_1CILi128EEENS7_ILi48EEENS7_ILi256EEEEEELi256ENS_10bfloat16_tEfNS_4arch4Sm80ELb0ELb1ELb1ELb1ELb1ELb0ELb1ELb1EEENS1_21CollectiveEpilogueFwdINS6_IJS8_SA_S9_EEENS6_IJNS7_ILi1EEESI_SI_EEESC_SE_Li256ELb1ELb1ELb1ELb0EEENS1_36VarlenDynamicPersistentTileSchedulerILi128ELi48ELi256ELi256ELb1ELb1ELb0ELb1ELb0ELb1EEEEEEEEEvNT_6ParamsE --------------------------
	.section	.nv.info._ZN7cutlass13device_kernelIN5flash19enable_sm80_to_sm89INS1_16FlashAttnFwdSm80INS1_25CollectiveMainloopFwdSm80ILi8ELi1ELb1EN4cute5tupleIJNS5_1CILi128EEENS7_ILi48EEENS7_ILi256EEEEEELi256ENS_10bfloat16_tEfNS_4arch4Sm80ELb0ELb1ELb1ELb1ELb1ELb0ELb1ELb1EEENS1_21CollectiveEpilogueFwdINS6_IJS8_SA_S9_EEENS6_IJNS7_ILi1EEESI_SI_EEESC_SE_Li256ELb1ELb1ELb1ELb0EEENS1_36VarlenDynamicPersistentTileSchedulerILi128ELi48ELi256ELi256ELb1ELb1ELb0ELb1ELb0ELb1EEEEEEEEEvNT_6ParamsE,"",@"SHT_CUDA_INFO"
	.sectionflags	@""
	.align	4


	//----- nvinfo : EIATTR_CUDA_API_VERSION
	.align		4
        /*0000*/ 	.byte	0x04, 0x37
        /*0002*/ 	.short	(.L_522 - .L_521)
.L_521:
        /*0004*/ 	.word	0x00000082


	//----- nvinfo : EIATTR_SW2861232_WAR
	.align		4
.L_522:
        /*0008*/ 	.byte	0x01, 0x35
	.zero		2


	//----- nvinfo : EIATTR_PARAM_CBANK
	.align		4
        /*000c*/ 	.byte	0x04, 0x0a
        /*000e*/ 	.short	(.L_524 - .L_523)
	.align		4
.L_523:
        /*0010*/ 	.word	index@(.nv.constant0._ZN7cutlass13device_kernelIN5flash19enable_sm80_to_sm89INS1_16FlashAttnFwdSm80INS1_25CollectiveMainloopFwdSm80ILi8ELi1ELb1EN4cute5tupleIJNS5_1CILi128EEENS7_ILi48EEENS7_ILi256EEEEEELi256ENS_10bfloat16_tEfNS_4arch4Sm80ELb0ELb1ELb1ELb1ELb1ELb0ELb1ELb1EEENS1_21CollectiveEpilogueFwdINS6_IJS8_SA_S9_EEENS6_IJNS7_ILi1EEESI_SI_EEESC_SE_Li256ELb1ELb1ELb1ELb0EEENS1_36VarlenDynamicPersistentTileSchedulerILi128ELi48ELi256ELi256ELb1ELb1ELb0ELb1ELb0ELb1EEEEEEEEEvNT_6ParamsE)
        /*0014*/ 	.short	0x0160
        /*0016*/ 	.short	0x0438


	//----- nvinfo : EIATTR_CBANK_PARAM_SIZE
	.align		4
.L_524:
        /*0018*/ 	.byte	0x03, 0x19
        /*001a*/ 	.short	0x0438


	//----- nvinfo : EIATTR_KPARAM_INFO
	.align		4
        /*001c*/ 	.byte	0x04, 0x17
        /*001e*/ 	.short	(.L_526 - .L_525)
.L_525:
        /*0020*/ 	.word	0x00000000
        /*0024*/ 	.short	0x0000
        /*0026*/ 	.short	0x0000
        /*0028*/ 	.byte	0x00, 0xf0, 0xe1, 0x10


	//----- nvinfo : EIATTR_MAXREG_COUNT
	.align		4
.L_526:
        /*002c*/ 	.byte	0x03, 0x1b
        /*002e*/ 	.short	0x00ff


	//----- nvinfo : EIATTR_NUM_BARRIERS
	.align		4
        /*0030*/ 	.byte	0x02, 0x4c
        /*0032*/ 	.byte	0x06
	.zero		1


	//----- nvinfo : EIATTR_ANNOTATIONS
	.align		4
        /*0034*/ 	.byte	0x04, 0x55
        /*0036*/ 	.short	(.L_528 - .L_527)


	//   ....[0]....
.L_527:
        /* <DEDUP_REMOVED lines=476> */


	//----- nvinfo : EIATTR_MERCURY_ISA_VERSION
	.align		4
.L_528:
        /*1de8*/ 	.byte	0x03, 0x5f
        /*1dea*/ 	.short	0x0000


	//----- nvinfo : EIATTR_INT_WARP_WIDE_INSTR_OFFSETS
	.align		4
        /*1dec*/ 	.byte	0x04, 0x31
        /*1dee*/ 	.short	(.L_530 - .L_529)


	//   ....[0]....
.L_529:
        /*1df0*/ 	.word	0x000144f0


	//   ....[1]....
        /*1df4*/ 	.word	0x00014570


	//----- nvinfo : EIATTR_COOP_GROUP_MASK_REGIDS
	.align		4
.L_530:
        /*1df8*/ 	.byte	0x04, 0x29
        /*1dfa*/ 	.short	(.L_532 - .L_531)


	//   ....[0]....
.L_531:
        /*1dfc*/ 	.word	0xffffffff


	//   ....[1]....
        /*1e00*/ 	.word	0xffffffff


	//   ....[2]....
        /*1e04*/ 	.word	0xffffffff


	//   ....[3]....
        /*1e08*/ 	.word	0xffffffff


	//   ....[4]....
        /*1e0c*/ 	.word	0xffffffff


	//   ....[5]....
        /*1e10*/ 	.word	0xffffffff


	//   ....[6]....
        /*1e14*/ 	.word	0xffffffff


	//   ....[7]....
        /*1e18*/ 	.word	0xffffffff


	//   ....[8]....
        /*1e1c*/ 	.word	0xffffffff


	//   ....[9]....
        /*1e20*/ 	.word	0xffffffff


	//   ....[10]....
        /*1e24*/ 	.word	0xffffffff


	//   ....[11]....
        /*1e28*/ 	.word	0xffffffff


	//   ....[12]....
        /*1e2c*/ 	.word	0xffffffff


	//   ....[13]....
        /*1e30*/ 	.word	0xffffffff


	//   ....[14]....
        /*1e34*/ 	.word	0xffffffff


	//   ....[15]....
        /*1e38*/ 	.word	0xffffffff


	//   ....[16]....
        /*1e3c*/ 	.word	0xffffffff


	//   ....[17]....
        /*1e40*/ 	.word	0xffffffff


	//   ....[18]....
        /*1e44*/ 	.word	0xffffffff


	//   ....[19]....
        /*1e48*/ 	.word	0xffffffff


	//   ....[20]....
        /*1e4c*/ 	.word	0xffffffff


	//   ....[21]....
        /*1e50*/ 	.word	0xffffffff


	//   ....[22]....
        /*1e54*/ 	.word	0xffffffff


	//   ....[23]....
        /*1e58*/ 	.word	0xffffffff


	//   ....[24]....
        /*1e5c*/ 	.word	0xffffffff


	//   ....[25]....
        /*1e60*/ 	.word	0xffffffff


	//   ....[26]....
        /*1e64*/ 	.word	0xffffffff


	//   ....[27]....
        /*1e68*/ 	.word	0xffffffff


	//   ....[28]....
        /*1e6c*/ 	.word	0xffffffff


	//   ....[29]....
        /*1e70*/ 	.word	0xffffffff


	//   ....[30]....
        /*1e74*/ 	.word	0xffffffff


	//   ....[31]....
        /*1e78*/ 	.word	0xffffffff


	//   ....[32]....
        /*1e7c*/ 	.word	0xffffffff


	//   ....[33]....
        /*1e80*/ 	.word	0xffffffff


	//   ....[34]....
        /*1e84*/ 	.word	0xffffffff


	//   ....[35]....
        /*1e88*/ 	.word	0xffffffff


	//   ....[36]....
        /*1e8c*/ 	.word	0xffffffff


	//   ....[37]....
        /*1e90*/ 	.word	0xffffffff


	//   ....[38]....
        /*1e94*/ 	.word	0xffffffff


	//   ....[39]....
        /*1e98*/ 	.word	0xffffffff


	//   ....[40]....
        /*1e9c*/ 	.word	0xffffffff


	//   ....[41]....
        /*1ea0*/ 	.word	0xffffffff


	//   ....[42]....
        /*1ea4*/ 	.word	0xffffffff


	//   ....[43]....
        /*1ea8*/ 	.word	0xffffffff


	//   ....[44]....
        /*1eac*/ 	.word	0xffffffff


	//   ....[45]....
        /*1eb0*/ 	.word	0xffffffff


	//   ....[46]....
        /*1eb4*/ 	.word	0xffffffff


	//   ....[47]....
        /*1eb8*/ 	.word	0xffffffff


	//   ....[48]....
        /*1ebc*/ 	.word	0xffffffff


	//   ....[49]....
        /*1ec0*/ 	.word	0xffffffff


	//   ....[50]....
        /*1ec4*/ 	.word	0xffffffff


	//   ....[51]....
        /*1ec8*/ 	.word	0xffffffff


	//   ....[52]....
        /*1ecc*/ 	.word	0xffffffff


	//   ....[53]....
        /*1ed0*/ 	.word	0xffffffff


	//   ....[54]....
        /*1ed4*/ 	.word	0xffffffff


	//   ....[55]....
        /*1ed8*/ 	.word	0xffffffff


	//   ....[56]....
        /*1edc*/ 	.word	0xffffffff


	//   ....[57]....
        /*1ee0*/ 	.word	0xffffffff


	//   ....[58]....
        /*1ee4*/ 	.word	0xffffffff


	//   ....[59]....
        /*1ee8*/ 	.word	0xffffffff


	//   ....[60]....
        /*1eec*/ 	.word	0xffffffff


	//   ....[61]....
        /*1ef0*/ 	.word	0xffffffff


	//   ....[62]....
        /*1ef4*/ 	.word	0xffffffff


	//   ....[63]....
        /*1ef8*/ 	.word	0xffffffff


	//   ....[64]....
        /*1efc*/ 	.word	0xffffffff


	//   ....[65]....
        /*1f00*/ 	.word	0xffffffff


	//   ....[66]....
        /*1f04*/ 	.word	0xffffffff


	//   ....[67]....
        /*1f08*/ 	.word	0xffffffff


	//   ....[68]....
        /*1f0c*/ 	.word	0xffffffff


	//   ....[69]....
        /*1f10*/ 	.word	0xffffffff


	//   ....[70]....
        /*1f14*/ 	.word	0xffffffff


	//   ....[71]....
        /*1f18*/ 	.word	0xffffffff


	//   ....[72]....
        /*1f1c*/ 	.word	0xffffffff


	//   ....[73]....
        /*1f20*/ 	.word	0xffffffff


	//   ....[74]....
        /*1f24*/ 	.word	0xffffffff


	//   ....[75]....
        /*1f28*/ 	.word	0xffffffff


	//   ....[76]....
        /*1f2c*/ 	.word	0xffffffff


	//   ....[77]....
        /*1f30*/ 	.word	0xffffffff


	//   ....[78]....
        /*1f34*/ 	.word	0xffffffff


	//   ....[79]....
        /*1f38*/ 	.word	0xffffffff


	//   ....[80]....
        /*1f3c*/ 	.word	0xffffffff


	//   ....[81]....
        /*1f40*/ 	.word	0xffffffff


	//   ....[82]....
        /*1f44*/ 	.word	0xffffffff


	//   ....[83]....
        /*1f48*/ 	.word	0xffffffff


	//   ....[84]....
        /*1f4c*/ 	.word	0xffffffff


	//   ....[85]....
        /*1f50*/ 	.word	0xffffffff


	//   ....[86]....
        /*1f54*/ 	.word	0xffffffff


	//   ....[87]....
        /*1f58*/ 	.word	0xffffffff


	//   ....[88]....
        /*1f5c*/ 	.word	0xffffffff


	//   ....[89]....
        /*1f60*/ 	.word	0xffffffff


	//   ....[90]....
        /*1f64*/ 	.word	0xffffffff


	//   ....[91]....
        /*1f68*/ 	.word	0xffffffff


	//   ....[92]....
        /*1f6c*/ 	.word	0xffffffff


	//   ....[93]....
        /*1f70*/ 	.word	0xffffffff


	//   ....[94]....
        /*1f74*/ 	.word	0xffffffff


	//   ....[95]....
        /*1f78*/ 	.word	0xffffffff


	//   ....[96]....
        /*1f7c*/ 	.word	0xffffffff


	//   ....[97]....
        /*1f80*/ 	.word	0xffffffff


	//   ....[98]....
        /*1f84*/ 	.word	0xffffffff


	//   ....[99]....
        /*1f88*/ 	.word	0xffffffff


	//   ....[100]....
        /*1f8c*/ 	.word	0xffffffff


	//   ....[101]....
        /*1f90*/ 	.word	0xffffffff


	//   ....[102]....
        /*1f94*/ 	.word	0xffffffff


	//   ....[103]....
        /*1f98*/ 	.word	0xffffffff


	//   ....[104]....
        /*1f9c*/ 	.word	0xffffffff


	//   ....[105]....
        /*1fa0*/ 	.word	0xffffffff


	//   ....[106]....
        /*1fa4*/ 	.word	0xffffffff


	//   ....[107]....
        /*1fa8*/ 	.word	0xffffffff


	//   ....[108]....
        /*1fac*/ 	.word	0xffffffff


	//   ....[109]....
        /*1fb0*/ 	.word	0xffffffff


	//   ....[110]....
        /*1fb4*/ 	.word	0xffffffff


	//   ....[111]....
        /*1fb8*/ 	.word	0xffffffff


	//   ....[112]....
        /*1fbc*/ 	.word	0xffffffff


	//   ....[113]....
        /*1fc0*/ 	.word	0xffffffff


	//   ....[114]....
        /*1fc4*/ 	.word	0xffffffff


	//   ....[115]....
        /*1fc8*/ 	.word	0xffffffff


	//   ....[116]....
        /*1fcc*/ 	.word	0xffffffff


	//   ....[117]....
        /*1fd0*/ 	.word	0xffffffff


	//   ....[118]....
        /*1fd4*/ 	.word	0xffffffff


	//   ....[119]....
        /*1fd8*/ 	.word	0xffffffff


	//   ....[120]....
        /*1fdc*/ 	.word	0xffffffff


	//   ....[121]....
        /*1fe0*/ 	.word	0xffffffff


	//   ....[122]....
        /*1fe4*/ 	.word	0xffffffff


	//   ....[123]....
        /*1fe8*/ 	.word	0xffffffff


	//   ....[124]....
        /*1fec*/ 	.word	0xffffffff


	//   ....[125]....
        /*1ff0*/ 	.word	0xffffffff


	//   ....[126]....
        /*1ff4*/ 	.word	0xffffffff


	//   ....[127]....
        /*1ff8*/ 	.word	0xffffffff


	//   ....[128]....
        /*1ffc*/ 	.word	0xffffffff


	//   ....[129]....
        /*2000*/ 	.word	0xffffffff


	//   ....[130]....
        /*2004*/ 	.word	0xffffffff


	//   ....[131]....
        /*2008*/ 	.word	0xffffffff


	//   ....[132]....
        /*200c*/ 	.word	0xffffffff


	//   ....[133]....
        /*2010*/ 	.word	0xffffffff


	//   ....[134]....
        /*2014*/ 	.word	0xffffffff


	//   ....[135]....
        /*2018*/ 	.word	0xffffffff


	//   ....[136]....
        /*201c*/ 	.word	0xffffffff


	//   ....[137]....
        /*2020*/ 	.word	0xffffffff


	//   ....[138]....
        /*2024*/ 	.word	0xffffffff


	//   ....[139]....
        /*2028*/ 	.word	0xffffffff


	//   ....[140]....
        /*202c*/ 	.word	0xffffffff


	//   ....[141]....
        /*2030*/ 	.word	0xffffffff


	//   ....[142]....
        /*2034*/ 	.word	0xffffffff


	//   ....[143]....
        /*2038*/ 	.word	0xffffffff


	//   ....[144]....
        /*203c*/ 	.word	0xffffffff


	//   ....[145]....
        /*2040*/ 	.word	0xffffffff


	//   ....[146]....
        /*2044*/ 	.word	0xffffffff


	//   ....[147]....
        /*2048*/ 	.word	0xffffffff


	//   ....[148]....
        /*204c*/ 	.word	0xffffffff


	//   ....[149]....
        /*2050*/ 	.word	0xffffffff


	//   ....[150]....
        /*2054*/ 	.word	0xffffffff


	//   ....[151]....
        /*2058*/ 	.word	0xffffffff


	//   ....[152]....
        /*205c*/ 	.word	0xffffffff


	//   ....[153]....
        /*2060*/ 	.word	0xffffffff


	//   ....[154]....
        /*2064*/ 	.word	0xffffffff


	//   ....[155]....
        /*2068*/ 	.word	0xffffffff


	//   ....[156]....
        /*206c*/ 	.word	0xffffffff


	//   ....[157]....
        /*2070*/ 	.word	0xffffffff


	//   ....[158]....
        /*2074*/ 	.word	0xffffffff


	//   ....[159]....
        /*2078*/ 	.word	0xffffffff


	//   ....[160]....
        /*207c*/ 	.word	0xffffffff


	//   ....[161]....
        /*2080*/ 	.word	0xffffffff


	//   ....[162]....
        /*2084*/ 	.word	0xffffffff


	//   ....[163]....
        /*2088*/ 	.word	0xffffffff


	//   ....[164]....
        /*208c*/ 	.word	0xffffffff


	//   ....[165]....
        /*2090*/ 	.word	0xffffffff


	//   ....[166]....
        /*2094*/ 	.word	0xffffffff


	//   ....[167]....
        /*2098*/ 	.word	0xffffffff


	//   ....[168]....
        /*209c*/ 	.word	0xffffffff


	//   ....[169]....
        /*20a0*/ 	.word	0xffffffff


	//   ....[170]....
        /*20a4*/ 	.word	0xffffffff


	//   ....[171]....
        /*20a8*/ 	.word	0xffffffff


	//   ....[172]....
        /*20ac*/ 	.word	0xffffffff


	//   ....[173]....
        /*20b0*/ 	.word	0xffffffff


	//   ....[174]....
        /*20b4*/ 	.word	0xffffffff


	//   ....[175]....
        /*20b8*/ 	.word	0xffffffff


	//   ....[176]....
        /*20bc*/ 	.word	0xffffffff


	//   ....[177]....
        /*20c0*/ 	.word	0xffffffff


	//   ....[178]....
        /*20c4*/ 	.word	0xffffffff


	//   ....[179]....
        /*20c8*/ 	.word	0xffffffff


	//   ....[180]....
        /*20cc*/ 	.word	0xffffffff


	//   ....[181]....
        /*20d0*/ 	.word	0xffffffff


	//   ....[182]....
        /*20d4*/ 	.word	0xffffffff


	//   ....[183]....
        /*20d8*/ 	.word	0xffffffff


	//   ....[184]....
        /*20dc*/ 	.word	0xffffffff


	//   ....[185]....
        /*20e0*/ 	.word	0xffffffff


	//   ....[186]....
        /*20e4*/ 	.word	0xffffffff


	//   ....[187]....
        /*20e8*/ 	.word	0xffffffff


	//   ....[188]....
        /*20ec*/ 	.word	0xffffffff


	//   ....[189]....
        /*20f0*/ 	.word	0xffffffff


	//   ....[190]....
        /*20f4*/ 	.word	0xffffffff


	//   ....[191]....
        /*20f8*/ 	.word	0xffffffff


	//   ....[192]....
        /*20fc*/ 	.word	0xffffffff


	//   ....[193]....
        /*2100*/ 	.word	0xffffffff


	//   ....[194]....
        /*2104*/ 	.word	0xffffffff


	//   ....[195]....
        /*2108*/ 	.word	0xffffffff


	//   ....[196]....
        /*210c*/ 	.word	0xffffffff


	//   ....[197]....
        /*2110*/ 	.word	0xffffffff


	//   ....[198]....
        /*2114*/ 	.word	0xffffffff


	//   ....[199]....
        /*2118*/ 	.word	0xffffffff


	//   ....[200]....
        /*211c*/ 	.word	0xffffffff


	//   ....[201]....
        /*2120*/ 	.word	0xffffffff


	//   ....[202]....
        /*2124*/ 	.word	0xffffffff


	//   ....[203]....
        /*2128*/ 	.word	0xffffffff


	//   ....[204]....
        /*212c*/ 	.word	0xffffffff


	//   ....[205]....
        /*2130*/ 	.word	0xffffffff


	//   ....[206]....
        /*2134*/ 	.word	0xffffffff


	//   ....[207]....
        /*2138*/ 	.word	0xffffffff


	//   ....[208]....
        /*213c*/ 	.word	0xffffffff


	//   ....[209]....
        /*2140*/ 	.word	0xffffffff


	//   ....[210]....
        /*2144*/ 	.word	0xffffffff


	//   ....[211]....
        /*2148*/ 	.word	0xffffffff


	//   ....[212]....
        /*214c*/ 	.word	0xffffffff


	//   ....[213]....
        /*2150*/ 	.word	0xffffffff


	//   ....[214]....
        /*2154*/ 	.word	0xffffffff


	//   ....[215]....
        /*2158*/ 	.word	0xffffffff


	//   ....[216]....
        /*215c*/ 	.word	0xffffffff


	//   ....[217]....
        /*2160*/ 	.word	0xffffffff


	//   ....[218]....
        /*2164*/ 	.word	0xffffffff


	//   ....[219]....
        /*2168*/ 	.word	0xffffffff


	//   ....[220]....
        /*216c*/ 	.word	0xffffffff


	//   ....[221]....
        /*2170*/ 	.word	0xffffffff


	//   ....[222]....
        /*2174*/ 	.word	0xffffffff


	//   ....[223]....
        /*2178*/ 	.word	0xffffffff


	//   ....[224]....
        /*217c*/ 	.word	0xffffffff


	//   ....[225]....
        /*2180*/ 	.word	0xffffffff


	//   ....[226]....
        /*2184*/ 	.word	0xffffffff


	//   ....[227]....
        /*2188*/ 	.word	0xffffffff


	//   ....[228]....
        /*218c*/ 	.word	0xffffffff


	//   ....[229]....
        /*2190*/ 	.word	0xffffffff


	//   ....[230]....
        /*2194*/ 	.word	0xffffffff


	//   ....[231]....
        /*2198*/ 	.word	0xffffffff


	//----- nvinfo : EIATTR_COOP_GROUP_INSTR_OFFSETS
	.align		4
.L_532:
        /*219c*/ 	.byte	0x04, 0x28
        /*219e*/ 	.short	(.L_534 - .L_533)


	//   ....[0]....
.L_533:
        /*21a0*/ 	.word	0x00000050


	//   ....[1]....
        /*21a4*/ 	.word	0x00000200


	//   ....[2]....
        /*21a8*/ 	.word	0x00000230


	//   ....[3]....
        /*21ac*/ 	.word	0x00000260


	//   ....[4]....
        /*21b0*/ 	.word	0x00000290


	//   ....[5]....
        /*21b4*/ 	.word	0x000002c0


	//   ....[6]....
        /*21b8*/ 	.word	0x000002f0


	//   ....[7]....
        /*21bc*/ 	.word	0x00000450


	//   ....[8]....
        /*21c0*/ 	.word	0x00000490


	//   ....[9]....
        /*21c4*/ 	.word	0x000004c0


	//   ....[10]....
        /*21c8*/ 	.word	0x000004f0


	//   ....[11]....
        /*21cc*/ 	.word	0x00000520


	//   ....[12]....
        /*21d0*/ 	.word	0x00000550


	//   ....[13]....
        /*21d4*/ 	.word	0x000005e0


	//   ....[14]....
        /*21d8*/ 	.word	0x00000630


	//   ....[15]....
        /*21dc*/ 	.word	0x00000650


	//   ....[16]....
        /*21e0*/ 	.word	0x000006b0


	//   ....[17]....
        /*21e4*/ 	.word	0x00003550


	//   ....[18]....
        /*21e8*/ 	.word	0x00003580


	//   ....[19]....
        /*21ec*/ 	.word	0x000035b0


	//   ....[20]....
        /*21f0*/ 	.word	0x000035d0


	//   ....[21]....
        /*21f4*/ 	.word	0x000037b0


	//   ....[22]....
        /*21f8*/ 	.word	0x000037d0


	//   ....[23]....
        /*21fc*/ 	.word	0x00003810


	//   ....[24]....
        /*2200*/ 	.word	0x00003840


	//   ....[25]....
        /*2204*/ 	.word	0x00003a90


	//   ....[26]....
        /*2208*/ 	.word	0x00003ac0


	//   ....[27]....
        /*220c*/ 	.word	0x00003cc0


	//   ....[28]....
        /*2210*/ 	.word	0x00003d10


	//   ....[29]....
        /*2214*/ 	.word	0x00003ff0


	//   ....[30]....
        /*2218*/ 	.word	0x00004000


	//   ....[31]....
        /*221c*/ 	.word	0x00004500


	//   ....[32]....
        /*2220*/ 	.word	0x00004510


	//   ....[33]....
        /*2224*/ 	.word	0x00005760


	//   ....[34]....
        /*2228*/ 	.word	0x00005780


	//   ....[35]....
        /*222c*/ 	.word	0x000059e0


	//   ....[36]....
        /*2230*/ 	.word	0x000059f0


	//   ....[37]....
        /*2234*/ 	.word	0x00005d60


	//   ....[38]....
        /*2238*/ 	.word	0x00006320


	//   ....[39]....
        /*223c*/ 	.word	0x00006910


	//   ....[40]....
        /*2240*/ 	.word	0x00006940


	//   ....[41]....
        /*2244*/ 	.word	0x00006960


	//   ....[42]....
        /*2248*/ 	.word	0x00006970


	//   ....[43]....
        /*224c*/ 	.word	0x00008190


	//   ....[44]....
        /*2250*/ 	.word	0x000081b0


	//   ....[45]....
        /*2254*/ 	.word	0x00008400


	//   ....[46]....
        /*2258*/ 	.word	0x00008410


	//   ....[47]....
        /*225c*/ 	.word	0x00009500


	//   ....[48]....
        /*2260*/ 	.word	0x00009520


	//   ....[49]....
        /*2264*/ 	.word	0x00009790


	//   ....[50]....
        /*2268*/ 	.word	0x000097a0


	//   ....[51]....
        /*226c*/ 	.word	0x00009b20


	//   ....[52]....
        /*2270*/ 	.word	0x0000a140


	//   ....[53]....
        /*2274*/ 	.word	0x0000a7f0


	//   ....[54]....
        /*2278*/ 	.word	0x0000a820


	//   ....[55]....
        /*227c*/ 	.word	0x0000a840


	//   ....[56]....
        /*2280*/ 	.word	0x0000a860


	//   ....[57]....
        /*2284*/ 	.word	0x0000c690


	//   ....[58]....
        /*2288*/ 	.word	0x0000c6b0


	//   ....[59]....
        /*228c*/ 	.word	0x0000c900


	//   ....[60]....
        /*2290*/ 	.word	0x0000c910


	//   ....[61]....
        /*2294*/ 	.word	0x0000d9d0


	//   ....[62]....
        /*2298*/ 	.word	0x0000d9f0


	//   ....[63]....
        /*229c*/ 	.word	0x0000dc60


	//   ....[64]....
        /*22a0*/ 	.word	0x0000dc70


	//   ....[65]....
        /*22a4*/ 	.word	0x0000e090


	//   ....[66]....
        /*22a8*/ 	.word	0x0000e0c0


	//   ....[67]....
        /*22ac*/ 	.word	0x0000e0e0


	//   ....[68]....
        /*22b0*/ 	.word	0x0000e100


	//   ....[69]....
        /*22b4*/ 	.word	0x0000fc10


	//   ....[70]....
        /*22b8*/ 	.word	0x0000fd00


	//   ....[71]....
        /*22bc*/ 	.word	0x0000fe70


	//   ....[72]....
        /*22c0*/ 	.word	0x0000fe80


	//   ....[73]....
        /*22c4*/ 	.word	0x00010f70


	//   ....[74]....
        /*22c8*/ 	.word	0x00010f90


	//   ....[75]....
        /*22cc*/ 	.word	0x00011140


	//   ....[76]....
        /*22d0*/ 	.word	0x00011150


	//   ....[77]....
        /*22d4*/ 	.word	0x00011410


	//   ....[78]....
        /*22d8*/ 	.word	0x00011a30


	//   ....[79]....
        /*22dc*/ 	.word	0x000120e0


	//   ....[80]....
        /*22e0*/ 	.word	0x00012110


	//   ....[81]....
        /*22e4*/ 	.word	0x00012130


	//   ....[82]....
        /*22e8*/ 	.word	0x00012150


	//   ....[83]....
        /*22ec*/ 	.word	0x00013ab0


	//   ....[84]....
        /*22f0*/ 	.word	0x00013b00


	//   ....[85]....
        /*22f4*/ 	.word	0x00013b20


	//   ....[86]....
        /*22f8*/ 	.word	0x00013b30


	//   ....[87]....
        /*22fc*/ 	.word	0x000153b0


	//   ....[88]....
        /*2300*/ 	.word	0x000153d0


	//   ....[89]....
        /*2304*/ 	.word	0x000153f0


	//   ....[90]....
        /*2308*/ 	.word	0x00015410


	//   ....[91]....
        /*230c*/ 	.word	0x000157d0


	//   ....[92]....
        /*2310*/ 	.word	0x000157f0


	//   ....[93]....
        /*2314*/ 	.word	0x00015a30


	//   ....[94]....
        /*2318*/ 	.word	0x00015a40


	//   ....[95]....
        /*231c*/ 	.word	0x00015c30


	//   ....[96]....
        /*2320*/ 	.word	0x00015c50


	//   ....[97]....
        /*2324*/ 	.word	0x00015e40


	//   ....[98]....
        /*2328*/ 	.word	0x00015e50


	//   ....[99]....
        /*232c*/ 	.word	0x00016230


	//   ....[100]....
        /*2330*/ 	.word	0x00016250


	//   ....[101]....
        /*2334*/ 	.word	0x00016ea0


	//   ....[102]....
        /*2338*/ 	.word	0x00016eb0


	//   ....[103]....
        /*233c*/ 	.word	0x00018330


	//   ....[104]....
        /*2340*/ 	.word	0x00018350


	//   ....[105]....
        /*2344*/ 	.word	0x000185a0


	//   ....[106]....
        /*2348*/ 	.word	0x000185b0


	//   ....[107]....
        /*234c*/ 	.word	0x000187a0


	//   ....[108]....
        /*2350*/ 	.word	0x000187c0


	//   ....[109]....
        /*2354*/ 	.word	0x000189b0


	//   ....[110]....
        /*2358*/ 	.word	0x000189c0


	//   ....[111]....
        /*235c*/ 	.word	0x00018c70


	//   ....[112]....
        /*2360*/ 	.word	0x00018c90


	//   ....[113]....
        /*2364*/ 	.word	0x00018dc0


	//   ....[114]....
        /*2368*/ 	.word	0x00018e00


	//   ....[115]....
        /*236c*/ 	.word	0x00018e30


	//   ....[116]....
        /*2370*/ 	.word	0x00018e60


	//   ....[117]....
        /*2374*/ 	.word	0x00018e90


	//   ....[118]....
        /*2378*/ 	.word	0x00018ec0


	//   ....[119]....
        /*237c*/ 	.word	0x00019020


	//   ....[120]....
        /*2380*/ 	.word	0x00019060


	//   ....[121]....
        /*2384*/ 	.word	0x00019090


	//   ....[122]....
        /*2388*/ 	.word	0x000190c0


	//   ....[123]....
        /*238c*/ 	.word	0x000190f0


	//   ....[124]....
        /*2390*/ 	.word	0x00019120


	//   ....[125]....
        /*2394*/ 	.word	0x000191b0


	//   ....[126]....
        /*2398*/ 	.word	0x00019210


	//   ....[127]....
        /*239c*/ 	.word	0x00019220


	//   ....[128]....
        /*23a0*/ 	.word	0x00019280


	//   ....[129]....
        /*23a4*/ 	.word	0x00019cf0


	//   ....[130]....
        /*23a8*/ 	.word	0x00019d50


	//   ....[131]....
        /*23ac*/ 	.word	0x00019da0


	//   ....[132]....
        /*23b0*/ 	.word	0x00019df0


	//   ....[133]....
        /*23b4*/ 	.word	0x00019e40


	//   ....[134]....
        /*23b8*/ 	.word	0x00019ed0


	//   ....[135]....
        /*23bc*/ 	.word	0x00019f20


	//   ....[136]....
        /*23c0*/ 	.word	0x00019fb0


	//   ....[137]....
        /*23c4*/ 	.word	0x0001a040


	//   ....[138]....
        /*23c8*/ 	.word	0x0001a0d0


	//   ....[139]....
        /*23cc*/ 	.word	0x0001a160


	//   ....[140]....
        /*23d0*/ 	.word	0x0001a1e0


	//   ....[141]....
        /*23d4*/ 	.word	0x0001a270


	//   ....[142]....
        /*23d8*/ 	.word	0x0001a300


	//   ....[143]....
        /*23dc*/ 	.word	0x0001a390


	//   ....[144]....
        /*23e0*/ 	.word	0x0001a410


	//   ....[145]....
        /*23e4*/ 	.word	0x0001a4a0


	//   ....[146]....
        /*23e8*/ 	.word	0x0001a530


	//   ....[147]....
        /*23ec*/ 	.word	0x0001a580


	//   ....[148]....
        /*23f0*/ 	.word	0x0001a5c0


	//   ....[149]....
        /*23f4*/ 	.word	0x0001a610


	//   ....[150]....
        /*23f8*/ 	.word	0x0001a660


	//   ....[151]....
        /*23fc*/ 	.word	0x0001a6f0


	//   ....[152]....
        /*2400*/ 	.word	0x0001a780


	//   ....[153]....
        /*2404*/ 	.word	0x0001a810


	//   ....[154]....
        /*2408*/ 	.word	0x0001a890


	//   ....[155]....
        /*240c*/ 	.word	0x0001a920


	//   ....[156]....
        /*2410*/ 	.word	0x0001a9b0


	//   ....[157]....
        /*2414*/ 	.word	0x0001aa40


	//   ....[158]....
        /*2418*/ 	.word	0x0001aac0


	//   ....[159]....
        /*241c*/ 	.word	0x0001ab50


	//   ....[160]....
        /*2420*/ 	.word	0x0001abe0


	//   ....[161]....
        /*2424*/ 	.word	0x0001ac30


	//   ....[162]....
        /*2428*/ 	.word	0x0001ac70


	//   ....[163]....
        /*242c*/ 	.word	0x0001acc0


	//   ....[164]....
        /*2430*/ 	.word	0x0001ad00


	//   ....[165]....
        /*2434*/ 	.word	0x0001ad80


	//   ....[166]....
        /*2438*/ 	.word	0x0001ae10


	//   ....[167]....
        /*243c*/ 	.word	0x0001aea0


	//   ....[168]....
        /*2440*/ 	.word	0x0001af20


	//   ....[169]....
        /*2444*/ 	.word	0x0001afb0


	//   ....[170]....
        /*2448*/ 	.word	0x0001b040


	//   ....[171]....
        /*244c*/ 	.word	0x0001b0d0


	//   ....[172]....
        /*2450*/ 	.word	0x0001b150


	//   ....[173]....
        /*2454*/ 	.word	0x0001b1a0


	//   ....[174]....
        /*2458*/ 	.word	0x0001b1e0


	//   ....[175]....
        /*245c*/ 	.word	0x0001b230


	//   ....[176]....
        /*2460*/ 	.word	0x0001b270


	//   ....[177]....
        /*2464*/ 	.word	0x0001b2f0


	//   ....[178]....
        /*2468*/ 	.word	0x0001b380


	//   ....[179]....
        /*246c*/ 	.word	0x0001b400


	//   ....[180]....
        /*2470*/ 	.word	0x0001b490


	//   ....[181]....
        /*2474*/ 	.word	0x0001b520


	//   ....[182]....
        /*2478*/ 	.word	0x0001b5b0


	//   ....[183]....
        /*247c*/ 	.word	0x0001b630


	//   ....[184]....
        /*2480*/ 	.word	0x0001b6c0


	//   ....[185]....
        /*2484*/ 	.word	0x0001b750


	//   ....[186]....
        /*2488*/ 	.word	0x0001b7a0


	//   ....[187]....
        /*248c*/ 	.word	0x0001b7e0


	//   ....[188]....
        /*2490*/ 	.word	0x0001b830


	//   ....[189]....
        /*2494*/ 	.word	0x0001b870


	//   ....[190]....
        /*2498*/ 	.word	0x0001b8c0


	//   ....[191]....
        /*249c*/ 	.word	0x0001b910


	//   ....[192]....
        /*24a0*/ 	.word	0x0001b960


	//   ....[193]....
        /*24a4*/ 	.word	0x0001b9b0


	//   ....[194]....
        /*24a8*/ 	.word	0x0001ba40


	//   ....[195]....
        /*24ac*/ 	.word	0x0001bad0


	//   ....[196]....
        /*24b0*/ 	.word	0x0001bb60


	//   ....[197]....
        /*24b4*/ 	.word	0x0001bbe0


	//   ....[198]....
        /*24b8*/ 	.word	0x0001bc70


	//   ....[199]....
        /*24bc*/ 	.word	0x0001bd00


	//   ....[200]....
        /*24c0*/ 	.word	0x0001bd90


	//   ....[201]....
        /*24c4*/ 	.word	0x0001be10


	//   ....[202]....
        /*24c8*/ 	.word	0x0001bea0


	//   ....[203]....
        /*24cc*/ 	.word	0x0001bf30


	//   ....[204]....
        /*24d0*/ 	.word	0x0001bfc0


	//   ....[205]....
        /*24d4*/ 	.word	0x0001c040


	//   ....[206]....
        /*24d8*/ 	.word	0x0001c0d0


	//   ....[207]....
        /*24dc*/ 	.word	0x0001c160


	//   ....[208]....
        /*24e0*/ 	.word	0x0001c1f0


	//   ....[209]....
        /*24e4*/ 	.word	0x0001c270


	//   ....[210]....
        /*24e8*/ 	.word	0x0001c300


	//   ....[211]....
        /*24ec*/ 	.word	0x0001c390


	//   ....[212]....
        /*24f0*/ 	.word	0x0001c420


	//   ....[213]....
        /*24f4*/ 	.word	0x0001c4a0


	//   ....[214]....
        /*24f8*/ 	.word	0x0001c530


	//   ....[215]....
        /*24fc*/ 	.word	0x0001c5c0


	//   ....[216]....
        /*2500*/ 	.word	0x0001c610


	//   ....[217]....
        /*2504*/ 	.word	0x0001c650


	//   ....[218]....
        /*2508*/ 	.word	0x0001c6a0


	//   ....[219]....
        /*250c*/ 	.word	0x0001c6f0


	//   ....[220]....
        /*2510*/ 	.word	0x0001c740


	//   ....[221]....
        /*2514*/ 	.word	0x0001c7d0


	//   ....[222]....
        /*2518*/ 	.word	0x0001c820


	//   ....[223]....
        /*251c*/ 	.word	0x0001c870


	//   ....[224]....
        /*2520*/ 	.word	0x0001c8c0


	//   ....[225]....
        /*2524*/ 	.word	0x0001c910


	//   ....[226]....
        /*2528*/ 	.word	0x0001c960


	//   ....[227]....
        /*252c*/ 	.word	0x0001c9f0


	//   ....[228]....
        /*2530*/ 	.word	0x0001ca40


	//   ....[229]....
        /*2534*/ 	.word	0x0001cad0


	//   ....[230]....
        /*2538*/ 	.word	0x0001cb50


	//   ....[231]....
        /*253c*/ 	.word	0x0001cbe0


	//----- nvinfo : EIATTR_EXIT_INSTR_OFFSETS
	.align		4
.L_534:
        /*2540*/ 	.byte	0x04, 0x1c
        /*2542*/ 	.short	(.L_536 - .L_535)


	//   ....[0]....
.L_535:
        /*2544*/ 	.word	0x000010d0


	//   ....[1]....
        /*2548*/ 	.word	0x00019cb0


	//----- nvinfo : EIATTR_MAX_THREADS
	.align		4
.L_536:
        /*254c*/ 	.byte	0x04, 0x05
        /*254e*/ 	.short	(.L_538 - .L_537)
.L_537:
        /*2550*/ 	.word	0x00000100
        /*2554*/ 	.word	0x00000001
        /*2558*/ 	.word	0x00000001


	//----- nvinfo : EIATTR_CRS_STACK_SIZE
	.align		4
.L_538:
        /*255c*/ 	.byte	0x04, 0x1e
        /*255e*/ 	.short	(.L_540 - .L_539)
.L_539:
        /*2560*/ 	.word	0x00000000
.L_540:


//--------------------- .nv.info._ZN7cutlass13device_kernelIN5flash19enable_sm80_to_sm89INS1_16FlashAttnFwdSm80INS1_25CollectiveMainloopFwdSm80ILi8ELi1ELb0EN4cute5tupleIJNS5_1CILi128EEENS7_ILi32EEENS7_ILi256EEEEEELi256ENS_10bfloat16_tEfNS_4arch4Sm80ELb0ELb1ELb1ELb1ELb1ELb1ELb1ELb1EEENS1_21CollectiveEpilogueFwdINS6_IJS8_SA_S9_EEENS6_IJNS7_ILi1EEESI_SI_EEESC_SE_Li256ELb1ELb1ELb1ELb0EEENS1_36VarlenDynamicPersistentTileSchedulerILi128ELi32ELi256ELi256ELb1ELb1ELb0ELb1ELb0ELb1EEEEEEEEEvNT_6ParamsE --------------------------
	.section	.nv.info._ZN7cutlass13device_kernelIN5flash19enable_sm80_to_sm89INS1_16FlashAttnFwdSm80INS1_25CollectiveMainloopFwdSm80ILi8ELi1ELb0EN4cute5tupleIJNS5_1CILi128EEENS7_ILi32EEENS7_ILi256EEEEEELi256ENS_10bfloat16_tEfNS_4arch4Sm80ELb0ELb1ELb1ELb1ELb1ELb1ELb1ELb1EEENS1_21CollectiveEpilogueFwdINS6_IJS8_SA_S9_EEENS6_IJNS7_ILi1EEESI_SI_EEESC_SE_Li256ELb1ELb1ELb1ELb0EEENS1_36VarlenDynamicPersistentTileSchedulerILi128ELi32ELi256ELi256ELb1ELb1ELb0ELb1ELb0ELb1EEEEEEEEEvNT_6ParamsE,"",@"SHT_CUDA_INFO"
	.sectionflags	@""
	.align	4


	//----- nvinfo : EIATTR_CUDA_API_VERSION
	.align		4
        /*0000*/ 	.byte	0x04, 0x37
        /*0002*/ 	.short	(.L_542 - .L_541)
.L_541:
        /*0004*/ 	.word	0x00000082


	//----- nvinfo : EIATTR_SW2861232_WAR
	.align		4
.L_542:
        /*0008*/ 	.byte	0x01, 0x35
	.zero		2


	//----- nvinfo : EIATTR_PARAM_CBANK
	.align		4
        /*000c*/ 	.byte	0x04, 0x0a
        /*000e*/ 	.short	(.L_544 - .L_543)
	.align		4
.L_543:
        /*0010*/ 	.word	index@(.nv.constant0._ZN7cutlass13device_kernelIN5flash19enable_sm80_to_sm89INS1_16FlashAttnFwdSm80INS1_25CollectiveMainloopFwdSm80ILi8ELi1ELb0EN4cute5tupleIJNS5_1CILi128EEENS7_ILi32EEENS7_ILi256EEEEEELi256ENS_10bfloat16_tEfNS_4arch4Sm80ELb0ELb1ELb1ELb1ELb1ELb1ELb1ELb1EEENS1_21CollectiveEpilogueFwdINS6_IJS8_SA_S9_EEENS6_IJNS7_ILi1EEESI_SI_EEESC_SE_Li256ELb1ELb1ELb1ELb0EEENS1_36VarlenDynamicPersistentTileSchedulerILi128ELi32ELi256ELi256ELb1ELb1ELb0ELb1ELb0ELb1EEEEEEEEEvNT_6ParamsE)
        /*0014*/ 	.short	0x0160
        /*0016*/ 	.short	0x0438


	//----- nvinfo : EIATTR_CBANK_PARAM_SIZE
	.align		4
.L_544:
        /*0018*/ 	.byte	0x03, 0x19
        /*001a*/ 	.short	0x0438


	//----- nvinfo : EIATTR_KPARAM_INFO
	.align		4
        /*001c*/ 	.byte	0x04, 0x17
        /*001e*/ 	.short	(.L_546 - .L_545)
.L_545:
        /*0020*/ 	.word	0x00000000
        /*0024*/ 	.short	0x0000
        /*0026*/ 	.short	0x0000
        /*0028*/ 	.byte	0x00, 0xf0, 0xe1, 0x10


	//----- nvinfo : EIATTR_MAXREG_COUNT
	.align		4
.L_546:
        /*002c*/ 	.byte	0x03, 0x1b
        /*002e*/ 	.short	0x00ff


	//----- nvinfo : EIATTR_NUM_BARRIERS
	.align		4
        /*0030*/ 	.byte	0x02, 0x4c
        /*0032*/ 	.byte	0x06
	.zero		1


	//----- nvinfo : EIATTR_ANNOTATIONS
	.align		4
        /*0034*/ 	.byte	0x04, 0x55
        /*0036*/ 	.short	(.L_548 - .L_547)


	//   ....[0]....
.L_547:
        /* <DEDUP_REMOVED lines=21> */


	//----- nvinfo : EIATTR_MERCURY_ISA_VERSION
	.align		4
.L_548:
        /*0170*/ 	.byte	0x03, 0x5f
        /*0172*/ 	.short	0x0000


	//----- nvinfo : EIATTR_INT_WARP_WIDE_INSTR_OFFSETS
	.align		4
        /*0174*/ 	.byte	0x04, 0x31
        /*0176*/ 	.short	(.L_550 - .L_549)


	//   ....[0]....
.L_549:
        /*0178*/ 	.word	0x0001bed0


	//   ....[1]....
        /*017c*/ 	.word	0x0001bf40


	//----- nvinfo : EIATTR_COOP_GROUP_MASK_REGIDS
	.align		4
.L_550:
        /*0180*/ 	.byte	0x04, 0x29
        /*0182*/ 	.short	(.L_552 - .L_551)


	//   ....[0]....
.L_551:
        /*0184*/ 	.word	0xffffffff


	//   ....[1]....
        /*0188*/ 	.word	0xffffffff


	//   ....[2]....
        /*018c*/ 	.word	0xffffffff


	//   ....[3]....
        /*0190*/ 	.word	0xffffffff


	//   ....[4]....
        /*0194*/ 	.word	0xffffffff


	//   ....[5]....
        /*0198*/ 	.word	0xffffffff


	//   ....[6]....
        /*019c*/ 	.word	0xffffffff


	//   ....[7]....
        /*01a0*/ 	.word	0xffffffff


	//   ....[8]....
        /*01a4*/ 	.word	0xffffffff


	//   ....[9]....
        /*01a8*/ 	.word	0xffffffff


	//   ....[10]....
        /*01ac*/ 	.word	0xffffffff


	//   ....[11]....
        /*01b0*/ 	.word	0xffffffff


	//   ....[12]....
        /*01b4*/ 	.word	0xffffffff


	//   ....[13]....
        /*01b8*/ 	.word	0xffffffff


	//   ....[14]....
        /*01bc*/ 	.word	0xffffffff


	//   ....[15]....
        /*01c0*/ 	.word	0xffffffff


	//   ....[16]....
        /*01c4*/ 	.word	0xffffffff


	//   ....[17]....
        /*01c8*/ 	.word	0xffffffff


	//   ....[18]....
        /*01cc*/ 	.word	0xffffffff


	//   ....[19]....
        /*01d0*/ 	.word	0xffffffff


	//   ....[20]....
        /*01d4*/ 	.word	0xffffffff


	//   ....[21]....
        /*01d8*/ 	.word	0xffffffff


	//   ....[22]....
        /*01dc*/ 	.word	0xffffffff


	//   ....[23]....
        /*01e0*/ 	.word	0xffffffff


	//   ....[24]....
        /*01e4*/ 	.word	0xffffffff


	//   ....[25]....
        /*01e8*/ 	.word	0xffffffff


	//   ....[26]....
        /*01ec*/ 	.word	0xffffffff


	//   ....[27]....
        /*01f0*/ 	.word	0xffffffff


	//   ....[28]....
        /*01f4*/ 	.word	0xffffffff


	//   ....[29]....
        /*01f8*/ 	.word	0xffffffff


	//   ....[30]....
        /*01fc*/ 	.word	0xffffffff


	//   ....[31]....
        /*0200*/ 	.word	0xffffffff


	//   ....[32]....
        /*0204*/ 	.word	0xffffffff


	//   ....[33]....
        /*0208*/ 	.word	0xffffffff


	//   ....[34]....
        /*020c*/ 	.word	0xffffffff


	//   ....[35]....
        /*0210*/ 	.word	0xffffffff


	//   ....[36]....
        /*0214*/ 	.word	0xffffffff


	//   ....[37]....
        /*0218*/ 	.word	0xffffffff


	//   ....[38]....
        /*021c*/ 	.word	0xffffffff


	//   ....[39]....
        /*0220*/ 	.word	0xffffffff


	//   ....[40]....
        /*0224*/ 	.word	0xffffffff


	//   ....[41]....
        /*0228*/ 	.word	0xffffffff


	//   ....[42]....
        /*022c*/ 	.word	0xffffffff


	//   ....[43]....
        /*0230*/ 	.word	0xffffffff


	//   ....[44]....
        /*0234*/ 	.word	0xffffffff


	//   ....[45]....
        /*0238*/ 	.word	0xffffffff


	//   ....[46]....
        /*023c*/ 	.word	0xffffffff


	//   ....[47]....
        /*0240*/ 	.word	0xffffffff


	//   ....[48]....
        /*0244*/ 	.word	0xffffffff


	//   ....[49]....
        /*0248*/ 	.word	0xffffffff


	//   ....[50]....
        /*024c*/ 	.word	0xffffffff


	//   ....[51]....
        /*0250*/ 	.word	0xffffffff


	//   ....[52]....
        /*0254*/ 	.word	0xffffffff


	//   ....[53]....
        /*0258*/ 	.word	0xffffffff


	//   ....[54]....
        /*025c*/ 	.word	0xffffffff


	//   ....[55]....
        /*0260*/ 	.word	0xffffffff


	//   ....[56]....
        /*0264*/ 	.word	0xffffffff


	//   ....[57]....
        /*0268*/ 	.word	0xffffffff


	//   ....[58]....
        /*026c*/ 	.word	0xffffffff


	//   ....[59]....
        /*0270*/ 	.word	0xffffffff


	//   ....[60]....
        /*0274*/ 	.word	0xffffffff


	//   ....[61]....
        /*0278*/ 	.word	0xffffffff


	//   ....[62]....
        /*027c*/ 	.word	0xffffffff


	//   ....[63]....
        /*0280*/ 	.word	0xffffffff


	//   ....[64]....
        /*0284*/ 	.word	0xffffffff


	//   ....[65]....
        /*0288*/ 	.word	0xffffffff


	//   ....[66]....
        /*028c*/ 	.word	0xffffffff


	//   ....[67]....
        /*0290*/ 	.word	0xffffffff


	//   ....[68]....
        /*0294*/ 	.word	0xffffffff


	//   ....[69]....
        /*0298*/ 	.word	0xffffffff


	//   ....[70]....
        /*029c*/ 	.word	0xffffffff


	//   ....[71]....
        /*02a0*/ 	.word	0xffffffff


	//   ....[72]....
        /*02a4*/ 	.word	0xffffffff


	//   ....[73]....
        /*02a8*/ 	.word	0xffffffff


	//   ....[74]....
        /*02ac*/ 	.word	0xffffffff


	//   ....[75]....
        /*02b0*/ 	.word	0xffffffff


	//   ....[76]....
        /*02b4*/ 	.word	0xffffffff


	//   ....[77]....
        /*02b8*/ 	.word	0xffffffff


	//   ....[78]....
        /*02bc*/ 	.word	0xffffffff


	//   ....[79]....
        /*02c0*/ 	.word	0xffffffff


	//   ....[80]....
        /*02c4*/ 	.word	0xffffffff


	//   ....[81]....
        /*02c8*/ 	.word	0xffffffff


	//   ....[82]....
        /*02cc*/ 	.word	0xffffffff


	//   ....[83]....
        /*02d0*/ 	.word	0xffffffff


	//   ....[84]....
        /*02d4*/ 	.word	0xffffffff


	//   ....[85]....
        /*02d8*/ 	.word	0xffffffff


	//   ....[86]....
        /*02dc*/ 	.word	0xffffffff


	//   ....[87]....
        /*02e0*/ 	.word	0xffffffff


	//   ....[88]....
        /*02e4*/ 	.word	0xffffffff


	//   ....[89]....
        /*02e8*/ 	.word	0xffffffff


	//   ....[90]....
        /*02ec*/ 	.word	0xffffffff


	//   ....[91]....
        /*02f0*/ 	.word	0xffffffff


	//   ....[92]....
        /*02f4*/ 	.word	0xffffffff


	//   ....[93]....
        /*02f8*/ 	.word	0xffffffff


	//   ....[94]....
        /*02fc*/ 	.word	0xffffffff


	//   ....[95]....
        /*0300*/ 	.word	0xffffffff


	//   ....[96]....
        /*0304*/ 	.word	0xffffffff


	//   ....[97]....
        /*0308*/ 	.word	0xffffffff


	//   ....[98]....
        /*030c*/ 	.word	0xffffffff


	//   ....[99]....
        /*0310*/ 	.word	0xffffffff


	//   ....[100]....
        /*0314*/ 	.word	0xffffffff


	//   ....[101]....
        /*0318*/ 	.word	0xffffffff


	//   ....[102]....
        /*031c*/ 	.word	0xffffffff


	//   ....[103]....
        /*0320*/ 	.word	0xffffffff


	//   ....[104]....
        /*0324*/ 	.word	0xffffffff


	//   ....[105]....
        /*0328*/ 	.word	0xffffffff


	//   ....[106]....
        /*032c*/ 	.word	0xffffffff


	//   ....[107]....
        /*0330*/ 	.word	0xffffffff


	//   ....[108]....
        /*0334*/ 	.word	0xffffffff


	//   ....[109]....
        /*0338*/ 	.word	0xffffffff


	//   ....[110]....
        /*033c*/ 	.word	0xffffffff


	//   ....[111]....
        /*0340*/ 	.word	0xffffffff


	//   ....[112]....
        /*0344*/ 	.word	0xffffffff


	//   ....[113]....
        /*0348*/ 	.word	0xffffffff


	//   ....[114]....
        /*034c*/ 	.word	0xffffffff


	//   ....[115]....
        /*0350*/ 	.word	0xffffffff


	//   ....[116]....
        /*0354*/ 	.word	0xffffffff


	//   ....[117]....
        /*0358*/ 	.word	0xffffffff


	//   ....[118]....
        /*035c*/ 	.word	0xffffffff


	//   ....[119]....
        /*0360*/ 	.word	0xffffffff


	//   ....[120]....
        /*0364*/ 	.word	0xffffffff


	//   ....[121]....
        /*0368*/ 	.word	0xffffffff


	//   ....[122]....
        /*036c*/ 	.word	0xffffffff


	//   ....[123]....
        /*0370*/ 	.word	0xffffffff


	//   ....[124]....
        /*0374*/ 	.word	0xffffffff


	//   ....[125]....
        /*0378*/ 	.word	0xffffffff


	//   ....[126]....
        /*037c*/ 	.word	0xffffffff


	//   ....[127]....
        /*0380*/ 	.word	0xffffffff


	//   ....[128]....
        /*0384*/ 	.word	0xffffffff


	//   ....[129]....
        /*0388*/ 	.word	0xffffffff


	//   ....[130]....
        /*038c*/ 	.word	0xffffffff


	//   ....[131]....
        /*0390*/ 	.word	0xffffffff


	//   ....[132]....
        /*0394*/ 	.word	0xffffffff


	//   ....[133]....
        /*0398*/ 	.word	0xffffffff


	//   ....[134]....
        /*039c*/ 	.word	0xffffffff


	//   ....[135]....
        /*03a0*/ 	.word	0xffffffff


	//   ....[136]....
        /*03a4*/ 	.word	0xffffffff


	//   ....[137]....
        /*03a8*/ 	.word	0xffffffff


	//   ....[138]....
        /*03ac*/ 	.word	0xffffffff


	//   ....[139]....
        /*03b0*/ 	.word	0xffffffff


	//   ....[140]....
        /*03b4*/ 	.word	0xffffffff


	//   ....[141]....
        /*03b8*/ 	.word	0xffffffff


	//   ....[142]....
        /*03bc*/ 	.word	0xffffffff


	//   ....[143]....
        /*03c0*/ 	.word	0xffffffff


	//   ....[144]....
        /*03c4*/ 	.word	0xffffffff


	//   ....[145]....
        /*03c8*/ 	.word	0xffffffff


	//   ....[146]....
        /*03cc*/ 	.word	0xffffffff


	//   ....[147]....
        /*03d0*/ 	.word	0xffffffff


	//   ....[148]....
        /*03d4*/ 	.word	0xffffffff


	//   ....[149]....
        /*03d8*/ 	.word	0xffffffff


	//   ....[150]....
        /*03dc*/ 	.word	0xffffffff


	//   ....[151]....
        /*03e0*/ 	.word	0xffffffff


	//   ....[152]....
        /*03e4*/ 	.word	0xffffffff


	//   ....[153]....
        /*03e8*/ 	.word	0xffffffff


	//   ....[154]....
        /*03ec*/ 	.word	0xffffffff


	//   ....[155]....
        /*03f0*/ 	.word	0xffffffff


	//   ....[156]....
        /*03f4*/ 	.word	0xffffffff


	//   ....[157]....
        /*03f8*/ 	.word	0xffffffff


	//   ....[158]....
        /*03fc*/ 	.word	0xffffffff


	//   ....[159]....
        /*0400*/ 	.word	0xffffffff


	//   ....[160]....
        /*0404*/ 	.word	0xffffffff


	//   ....[161]....
        /*0408*/ 	.word	0xffffffff


	//   ....[162]....
        /*040c*/ 	.word	0xffffffff


	//   ....[163]....
        /*0410*/ 	.word	0xffffffff


	//   ....[164]....
        /*0414*/ 	.word	0xffffffff


	//   ....[165]....
        /*0418*/ 	.word	0xffffffff


	//   ....[166]....
        /*041c*/ 	.word	0xffffffff


	//   ....[167]....
        /*0420*/ 	.word	0xffffffff


	//   ....[168]....
        /*0424*/ 	.word	0xffffffff


	//   ....[169]....
        /*0428*/ 	.word	0xffffffff


	//   ....[170]....
        /*042c*/ 	.word	0xffffffff


	//   ....[171]....
        /*0430*/ 	.word	0xffffffff


	//   ....[172]....
        /*0434*/ 	.word	0xffffffff


	//   ....[173]....
        /*0438*/ 	.word	0xffffffff


	//   ....[174]....
        /*043c*/ 	.word	0xffffffff


	//   ....[175]....
        /*0440*/ 	.word	0xffffffff


	//   ....[176]....
        /*0444*/ 	.word	0xffffffff


	//   ....[177]....
        /*0448*/ 	.word	0xffffffff


	//   ....[178]....
        /*044c*/ 	.word	0xffffffff


	//   ....[179]....
        /*0450*/ 	.word	0xffffffff


	//   ....[180]....
        /*0454*/ 	.word	0xffffffff


	//   ....[181]....
        /*0458*/ 	.word	0xffffffff


	//   ....[182]....
        /*045c*/ 	.word	0xffffffff


	//   ....[183]....
        /*0460*/ 	.word	0xffffffff


	//   ....[184]....
        /*0464*/ 	.word	0xffffffff


	//   ....[185]....
        /*0468*/ 	.word	0xffffffff


	//   ....[186]....
        /*046c*/ 	.word	0xffffffff


	//   ....[187]....
        /*0470*/ 	.word	0xffffffff


	//   ....[188]....
        /*0474*/ 	.word	0xffffffff


	//   ....[189]....
        /*0478*/ 	.word	0xffffffff


	//   ....[190]....
        /*047c*/ 	.word	0xffffffff


	//   ....[191]....
        /*0480*/ 	.word	0xffffffff


	//   ....[192]....
        /*0484*/ 	.word	0xffffffff


	//   ....[193]....
        /*0488*/ 	.word	0xffffffff


	//   ....[194]....
        /*048c*/ 	.word	0xffffffff


	//   ....[195]....
        /*0490*/ 	.word	0xffffffff


	//   ....[196]....
        /*0494*/ 	.word	0xffffffff


	//   ....[197]....
        /*0498*/ 	.word	0xffffffff


	//   ....[198]....
        /*049c*/ 	.word	0xffffffff


	//   ....[199]....
        /*04a0*/ 	.word	0xffffffff


	//   ....[200]....
        /*04a4*/ 	.word	0xffffffff


	//   ....[201]....
        /*04a8*/ 	.word	0xffffffff


	//   ....[202]....
        /*04ac*/ 	.word	0xffffffff


	//   ....[203]....
        /*04b0*/ 	.word	0xffffffff


	//   ....[204]....
        /*04b4*/ 	.word	0xffffffff


	//   ....[205]....
        /*04b8*/ 	.word	0xffffffff


	//   ....[206]....
        /*04bc*/ 	.word	0xffffffff


	//   ....[207]....
        /*04c0*/ 	.word	0xffffffff


	//   ....[208]....
        /*04c4*/ 	.word	0xffffffff


	//   ....[209]....
        /*04c8*/ 	.word	0xffffffff


	//   ....[210]....
        /*04cc*/ 	.word	0xffffffff


	//   ....[211]....
        /*04d0*/ 	.word	0xffffffff


	//   ....[212]....
        /*04d4*/ 	.word	0xffffffff


	//   ....[213]....
        /*04d8*/ 	.word	0xffffffff


	//   ....[214]....
        /*04dc*/ 	.word	0xffffffff


	//   ....[215]....
        /*04e0*/ 	.word	0xffffffff


	//   ....[216]....
        /*04e4*/ 	.word	0xffffffff


	//   ....[217]....
        /*04e8*/ 	.word	0xffffffff


	//   ....[218]....
        /*04ec*/ 	.word	0xffffffff


	//   ....[219]....
        /*04f0*/ 	.word	0xffffffff


	//   ....[220]....
        /*04f4*/ 	.word	0xffffffff


	//   ....[221]....
        /*04f8*/ 	.word	0xffffffff


	//   ....[222]....
        /*04fc*/ 	.word	0xffffffff


	//   ....[223]....
        /*0500*/ 	.word	0xffffffff


	//   ....[224]....
        /*0504*/ 	.word	0xffffffff


	//   ....[225]....
        /*0508*/ 	.word	0xffffffff


	//   ....[226]....
        /*050c*/ 	.word	0xffffffff


	//   ....[227]....
        /*0510*/ 	.word	0xffffffff


	//   ....[228]....
        /*0514*/ 	.word	0xffffffff


	//   ....[229]....
        /*0518*/ 	.word	0xffffffff


	//   ....[230]....
        /*051c*/ 	.word	0xffffffff


	//   ....[231]....
        /*0520*/ 	.word	0xffffffff


	//   ....[232]....
        /*0524*/ 	.word	0xffffffff


	//   ....[233]....
        /*0528*/ 	.word	0xffffffff


	//   ....[234]....
        /*052c*/ 	.word	0xffffffff


	//   ....[235]....
        /*0530*/ 	.word	0xffffffff


	//   ....[236]....
        /*0534*/ 	.word	0xffffffff


	//   ....[237]....
        /*0538*/ 	.word	0xffffffff


	//   ....[238]....
        /*053c*/ 	.word	0xffffffff


	//   ....[239]....
        /*0540*/ 	.word	0xffffffff


	//   ....[240]....
        /*0544*/ 	.word	0xffffffff


	//   ....[241]....
        /*0548*/ 	.word	0xffffffff


	//   ....[242]....
        /*054c*/ 	.word	0xffffffff


	//   ....[243]....
        /*0550*/ 	.word	0xffffffff


	//   ....[244]....
        /*0554*/ 	.word	0xffffffff


	//   ....[245]....
        /*0558*/ 	.word	0xffffffff


	//----- nvinfo : EIATTR_COOP_GROUP_INSTR_OFFSETS
	.align		4
.L_552:
        /*055c*/ 	.byte	0x04, 0x28
        /*055e*/ 	.short	(.L_554 - .L_553)


	//   ....[0]....
.L_553:
        /*0560*/ 	.word	0x00000050


	//   ....[1]....
        /*0564*/ 	.word	0x000001e0


	//   ....[2]....
        /*0568*/ 	.word	0x00000210


	//   ....[3]....
        /*056c*/ 	.word	0x00000240


	//   ....[4]....
        /*0570*/ 	.word	0x00000270


	//   ....[5]....
        /*0574*/ 	.word	0x000002a0


	//   ....[6]....
        /*0578*/ 	.word	0x000002d0


	//   ....[7]....
        /*057c*/ 	.word	0x00000430


	//   ....[8]....
        /*0580*/ 	.word	0x00000470


	//   ....[9]....
        /*0584*/ 	.word	0x000004a0


	//   ....[10]....
        /*0588*/ 	.word	0x000004d0


	//   ....[11]....
        /*058c*/ 	.word	0x00000500


	//   ....[12]....
        /*0590*/ 	.word	0x00000530


	//   ....[13]....
        /*0594*/ 	.word	0x000005c0


	//   ....[14]....
        /*0598*/ 	.word	0x00000600


	//   ....[15]....
        /*059c*/ 	.word	0x00000620


	//   ....[16]....
        /*05a0*/ 	.word	0x00000680


	//   ....[17]....
        /*05a4*/ 	.word	0x00003b00


	//   ....[18]....
        /*05a8*/ 	.word	0x00003b10


	//   ....[19]....
        /*05ac*/ 	.word	0x00004d30


	//   ....[20]....
        /*05b0*/ 	.word	0x00004d40


	//   ....[21]....
        /*05b4*/ 	.word	0x00005e50


	//   ....[22]....
        /*05b8*/ 	.word	0x00005e70


	//   ....[23]....
        /*05bc*/ 	.word	0x00006230


	//   ....[24]....
        /*05c0*/ 	.word	0x00006240


	//   ....[25]....
        /*05c4*/ 	.word	0x000072b0


	//   ....[26]....
        /*05c8*/ 	.word	0x000072d0


	//   ....[27]....
        /*05cc*/ 	.word	0x00007450


	//   ....[28]....
        /*05d0*/ 	.word	0x00007460


	//   ....[29]....
        /*05d4*/ 	.word	0x000075e0


	//   ....[30]....
        /*05d8*/ 	.word	0x00007600


	//   ....[31]....
        /*05dc*/ 	.word	0x00007780


	//   ....[32]....
        /*05e0*/ 	.word	0x00007790


	//   ....[33]....
        /*05e4*/ 	.word	0x00007b80


	//   ....[34]....
        /*05e8*/ 	.word	0x00007b90


	//   ....[35]....
        /*05ec*/ 	.word	0x00007f70


	//   ....[36]....
        /*05f0*/ 	.word	0x00007f90


	//   ....[37]....
        /*05f4*/ 	.word	0x00007fb0


	//   ....[38]....
        /*05f8*/ 	.word	0x00007fd0


	//   ....[39]....
        /*05fc*/ 	.word	0x000084b0


	//   ....[40]....
        /*0600*/ 	.word	0x000084f0


	//   ....[41]....
        /*0604*/ 	.word	0x00008530


	//   ....[42]....
        /*0608*/ 	.word	0x00008570


	//   ....[43]....
        /*060c*/ 	.word	0x000088c0


	//   ....[44]....
        /*0610*/ 	.word	0x00008a40


	//   ....[45]....
        /*0614*/ 	.word	0x00008a80


	//   ....[46]....
        /*0618*/ 	.word	0x00008ac0


	//   ....[47]....
        /*061c*/ 	.word	0x00008e30


	//   ....[48]....
        /*0620*/ 	.word	0x00008ea0


	//   ....[49]....
        /*0624*/ 	.word	0x00008ef0


	//   ....[50]....
        /*0628*/ 	.word	0x00008fe0


	//   ....[51]....
        /*062c*/ 	.word	0x0000c940


	//   ....[52]....
        /*0630*/ 	.word	0x0000c990


	//   ....[53]....
        /*0634*/ 	.word	0x0000c9b0


	//   ....[54]....
        /*0638*/ 	.word	0x0000c9c0


	//   ....[55]....
        /*063c*/ 	.word	0x0000cbf0


	//   ....[56]....
        /*0640*/ 	.word	0x0000cc60


	//   ....[57]....
        /*0644*/ 	.word	0x0000ccb0


	//   ....[58]....
        /*0648*/ 	.word	0x0000cd00


	//   ....[59]....
        /*064c*/ 	.word	0x0000cfd0


	//   ....[60]....
        /*0650*/ 	.word	0x0000d0b0


	//   ....[61]....
        /*0654*/ 	.word	0x0000d100


	//   ....[62]....
        /*0658*/ 	.word	0x0000d180


	//   ....[63]....
        /*065c*/ 	.word	0x0000d440


	//   ....[64]....
        /*0660*/ 	.word	0x0000d480


	//   ....[65]....
        /*0664*/ 	.word	0x0000d4d0


	//   ....[66]....
        /*0668*/ 	.word	0x0000d520


	//   ....[67]....
        /*066c*/ 	.word	0x000113b0


	//   ....[68]....
        /*0670*/ 	.word	0x000113d0


	//   ....[69]....
        /*0674*/ 	.word	0x000120d0


	//   ....[70]....
        /*0678*/ 	.word	0x000120f0


	//   ....[71]....
        /*067c*/ 	.word	0x00012330


	//   ....[72]....
        /*0680*/ 	.word	0x00012690


	//   ....[73]....
        /*0684*/ 	.word	0x00012ac0


	//   ....[74]....
        /*0688*/ 	.word	0x00012af0


	//   ....[75]....
        /*068c*/ 	.word	0x00012b00


	//   ....[76]....
        /*0690*/ 	.word	0x00012b30


	//   ....[77]....
        /*0694*/ 	.word	0x00013980


	//   ....[78]....
        /*0698*/ 	.word	0x000139a0


	//   ....[79]....
        /*069c*/ 	.word	0x000145b0


	//   ....[80]....
        /*06a0*/ 	.word	0x000145d0


	//   ....[81]....
        /*06a4*/ 	.word	0x000147f0


	//   ....[82]....
        /*06a8*/ 	.word	0x00014b80


	//   ....[83]....
        /*06ac*/ 	.word	0x00015000


	//   ....[84]....
        /*06b0*/ 	.word	0x00015030


	//   ....[85]....
        /*06b4*/ 	.word	0x00015050


	//   ....[86]....
        /*06b8*/ 	.word	0x00015070


	//   ....[87]....
        /*06bc*/ 	.word	0x00016760


	//   ....[88]....
        /*06c0*/ 	.word	0x00016780


	//   ....[89]....
        /*06c4*/ 	.word	0x000173c0


	//   ....[90]....
        /*06c8*/ 	.word	0x000173e0


	//   ....[91]....
        /*06cc*/ 	.word	0x00017660


	//   ....[92]....
        /*06d0*/ 	.word	0x00017690


	//   ....[93]....
        /*06d4*/ 	.word	0x000176b0


	//   ....[94]....
        /*06d8*/ 	.word	0x000176d0


	//   ....[95]....
        /*06dc*/ 	.word	0x00018b10


	//   ....[96]....
        /*06e0*/ 	.word	0x00018b30


	//   ....[97]....
        /*06e4*/ 	.word	0x00019720


	//   ....[98]....
        /*06e8*/ 	.word	0x00019740


	//   ....[99]....
        /*06ec*/ 	.word	0x00019920


	//   ....[100]....
        /*06f0*/ 	.word	0x00019cb0


	//   ....[101]....
        /*06f4*/ 	.word	0x0001a130


	//   ....[102]....
        /*06f8*/ 	.word	0x0001a160


	//   ....[103]....
        /*06fc*/ 	.word	0x0001a180


	//   ....[104]....
        /*0700*/ 	.word	0x0001a1a0


	//   ....[105]....
        /*0704*/ 	.word	0x0001b4c0


	//   ....[106]....
        /*0708*/ 	.word	0x0001b4f0


	//   ....[107]....
        /*070c*/ 	.word	0x0001b510


	//   ....[108]....
        /*0710*/ 	.word	0x0001b530


	//   ....[109]....
        /*0714*/ 	.word	0x0001ccb0


	//   ....[110]....
        /*0718*/ 	.word	0x0001ccd0


	//   ....[111]....
        /*071c*/ 	.word	0x0001cce0


	//   ....[112]....
        /*0720*/ 	.word	0x0001ccf0


	//   ....[113]....
        /*0724*/ 	.word	0x0001d0b0


	//   ....[114]....
        /*0728*/ 	.word	0x0001d0d0


	//   ....[115]....
        /*072c*/ 	.word	0x0001d230


	//   ....[116]....
        /*0730*/ 	.word	0x0001d240


	//   ....[117]....
        /*0734*/ 	.word	0x0001d3b0


	//   ....[118]....
        /*0738*/ 	.word	0x0001d3d0


	//   ....[119]....
        /*073c*/ 	.word	0x0001d540


	//   ....[120]....
        /*0740*/ 	.word	0x0001d550


	//   ....[121]....
        /*0744*/ 	.word	0x0001d8b0


	//   ....[122]....
        /*0748*/ 	.word	0x0001d8d0


	//   ....[123]....
        /*074c*/ 	.word	0x0001e600


	//   ....[124]....
        /*0750*/ 	.word	0x0001e610


	//   ....[125]....
        /*0754*/ 	.word	0x0001fb10


	//   ....[126]....
        /*0758*/ 	.word	0x0001fb30


	//   ....[127]....
        /*075c*/ 	.word	0x0001fca0


	//   ....[128]....
        /*0760*/ 	.word	0x0001fcb0


	//   ....[129]....
        /*0764*/ 	.word	0x0001fe20


	//   ....[130]....
        /*0768*/ 	.word	0x0001fe40


	//   ....[131]....
        /*076c*/ 	.word	0x0001ffb0


	//   ....[132]....
        /*0770*/ 	.word	0x0001ffc0


	//   ....[133]....
        /*0774*/ 	.word	0x000201d0


	//   ....[134]....
        /*0778*/ 	.word	0x000201f0


	//   ....[135]....
        /*077c*/ 	.word	0x00020310


	//   ....[136]....
        /*0780*/ 	.word	0x00020350


	//   ....[137]....
        /*0784*/ 	.word	0x00020380


	//   ....[138]....
        /*0788*/ 	.word	0x000203b0


	//   ....[139]....
        /*078c*/ 	.word	0x000203e0


	//   ....[140]....
        /*0790*/ 	.word	0x00020410


	//   ....[141]....
        /*0794*/ 	.word	0x00020570


	//   ....[142]....
        /*0798*/ 	.word	0x000205b0


	//   ....[143]....
        /*079c*/ 	.word	0x000205e0


	//   ....[144]....
        /*07a0*/ 	.word	0x00020610


	//   ....[145]....
        /*07a4*/ 	.word	0x00020640


	//   ....[146]....
        /*07a8*/ 	.word	0x00020670


	//   ....[147]....
        /*07ac*/ 	.word	0x00020700


	//   ....[148]....
        /*07b0*/ 	.word	0x00020740


	//   ....[149]....
        /*07b4*/ 	.word	0x00020750


	//   ....[150]....
        /*07b8*/ 	.word	0x000207b0


	//   ....[151]....
        /*07bc*/ 	.word	0x00021180


	//   ....[152]....
        /*07c0*/ 	.word	0x000211e0


	//   ....[153]....
        /*07c4*/ 	.word	0x00021230


	//   ....[154]....
        /*07c8*/ 	.word	0x00021280


	//   ....[155]....
        /*07cc*/ 	.word	0x000212d0


	//   ....[156]....
        /*07d0*/ 	.word	0x00021340


	//   ....[157]....
        /*07d4*/ 	.word	0x00021380


	//   ....[158]....
        /*07d8*/ 	.word	0x000213f0


	//   ....[159]....
        /*07dc*/ 	.word	0x00021460


	//   ....[160]....
        /*07e0*/ 	.word	0x000214c0


	//   ....[161]....
        /*07e4*/ 	.word	0x00021530


	//   ....[162]....
        /*07e8*/ 	.word	0x000215a0


	//   ....[163]....
        /*07ec*/ 	.word	0x00021600


	//   ....[164]....
        /*07f0*/ 	.word	0x00021660


	//   ....[165]....
        /*07f4*/ 	.word	0x000216c0


	//   ....[166]....
        /*07f8*/ 	.word	0x00021730


	//   ....[167]....
        /*07fc*/ 	.word	0x00021790


	//   ....[168]....
        /*0800*/ 	.word	0x000217f0


	//   ....[169]....
        /*0804*/ 	.word	0x00021840


	//   ....[170]....
        /*0808*/ 	.word	0x000218b0


	//   ....[171]....
        /*080c*/ 	.word	0x00021910


	//   ....[172]....
        /*0810*/ 	.word	0x00021980


	//   ....[173]....
        /*0814*/ 	.word	0x000219d0


	//   ....[174]....
        /*0818*/ 	.word	0x00021a10


	//   ....[175]....
        /*081c*/ 	.word	0x00021a60


	//   ....[176]....
        /*0820*/ 	.word	0x00021ab0


	//   ....[177]....
        /*0824*/ 	.word	0x00021b10


	//   ....[178]....
        /*0828*/ 	.word	0x00021b80


	//   ....[179]....
        /*082c*/ 	.word	0x00021bd0


	//   ....[180]....
        /*0830*/ 	.word	0x00021c40


	//   ....[181]....
        /*0834*/ 	.word	0x00021ca0


	//   ....[182]....
        /*0838*/ 	.word	0x00021d10


	//   ....[183]....
        /*083c*/ 	.word	0x00021d60


	//   ....[184]....
        /*0840*/ 	.word	0x00021da0


	//   ....[185]....
        /*0844*/ 	.word	0x00021df0


	//   ....[186]....
        /*0848*/ 	.word	0x00021e30


	//   ....[187]....
        /*084c*/ 	.word	0x00021e80


	//   ....[188]....
        /*0850*/ 	.word	0x00021ef0


	//   ....[189]....
        /*0854*/ 	.word	0x00021f40


	//   ....[190]....
        /*0858*/ 	.word	0x00021fb0


	//   ....[191]....
        /*085c*/ 	.word	0x00021ff0


	//   ....[192]....
        /*0860*/ 	.word	0x00022030


	//   ....[193]....
        /*0864*/ 	.word	0x00022080


	//   ....[194]....
        /*0868*/ 	.word	0x000220c0


	//   ....[195]....
        /*086c*/ 	.word	0x00022110


	//   ....[196]....
        /*0870*/ 	.word	0x00022160


	//   ....[197]....
        /*0874*/ 	.word	0x000221d0


	//   ....[198]....
        /*0878*/ 	.word	0x00022230


	//   ....[199]....
        /*087c*/ 	.word	0x000222a0


	//   ....[200]....
        /*0880*/ 	.word	0x000222f0


	//   ....[201]....
        /*0884*/ 	.word	0x00022330


	//   ....[202]....
        /*0888*/ 	.word	0x00022380


	//   ....[203]....
        /*088c*/ 	.word	0x000223c0


	//   ....[204]....
        /*0890*/ 	.word	0x00022410


	//   ....[205]....
        /*0894*/ 	.word	0x00022460


	//   ....[206]....
        /*0898*/ 	.word	0x000224b0


	//   ....[207]....
        /*089c*/ 	.word	0x000224f0


	//   ....[208]....
        /*08a0*/ 	.word	0x00022560


	//   ....[209]....
        /*08a4*/ 	.word	0x000225d0


	//   ....[210]....
        /*08a8*/ 	.word	0x00022630


	//   ....[211]....
        /*08ac*/ 	.word	0x00022690


	//   ....[212]....
        /*08b0*/ 	.word	0x000226f0


	//   ....[213]....
        /*08b4*/ 	.word	0x00022760


	//   ....[214]....
        /*08b8*/ 	.word	0x000227c0


	//   ....[215]....
        /*08bc*/ 	.word	0x00022820


	//   ....[216]....
        /*08c0*/ 	.word	0x00022880


	//   ....[217]....
        /*08c4*/ 	.word	0x000228f0


	//   ....[218]....
        /*08c8*/ 	.word	0x00022950


	//   ....[219]....
        /*08cc*/ 	.word	0x000229b0


	//   ....[220]....
        /*08d0*/ 	.word	0x00022a10


	//   ....[221]....
        /*08d4*/ 	.word	0x00022a80


	//   ....[222]....
        /*08d8*/ 	.word	0x00022ae0


	//   ....[223]....
        /*08dc*/ 	.word	0x00022b40


	//   ....[224]....
        /*08e0*/ 	.word	0x00022ba0


	//   ....[225]....
        /*08e4*/ 	.word	0x00022c10


	//   ....[226]....
        /*08e8*/ 	.word	0x00022c70


	//   ....[227]....
        /*08ec*/ 	.word	0x00022cd0


	//   ....[228]....
        /*08f0*/ 	.word	0x00022d30


	//   ....[229]....
        /*08f4*/ 	.word	0x00022da0


	//   ....[230]....
        /*08f8*/ 	.word	0x00022df0


	//   ....[231]....
        /*08fc*/ 	.word	0x00022e30


	//   ....[232]....
        /*0900*/ 	.word	0x00022e80


	//   ....[233]....
        /*0904*/ 	.word	0x00022ed0


	//   ....[234]....
        /*0908*/ 	.word	0x00022f20


	//   ....[235]....
        /*090c*/ 	.word	0x00022f90


	//   ....[236]....
        /*0910*/ 	.word	0x00022fd0


	//   ....[237]....
        /*0914*/ 	.word	0x00023020


	//   ....[238]....
        /*0918*/ 	.word	0x00023070


	//   ....[239]....
        /*091c*/ 	.word	0x000230c0


	//   ....[240]....
        /*0920*/ 	.word	0x00023110


	//   ....[241]....
        /*0924*/ 	.word	0x00023180


	//   ....[242]....
        /*0928*/ 	.word	0x000231c0


	//   ....[243]....
        /*092c*/ 	.word	0x00023230


	//   ....[244]....
        /*0930*/ 	.word	0x00023290


	//   ....[245]....
        /*0934*/ 	.word	0x00023300


	//----- nvinfo : EIATTR_EXIT_INSTR_OFFSETS
	.align		4
.L_554:
        /*0938*/ 	.byte	0x04, 0x1c
        /*093a*/ 	.short	(.L_556 - .L_555)


	//   ....[0]....
.L_555:
        /*093c*/ 	.word	0x00000fe0


	//   ....[1]....
        /*0940*/ 	.word	0x00021140


	//----- nvinfo : EIATTR_MAX_THREADS
	.align		4
.L_556:
        /*0944*/ 	.byte	0x04, 0x05
        /*0946*/ 	.short	(.L_558 - .L_557)
.L_557:
        /*0948*/ 	.word	0x00000100
        /*094c*/ 	.word	0x00000001
        /*0950*/ 	.word	0x00000001


	//----- nvinfo : EIATTR_CRS_STACK_SIZE
	.align		4
.L_558:
        /*0954*/ 	.byte	0x04, 0x1e
        /*0956*/ 	.short	(.L_560 - .L_559)
.L_559:
        /*0958*/ 	.word	0x00000000
.L_560:


//--------------------- .nv.info._ZN7cutlass13device_kernelIN5flash19enable_sm80_to_sm89INS1_16FlashAttnFwdSm80INS1_25CollectiveMainloopFwdSm80ILi8ELi1ELb1EN4cute5tupleIJNS5_1CILi128EEENS7_ILi64EEENS7_ILi256EEEEEELi256ENS_10bfloat16_tEfNS_4arch4Sm80ELb1ELb0ELb1ELb0ELb1ELb0ELb1ELb1EEENS1_21CollectiveEpilogueFwdINS6_IJS8_SA_S9_EEENS6_IJNS7_ILi1EEESI_SI_EEESC_SE_Li256ELb0ELb1ELb1ELb0EEENS1_30DynamicPersistentTileSchedulerILi256ELi256ELb1ELb1ELb0EEEEEEEEEvNT_6ParamsE --------------------------
	.section	.nv.info._ZN7cutlass13device_kernelIN5flash19enable_sm80_to_sm89INS1_16FlashAttnFwdSm80INS1_25CollectiveMainloopFwdSm80ILi8ELi1ELb1EN4cute5tupleIJNS5_1CILi128EEENS7_ILi64EEENS7_ILi256EEEEEELi256ENS_10bfloat16_tEfNS_4arch4Sm80ELb1ELb0ELb1ELb0ELb1ELb0ELb1ELb1EEENS1_21CollectiveEpilogueFwdINS6_IJS8_SA_S9_EEENS6_IJNS7_ILi1EEESI_SI_EEESC_SE_Li256ELb0ELb1ELb1ELb0EEENS1_30DynamicPersistentTileSchedulerILi256ELi256ELb1ELb1ELb0EEEEEEEEEvNT_6ParamsE,"",@"SHT_CUDA_INFO"
	.sectionflags	@""
	.align	4


	//----- nvinfo : EIATTR_CUDA_API_VERSION
	.align		4
        /*0000*/ 	.byte	0x04, 0x37
        /*0002*/ 	.short	(.L_562 - .L_561)
.L_561:
        /*0004*/ 	.word	0x00000082


	//----- nvinfo : EIATTR_SW2861232_WAR
	.align		4
.L_562:
        /*0008*/ 	.byte	0x01, 0x35
	.zero		2


	//----- nvinfo : EIATTR_PARAM_CBANK
	.align		4
        /*000c*/ 	.byte	0x04, 0x0a
        /*000e*/ 	.short	(.L_564 - .L_563)
	.align		4
.L_563:
        /*0010*/ 	.word	index@(.nv.constant0._ZN7cutlass13device_kernelIN5flash19enable_sm80_to_sm89INS1_16FlashAttnFwdSm80INS1_25CollectiveMainloopFwdSm80ILi8ELi1ELb1EN4cute5tupleIJNS5_1CILi128EEENS7_ILi64EEENS7_ILi256EEEEEELi256ENS_10bfloat16_tEfNS_4arch4Sm80ELb1ELb0ELb1ELb0ELb1ELb0ELb1ELb1EEENS1_21CollectiveEpilogueFwdINS6_IJS8_SA_S9_EEENS6_IJNS7_ILi1EEESI_SI_EEESC_SE_Li256ELb0ELb1ELb1ELb0EEENS1_30DynamicPersistentTileSchedulerILi256ELi256ELb1ELb1ELb0EEEEEEEEEvNT_6ParamsE)
        /*0014*/ 	.short	0x0160
        /*0016*/ 	.short	0x0428


	//----- nvinfo : EIATTR_CBANK_PARAM_SIZE
	.align		4
.L_564:
        /*0018*/ 	.byte	0x03, 0x19
        /*001a*/ 	.short	0x0428


	//----- nvinfo : EIATTR_KPARAM_INFO
	.align		4
        /*001c*/ 	.byte	0x04, 0x17
        /*001e*/ 	.short	(.L_566 - .L_565)
.L_565:
        /*0020*/ 	.word	0x00000000
        /*0024*/ 	.short	0x0000
        /*0026*/ 	.short	0x0000
        /*0028*/ 	.byte	0x00, 0xf0, 0xa1, 0x10


	//----- nvinfo : EIATTR_MAXREG_COUNT
	.align		4
.L_566:
        /*002c*/ 	.byte	0x03, 0x1b
        /*002e*/ 	.short	0x00ff


	//----- nvinfo : EIATTR_NUM_BARRIERS
	.align		4
        /*0030*/ 	.byte	0x02, 0x4c
        /*0032*/ 	.byte	0x06
	.zero		1


	//----- nvinfo : EIATTR_ANNOTATIONS
	.align		4
        /*0034*/ 	.byte	0x04, 0x55
        /*0036*/ 	.short	(.L_568 - .L_567)


	//   ....[0]....
.L_567:
        /* <DEDUP_REMOVED lines=223> */


	//----- nvinfo : EIATTR_MERCURY_ISA_VERSION
	.align		4
.L_568:
        /*0e10*/ 	.byte	0x03, 0x5f
        /*0e12*/ 	.short	0x0000


	//----- nvinfo : EIATTR_INT_WARP_WIDE_INSTR_OFFSETS
	.align		4
        /*0e14*/ 	.byte	0x04, 0x31
        /*0e16*/ 	.short	(.L_570 - .L_569)


	//   ....[0]....
.L_569:
        /*0e18*/ 	.word	0x0000faa0


	//   ....[1]....
        /*0e1c*/ 	.word	0x0000fb20


	//----- nvinfo : EIATTR_COOP_GROUP_MASK_REGIDS
	.align		4
.L_570:
        /*0e20*/ 	.byte	0x04, 0x29
        /*0e22*/ 	.short	(.L_572 - .L_571)


	//   ....[0]....
.L_571:
        /*0e24*/ 	.word	0xffffffff


	//   ....[1]....
        /*0e28*/ 	.word	0xffffffff


	//   ....[2]....
        /*0e2c*/ 	.word	0xffffffff


	//   ....[3]....
        /*0e30*/ 	.word	0xffffffff


	//   ....[4]....
        /*0e34*/ 	.word	0xffffffff


	//   ....[5]....
        /*0e38*/ 	.word	0xffffffff


	//   ....[6]....
        /*0e3c*/ 	.word	0xffffffff


	//   ....[7]....
        /*0e40*/ 	.word	0xffffffff


	//   ....[8]....
        /*0e44*/ 	.word	0xffffffff


	//   ....[9]....
        /*0e48*/ 	.word	0xffffffff


	//   ....[10]....
        /*0e4c*/ 	.word	0xffffffff


	//   ....[11]....
        /*0e50*/ 	.word	0xffffffff


	//   ....[12]....
        /*0e54*/ 	.word	0xffffffff


	//   ....[13]....
        /*0e58*/ 	.word	0xffffffff


	//   ....[14]....
        /*0e5c*/ 	.word	0xffffffff


	//   ....[15]....
        /*0e60*/ 	.word	0xffffffff


	//   ....[16]....
        /*0e64*/ 	.word	0xffffffff


	//   ....[17]....
        /*0e68*/ 	.word	0xffffffff


	//   ....[18]....
        /*0e6c*/ 	.word	0xffffffff


	//   ....[19]....
        /*0e70*/ 	.word	0xffffffff


	//   ....[20]....
        /*0e74*/ 	.word	0xffffffff


	//   ....[21]....
        /*0e78*/ 	.word	0xffffffff


	//   ....[22]....
        /*0e7c*/ 	.word	0xffffffff


	//   ....[23]....
        /*0e80*/ 	.word	0xffffffff


	//   ....[24]....
        /*0e84*/ 	.word	0xffffffff


	//   ....[25]....
        /*0e88*/ 	.word	0xffffffff


	//   ....[26]....
        /*0e8c*/ 	.word	0xffffffff


	//   ....[27]....
        /*0e90*/ 	.word	0xffffffff


	//   ....[28]....
        /*0e94*/ 	.word	0xffffffff


	//   ....[29]....
        /*0e98*/ 	.word	0xffffffff


	//   ....[30]....
        /*0e9c*/ 	.word	0xffffffff


	//   ....[31]....
        /*0ea0*/ 	.word	0xffffffff


	//   ....[32]....
        /*0ea4*/ 	.word	0xffffffff


	//   ....[33]....
        /*0ea8*/ 	.word	0xffffffff


	//   ....[34]....
        /*0eac*/ 	.word	0xffffffff


	//   ....[35]....
        /*0eb0*/ 	.word	0xffffffff


	//   ....[36]....
        /*0eb4*/ 	.word	0xffffffff


	//   ....[37]....
        /*0eb8*/ 	.word	0xffffffff


	//   ....[38]....
        /*0ebc*/ 	.word	0xffffffff


	//   ....[39]....
        /*0ec0*/ 	.word	0xffffffff


	//   ....[40]....
        /*0ec4*/ 	.word	0xffffffff


	//   ....[41]....
        /*0ec8*/ 	.word	0xffffffff


	//   ....[42]....
        /*0ecc*/ 	.word	0xffffffff


	//   ....[43]....
        /*0ed0*/ 	.word	0xffffffff


	//   ....[44]....
        /*0ed4*/ 	.word	0xffffffff


	//   ....[45]....
        /*0ed8*/ 	.word	0xffffffff


	//   ....[46]....
        /*0edc*/ 	.word	0xffffffff


	//   ....[47]....
        /*0ee0*/ 	.word	0xffffffff


	//   ....[48]....
        /*0ee4*/ 	.word	0xffffffff


	//   ....[49]....
        /*0ee8*/ 	.word	0xffffffff


	//   ....[50]....
        /*0eec*/ 	.word	0xffffffff


	//   ....[51]....
        /*0ef0*/ 	.word	0xffffffff


	//   ....[52]....
        /*0ef4*/ 	.word	0xffffffff


	//   ....[53]....
        /*0ef8*/ 	.word	0xffffffff


	//   ....[54]....
        /*0efc*/ 	.word	0xffffffff


	//   ....[55]....
        /*0f00*/ 	.word	0xffffffff


	//   ....[56]....
        /*0f04*/ 	.word	0xffffffff


	//   ....[57]....
        /*0f08*/ 	.word	0xffffffff


	//   ....[58]....
        /*0f0c*/ 	.word	0xffffffff


	//   ....[59]....
        /*0f10*/ 	.word	0xffffffff


	//   ....[60]....
        /*0f14*/ 	.word	0xffffffff


	//   ....[61]....
        /*0f18*/ 	.word	0xffffffff


	//   ....[62]....
        /*0f1c*/ 	.word	0xffffffff


	//   ....[63]....
        /*0f20*/ 	.word	0xffffffff


	//   ....[64]....
        /*0f24*/ 	.word	0xffffffff


	//   ....[65]....
        /*0f28*/ 	.word	0xffffffff


	//   ....[66]....
        /*0f2c*/ 	.word	0xffffffff


	//   ....[67]....
        /*0f30*/ 	.word	0xffffffff


	//   ....[68]....
        /*0f34*/ 	.word	0xffffffff


	//   ....[69]....
        /*0f38*/ 	.word	0xffffffff


	//   ....[70]....
        /*0f3c*/ 	.word	0xffffffff


	//   ....[71]....
        /*0f40*/ 	.word	0xffffffff


	//   ....[72]....
        /*0f44*/ 	.word	0xffffffff


	//   ....[73]....
        /*0f48*/ 	.word	0xffffffff


	//   ....[74]....
        /*0f4c*/ 	.word	0xffffffff


	//   ....[75]....
        /*0f50*/ 	.word	0xffffffff


	//   ....[76]....
        /*0f54*/ 	.word	0xffffffff


	//   ....[77]....
        /*0f58*/ 	.word	0xffffffff


	//   ....[78]....
        /*0f5c*/ 	.word	0xffffffff


	//   ....[79]....
        /*0f60*/ 	.word	0xffffffff


	//   ....[80]....
        /*0f64*/ 	.word	0xffffffff


	//   ....[81]....
        /*0f68*/ 	.word	0xffffffff


	//   ....[82]....
        /*0f6c*/ 	.word	0xffffffff


	//   ....[83]....
        /*0f70*/ 	.word	0xffffffff


	//   ....[84]....
        /*0f74*/ 	.word	0xffffffff


	//   ....[85]....
        /*0f78*/ 	.word	0xffffffff


	//   ....[86]....
        /*0f7c*/ 	.word	0xffffffff


	//   ....[87]....
        /*0f80*/ 	.word	0xffffffff


	//   ....[88]....
        /*0f84*/ 	.word	0xffffffff


	//   ....[89]....
        /*0f88*/ 	.word	0xffffffff


	//   ....[90]....
        /*0f8c*/ 	.word	0xffffffff


	//   ....[91]....
        /*0f90*/ 	.word	0xffffffff


	//   ....[92]....
        /*0f94*/ 	.word	0xffffffff


	//   ....[93]....
        /*0f98*/ 	.word	0xffffffff


	//   ....[94]....
        /*0f9c*/ 	.word	0xffffffff


	//   ....[95]....
        /*0fa0*/ 	.word	0xffffffff


	//   ....[96]....
        /*0fa4*/ 	.word	0xffffffff


	//   ....[97]....
        /*0fa8*/ 	.word	0xffffffff


	//   ....[98]....
        /*0fac*/ 	.word	0xffffffff


	//   ....[99]....
        /*0fb0*/ 	.word	0xffffffff


	//   ....[100]....
        /*0fb4*/ 	.word	0xffffffff


	//   ....[101]....
        /*0fb8*/ 	.word	0xffffffff


	//   ....[102]....
        /*0fbc*/ 	.word	0xffffffff


	//   ....[103]....
        /*0fc0*/ 	.word	0xffffffff


	//   ....[104]....
        /*0fc4*/ 	.word	0xffffffff


	//----- nvinfo : EIATTR_COOP_GROUP_INSTR_OFFSETS
	.align		4
.L_572:
        /*0fc8*/ 	.byte	0x04, 0x28
        /*0fca*/ 	.short	(.L_574 - .L_573)


	//   ....[0]....
.L_573:
        /*0fcc*/ 	.word	0x00000050


	//   ....[1]....
        /*0fd0*/ 	.word	0x00002010


	//   ....[2]....
        /*0fd4*/ 	.word	0x00002030


	//   ....[3]....
        /*0fd8*/ 	.word	0x00002060


	//   ....[4]....
        /*0fdc*/ 	.word	0x00002080


	//   ....[5]....
        /*0fe0*/ 	.word	0x00002250


	//   ....[6]....
        /*0fe4*/ 	.word	0x00002270


	//   ....[7]....
        /*0fe8*/ 	.word	0x000022b0


	//   ....[8]....
        /*0fec*/ 	.word	0x000022f0


	//   ....[9]....
        /*0ff0*/ 	.word	0x000025f0


	//   ....[10]....
        /*0ff4*/ 	.word	0x00002610


	//   ....[11]....
        /*0ff8*/ 	.word	0x00002650


	//   ....[12]....
        /*0ffc*/ 	.word	0x00002670


	//   ....[13]....
        /*1000*/ 	.word	0x00002a50


	//   ....[14]....
        /*1004*/ 	.word	0x00002b50


	//   ....[15]....
        /*1008*/ 	.word	0x00002ba0


	//   ....[16]....
        /*100c*/ 	.word	0x00002bc0


	//   ....[17]....
        /*1010*/ 	.word	0x00004320


	//   ....[18]....
        /*1014*/ 	.word	0x00004390


	//   ....[19]....
        /*1018*/ 	.word	0x00004430


	//   ....[20]....
        /*101c*/ 	.word	0x00004470


	//   ....[21]....
        /*1020*/ 	.word	0x000047e0


	//   ....[22]....
        /*1024*/ 	.word	0x00004a20


	//   ....[23]....
        /*1028*/ 	.word	0x00004e20


	//   ....[24]....
        /*102c*/ 	.word	0x00004e40


	//   ....[25]....
        /*1030*/ 	.word	0x00004e60


	//   ....[26]....
        /*1034*/ 	.word	0x00004e80


	//   ....[27]....
        /*1038*/ 	.word	0x00006b60


	//   ....[28]....
        /*103c*/ 	.word	0x00006be0


	//   ....[29]....
        /*1040*/ 	.word	0x00006ce0


	//   ....[30]....
        /*1044*/ 	.word	0x00006d10


	//   ....[31]....
        /*1048*/ 	.word	0x000084c0


	//   ....[32]....
        /*104c*/ 	.word	0x00008530


	//   ....[33]....
        /*1050*/ 	.word	0x00008640


	//   ....[34]....
        /*1054*/ 	.word	0x00008670


	//   ....[35]....
        /*1058*/ 	.word	0x00008990


	//   ....[36]....
        /*105c*/ 	.word	0x00008c40


	//   ....[37]....
        /*1060*/ 	.word	0x00008f80


	//   ....[38]....
        /*1064*/ 	.word	0x00008fa0


	//   ....[39]....
        /*1068*/ 	.word	0x000090d0


	//   ....[40]....
        /*106c*/ 	.word	0x000090f0


	//   ....[41]....
        /*1070*/ 	.word	0x0000b350


	//   ....[42]....
        /*1074*/ 	.word	0x0000b3d0


	//   ....[43]....
        /*1078*/ 	.word	0x0000b4c0


	//   ....[44]....
        /*107c*/ 	.word	0x0000b4d0


	//   ....[45]....
        /*1080*/ 	.word	0x0000cbe0


	//   ....[46]....
        /*1084*/ 	.word	0x0000cc20


	//   ....[47]....
        /*1088*/ 	.word	0x0000cd10


	//   ....[48]....
        /*108c*/ 	.word	0x0000cd40


	//   ....[49]....
        /*1090*/ 	.word	0x0000d100


	//   ....[50]....
        /*1094*/ 	.word	0x0000d120


	//   ....[51]....
        /*1098*/ 	.word	0x0000d140


	//   ....[52]....
        /*109c*/ 	.word	0x0000d160


	//   ....[53]....
        /*10a0*/ 	.word	0x0000f010


	//   ....[54]....
        /*10a4*/ 	.word	0x0000f060


	//   ....[55]....
        /*10a8*/ 	.word	0x0000f080


	//   ....[56]....
        /*10ac*/ 	.word	0x0000f0a0


	//   ....[57]....
        /*10b0*/ 	.word	0x0000fc70


	//   ....[58]....
        /*10b4*/ 	.word	0x000104a0


	//   ....[59]....
        /*10b8*/ 	.word	0x000104b0


	//   ....[60]....
        /*10bc*/ 	.word	0x000104c0


	//   ....[61]....
        /*10c0*/ 	.word	0x000104d0


	//   ....[62]....
        /*10c4*/ 	.word	0x00010600


	//   ....[63]....
        /*10c8*/ 	.word	0x00010620


	//   ....[64]....
        /*10cc*/ 	.word	0x00010e50


	//   ....[65]....
        /*10d0*/ 	.word	0x00010e60


	//   ....[66]....
        /*10d4*/ 	.word	0x000119f0


	//   ....[67]....
        /*10d8*/ 	.word	0x00011b00


	//   ....[68]....
        /*10dc*/ 	.word	0x00011b70


	//   ....[69]....
        /*10e0*/ 	.word	0x00011d80


	//   ....[70]....
        /*10e4*/ 	.word	0x00011de0


	//   ....[71]....
        /*10e8*/ 	.word	0x00011e40


	//   ....[72]....
        /*10ec*/ 	.word	0x00011ea0


	//   ....[73]....
        /*10f0*/ 	.word	0x000122e0


	//   ....[74]....
        /*10f4*/ 	.word	0x00012330


	//   ....[75]....
        /*10f8*/ 	.word	0x00012380


	//   ....[76]....
        /*10fc*/ 	.word	0x000123d0


	//   ....[77]....
        /*1100*/ 	.word	0x00012440


	//   ....[78]....
        /*1104*/ 	.word	0x000124b0


	//   ....[79]....
        /*1108*/ 	.word	0x000126d0


	//   ....[80]....
        /*110c*/ 	.word	0x00012730


	//   ....[81]....
        /*1110*/ 	.word	0x00012790


	//   ....[82]....
        /*1114*/ 	.word	0x00012800


	//   ....[83]....
        /*1118*/ 	.word	0x00012a10


	//   ....[84]....
        /*111c*/ 	.word	0x00012a70


	//   ....[85]....
        /*1120*/ 	.word	0x00012ad0


	//   ....[86]....
        /*1124*/ 	.word	0x00012b30


	//   ....[87]....
        /*1128*/ 	.word	0x00013000


	//   ....[88]....
        /*112c*/ 	.word	0x00013040


	//   ....[89]....
        /*1130*/ 	.word	0x00013090


	//   ....[90]....
        /*1134*/ 	.word	0x000130d0


	//   ....[91]....
        /*1138*/ 	.word	0x00013130


	//   ....[92]....
        /*113c*/ 	.word	0x00013190


	//   ....[93]....
        /*1140*/ 	.word	0x00013200


	//   ....[94]....
        /*1144*/ 	.word	0x00013390


	//   ....[95]....
        /*1148*/ 	.word	0x000133f0


	//   ....[96]....
        /*114c*/ 	.word	0x00013430


	//   ....[97]....
        /*1150*/ 	.word	0x00013470


	//   ....[98]....
        /*1154*/ 	.word	0x000134c0


	//   ....[99]....
        /*1158*/ 	.word	0x00013500


	//   ....[100]....
        /*115c*/ 	.word	0x00013550


	//   ....[101]....
        /*1160*/ 	.word	0x000135b0


	//   ....[102]....
        /*1164*/ 	.word	0x00013600


	//   ....[103]....
        /*1168*/ 	.word	0x00013650


	//   ....[104]....
        /*116c*/ 	.word	0x000136c0


	//----- nvinfo : EIATTR_EXIT_INSTR_OFFSETS
	.align		4
.L_574:
        /*1170*/ 	.byte	0x04, 0x1c
        /*1172*/ 	.short	(.L_576 - .L_575)


	//   ....[0]....
.L_575:
        /*1174*/ 	.word	0x000000a0


	//   ....[1]....
        /*1178*/ 	.word	0x00011ab0


	//----- nvinfo : EIATTR_MAX_THREADS
	.align		4
.L_576:
        /*117c*/ 	.byte	0x04, 0x05
        /*117e*/ 	.short	(.L_578 - .L_577)
.L_577:
        /*1180*/ 	.word	0x00000100
        /*1184*/ 	.word	0x00000001
        /*1188*/ 	.word	0x00000001


	//----- nvinfo : EIATTR_CRS_STACK_SIZE
	.align		4
.L_578:
        /*118c*/ 	.byte	0x04, 0x1e
        /*118e*/ 	.short	(.L_580 - .L_579)
.L_579:
        /*1190*/ 	.word	0x00000000
.L_580:


//--------------------- .nv.info._ZN7cutlass13device_kernelIN5flash19enable_sm80_to_sm89INS1_16FlashAttnFwdSm80INS1_25CollectiveMainloopFwdSm80ILi8ELi1ELb1EN4cute5tupleIJNS5_1CILi128EEENS7_ILi48EEENS7_ILi256EEEEEELi256ENS_10bfloat16_tEfNS_4arch4Sm80ELb1ELb0ELb1ELb1ELb1ELb0ELb1ELb1EEENS1_21CollectiveEpilogueFwdINS6_IJS8_SA_S9_EEENS6_IJNS7_ILi1EEESI_SI_EEESC_SE_Li256ELb1ELb1ELb1ELb0EEENS1_36VarlenDynamicPersistentTileSchedulerILi128ELi48ELi256ELi256ELb1ELb1ELb0ELb1ELb1ELb1EEEEEEEEEvNT_6ParamsE --------------------------
	.section	.nv.info._ZN7cutlass13device_kernelIN5flash19enable_sm80_to_sm89INS1_16FlashAttnFwdSm80INS1_25CollectiveMainloopFwdSm80ILi8ELi1ELb1EN4cute5tupleIJNS5_1CILi128EEENS7_ILi48EEENS7_ILi256EEEEEELi256ENS_10bfloat16_tEfNS_4arch4Sm80ELb1ELb0ELb1ELb1ELb1ELb0ELb1ELb1EEENS1_21CollectiveEpilogueFwdINS6_IJS8_SA_S9_EEENS6_IJNS7_ILi1EEESI_SI_EEESC_SE_Li256ELb1ELb1ELb1ELb0EEENS1_36VarlenDynamicPersistentTileSchedulerILi128ELi48ELi256ELi256ELb1ELb1ELb0ELb1ELb1ELb1EEEEEEEEEvNT_6ParamsE,"",@"SHT_CUDA_INFO"
	.sectionflags	@""
	.align	4


	//----- nvinfo : EIATTR_CUDA_API_VERSION
	.align		4
        /*0000*/ 	.byte	0x04, 0x37
        /*0002*/ 	.short	(.L_582 - .L_581)
.L_581:
        /*0004*/ 	.word	0x00000082


	//----- nvinfo : EIATTR_SW2861232_WAR
	.align		4
.L_582:
        /*0008*/ 	.byte	0x01, 0x35
	.zero		2


	//----- nvinfo : EIATTR_PARAM_CBANK
	.align		4
        /*000c*/ 	.byte	0x04, 0x0a
        /*000e*/ 	.short	(.L_584 - .L_583)
	.align		4
.L_583:
        /*0010*/ 	.word	index@(.nv.constant0._ZN7cutlass13device_kernelIN5flash19enable_sm80_to_sm89INS1_16FlashAttnFwdSm80INS1_25CollectiveMainloopFwdSm80ILi8ELi1ELb1EN4cute5tupleIJNS5_1CILi128EEENS7_ILi48EEENS7_ILi256EEEEEELi256ENS_10bfloat16_tEfNS_4arch4Sm80ELb1ELb0ELb1ELb1ELb1ELb0ELb1ELb1EEENS1_21CollectiveEpilogueFwdINS6_IJS8_SA_S9_EEENS6_IJNS7_ILi1EEESI_SI_EEESC_SE_Li256ELb1ELb1ELb1ELb0EEENS1_36VarlenDynamicPersistentTileSchedulerILi128ELi48ELi256ELi256ELb1ELb1ELb0ELb1ELb1ELb1EEEEEEEEEvNT_6ParamsE)
        /*0014*/ 	.short	0x0160
        /*0016*/ 	.short	0x0438


	//----- nvinfo : EIATTR_CBANK_PARAM_SIZE
	.align		4
.L_584:
        /*0018*/ 	.byte	0x03, 0x19
        /*001a*/ 	.short	0x0438


	//----- nvinfo : EIATTR_KPARAM_INFO
	.align		4
        /*001c*/ 	.byte	0x04, 0x17
        /*001e*/ 	.short	(.L_586 - .L_585)
.L_585:
        /*0020*/ 	.word	0x00000000
        /*0024*/ 	.short	0x0000
        /*0026*/ 	.short	0x0000
        /*0028*/ 	.byte	0x00, 0xf0, 0xe1, 0x10


	//----- nvinfo : EIATTR_MAXREG_COUNT
	.align		4
.L_586:
        /*002c*/ 	.byte	0x03, 0x1b
        /*002e*/ 	.short	0x00ff


	//----- nvinfo : EIATTR_NUM_BARRIERS
	.align		4
        /*0030*/ 	.byte	0x02, 0x4c
        /*0032*/ 	.byte	0x06
	.zero		1


	//----- nvinfo : EIATTR_ANNOTATIONS
	.align		4
        /*0034*/ 	.byte	0x04, 0x55
        /*0036*/ 	.short	(.L_588 - .L_587)


	//   ....[0]....
.L_587:
        /* <DEDUP_REMOVED lines=350> */


	//----- nvinfo : EIATTR_MERCURY_ISA_VERSION
	.align		4
.L_588:
        /*1608*/ 	.byte	0x03, 0x5f
        /*160a*/ 	.short	0x0000


	//----- nvinfo : EIATTR_INT_WARP_WIDE_INSTR_OFFSETS
	.align		4
        /*160c*/ 	.byte	0x04, 0x31
        /*160e*/ 	.short	(.L_590 - .L_589)


	//   ....[0]....
.L_589:
        /*1610*/ 	.word	0x0000ec10


	//   ....[1]....
        /*1614*/ 	.word	0x0000ec90


	//----- nvinfo : EIATTR_COOP_GROUP_MASK_REGIDS
	.align		4
.L_590:
        /*1618*/ 	.byte	0x04, 0x29
        /*161a*/ 	.short	(.L_592 - .L_591)


	//   ....[0]....
.L_591:
        /*161c*/ 	.word	0xffffffff


	//   ....[1]....
        /*1620*/ 	.word	0xffffffff


	//   ....[2]....
        /*1624*/ 	.word	0xffffffff


	//   ....[3]....
        /*1628*/ 	.word	0xffffffff


	//   ....[4]....
        /*162c*/ 	.word	0xffffffff


	//   ....[5]....
        /*1630*/ 	.word	0xffffffff


	//   ....[6]....
        /*1634*/ 	.word	0xffffffff


	//   ....[7]....
        /*1638*/ 	.word	0xffffffff


	//   ....[8]....
        /*163c*/ 	.word	0xffffffff


	//   ....[9]....
        /*1640*/ 	.word	0xffffffff


	//   ....[10]....
        /*1644*/ 	.word	0xffffffff


	//   ....[11]....
        /*1648*/ 	.word	0xffffffff


	//   ....[12]....
        /*164c*/ 	.word	0xffffffff


	//   ....[13]....
        /*1650*/ 	.word	0xffffffff


	//   ....[14]....
        /*1654*/ 	.word	0xffffffff


	//   ....[15]....
        /*1658*/ 	.word	0xffffffff


	//   ....[16]....
        /*165c*/ 	.word	0xffffffff


	//   ....[17]....
        /*1660*/ 	.word	0xffffffff


	//   ....[18]....
        /*1664*/ 	.word	0xffffffff


	//   ....[19]....
        /*1668*/ 	.word	0xffffffff


	//   ....[20]....
        /*166c*/ 	.word	0xffffffff


	//   ....[21]....
        /*1670*/ 	.word	0xffffffff


	//   ....[22]....
        /*1674*/ 	.word	0xffffffff


	//   ....[23]....
        /*1678*/ 	.word	0xffffffff


	//   ....[24]....
        /*167c*/ 	.word	0xffffffff


	//   ....[25]....
        /*1680*/ 	.word	0xffffffff


	//   ....[26]....
        /*1684*/ 	.word	0xffffffff


	//   ....[27]....
        /*1688*/ 	.word	0xffffffff


	//   ....[28]....
        /*168c*/ 	.word	0xffffffff


	//   ....[29]....
        /*1690*/ 	.word	0xffffffff


	//   ....[30]....
        /*1694*/ 	.word	0xffffffff


	//   ....[31]....
        /*1698*/ 	.word	0xffffffff


	//   ....[32]....
        /*169c*/ 	.word	0xffffffff


	//   ....[33]....
        /*16a0*/ 	.word	0xffffffff


	//   ....[34]....
        /*16a4*/ 	.word	0xffffffff


	//   ....[35]....
        /*16a8*/ 	.word	0xffffffff


	//   ....[36]....
        /*16ac*/ 	.word	0xffffffff


	//   ....[37]....
        /*16b0*/ 	.word	0xffffffff


	//   ....[38]....
        /*16b4*/ 	.word	0xffffffff


	//   ....[39]....
        /*16b8*/ 	.word	0xffffffff


	//   ....[40]....
        /*16bc*/ 	.word	0xffffffff


	//   ....[41]....
        /*16c0*/ 	.word	0xffffffff


	//   ....[42]....
        /*16c4*/ 	.word	0xffffffff


	//   ....[43]....
        /*16c8*/ 	.word	0xffffffff


	//   ....[44]....
        /*16cc*/ 	.word	0xffffffff


	//   ....[45]....
        /*16d0*/ 	.word	0xffffffff


	//   ....[46]....
        /*16d4*/ 	.word	0xffffffff


	//   ....[47]....
        /*16d8*/ 	.word	0xffffffff


	//   ....[48]....
        /*16dc*/ 	.word	0xffffffff


	//   ....[49]....
        /*16e0*/ 	.word	0xffffffff


	//   ....[50]....
        /*16e4*/ 	.word	0xffffffff


	//   ....[51]....
        /*16e8*/ 	.word	0xffffffff


	//   ....[52]....
        /*16ec*/ 	.word	0xffffffff


	//   ....[53]....
        /*16f0*/ 	.word	0xffffffff


	//   ....[54]....
        /*16f4*/ 	.word	0xffffffff


	//   ....[55]....
        /*16f8*/ 	.word	0xffffffff


	//   ....[56]....
        /*16fc*/ 	.word	0xffffffff


	//   ....[57]....
        /*1700*/ 	.word	0xffffffff


	//   ....[58]....
        /*1704*/ 	.word	0xffffffff


	//   ....[59]....
        /*1708*/ 	.word	0xffffffff


	//   ....[60]....
        /*170c*/ 	.word	0xffffffff


	//   ....[61]....
        /*1710*/ 	.word	0xffffffff


	//   ....[62]....
        /*1714*/ 	.word	0xffffffff


	//   ....[63]....
        /*1718*/ 	.word	0xffffffff


	//   ....[64]....
        /*171c*/ 	.word	0xffffffff


	//   ....[65]....
        /*1720*/ 	.word	0xffffffff


	//   ....[66]....
        /*1724*/ 	.word	0xffffffff


	//   ....[67]....
        /*1728*/ 	.word	0xffffffff


	//   ....[68]....
        /*172c*/ 	.word	0xffffffff


	//   ....[69]....
        /*1730*/ 	.word	0xffffffff


	//   ....[70]....
        /*1734*/ 	.word	0xffffffff


	//   ....[71]....
        /*1738*/ 	.word	0xffffffff


	//   ....[72]....
        /*173c*/ 	.word	0xffffffff


	//   ....[73]....
        /*1740*/ 	.word	0xffffffff


	//   ....[74]....
        /*1744*/ 	.word	0xffffffff


	//   ....[75]....
        /*1748*/ 	.word	0xffffffff


	//   ....[76]....
        /*174c*/ 	.word	0xffffffff


	//   ....[77]....
        /*1750*/ 	.word	0xffffffff


	//   ....[78]....
        /*1754*/ 	.word	0xffffffff


	//   ....[79]....
        /*1758*/ 	.word	0xffffffff


	//   ....[80]....
        /*175c*/ 	.word	0xffffffff


	//   ....[81]....
        /*1760*/ 	.word	0xffffffff


	//   ....[82]....
        /*1764*/ 	.word	0xffffffff


	//   ....[83]....
        /*1768*/ 	.word	0xffffffff


	//   ....[84]....
        /*176c*/ 	.word	0xffffffff


	//   ....[85]....
        /*1770*/ 	.word	0xffffffff


	//   ....[86]....
        /*1774*/ 	.word	0xffffffff


	//   ....[87]....
        /*1778*/ 	.word	0xffffffff


	//   ....[88]....
        /*177c*/ 	.word	0xffffffff


	//   ....[89]....
        /*1780*/ 	.word	0xffffffff


	//   ....[90]....
        /*1784*/ 	.word	0xffffffff


	//   ....[91]....
        /*1788*/ 	.word	0xffffffff


	//   ....[92]....
        /*178c*/ 	.word	0xffffffff


	//   ....[93]....
        /*1790*/ 	.word	0xffffffff


	//   ....[94]....
        /*1794*/ 	.word	0xffffffff


	//   ....[95]....
        /*1798*/ 	.word	0xffffffff


	//   ....[96]....
        /*179c*/ 	.word	0xffffffff


	//   ....[97]....
        /*17a0*/ 	.word	0xffffffff


	//   ....[98]....
        /*17a4*/ 	.word	0xffffffff


	//   ....[99]....
        /*17a8*/ 	.word	0xffffffff


	//   ....[100]....
        /*17ac*/ 	.word	0xffffffff


	//   ....[101]....
        /*17b0*/ 	.word	0xffffffff


	//   ....[102]....
        /*17b4*/ 	.word	0xffffffff


	//   ....[103]....
        /*17b8*/ 	.word	0xffffffff


	//   ....[104]....
        /*17bc*/ 	.word	0xffffffff


	//   ....[105]....
        /*17c0*/ 	.word	0xffffffff


	//   ....[106]....
        /*17c4*/ 	.word	0xffffffff


	//   ....[107]....
        /*17c8*/ 	.word	0xffffffff


	//   ....[108]....
        /*17cc*/ 	.word	0xffffffff


	//   ....[109]....
        /*17d0*/ 	.word	0xffffffff


	//   ....[110]....
        /*17d4*/ 	.word	0xffffffff


	//   ....[111]....
        /*17d8*/ 	.word	0xffffffff


	//   ....[112]....
        /*17dc*/ 	.word	0xffffffff


	//   ....[113]....
        /*17e0*/ 	.word	0xffffffff


	//   ....[114]....
        /*17e4*/ 	.word	0xffffffff


	//   ....[115]....
        /*17e8*/ 	.word	0xffffffff


	//   ....[116]....
        /*17ec*/ 	.word	0xffffffff


	//   ....[117]....
        /*17f0*/ 	.word	0xffffffff


	//   ....[118]....
        /*17f4*/ 	.word	0xffffffff


	//   ....[119]....
        /*17f8*/ 	.word	0xffffffff


	//   ....[120]....
        /*17fc*/ 	.word	0xffffffff


	//   ....[121]....
        /*1800*/ 	.word	0xffffffff


	//   ....[122]....
        /*1804*/ 	.word	0xffffffff


	//   ....[123]....
        /*1808*/ 	.word	0xffffffff


	//   ....[124]....
        /*180c*/ 	.word	0xffffffff


	//   ....[125]....
        /*1810*/ 	.word	0xffffffff


	//   ....[126]....
        /*1814*/ 	.word	0xffffffff


	//   ....[127]....
        /*1818*/ 	.word	0xffffffff


	//   ....[128]....
        /*181c*/ 	.word	0xffffffff


	//   ....[129]....
        /*1820*/ 	.word	0xffffffff


	//   ....[130]....
        /*1824*/ 	.word	0xffffffff


	//   ....[131]....
        /*1828*/ 	.word	0xffffffff


	//   ....[132]....
        /*182c*/ 	.word	0xffffffff


	//   ....[133]....
        /*1830*/ 	.word	0xffffffff


	//   ....[134]....
        /*1834*/ 	.word	0xffffffff


	//   ....[135]....
        /*1838*/ 	.word	0xffffffff


	//   ....[136]....
        /*183c*/ 	.word	0xffffffff


	//   ....[137]....
        /*1840*/ 	.word	0xffffffff


	//   ....[138]....
        /*1844*/ 	.word	0xffffffff


	//   ....[139]....
        /*1848*/ 	.word	0xffffffff


	//   ....[140]....
        /*184c*/ 	.word	0xffffffff


	//   ....[141]....
        /*1850*/ 	.word	0xffffffff


	//   ....[142]....
        /*1854*/ 	.word	0xffffffff


	//   ....[143]....
        /*1858*/ 	.word	0xffffffff


	//   ....[144]....
        /*185c*/ 	.word	0xffffffff


	//   ....[145]....
        /*1860*/ 	.word	0xffffffff


	//   ....[146]....
        /*1864*/ 	.word	0xffffffff


	//   ....[147]....
        /*1868*/ 	.word	0xffffffff


	//   ....[148]....
        /*186c*/ 	.word	0xffffffff


	//   ....[149]....
        /*1870*/ 	.word	0xffffffff


	//   ....[150]....
        /*1874*/ 	.word	0xffffffff


	//   ....[151]....
        /*1878*/ 	.word	0xffffffff


	//   ....[152]....
        /*187c*/ 	.word	0xffffffff


	//   ....[153]....
        /*1880*/ 	.word	0xffffffff


	//   ....[154]....
        /*1884*/ 	.word	0xffffffff


	//   ....[155]....
        /*1888*/ 	.word	0xffffffff


	//   ....[156]....
        /*188c*/ 	.word	0xffffffff


	//   ....[157]....
        /*1890*/ 	.word	0xffffffff


	//   ....[158]....
        /*1894*/ 	.word	0xffffffff


	//   ....[159]....
        /*1898*/ 	.word	0xffffffff


	//   ....[160]....
        /*189c*/ 	.word	0xffffffff


	//   ....[161]....
        /*18a0*/ 	.word	0xffffffff


	//   ....[162]....
        /*18a4*/ 	.word	0xffffffff


	//   ....[163]....
        /*18a8*/ 	.word	0xffffffff


	//   ....[164]....
        /*18ac*/ 	.word	0xffffffff


	//   ....[165]....
        /*18b0*/ 	.word	0xffffffff


	//   ....[166]....
        /*18b4*/ 	.word	0xffffffff


	//   ....[167]....
        /*18b8*/ 	.word	0xffffffff


	//   ....[168]....
        /*18bc*/ 	.word	0xffffffff


	//   ....[169]....
        /*18c0*/ 	.word	0xffffffff


	//   ....[170]....
        /*18c4*/ 	.word	0xffffffff


	//   ....[171]....
        /*18c8*/ 	.word	0xffffffff


	//   ....[172]....
        /*18cc*/ 	.word	0xffffffff


	//   ....[173]....
        /*18d0*/ 	.word	0xffffffff


	//   ....[174]....
        /*18d4*/ 	.word	0xffffffff


	//   ....[175]....
        /*18d8*/ 	.word	0xffffffff


	//   ....[176]....
        /*18dc*/ 	.word	0xffffffff


	//   ....[177]....
        /*18e0*/ 	.word	0xffffffff


	//   ....[178]....
        /*18e4*/ 	.word	0xffffffff


	//   ....[179]....
        /*18e8*/ 	.word	0xffffffff


	//   ....[180]....
        /*18ec*/ 	.word	0xffffffff


	//   ....[181]....
        /*18f0*/ 	.word	0xffffffff


	//   ....[182]....
        /*18f4*/ 	.word	0xffffffff


	//   ....[183]....
        /*18f8*/ 	.word	0xffffffff


	//   ....[184]....
        /*18fc*/ 	.word	0xffffffff


	//   ....[185]....
        /*1900*/ 	.word	0xffffffff


	//   ....[186]....
        /*1904*/ 	.word	0xffffffff


	//   ....[187]....
        /*1908*/ 	.word	0xffffffff


	//   ....[188]....
        /*190c*/ 	.word	0xffffffff


	//   ....[189]....
        /*1910*/ 	.word	0xffffffff


	//   ....[190]....
        /*1914*/ 	.word	0xffffffff


	//   ....[191]....
        /*1918*/ 	.word	0xffffffff


	//   ....[192]....
        /*191c*/ 	.word	0xffffffff


	//   ....[193]....
        /*1920*/ 	.word	0xffffffff


	//   ....[194]....
        /*1924*/ 	.word	0xffffffff


	//   ....[195]....
        /*1928*/ 	.word	0xffffffff


	//   ....[196]....
        /*192c*/ 	.word	0xffffffff


	//   ....[197]....
        /*1930*/ 	.word	0xffffffff


	//   ....[198]....
        /*1934*/ 	.word	0xffffffff


	//   ....[199]....
        /*1938*/ 	.word	0xffffffff


	//   ....[200]....
        /*193c*/ 	.word	0xffffffff


	//   ....[201]....
        /*1940*/ 	.word	0xffffffff


	//   ....[202]....
        /*1944*/ 	.word	0xffffffff


	//   ....[203]....
        /*1948*/ 	.word	0xffffffff


	//----- nvinfo : EIATTR_COOP_GROUP_INSTR_OFFSETS
	.align		4
.L_592:
        /*194c*/ 	.byte	0x04, 0x28
        /*194e*/ 	.short	(.L_594 - .L_593)


	//   ....[0]....
.L_593:
        /*1950*/ 	.word	0x00000050


	//   ....[1]....
        /*1954*/ 	.word	0x00000200


	//   ....[2]....
        /*1958*/ 	.word	0x00000230


	//   ....[3]....
        /*195c*/ 	.word	0x00000260


	//   ....[4]....
        /*1960*/ 	.word	0x00000290


	//   ....[5]....
        /*1964*/ 	.word	0x000002c0


	//   ....[6]....
        /*1968*/ 	.word	0x000002f0


	//   ....[7]....
        /*196c*/ 	.word	0x00000450


	//   ....[8]....
        /*1970*/ 	.word	0x00000490


	//   ....[9]....
        /*1974*/ 	.word	0x000004c0


	//   ....[10]....
        /*1978*/ 	.word	0x000004f0


	//   ....[11]....
        /*197c*/ 	.word	0x00000520


	//   ....[12]....
        /*1980*/ 	.word	0x00000550


	//   ....[13]....
        /*1984*/ 	.word	0x000005e0


	//   ....[14]....
        /*1988*/ 	.word	0x00000630


	//   ....[15]....
        /*198c*/ 	.word	0x00000650


	//   ....[16]....
        /*1990*/ 	.word	0x000006b0


	//   ....[17]....
        /*1994*/ 	.word	0x000032f0


	//   ....[18]....
        /*1998*/ 	.word	0x00003320


	//   ....[19]....
        /*199c*/ 	.word	0x00003350


	//   ....[20]....
        /*19a0*/ 	.word	0x00003370


	//   ....[21]....
        /*19a4*/ 	.word	0x00003560


	//   ....[22]....
        /*19a8*/ 	.word	0x00003580


	//   ....[23]....
        /*19ac*/ 	.word	0x00003660


	//   ....[24]....
        /*19b0*/ 	.word	0x000036b0


	//   ....[25]....
        /*19b4*/ 	.word	0x00003820


	//   ....[26]....
        /*19b8*/ 	.word	0x00003840


	//   ....[27]....
        /*19bc*/ 	.word	0x00003960


	//   ....[28]....
        /*19c0*/ 	.word	0x00003af0


	//   ....[29]....
        /*19c4*/ 	.word	0x00003d80


	//   ....[30]....
        /*19c8*/ 	.word	0x00003d90


	//   ....[31]....
        /*19cc*/ 	.word	0x00004260


	//   ....[32]....
        /*19d0*/ 	.word	0x00004270


	//   ....[33]....
        /*19d4*/ 	.word	0x00005490


	//   ....[34]....
        /*19d8*/ 	.word	0x000054b0


	//   ....[35]....
        /*19dc*/ 	.word	0x00005710


	//   ....[36]....
        /*19e0*/ 	.word	0x00005720


	//   ....[37]....
        /*19e4*/ 	.word	0x00005a40


	//   ....[38]....
        /*19e8*/ 	.word	0x00005c00


	//   ....[39]....
        /*19ec*/ 	.word	0x00005f00


	//   ....[40]....
        /*19f0*/ 	.word	0x00005f20


	//   ....[41]....
        /*19f4*/ 	.word	0x00005f50


	//   ....[42]....
        /*19f8*/ 	.word	0x00005f60


	//   ....[43]....
        /*19fc*/ 	.word	0x00007630


	//   ....[44]....
        /*1a00*/ 	.word	0x00007650


	//   ....[45]....
        /*1a04*/ 	.word	0x000078b0


	//   ....[46]....
        /*1a08*/ 	.word	0x000078c0


	//   ....[47]....
        /*1a0c*/ 	.word	0x00008990


	//   ....[48]....
        /*1a10*/ 	.word	0x000089b0


	//   ....[49]....
        /*1a14*/ 	.word	0x00008be0


	//   ....[50]....
        /*1a18*/ 	.word	0x00008bf0


	//   ....[51]....
        /*1a1c*/ 	.word	0x00008f10


	//   ....[52]....
        /*1a20*/ 	.word	0x00009100


	//   ....[53]....
        /*1a24*/ 	.word	0x00009360


	//   ....[54]....
        /*1a28*/ 	.word	0x00009380


	//   ....[55]....
        /*1a2c*/ 	.word	0x00009460


	//   ....[56]....
        /*1a30*/ 	.word	0x00009480


	//   ....[57]....
        /*1a34*/ 	.word	0x0000aff0


	//   ....[58]....
        /*1a38*/ 	.word	0x0000b0d0


	//   ....[59]....
        /*1a3c*/ 	.word	0x0000b250


	//   ....[60]....
        /*1a40*/ 	.word	0x0000b260


	//   ....[61]....
        /*1a44*/ 	.word	0x0000c310


	//   ....[62]....
        /*1a48*/ 	.word	0x0000c330


	//   ....[63]....
        /*1a4c*/ 	.word	0x0000c4e0


	//   ....[64]....
        /*1a50*/ 	.word	0x0000c4f0


	//   ....[65]....
        /*1a54*/ 	.word	0x0000c850


	//   ....[66]....
        /*1a58*/ 	.word	0x0000c880


	//   ....[67]....
        /*1a5c*/ 	.word	0x0000c8a0


	//   ....[68]....
        /*1a60*/ 	.word	0x0000c8c0


	//   ....[69]....
        /*1a64*/ 	.word	0x0000e1d0


	//   ....[70]....
        /*1a68*/ 	.word	0x0000e220


	//   ....[71]....
        /*1a6c*/ 	.word	0x0000e240


	//   ....[72]....
        /*1a70*/ 	.word	0x0000e250


	//   ....[73]....
        /*1a74*/ 	.word	0x0000fb00


	//   ....[74]....
        /*1a78*/ 	.word	0x0000fb20


	//   ....[75]....
        /*1a7c*/ 	.word	0x0000fb40


	//   ....[76]....
        /*1a80*/ 	.word	0x0000fb60


	//   ....[77]....
        /*1a84*/ 	.word	0x0000ff10


	//   ....[78]....
        /*1a88*/ 	.word	0x0000ff30


	//   ....[79]....
        /*1a8c*/ 	.word	0x00010170


	//   ....[80]....
        /*1a90*/ 	.word	0x00010180


	//   ....[81]....
        /*1a94*/ 	.word	0x00010370


	//   ....[82]....
        /*1a98*/ 	.word	0x00010390


	//   ....[83]....
        /*1a9c*/ 	.word	0x00010580


	//   ....[84]....
        /*1aa0*/ 	.word	0x00010590


	//   ....[85]....
        /*1aa4*/ 	.word	0x00010970


	//   ....[86]....
        /*1aa8*/ 	.word	0x00010990


	//   ....[87]....
        /*1aac*/ 	.word	0x000115e0


	//   ....[88]....
        /*1ab0*/ 	.word	0x000115f0


	//   ....[89]....
        /*1ab4*/ 	.word	0x00012aa0


	//   ....[90]....
        /*1ab8*/ 	.word	0x00012ac0


	//   ....[91]....
        /*1abc*/ 	.word	0x00012d10


	//   ....[92]....
        /*1ac0*/ 	.word	0x00012d20


	//   ....[93]....
        /*1ac4*/ 	.word	0x00012f10


	//   ....[94]....
        /*1ac8*/ 	.word	0x00012f30


	//   ....[95]....
        /*1acc*/ 	.word	0x00013120


	//   ....[96]....
        /*1ad0*/ 	.word	0x00013130


	//   ....[97]....
        /*1ad4*/ 	.word	0x000133e0


	//   ....[98]....
        /*1ad8*/ 	.word	0x00013400


	//   ....[99]....
        /*1adc*/ 	.word	0x00013530


	//   ....[100]....
        /*1ae0*/ 	.word	0x00013570


	//   ....[101]....
        /*1ae4*/ 	.word	0x000135a0


	//   ....[102]....
        /*1ae8*/ 	.word	0x000135d0


	//   ....[103]....
        /*1aec*/ 	.word	0x00013600


	//   ....[104]....
        /*1af0*/ 	.word	0x00013630


	//   ....[105]....
        /*1af4*/ 	.word	0x00013790


	//   ....[106]....
        /*1af8*/ 	.word	0x000137d0


	//   ....[107]....
        /*1afc*/ 	.word	0x00013800


	//   ....[108]....
        /*1b00*/ 	.word	0x00013830


	//   ....[109]....
        /*1b04*/ 	.word	0x00013860


	//   ....[110]....
        /*1b08*/ 	.word	0x00013890


	//   ....[111]....
        /*1b0c*/ 	.word	0x00013920


	//   ....[112]....
        /*1b10*/ 	.word	0x00013980


	//   ....[113]....
        /*1b14*/ 	.word	0x00013990


	//   ....[114]....
        /*1b18*/ 	.word	0x000139f0


	//   ....[115]....
        /*1b1c*/ 	.word	0x00014460


	//   ....[116]....
        /*1b20*/ 	.word	0x000144c0


	//   ....[117]....
        /*1b24*/ 	.word	0x00014510


	//   ....[118]....
        /*1b28*/ 	.word	0x00014560


	//   ....[119]....
        /*1b2c*/ 	.word	0x000145b0


	//   ....[120]....
        /*1b30*/ 	.word	0x00014620


	//   ....[121]....
        /*1b34*/ 	.word	0x00014660


	//   ....[122]....
        /*1b38*/ 	.word	0x000146d0


	//   ....[123]....
        /*1b3c*/ 	.word	0x00014740


	//   ....[124]....
        /*1b40*/ 	.word	0x000147a0


	//   ....[125]....
        /*1b44*/ 	.word	0x00014810


	//   ....[126]....
        /*1b48*/ 	.word	0x00014870


	//   ....[127]....
        /*1b4c*/ 	.word	0x000148d0


	//   ....[128]....
        /*1b50*/ 	.word	0x00014940


	//   ....[129]....
        /*1b54*/ 	.word	0x000149a0


	//   ....[130]....
        /*1b58*/ 	.word	0x00014a00


	//   ....[131]....
        /*1b5c*/ 	.word	0x00014a60


	//   ....[132]....
        /*1b60*/ 	.word	0x00014ac0


	//   ....[133]....
        /*1b64*/ 	.word	0x00014e00


	//   ....[134]....
        /*1b68*/ 	.word	0x00014e50


	//   ....[135]....
        /*1b6c*/ 	.word	0x00014ea0


	//   ....[136]....
        /*1b70*/ 	.word	0x00014ee0


	//   ....[137]....
        /*1b74*/ 	.word	0x00014f50


	//   ....[138]....
        /*1b78*/ 	.word	0x00014fc0


	//   ....[139]....
        /*1b7c*/ 	.word	0x00015020


	//   ....[140]....
        /*1b80*/ 	.word	0x00015080


	//   ....[141]....
        /*1b84*/ 	.word	0x000150e0


	//   ....[142]....
        /*1b88*/ 	.word	0x00015150


	//   ....[143]....
        /*1b8c*/ 	.word	0x000151b0


	//   ....[144]....
        /*1b90*/ 	.word	0x00015210


	//   ....[145]....
        /*1b94*/ 	.word	0x00015270


	//   ....[146]....
        /*1b98*/ 	.word	0x000152d0


	//   ....[147]....
        /*1b9c*/ 	.word	0x00015650


	//   ....[148]....
        /*1ba0*/ 	.word	0x00015690


	//   ....[149]....
        /*1ba4*/ 	.word	0x000156e0


	//   ....[150]....
        /*1ba8*/ 	.word	0x00015720


	//   ....[151]....
        /*1bac*/ 	.word	0x00015780


	//   ....[152]....
        /*1bb0*/ 	.word	0x000157e0


	//   ....[153]....
        /*1bb4*/ 	.word	0x00015840


	//   ....[154]....
        /*1bb8*/ 	.word	0x000158a0


	//   ....[155]....
        /*1bbc*/ 	.word	0x00015910


	//   ....[156]....
        /*1bc0*/ 	.word	0x00015970


	//   ....[157]....
        /*1bc4*/ 	.word	0x000159d0


	//   ....[158]....
        /*1bc8*/ 	.word	0x00015a10


	//   ....[159]....
        /*1bcc*/ 	.word	0x00015a50


	//   ....[160]....
        /*1bd0*/ 	.word	0x00015aa0


	//   ....[161]....
        /*1bd4*/ 	.word	0x00015ae0


	//   ....[162]....
        /*1bd8*/ 	.word	0x00015b30


	//   ....[163]....
        /*1bdc*/ 	.word	0x00015b80


	//   ....[164]....
        /*1be0*/ 	.word	0x00015bd0


	//   ....[165]....
        /*1be4*/ 	.word	0x00015c20


	//   ....[166]....
        /*1be8*/ 	.word	0x00015c90


	//   ....[167]....
        /*1bec*/ 	.word	0x00015d00


	//   ....[168]....
        /*1bf0*/ 	.word	0x00015d60


	//   ....[169]....
        /*1bf4*/ 	.word	0x00015dc0


	//   ....[170]....
        /*1bf8*/ 	.word	0x00015e20


	//   ....[171]....
        /*1bfc*/ 	.word	0x00015e90


	//   ....[172]....
        /*1c00*/ 	.word	0x00015ef0


	//   ....[173]....
        /*1c04*/ 	.word	0x00015f50


	//   ....[174]....
        /*1c08*/ 	.word	0x00015fb0


	//   ....[175]....
        /*1c0c*/ 	.word	0x00016020


	//   ....[176]....
        /*1c10*/ 	.word	0x00016080


	//   ....[177]....
        /*1c14*/ 	.word	0x000160e0


	//   ....[178]....
        /*1c18*/ 	.word	0x00016140


	//   ....[179]....
        /*1c1c*/ 	.word	0x000161b0


	//   ....[180]....
        /*1c20*/ 	.word	0x00016210


	//   ....[181]....
        /*1c24*/ 	.word	0x00016270


	//   ....[182]....
        /*1c28*/ 	.word	0x000162d0


	//   ....[183]....
        /*1c2c*/ 	.word	0x00016340


	//   ....[184]....
        /*1c30*/ 	.word	0x000163a0


	//   ....[185]....
        /*1c34*/ 	.word	0x00016400


	//   ....[186]....
        /*1c38*/ 	.word	0x00016460


	//   ....[187]....
        /*1c3c*/ 	.word	0x000164d0


	//   ....[188]....
        /*1c40*/ 	.word	0x00016520


	//   ....[189]....
        /*1c44*/ 	.word	0x00016560


	//   ....[190]....
        /*1c48*/ 	.word	0x000165b0


	//   ....[191]....
        /*1c4c*/ 	.word	0x00016600


	//   ....[192]....
        /*1c50*/ 	.word	0x00016650


	//   ....[193]....
        /*1c54*/ 	.word	0x000166c0


	//   ....[194]....
        /*1c58*/ 	.word	0x00016700


	//   ....[195]....
        /*1c5c*/ 	.word	0x00016750


	//   ....[196]....
        /*1c60*/ 	.word	0x000167a0


	//   ....[197]....
        /*1c64*/ 	.word	0x000167f0


	//   ....[198]....
        /*1c68*/ 	.word	0x00016840


	//   ....[199]....
        /*1c6c*/ 	.word	0x000168b0


	//   ....[200]....
        /*1c70*/ 	.word	0x000168f0


	//   ....[201]....
        /*1c74*/ 	.word	0x00016960


	//   ....[202]....
        /*1c78*/ 	.word	0x000169c0


	//   ....[203]....
        /*1c7c*/ 	.word	0x00016a30


	//----- nvinfo : EIATTR_EXIT_INSTR_OFFSETS
	.align		4
.L_594:
        /*1c80*/ 	.byte	0x04, 0x1c
        /*1c82*/ 	.short	(.L_596 - .L_595)


	//   ....[0]....
.L_595:
        /*1c84*/ 	.word	0x000010d0


	//   ....[1]....
        /*1c88*/ 	.word	0x00014420


	//----- nvinfo : EIATTR_MAX_THREADS
	.align		4
.L_596:
        /*1c8c*/ 	.byte	0x04, 0x05
        /*1c8e*/ 	.short	(.L_598 - .L_597)
.L_597:
        /*1c90*/ 	.word	0x00000100
        /*1c94*/ 	.word	0x00000001
        /*1c98*/ 	.word	0x00000001


	//----- nvinfo : EIATTR_CRS_STACK_SIZE
	.align		4
.L_598:
        /*1c9c*/ 	.byte	0x04, 0x1e
        /*1c9e*/ 	.short	(.L_600 - .L_599)
.L_599:
        /*1ca0*/ 	.word	0x00000000
.L_600:


//--------------------- .nv.info._ZN7cutlass13device_kernelIN5flash19enable_sm80_to_sm89INS1_16FlashAttnFwdSm80INS1_25CollectiveMainloopFwdSm80ILi8ELi1ELb0EN4cute5tupleIJNS5_1CILi128EEENS7_ILi32EEENS7_ILi256EEEEEELi256ENS_10bfloat16_tEfNS_4arch4Sm80ELb1ELb0ELb1ELb1ELb1ELb1ELb1ELb1EEENS1_21CollectiveEpilogueFwdINS6_IJS8_SA_S9_EEENS6_IJNS7_ILi1EEESI_SI_EEESC_SE_Li256ELb1ELb1ELb1ELb0EEENS1_36VarlenDynamicPersistentTileSchedulerILi128ELi32ELi256ELi256ELb1ELb1ELb0ELb1ELb1ELb1EEEEEEEEEvNT_6ParamsE --------------------------
	.section	.nv.info._ZN7cutlass13device_kernelIN5flash19enable_sm80_to_sm89INS1_16FlashAttnFwdSm80INS1_25CollectiveMainloopFwdSm80ILi8ELi1ELb0EN4cute5tupleIJNS5_1CILi128EEENS7_ILi32EEENS7_ILi256EEEEEELi256ENS_10bfloat16_tEfNS_4arch4Sm80ELb1ELb0ELb1ELb1ELb1ELb1ELb1ELb1EEENS1_21CollectiveEpilogueFwdINS6_IJS8_SA_S9_EEENS6_IJNS7_ILi1EEESI_SI_EEESC_SE_Li256ELb1ELb1ELb1ELb0EEENS1_36VarlenDynamicPersistentTileSchedulerILi128ELi32ELi256ELi256ELb1ELb1ELb0ELb1ELb1ELb1EEEEEEEEEvNT_6ParamsE,"",@"SHT_CUDA_INFO"
	.sectionflags	@""
	.align	4


	//----- nvinfo : EIATTR_CUDA_API_VERSION
	.align		4
        /*0000*/ 	.byte	0x04, 0x37
        /*0002*/ 	.short	(.L_602 - .L_601)
.L_601:
        /*0004*/ 	.word	0x00000082


	//----- nvinfo : EIATTR_SW2861232_WAR
	.align		4
.L_602:
        /*0008*/ 	.byte	0x01, 0x35
	.zero		2


	//----- nvinfo : EIATTR_PARAM_CBANK
	.align		4
        /*000c*/ 	.byte	0x04, 0x0a
        /*000e*/ 	.short	(.L_604 - .L_603)
	.align		4
.L_603:
        /*0010*/ 	.word	index@(.nv.constant0._ZN7cutlass13device_kernelIN5flash19enable_sm80_to_sm89INS1_16FlashAttnFwdSm80INS1_25CollectiveMainloopFwdSm80ILi8ELi1ELb0EN4cute5tupleIJNS5_1CILi128EEENS7_ILi32EEENS7_ILi256EEEEEELi256ENS_10bfloat16_tEfNS_4arch4Sm80ELb1ELb0ELb1ELb1ELb1ELb1ELb1ELb1EEENS1_21CollectiveEpilogueFwdINS6_IJS8_SA_S9_EEENS6_IJNS7_ILi1EEESI_SI_EEESC_SE_Li256ELb1ELb1ELb1ELb0EEENS1_36VarlenDynamicPersistentTileSchedulerILi128ELi32ELi256ELi256ELb1ELb1ELb0ELb1ELb1ELb1EEEEEEEEEvNT_6ParamsE)
        /*0014*/ 	.short	0x0160
        /*0016*/ 	.short	0x0438


	//----- nvinfo : EIATTR_CBANK_PARAM_SIZE
	.align		4
.L_604:
        /*0018*/ 	.byte	0x03, 0x19
        /*001a*/ 	.short	0x0438


	//----- nvinfo : EIATTR_KPARAM_INFO
	.align		4
        /*001c*/ 	.byte	0x04, 0x17
        /*001e*/ 	.short	(.L_606 - .L_605)
.L_605:
        /*0020*/ 	.word	0x00000000
        /*0024*/ 	.short	0x0000
        /*0026*/ 	.short	0x0000
        /*0028*/ 	.byte	0x00, 0xf0, 0xe1, 0x10


	//----- nvinfo : EIATTR_MAXREG_COUNT
	.align		4
.L_606:
        /*002c*/ 	.byte	0x03, 0x1b
        /*002e*/ 	.short	0x00ff


	//----- nvinfo : EIATTR_NUM_BARRIERS
	.align		4
        /*0030*/ 	.byte	0x02, 0x4c
        /*0032*/ 	.byte	0x06
	.zero		1


	//----- nvinfo : EIATTR_ANNOTATIONS
	.align		4
        /*0034*/ 	.byte	0x04, 0x55
        /*0036*/ 	.short	(.L_608 - .L_607)


	//   ....[0]....
.L_607:
        /* <DEDUP_REMOVED lines=21> */


	//----- nvinfo : EIATTR_MERCURY_ISA_VERSION
	.align		4
.L_608:
        /*0170*/ 	.byte	0x03, 0x5f
        /*0172*/ 	.short	0x0000


	//----- nvinfo : EIATTR_INT_WARP_WIDE_INSTR_OFFSETS
	.align		4
        /*0174*/ 	.byte	0x04, 0x31
        /*0176*/ 	.short	(.L_610 - .L_609)


	//   ....[0]....
.L_609:
        /*0178*/ 	.word	0x00018090


	//   ....[1]....
        /*017c*/ 	.word	0x00018100


	//----- nvinfo : EIATTR_COOP_GROUP_MASK_REGIDS
	.align		4
.L_610:
        /*0180*/ 	.byte	0x04, 0x29
        /*0182*/ 	.short	(.L_612 - .L_611)


	//   ....[0]....
.L_611:
        /*0184*/ 	.word	0xffffffff


	//   ....[1]....
        /*0188*/ 	.word	0xffffffff


	//   ....[2]....
        /*018c*/ 	.word	0xffffffff


	//   ....[3]....
        /*0190*/ 	.word	0xffffffff


	//   ....[4]....
        /*0194*/ 	.word	0xffffffff


	//   ....[5]....
        /*0198*/ 	.word	0xffffffff


	//   ....[6]....
        /*019c*/ 	.word	0xffffffff


	//   ....[7]....
        /*01a0*/ 	.word	0xffffffff


	//   ....[8]....
        /*01a4*/ 	.word	0xffffffff


	//   ....[9]....
        /*01a8*/ 	.word	0xffffffff


	//   ....[10]....
        /*01ac*/ 	.word	0xffffffff


	//   ....[11]....
        /*01b0*/ 	.word	0xffffffff


	//   ....[12]....
        /*01b4*/ 	.word	0xffffffff


	//   ....[13]....
        /*01b8*/ 	.word	0xffffffff


	//   ....[14]....
        /*01bc*/ 	.word	0xffffffff


	//   ....[15]....
        /*01c0*/ 	.word	0xffffffff


	//   ....[16]....
        /*01c4*/ 	.word	0xffffffff


	//   ....[17]....
        /*01c8*/ 	.word	0xffffffff


	//   ....[18]....
        /*01cc*/ 	.word	0xffffffff


	//   ....[19]....
        /*01d0*/ 	.word	0xffffffff


	//   ....[20]....
        /*01d4*/ 	.word	0xffffffff


	//   ....[21]....
        /*01d8*/ 	.word	0xffffffff


	//   ....[22]....
        /*01dc*/ 	.word	0xffffffff


	//   ....[23]....
        /*01e0*/ 	.word	0xffffffff


	//   ....[24]....
        /*01e4*/ 	.word	0xffffffff


	//   ....[25]....
        /*01e8*/ 	.word	0xffffffff


	//   ....[26]....
        /*01ec*/ 	.word	0xffffffff


	//   ....[27]....
        /*01f0*/ 	.word	0xffffffff


	//   ....[28]....
        /*01f4*/ 	.word	0xffffffff


	//   ....[29]....
        /*01f8*/ 	.word	0xffffffff


	//   ....[30]....
        /*01fc*/ 	.word	0xffffffff


	//   ....[31]....
        /*0200*/ 	.word	0xffffffff


	//   ....[32]....
        /*0204*/ 	.word	0xffffffff


	//   ....[33]....
        /*0208*/ 	.word	0xffffffff


	//   ....[34]....
        /*020c*/ 	.word	0xffffffff


	//   ....[35]....
        /*0210*/ 	.word	0xffffffff


	//   ....[36]....
        /*0214*/ 	.word	0xffffffff


	//   ....[37]....
        /*0218*/ 	.word	0xffffffff


	//   ....[38]....
        /*021c*/ 	.word	0xffffffff


	//   ....[39]....
        /*0220*/ 	.word	0xffffffff


	//   ....[40]....
        /*0224*/ 	.word	0xffffffff


	//   ....[41]....
        /*0228*/ 	.word	0xffffffff


	//   ....[42]....
        /*022c*/ 	.word	0xffffffff


	//   ....[43]....
        /*0230*/ 	.word	0xffffffff


	//   ....[44]....
        /*0234*/ 	.word	0xffffffff


	//   ....[45]....
        /*0238*/ 	.word	0xffffffff


	//   ....[46]....
        /*023c*/ 	.word	0xffffffff


	//   ....[47]....
        /*0240*/ 	.word	0xffffffff


	//   ....[48]....
        /*0244*/ 	.word	0xffffffff


	//   ....[49]....
        /*0248*/ 	.word	0xffffffff


	//   ....[50]....
        /*024c*/ 	.word	0xffffffff


	//   ....[51]....
        /*0250*/ 	.word	0xffffffff


	//   ....[52]....
        /*0254*/ 	.word	0xffffffff


	//   ....[53]....
        /*0258*/ 	.word	0xffffffff


	//   ....[54]....
        /*025c*/ 	.word	0xffffffff


	//   ....[55]....
        /*0260*/ 	.word	0xffffffff


	//   ....[56]....
        /*0264*/ 	.word	0xffffffff


	//   ....[57]....
        /*0268*/ 	.word	0xffffffff


	//   ....[58]....
        /*026c*/ 	.word	0xffffffff


	//   ....[59]....
        /*0270*/ 	.word	0xffffffff


	//   ....[60]....
        /*0274*/ 	.word	0xffffffff


	//   ....[61]....
        /*0278*/ 	.word	0xffffffff


	//   ....[62]....
        /*027c*/ 	.word	0xffffffff


	//   ....[63]....
        /*0280*/ 	.word	0xffffffff


	//   ....[64]....
        /*0284*/ 	.word	0xffffffff


	//   ....[65]....
        /*0288*/ 	.word	0xffffffff


	//   ....[66]....
        /*028c*/ 	.word	0xffffffff


	//   ....[67]....
        /*0290*/ 	.word	0xffffffff


	//   ....[68]....
        /*0294*/ 	.word	0xffffffff


	//   ....[69]....
        /*0298*/ 	.word	0xffffffff


	//   ....[70]....
        /*029c*/ 	.word	0xffffffff


	//   ....[71]....
        /*02a0*/ 	.word	0xffffffff


	//   ....[72]....
        /*02a4*/ 	.word	0xffffffff


	//   ....[73]....
        /*02a8*/ 	.word	0xffffffff


	//   ....[74]....
        /*02ac*/ 	.word	0xffffffff


	//   ....[75]....
        /*02b0*/ 	.word	0xffffffff


	//   ....[76]....
        /*02b4*/ 	.word	0xffffffff


	//   ....[77]....
        /*02b8*/ 	.word	0xffffffff


	//   ....[78]....
        /*02bc*/ 	.word	0xffffffff


	//   ....[79]....
        /*02c0*/ 	.word	0xffffffff


	//   ....[80]....
        /*02c4*/ 	.word	0xffffffff


	//   ....[81]....
        /*02c8*/ 	.word	0xffffffff


	//   ....[82]....
        /*02cc*/ 	.word	0xffffffff


	//   ....[83]....
        /*02d0*/ 	.word	0xffffffff


	//   ....[84]....
        /*02d4*/ 	.word	0xffffffff


	//   ....[85]....
        /*02d8*/ 	.word	0xffffffff


	//   ....[86]....
        /*02dc*/ 	.word	0xffffffff


	//   ....[87]....
        /*02e0*/ 	.word	0xffffffff


	//   ....[88]....
        /*02e4*/ 	.word	0xffffffff


	//   ....[89]....
        /*02e8*/ 	.word	0xffffffff


	//   ....[90]....
        /*02ec*/ 	.word	0xffffffff


	//   ....[91]....
        /*02f0*/ 	.word	0xffffffff


	//   ....[92]....
        /*02f4*/ 	.word	0xffffffff


	//   ....[93]....
        /*02f8*/ 	.word	0xffffffff


	//   ....[94]....
        /*02fc*/ 	.word	0xffffffff


	//   ....[95]....
        /*0300*/ 	.word	0xffffffff


	//   ....[96]....
        /*0304*/ 	.word	0xffffffff


	//   ....[97]....
        /*0308*/ 	.word	0xffffffff


	//   ....[98]....
        /*030c*/ 	.word	0xffffffff


	//   ....[99]....
        /*0310*/ 	.word	0xffffffff


	//   ....[100]....
        /*0314*/ 	.word	0xffffffff


	//   ....[101]....
        /*0318*/ 	.word	0xffffffff


	//   ....[102]....
        /*031c*/ 	.word	0xffffffff


	//   ....[103]....
        /*0320*/ 	.word	0xffffffff


	//   ....[104]....
        /*0324*/ 	.word	0xffffffff


	//   ....[105]....
        /*0328*/ 	.word	0xffffffff


	//   ....[106]....
        /*032c*/ 	.word	0xffffffff


	//   ....[107]....
        /*0330*/ 	.word	0xffffffff


	//   ....[108]....
        /*0334*/ 	.word	0xffffffff


	//   ....[109]....
        /*0338*/ 	.word	0xffffffff


	//   ....[110]....
        /*033c*/ 	.word	0xffffffff


	//   ....[111]....
        /*0340*/ 	.word	0xffffffff


	//   ....[112]....
        /*0344*/ 	.word	0xffffffff


	//   ....[113]....
        /*0348*/ 	.word	0xffffffff


	//   ....[114]....
        /*034c*/ 	.word	0xffffffff


	//   ....[115]....
        /*0350*/ 	.word	0xffffffff


	//   ....[116]....
        /*0354*/ 	.word	0xffffffff


	//   ....[117]....
        /*0358*/ 	.word	0xffffffff


	//   ....[118]....
        /*035c*/ 	.word	0xffffffff


	//   ....[119]....
        /*0360*/ 	.word	0xffffffff


	//   ....[120]....
        /*0364*/ 	.word	0xffffffff


	//   ....[121]....
        /*0368*/ 	.word	0xffffffff


	//   ....[122]....
        /*036c*/ 	.word	0xffffffff


	//   ....[123]....
        /*0370*/ 	.word	0xffffffff


	//   ....[124]....
        /*0374*/ 	.word	0xffffffff


	//   ....[125]....
        /*0378*/ 	.word	0xffffffff


	//   ....[126]....
        /*037c*/ 	.word	0xffffffff


	//   ....[127]....
        /*0380*/ 	.word	0xffffffff


	//   ....[128]....
        /*0384*/ 	.word	0xffffffff


	//   ....[129]....
        /*0388*/ 	.word	0xffffffff


	//   ....[130]....
        /*038c*/ 	.word	0xffffffff


	//   ....[131]....
        /*0390*/ 	.word	0xffffffff


	//   ....[132]....
        /*0394*/ 	.word	0xffffffff


	//   ....[133]....
        /*0398*/ 	.word	0xffffffff


	//   ....[134]....
        /*039c*/ 	.word	0xffffffff


	//   ....[135]....
        /*03a0*/ 	.word	0xffffffff


	//   ....[136]....
        /*03a4*/ 	.word	0xffffffff


	//   ....[137]....
        /*03a8*/ 	.word	0xffffffff


	//   ....[138]....
        /*03ac*/ 	.word	0xffffffff


	//   ....[139]....
        /*03b0*/ 	.word	0xffffffff


	//   ....[140]....
        /*03b4*/ 	.word	0xffffffff


	//   ....[141]....
        /*03b8*/ 	.word	0xffffffff


	//   ....[142]....
        /*03bc*/ 	.word	0xffffffff


	//   ....[143]....
        /*03c0*/ 	.word	0xffffffff


	//   ....[144]....
        /*03c4*/ 	.word	0xffffffff


	//   ....[145]....
        /*03c8*/ 	.word	0xffffffff


	//   ....[146]....
        /*03cc*/ 	.word	0xffffffff


	//   ....[147]....
        /*03d0*/ 	.word	0xffffffff


	//   ....[148]....
        /*03d4*/ 	.word	0xffffffff


	//   ....[149]....
        /*03d8*/ 	.word	0xffffffff


	//   ....[150]....
        /*03dc*/ 	.word	0xffffffff


	//   ....[151]....
        /*03e0*/ 	.word	0xffffffff


	//   ....[152]....
        /*03e4*/ 	.word	0xffffffff


	//   ....[153]....
        /*03e8*/ 	.word	0xffffffff


	//   ....[154]....
        /*03ec*/ 	.word	0xffffffff


	//   ....[155]....
        /*03f0*/ 	.word	0xffffffff


	//   ....[156]....
        /*03f4*/ 	.word	0xffffffff


	//   ....[157]....
        /*03f8*/ 	.word	0xffffffff


	//   ....[158]....
        /*03fc*/ 	.word	0xffffffff


	//   ....[159]....
        /*0400*/ 	.word	0xffffffff


	//   ....[160]....
        /*0404*/ 	.word	0xffffffff


	//   ....[161]....
        /*0408*/ 	.word	0xffffffff


	//   ....[162]....
        /*040c*/ 	.word	0xffffffff


	//   ....[163]....
        /*0410*/ 	.word	0xffffffff


	//   ....[164]....
        /*0414*/ 	.word	0xffffffff


	//   ....[165]....
        /*0418*/ 	.word	0xffffffff


	//   ....[166]....
        /*041c*/ 	.word	0xffffffff


	//   ....[167]....
        /*0420*/ 	.word	0xffffffff


	//   ....[168]....
        /*0424*/ 	.word	0xffffffff


	//   ....[169]....
        /*0428*/ 	.word	0xffffffff


	//   ....[170]....
        /*042c*/ 	.word	0xffffffff


	//   ....[171]....
        /*0430*/ 	.word	0xffffffff


	//   ....[172]....
        /*0434*/ 	.word	0xffffffff


	//   ....[173]....
        /*0438*/ 	.word	0xffffffff


	//   ....[174]....
        /*043c*/ 	.word	0xffffffff


	//   ....[175]....
        /*0440*/ 	.word	0xffffffff


	//   ....[176]....
        /*0444*/ 	.word	0xffffffff


	//   ....[177]....
        /*0448*/ 	.word	0xffffffff


	//   ....[178]....
        /*044c*/ 	.word	0xffffffff


	//   ....[179]....
        /*0450*/ 	.word	0xffffffff


	//   ....[180]....
        /*0454*/ 	.word	0xffffffff


	//   ....[181]....
        /*0458*/ 	.word	0xffffffff


	//   ....[182]....
        /*045c*/ 	.word	0xffffffff


	//   ....[183]....
        /*0460*/ 	.word	0xffffffff


	//   ....[184]....
        /*0464*/ 	.word	0xffffffff


	//   ....[185]....
        /*0468*/ 	.word	0xffffffff


	//   ....[186]....
        /*046c*/ 	.word	0xffffffff


	//   ....[187]....
        /*0470*/ 	.word	0xffffffff


	//   ....[188]....
        /*0474*/ 	.word	0xffffffff


	//   ....[189]....
        /*0478*/ 	.word	0xffffffff


	//   ....[190]....
        /*047c*/ 	.word	0xffffffff


	//   ....[191]....
        /*0480*/ 	.word	0xffffffff


	//   ....[192]....
        /*0484*/ 	.word	0xffffffff


	//   ....[193]....
        /*0488*/ 	.word	0xffffffff


	//   ....[194]....
        /*048c*/ 	.word	0xffffffff


	//   ....[195]....
        /*0490*/ 	.word	0xffffffff


	//   ....[196]....
        /*0494*/ 	.word	0xffffffff


	//   ....[197]....
        /*0498*/ 	.word	0xffffffff


	//   ....[198]....
        /*049c*/ 	.word	0xffffffff


	//   ....[199]....
        /*04a0*/ 	.word	0xffffffff


	//   ....[200]....
        /*04a4*/ 	.word	0xffffffff


	//   ....[201]....
        /*04a8*/ 	.word	0xffffffff


	//   ....[202]....
        /*04ac*/ 	.word	0xffffffff


	//   ....[203]....
        /*04b0*/ 	.word	0xffffffff


	//   ....[204]....
        /*04b4*/ 	.word	0xffffffff


	//   ....[205]....
        /*04b8*/ 	.word	0xffffffff


	//   ....[206]....
        /*04bc*/ 	.word	0xffffffff


	//   ....[207]....
        /*04c0*/ 	.word	0xffffffff


	//   ....[208]....
        /*04c4*/ 	.word	0xffffffff


	//   ....[209]....
        /*04c8*/ 	.word	0xffffffff


	//   ....[210]....
        /*04cc*/ 	.word	0xffffffff


	//   ....[211]....
        /*04d0*/ 	.word	0xffffffff


	//   ....[212]....
        /*04d4*/ 	.word	0xffffffff


	//   ....[213]....
        /*04d8*/ 	.word	0xffffffff


	//   ....[214]....
        /*04dc*/ 	.word	0xffffffff


	//   ....[215]....
        /*04e0*/ 	.word	0xffffffff


	//   ....[216]....
        /*04e4*/ 	.word	0xffffffff


	//   ....[217]....
        /*04e8*/ 	.word	0xffffffff


	//   ....[218]....
        /*04ec*/ 	.word	0xffffffff


	//   ....[219]....
        /*04f0*/ 	.word	0xffffffff


	//   ....[220]....
        /*04f4*/ 	.word	0xffffffff


	//   ....[221]....
        /*04f8*/ 	.word	0xffffffff


	//   ....[222]....
        /*04fc*/ 	.word	0xffffffff


	//   ....[223]....
        /*0500*/ 	.word	0xffffffff


	//   ....[224]....
        /*0504*/ 	.word	0xffffffff


	//   ....[225]....
        /*0508*/ 	.word	0xffffffff


	//----- nvinfo : EIATTR_COOP_GROUP_INSTR_OFFSETS
	.align		4
.L_612:
        /*050c*/ 	.byte	0x04, 0x28
        /*050e*/ 	.short	(.L_614 - .L_613)


	//   ....[0]....
.L_613:
        /*0510*/ 	.word	0x00000050


	//   ....[1]....
        /*0514*/ 	.word	0x000001e0


	//   ....[2]....
        /*0518*/ 	.word	0x00000210


	//   ....[3]....
        /*051c*/ 	.word	0x00000240


	//   ....[4]....
        /*0520*/ 	.word	0x00000270


	//   ....[5]....
        /*0524*/ 	.word	0x000002a0


	//   ....[6]....
        /*0528*/ 	.word	0x000002d0


	//   ....[7]....
        /*052c*/ 	.word	0x00000430


	//   ....[8]....
        /*0530*/ 	.word	0x00000470


	//   ....[9]....
        /*0534*/ 	.word	0x000004a0


	//   ....[10]....
        /*0538*/ 	.word	0x000004d0


	//   ....[11]....
        /*053c*/ 	.word	0x00000500


	//   ....[12]....
        /*0540*/ 	.word	0x00000530


	//   ....[13]....
        /*0544*/ 	.word	0x000005c0


	//   ....[14]....
        /*0548*/ 	.word	0x00000600


	//   ....[15]....
        /*054c*/ 	.word	0x00000620


	//   ....[16]....
        /*0550*/ 	.word	0x00000680


	//   ....[17]....
        /*0554*/ 	.word	0x00003890


	//   ....[18]....
        /*0558*/ 	.word	0x000038a0


	//   ....[19]....
        /*055c*/ 	.word	0x00004ac0


	//   ....[20]....
        /*0560*/ 	.word	0x00004ad0


	//   ....[21]....
        /*0564*/ 	.word	0x00005be0


	//   ....[22]....
        /*0568*/ 	.word	0x00005c00


	//   ....[23]....
        /*056c*/ 	.word	0x00005fc0


	//   ....[24]....
        /*0570*/ 	.word	0x00005fd0


	//   ....[25]....
        /*0574*/ 	.word	0x00006d00


	//   ....[26]....
        /*0578*/ 	.word	0x00006d20


	//   ....[27]....
        /*057c*/ 	.word	0x00006ea0


	//   ....[28]....
        /*0580*/ 	.word	0x00006eb0


	//   ....[29]....
        /*0584*/ 	.word	0x00007030


	//   ....[30]....
        /*0588*/ 	.word	0x00007050


	//   ....[31]....
        /*058c*/ 	.word	0x000071d0


	//   ....[32]....
        /*0590*/ 	.word	0x000071e0


	//   ....[33]....
        /*0594*/ 	.word	0x000075e0


	//   ....[34]....
        /*0598*/ 	.word	0x000075f0


	//   ....[35]....
        /*059c*/ 	.word	0x000079d0


	//   ....[36]....
        /*05a0*/ 	.word	0x000079f0


	//   ....[37]....
        /*05a4*/ 	.word	0x00007a10


	//   ....[38]....
        /*05a8*/ 	.word	0x00007a30


	//   ....[39]....
        /*05ac*/ 	.word	0x00007dc0


	//   ....[40]....
        /*05b0*/ 	.word	0x00007ef0


	//   ....[41]....
        /*05b4*/ 	.word	0x00007f50


	//   ....[42]....
        /*05b8*/ 	.word	0x00007f90


	//   ....[43]....
        /*05bc*/ 	.word	0x00008490


	//   ....[44]....
        /*05c0*/ 	.word	0x000084d0


	//   ....[45]....
        /*05c4*/ 	.word	0x00008510


	//   ....[46]....
        /*05c8*/ 	.word	0x00008550


	//   ....[47]....
        /*05cc*/ 	.word	0x000088a0


	//   ....[48]....
        /*05d0*/ 	.word	0x00008900


	//   ....[49]....
        /*05d4*/ 	.word	0x00008950


	//   ....[50]....
        /*05d8*/ 	.word	0x00008a50


	//   ....[51]....
        /*05dc*/ 	.word	0x0000c3b0


	//   ....[52]....
        /*05e0*/ 	.word	0x0000c400


	//   ....[53]....
        /*05e4*/ 	.word	0x0000c420


	//   ....[54]....
        /*05e8*/ 	.word	0x0000c430


	//   ....[55]....
        /*05ec*/ 	.word	0x0000c650


	//   ....[56]....
        /*05f0*/ 	.word	0x0000c6d0


	//   ....[57]....
        /*05f4*/ 	.word	0x0000c720


	//   ....[58]....
        /*05f8*/ 	.word	0x0000c790


	//   ....[59]....
        /*05fc*/ 	.word	0x0000ca40


	//   ....[60]....
        /*0600*/ 	.word	0x0000cbe0


	//   ....[61]....
        /*0604*/ 	.word	0x0000cc20


	//   ....[62]....
        /*0608*/ 	.word	0x0000cc60


	//   ....[63]....
        /*060c*/ 	.word	0x0000cef0


	//   ....[64]....
        /*0610*/ 	.word	0x0000cf60


	//   ....[65]....
        /*0614*/ 	.word	0x0000cfb0


	//   ....[66]....
        /*0618*/ 	.word	0x0000cff0


	//   ....[67]....
        /*061c*/ 	.word	0x00010e60


	//   ....[68]....
        /*0620*/ 	.word	0x00010e80


	//   ....[69]....
        /*0624*/ 	.word	0x00011b70


	//   ....[70]....
        /*0628*/ 	.word	0x00011b90


	//   ....[71]....
        /*062c*/ 	.word	0x00011db0


	//   ....[72]....
        /*0630*/ 	.word	0x00011ef0


	//   ....[73]....
        /*0634*/ 	.word	0x000120f0


	//   ....[74]....
        /*0638*/ 	.word	0x00012110


	//   ....[75]....
        /*063c*/ 	.word	0x00012130


	//   ....[76]....
        /*0640*/ 	.word	0x00012150


	//   ....[77]....
        /*0644*/ 	.word	0x00012e10


	//   ....[78]....
        /*0648*/ 	.word	0x00012e30


	//   ....[79]....
        /*064c*/ 	.word	0x00013a70


	//   ....[80]....
        /*0650*/ 	.word	0x00013a90


	//   ....[81]....
        /*0654*/ 	.word	0x00013cb0


	//   ....[82]....
        /*0658*/ 	.word	0x00013de0


	//   ....[83]....
        /*065c*/ 	.word	0x00013f80


	//   ....[84]....
        /*0660*/ 	.word	0x00013fa0


	//   ....[85]....
        /*0664*/ 	.word	0x00014040


	//   ....[86]....
        /*0668*/ 	.word	0x00014060


	//   ....[87]....
        /*066c*/ 	.word	0x00015500


	//   ....[88]....
        /*0670*/ 	.word	0x00015520


	//   ....[89]....
        /*0674*/ 	.word	0x00016110


	//   ....[90]....
        /*0678*/ 	.word	0x00016130


	//   ....[91]....
        /*067c*/ 	.word	0x00016360


	//   ....[92]....
        /*0680*/ 	.word	0x00016380


	//   ....[93]....
        /*0684*/ 	.word	0x000163a0


	//   ....[94]....
        /*0688*/ 	.word	0x000163c0


	//   ....[95]....
        /*068c*/ 	.word	0x00017680


	//   ....[96]....
        /*0690*/ 	.word	0x000176b0


	//   ....[97]....
        /*0694*/ 	.word	0x000176d0


	//   ....[98]....
        /*0698*/ 	.word	0x000176f0


	//   ....[99]....
        /*069c*/ 	.word	0x00018e70


	//   ....[100]....
        /*06a0*/ 	.word	0x00018e90


	//   ....[101]....
        /*06a4*/ 	.word	0x00018ea0


	//   ....[102]....
        /*06a8*/ 	.word	0x00018eb0


	//   ....[103]....
        /*06ac*/ 	.word	0x00019270


	//   ....[104]....
        /*06b0*/ 	.word	0x00019290


	//   ....[105]....
        /*06b4*/ 	.word	0x000193f0


	//   ....[106]....
        /*06b8*/ 	.word	0x00019400


	//   ....[107]....
        /*06bc*/ 	.word	0x00019570


	//   ....[108]....
        /*06c0*/ 	.word	0x00019590


	//   ....[109]....
        /*06c4*/ 	.word	0x00019700


	//   ....[110]....
        /*06c8*/ 	.word	0x00019710


	//   ....[111]....
        /*06cc*/ 	.word	0x00019a70


	//   ....[112]....
        /*06d0*/ 	.word	0x00019a90


	//   ....[113]....
        /*06d4*/ 	.word	0x0001a820


	//   ....[114]....
        /*06d8*/ 	.word	0x0001a830


	//   ....[115]....
        /*06dc*/ 	.word	0x0001bd90


	//   ....[116]....
        /*06e0*/ 	.word	0x0001bdb0


	//   ....[117]....
        /*06e4*/ 	.word	0x0001bf20


	//   ....[118]....
        /*06e8*/ 	.word	0x0001bf30


	//   ....[119]....
        /*06ec*/ 	.word	0x0001c0a0


	//   ....[120]....
        /*06f0*/ 	.word	0x0001c0c0


	//   ....[121]....
        /*06f4*/ 	.word	0x0001c230


	//   ....[122]....
        /*06f8*/ 	.word	0x0001c240


	//   ....[123]....
        /*06fc*/ 	.word	0x0001c450


	//   ....[124]....
        /*0700*/ 	.word	0x0001c470


	//   ....[125]....
        /*0704*/ 	.word	0x0001c590


	//   ....[126]....
        /*0708*/ 	.word	0x0001c5d0


	//   ....[127]....
        /*070c*/ 	.word	0x0001c600


	//   ....[128]....
        /*0710*/ 	.word	0x0001c630


	//   ....[129]....
        /*0714*/ 	.word	0x0001c660


	//   ....[130]....
        /*0718*/ 	.word	0x0001c690


	//   ....[131]....
        /*071c*/ 	.word	0x0001c7f0


	//   ....[132]....
        /*0720*/ 	.word	0x0001c830


	//   ....[133]....
        /*0724*/ 	.word	0x0001c860


	//   ....[134]....
        /*0728*/ 	.word	0x0001c890


	//   ....[135]....
        /*072c*/ 	.word	0x0001c8c0


	//   ....[136]....
        /*0730*/ 	.word	0x0001c8f0


	//   ....[137]....
        /*0734*/ 	.word	0x0001c980


	//   ....[138]....
        /*0738*/ 	.word	0x0001c9c0


	//   ....[139]....
        /*073c*/ 	.word	0x0001c9d0


	//   ....[140]....
        /*0740*/ 	.word	0x0001ca30


	//   ....[141]....
        /*0744*/ 	.word	0x0001d400


	//   ....[142]....
        /*0748*/ 	.word	0x0001d460


	//   ....[143]....
        /*074c*/ 	.word	0x0001d4b0


	//   ....[144]....
        /*0750*/ 	.word	0x0001d500


	//   ....[145]....
        /*0754*/ 	.word	0x0001d550


	//   ....[146]....
        /*0758*/ 	.word	0x0001d5c0


	//   ....[147]....
        /*075c*/ 	.word	0x0001d600


	//   ....[148]....
        /*0760*/ 	.word	0x0001d670


	//   ....[149]....
        /*0764*/ 	.word	0x0001d6e0


	//   ....[150]....
        /*0768*/ 	.word	0x0001d740


	//   ....[151]....
        /*076c*/ 	.word	0x0001d7b0


	//   ....[152]....
        /*0770*/ 	.word	0x0001d820


	//   ....[153]....
        /*0774*/ 	.word	0x0001d880


	//   ....[154]....
        /*0778*/ 	.word	0x0001d8e0


	//   ....[155]....
        /*077c*/ 	.word	0x0001d940


	//   ....[156]....
        /*0780*/ 	.word	0x0001d9b0


	//   ....[157]....
        /*0784*/ 	.word	0x0001da10


	//   ....[158]....
        /*0788*/ 	.word	0x0001da70


	//   ....[159]....
        /*078c*/ 	.word	0x0001dac0


	//   ....[160]....
        /*0790*/ 	.word	0x0001db30


	//   ....[161]....
        /*0794*/ 	.word	0x0001db90


	//   ....[162]....
        /*0798*/ 	.word	0x0001dbf0


	//   ....[163]....
        /*079c*/ 	.word	0x0001de30


	//   ....[164]....
        /*07a0*/ 	.word	0x0001de80


	//   ....[165]....
        /*07a4*/ 	.word	0x0001ded0


	//   ....[166]....
        /*07a8*/ 	.word	0x0001df20


	//   ....[167]....
        /*07ac*/ 	.word	0x0001df80


	//   ....[168]....
        /*07b0*/ 	.word	0x0001dff0


	//   ....[169]....
        /*07b4*/ 	.word	0x0001e040


	//   ....[170]....
        /*07b8*/ 	.word	0x0001e0b0


	//   ....[171]....
        /*07bc*/ 	.word	0x0001e110


	//   ....[172]....
        /*07c0*/ 	.word	0x0001e170


	//   ....[173]....
        /*07c4*/ 	.word	0x0001e3b0


	//   ....[174]....
        /*07c8*/ 	.word	0x0001e3f0


	//   ....[175]....
        /*07cc*/ 	.word	0x0001e440


	//   ....[176]....
        /*07d0*/ 	.word	0x0001e480


	//   ....[177]....
        /*07d4*/ 	.word	0x0001e4d0


	//   ....[178]....
        /*07d8*/ 	.word	0x0001e520


	//   ....[179]....
        /*07dc*/ 	.word	0x0001e590


	//   ....[180]....
        /*07e0*/ 	.word	0x0001e5d0


	//   ....[181]....
        /*07e4*/ 	.word	0x0001e610


	//   ....[182]....
        /*07e8*/ 	.word	0x0001e660


	//   ....[183]....
        /*07ec*/ 	.word	0x0001e6a0


	//   ....[184]....
        /*07f0*/ 	.word	0x0001e6f0


	//   ....[185]....
        /*07f4*/ 	.word	0x0001e740


	//   ....[186]....
        /*07f8*/ 	.word	0x0001e790


	//   ....[187]....
        /*07fc*/ 	.word	0x0001e7d0


	//   ....[188]....
        /*0800*/ 	.word	0x0001e840


	//   ....[189]....
        /*0804*/ 	.word	0x0001e8b0


	//   ....[190]....
        /*0808*/ 	.word	0x0001e910


	//   ....[191]....
        /*080c*/ 	.word	0x0001e970


	//   ....[192]....
        /*0810*/ 	.word	0x0001e9d0


	//   ....[193]....
        /*0814*/ 	.word	0x0001ea40


	//   ....[194]....
        /*0818*/ 	.word	0x0001eaa0


	//   ....[195]....
        /*081c*/ 	.word	0x0001eb00


	//   ....[196]....
        /*0820*/ 	.word	0x0001eb60


	//   ....[197]....
        /*0824*/ 	.word	0x0001ebd0


	//   ....[198]....
        /*0828*/ 	.word	0x0001ec30


	//   ....[199]....
        /*082c*/ 	.word	0x0001ec90


	//   ....[200]....
        /*0830*/ 	.word	0x0001ecf0


	//   ....[201]....
        /*0834*/ 	.word	0x0001ed60


	//   ....[202]....
        /*0838*/ 	.word	0x0001edc0


	//   ....[203]....
        /*083c*/ 	.word	0x0001ee20


	//   ....[204]....
        /*0840*/ 	.word	0x0001ee80


	//   ....[205]....
        /*0844*/ 	.word	0x0001eef0


	//   ....[206]....
        /*0848*/ 	.word	0x0001ef50


	//   ....[207]....
        /*084c*/ 	.word	0x0001efb0


	//   ....[208]....
        /*0850*/ 	.word	0x0001f010


	//   ....[209]....
        /*0854*/ 	.word	0x0001f080


	//   ....[210]....
        /*0858*/ 	.word	0x0001f0d0


	//   ....[211]....
        /*085c*/ 	.word	0x0001f110


	//   ....[212]....
        /*0860*/ 	.word	0x0001f160


	//   ....[213]....
        /*0864*/ 	.word	0x0001f1b0


	//   ....[214]....
        /*0868*/ 	.word	0x0001f200


	//   ....[215]....
        /*086c*/ 	.word	0x0001f270


	//   ....[216]....
        /*0870*/ 	.word	0x0001f2b0


	//   ....[217]....
        /*0874*/ 	.word	0x0001f300


	//   ....[218]....
        /*0878*/ 	.word	0x0001f350


	//   ....[219]....
        /*087c*/ 	.word	0x0001f3a0


	//   ....[220]....
        /*0880*/ 	.word	0x0001f3f0


	//   ....[221]....
        /*0884*/ 	.word	0x0001f460


	//   ....[222]....
        /*0888*/ 	.word	0x0001f4a0


	//   ....[223]....
        /*088c*/ 	.word	0x0001f510


	//   ....[224]....
        /*0890*/ 	.word	0x0001f570


	//   ....[225]....
        /*0894*/ 	.word	0x0001f5e0


	//----- nvinfo : EIATTR_EXIT_INSTR_OFFSETS
	.align		4
.L_614:
        /*0898*/ 	.byte	0x04, 0x1c
        /*089a*/ 	.short	(.L_616 - .L_615)


	//   ....[0]....
.L_615:
        /*089c*/ 	.word	0x00000fe0


	//   ....[1]....
        /*08a0*/ 	.word	0x0001d3c0


	//----- nvinfo : EIATTR_MAX_THREADS
	.align		4
.L_616:
        /*08a4*/ 	.byte	0x04, 0x05
        /*08a6*/ 	.short	(.L_618 - .L_617)
.L_617:
        /*08a8*/ 	.word	0x00000100
        /*08ac*/ 	.word	0x00000001
        /*08b0*/ 	.word	0x00000001


	//----- nvinfo : EIATTR_CRS_STACK_SIZE
	.align		4
.L_618:
        /*08b4*/ 	.byte	0x04, 0x1e
        /*08b6*/ 	.short	(.L_620 - .L_619)
.L_619:
        /*08b8*/ 	.word	0x00000000
.L_620:


//--------------------- .nv.info._ZN7cutlass13device_kernelIN5flash19enable_sm80_to_sm89INS1_16FlashAttnFwdSm80INS1_25CollectiveMainloopFwdSm80ILi8ELi1ELb0EN4cute5tupleIJNS5_1CILi128EEENS7_ILi96EEENS7_ILi256EEEEEELi256ENS_10bfloat16_tEfNS_4arch4Sm80ELb0ELb0ELb1ELb0ELb1ELb0ELb1ELb1EEENS1_21CollectiveEpilogueFwdINS6_IJS8_SA_S9_EEENS6_IJNS7_ILi1EEESI_SI_EEESC_SE_Li256ELb0ELb1ELb1ELb0EEENS1_19SingleTileSchedulerILb0ELb1ELb1ELi128EEEEEEEEEvNT_6ParamsE --------------------------
	.section	.nv.info._ZN7cutlass13device_kernelIN5flash19enable_sm80_to_sm89INS1_16FlashAttnFwdSm80INS1_25CollectiveMainloopFwdSm80ILi8ELi1ELb0EN4cute5tupleIJNS5_1CILi128EEENS7_ILi96EEENS7_ILi256EEEEEELi256ENS_10bfloat16_tEfNS_4arch4Sm80ELb0ELb0ELb1ELb0ELb1ELb0ELb1ELb1EEENS1_21CollectiveEpilogueFwdINS6_IJS8_SA_S9_EEENS6_IJNS7_ILi1EEESI_SI_EEESC_SE_Li256ELb0ELb1ELb1ELb0EEENS1_19SingleTileSchedulerILb0ELb1ELb1ELi128EEEEEEEEEvNT_6ParamsE,"",@"SHT_CUDA_INFO"
	.sectionflags	@""
	.align	4


	//----- nvinfo : EIATTR_CUDA_API_VERSION
	.align		4
        /*0000*/ 	.byte	0x04, 0x37
        /*0002*/ 	.short	(.L_622 - .L_621)
.L_621:
        /*0004*/ 	.word	0x00000082


	//----- nvinfo : EIATTR_SW2861232_WAR
	.align		4
.L_622:
        /*0008*/ 	.byte	0x01, 0x35
	.zero		2


	//----- nvinfo : EIATTR_PARAM_CBANK
	.align		4
        /*000c*/ 	.byte	0x04, 0x0a
        /*000e*/ 	.short	(.L_624 - .L_623)
	.align		4
.L_623:
        /*0010*/ 	.word	index@(.nv.constant0._ZN7cutlass13device_kernelIN5flash19enable_sm80_to_sm89INS1_16FlashAttnFwdSm80INS1_25CollectiveMainloopFwdSm80ILi8ELi1ELb0EN4cute5tupleIJNS5_1CILi128EEENS7_ILi96EEENS7_ILi256EEEEEELi256ENS_10bfloat16_tEfNS_4arch4Sm80ELb0ELb0ELb1ELb0ELb1ELb0ELb1ELb1EEENS1_21CollectiveEpilogueFwdINS6_IJS8_SA_S9_EEENS6_IJNS7_ILi1EEESI_SI_EEESC_SE_Li256ELb0ELb1ELb1ELb0EEENS1_19SingleTileSchedulerILb0ELb1ELb1ELi128EEEEEEEEEvNT_6ParamsE)
        /*0014*/ 	.short	0x0160
        /*0016*/ 	.short	0x0418


	//----- nvinfo : EIATTR_CBANK_PARAM_SIZE
	.align		4
.L_624:
        /*0018*/ 	.byte	0x03, 0x19
        /*001a*/ 	.short	0x0418


	//----- nvinfo : EIATTR_KPARAM_INFO
	.align		4
        /*001c*/ 	.byte	0x04, 0x17
        /*001e*/ 	.short	(.L_626 - .L_625)
.L_625:
        /*0020*/ 	.word	0x00000000
        /*0024*/ 	.short	0x0000
        /*0026*/ 	.short	0x0000
        /*0028*/ 	.byte	0x00, 0xf0, 0x61, 0x10


	//----- nvinfo : EIATTR_MAXREG_COUNT
	.align		4
.L_626:
        /*002c*/ 	.byte	0x03, 0x1b
        /*002e*/ 	.short	0x00ff


	//----- nvinfo : EIATTR_NUM_BARRIERS
	.align		4
        /*0030*/ 	.byte	0x02, 0x4c
        /*0032*/ 	.byte	0x02
	.zero		1


	//----- nvinfo : EIATTR_ANNOTATIONS
	.align		4
        /*0034*/ 	.byte	0x04, 0x55
        /*0036*/ 	.short	(.L_628 - .L_627)


	//   ....[0]....
.L_627:
        /* <DEDUP_REMOVED lines=31> */


	//----- nvinfo : EIATTR_MERCURY_ISA_VERSION
	.align		4
.L_628:
        /*0218*/ 	.byte	0x03, 0x5f
        /*021a*/ 	.short	0x0000


	//----- nvinfo : EIATTR_COOP_GROUP_MASK_REGIDS
	.align		4
        /*021c*/ 	.byte	0x04, 0x29
        /*021e*/ 	.short	(.L_630 - .L_629)


	//   ....[0]....
.L_629:
        /*0220*/ 	.word	0xffffffff


	//   ....[1]....
        /*0224*/ 	.word	0xffffffff


	//   ....[2]....
        /*0228*/ 	.word	0xffffffff


	//   ....[3]....
        /*022c*/ 	.word	0xffffffff


	//   ....[4]....
        /*0230*/ 	.word	0xffffffff


	//   ....[5]....
        /*0234*/ 	.word	0xffffffff


	//   ....[6]....
        /*0238*/ 	.word	0xffffffff


	//   ....[7]....
        /*023c*/ 	.word	0xffffffff


	//   ....[8]....
        /*0240*/ 	.word	0xffffffff


	//   ....[9]....
        /*0244*/ 	.word	0xffffffff


	//   ....[10]....
        /*0248*/ 	.word	0xffffffff


	//   ....[11]....
        /*024c*/ 	.word	0xffffffff


	//   ....[12]....
        /*0250*/ 	.word	0xffffffff


	//   ....[13]....
        /*0254*/ 	.word	0xffffffff


	//   ....[14]....
        /*0258*/ 	.word	0xffffffff


	//   ....[15]....
        /*025c*/ 	.word	0xffffffff


	//   ....[16]....
        /*0260*/ 	.word	0xffffffff


	//   ....[17]....
        /*0264*/ 	.word	0xffffffff


	//   ....[18]....
        /*0268*/ 	.word	0xffffffff


	//   ....[19]....
        /*026c*/ 	.word	0xffffffff


	//   ....[20]....
        /*0270*/ 	.word	0xffffffff


	//   ....[21]....
        /*0274*/ 	.word	0xffffffff


	//   ....[22]....
        /*0278*/ 	.word	0xffffffff


	//   ....[23]....
        /*027c*/ 	.word	0xffffffff


	//   ....[24]....
        /*0280*/ 	.word	0xffffffff


	//   ....[25]....
        /*0284*/ 	.word	0xffffffff


	//   ....[26]....
        /*0288*/ 	.word	0xffffffff


	//   ....[27]....
        /*028c*/ 	.word	0xffffffff


	//   ....[28]....
        /*0290*/ 	.word	0xffffffff


	//   ....[29]....
        /*0294*/ 	.word	0xffffffff


	//   ....[30]....
        /*0298*/ 	.word	0xffffffff


	//   ....[31]....
        /*029c*/ 	.word	0xffffffff


	//   ....[32]....
        /*02a0*/ 	.word	0xffffffff


	//   ....[33]....
        /*02a4*/ 	.word	0xffffffff


	//   ....[34]....
        /*02a8*/ 	.word	0xffffffff


	//   ....[35]....
        /*02ac*/ 	.word	0xffffffff


	//   ....[36]....
        /*02b0*/ 	.word	0xffffffff


	//   ....[37]....
        /*02b4*/ 	.word	0xffffffff


	//   ....[38]....
        /*02b8*/ 	.word	0xffffffff


	//   ....[39]....
        /*02bc*/ 	.word	0xffffffff


	//   ....[40]....
        /*02c0*/ 	.word	0xffffffff


	//   ....[41]....
        /*02c4*/ 	.word	0xffffffff


	//   ....[42]....
        /*02c8*/ 	.word	0xffffffff


	//   ....[43]....
        /*02cc*/ 	.word	0xffffffff


	//   ....[44]....
        /*02d0*/ 	.word	0xffffffff


	//   ....[45]....
        /*02d4*/ 	.word	0xffffffff


	//   ....[46]....
        /*02d8*/ 	.word	0xffffffff


	//   ....[47]....
        /*02dc*/ 	.word	0xffffffff


	//   ....[48]....
        /*02e0*/ 	.word	0xffffffff


	//   ....[49]....
        /*02e4*/ 	.word	0xffffffff


	//   ....[50]....
        /*02e8*/ 	.word	0xffffffff


	//   ....[51]....
        /*02ec*/ 	.word	0xffffffff


	//   ....[52]....
        /*02f0*/ 	.word	0xffffffff


	//   ....[53]....
        /*02f4*/ 	.word	0xffffffff


	//   ....[54]....
        /*02f8*/ 	.word	0xffffffff


	//   ....[55]....
        /*02fc*/ 	.word	0xffffffff


	//   ....[56]....
        /*0300*/ 	.word	0xffffffff


	//   ....[57]....
        /*0304*/ 	.word	0xffffffff


	//   ....[58]....
        /*0308*/ 	.word	0xffffffff


	//----- nvinfo : EIATTR_COOP_GROUP_INSTR_OFFSETS
	.align		4
.L_630:
        /*030c*/ 	.byte	0x04, 0x28
        /*030e*/ 	.short	(.L_632 - .L_631)


	//   ....[0]....
.L_631:
        /*0310*/ 	.word	0x00000060


	//   ....[1]....
        /*0314*/ 	.word	0x00000ea0


	//   ....[2]....
        /*0318*/ 	.word	0x00000ed0


	//   ....[3]....
        /*031c*/ 	.word	0x00001150


	//   ....[4]....
        /*0320*/ 	.word	0x00001180


	//   ....[5]....
        /*0324*/ 	.word	0x000012f0


	//   ....[6]....
        /*0328*/ 	.word	0x00001320


	//   ....[7]....
        /*032c*/ 	.word	0x00001480


	//   ....[8]....
        /*0330*/ 	.word	0x000014c0


	//   ....[9]....
        /*0334*/ 	.word	0x00001c50


	//   ....[10]....
        /*0338*/ 	.word	0x00001c80


	//   ....[11]....
        /*033c*/ 	.word	0x00001cb0


	//   ....[12]....
        /*0340*/ 	.word	0x00001cf0


	//   ....[13]....
        /*0344*/ 	.word	0x00001d30


	//   ....[14]....
        /*0348*/ 	.word	0x00001d70


	//   ....[15]....
        /*034c*/ 	.word	0x00001da0


	//   ....[16]....
        /*0350*/ 	.word	0x00001dd0


	//   ....[17]....
        /*0354*/ 	.word	0x00001e00


	//   ....[18]....
        /*0358*/ 	.word	0x00001e30


	//   ....[19]....
        /*035c*/ 	.word	0x00001f40


	//   ....[20]....
        /*0360*/ 	.word	0x00001f80


	//   ....[21]....
        /*0364*/ 	.word	0x000041b0


	//   ....[22]....
        /*0368*/ 	.word	0x000041e0


	//   ....[23]....
        /*036c*/ 	.word	0x00004210


	//   ....[24]....
        /*0370*/ 	.word	0x00004230


	//   ....[25]....
        /*0374*/ 	.word	0x000042d0


	//   ....[26]....
        /*0378*/ 	.word	0x000042e0


	//   ....[27]....
        /*037c*/ 	.word	0x00004dc0


	//   ....[28]....
        /*0380*/ 	.word	0x00004e50


	//   ....[29]....
        /*0384*/ 	.word	0x00004e80


	//   ....[30]....
        /*0388*/ 	.word	0x00004f00


	//   ....[31]....
        /*038c*/ 	.word	0x00006e50


	//   ....[32]....
        /*0390*/ 	.word	0x00006e60


	//   ....[33]....
        /*0394*/ 	.word	0x00006e70


	//   ....[34]....
        /*0398*/ 	.word	0x00006e80


	//   ....[35]....
        /*039c*/ 	.word	0x00006e90


	//   ....[36]....
        /*03a0*/ 	.word	0x00006ea0


	//   ....[37]....
        /*03a4*/ 	.word	0x000073e0


	//   ....[38]....
        /*03a8*/ 	.word	0x00007400


	//   ....[39]....
        /*03ac*/ 	.word	0x00007420


	//   ....[40]....
        /*03b0*/ 	.word	0x00007430


	//   ....[41]....
        /*03b4*/ 	.word	0x00007450


	//   ....[42]....
        /*03b8*/ 	.word	0x00007480


	//   ....[43]....
        /*03bc*/ 	.word	0x00009450


	//   ....[44]....
        /*03c0*/ 	.word	0x00009460


	//   ....[45]....
        /*03c4*/ 	.word	0x00009480


	//   ....[46]....
        /*03c8*/ 	.word	0x000094a0


	//   ....[47]....
        /*03cc*/ 	.word	0x0000bcc0


	//   ....[48]....
        /*03d0*/ 	.word	0x0000bce0


	//   ....[49]....
        /*03d4*/ 	.word	0x0000bd50


	//   ....[50]....
        /*03d8*/ 	.word	0x0000bd80


	//   ....[51]....
        /*03dc*/ 	.word	0x0000cc00


	//   ....[52]....
        /*03e0*/ 	.word	0x0000cc40


	//   ....[53]....
        /*03e4*/ 	.word	0x0000cc70


	//   ....[54]....
        /*03e8*/ 	.word	0x0000ccb0


	//   ....[55]....
        /*03ec*/ 	.word	0x0000cd50


	//   ....[56]....
        /*03f0*/ 	.word	0x0000cd70


	//   ....[57]....
        /*03f4*/ 	.word	0x0000d9c0


	//   ....[58]....
        /*03f8*/ 	.word	0x0000d9d0


	//----- nvinfo : EIATTR_EXIT_INSTR_OFFSETS
	.align		4
.L_632:
        /*03fc*/ 	.byte	0x04, 0x1c
        /*03fe*/ 	.short	(.L_634 - .L_633)


	//   ....[0]....
.L_633:
        /*0400*/ 	.word	0x000001c0


	//   ....[1]....
        /*0404*/ 	.word	0x0000d9e0


	//   ....[2]....
        /*0408*/ 	.word	0x0000e580


	//   ....[3]....
        /*040c*/ 	.word	0x0000e5d0


	//   ....[4]....
        /*0410*/ 	.word	0x0000e600


	//   ....[5]....
        /*0414*/ 	.word	0x0000e660


	//   ....[6]....
        /*0418*/ 	.word	0x0000e8f0


	//----- nvinfo : EIATTR_CTAIDZ_USED
	.align		4
.L_634:
        /*041c*/ 	.byte	0x01, 0x04
	.zero		2


	//----- nvinfo : EIATTR_MAX_THREADS
	.align		4
        /*0420*/ 	.byte	0x04, 0x05
        /*0422*/ 	.short	(.L_636 - .L_635)
.L_635:
        /*0424*/ 	.word	0x00000100
        /*0428*/ 	.word	0x00000001
        /*042c*/ 	.word	0x00000001


	//----- nvinfo : EIATTR_CRS_STACK_SIZE
	.align		4
.L_636:
        /*0430*/ 	.byte	0x04, 0x1e
        /*0432*/ 	.short	(.L_638 - .L_637)
.L_637:
        /*0434*/ 	.word	0x00000000
.L_638:


//--------------------- .nv.info._ZN7cutlass13device_kernelIN5flash19enable_sm80_to_sm89INS1_16FlashAttnFwdSm80INS1_25CollectiveMainloopFwdSm80ILi8ELi1ELb0EN4cute5tupleIJNS5_1CILi128EEENS7_ILi64EEENS7_ILi256EEEEEELi256ENS_10bfloat16_tEfNS_4arch4Sm80ELb0ELb0ELb1ELb1ELb1ELb0ELb1ELb1EEENS1_21CollectiveEpilogueFwdINS6_IJS8_SA_S9_EEENS6_IJNS7_ILi1EEESI_SI_EEESC_SE_Li256ELb1ELb1ELb1ELb0EEENS1_36VarlenDynamicPersistentTileSchedulerILi128ELi64ELi256ELi256ELb1ELb1ELb0ELb0ELb1ELb1EEEEEEEEEvNT_6ParamsE --------------------------
	.section	.nv.info._ZN7cutlass13device_kernelIN5flash19enable_sm80_to_sm89INS1_16FlashAttnFwdSm80INS1_25CollectiveMainloopFwdSm80ILi8ELi1ELb0EN4cute5tupleIJNS5_1CILi128EEENS7_ILi64EEENS7_ILi256EEEEEELi256ENS_10bfloat16_tEfNS_4arch4Sm80ELb0ELb0ELb1ELb1ELb1ELb0ELb1ELb1EEENS1_21CollectiveEpilogueFwdINS6_IJS8_SA_S9_EEENS6_IJNS7_ILi1EEESI_SI_EEESC_SE_Li256ELb1ELb1ELb1ELb0EEENS1_36VarlenDynamicPersistentTileSchedulerILi128ELi64ELi256ELi256ELb1ELb1ELb0ELb0ELb1ELb1EEEEEEEEEvNT_6ParamsE,"",@"SHT_CUDA_INFO"
	.sectionflags	@""
	.align	4


	//----- nvinfo : EIATTR_CUDA_API_VERSION
	.align		4
        /*0000*/ 	.byte	0x04, 0x37
        /*0002*/ 	.short	(.L_640 - .L_639)
.L_639:
        /*0004*/ 	.word	0x00000082


	//----- nvinfo : EIATTR_SW2861232_WAR
	.align		4
.L_640:
        /*0008*/ 	.byte	0x01, 0x35
	.zero		2


	//----- nvinfo : EIATTR_PARAM_CBANK
	.align		4
        /*000c*/ 	.byte	0x04, 0x0a
        /*000e*/ 	.short	(.L_642 - .L_641)
	.align		4
.L_641:
        /*0010*/ 	.word	index@(.nv.constant0._ZN7cutlass13device_kernelIN5flash19enable_sm80_to_sm89INS1_16FlashAttnFwdSm80INS1_25CollectiveMainloopFwdSm80ILi8ELi1ELb0EN4cute5tupleIJNS5_1CILi128EEENS7_ILi64EEENS7_ILi256EEEEEELi256ENS_10bfloat16_tEfNS_4arch4Sm80ELb0ELb0ELb1ELb1ELb1ELb0ELb1ELb1EEENS1_21CollectiveEpilogueFwdINS6_IJS8_SA_S9_EEENS6_IJNS7_ILi1EEESI_SI_EEESC_SE_Li256ELb1ELb1ELb1ELb0EEENS1_36VarlenDynamicPersistentTileSchedulerILi128ELi64ELi256ELi256ELb1ELb1ELb0ELb0ELb1ELb1EEEEEEEEEvNT_6ParamsE)
        /*0014*/ 	.short	0x0160
        /*0016*/ 	.short	0x0438


	//----- nvinfo : EIATTR_CBANK_PARAM_SIZE
	.align		4
.L_642:
        /*0018*/ 	.byte	0x03, 0x19
        /*001a*/ 	.short	0x0438


	//----- nvinfo : EIATTR_KPARAM_INFO
	.align		4
        /*001c*/ 	.byte	0x04, 0x17
        /*001e*/ 	.short	(.L_644 - .L_643)
.L_643:
        /*0020*/ 	.word	0x00000000
        /*0024*/ 	.short	0x0000
        /*0026*/ 	.short	0x0000
        /*0028*/ 	.byte	0x00, 0xf0, 0xe1, 0x10


	//----- nvinfo : EIATTR_MAXREG_COUNT
	.align		4
.L_644:
        /*002c*/ 	.byte	0x03, 0x1b
        /*002e*/ 	.short	0x00ff


	//----- nvinfo : EIATTR_NUM_BARRIERS
	.align		4
        /*0030*/ 	.byte	0x02, 0x4c
        /*0032*/ 	.byte	0x06
	.zero		1


	//----- nvinfo : EIATTR_ANNOTATIONS
	.align		4
        /*0034*/ 	.byte	0x04, 0x55
        /*0036*/ 	.short	(.L_646 - .L_645)


	//   ....[0]....
.L_645:
        /* <DEDUP_REMOVED lines=141> */


	//----- nvinfo : EIATTR_MERCURY_ISA_VERSION
	.align		4
.L_646:
        /*08f0*/ 	.byte	0x03, 0x5f
        /*08f2*/ 	.short	0x0000


	//----- nvinfo : EIATTR_INT_WARP_WIDE_INSTR_OFFSETS
	.align		4
        /*08f4*/ 	.byte	0x04, 0x31
        /*08f6*/ 	.short	(.L_648 - .L_647)


	//   ....[0]....
.L_647:
        /*08f8*/ 	.word	0x0000b150


	//   ....[1]....
        /*08fc*/ 	.word	0x0000b1d0


	//----- nvinfo : EIATTR_COOP_GROUP_MASK_REGIDS
	.align		4
.L_648:
        /*0900*/ 	.byte	0x04, 0x29
        /*0902*/ 	.short	(.L_650 - .L_649)


	//   ....[0]....
.L_649:
        /*0904*/ 	.word	0xffffffff


	//   ....[1]....
        /*0908*/ 	.word	0xffffffff


	//   ....[2]....
        /*090c*/ 	.word	0xffffffff


	//   ....[3]....
        /*0910*/ 	.word	0xffffffff


	//   ....[4]....
        /*0914*/ 	.word	0xffffffff


	//   ....[5]....
        /*0918*/ 	.word	0xffffffff


	//   ....[6]....
        /*091c*/ 	.word	0xffffffff


	//   ....[7]....
        /*0920*/ 	.word	0xffffffff


	//   ....[8]....
        /*0924*/ 	.word	0xffffffff


	//   ....[9]....
        /*0928*/ 	.word	0xffffffff


	//   ....[10]....
        /*092c*/ 	.word	0xffffffff


	//   ....[11]....
        /*0930*/ 	.word	0xffffffff


	//   ....[12]....
        /*0934*/ 	.word	0xffffffff


	//   ....[13]....
        /*0938*/ 	.word	0xffffffff


	//   ....[14]....
        /*093c*/ 	.word	0xffffffff


	//   ....[15]....
        /*0940*/ 	.word	0xffffffff


	//   ....[16]....
        /*0944*/ 	.word	0xffffffff


	//   ....[17]....
        /*0948*/ 	.word	0xffffffff


	//   ....[18]....
        /*094c*/ 	.word	0xffffffff


	//   ....[19]....
        /*0950*/ 	.word	0xffffffff


	//   ....[20]....
        /*0954*/ 	.word	0xffffffff


	//   ....[21]....
        /*0958*/ 	.word	0xffffffff


	//   ....[22]....
        /*095c*/ 	.word	0xffffffff


	//   ....[23]....
        /*0960*/ 	.word	0xffffffff


	//   ....[24]....
        /*0964*/ 	.word	0xffffffff


	//   ....[25]....
        /*0968*/ 	.word	0xffffffff


	//   ....[26]....
        /*096c*/ 	.word	0xffffffff


	//   ....[27]....
        /*0970*/ 	.word	0xffffffff


	//   ....[28]....
        /*0974*/ 	.word	0xffffffff


	//   ....[29]....
        /*0978*/ 	.word	0xffffffff


	//   ....[30]....
        /*097c*/ 	.word	0xffffffff


	//   ....[31]....
        /*0980*/ 	.word	0xffffffff


	//   ....[32]....
        /*0984*/ 	.word	0xffffffff


	//   ....[33]....
        /*0988*/ 	.word	0xffffffff


	//   ....[34]....
        /*098c*/ 	.word	0xffffffff


	//   ....[35]....
        /*0990*/ 	.word	0xffffffff


	//   ....[36]....
        /*0994*/ 	.word	0xffffffff


	//   ....[37]....
        /*0998*/ 	.word	0xffffffff


	//   ....[38]....
        /*099c*/ 	.word	0xffffffff


	//   ....[39]....
        /*09a0*/ 	.word	0xffffffff


	//   ....[40]....
        /*09a4*/ 	.word	0xffffffff


	//   ....[41]....
        /*09a8*/ 	.word	0xffffffff


	//   ....[42]....
        /*09ac*/ 	.word	0xffffffff


	//   ....[43]....
        /*09b0*/ 	.word	0xffffffff


	//   ....[44]....
        /*09b4*/ 	.word	0xffffffff


	//   ....[45]....
        /*09b8*/ 	.word	0xffffffff


	//   ....[46]....
        /*09bc*/ 	.word	0xffffffff


	//   ....[47]....
        /*09c0*/ 	.word	0xffffffff


	//   ....[48]....
        /*09c4*/ 	.word	0xffffffff


	//   ....[49]....
        /*09c8*/ 	.word	0xffffffff


	//   ....[50]....
        /*09cc*/ 	.word	0xffffffff


	//   ....[51]....
        /*09d0*/ 	.word	0xffffffff


	//   ....[52]....
        /*09d4*/ 	.word	0xffffffff


	//   ....[53]....
        /*09d8*/ 	.word	0xffffffff


	//   ....[54]....
        /*09dc*/ 	.word	0xffffffff


	//   ....[55]....
        /*09e0*/ 	.word	0xffffffff


	//   ....[56]....
        /*09e4*/ 	.word	0xffffffff


	//   ....[57]....
        /*09e8*/ 	.word	0xffffffff


	//   ....[58]....
        /*09ec*/ 	.word	0xffffffff


	//   ....[59]....
        /*09f0*/ 	.word	0xffffffff


	//   ....[60]....
        /*09f4*/ 	.word	0xffffffff


	//   ....[61]....
        /*09f8*/ 	.word	0xffffffff


	//   ....[62]....
        /*09fc*/ 	.word	0xffffffff


	//   ....[63]....
        /*0a00*/ 	.word	0xffffffff


	//   ....[64]....
        /*0a04*/ 	.word	0xffffffff


	//   ....[65]....
        /*0a08*/ 	.word	0xffffffff


	//   ....[66]....
        /*0a0c*/ 	.word	0xffffffff


	//   ....[67]....
        /*0a10*/ 	.word	0xffffffff


	//   ....[68]....
        /*0a14*/ 	.word	0xffffffff


	//   ....[69]....
        /*0a18*/ 	.word	0xffffffff


	//   ....[70]....
        /*0a1c*/ 	.word	0xffffffff


	//   ....[71]....
        /*0a20*/ 	.word	0xffffffff


	//   ....[72]....
        /*0a24*/ 	.word	0xffffffff


	//   ....[73]....
        /*0a28*/ 	.word	0xffffffff


	//   ....[74]....
        /*0a2c*/ 	.word	0xffffffff


	//   ....[75]....
        /*0a30*/ 	.word	0xffffffff


	//   ....[76]....
        /*0a34*/ 	.word	0xffffffff


	//   ....[77]....
        /*0a38*/ 	.word	0xffffffff


	//   ....[78]....
        /*0a3c*/ 	.word	0xffffffff


	//   ....[79]....
        /*0a40*/ 	.word	0xffffffff


	//   ....[80]....
        /*0a44*/ 	.word	0xffffffff


	//   ....[81]....
        /*0a48*/ 	.word	0xffffffff


	//   ....[82]....
        /*0a4c*/ 	.word	0xffffffff


	//   ....[83]....
        /*0a50*/ 	.word	0xffffffff


	//   ....[84]....
        /*0a54*/ 	.word	0xffffffff


	//   ....[85]....
        /*0a58*/ 	.word	0xffffffff


	//   ....[86]....
        /*0a5c*/ 	.word	0xffffffff


	//   ....[87]....
        /*0a60*/ 	.word	0xffffffff


	//   ....[88]....
        /*0a64*/ 	.word	0xffffffff


	//   ....[89]....
        /*0a68*/ 	.word	0xffffffff


	//   ....[90]....
        /*0a6c*/ 	.word	0xffffffff


	//   ....[91]....
        /*0a70*/ 	.word	0xffffffff


	//   ....[92]....
        /*0a74*/ 	.word	0xffffffff


	//   ....[93]....
        /*0a78*/ 	.word	0xffffffff


	//   ....[94]....
        /*0a7c*/ 	.word	0xffffffff


	//   ....[95]....
        /*0a80*/ 	.word	0xffffffff


	//   ....[96]....
        /*0a84*/ 	.word	0xffffffff


	//   ....[97]....
        /*0a88*/ 	.word	0xffffffff


	//   ....[98]....
        /*0a8c*/ 	.word	0xffffffff


	//   ....[99]....
        /*0a90*/ 	.word	0xffffffff


	//   ....[100]....
        /*0a94*/ 	.word	0xffffffff


	//   ....[101]....
        /*0a98*/ 	.word	0xffffffff


	//   ....[102]....
        /*0a9c*/ 	.word	0xffffffff


	//   ....[103]....
        /*0aa0*/ 	.word	0xffffffff


	//   ....[104]....
        /*0aa4*/ 	.word	0xffffffff


	//   ....[105]....
        /*0aa8*/ 	.word	0xffffffff


	//   ....[106]....
        /*0aac*/ 	.word	0xffffffff


	//   ....[107]....
        /*0ab0*/ 	.word	0xffffffff


	//   ....[108]....
        /*0ab4*/ 	.word	0xffffffff


	//   ....[109]....
        /*0ab8*/ 	.word	0xffffffff


	//   ....[110]....
        /*0abc*/ 	.word	0xffffffff


	//   ....[111]....
        /*0ac0*/ 	.word	0xffffffff


	//   ....[112]....
        /*0ac4*/ 	.word	0xffffffff


	//   ....[113]....
        /*0ac8*/ 	.word	0xffffffff


	//   ....[114]....
        /*0acc*/ 	.word	0xffffffff


	//   ....[115]....
        /*0ad0*/ 	.word	0xffffffff


	//   ....[116]....
        /*0ad4*/ 	.word	0xffffffff


	//   ....[117]....
        /*0ad8*/ 	.word	0xffffffff


	//   ....[118]....
        /*0adc*/ 	.word	0xffffffff


	//   ....[119]....
        /*0ae0*/ 	.word	0xffffffff


	//   ....[120]....
        /*0ae4*/ 	.word	0xffffffff


	//   ....[121]....
        /*0ae8*/ 	.word	0xffffffff


	//   ....[122]....
        /*0aec*/ 	.word	0xffffffff


	//   ....[123]....
        /*0af0*/ 	.word	0xffffffff


	//   ....[124]....
        /*0af4*/ 	.word	0xffffffff


	//   ....[125]....
        /*0af8*/ 	.word	0xffffffff


	//   ....[126]....
        /*0afc*/ 	.word	0xffffffff


	//   ....[127]....
        /*0b00*/ 	.word	0xffffffff


	//   ....[128]....
        /*0b04*/ 	.word	0xffffffff


	//   ....[129]....
        /*0b08*/ 	.word	0xffffffff


	//   ....[130]....
        /*0b0c*/ 	.word	0xffffffff


	//   ....[131]....
        /*0b10*/ 	.word	0xffffffff


	//   ....[132]....
        /*0b14*/ 	.word	0xffffffff


	//   ....[133]....
        /*0b18*/ 	.word	0xffffffff


	//   ....[134]....
        /*0b1c*/ 	.word	0xffffffff


	//   ....[135]....
        /*0b20*/ 	.word	0xffffffff


	//   ....[136]....
        /*0b24*/ 	.word	0xffffffff


	//   ....[137]....
        /*0b28*/ 	.word	0xffffffff


	//   ....[138]....
        /*0b2c*/ 	.word	0xffffffff


	//   ....[139]....
        /*0b30*/ 	.word	0xffffffff


	//   ....[140]....
        /*0b34*/ 	.word	0xffffffff


	//   ....[141]....
        /*0b38*/ 	.word	0xffffffff


	//   ....[142]....
        /*0b3c*/ 	.word	0xffffffff


	//   ....[143]....
        /*0b40*/ 	.word	0xffffffff


	//   ....[144]....
        /*0b44*/ 	.word	0xffffffff


	//   ....[145]....
        /*0b48*/ 	.word	0xffffffff


	//   ....[146]....
        /*0b4c*/ 	.word	0xffffffff


	//   ....[147]....
        /*0b50*/ 	.word	0xffffffff


	//   ....[148]....
        /*0b54*/ 	.word	0xffffffff


	//   ....[149]....
        /*0b58*/ 	.word	0xffffffff


	//   ....[150]....
        /*0b5c*/ 	.word	0xffffffff


	//   ....[151]....
        /*0b60*/ 	.word	0xffffffff


	//   ....[152]....
        /*0b64*/ 	.word	0xffffffff


	//   ....[153]....
        /*0b68*/ 	.word	0xffffffff


	//   ....[154]....
        /*0b6c*/ 	.word	0xffffffff


	//   ....[155]....
        /*0b70*/ 	.word	0xffffffff


	//   ....[156]....
        /*0b74*/ 	.word	0xffffffff


	//   ....[157]....
        /*0b78*/ 	.word	0xffffffff


	//   ....[158]....
        /*0b7c*/ 	.word	0xffffffff


	//   ....[159]....
        /*0b80*/ 	.word	0xffffffff


	//   ....[160]....
        /*0b84*/ 	.word	0xffffffff


	//   ....[161]....
        /*0b88*/ 	.word	0xffffffff


	//   ....[162]....
        /*0b8c*/ 	.word	0xffffffff


	//   ....[163]....
        /*0b90*/ 	.word	0xffffffff


	//   ....[164]....
        /*0b94*/ 	.word	0xffffffff


	//   ....[165]....
        /*0b98*/ 	.word	0xffffffff


	//   ....[166]....
        /*0b9c*/ 	.word	0xffffffff


	//   ....[167]....
        /*0ba0*/ 	.word	0xffffffff


	//   ....[168]....
        /*0ba4*/ 	.word	0xffffffff


	//   ....[169]....
        /*0ba8*/ 	.word	0xffffffff


	//   ....[170]....
        /*0bac*/ 	.word	0xffffffff


	//   ....[171]....
        /*0bb0*/ 	.word	0xffffffff


	//   ....[172]....
        /*0bb4*/ 	.word	0xffffffff


	//   ....[173]....
        /*0bb8*/ 	.word	0xffffffff


	//   ....[174]....
        /*0bbc*/ 	.word	0xffffffff


	//   ....[175]....
        /*0bc0*/ 	.word	0xffffffff


	//----- nvinfo : EIATTR_COOP_GROUP_INSTR_OFFSETS
	.align		4
.L_650:
        /*0bc4*/ 	.byte	0x04, 0x28
        /*0bc6*/ 	.short	(.L_652 - .L_651)


	//   ....[0]....
.L_651:
        /*0bc8*/ 	.word	0x00000050


	//   ....[1]....
        /*0bcc*/ 	.word	0x00000200


	//   ....[2]....
        /*0bd0*/ 	.word	0x00000230


	//   ....[3]....
        /*0bd4*/ 	.word	0x00000260


	//   ....[4]....
        /*0bd8*/ 	.word	0x00000290


	//   ....[5]....
        /*0bdc*/ 	.word	0x000002c0


	//   ....[6]....
        /*0be0*/ 	.word	0x000002f0


	//   ....[7]....
        /*0be4*/ 	.word	0x00000460


	//   ....[8]....
        /*0be8*/ 	.word	0x000004a0


	//   ....[9]....
        /*0bec*/ 	.word	0x000004d0


	//   ....[10]....
        /*0bf0*/ 	.word	0x00000500


	//   ....[11]....
        /*0bf4*/ 	.word	0x00000530


	//   ....[12]....
        /*0bf8*/ 	.word	0x00000560


	//   ....[13]....
        /*0bfc*/ 	.word	0x000005f0


	//   ....[14]....
        /*0c00*/ 	.word	0x00000620


	//   ....[15]....
        /*0c04*/ 	.word	0x00000640


	//   ....[16]....
        /*0c08*/ 	.word	0x000006a0


	//   ....[17]....
        /*0c0c*/ 	.word	0x00002960


	//   ....[18]....
        /*0c10*/ 	.word	0x00002980


	//   ....[19]....
        /*0c14*/ 	.word	0x00002b50


	//   ....[20]....
        /*0c18*/ 	.word	0x00002b60


	//   ....[21]....
        /*0c1c*/ 	.word	0x00002d10


	//   ....[22]....
        /*0c20*/ 	.word	0x00002d30


	//   ....[23]....
        /*0c24*/ 	.word	0x00002ee0


	//   ....[24]....
        /*0c28*/ 	.word	0x00002ef0


	//   ....[25]....
        /*0c2c*/ 	.word	0x000034a0


	//   ....[26]....
        /*0c30*/ 	.word	0x000034d0


	//   ....[27]....
        /*0c34*/ 	.word	0x000034f0


	//   ....[28]....
        /*0c38*/ 	.word	0x00003500


	//   ....[29]....
        /*0c3c*/ 	.word	0x00003700


	//   ....[30]....
        /*0c40*/ 	.word	0x00003720


	//   ....[31]....
        /*0c44*/ 	.word	0x00003870


	//   ....[32]....
        /*0c48*/ 	.word	0x000039f0


	//   ....[33]....
        /*0c4c*/ 	.word	0x00004e10


	//   ....[34]....
        /*0c50*/ 	.word	0x00004e30


	//   ....[35]....
        /*0c54*/ 	.word	0x00004f00


	//   ....[36]....
        /*0c58*/ 	.word	0x00004f60


	//   ....[37]....
        /*0c5c*/ 	.word	0x00005670


	//   ....[38]....
        /*0c60*/ 	.word	0x00005680


	//   ....[39]....
        /*0c64*/ 	.word	0x000056b0


	//   ....[40]....
        /*0c68*/ 	.word	0x000056c0


	//   ....[41]....
        /*0c6c*/ 	.word	0x00006fa0


	//   ....[42]....
        /*0c70*/ 	.word	0x00006fb0


	//   ....[43]....
        /*0c74*/ 	.word	0x00006ff0


	//   ....[44]....
        /*0c78*/ 	.word	0x00007000


	//   ....[45]....
        /*0c7c*/ 	.word	0x000085d0


	//   ....[46]....
        /*0c80*/ 	.word	0x000085f0


	//   ....[47]....
        /*0c84*/ 	.word	0x00008700


	//   ....[48]....
        /*0c88*/ 	.word	0x00008720


	//   ....[49]....
        /*0c8c*/ 	.word	0x00008a90


	//   ....[50]....
        /*0c90*/ 	.word	0x00008ab0


	//   ....[51]....
        /*0c94*/ 	.word	0x00008ad0


	//   ....[52]....
        /*0c98*/ 	.word	0x00008af0


	//   ....[53]....
        /*0c9c*/ 	.word	0x0000a730


	//   ....[54]....
        /*0ca0*/ 	.word	0x0000a760


	//   ....[55]....
        /*0ca4*/ 	.word	0x0000a780


	//   ....[56]....
        /*0ca8*/ 	.word	0x0000a790


	//   ....[57]....
        /*0cac*/ 	.word	0x0000c030


	//   ....[58]....
        /*0cb0*/ 	.word	0x0000c040


	//   ....[59]....
        /*0cb4*/ 	.word	0x0000c060


	//   ....[60]....
        /*0cb8*/ 	.word	0x0000c080


	//   ....[61]....
        /*0cbc*/ 	.word	0x0000c430


	//   ....[62]....
        /*0cc0*/ 	.word	0x0000c450


	//   ....[63]....
        /*0cc4*/ 	.word	0x0000c610


	//   ....[64]....
        /*0cc8*/ 	.word	0x0000c620


	//   ....[65]....
        /*0ccc*/ 	.word	0x0000c7d0


	//   ....[66]....
        /*0cd0*/ 	.word	0x0000c7f0


	//   ....[67]....
        /*0cd4*/ 	.word	0x0000c9a0


	//   ....[68]....
        /*0cd8*/ 	.word	0x0000c9b0


	//   ....[69]....
        /*0cdc*/ 	.word	0x0000cd50


	//   ....[70]....
        /*0ce0*/ 	.word	0x0000cd70


	//   ....[71]....
        /*0ce4*/ 	.word	0x0000d9c0


	//   ....[72]....
        /*0ce8*/ 	.word	0x0000d9d0


	//   ....[73]....
        /*0cec*/ 	.word	0x0000ee70


	//   ....[74]....
        /*0cf0*/ 	.word	0x0000ee90


	//   ....[75]....
        /*0cf4*/ 	.word	0x0000f060


	//   ....[76]....
        /*0cf8*/ 	.word	0x0000f070


	//   ....[77]....
        /*0cfc*/ 	.word	0x0000f220


	//   ....[78]....
        /*0d00*/ 	.word	0x0000f240


	//   ....[79]....
        /*0d04*/ 	.word	0x0000f3f0


	//   ....[80]....
        /*0d08*/ 	.word	0x0000f400


	//   ....[81]....
        /*0d0c*/ 	.word	0x0000f670


	//   ....[82]....
        /*0d10*/ 	.word	0x0000f690


	//   ....[83]....
        /*0d14*/ 	.word	0x0000f7c0


	//   ....[84]....
        /*0d18*/ 	.word	0x0000f800


	//   ....[85]....
        /*0d1c*/ 	.word	0x0000f830


	//   ....[86]....
        /*0d20*/ 	.word	0x0000f860


	//   ....[87]....
        /*0d24*/ 	.word	0x0000f890


	//   ....[88]....
        /*0d28*/ 	.word	0x0000f8c0


	//   ....[89]....
        /*0d2c*/ 	.word	0x0000fa20


	//   ....[90]....
        /*0d30*/ 	.word	0x0000fa60


	//   ....[91]....
        /*0d34*/ 	.word	0x0000fa90


	//   ....[92]....
        /*0d38*/ 	.word	0x0000fac0


	//   ....[93]....
        /*0d3c*/ 	.word	0x0000faf0


	//   ....[94]....
        /*0d40*/ 	.word	0x0000fb20


	//   ....[95]....
        /*0d44*/ 	.word	0x0000fbb0


	//   ....[96]....
        /*0d48*/ 	.word	0x0000fbe0


	//   ....[97]....
        /*0d4c*/ 	.word	0x0000fbf0


	//   ....[98]....
        /*0d50*/ 	.word	0x0000fc50


	//   ....[99]....
        /*0d54*/ 	.word	0x00010230


	//   ....[100]....
        /*0d58*/ 	.word	0x00010290


	//   ....[101]....
        /*0d5c*/ 	.word	0x000102e0


	//   ....[102]....
        /*0d60*/ 	.word	0x00010330


	//   ....[103]....
        /*0d64*/ 	.word	0x00010380


	//   ....[104]....
        /*0d68*/ 	.word	0x000103f0


	//   ....[105]....
        /*0d6c*/ 	.word	0x00010440


	//   ....[106]....
        /*0d70*/ 	.word	0x000104a0


	//   ....[107]....
        /*0d74*/ 	.word	0x00010510


	//   ....[108]....
        /*0d78*/ 	.word	0x00010570


	//   ....[109]....
        /*0d7c*/ 	.word	0x000105e0


	//   ....[110]....
        /*0d80*/ 	.word	0x00010650


	//   ....[111]....
        /*0d84*/ 	.word	0x000106c0


	//   ....[112]....
        /*0d88*/ 	.word	0x00010720


	//   ....[113]....
        /*0d8c*/ 	.word	0x00010790


	//   ....[114]....
        /*0d90*/ 	.word	0x00010800


	//   ....[115]....
        /*0d94*/ 	.word	0x00010870


	//   ....[116]....
        /*0d98*/ 	.word	0x000108d0


	//   ....[117]....
        /*0d9c*/ 	.word	0x00010940


	//   ....[118]....
        /*0da0*/ 	.word	0x000109b0


	//   ....[119]....
        /*0da4*/ 	.word	0x00010b50


	//   ....[120]....
        /*0da8*/ 	.word	0x00010bb0


	//   ....[121]....
        /*0dac*/ 	.word	0x00010c00


	//   ....[122]....
        /*0db0*/ 	.word	0x00010c40


	//   ....[123]....
        /*0db4*/ 	.word	0x00010c90


	//   ....[124]....
        /*0db8*/ 	.word	0x00010ce0


	//   ....[125]....
        /*0dbc*/ 	.word	0x00010d50


	//   ....[126]....
        /*0dc0*/ 	.word	0x00010dc0


	//   ....[127]....
        /*0dc4*/ 	.word	0x00010e30


	//   ....[128]....
        /*0dc8*/ 	.word	0x00010fb0


	//   ....[129]....
        /*0dcc*/ 	.word	0x00011010


	//   ....[130]....
        /*0dd0*/ 	.word	0x00011060


	//   ....[131]....
        /*0dd4*/ 	.word	0x000110a0


	//   ....[132]....
        /*0dd8*/ 	.word	0x000110f0


	//   ....[133]....
        /*0ddc*/ 	.word	0x00011130


	//   ....[134]....
        /*0de0*/ 	.word	0x00011180


	//   ....[135]....
        /*0de4*/ 	.word	0x000111d0


	//   ....[136]....
        /*0de8*/ 	.word	0x00011220


	//   ....[137]....
        /*0dec*/ 	.word	0x00011260


	//   ....[138]....
        /*0df0*/ 	.word	0x000112d0


	//   ....[139]....
        /*0df4*/ 	.word	0x00011340


	//   ....[140]....
        /*0df8*/ 	.word	0x000113b0


	//   ....[141]....
        /*0dfc*/ 	.word	0x00011410


	//   ....[142]....
        /*0e00*/ 	.word	0x00011480


	//   ....[143]....
        /*0e04*/ 	.word	0x000114f0


	//   ....[144]....
        /*0e08*/ 	.word	0x00011560


	//   ....[145]....
        /*0e0c*/ 	.word	0x000115c0


	//   ....[146]....
        /*0e10*/ 	.word	0x00011630


	//   ....[147]....
        /*0e14*/ 	.word	0x000116a0


	//   ....[148]....
        /*0e18*/ 	.word	0x00011710


	//   ....[149]....
        /*0e1c*/ 	.word	0x00011770


	//   ....[150]....
        /*0e20*/ 	.word	0x000117e0


	//   ....[151]....
        /*0e24*/ 	.word	0x00011850


	//   ....[152]....
        /*0e28*/ 	.word	0x000118c0


	//   ....[153]....
        /*0e2c*/ 	.word	0x00011920


	//   ....[154]....
        /*0e30*/ 	.word	0x00011990


	//   ....[155]....
        /*0e34*/ 	.word	0x00011a00


	//   ....[156]....
        /*0e38*/ 	.word	0x00011a70


	//   ....[157]....
        /*0e3c*/ 	.word	0x00011ad0


	//   ....[158]....
        /*0e40*/ 	.word	0x00011b40


	//   ....[159]....
        /*0e44*/ 	.word	0x00011bb0


	//   ....[160]....
        /*0e48*/ 	.word	0x00011c00


	//   ....[161]....
        /*0e4c*/ 	.word	0x00011c40


	//   ....[162]....
        /*0e50*/ 	.word	0x00011c90


	//   ....[163]....
        /*0e54*/ 	.word	0x00011ce0


	//   ....[164]....
        /*0e58*/ 	.word	0x00011d30


	//   ....[165]....
        /*0e5c*/ 	.word	0x00011da0


	//   ....[166]....
        /*0e60*/ 	.word	0x00011df0


	//   ....[167]....
        /*0e64*/ 	.word	0x00011e40


	//   ....[168]....
        /*0e68*/ 	.word	0x00011e90


	//   ....[169]....
        /*0e6c*/ 	.word	0x00011ee0


	//   ....[170]....
        /*0e70*/ 	.word	0x00011f30


	//   ....[171]....
        /*0e74*/ 	.word	0x00011fa0


	//   ....[172]....
        /*0e78*/ 	.word	0x00011ff0


	//   ....[173]....
        /*0e7c*/ 	.word	0x00012050


	//   ....[174]....
        /*0e80*/ 	.word	0x000120b0


	//   ....[175]....
        /*0e84*/ 	.word	0x00012120


	//----- nvinfo : EIATTR_EXIT_INSTR_OFFSETS
	.align		4
.L_652:
        /*0e88*/ 	.byte	0x04, 0x1c
        /*0e8a*/ 	.short	(.L_654 - .L_653)


	//   ....[0]....
.L_653:
        /*0e8c*/ 	.word	0x00000c10


	//   ....[1]....
        /*0e90*/ 	.word	0x000101f0


	//----- nvinfo : EIATTR_MAX_THREADS
	.align		4
.L_654:
        /*0e94*/ 	.byte	0x04, 0x05
        /*0e96*/ 	.short	(.L_656 - .L_655)
.L_655:
        /*0e98*/ 	.word	0x00000100
        /*0e9c*/ 	.word	0x00000001
        /*0ea0*/ 	.word	0x00000001


	//----- nvinfo : EIATTR_CRS_STACK_SIZE
	.align		4
.L_656:
        /*0ea4*/ 	.byte	0x04, 0x1e
        /*0ea6*/ 	.short	(.L_658 - .L_657)
.L_657:
        /*0ea8*/ 	.word	0x00000000
.L_658:


//--------------------- .nv.info._ZN7cutlass13device_kernelIN5flash19enable_sm80_to_sm89INS1_16FlashAttnFwdSm80INS1_25CollectiveMainloopFwdSm80ILi8ELi1ELb0EN4cute5tupleIJNS5_1CILi128EEENS7_ILi48EEENS7_ILi256EEEEEELi256ENS_10bfloat16_tEfNS_4arch4Sm80ELb0ELb0ELb1ELb1ELb1ELb1ELb1ELb1EEENS1_21CollectiveEpilogueFwdINS6_IJS8_SA_S9_EEENS6_IJNS7_ILi1EEESI_SI_EEESC_SE_Li256ELb1ELb1ELb1ELb0EEENS1_36VarlenDynamicPersistentTileSchedulerILi128ELi48ELi256ELi256ELb1ELb1ELb0ELb0ELb1ELb1EEEEEEEEEvNT_6ParamsE --------------------------
	.section	.nv.info._ZN7cutlass13device_kernelIN5flash19enable_sm80_to_sm89INS1_16FlashAttnFwdSm80INS1_25CollectiveMainloopFwdSm80ILi8ELi1ELb0EN4cute5tupleIJNS5_1CILi128EEENS7_ILi48EEENS7_ILi256EEEEEELi256ENS_10bfloat16_tEfNS_4arch4Sm80ELb0ELb0ELb1ELb1ELb1ELb1ELb1ELb1EEENS1_21CollectiveEpilogueFwdINS6_IJS8_SA_S9_EEENS6_IJNS7_ILi1EEESI_SI_EEESC_SE_Li256ELb1ELb1ELb1ELb0EEENS1_36VarlenDynamicPersistentTileSchedulerILi128ELi48ELi256ELi256ELb1ELb1ELb0ELb0ELb1ELb1EEEEEEEEEvNT_6ParamsE,"",@"SHT_CUDA_INFO"
	.sectionflags	@""
	.align	4


	//----- nvinfo : EIATTR_CUDA_API_VERSION
	.align		4
        /*0000*/ 	.byte	0x04, 0x37
        /*0002*/ 	.short	(.L_660 - .L_659)
.L_659:
        /*0004*/ 	.word	0x00000082


	//----- nvinfo : EIATTR_SW2861232_WAR
	.align		4
.L_660:
        /*0008*/ 	.byte	0x01, 0x35
	.zero		2


	//----- nvinfo : EIATTR_PARAM_CBANK
	.align		4
        /*000c*/ 	.byte	0x04, 0x0a
        /*000e*/ 	.short	(.L_662 - .L_661)
	.align		4
.L_661:
        /*0010*/ 	.word	index@(.nv.constant0._ZN7cutlass13device_kernelIN5flash19enable_sm80_to_sm89INS1_16FlashAttnFwdSm80INS1_25CollectiveMainloopFwdSm80ILi8ELi1ELb0EN4cute5tupleIJNS5_1CILi128EEENS7_ILi48EEENS7_ILi256EEEEEELi256ENS_10bfloat16_tEfNS_4arch4Sm80ELb0ELb0ELb1ELb1ELb1ELb1ELb1ELb1EEENS1_21CollectiveEpilogueFwdINS6_IJS8_SA_S9_EEENS6_IJNS7_ILi1EEESI_SI_EEESC_SE_Li256ELb1ELb1ELb1ELb0EEENS1_36VarlenDynamicPersistentTileSchedulerILi128ELi48ELi256ELi256ELb1ELb1ELb0ELb0ELb1ELb1EEEEEEEEEvNT_6ParamsE)
        /*0014*/ 	.short	0x0160
        /*0016*/ 	.short	0x0438


	//----- nvinfo : EIATTR_CBANK_PARAM_SIZE
	.align		4
.L_662:
        /*0018*/ 	.byte	0x03, 0x19
        /*001a*/ 	.short	0x0438


	//----- nvinfo : EIATTR_KPARAM_INFO
	.align		4
        /*001c*/ 	.byte	0x04, 0x17
        /*001e*/ 	.short	(.L_664 - .L_663)
.L_663:
        /*0020*/ 	.word	0x00000000
        /*0024*/ 	.short	0x0000
        /*0026*/ 	.short	0x0000
        /*0028*/ 	.byte	0x00, 0xf0, 0xe1, 0x10


	//----- nvinfo : EIATTR_MAXREG_COUNT
	.align		4
.L_664:
        /*002c*/ 	.byte	0x03, 0x1b
        /*002e*/ 	.short	0x00ff


	//----- nvinfo : EIATTR_NUM_BARRIERS
	.align		4
        /*0030*/ 	.byte	0x02, 0x4c
        /*0032*/ 	.byte	0x06
	.zero		1


	//----- nvinfo : EIATTR_ANNOTATIONS
	.align		4
        /*0034*/ 	.byte	0x04, 0x55
        /*0036*/ 	.short	(.L_666 - .L_665)


	//   ....[0]....
.L_665:
        /* <DEDUP_REMOVED lines=165> */


	//----- nvinfo : EIATTR_MERCURY_ISA_VERSION
	.align		4
.L_666:
        /*0a70*/ 	.byte	0x03, 0x5f
        /*0a72*/ 	.short	0x0000


	//----- nvinfo : EIATTR_INT_WARP_WIDE_INSTR_OFFSETS
	.align		4
        /*0a74*/ 	.byte	0x04, 0x31
        /*0a76*/ 	.short	(.L_668 - .L_667)


	//   ....[0]....
.L_667:
        /*0a78*/ 	.word	0x000175d0


	//   ....[1]....
        /*0a7c*/ 	.word	0x00017640


	//----- nvinfo : EIATTR_COOP_GROUP_MASK_REGIDS
	.align		4
.L_668:
        /*0a80*/ 	.byte	0x04, 0x29
        /*0a82*/ 	.short	(.L_670 - .L_669)


	//   ....[0]....
.L_669:
        /*0a84*/ 	.word	0xffffffff


	//   ....[1]....
        /*0a88*/ 	.word	0xffffffff


	//   ....[2]....
        /*0a8c*/ 	.word	0xffffffff


	//   ....[3]....
        /*0a90*/ 	.word	0xffffffff


	//   ....[4]....
        /*0a94*/ 	.word	0xffffffff


	//   ....[5]....
        /*0a98*/ 	.word	0xffffffff


	//   ....[6]....
        /*0a9c*/ 	.word	0xffffffff


	//   ....[7]....
        /*0aa0*/ 	.word	0xffffffff


	//   ....[8]....
        /*0aa4*/ 	.word	0xffffffff


	//   ....[9]....
        /*0aa8*/ 	.word	0xffffffff


	//   ....[10]....
        /*0aac*/ 	.word	0xffffffff


	//   ....[11]....
        /*0ab0*/ 	.word	0xffffffff


	//   ....[12]....
        /*0ab4*/ 	.word	0xffffffff


	//   ....[13]....
        /*0ab8*/ 	.word	0xffffffff


	//   ....[14]....
        /*0abc*/ 	.word	0xffffffff


	//   ....[15]....
        /*0ac0*/ 	.word	0xffffffff


	//   ....[16]....
        /*0ac4*/ 	.word	0xffffffff


	//   ....[17]....
        /*0ac8*/ 	.word	0xffffffff


	//   ....[18]....
        /*0acc*/ 	.word	0xffffffff


	//   ....[19]....
        /*0ad0*/ 	.word	0xffffffff


	//   ....[20]....
        /*0ad4*/ 	.word	0xffffffff


	//   ....[21]....
        /*0ad8*/ 	.word	0xffffffff


	//   ....[22]....
        /*0adc*/ 	.word	0xffffffff


	//   ....[23]....
        /*0ae0*/ 	.word	0xffffffff


	//   ....[24]....
        /*0ae4*/ 	.word	0xffffffff


	//   ....[25]....
        /*0ae8*/ 	.word	0xffffffff


	//   ....[26]....
        /*0aec*/ 	.word	0xffffffff


	//   ....[27]....
        /*0af0*/ 	.word	0xffffffff


	//   ....[28]....
        /*0af4*/ 	.word	0xffffffff


	//   ....[29]....
        /*0af8*/ 	.word	0xffffffff


	//   ....[30]....
        /*0afc*/ 	.word	0xffffffff


	//   ....[31]....
        /*0b00*/ 	.word	0xffffffff


	//   ....[32]....
        /*0b04*/ 	.word	0xffffffff


	//   ....[33]....
        /*0b08*/ 	.word	0xffffffff


	//   ....[34]....
        /*0b0c*/ 	.word	0xffffffff


	//   ....[35]....
        /*0b10*/ 	.word	0xffffffff


	//   ....[36]....
        /*0b14*/ 	.word	0xffffffff


	//   ....[37]....
        /*0b18*/ 	.word	0xffffffff


	//   ....[38]....
        /*0b1c*/ 	.word	0xffffffff


	//   ....[39]....
        /*0b20*/ 	.word	0xffffffff


	//   ....[40]....
        /*0b24*/ 	.word	0xffffffff


	//   ....[41]....
        /*0b28*/ 	.word	0xffffffff


	//   ....[42]....
        /*0b2c*/ 	.word	0xffffffff


	//   ....[43]....
        /*0b30*/ 	.word	0xffffffff


	//   ....[44]....
        /*0b34*/ 	.word	0xffffffff


	//   ....[45]....
        /*0b38*/ 	.word	0xffffffff


	//   ....[46]....
        /*0b3c*/ 	.word	0xffffffff


	//   ....[47]....
        /*0b40*/ 	.word	0xffffffff


	//   ....[48]....
        /*0b44*/ 	.word	0xffffffff


	//   ....[49]....
        /*0b48*/ 	.word	0xffffffff


	//   ....[50]....
        /*0b4c*/ 	.word	0xffffffff


	//   ....[51]....
        /*0b50*/ 	.word	0xffffffff


	//   ....[52]....
        /*0b54*/ 	.word	0xffffffff


	//   ....[53]....
        /*0b58*/ 	.word	0xffffffff


	//   ....[54]....
        /*0b5c*/ 	.word	0xffffffff


	//   ....[55]....
        /*0b60*/ 	.word	0xffffffff


	//   ....[56]....
        /*0b64*/ 	.word	0xffffffff


	//   ....[57]....
        /*0b68*/ 	.word	0xffffffff


	//   ....[58]....
        /*0b6c*/ 	.word	0xffffffff


	//   ....[59]....
        /*0b70*/ 	.word	0xffffffff


	//   ....[60]....
        /*0b74*/ 	.word	0xffffffff


	//   ....[61]....
        /*0b78*/ 	.word	0xffffffff


	//   ....[62]....
        /*0b7c*/ 	.word	0xffffffff


	//   ....[63]....
        /*0b80*/ 	.word	0xffffffff


	//   ....[64]....
        /*0b84*/ 	.word	0xffffffff


	//   ....[65]....
        /*0b88*/ 	.word	0xffffffff


	//   ....[66]....
        /*0b8c*/ 	.word	0xffffffff


	//   ....[67]....
        /*0b90*/ 	.word	0xffffffff


	//   ....[68]....
        /*0b94*/ 	.word	0xffffffff


	//   ....[69]....
        /*0b98*/ 	.word	0xffffffff


	//   ....[70]....
        /*0b9c*/ 	.word	0xffffffff


	//   ....[71]....
        /*0ba0*/ 	.word	0xffffffff


	//   ....[72]....
        /*0ba4*/ 	.word	0xffffffff


	//   ....[73]....
        /*0ba8*/ 	.word	0xffffffff


	//   ....[74]....
        /*0bac*/ 	.word	0xffffffff


	//   ....[75]....
        /*0bb0*/ 	.word	0xffffffff


	//   ....[76]....
        /*0bb4*/ 	.word	0xffffffff


	//   ....[77]....
        /*0bb8*/ 	.word	0xffffffff


	//   ....[78]....
        /*0bbc*/ 	.word	0xffffffff


	//   ....[79]....
        /*0bc0*/ 	.word	0xffffffff


	//   ....[80]....
        /*0bc4*/ 	.word	0xffffffff


	//   ....[81]....
        /*0bc8*/ 	.word	0xffffffff


	//   ....[82]....
        /*0bcc*/ 	.word	0xffffffff


	//   ....[83]....
        /*0bd0*/ 	.word	0xffffffff


	//   ....[84]....
        /*0bd4*/ 	.word	0xffffffff


	//   ....[85]....
        /*0bd8*/ 	.word	0xffffffff


	//   ....[86]....
        /*0bdc*/ 	.word	0xffffffff


	//   ....[87]....
        /*0be0*/ 	.word	0xffffffff


	//   ....[88]....
        /*0be4*/ 	.word	0xffffffff


	//   ....[89]....
        /*0be8*/ 	.word	0xffffffff


	//   ....[90]....
        /*0bec*/ 	.word	0xffffffff


	//   ....[91]....
        /*0bf0*/ 	.word	0xffffffff


	//   ....[92]....
        /*0bf4*/ 	.word	0xffffffff


	//   ....[93]....
        /*0bf8*/ 	.word	0xffffffff


	//   ....[94]....
        /*0bfc*/ 	.word	0xffffffff


	//   ....[95]....
        /*0c00*/ 	.word	0xffffffff


	//   ....[96]....
        /*0c04*/ 	.word	0xffffffff


	//   ....[97]....
        /*0c08*/ 	.word	0xffffffff


	//   ....[98]....
        /*0c0c*/ 	.word	0xffffffff


	//   ....[99]....
        /*0c10*/ 	.word	0xffffffff


	//   ....[100]....
        /*0c14*/ 	.word	0xffffffff


	//   ....[101]....
        /*0c18*/ 	.word	0xffffffff


	//   ....[102]....
        /*0c1c*/ 	.word	0xffffffff


	//   ....[103]....
        /*0c20*/ 	.word	0xffffffff


	//   ....[104]....
        /*0c24*/ 	.word	0xffffffff


	//   ....[105]....
        /*0c28*/ 	.word	0xffffffff


	//   ....[106]....
        /*0c2c*/ 	.word	0xffffffff


	//   ....[107]....
        /*0c30*/ 	.word	0xffffffff


	//   ....[108]....
        /*0c34*/ 	.word	0xffffffff


	//   ....[109]....
        /*0c38*/ 	.word	0xffffffff


	//   ....[110]....
        /*0c3c*/ 	.word	0xffffffff


	//   ....[111]....
        /*0c40*/ 	.word	0xffffffff


	//   ....[112]....
        /*0c44*/ 	.word	0xffffffff


	//   ....[113]....
        /*0c48*/ 	.word	0xffffffff


	//   ....[114]....
        /*0c4c*/ 	.word	0xffffffff


	//   ....[115]....
        /*0c50*/ 	.word	0xffffffff


	//   ....[116]....
        /*0c54*/ 	.word	0xffffffff


	//   ....[117]....
        /*0c58*/ 	.word	0xffffffff


	//   ....[118]....
        /*0c5c*/ 	.word	0xffffffff


	//   ....[119]....
        /*0c60*/ 	.word	0xffffffff


	//   ....[120]....
        /*0c64*/ 	.word	0xffffffff


	//   ....[121]....
        /*0c68*/ 	.word	0xffffffff


	//   ....[122]....
        /*0c6c*/ 	.word	0xffffffff


	//   ....[123]....
        /*0c70*/ 	.word	0xffffffff


	//   ....[124]....
        /*0c74*/ 	.word	0xffffffff


	//   ....[125]....
        /*0c78*/ 	.word	0xffffffff


	//   ....[126]....
        /*0c7c*/ 	.word	0xffffffff


	//   ....[127]....
        /*0c80*/ 	.word	0xffffffff


	//   ....[128]....
        /*0c84*/ 	.word	0xffffffff


	//   ....[129]....
        /*0c88*/ 	.word	0xffffffff


	//   ....[130]....
        /*0c8c*/ 	.word	0xffffffff


	//   ....[131]....
        /*0c90*/ 	.word	0xffffffff


	//   ....[132]....
        /*0c94*/ 	.word	0xffffffff


	//   ....[133]....
        /*0c98*/ 	.word	0xffffffff


	//   ....[134]....
        /*0c9c*/ 	.word	0xffffffff


	//   ....[135]....
        /*0ca0*/ 	.word	0xffffffff


	//   ....[136]....
        /*0ca4*/ 	.word	0xffffffff


	//   ....[137]....
        /*0ca8*/ 	.word	0xffffffff


	//   ....[138]....
        /*0cac*/ 	.word	0xffffffff


	//   ....[139]....
        /*0cb0*/ 	.word	0xffffffff


	//   ....[140]....
        /*0cb4*/ 	.word	0xffffffff


	//   ....[141]....
        /*0cb8*/ 	.word	0xffffffff


	//   ....[142]....
        /*0cbc*/ 	.word	0xffffffff


	//   ....[143]....
        /*0cc0*/ 	.word	0xffffffff


	//   ....[144]....
        /*0cc4*/ 	.word	0xffffffff


	//   ....[145]....
        /*0cc8*/ 	.word	0xffffffff


	//   ....[146]....
        /*0ccc*/ 	.word	0xffffffff


	//   ....[147]....
        /*0cd0*/ 	.word	0xffffffff


	//   ....[148]....
        /*0cd4*/ 	.word	0xffffffff


	//   ....[149]....
        /*0cd8*/ 	.word	0xffffffff


	//   ....[150]....
        /*0cdc*/ 	.word	0xffffffff


	//   ....[151]....
        /*0ce0*/ 	.word	0xffffffff


	//   ....[152]....
        /*0ce4*/ 	.word	0xffffffff


	//   ....[153]....
        /*0ce8*/ 	.word	0xffffffff


	//   ....[154]....
        /*0cec*/ 	.word	0xffffffff


	//   ....[155]....
        /*0cf0*/ 	.word	0xffffffff


	//   ....[156]....
        /*0cf4*/ 	.word	0xffffffff


	//   ....[157]....
        /*0cf8*/ 	.word	0xffffffff


	//   ....[158]....
        /*0cfc*/ 	.word	0xffffffff


	//   ....[159]....
        /*0d00*/ 	.word	0xffffffff


	//   ....[160]....
        /*0d04*/ 	.word	0xffffffff


	//   ....[161]....
        /*0d08*/ 	.word	0xffffffff


	//   ....[162]....
        /*0d0c*/ 	.word	0xffffffff


	//   ....[163]....
        /*0d10*/ 	.word	0xffffffff


	//   ....[164]....
        /*0d14*/ 	.word	0xffffffff


	//   ....[165]....
        /*0d18*/ 	.word	0xffffffff


	//   ....[166]....
        /*0d1c*/ 	.word	0xffffffff


	//   ....[167]....
        /*0d20*/ 	.word	0xffffffff


	//   ....[168]....
        /*0d24*/ 	.word	0xffffffff


	//   ....[169]....
        /*0d28*/ 	.word	0xffffffff


	//   ....[170]....
        /*0d2c*/ 	.word	0xffffffff


	//   ....[171]....
        /*0d30*/ 	.word	0xffffffff


	//   ....[172]....
        /*0d34*/ 	.word	0xffffffff


	//   ....[173]....
        /*0d38*/ 	.word	0xffffffff


	//   ....[174]....
        /*0d3c*/ 	.word	0xffffffff


	//   ....[175]....
        /*0d40*/ 	.word	0xffffffff


	//   ....[176]....
        /*0d44*/ 	.word	0xffffffff


	//   ....[177]....
        /*0d48*/ 	.word	0xffffffff


	//   ....[178]....
        /*0d4c*/ 	.word	0xffffffff


	//   ....[179]....
        /*0d50*/ 	.word	0xffffffff


	//   ....[180]....
        /*0d54*/ 	.word	0xffffffff


	//   ....[181]....
        /*0d58*/ 	.word	0xffffffff


	//   ....[182]....
        /*0d5c*/ 	.word	0xffffffff


	//   ....[183]....
        /*0d60*/ 	.word	0xffffffff


	//   ....[184]....
        /*0d64*/ 	.word	0xffffffff


	//   ....[185]....
        /*0d68*/ 	.word	0xffffffff


	//   ....[186]....
        /*0d6c*/ 	.word	0xffffffff


	//   ....[187]....
        /*0d70*/ 	.word	0xffffffff


	//   ....[188]....
        /*0d74*/ 	.word	0xffffffff


	//   ....[189]....
        /*0d78*/ 	.word	0xffffffff


	//   ....[190]....
        /*0d7c*/ 	.word	0xffffffff


	//   ....[191]....
        /*0d80*/ 	.word	0xffffffff


	//   ....[192]....
        /*0d84*/ 	.word	0xffffffff


	//   ....[193]....
        /*0d88*/ 	.word	0xffffffff


	//   ....[194]....
        /*0d8c*/ 	.word	0xffffffff


	//   ....[195]....
        /*0d90*/ 	.word	0xffffffff


	//   ....[196]....
        /*0d94*/ 	.word	0xffffffff


	//   ....[197]....
        /*0d98*/ 	.word	0xffffffff


	//   ....[198]....
        /*0d9c*/ 	.word	0xffffffff


	//   ....[199]....
        /*0da0*/ 	.word	0xffffffff


	//   ....[200]....
        /*0da4*/ 	.word	0xffffffff


	//   ....[201]....
        /*0da8*/ 	.word	0xffffffff


	//   ....[202]....
        /*0dac*/ 	.word	0xffffffff


	//   ....[203]....
        /*0db0*/ 	.word	0xffffffff


	//----- nvinfo : EIATTR_COOP_GROUP_INSTR_OFFSETS
	.align		4
.L_670:
        /*0db4*/ 	.byte	0x04, 0x28
        /*0db6*/ 	.short	(.L_672 - .L_671)


	//   ....[0]....
.L_671:
        /*0db8*/ 	.word	0x00000050


	//   ....[1]....
        /*0dbc*/ 	.word	0x00000200


	//   ....[2]....
        /*0dc0*/ 	.word	0x00000230


	//   ....[3]....
        /*0dc4*/ 	.word	0x00000260


	//   ....[4]....
        /*0dc8*/ 	.word	0x00000290


	//   ....[5]....
        /*0dcc*/ 	.word	0x000002c0


	//   ....[6]....
        /*0dd0*/ 	.word	0x000002f0


	//   ....[7]....
        /*0dd4*/ 	.word	0x00000460


	//   ....[8]....
        /*0dd8*/ 	.word	0x000004a0


	//   ....[9]....
        /*0ddc*/ 	.word	0x000004d0


	//   ....[10]....
        /*0de0*/ 	.word	0x00000500


	//   ....[11]....
        /*0de4*/ 	.word	0x00000530


	//   ....[12]....
        /*0de8*/ 	.word	0x00000560


	//   ....[13]....
        /*0dec*/ 	.word	0x000005f0


	//   ....[14]....
        /*0df0*/ 	.word	0x00000620


	//   ....[15]....
        /*0df4*/ 	.word	0x00000640


	//   ....[16]....
        /*0df8*/ 	.word	0x000006a0


	//   ....[17]....
        /*0dfc*/ 	.word	0x00003fb0


	//   ....[18]....
        /*0e00*/ 	.word	0x00004030


	//   ....[19]....
        /*0e04*/ 	.word	0x00005020


	//   ....[20]....
        /*0e08*/ 	.word	0x00005030


	//   ....[21]....
        /*0e0c*/ 	.word	0x00006550


	//   ....[22]....
        /*0e10*/ 	.word	0x000065c0


	//   ....[23]....
        /*0e14*/ 	.word	0x00007660


	//   ....[24]....
        /*0e18*/ 	.word	0x00007670


	//   ....[25]....
        /*0e1c*/ 	.word	0x00008610


	//   ....[26]....
        /*0e20*/ 	.word	0x00008640


	//   ....[27]....
        /*0e24*/ 	.word	0x00008800


	//   ....[28]....
        /*0e28*/ 	.word	0x00008820


	//   ....[29]....
        /*0e2c*/ 	.word	0x00008c50


	//   ....[30]....
        /*0e30*/ 	.word	0x00008d10


	//   ....[31]....
        /*0e34*/ 	.word	0x00008eb0


	//   ....[32]....
        /*0e38*/ 	.word	0x00008ed0


	//   ....[33]....
        /*0e3c*/ 	.word	0x00009d90


	//   ....[34]....
        /*0e40*/ 	.word	0x00009db0


	//   ....[35]....
        /*0e44*/ 	.word	0x00009f40


	//   ....[36]....
        /*0e48*/ 	.word	0x00009f50


	//   ....[37]....
        /*0e4c*/ 	.word	0x0000a0c0


	//   ....[38]....
        /*0e50*/ 	.word	0x0000a0e0


	//   ....[39]....
        /*0e54*/ 	.word	0x0000a250


	//   ....[40]....
        /*0e58*/ 	.word	0x0000a260


	//   ....[41]....
        /*0e5c*/ 	.word	0x0000a6f0


	//   ....[42]....
        /*0e60*/ 	.word	0x0000a710


	//   ....[43]....
        /*0e64*/ 	.word	0x0000a800


	//   ....[44]....
        /*0e68*/ 	.word	0x0000a810


	//   ....[45]....
        /*0e6c*/ 	.word	0x0000aa70


	//   ....[46]....
        /*0e70*/ 	.word	0x0000aab0


	//   ....[47]....
        /*0e74*/ 	.word	0x0000aaf0


	//   ....[48]....
        /*0e78*/ 	.word	0x0000ab30


	//   ....[49]....
        /*0e7c*/ 	.word	0x0000dbe0


	//   ....[50]....
        /*0e80*/ 	.word	0x0000dc20


	//   ....[51]....
        /*0e84*/ 	.word	0x0000dc60


	//   ....[52]....
        /*0e88*/ 	.word	0x0000dca0


	//   ....[53]....
        /*0e8c*/ 	.word	0x00011300


	//   ....[54]....
        /*0e90*/ 	.word	0x00011330


	//   ....[55]....
        /*0e94*/ 	.word	0x00011520


	//   ....[56]....
        /*0e98*/ 	.word	0x00011530


	//   ....[57]....
        /*0e9c*/ 	.word	0x00012600


	//   ....[58]....
        /*0ea0*/ 	.word	0x00012620


	//   ....[59]....
        /*0ea4*/ 	.word	0x00012780


	//   ....[60]....
        /*0ea8*/ 	.word	0x00012790


	//   ....[61]....
        /*0eac*/ 	.word	0x00012ca0


	//   ....[62]....
        /*0eb0*/ 	.word	0x00012cd0


	//   ....[63]....
        /*0eb4*/ 	.word	0x00012ce0


	//   ....[64]....
        /*0eb8*/ 	.word	0x00012d10


	//   ....[65]....
        /*0ebc*/ 	.word	0x00013e30


	//   ....[66]....
        /*0ec0*/ 	.word	0x00013e40


	//   ....[67]....
        /*0ec4*/ 	.word	0x00013f80


	//   ....[68]....
        /*0ec8*/ 	.word	0x00013f90


	//   ....[69]....
        /*0ecc*/ 	.word	0x00014ff0


	//   ....[70]....
        /*0ed0*/ 	.word	0x00015010


	//   ....[71]....
        /*0ed4*/ 	.word	0x00015130


	//   ....[72]....
        /*0ed8*/ 	.word	0x00015140


	//   ....[73]....
        /*0edc*/ 	.word	0x000153f0


	//   ....[74]....
        /*0ee0*/ 	.word	0x00015420


	//   ....[75]....
        /*0ee4*/ 	.word	0x00015440


	//   ....[76]....
        /*0ee8*/ 	.word	0x00015460


	//   ....[77]....
        /*0eec*/ 	.word	0x00016bc0


	//   ....[78]....
        /*0ef0*/ 	.word	0x00016be0


	//   ....[79]....
        /*0ef4*/ 	.word	0x00016c00


	//   ....[80]....
        /*0ef8*/ 	.word	0x00016c20


	//   ....[81]....
        /*0efc*/ 	.word	0x000184c0


	//   ....[82]....
        /*0f00*/ 	.word	0x000184e0


	//   ....[83]....
        /*0f04*/ 	.word	0x000184f0


	//   ....[84]....
        /*0f08*/ 	.word	0x00018500


	//   ....[85]....
        /*0f0c*/ 	.word	0x000188c0


	//   ....[86]....
        /*0f10*/ 	.word	0x000188e0


	//   ....[87]....
        /*0f14*/ 	.word	0x00018a40


	//   ....[88]....
        /*0f18*/ 	.word	0x00018a50


	//   ....[89]....
        /*0f1c*/ 	.word	0x00018bc0


	//   ....[90]....
        /*0f20*/ 	.word	0x00018be0


	//   ....[91]....
        /*0f24*/ 	.word	0x00018d50


	//   ....[92]....
        /*0f28*/ 	.word	0x00018d60


	//   ....[93]....
        /*0f2c*/ 	.word	0x00019100


	//   ....[94]....
        /*0f30*/ 	.word	0x00019120


	//   ....[95]....
        /*0f34*/ 	.word	0x00019d60


	//   ....[96]....
        /*0f38*/ 	.word	0x00019d70


	//   ....[97]....
        /*0f3c*/ 	.word	0x0001b210


	//   ....[98]....
        /*0f40*/ 	.word	0x0001b230


	//   ....[99]....
        /*0f44*/ 	.word	0x0001b3a0


	//   ....[100]....
        /*0f48*/ 	.word	0x0001b3b0


	//   ....[101]....
        /*0f4c*/ 	.word	0x0001b520


	//   ....[102]....
        /*0f50*/ 	.word	0x0001b540


	//   ....[103]....
        /*0f54*/ 	.word	0x0001b6b0


	//   ....[104]....
        /*0f58*/ 	.word	0x0001b6c0


	//   ....[105]....
        /*0f5c*/ 	.word	0x0001b8f0


	//   ....[106]....
        /*0f60*/ 	.word	0x0001b910


	//   ....[107]....
        /*0f64*/ 	.word	0x0001ba40


	//   ....[108]....
        /*0f68*/ 	.word	0x0001ba80


	//   ....[109]....
        /*0f6c*/ 	.word	0x0001bab0


	//   ....[110]....
        /*0f70*/ 	.word	0x0001bae0


	//   ....[111]....
        /*0f74*/ 	.word	0x0001bb10


	//   ....[112]....
        /*0f78*/ 	.word	0x0001bb40


	//   ....[113]....
        /*0f7c*/ 	.word	0x0001bcb0


	//   ....[114]....
        /*0f80*/ 	.word	0x0001bcf0


	//   ....[115]....
        /*0f84*/ 	.word	0x0001bd20


	//   ....[116]....
        /*0f88*/ 	.word	0x0001bd50


	//   ....[117]....
        /*0f8c*/ 	.word	0x0001bd80


	//   ....[118]....
        /*0f90*/ 	.word	0x0001bdb0


	//   ....[119]....
        /*0f94*/ 	.word	0x0001be40


	//   ....[120]....
        /*0f98*/ 	.word	0x0001be70


	//   ....[121]....
        /*0f9c*/ 	.word	0x0001be80


	//   ....[122]....
        /*0fa0*/ 	.word	0x0001bee0


	//   ....[123]....
        /*0fa4*/ 	.word	0x0001c4d0


	//   ....[124]....
        /*0fa8*/ 	.word	0x0001c530


	//   ....[125]....
        /*0fac*/ 	.word	0x0001c590


	//   ....[126]....
        /*0fb0*/ 	.word	0x0001c5f0


	//   ....[127]....
        /*0fb4*/ 	.word	0x0001c650


	//   ....[128]....
        /*0fb8*/ 	.word	0x0001c6c0


	//   ....[129]....
        /*0fbc*/ 	.word	0x0001c710


	//   ....[130]....
        /*0fc0*/ 	.word	0x0001c770


	//   ....[131]....
        /*0fc4*/ 	.word	0x0001c7e0


	//   ....[132]....
        /*0fc8*/ 	.word	0x0001c840


	//   ....[133]....
        /*0fcc*/ 	.word	0x0001c8b0


	//   ....[134]....
        /*0fd0*/ 	.word	0x0001c920


	//   ....[135]....
        /*0fd4*/ 	.word	0x0001c990


	//   ....[136]....
        /*0fd8*/ 	.word	0x0001c9f0


	//   ....[137]....
        /*0fdc*/ 	.word	0x0001ca60


	//   ....[138]....
        /*0fe0*/ 	.word	0x0001cad0


	//   ....[139]....
        /*0fe4*/ 	.word	0x0001cb40


	//   ....[140]....
        /*0fe8*/ 	.word	0x0001cba0


	//   ....[141]....
        /*0fec*/ 	.word	0x0001cc10


	//   ....[142]....
        /*0ff0*/ 	.word	0x0001cc70


	//   ....[143]....
        /*0ff4*/ 	.word	0x0001cce0


	//   ....[144]....
        /*0ff8*/ 	.word	0x0001cd50


	//   ....[145]....
        /*0ffc*/ 	.word	0x0001cdc0


	//   ....[146]....
        /*1000*/ 	.word	0x0001ce20


	//   ....[147]....
        /*1004*/ 	.word	0x0001ce80


	//   ....[148]....
        /*1008*/ 	.word	0x0001cee0


	//   ....[149]....
        /*100c*/ 	.word	0x0001cf30


	//   ....[150]....
        /*1010*/ 	.word	0x0001cf80


	//   ....[151]....
        /*1014*/ 	.word	0x0001cff0


	//   ....[152]....
        /*1018*/ 	.word	0x0001d060


	//   ....[153]....
        /*101c*/ 	.word	0x0001d0c0


	//   ....[154]....
        /*1020*/ 	.word	0x0001d130


	//   ....[155]....
        /*1024*/ 	.word	0x0001d1a0


	//   ....[156]....
        /*1028*/ 	.word	0x0001d210


	//   ....[157]....
        /*102c*/ 	.word	0x0001d270


	//   ....[158]....
        /*1030*/ 	.word	0x0001d2c0


	//   ....[159]....
        /*1034*/ 	.word	0x0001d310


	//   ....[160]....
        /*1038*/ 	.word	0x0001d360


	//   ....[161]....
        /*103c*/ 	.word	0x0001d3a0


	//   ....[162]....
        /*1040*/ 	.word	0x0001d400


	//   ....[163]....
        /*1044*/ 	.word	0x0001d440


	//   ....[164]....
        /*1048*/ 	.word	0x0001d490


	//   ....[165]....
        /*104c*/ 	.word	0x0001d4d0


	//   ....[166]....
        /*1050*/ 	.word	0x0001d540


	//   ....[167]....
        /*1054*/ 	.word	0x0001d5b0


	//   ....[168]....
        /*1058*/ 	.word	0x0001d620


	//   ....[169]....
        /*105c*/ 	.word	0x0001d680


	//   ....[170]....
        /*1060*/ 	.word	0x0001d6f0


	//   ....[171]....
        /*1064*/ 	.word	0x0001d760


	//   ....[172]....
        /*1068*/ 	.word	0x0001d7d0


	//   ....[173]....
        /*106c*/ 	.word	0x0001d830


	//   ....[174]....
        /*1070*/ 	.word	0x0001d8a0


	//   ....[175]....
        /*1074*/ 	.word	0x0001d910


	//   ....[176]....
        /*1078*/ 	.word	0x0001d980


	//   ....[177]....
        /*107c*/ 	.word	0x0001d9e0


	//   ....[178]....
        /*1080*/ 	.word	0x0001da50


	//   ....[179]....
        /*1084*/ 	.word	0x0001dac0


	//   ....[180]....
        /*1088*/ 	.word	0x0001db30


	//   ....[181]....
        /*108c*/ 	.word	0x0001db90


	//   ....[182]....
        /*1090*/ 	.word	0x0001dc00


	//   ....[183]....
        /*1094*/ 	.word	0x0001dc70


	//   ....[184]....
        /*1098*/ 	.word	0x0001dce0


	//   ....[185]....
        /*109c*/ 	.word	0x0001dd40


	//   ....[186]....
        /*10a0*/ 	.word	0x0001ddb0


	//   ....[187]....
        /*10a4*/ 	.word	0x0001de20


	//   ....[188]....
        /*10a8*/ 	.word	0x0001de80


	//   ....[189]....
        /*10ac*/ 	.word	0x0001ded0


	//   ....[190]....
        /*10b0*/ 	.word	0x0001df30


	//   ....[191]....
        /*10b4*/ 	.word	0x0001df90


	//   ....[192]....
        /*10b8*/ 	.word	0x0001dff0


	//   ....[193]....
        /*10bc*/ 	.word	0x0001e060


	//   ....[194]....
        /*10c0*/ 	.word	0x0001e0c0


	//   ....[195]....
        /*10c4*/ 	.word	0x0001e120


	//   ....[196]....
        /*10c8*/ 	.word	0x0001e180


	//   ....[197]....
        /*10cc*/ 	.word	0x0001e1e0


	//   ....[198]....
        /*10d0*/ 	.word	0x0001e240


	//   ....[199]....
        /*10d4*/ 	.word	0x0001e2b0


	//   ....[200]....
        /*10d8*/ 	.word	0x0001e300


	//   ....[201]....
        /*10dc*/ 	.word	0x0001e360


	//   ....[202]....
        /*10e0*/ 	.word	0x0001e3c0


	//   ....[203]....
        /*10e4*/ 	.word	0x0001e430


	//----- nvinfo : EIATTR_EXIT_INSTR_OFFSETS
	.align		4
.L_672:
        /*10e8*/ 	.byte	0x04, 0x1c
        /*10ea*/ 	.short	(.L_674 - .L_673)


	//   ....[0]....
.L_673:
        /*10ec*/ 	.word	0x00000c10


	//   ....[1]....
        /*10f0*/ 	.word	0x0001c490


	//----- nvinfo : EIATTR_MAX_THREADS
	.align		4
.L_674:
        /*10f4*/ 	.byte	0x04, 0x05
        /*10f6*/ 	.short	(.L_676 - .L_675)
.L_675:
        /*10f8*/ 	.word	0x00000100
        /*10fc*/ 	.word	0x00000001
        /*1100*/ 	.word	0x00000001


	//----- nvinfo : EIATTR_CRS_STACK_SIZE
	.align		4
.L_676:
        /*1104*/ 	.byte	0x04, 0x1e
        /*1106*/ 	.short	(.L_678 - .L_677)
.L_677:
        /*1108*/ 	.word	0x00000000
.L_678:


//--------------------- .nv.info._ZN7cutlass13device_kernelIN5flash19enable_sm80_to_sm89INS1_16FlashAttnFwdSm80INS1_25CollectiveMainloopFwdSm80ILi8ELi1ELb0EN4cute5tupleIJNS5_1CILi128EEENS7_ILi64EEENS7_ILi256EEEEEELi256ENS_10bfloat16_tEfNS_4arch4Sm80ELb0ELb1ELb1ELb0ELb1ELb0ELb1ELb1EEENS1_21CollectiveEpilogueFwdINS6_IJS8_SA_S9_EEENS6_IJNS7_ILi1EEESI_SI_EEESC_SE_Li256ELb0ELb1ELb1ELb0EEENS1_19SingleTileSchedulerILb0ELb1ELb1ELi128EEEEEEEEEvNT_6ParamsE --------------------------
	.section	.nv.info._ZN7cutlass13device_kernelIN5flash19enable_sm80_to_sm89INS1_16FlashAttnFwdSm80INS1_25CollectiveMainloopFwdSm80ILi8ELi1ELb0EN4cute5tupleIJNS5_1CILi128EEENS7_ILi64EEENS7_ILi256EEEEEELi256ENS_10bfloat16_tEfNS_4arch4Sm80ELb0ELb1ELb1ELb0ELb1ELb0ELb1ELb1EEENS1_21CollectiveEpilogueFwdINS6_IJS8_SA_S9_EEENS6_IJNS7_ILi1EEESI_SI_EEESC_SE_Li256ELb0ELb1ELb1ELb0EEENS1_19SingleTileSchedulerILb0ELb1ELb1ELi128EEEEEEEEEvNT_6ParamsE,"",@"SHT_CUDA_INFO"
	.sectionflags	@""
	.align	4


	//----- nvinfo : EIATTR_CUDA_API_VERSION
	.align		4
        /*0000*/ 	.byte	0x04, 0x37
        /*0002*/ 	.short	(.L_680 - .L_679)
.L_679:
        /*0004*/ 	.word	0x00000082


	//----- nvinfo : EIATTR_SW2861232_WAR
	.align		4
.L_680:
        /*0008*/ 	.byte	0x01, 0x35
	.zero		2


	//----- nvinfo : EIATTR_PARAM_CBANK
	.align		4
        /*000c*/ 	.byte	0x04, 0x0a
        /*000e*/ 	.short	(.L_682 - .L_681)
	.align		4
.L_681:
        /*0010*/ 	.word	index@(.nv.constant0._ZN7cutlass13device_kernelIN5flash19enable_sm80_to_sm89INS1_16FlashAttnFwdSm80INS1_25CollectiveMainloopFwdSm80ILi8ELi1ELb0EN4cute5tupleIJNS5_1CILi128EEENS7_ILi64EEENS7_ILi256EEEEEELi256ENS_10bfloat16_tEfNS_4arch4Sm80ELb0ELb1ELb1ELb0ELb1ELb0ELb1ELb1EEENS1_21CollectiveEpilogueFwdINS6_IJS8_SA_S9_EEENS6_IJNS7_ILi1EEESI_SI_EEESC_SE_Li256ELb0ELb1ELb1ELb0EEENS1_19SingleTileSchedulerILb0ELb1ELb1ELi128EEEEEEEEEvNT_6ParamsE)
        /*0014*/ 	.short	0x0160
        /*0016*/ 	.short	0x0418


	//----- nvinfo : EIATTR_CBANK_PARAM_SIZE
	.align		4
.L_682:
        /*0018*/ 	.byte	0x03, 0x19
        /*001a*/ 	.short	0x0418


	//----- nvinfo : EIATTR_KPARAM_INFO
	.align		4
        /*001c*/ 	.byte	0x04, 0x17
        /*001e*/ 	.short	(.L_684 - .L_683)
.L_683:
        /*0020*/ 	.word	0x00000000
        /*0024*/ 	.short	0x0000
        /*0026*/ 	.short	0x0000
        /*0028*/ 	.byte	0x00, 0xf0, 0x61, 0x10


	//----- nvinfo : EIATTR_MAXREG_COUNT
	.align		4
.L_684:
        /*002c*/ 	.byte	0x03, 0x1b
        /*002e*/ 	.short	0x00ff


	//----- nvinfo : EIATTR_NUM_BARRIERS
	.align		4
        /*0030*/ 	.byte	0x02, 0x4c
        /*0032*/ 	.byte	0x02
	.zero		1


	//----- nvinfo : EIATTR_ANNOTATIONS
	.align		4
        /*0034*/ 	.byte	0x04, 0x55
        /*0036*/ 	.short	(.L_686 - .L_685)


	//   ....[0]....
.L_685:
        /*0038*/ 	.word	0x00000001
        /*003c*/ 	.byte	0xd0, 0xc1, 0x00, 0x00, 0x01, 0x00, 0x00, 0x00, 0xb0, 0xc8, 0x00, 0x00


	//----- nvinfo : EIATTR_MERCURY_ISA_VERSION
	.align		4
.L_686:
        /*0048*/ 	.byte	0x03, 0x5f
        /*004a*/ 	.short	0x0000


	//----- nvinfo : EIATTR_COOP_GROUP_MASK_REGIDS
	.align		4
        /*004c*/ 	.byte	0x04, 0x29
        /*004e*/ 	.short	(.L_688 - .L_687)


	//   ....[0]....
.L_687:
        /*0050*/ 	.word	0xffffffff


	//   ....[1]....
        /*0054*/ 	.word	0xffffffff


	//   ....[2]....
        /*0058*/ 	.word	0xffffffff


	//   ....[3]....
        /*005c*/ 	.word	0xffffffff


	//   ....[4]....
        /*0060*/ 	.word	0xffffffff


	//   ....[5]....
        /*0064*/ 	.word	0xffffffff


	//   ....[6]....
        /*0068*/ 	.word	0xffffffff


	//   ....[7]....
        /*006c*/ 	.word	0xffffffff


	//   ....[8]....
        /*0070*/ 	.word	0xffffffff


	//   ....[9]....
        /*0074*/ 	.word	0xffffffff


	//   ....[10]....
        /*0078*/ 	.word	0xffffffff


	//   ....[11]....
        /*007c*/ 	.word	0xffffffff


	//   ....[12]....
        /*0080*/ 	.word	0xffffffff


	//   ....[13]....
        /*0084*/ 	.word	0xffffffff


	//   ....[14]....
        /*0088*/ 	.word	0xffffffff


	//   ....[15]....
        /*008c*/ 	.word	0xffffffff


	//   ....[16]....
        /*0090*/ 	.word	0xffffffff


	//   ....[17]....
        /*0094*/ 	.word	0xffffffff


	//   ....[18]....
        /*0098*/ 	.word	0xffffffff


	//   ....[19]....
        /*009c*/ 	.word	0xffffffff


	//   ....[20]....
        /*00a0*/ 	.word	0xffffffff


	//   ....[21]....
        /*00a4*/ 	.word	0xffffffff


	//   ....[22]....
        /*00a8*/ 	.word	0xffffffff


	//   ....[23]....
        /*00ac*/ 	.word	0xffffffff


	//   ....[24]....
        /*00b0*/ 	.word	0xffffffff


	//   ....[25]....
        /*00b4*/ 	.word	0xffffffff


	//   ....[26]....
        /*00b8*/ 	.word	0xffffffff


	//   ....[27]....
        /*00bc*/ 	.word	0xffffffff


	//   ....[28]....
        /*00c0*/ 	.word	0xffffffff


	//   ....[29]....
        /*00c4*/ 	.word	0xffffffff


	//   ....[30]....
        /*00c8*/ 	.word	0xffffffff


	//   ....[31]....
        /*00cc*/ 	.word	0xffffffff


	//   ....[32]....
        /*00d0*/ 	.word	0xffffffff


	//   ....[33]....
        /*00d4*/ 	.word	0xffffffff


	//   ....[34]....
        /*00d8*/ 	.word	0xffffffff


	//   ....[35]....
        /*00dc*/ 	.word	0xffffffff


	//   ....[36]....
        /*00e0*/ 	.word	0xffffffff


	//   ....[37]....
        /*00e4*/ 	.word	0xffffffff


	//   ....[38]....
        /*00e8*/ 	.word	0xffffffff


	//   ....[39]....
        /*00ec*/ 	.word	0xffffffff


	//   ....[40]....
        /*00f0*/ 	.word	0xffffffff


	//   ....[41]....
        /*00f4*/ 	.word	0xffffffff


	//   ....[42]....
        /*00f8*/ 	.word	0xffffffff


	//   ....[43]....
        /*00fc*/ 	.word	0xffffffff


	//   ....[44]....
        /*0100*/ 	.word	0xffffffff


	//   ....[45]....
        /*0104*/ 	.word	0xffffffff


	//   ....[46]....
        /*0108*/ 	.word	0xffffffff


	//   ....[47]....
        /*010c*/ 	.word	0xffffffff


	//   ....[48]....
        /*0110*/ 	.word	0xffffffff


	//   ....[49]....
        /*0114*/ 	.word	0xffffffff


	//   ....[50]....
        /*0118*/ 	.word	0xffffffff


	//   ....[51]....
        /*011c*/ 	.word	0xffffffff


	//   ....[52]....
        /*0120*/ 	.word	0xffffffff


	//   ....[53]....
        /*0124*/ 	.word	0xffffffff


	//   ....[54]....
        /*0128*/ 	.word	0xffffffff


	//   ....[55]....
        /*012c*/ 	.word	0xffffffff


	//   ....[56]....
        /*0130*/ 	.word	0xffffffff


	//   ....[57]....
        /*0134*/ 	.word	0xffffffff


	//   ....[58]....
        /*0138*/ 	.word	0xffffffff


	//   ....[59]....
        /*013c*/ 	.word	0xffffffff


	//   ....[60]....
        /*0140*/ 	.word	0xffffffff


	//   ....[61]....
        /*0144*/ 	.word	0xffffffff


	//   ....[62]....
        /*0148*/ 	.word	0xffffffff


	//   ....[63]....
        /*014c*/ 	.word	0xffffffff


	//   ....[64]....
        /*0150*/ 	.word	0xffffffff


	//   ....[65]....
        /*0154*/ 	.word	0xffffffff


	//   ....[66]....
        /*0158*/ 	.word	0xffffffff


	//   ....[67]....
        /*015c*/ 	.word	0xffffffff


	//   ....[68]....
        /*0160*/ 	.word	0xffffffff


	//   ....[69]....
        /*0164*/ 	.word	0xffffffff


	//   ....[70]....
        /*0168*/ 	.word	0xffffffff


	//   ....[71]....
        /*016c*/ 	.word	0xffffffff


	//   ....[72]....
        /*0170*/ 	.word	0xffffffff


	//   ....[73]....
        /*0174*/ 	.word	0xffffffff


	//   ....[74]....
        /*0178*/ 	.word	0xffffffff


	//   ....[75]....
        /*017c*/ 	.word	0xffffffff


	//   ....[76]....
        /*0180*/ 	.word	0xffffffff


	//   ....[77]....
        /*0184*/ 	.word	0xffffffff


	//   ....[78]....
        /*0188*/ 	.word	0xffffffff


	//----- nvinfo : EIATTR_COOP_GROUP_INSTR_OFFSETS
	.align		4
.L_688:
        /*018c*/ 	.byte	0x04, 0x28
        /*018e*/ 	.short	(.L_690 - .L_689)


	//   ....[0]....
.L_689:
        /*0190*/ 	.word	0x00000060


	//   ....[1]....
        /*0194*/ 	.word	0x000013e0


	//   ....[2]....
        /*0198*/ 	.word	0x00001410


	//   ....[3]....
        /*019c*/ 	.word	0x000016a0


	//   ....[4]....
        /*01a0*/ 	.word	0x000016d0


	//   ....[5]....
        /*01a4*/ 	.word	0x00001840


	//   ....[6]....
        /*01a8*/ 	.word	0x00001870


	//   ....[7]....
        /*01ac*/ 	.word	0x000019d0


	//   ....[8]....
        /*01b0*/ 	.word	0x00001a10


	//   ....[9]....
        /*01b4*/ 	.word	0x00002140


	//   ....[10]....
        /*01b8*/ 	.word	0x00002170


	//   ....[11]....
        /*01bc*/ 	.word	0x000021a0


	//   ....[12]....
        /*01c0*/ 	.word	0x000021d0


	//   ....[13]....
        /*01c4*/ 	.word	0x00002200


	//   ....[14]....
        /*01c8*/ 	.word	0x00002230


	//   ....[15]....
        /*01cc*/ 	.word	0x00002250


	//   ....[16]....
        /*01d0*/ 	.word	0x00002270


	//   ....[17]....
        /*01d4*/ 	.word	0x00003870


	//   ....[18]....
        /*01d8*/ 	.word	0x000038a0


	//   ....[19]....
        /*01dc*/ 	.word	0x000038b0


	//   ....[20]....
        /*01e0*/ 	.word	0x000038c0


	//   ....[21]....
        /*01e4*/ 	.word	0x00003e00


	//   ....[22]....
        /*01e8*/ 	.word	0x00004080


	//   ....[23]....
        /*01ec*/ 	.word	0x00004d20


	//   ....[24]....
        /*01f0*/ 	.word	0x00004db0


	//   ....[25]....
        /*01f4*/ 	.word	0x00004e10


	//   ....[26]....
        /*01f8*/ 	.word	0x00004ee0


	//   ....[27]....
        /*01fc*/ 	.word	0x000065b0


	//   ....[28]....
        /*0200*/ 	.word	0x000065d0


	//   ....[29]....
        /*0204*/ 	.word	0x000065e0


	//   ....[30]....
        /*0208*/ 	.word	0x000065f0


	//   ....[31]....
        /*020c*/ 	.word	0x00007b00


	//   ....[32]....
        /*0210*/ 	.word	0x00007b30


	//   ....[33]....
        /*0214*/ 	.word	0x00007b40


	//   ....[34]....
        /*0218*/ 	.word	0x00007b50


	//   ....[35]....
        /*021c*/ 	.word	0x00007de0


	//   ....[36]....
        /*0220*/ 	.word	0x00008020


	//   ....[37]....
        /*0224*/ 	.word	0x00008980


	//   ....[38]....
        /*0228*/ 	.word	0x00008bd0


	//   ....[39]....
        /*022c*/ 	.word	0x00008ca0


	//   ....[40]....
        /*0230*/ 	.word	0x00008db0


	//   ....[41]....
        /*0234*/ 	.word	0x0000b110


	//   ....[42]....
        /*0238*/ 	.word	0x0000b140


	//   ....[43]....
        /*023c*/ 	.word	0x0000b150


	//   ....[44]....
        /*0240*/ 	.word	0x0000b160


	//   ....[45]....
        /*0244*/ 	.word	0x0000c680


	//   ....[46]....
        /*0248*/ 	.word	0x0000c6b0


	//   ....[47]....
        /*024c*/ 	.word	0x0000c6c0


	//   ....[48]....
        /*0250*/ 	.word	0x0000c6d0


	//   ....[49]....
        /*0254*/ 	.word	0x0000ca60


	//   ....[50]....
        /*0258*/ 	.word	0x0000caf0


	//   ....[51]....
        /*025c*/ 	.word	0x0000cb80


	//   ....[52]....
        /*0260*/ 	.word	0x0000cba0


	//   ....[53]....
        /*0264*/ 	.word	0x0000eb90


	//   ....[54]....
        /*0268*/ 	.word	0x0000eba0


	//   ....[55]....
        /*026c*/ 	.word	0x0000ecc0


	//   ....[56]....
        /*0270*/ 	.word	0x0000ed10


	//   ....[57]....
        /*0274*/ 	.word	0x00010060


	//   ....[58]....
        /*0278*/ 	.word	0x00010070


	//   ....[59]....
        /*027c*/ 	.word	0x00010080


	//   ....[60]....
        /*0280*/ 	.word	0x00010090


	//   ....[61]....
        /*0284*/ 	.word	0x000102d0


	//   ....[62]....
        /*0288*/ 	.word	0x00010500


	//   ....[63]....
        /*028c*/ 	.word	0x00010fd0


	//   ....[64]....
        /*0290*/ 	.word	0x00011140


	//   ....[65]....
        /*0294*/ 	.word	0x00011170


	//   ....[66]....
        /*0298*/ 	.word	0x00011200


	//   ....[67]....
        /*029c*/ 	.word	0x00012de0


	//   ....[68]....
        /*02a0*/ 	.word	0x00012e10


	//   ....[69]....
        /*02a4*/ 	.word	0x00012e60


	//   ....[70]....
        /*02a8*/ 	.word	0x00012e70


	//   ....[71]....
        /*02ac*/ 	.word	0x00013d40


	//   ....[72]....
        /*02b0*/ 	.word	0x00013d70


	//   ....[73]....
        /*02b4*/ 	.word	0x00013db0


	//   ....[74]....
        /*02b8*/ 	.word	0x00013de0


	//   ....[75]....
        /*02bc*/ 	.word	0x00013ed0


	//   ....[76]....
        /*02c0*/ 	.word	0x00013ee0


	//   ....[77]....
        /*02c4*/ 	.word	0x00014b10


	//   ....[78]....
        /*02c8*/ 	.word	0x00014b20


	//----- nvinfo : EIATTR_EXIT_INSTR_OFFSETS
	.align		4
.L_690:
        /*02cc*/ 	.byte	0x04, 0x1c
        /*02ce*/ 	.short	(.L_692 - .L_691)


	//   ....[0]....
.L_691:
        /*02d0*/ 	.word	0x000001c0


	//   ....[1]....
        /*02d4*/ 	.word	0x00014b30


	//   ....[2]....
        /*02d8*/ 	.word	0x000156d0


	//   ....[3]....
        /*02dc*/ 	.word	0x00015720


	//   ....[4]....
        /*02e0*/ 	.word	0x00015750


	//   ....[5]....
        /*02e4*/ 	.word	0x000157b0


	//   ....[6]....
        /*02e8*/ 	.word	0x00015a40


	//----- nvinfo : EIATTR_CTAIDZ_USED
	.align		4
.L_692:
        /*02ec*/ 	.byte	0x01, 0x04
	.zero		2


	//----- nvinfo : EIATTR_MAX_THREADS
	.align		4
        /*02f0*/ 	.byte	0x04, 0x05
        /*02f2*/ 	.short	(.L_694 - .L_693)
.L_693:
        /*02f4*/ 	.word	0x00000100
        /*02f8*/ 	.word	0x00000001
        /*02fc*/ 	.word	0x00000001


	//----- nvinfo : EIATTR_CRS_STACK_SIZE
	.align		4
.L_694:
        /*0300*/ 	.byte	0x04, 0x1e
        /*0302*/ 	.short	(.L_696 - .L_695)
.L_695:
        /*0304*/ 	.word	0x00000000
.L_696:


//--------------------- .nv.info._ZN7cutlass13device_kernelIN5flash19enable_sm80_to_sm89INS1_16FlashAttnFwdSm80INS1_25CollectiveMainloopFwdSm80ILi8ELi1ELb0EN4cute5tupleIJNS5_1CILi128EEENS7_ILi64EEENS7_ILi256EEEEEELi256ENS_10bfloat16_tEfNS_4arch4Sm80ELb0ELb1ELb1ELb1ELb1ELb0ELb1ELb1EEENS1_21CollectiveEpilogueFwdINS6_IJS8_SA_S9_EEENS6_IJNS7_ILi1EEESI_SI_EEESC_SE_Li256ELb1ELb1ELb1ELb0EEENS1_36VarlenDynamicPersistentTileSchedulerILi128ELi64ELi256ELi256ELb1ELb1ELb0ELb1ELb0ELb1EEEEEEEEEvNT_6ParamsE --------------------------
	.section	.nv.info._ZN7cutlass13device_kernelIN5flash19enable_sm80_to_sm89INS1_16FlashAttnFwdSm80INS1_25CollectiveMainloopFwdSm80ILi8ELi1ELb0EN4cute5tupleIJNS5_1CILi128EEENS7_ILi64EEENS7_ILi256EEEEEELi256ENS_10bfloat16_tEfNS_4arch4Sm80ELb0ELb1ELb1ELb1ELb1ELb0ELb1ELb1EEENS1_21CollectiveEpilogueFwdINS6_IJS8_SA_S9_EEENS6_IJNS7_ILi1EEESI_SI_EEESC_SE_Li256ELb1ELb1ELb1ELb0EEENS1_36VarlenDynamicPersistentTileSchedulerILi128ELi64ELi256ELi256ELb1ELb1ELb0ELb1ELb0ELb1EEEEEEEEEvNT_6ParamsE,"",@"SHT_CUDA_INFO"
	.sectionflags	@""
	.align	4


	//----- nvinfo : EIATTR_CUDA_API_VERSION
	.align		4
        /*0000*/ 	.byte	0x04, 0x37
        /*0002*/ 	.short	(.L_698 - .L_697)
.L_697:
        /*0004*/ 	.word	0x00000082


	//----- nvinfo : EIATTR_SW2861232_WAR
	.align		4
.L_698:
        /*0008*/ 	.byte	0x01, 0x35
	.zero		2


	//----- nvinfo : EIATTR_PARAM_CBANK
	.align		4
        /*000c*/ 	.byte	0x04, 0x0a
        /*000e*/ 	.short	(.L_700 - .L_699)
	.align		4
.L_699:
        /*0010*/ 	.word	index@(.nv.constant0._ZN7cutlass13device_kernelIN5flash19enable_sm80_to_sm89INS1_16FlashAttnFwdSm80INS1_25CollectiveMainloopFwdSm80ILi8ELi1ELb0EN4cute5tupleIJNS5_1CILi128EEENS7_ILi64EEENS7_ILi256EEEEEELi256ENS_10bfloat16_tEfNS_4arch4Sm80ELb0ELb1ELb1ELb1ELb1ELb0ELb1ELb1EEENS1_21CollectiveEpilogueFwdINS6_IJS8_SA_S9_EEENS6_IJNS7_ILi1EEESI_SI_EEESC_SE_Li256ELb1ELb1ELb1ELb0EEENS1_36VarlenDynamicPersistentTileSchedulerILi128ELi64ELi256ELi256ELb1ELb1ELb0ELb1ELb0ELb1EEEEEEEEEvNT_6ParamsE)
        /*0014*/ 	.short	0x0160
        /*0016*/ 	.short	0x0438


	//----- nvinfo : EIATTR_CBANK_PARAM_SIZE
	.align		4
.L_700:
        /*0018*/ 	.byte	0x03, 0x19
        /*001a*/ 	.short	0x0438


	//----- nvinfo : EIATTR_KPARAM_INFO
	.align		4
        /*001c*/ 	.byte	0x04, 0x17
        /*001e*/ 	.short	(.L_702 - .L_701)
.L_701:
        /*0020*/ 	.word	0x00000000
        /*0024*/ 	.short	0x0000
        /*0026*/ 	.short	0x0000
        /*0028*/ 	.byte	0x00, 0xf0, 0xe1, 0x10


	//----- nvinfo : EIATTR_MAXREG_COUNT
	.align		4
.L_702:
        /*002c*/ 	.byte	0x03, 0x1b
        /*002e*/ 	.short	0x00ff


	//----- nvinfo : EIATTR_NUM_BARRIERS
	.align		4
        /*0030*/ 	.byte	0x02, 0x4c
        /*0032*/ 	.byte	0x06
	.zero		1


	//----- nvinfo : EIATTR_ANNOTATIONS
	.align		4
        /*0034*/ 	.byte	0x04, 0x55
        /*0036*/ 	.short	(.L_704 - .L_703)


	//   ....[0]....
.L_703:
        /* <DEDUP_REMOVED lines=15> */


	//----- nvinfo : EIATTR_MERCURY_ISA_VERSION
	.align		4
.L_704:
        /*0118*/ 	.byte	0x03, 0x5f
        /*011a*/ 	.short	0x0000


	//----- nvinfo : EIATTR_INT_WARP_WIDE_INSTR_OFFSETS
	.align		4
        /*011c*/ 	.byte	0x04, 0x31
        /*011e*/ 	.short	(.L_706 - .L_705)


	//   ....[0]....
.L_705:
        /*0120*/ 	.word	0x00014c30


	//   ....[1]....
        /*0124*/ 	.word	0x00014cb0


	//----- nvinfo : EIATTR_COOP_GROUP_MASK_REGIDS
	.align		4
.L_706:
        /*0128*/ 	.byte	0x04, 0x29
        /*012a*/ 	.short	(.L_708 - .L_707)


	//   ....[0]....
.L_707:
        /*012c*/ 	.word	0xffffffff


	//   ....[1]....
        /*0130*/ 	.word	0xffffffff


	//   ....[2]....
        /*0134*/ 	.word	0xffffffff


	//   ....[3]....
        /*0138*/ 	.word	0xffffffff


	//   ....[4]....
        /*013c*/ 	.word	0xffffffff


	//   ....[5]....
        /*0140*/ 	.word	0xffffffff


	//   ....[6]....
        /*0144*/ 	.word	0xffffffff


	//   ....[7]....
        /*0148*/ 	.word	0xffffffff


	//   ....[8]....
        /*014c*/ 	.word	0xffffffff


	//   ....[9]....
        /*0150*/ 	.word	0xffffffff


	//   ....[10]....
        /*0154*/ 	.word	0xffffffff


	//   ....[11]....
        /*0158*/ 	.word	0xffffffff


	//   ....[12]....
        /*015c*/ 	.word	0xffffffff


	//   ....[13]....
        /*0160*/ 	.word	0xffffffff


	//   ....[14]....
        /*0164*/ 	.word	0xffffffff


	//   ....[15]....
        /*0168*/ 	.word	0xffffffff


	//   ....[16]....
        /*016c*/ 	.word	0xffffffff


	//   ....[17]....
        /*0170*/ 	.word	0xffffffff


	//   ....[18]....
        /*0174*/ 	.word	0xffffffff


	//   ....[19]....
        /*0178*/ 	.word	0xffffffff


	//   ....[20]....
        /*017c*/ 	.word	0xffffffff


	//   ....[21]....
        /*0180*/ 	.word	0xffffffff


	//   ....[22]....
        /*0184*/ 	.word	0xffffffff


	//   ....[23]....
        /*0188*/ 	.word	0xffffffff


	//   ....[24]....
        /*018c*/ 	.word	0xffffffff


	//   ....[25]....
        /*0190*/ 	.word	0xffffffff


	//   ....[26]....
        /*0194*/ 	.word	0xffffffff


	//   ....[27]....
        /*0198*/ 	.word	0xffffffff


	//   ....[28]....
        /*019c*/ 	.word	0xffffffff


	//   ....[29]....
        /*01a0*/ 	.word	0xffffffff


	//   ....[30]....
        /*01a4*/ 	.word	0xffffffff


	//   ....[31]....
        /*01a8*/ 	.word	0xffffffff


	//   ....[32]....
        /*01ac*/ 	.word	0xffffffff


	//   ....[33]....
        /*01b0*/ 	.word	0xffffffff


	//   ....[34]....
        /*01b4*/ 	.word	0xffffffff


	//   ....[35]....
        /*01b8*/ 	.word	0xffffffff


	//   ....[36]....
        /*01bc*/ 	.word	0xffffffff


	//   ....[37]....
        /*01c0*/ 	.word	0xffffffff


	//   ....[38]....
        /*01c4*/ 	.word	0xffffffff


	//   ....[39]....
        /*01c8*/ 	.word	0xffffffff


	//   ....[40]....
        /*01cc*/ 	.word	0xffffffff


	//   ....[41]....
        /*01d0*/ 	.word	0xffffffff


	//   ....[42]....
        /*01d4*/ 	.word	0xffffffff


	//   ....[43]....
        /*01d8*/ 	.word	0xffffffff


	//   ....[44]....
        /*01dc*/ 	.word	0xffffffff


	//   ....[45]....
        /*01e0*/ 	.word	0xffffffff


	//   ....[46]....
        /*01e4*/ 	.word	0xffffffff


	//   ....[47]....
        /*01e8*/ 	.word	0xffffffff


	//   ....[48]....
        /*01ec*/ 	.word	0xffffffff


	//   ....[49]....
        /*01f0*/ 	.word	0xffffffff


	//   ....[50]....
        /*01f4*/ 	.word	0xffffffff


	//   ....[51]....
        /*01f8*/ 	.word	0xffffffff


	//   ....[52]....
        /*01fc*/ 	.word	0xffffffff


	//   ....[53]....
        /*0200*/ 	.word	0xffffffff


	//   ....[54]....
        /*0204*/ 	.word	0xffffffff


	//   ....[55]....
        /*0208*/ 	.word	0xffffffff


	//   ....[56]....
        /*020c*/ 	.word	0xffffffff


	//   ....[57]....
        /*0210*/ 	.word	0xffffffff


	//   ....[58]....
        /*0214*/ 	.word	0xffffffff


	//   ....[59]....
        /*0218*/ 	.word	0xffffffff


	//   ....[60]....
        /*021c*/ 	.word	0xffffffff


	//   ....[61]....
        /*0220*/ 	.word	0xffffffff


	//   ....[62]....
        /*0224*/ 	.word	0xffffffff


	//   ....[63]....
        /*0228*/ 	.word	0xffffffff


	//   ....[64]....
        /*022c*/ 	.word	0xffffffff


	//   ....[65]....
        /*0230*/ 	.word	0xffffffff


	//   ....[66]....
        /*0234*/ 	.word	0xffffffff


	//   ....[67]....
        /*0238*/ 	.word	0xffffffff


	//   ....[68]....
        /*023c*/ 	.word	0xffffffff


	//   ....[69]....
        /*0240*/ 	.word	0xffffffff


	//   ....[70]....
        /*0244*/ 	.word	0xffffffff


	//   ....[71]....
        /*0248*/ 	.word	0xffffffff


	//   ....[72]....
        /*024c*/ 	.word	0xffffffff


	//   ....[73]....
        /*0250*/ 	.word	0xffffffff


	//   ....[74]....
        /*0254*/ 	.word	0xffffffff


	//   ....[75]....
        /*0258*/ 	.word	0xffffffff


	//   ....[76]....
        /*025c*/ 	.word	0xffffffff


	//   ....[77]....
        /*0260*/ 	.word	0xffffffff


	//   ....[78]....
        /*0264*/ 	.word	0xffffffff


	//   ....[79]....
        /*0268*/ 	.word	0xffffffff


	//   ....[80]....
        /*026c*/ 	.word	0xffffffff


	//   ....[81]....
        /*0270*/ 	.word	0xffffffff


	//   ....[82]....
        /*0274*/ 	.word	0xffffffff


	//   ....[83]....
        /*0278*/ 	.word	0xffffffff


	//   ....[84]....
        /*027c*/ 	.word	0xffffffff


	//   ....[85]....
        /*0280*/ 	.word	0xffffffff


	//   ....[86]....
        /*0284*/ 	.word	0xffffffff


	//   ....[87]....
        /*0288*/ 	.word	0xffffffff


	//   ....[88]....
        /*028c*/ 	.word	0xffffffff


	//   ....[89]....
        /*0290*/ 	.word	0xffffffff


	//   ....[90]....
        /*0294*/ 	.word	0xffffffff


	//   ....[91]....
        /*0298*/ 	.word	0xffffffff


	//   ....[92]....
        /*029c*/ 	.word	0xffffffff


	//   ....[93]....
        /*02a0*/ 	.word	0xffffffff


	//   ....[94]....
        /*02a4*/ 	.word	0xffffffff


	//   ....[95]....
        /*02a8*/ 	.word	0xffffffff


	//   ....[96]....
        /*02ac*/ 	.word	0xffffffff


	//   ....[97]....
        /*02b0*/ 	.word	0xffffffff


	//   ....[98]....
        /*02b4*/ 	.word	0xffffffff


	//   ....[99]....
        /*02b8*/ 	.word	0xffffffff


	//   ....[100]....
        /*02bc*/ 	.word	0xffffffff


	//   ....[101]....
        /*02c0*/ 	.word	0xffffffff


	//   ....[102]....
        /*02c4*/ 	.word	0xffffffff


	//   ....[103]....
        /*02c8*/ 	.word	0xffffffff


	//   ....[104]....
        /*02cc*/ 	.word	0xffffffff


	//   ....[105]....
        /*02d0*/ 	.word	0xffffffff


	//   ....[106]....
        /*02d4*/ 	.word	0xffffffff


	//   ....[107]....
        /*02d8*/ 	.word	0xffffffff


	//   ....[108]....
        /*02dc*/ 	.word	0xffffffff


	//   ....[109]....
        /*02e0*/ 	.word	0xffffffff


	//   ....[110]....
        /*02e4*/ 	.word	0xffffffff


	//   ....[111]....
        /*02e8*/ 	.word	0xffffffff


	//   ....[112]....
        /*02ec*/ 	.word	0xffffffff


	//   ....[113]....
        /*02f0*/ 	.word	0xffffffff


	//   ....[114]....
        /*02f4*/ 	.word	0xffffffff


	//   ....[115]....
        /*02f8*/ 	.word	0xffffffff


	//   ....[116]....
        /*02fc*/ 	.word	0xffffffff


	//   ....[117]....
        /*0300*/ 	.word	0xffffffff


	//   ....[118]....
        /*0304*/ 	.word	0xffffffff


	//   ....[119]....
        /*0308*/ 	.word	0xffffffff


	//   ....[120]....
        /*030c*/ 	.word	0xffffffff


	//   ....[121]....
        /*0310*/ 	.word	0xffffffff


	//   ....[122]....
        /*0314*/ 	.word	0xffffffff


	//   ....[123]....
        /*0318*/ 	.word	0xffffffff


	//   ....[124]....
        /*031c*/ 	.word	0xffffffff


	//   ....[125]....
        /*0320*/ 	.word	0xffffffff


	//   ....[126]....
        /*0324*/ 	.word	0xffffffff


	//   ....[127]....
        /*0328*/ 	.word	0xffffffff


	//   ....[128]....
        /*032c*/ 	.word	0xffffffff


	//   ....[129]....
        /*0330*/ 	.word	0xffffffff


	//   ....[130]....
        /*0334*/ 	.word	0xffffffff


	//   ....[131]....
        /*0338*/ 	.word	0xffffffff


	//   ....[132]....
        /*033c*/ 	.word	0xffffffff


	//   ....[133]....
        /*0340*/ 	.word	0xffffffff


	//   ....[134]....
        /*0344*/ 	.word	0xffffffff


	//   ....[135]....
        /*0348*/ 	.word	0xffffffff


	//   ....[136]....
        /*034c*/ 	.word	0xffffffff


	//   ....[137]....
        /*0350*/ 	.word	0xffffffff


	//   ....[138]....
        /*0354*/ 	.word	0xffffffff


	//   ....[139]....
        /*0358*/ 	.word	0xffffffff


	//   ....[140]....
        /*035c*/ 	.word	0xffffffff


	//   ....[141]....
        /*0360*/ 	.word	0xffffffff


	//   ....[142]....
        /*0364*/ 	.word	0xffffffff


	//   ....[143]....
        /*0368*/ 	.word	0xffffffff


	//   ....[144]....
        /*036c*/ 	.word	0xffffffff


	//   ....[145]....
        /*0370*/ 	.word	0xffffffff


	//   ....[146]....
        /*0374*/ 	.word	0xffffffff


	//   ....[147]....
        /*0378*/ 	.word	0xffffffff


	//   ....[148]....
        /*037c*/ 	.word	0xffffffff


	//   ....[149]....
        /*0380*/ 	.word	0xffffffff


	//   ....[150]....
        /*0384*/ 	.word	0xffffffff


	//   ....[151]....
        /*0388*/ 	.word	0xffffffff


	//   ....[152]....
        /*038c*/ 	.word	0xffffffff


	//   ....[153]....
        /*0390*/ 	.word	0xffffffff


	//   ....[154]....
        /*0394*/ 	.word	0xffffffff


	//   ....[155]....
        /*0398*/ 	.word	0xffffffff


	//   ....[156]....
        /*039c*/ 	.word	0xffffffff


	//   ....[157]....
        /*03a0*/ 	.word	0xffffffff


	//   ....[158]....
        /*03a4*/ 	.word	0xffffffff


	//   ....[159]....
        /*03a8*/ 	.word	0xffffffff


	//   ....[160]....
        /*03ac*/ 	.word	0xffffffff


	//   ....[161]....
        /*03b0*/ 	.word	0xffffffff


	//   ....[162]....
        /*03b4*/ 	.word	0xffffffff


	//   ....[163]....
        /*03b8*/ 	.word	0xffffffff


	//   ....[164]....
        /*03bc*/ 	.word	0xffffffff


	//   ....[165]....
        /*03c0*/ 	.word	0xffffffff


	//   ....[166]....
        /*03c4*/ 	.word	0xffffffff


	//   ....[167]....
        /*03c8*/ 	.word	0xffffffff


	//   ....[168]....
        /*03cc*/ 	.word	0xffffffff


	//   ....[169]....
        /*03d0*/ 	.word	0xffffffff


	//   ....[170]....
        /*03d4*/ 	.word	0xffffffff


	//   ....[171]....
        /*03d8*/ 	.word	0xffffffff


	//   ....[172]....
        /*03dc*/ 	.word	0xffffffff


	//   ....[173]....
        /*03e0*/ 	.word	0xffffffff


	//   ....[174]....
        /*03e4*/ 	.word	0xffffffff


	//   ....[175]....
        /*03e8*/ 	.word	0xffffffff


	//   ....[176]....
        /*03ec*/ 	.word	0xffffffff


	//   ....[177]....
        /*03f0*/ 	.word	0xffffffff


	//   ....[178]....
        /*03f4*/ 	.word	0xffffffff


	//   ....[179]....
        /*03f8*/ 	.word	0xffffffff


	//   ....[180]....
        /*03fc*/ 	.word	0xffffffff


	//   ....[181]....
        /*0400*/ 	.word	0xffffffff


	//   ....[182]....
        /*0404*/ 	.word	0xffffffff


	//   ....[183]....
        /*0408*/ 	.word	0xffffffff


	//   ....[184]....
        /*040c*/ 	.word	0xffffffff


	//   ....[185]....
        /*0410*/ 	.word	0xffffffff


	//   ....[186]....
        /*0414*/ 	.word	0xffffffff


	//   ....[187]....
        /*0418*/ 	.word	0xffffffff


	//   ....[188]....
        /*041c*/ 	.word	0xffffffff


	//   ....[189]....
        /*0420*/ 	.word	0xffffffff


	//   ....[190]....
        /*0424*/ 	.word	0xffffffff


	//   ....[191]....
        /*0428*/ 	.word	0xffffffff


	//   ....[192]....
        /*042c*/ 	.word	0xffffffff


	//   ....[193]....
        /*0430*/ 	.word	0xffffffff


	//   ....[194]....
        /*0434*/ 	.word	0xffffffff


	//   ....[195]....
        /*0438*/ 	.word	0xffffffff


	//   ....[196]....
        /*043c*/ 	.word	0xffffffff


	//   ....[197]....
        /*0440*/ 	.word	0xffffffff


	//   ....[198]....
        /*0444*/ 	.word	0xffffffff


	//   ....[199]....
        /*0448*/ 	.word	0xffffffff


	//   ....[200]....
        /*044c*/ 	.word	0xffffffff


	//   ....[201]....
        /*0450*/ 	.word	0xffffffff


	//   ....[202]....
        /*0454*/ 	.word	0xffffffff


	//   ....[203]....
        /*0458*/ 	.word	0xffffffff


	//   ....[204]....
        /*045c*/ 	.word	0xffffffff


	//   ....[205]....
        /*0460*/ 	.word	0xffffffff


	//   ....[206]....
        /*0464*/ 	.word	0xffffffff


	//   ....[207]....
        /*0468*/ 	.word	0xffffffff


	//   ....[208]....
        /*046c*/ 	.word	0xffffffff


	//   ....[209]....
        /*0470*/ 	.word	0xffffffff


	//   ....[210]....
        /*0474*/ 	.word	0xffffffff


	//   ....[211]....
        /*0478*/ 	.word	0xffffffff


	//   ....[212]....
        /*047c*/ 	.word	0xffffffff


	//   ....[213]....
        /*0480*/ 	.word	0xffffffff


	//   ....[214]....
        /*0484*/ 	.word	0xffffffff


	//   ....[215]....
        /*0488*/ 	.word	0xffffffff


	//   ....[216]....
        /*048c*/ 	.word	0xffffffff


	//   ....[217]....
        /*0490*/ 	.word	0xffffffff


	//   ....[218]....
        /*0494*/ 	.word	0xffffffff


	//   ....[219]....
        /*0498*/ 	.word	0xffffffff


	//   ....[220]....
        /*049c*/ 	.word	0xffffffff


	//   ....[221]....
        /*04a0*/ 	.word	0xffffffff


	//   ....[222]....
        /*04a4*/ 	.word	0xffffffff


	//   ....[223]....
        /*04a8*/ 	.word	0xffffffff


	//   ....[224]....
        /*04ac*/ 	.word	0xffffffff


	//   ....[225]....
        /*04b0*/ 	.word	0xffffffff


	//   ....[226]....
        /*04b4*/ 	.word	0xffffffff


	//   ....[227]....
        /*04b8*/ 	.word	0xffffffff


	//   ....[228]....
        /*04bc*/ 	.word	0xffffffff


	//   ....[229]....
        /*04c0*/ 	.word	0xffffffff


	//   ....[230]....
        /*04c4*/ 	.word	0xffffffff


	//   ....[231]....
        /*04c8*/ 	.word	0xffffffff


	//   ....[232]....
        /*04cc*/ 	.word	0xffffffff


	//   ....[233]....
        /*04d0*/ 	.word	0xffffffff


	//   ....[234]....
        /*04d4*/ 	.word	0xffffffff


	//   ....[235]....
        /*04d8*/ 	.word	0xffffffff


	//----- nvinfo : EIATTR_COOP_GROUP_INSTR_OFFSETS
	.align		4
.L_708:
        /*04dc*/ 	.byte	0x04, 0x28
        /*04de*/ 	.short	(.L_710 - .L_709)


	//   ....[0]....
.L_709:
        /*04e0*/ 	.word	0x00000050


	//   ....[1]....
        /*04e4*/ 	.word	0x000001e0


	//   ....[2]....
        /*04e8*/ 	.word	0x00000210


	//   ....[3]....
        /*04ec*/ 	.word	0x00000240


	//   ....[4]....
        /*04f0*/ 	.word	0x00000270


	//   ....[5]....
        /*04f4*/ 	.word	0x000002a0


	//   ....[6]....
        /*04f8*/ 	.word	0x000002d0


	//   ....[7]....
        /*04fc*/ 	.word	0x00000430


	//   ....[8]....
        /*0500*/ 	.word	0x00000470


	//   ....[9]....
        /*0504*/ 	.word	0x000004a0


	//   ....[10]....
        /*0508*/ 	.word	0x000004d0


	//   ....[11]....
        /*050c*/ 	.word	0x00000500


	//   ....[12]....
        /*0510*/ 	.word	0x00000530


	//   ....[13]....
        /*0514*/ 	.word	0x000005c0


	//   ....[14]....
        /*0518*/ 	.word	0x00000600


	//   ....[15]....
        /*051c*/ 	.word	0x00000620


	//   ....[16]....
        /*0520*/ 	.word	0x00000680


	//   ....[17]....
        /*0524*/ 	.word	0x00002c40


	//   ....[18]....
        /*0528*/ 	.word	0x00002c60


	//   ....[19]....
        /*052c*/ 	.word	0x00002e10


	//   ....[20]....
        /*0530*/ 	.word	0x00002e20


	//   ....[21]....
        /*0534*/ 	.word	0x00002fc0


	//   ....[22]....
        /*0538*/ 	.word	0x00002fe0


	//   ....[23]....
        /*053c*/ 	.word	0x00003180


	//   ....[24]....
        /*0540*/ 	.word	0x00003190


	//   ....[25]....
        /*0544*/ 	.word	0x000036a0


	//   ....[26]....
        /*0548*/ 	.word	0x000036c0


	//   ....[27]....
        /*054c*/ 	.word	0x000036d0


	//   ....[28]....
        /*0550*/ 	.word	0x00003720


	//   ....[29]....
        /*0554*/ 	.word	0x00003950


	//   ....[30]....
        /*0558*/ 	.word	0x00003970


	//   ....[31]....
        /*055c*/ 	.word	0x00003980


	//   ....[32]....
        /*0560*/ 	.word	0x00003990


	//   ....[33]....
        /*0564*/ 	.word	0x00005070


	//   ....[34]....
        /*0568*/ 	.word	0x00005090


	//   ....[35]....
        /*056c*/ 	.word	0x000051d0


	//   ....[36]....
        /*0570*/ 	.word	0x000051f0


	//   ....[37]....
        /*0574*/ 	.word	0x000054d0


	//   ....[38]....
        /*0578*/ 	.word	0x000059b0


	//   ....[39]....
        /*057c*/ 	.word	0x00006060


	//   ....[40]....
        /*0580*/ 	.word	0x00006090


	//   ....[41]....
        /*0584*/ 	.word	0x000060a0


	//   ....[42]....
        /*0588*/ 	.word	0x000060d0


	//   ....[43]....
        /*058c*/ 	.word	0x00007990


	//   ....[44]....
        /*0590*/ 	.word	0x000079b0


	//   ....[45]....
        /*0594*/ 	.word	0x00007aa0


	//   ....[46]....
        /*0598*/ 	.word	0x00007ad0


	//   ....[47]....
        /*059c*/ 	.word	0x00009060


	//   ....[48]....
        /*05a0*/ 	.word	0x00009080


	//   ....[49]....
        /*05a4*/ 	.word	0x000091a0


	//   ....[50]....
        /*05a8*/ 	.word	0x000091d0


	//   ....[51]....
        /*05ac*/ 	.word	0x000094c0


	//   ....[52]....
        /*05b0*/ 	.word	0x000099d0


	//   ....[53]....
        /*05b4*/ 	.word	0x0000a0d0


	//   ....[54]....
        /*05b8*/ 	.word	0x0000a100


	//   ....[55]....
        /*05bc*/ 	.word	0x0000a120


	//   ....[56]....
        /*05c0*/ 	.word	0x0000a140


	//   ....[57]....
        /*05c4*/ 	.word	0x0000c2a0


	//   ....[58]....
        /*05c8*/ 	.word	0x0000c2c0


	//   ....[59]....
        /*05cc*/ 	.word	0x0000c3b0


	//   ....[60]....
        /*05d0*/ 	.word	0x0000c3e0


	//   ....[61]....
        /*05d4*/ 	.word	0x0000d970


	//   ....[62]....
        /*05d8*/ 	.word	0x0000d990


	//   ....[63]....
        /*05dc*/ 	.word	0x0000dab0


	//   ....[64]....
        /*05e0*/ 	.word	0x0000dae0


	//   ....[65]....
        /*05e4*/ 	.word	0x0000df00


	//   ....[66]....
        /*05e8*/ 	.word	0x0000df30


	//   ....[67]....
        /*05ec*/ 	.word	0x0000df50


	//   ....[68]....
        /*05f0*/ 	.word	0x0000df70


	//   ....[69]....
        /*05f4*/ 	.word	0x0000fef0


	//   ....[70]....
        /*05f8*/ 	.word	0x0000ff00


	//   ....[71]....
        /*05fc*/ 	.word	0x0000ff50


	//   ....[72]....
        /*0600*/ 	.word	0x0000ff80


	//   ....[73]....
        /*0604*/ 	.word	0x00011590


	//   ....[74]....
        /*0608*/ 	.word	0x000115b0


	//   ....[75]....
        /*060c*/ 	.word	0x000116c0


	//   ....[76]....
        /*0610*/ 	.word	0x000116e0


	//   ....[77]....
        /*0614*/ 	.word	0x00011900


	//   ....[78]....
        /*0618*/ 	.word	0x00011e10


	//   ....[79]....
        /*061c*/ 	.word	0x00012510


	//   ....[80]....
        /*0620*/ 	.word	0x00012540


	//   ....[81]....
        /*0624*/ 	.word	0x00012560


	//   ....[82]....
        /*0628*/ 	.word	0x00012580


	//   ....[83]....
        /*062c*/ 	.word	0x00014220


	//   ....[84]....
        /*0630*/ 	.word	0x00014250


	//   ....[85]....
        /*0634*/ 	.word	0x00014270


	//   ....[86]....
        /*0638*/ 	.word	0x00014280


	//   ....[87]....
        /*063c*/ 	.word	0x00015aa0


	//   ....[88]....
        /*0640*/ 	.word	0x00015ab0


	//   ....[89]....
        /*0644*/ 	.word	0x00015ad0


	//   ....[90]....
        /*0648*/ 	.word	0x00015af0


	//   ....[91]....
        /*064c*/ 	.word	0x00015e80


	//   ....[92]....
        /*0650*/ 	.word	0x00015ea0


	//   ....[93]....
        /*0654*/ 	.word	0x00016050


	//   ....[94]....
        /*0658*/ 	.word	0x00016060


	//   ....[95]....
        /*065c*/ 	.word	0x00016210


	//   ....[96]....
        /*0660*/ 	.word	0x00016230


	//   ....[97]....
        /*0664*/ 	.word	0x000163e0


	//   ....[98]....
        /*0668*/ 	.word	0x000163f0


	//   ....[99]....
        /*066c*/ 	.word	0x00016790


	//   ....[100]....
        /*0670*/ 	.word	0x000167b0


	//   ....[101]....
        /*0674*/ 	.word	0x000175e0


	//   ....[102]....
        /*0678*/ 	.word	0x000175f0


	//   ....[103]....
        /*067c*/ 	.word	0x00018bf0


	//   ....[104]....
        /*0680*/ 	.word	0x00018c10


	//   ....[105]....
        /*0684*/ 	.word	0x00018dd0


	//   ....[106]....
        /*0688*/ 	.word	0x00018de0


	//   ....[107]....
        /*068c*/ 	.word	0x00018f90


	//   ....[108]....
        /*0690*/ 	.word	0x00018fb0


	//   ....[109]....
        /*0694*/ 	.word	0x00019160


	//   ....[110]....
        /*0698*/ 	.word	0x00019170


	//   ....[111]....
        /*069c*/ 	.word	0x000193c0


	//   ....[112]....
        /*06a0*/ 	.word	0x000193e0


	//   ....[113]....
        /*06a4*/ 	.word	0x00019500


	//   ....[114]....
        /*06a8*/ 	.word	0x00019540


	//   ....[115]....
        /*06ac*/ 	.word	0x00019570


	//   ....[116]....
        /*06b0*/ 	.word	0x000195a0


	//   ....[117]....
        /*06b4*/ 	.word	0x000195d0


	//   ....[118]....
        /*06b8*/ 	.word	0x00019600


	//   ....[119]....
        /*06bc*/ 	.word	0x00019750


	//   ....[120]....
        /*06c0*/ 	.word	0x00019790


	//   ....[121]....
        /*06c4*/ 	.word	0x000197c0


	//   ....[122]....
        /*06c8*/ 	.word	0x000197f0


	//   ....[123]....
        /*06cc*/ 	.word	0x00019820


	//   ....[124]....
        /*06d0*/ 	.word	0x00019850


	//   ....[125]....
        /*06d4*/ 	.word	0x000198e0


	//   ....[126]....
        /*06d8*/ 	.word	0x00019920


	//   ....[127]....
        /*06dc*/ 	.word	0x00019930


	//   ....[128]....
        /*06e0*/ 	.word	0x00019990


	//   ....[129]....
        /*06e4*/ 	.word	0x0001a340


	//   ....[130]....
        /*06e8*/ 	.word	0x0001a3a0


	//   ....[131]....
        /*06ec*/ 	.word	0x0001a3f0


	//   ....[132]....
        /*06f0*/ 	.word	0x0001a440


	//   ....[133]....
        /*06f4*/ 	.word	0x0001a490


	//   ....[134]....
        /*06f8*/ 	.word	0x0001a500


	//   ....[135]....
        /*06fc*/ 	.word	0x0001a550


	//   ....[136]....
        /*0700*/ 	.word	0x0001a5c0


	//   ....[137]....
        /*0704*/ 	.word	0x0001a630


	//   ....[138]....
        /*0708*/ 	.word	0x0001a6a0


	//   ....[139]....
        /*070c*/ 	.word	0x0001a710


	//   ....[140]....
        /*0710*/ 	.word	0x0001a780


	//   ....[141]....
        /*0714*/ 	.word	0x0001a7f0


	//   ....[142]....
        /*0718*/ 	.word	0x0001a850


	//   ....[143]....
        /*071c*/ 	.word	0x0001a8c0


	//   ....[144]....
        /*0720*/ 	.word	0x0001a930


	//   ....[145]....
        /*0724*/ 	.word	0x0001a9a0


	//   ....[146]....
        /*0728*/ 	.word	0x0001aa00


	//   ....[147]....
        /*072c*/ 	.word	0x0001aa70


	//   ....[148]....
        /*0730*/ 	.word	0x0001aae0


	//   ....[149]....
        /*0734*/ 	.word	0x0001aca0


	//   ....[150]....
        /*0738*/ 	.word	0x0001ad00


	//   ....[151]....
        /*073c*/ 	.word	0x0001ad70


	//   ....[152]....
        /*0740*/ 	.word	0x0001ade0


	//   ....[153]....
        /*0744*/ 	.word	0x0001ae30


	//   ....[154]....
        /*0748*/ 	.word	0x0001ae70


	//   ....[155]....
        /*074c*/ 	.word	0x0001aec0


	//   ....[156]....
        /*0750*/ 	.word	0x0001af10


	//   ....[157]....
        /*0754*/ 	.word	0x0001af80


	//   ....[158]....
        /*0758*/ 	.word	0x0001aff0


	//   ....[159]....
        /*075c*/ 	.word	0x0001b1b0


	//   ....[160]....
        /*0760*/ 	.word	0x0001b210


	//   ....[161]....
        /*0764*/ 	.word	0x0001b280


	//   ....[162]....
        /*0768*/ 	.word	0x0001b2f0


	//   ....[163]....
        /*076c*/ 	.word	0x0001b4b0


	//   ....[164]....
        /*0770*/ 	.word	0x0001b510


	//   ....[165]....
        /*0774*/ 	.word	0x0001b580


	//   ....[166]....
        /*0778*/ 	.word	0x0001b5f0


	//   ....[167]....
        /*077c*/ 	.word	0x0001b640


	//   ....[168]....
        /*0780*/ 	.word	0x0001b680


	//   ....[169]....
        /*0784*/ 	.word	0x0001b6d0


	//   ....[170]....
        /*0788*/ 	.word	0x0001b710


	//   ....[171]....
        /*078c*/ 	.word	0x0001b770


	//   ....[172]....
        /*0790*/ 	.word	0x0001b7e0


	//   ....[173]....
        /*0794*/ 	.word	0x0001b9a0


	//   ....[174]....
        /*0798*/ 	.word	0x0001ba00


	//   ....[175]....
        /*079c*/ 	.word	0x0001ba70


	//   ....[176]....
        /*07a0*/ 	.word	0x0001bae0


	//   ....[177]....
        /*07a4*/ 	.word	0x0001bca0


	//   ....[178]....
        /*07a8*/ 	.word	0x0001bd00


	//   ....[179]....
        /*07ac*/ 	.word	0x0001bd50


	//   ....[180]....
        /*07b0*/ 	.word	0x0001bd90


	//   ....[181]....
        /*07b4*/ 	.word	0x0001bde0


	//   ....[182]....
        /*07b8*/ 	.word	0x0001be20


	//   ....[183]....
        /*07bc*/ 	.word	0x0001be80


	//   ....[184]....
        /*07c0*/ 	.word	0x0001bef0


	//   ....[185]....
        /*07c4*/ 	.word	0x0001bf60


	//   ....[186]....
        /*07c8*/ 	.word	0x0001c0e0


	//   ....[187]....
        /*07cc*/ 	.word	0x0001c140


	//   ....[188]....
        /*07d0*/ 	.word	0x0001c1b0


	//   ....[189]....
        /*07d4*/ 	.word	0x0001c220


	//   ....[190]....
        /*07d8*/ 	.word	0x0001c270


	//   ....[191]....
        /*07dc*/ 	.word	0x0001c2b0


	//   ....[192]....
        /*07e0*/ 	.word	0x0001c300


	//   ....[193]....
        /*07e4*/ 	.word	0x0001c340


	//   ....[194]....
        /*07e8*/ 	.word	0x0001c390


	//   ....[195]....
        /*07ec*/ 	.word	0x0001c3e0


	//   ....[196]....
        /*07f0*/ 	.word	0x0001c430


	//   ....[197]....
        /*07f4*/ 	.word	0x0001c470


	//   ....[198]....
        /*07f8*/ 	.word	0x0001c4e0


	//   ....[199]....
        /*07fc*/ 	.word	0x0001c550


	//   ....[200]....
        /*0800*/ 	.word	0x0001c5c0


	//   ....[201]....
        /*0804*/ 	.word	0x0001c620


	//   ....[202]....
        /*0808*/ 	.word	0x0001c690


	//   ....[203]....
        /*080c*/ 	.word	0x0001c700


	//   ....[204]....
        /*0810*/ 	.word	0x0001c770


	//   ....[205]....
        /*0814*/ 	.word	0x0001c7d0


	//   ....[206]....
        /*0818*/ 	.word	0x0001c840


	//   ....[207]....
        /*081c*/ 	.word	0x0001c8b0


	//   ....[208]....
        /*0820*/ 	.word	0x0001c920


	//   ....[209]....
        /*0824*/ 	.word	0x0001c980


	//   ....[210]....
        /*0828*/ 	.word	0x0001c9f0


	//   ....[211]....
        /*082c*/ 	.word	0x0001ca60


	//   ....[212]....
        /*0830*/ 	.word	0x0001cad0


	//   ....[213]....
        /*0834*/ 	.word	0x0001cb30


	//   ....[214]....
        /*0838*/ 	.word	0x0001cba0


	//   ....[215]....
        /*083c*/ 	.word	0x0001cc10


	//   ....[216]....
        /*0840*/ 	.word	0x0001cc80


	//   ....[217]....
        /*0844*/ 	.word	0x0001cce0


	//   ....[218]....
        /*0848*/ 	.word	0x0001cd50


	//   ....[219]....
        /*084c*/ 	.word	0x0001cdc0


	//   ....[220]....
        /*0850*/ 	.word	0x0001ce10


	//   ....[221]....
        /*0854*/ 	.word	0x0001ce50


	//   ....[222]....
        /*0858*/ 	.word	0x0001cea0


	//   ....[223]....
        /*085c*/ 	.word	0x0001cef0


	//   ....[224]....
        /*0860*/ 	.word	0x0001cf40


	//   ....[225]....
        /*0864*/ 	.word	0x0001cfb0


	//   ....[226]....
        /*0868*/ 	.word	0x0001d000


	//   ....[227]....
        /*086c*/ 	.word	0x0001d050


	//   ....[228]....
        /*0870*/ 	.word	0x0001d0a0


	//   ....[229]....
        /*0874*/ 	.word	0x0001d0f0


	//   ....[230]....
        /*0878*/ 	.word	0x0001d140


	//   ....[231]....
        /*087c*/ 	.word	0x0001d1b0


	//   ....[232]....
        /*0880*/ 	.word	0x0001d200


	//   ....[233]....
        /*0884*/ 	.word	0x0001d270


	//   ....[234]....
        /*0888*/ 	.word	0x0001d2d0


	//   ....[235]....
        /*088c*/ 	.word	0x0001d340


	//----- nvinfo : EIATTR_EXIT_INSTR_OFFSETS
	.align		4
.L_710:
        /*0890*/ 	.byte	0x04, 0x1c
        /*0892*/ 	.short	(.L_712 - .L_711)


	//   ....[0]....
.L_711:
        /*0894*/ 	.word	0x00000fe0


	//   ....[1]....
        /*0898*/ 	.word	0x0001a300


	//----- nvinfo : EIATTR_MAX_THREADS
	.align		4
.L_712:
        /*089c*/ 	.byte	0x04, 0x05
        /*089e*/ 	.short	(.L_714 - .L_713)
.L_713:
        /*08a0*/ 	.word	0x00000100
        /*08a4*/ 	.word	0x00000001
        /*08a8*/ 	.word	0x00000001


	//----- nvinfo : EIATTR_CRS_STACK_SIZE
	.align		4
.L_714:
        /*08ac*/ 	.byte	0x04, 0x1e
        /*08ae*/ 	.short	(.L_716 - .L_715)
.L_715:
        /*08b0*/ 	.word	0x00000000
.L_716:


//--------------------- .nv.info._ZN7cutlass13device_kernelIN5flash19enable_sm80_to_sm89INS1_16FlashAttnFwdSm80INS1_25CollectiveMainloopFwdSm80ILi8ELi1ELb0EN4cute5tupleIJNS5_1CILi128EEENS7_ILi48EEENS7_ILi256EEEEEELi256ENS_10bfloat16_tEfNS_4arch4Sm80ELb0ELb1ELb1ELb1ELb1ELb1ELb1ELb1EEENS1_21CollectiveEpilogueFwdINS6_IJS8_SA_S9_EEENS6_IJNS7_ILi1EEESI_SI_EEESC_SE_Li256ELb1ELb1ELb1ELb0EEENS1_36VarlenDynamicPersistentTileSchedulerILi128ELi48ELi256ELi256ELb1ELb1ELb0ELb1ELb0ELb1EEEEEEEEEvNT_6ParamsE --------------------------
	.section	.nv.info._ZN7cutlass13device_kernelIN5flash19enable_sm80_to_sm89INS1_16FlashAttnFwdSm80INS1_25CollectiveMainloopFwdSm80ILi8ELi1ELb0EN4cute5tupleIJNS5_1CILi128EEENS7_ILi48EEENS7_ILi256EEEEEELi256ENS_10bfloat16_tEfNS_4arch4Sm80ELb0ELb1ELb1ELb1ELb1ELb1ELb1ELb1EEENS1_21CollectiveEpilogueFwdINS6_IJS8_SA_S9_EEENS6_IJNS7_ILi1EEESI_SI_EEESC_SE_Li256ELb1ELb1ELb1ELb0EEENS1_36VarlenDynamicPersistentTileSchedulerILi128ELi48ELi256ELi256ELb1ELb1ELb0ELb1ELb0ELb1EEEEEEEEEvNT_6ParamsE,"",@"SHT_CUDA_INFO"
	.sectionflags	@""
	.align	4


	//----- nvinfo : EIATTR_CUDA_API_VERSION
	.align		4
        /*0000*/ 	.byte	0x04, 0x37
        /*0002*/ 	.short	(.L_718 - .L_717)
.L_717:
        /*0004*/ 	.word	0x00000082


	//----- nvinfo : EIATTR_SW2861232_WAR
	.align		4
.L_718:
        /*0008*/ 	.byte	0x01, 0x35
	.zero		2


	//----- nvinfo : EIATTR_PARAM_CBANK
	.align		4
        /*000c*/ 	.byte	0x04, 0x0a
        /*000e*/ 	.short	(.L_720 - .L_719)
	.align		4
.L_719:
        /*0010*/ 	.word	index@(.nv.constant0._ZN7cutlass13device_kernelIN5flash19enable_sm80_to_sm89INS1_16FlashAttnFwdSm80INS1_25CollectiveMainloopFwdSm80ILi8ELi1ELb0EN4cute5tupleIJNS5_1CILi128EEENS7_ILi48EEENS7_ILi256EEEEEELi256ENS_10bfloat16_tEfNS_4arch4Sm80ELb0ELb1ELb1ELb1ELb1ELb1ELb1ELb1EEENS1_21CollectiveEpilogueFwdINS6_IJS8_SA_S9_EEENS6_IJNS7_ILi1EEESI_SI_EEESC_SE_Li256ELb1ELb1ELb1ELb0EEENS1_36VarlenDynamicPersistentTileSchedulerILi128ELi48ELi256ELi256ELb1ELb1ELb0ELb1ELb0ELb1EEEEEEEEEvNT_6ParamsE)
        /*0014*/ 	.short	0x0160
        /*0016*/ 	.short	0x0438


	//----- nvinfo : EIATTR_CBANK_PARAM_SIZE
	.align		4
.L_720:
        /*0018*/ 	.byte	0x03, 0x19
        /*001a*/ 	.short	0x0438


	//----- nvinfo : EIATTR_KPARAM_INFO
	.align		4
        /*001c*/ 	.byte	0x04, 0x17
        /*001e*/ 	.short	(.L_722 - .L_721)
.L_721:
        /*0020*/ 	.word	0x00000000
        /*0024*/ 	.short	0x0000
        /*0026*/ 	.short	0x0000
        /*0028*/ 	.byte	0x00, 0xf0, 0xe1, 0x10


	//----- nvinfo : EIATTR_MAXREG_COUNT
	.align		4
.L_722:
        /*002c*/ 	.byte	0x03, 0x1b
        /*002e*/ 	.short	0x00ff


	//----- nvinfo : EIATTR_NUM_BARRIERS
	.align		4
        /*0030*/ 	.byte	0x02, 0x4c
        /*0032*/ 	.byte	0x06
	.zero		1


	//----- nvinfo : EIATTR_ANNOTATIONS
	.align		4
        /*0034*/ 	.byte	0x04, 0x55
        /*0036*/ 	.short	(.L_724 - .L_723)


	//   ....[0]....
.L_723:
        /* <DEDUP_REMOVED lines=160> */


	//----- nvinfo : EIATTR_MERCURY_ISA_VERSION
	.align		4
.L_724:
        /*0a20*/ 	.byte	0x03, 0x5f
        /*0a22*/ 	.short	0x0000


	//----- nvinfo : EIATTR_INT_WARP_WIDE_INSTR_OFFSETS
	.align		4
        /*0a24*/ 	.byte	0x04, 0x31
        /*0a26*/ 	.short	(.L_726 - .L_725)


	//   ....[0]....
.L_725:
        /*0a28*/ 	.word	0x0001ac40


	//   ....[1]....
        /*0a2c*/ 	.word	0x0001acc0


	//----- nvinfo : EIATTR_COOP_GROUP_MASK_REGIDS
	.align		4
.L_726:
        /*0a30*/ 	.byte	0x04, 0x29
        /*0a32*/ 	.short	(.L_728 - .L_727)


	//   ....[0]....
.L_727:
        /*0a34*/ 	.word	0xffffffff


	//   ....[1]....
        /*0a38*/ 	.word	0xffffffff


	//   ....[2]....
        /*0a3c*/ 	.word	0xffffffff


	//   ....[3]....
        /*0a40*/ 	.word	0xffffffff


	//   ....[4]....
        /*0a44*/ 	.word	0xffffffff


	//   ....[5]....
        /*0a48*/ 	.word	0xffffffff


	//   ....[6]....
        /*0a4c*/ 	.word	0xffffffff


	//   ....[7]....
        /*0a50*/ 	.word	0xffffffff


	//   ....[8]....
        /*0a54*/ 	.word	0xffffffff


	//   ....[9]....
        /*0a58*/ 	.word	0xffffffff


	//   ....[10]....
        /*0a5c*/ 	.word	0xffffffff


	//   ....[11]....
        /*0a60*/ 	.word	0xffffffff


	//   ....[12]....
        /*0a64*/ 	.word	0xffffffff


	//   ....[13]....
        /*0a68*/ 	.word	0xffffffff


	//   ....[14]....
        /*0a6c*/ 	.word	0xffffffff


	//   ....[15]....
        /*0a70*/ 	.word	0xffffffff


	//   ....[16]....
        /*0a74*/ 	.word	0xffffffff


	//   ....[17]....
        /*0a78*/ 	.word	0xffffffff


	//   ....[18]....
        /*0a7c*/ 	.word	0xffffffff


	//   ....[19]....
        /*0a80*/ 	.word	0xffffffff


	//   ....[20]....
        /*0a84*/ 	.word	0xffffffff


	//   ....[21]....
        /*0a88*/ 	.word	0xffffffff


	//   ....[22]....
        /*0a8c*/ 	.word	0xffffffff


	//   ....[23]....
        /*0a90*/ 	.word	0xffffffff


	//   ....[24]....
        /*0a94*/ 	.word	0xffffffff


	//   ....[25]....
        /*0a98*/ 	.word	0xffffffff


	//   ....[26]....
        /*0a9c*/ 	.word	0xffffffff


	//   ....[27]....
        /*0aa0*/ 	.word	0xffffffff


	//   ....[28]....
        /*0aa4*/ 	.word	0xffffffff


	//   ....[29]....
        /*0aa8*/ 	.word	0xffffffff


	//   ....[30]....
        /*0aac*/ 	.word	0xffffffff


	//   ....[31]....
        /*0ab0*/ 	.word	0xffffffff


	//   ....[32]....
        /*0ab4*/ 	.word	0xffffffff


	//   ....[33]....
        /*0ab8*/ 	.word	0xffffffff


	//   ....[34]....
        /*0abc*/ 	.word	0xffffffff


	//   ....[35]....
        /*0ac0*/ 	.word	0xffffffff


	//   ....[36]....
        /*0ac4*/ 	.word	0xffffffff


	//   ....[37]....
        /*0ac8*/ 	.word	0xffffffff


	//   ....[38]....
        /*0acc*/ 	.word	0xffffffff


	//   ....[39]....
        /*0ad0*/ 	.word	0xffffffff


	//   ....[40]....
        /*0ad4*/ 	.word	0xffffffff


	//   ....[41]....
        /*0ad8*/ 	.word	0xffffffff


	//   ....[42]....
        /*0adc*/ 	.word	0xffffffff


	//   ....[43]....
        /*0ae0*/ 	.word	0xffffffff


	//   ....[44]....
        /*0ae4*/ 	.word	0xffffffff


	//   ....[45]....
        /*0ae8*/ 	.word	0xffffffff


	//   ....[46]....
        /*0aec*/ 	.word	0xffffffff


	//   ....[47]....
        /*0af0*/ 	.word	0xffffffff


	//   ....[48]....
        /*0af4*/ 	.word	0xffffffff


	//   ....[49]....
        /*0af8*/ 	.word	0xffffffff


	//   ....[50]....
        /*0afc*/ 	.word	0xffffffff


	//   ....[51]....
        /*0b00*/ 	.word	0xffffffff


	//   ....[52]....
        /*0b04*/ 	.word	0xffffffff


	//   ....[53]....
        /*0b08*/ 	.word	0xffffffff


	//   ....[54]....
        /*0b0c*/ 	.word	0xffffffff


	//   ....[55]....
        /*0b10*/ 	.word	0xffffffff


	//   ....[56]....
        /*0b14*/ 	.word	0xffffffff


	//   ....[57]....
        /*0b18*/ 	.word	0xffffffff


	//   ....[58]....
        /*0b1c*/ 	.word	0xffffffff


	//   ....[59]....
        /*0b20*/ 	.word	0xffffffff


	//   ....[60]....
        /*0b24*/ 	.word	0xffffffff


	//   ....[61]....
        /*0b28*/ 	.word	0xffffffff


	//   ....[62]....
        /*0b2c*/ 	.word	0xffffffff


	//   ....[63]....
        /*0b30*/ 	.word	0xffffffff


	//   ....[64]....
        /*0b34*/ 	.word	0xffffffff


	//   ....[65]....
        /*0b38*/ 	.word	0xffffffff


	//   ....[66]....
        /*0b3c*/ 	.word	0xffffffff


	//   ....[67]....
        /*0b40*/ 	.word	0xffffffff


	//   ....[68]....
        /*0b44*/ 	.word	0xffffffff


	//   ....[69]....
        /*0b48*/ 	.word	0xffffffff


	//   ....[70]....
        /*0b4c*/ 	.word	0xffffffff


	//   ....[71]....
        /*0b50*/ 	.word	0xffffffff


	//   ....[72]....
        /*0b54*/ 	.word	0xffffffff


	//   ....[73]....
        /*0b58*/ 	.word	0xffffffff


	//   ....[74]....
        /*0b5c*/ 	.word	0xffffffff


	//   ....[75]....
        /*0b60*/ 	.word	0xffffffff


	//   ....[76]....
        /*0b64*/ 	.word	0xffffffff


	//   ....[77]....
        /*0b68*/ 	.word	0xffffffff


	//   ....[78]....
        /*0b6c*/ 	.word	0xffffffff


	//   ....[79]....
        /*0b70*/ 	.word	0xffffffff


	//   ....[80]....
        /*0b74*/ 	.word	0xffffffff


	//   ....[81]....
        /*0b78*/ 	.word	0xffffffff


	//   ....[82]....
        /*0b7c*/ 	.word	0xffffffff


	//   ....[83]....
        /*0b80*/ 	.word	0xffffffff


	//   ....[84]....
        /*0b84*/ 	.word	0xffffffff


	//   ....[85]....
        /*0b88*/ 	.word	0xffffffff


	//   ....[86]....
        /*0b8c*/ 	.word	0xffffffff


	//   ....[87]....
        /*0b90*/ 	.word	0xffffffff


	//   ....[88]....
        /*0b94*/ 	.word	0xffffffff


	//   ....[89]....
        /*0b98*/ 	.word	0xffffffff


	//   ....[90]....
        /*0b9c*/ 	.word	0xffffffff


	//   ....[91]....
        /*0ba0*/ 	.word	0xffffffff


	//   ....[92]....
        /*0ba4*/ 	.word	0xffffffff


	//   ....[93]....
        /*0ba8*/ 	.word	0xffffffff


	//   ....[94]....
        /*0bac*/ 	.word	0xffffffff


	//   ....[95]....
        /*0bb0*/ 	.word	0xffffffff


	//   ....[96]....
        /*0bb4*/ 	.word	0xffffffff


	//   ....[97]....
        /*0bb8*/ 	.word	0xffffffff


	//   ....[98]....
        /*0bbc*/ 	.word	0xffffffff


	//   ....[99]....
        /*0bc0*/ 	.word	0xffffffff


	//   ....[100]....
        /*0bc4*/ 	.word	0xffffffff


	//   ....[101]....
        /*0bc8*/ 	.word	0xffffffff


	//   ....[102]....
        /*0bcc*/ 	.word	0xffffffff


	//   ....[103]....
        /*0bd0*/ 	.word	0xffffffff


	//   ....[104]....
        /*0bd4*/ 	.word	0xffffffff


	//   ....[105]....
        /*0bd8*/ 	.word	0xffffffff


	//   ....[106]....
        /*0bdc*/ 	.word	0xffffffff


	//   ....[107]....
        /*0be0*/ 	.word	0xffffffff


	//   ....[108]....
        /*0be4*/ 	.word	0xffffffff


	//   ....[109]....
        /*0be8*/ 	.word	0xffffffff


	//   ....[110]....
        /*0bec*/ 	.word	0xffffffff


	//   ....[111]....
        /*0bf0*/ 	.word	0xffffffff


	//   ....[112]....
        /*0bf4*/ 	.word	0xffffffff


	//   ....[113]....
        /*0bf8*/ 	.word	0xffffffff


	//   ....[114]....
        /*0bfc*/ 	.word	0xffffffff


	//   ....[115]....
        /*0c00*/ 	.word	0xffffffff


	//   ....[116]....
        /*0c04*/ 	.word	0xffffffff


	//   ....[117]....
        /*0c08*/ 	.word	0xffffffff


	//   ....[118]....
        /*0c0c*/ 	.word	0xffffffff


	//   ....[119]....
        /*0c10*/ 	.word	0xffffffff


	//   ....[120]....
        /*0c14*/ 	.word	0xffffffff


	//   ....[121]....
        /*0c18*/ 	.word	0xffffffff


	//   ....[122]....
        /*0c1c*/ 	.word	0xffffffff


	//   ....[123]....
        /*0c20*/ 	.word	0xffffffff


	//   ....[124]....
        /*0c24*/ 	.word	0xffffffff


	//   ....[125]....
        /*0c28*/ 	.word	0xffffffff


	//   ....[126]....
        /*0c2c*/ 	.word	0xffffffff


	//   ....[127]....
        /*0c30*/ 	.word	0xffffffff


	//   ....[128]....
        /*0c34*/ 	.word	0xffffffff


	//   ....[129]....
        /*0c38*/ 	.word	0xffffffff


	//   ....[130]....
        /*0c3c*/ 	.word	0xffffffff


	//   ....[131]....
        /*0c40*/ 	.word	0xffffffff


	//   ....[132]....
        /*0c44*/ 	.word	0xffffffff


	//   ....[133]....
        /*0c48*/ 	.word	0xffffffff


	//   ....[134]....
        /*0c4c*/ 	.word	0xffffffff


	//   ....[135]....
        /*0c50*/ 	.word	0xffffffff


	//   ....[136]....
        /*0c54*/ 	.word	0xffffffff


	//   ....[137]....
        /*0c58*/ 	.word	0xffffffff


	//   ....[138]....
        /*0c5c*/ 	.word	0xffffffff


	//   ....[139]....
        /*0c60*/ 	.word	0xffffffff


	//   ....[140]....
        /*0c64*/ 	.word	0xffffffff


	//   ....[141]....
        /*0c68*/ 	.word	0xffffffff


	//   ....[142]....
        /*0c6c*/ 	.word	0xffffffff


	//   ....[143]....
        /*0c70*/ 	.word	0xffffffff


	//   ....[144]....
        /*0c74*/ 	.word	0xffffffff


	//   ....[145]....
        /*0c78*/ 	.word	0xffffffff


	//   ....[146]....
        /*0c7c*/ 	.word	0xffffffff


	//   ....[147]....
        /*0c80*/ 	.word	0xffffffff


	//   ....[148]....
        /*0c84*/ 	.word	0xffffffff


	//   ....[149]....
        /*0c88*/ 	.word	0xffffffff


	//   ....[150]....
        /*0c8c*/ 	.word	0xffffffff


	//   ....[151]....
        /*0c90*/ 	.word	0xffffffff


	//   ....[152]....
        /*0c94*/ 	.word	0xffffffff


	//   ....[153]....
        /*0c98*/ 	.word	0xffffffff


	//   ....[154]....
        /*0c9c*/ 	.word	0xffffffff


	//   ....[155]....
        /*0ca0*/ 	.word	0xffffffff


	//   ....[156]....
        /*0ca4*/ 	.word	0xffffffff


	//   ....[157]....
        /*0ca8*/ 	.word	0xffffffff


	//   ....[158]....
        /*0cac*/ 	.word	0xffffffff


	//   ....[159]....
        /*0cb0*/ 	.word	0xffffffff


	//   ....[160]....
        /*0cb4*/ 	.word	0xffffffff


	//   ....[161]....
        /*0cb8*/ 	.word	0xffffffff


	//   ....[162]....
        /*0cbc*/ 	.word	0xffffffff


	//   ....[163]....
        /*0cc0*/ 	.word	0xffffffff


	//   ....[164]....
        /*0cc4*/ 	.word	0xffffffff


	//   ....[165]....
        /*0cc8*/ 	.word	0xffffffff


	//   ....[166]....
        /*0ccc*/ 	.word	0xffffffff


	//   ....[167]....
        /*0cd0*/ 	.word	0xffffffff


	//   ....[168]....
        /*0cd4*/ 	.word	0xffffffff


	//   ....[169]....
        /*0cd8*/ 	.word	0xffffffff


	//   ....[170]....
        /*0cdc*/ 	.word	0xffffffff


	//   ....[171]....
        /*0ce0*/ 	.word	0xffffffff


	//   ....[172]....
        /*0ce4*/ 	.word	0xffffffff


	//   ....[173]....
        /*0ce8*/ 	.word	0xffffffff


	//   ....[174]....
        /*0cec*/ 	.word	0xffffffff


	//   ....[175]....
        /*0cf0*/ 	.word	0xffffffff


	//   ....[176]....
        /*0cf4*/ 	.word	0xffffffff


	//   ....[177]....
        /*0cf8*/ 	.word	0xffffffff


	//   ....[178]....
        /*0cfc*/ 	.word	0xffffffff


	//   ....[179]....
        /*0d00*/ 	.word	0xffffffff


	//   ....[180]....
        /*0d04*/ 	.word	0xffffffff


	//   ....[181]....
        /*0d08*/ 	.word	0xffffffff


	//   ....[182]....
        /*0d0c*/ 	.word	0xffffffff


	//   ....[183]....
        /*0d10*/ 	.word	0xffffffff


	//   ....[184]....
        /*0d14*/ 	.word	0xffffffff


	//   ....[185]....
        /*0d18*/ 	.word	0xffffffff


	//   ....[186]....
        /*0d1c*/ 	.word	0xffffffff


	//   ....[187]....
        /*0d20*/ 	.word	0xffffffff


	//   ....[188]....
        /*0d24*/ 	.word	0xffffffff


	//   ....[189]....
        /*0d28*/ 	.word	0xffffffff


	//   ....[190]....
        /*0d2c*/ 	.word	0xffffffff


	//   ....[191]....
        /*0d30*/ 	.word	0xffffffff


	//   ....[192]....
        /*0d34*/ 	.word	0xffffffff


	//   ....[193]....
        /*0d38*/ 	.word	0xffffffff


	//   ....[194]....
        /*0d3c*/ 	.word	0xffffffff


	//   ....[195]....
        /*0d40*/ 	.word	0xffffffff


	//   ....[196]....
        /*0d44*/ 	.word	0xffffffff


	//   ....[197]....
        /*0d48*/ 	.word	0xffffffff


	//   ....[198]....
        /*0d4c*/ 	.word	0xffffffff


	//   ....[199]....
        /*0d50*/ 	.word	0xffffffff


	//   ....[200]....
        /*0d54*/ 	.word	0xffffffff


	//   ....[201]....
        /*0d58*/ 	.word	0xffffffff


	//   ....[202]....
        /*0d5c*/ 	.word	0xffffffff


	//   ....[203]....
        /*0d60*/ 	.word	0xffffffff


	//   ....[204]....
        /*0d64*/ 	.word	0xffffffff


	//   ....[205]....
        /*0d68*/ 	.word	0xffffffff


	//   ....[206]....
        /*0d6c*/ 	.word	0xffffffff


	//   ....[207]....
        /*0d70*/ 	.word	0xffffffff


	//   ....[208]....
        /*0d74*/ 	.word	0xffffffff


	//   ....[209]....
        /*0d78*/ 	.word	0xffffffff


	//   ....[210]....
        /*0d7c*/ 	.word	0xffffffff


	//   ....[211]....
        /*0d80*/ 	.word	0xffffffff


	//   ....[212]....
        /*0d84*/ 	.word	0xffffffff


	//   ....[213]....
        /*0d88*/ 	.word	0xffffffff


	//   ....[214]....
        /*0d8c*/ 	.word	0xffffffff


	//   ....[215]....
        /*0d90*/ 	.word	0xffffffff


	//   ....[216]....
        /*0d94*/ 	.word	0xffffffff


	//   ....[217]....
        /*0d98*/ 	.word	0xffffffff


	//   ....[218]....
        /*0d9c*/ 	.word	0xffffffff


	//   ....[219]....
        /*0da0*/ 	.word	0xffffffff


	//   ....[220]....
        /*0da4*/ 	.word	0xffffffff


	//   ....[221]....
        /*0da8*/ 	.word	0xffffffff


	//   ....[222]....
        /*0dac*/ 	.word	0xffffffff


	//   ....[223]....
        /*0db0*/ 	.word	0xffffffff


	//   ....[224]....
        /*0db4*/ 	.word	0xffffffff


	//   ....[225]....
        /*0db8*/ 	.word	0xffffffff


	//   ....[226]....
        /*0dbc*/ 	.word	0xffffffff


	//   ....[227]....
        /*0dc0*/ 	.word	0xffffffff


	//   ....[228]....
        /*0dc4*/ 	.word	0xffffffff


	//   ....[229]....
        /*0dc8*/ 	.word	0xffffffff


	//   ....[230]....
        /*0dcc*/ 	.word	0xffffffff


	//   ....[231]....
        /*0dd0*/ 	.word	0xffffffff


	//   ....[232]....
        /*0dd4*/ 	.word	0xffffffff


	//   ....[233]....
        /*0dd8*/ 	.word	0xffffffff


	//   ....[234]....
        /*0ddc*/ 	.word	0xffffffff


	//   ....[235]....
        /*0de0*/ 	.word	0xffffffff


	//   ....[236]....
        /*0de4*/ 	.word	0xffffffff


	//   ....[237]....
        /*0de8*/ 	.word	0xffffffff


	//   ....[238]....
        /*0dec*/ 	.word	0xffffffff


	//   ....[239]....
        /*0df0*/ 	.word	0xffffffff


	//   ....[240]....
        /*0df4*/ 	.word	0xffffffff


	//   ....[241]....
        /*0df8*/ 	.word	0xffffffff


	//   ....[242]....
        /*0dfc*/ 	.word	0xffffffff


	//   ....[243]....
        /*0e00*/ 	.word	0xffffffff


	//   ....[244]....
        /*0e04*/ 	.word	0xffffffff


	//   ....[245]....
        /*0e08*/ 	.word	0xffffffff


	//   ....[246]....
        /*0e0c*/ 	.word	0xffffffff


	//   ....[247]....
        /*0e10*/ 	.word	0xffffffff


	//   ....[248]....
        /*0e14*/ 	.word	0xffffffff


	//   ....[249]....
        /*0e18*/ 	.word	0xffffffff


	//   ....[250]....
        /*0e1c*/ 	.word	0xffffffff


	//   ....[251]....
        /*0e20*/ 	.word	0xffffffff


	//   ....[252]....
        /*0e24*/ 	.word	0xffffffff


	//   ....[253]....
        /*0e28*/ 	.word	0xffffffff


	//   ....[254]....
        /*0e2c*/ 	.word	0xffffffff


	//   ....[255]....
        /*0e30*/ 	.word	0xffffffff


	//   ....[0]....
        /*0e34*/ 	.word	0xffffffff


	//   ....[1]....
        /*0e38*/ 	.word	0xffffffff


	//   ....[2]....
        /*0e3c*/ 	.word	0xffffffff


	//   ....[3]....
        /*0e40*/ 	.word	0xffffffff


	//   ....[4]....
        /*0e44*/ 	.word	0xffffffff


	//   ....[5]....
        /*0e48*/ 	.word	0xffffffff


	//   ....[6]....
        /*0e4c*/ 	.word	0xffffffff


	//   ....[7]....
        /*0e50*/ 	.word	0xffffffff


	//   ....[8]....
        /*0e54*/ 	.word	0xffffffff


	//   ....[9]....
        /*0e58*/ 	.word	0xffffffff


	//   ....[10]....
        /*0e5c*/ 	.word	0xffffffff


	//   ....[11]....
        /*0e60*/ 	.word	0xffffffff


	//   ....[12]....
        /*0e64*/ 	.word	0xffffffff


	//   ....[13]....
        /*0e68*/ 	.word	0xffffffff


	//   ....[14]....
        /*0e6c*/ 	.word	0xffffffff


	//   ....[15]....
        /*0e70*/ 	.word	0xffffffff


	//   ....[16]....
        /*0e74*/ 	.word	0xffffffff


	//   ....[17]....
        /*0e78*/ 	.word	0xffffffff


	//   ....[18]....
        /*0e7c*/ 	.word	0xffffffff


	//   ....[19]....
        /*0e80*/ 	.word	0xffffffff


	//   ....[20]....
        /*0e84*/ 	.word	0xffffffff


	//   ....[21]....
        /*0e88*/ 	.word	0xffffffff


	//   ....[22]....
        /*0e8c*/ 	.word	0xffffffff


	//   ....[23]....
        /*0e90*/ 	.word	0xffffffff


	//   ....[24]....
        /*0e94*/ 	.word	0xffffffff


	//   ....[25]....
        /*0e98*/ 	.word	0xffffffff


	//   ....[26]....
        /*0e9c*/ 	.word	0xffffffff


	//   ....[27]....
        /*0ea0*/ 	.word	0xffffffff


	//   ....[28]....
        /*0ea4*/ 	.word	0xffffffff


	//   ....[29]....
        /*0ea8*/ 	.word	0xffffffff


	//   ....[30]....
        /*0eac*/ 	.word	0xffffffff


	//   ....[31]....
        /*0eb0*/ 	.word	0xffffffff


	//   ....[32]....
        /*0eb4*/ 	.word	0xffffffff


	//   ....[33]....
        /*0eb8*/ 	.word	0xffffffff


	//   ....[34]....
        /*0ebc*/ 	.word	0xffffffff


	//   ....[35]....
        /*0ec0*/ 	.word	0xffffffff


	//   ....[36]....
        /*0ec4*/ 	.word	0xffffffff


	//   ....[37]....
        /*0ec8*/ 	.word	0xffffffff


	//   ....[38]....
        /*0ecc*/ 	.word	0xffffffff


	//   ....[39]....
        /*0ed0*/ 	.word	0xffffffff


	//   ....[40]....
        /*0ed4*/ 	.word	0xffffffff


	//   ....[41]....
        /*0ed8*/ 	.word	0xffffffff


	//   ....[42]....
        /*0edc*/ 	.word	0xffffffff


	//   ....[43]....
        /*0ee0*/ 	.word	0xffffffff


	//   ....[44]....
        /*0ee4*/ 	.word	0xffffffff


	//   ....[45]....
        /*0ee8*/ 	.word	0xffffffff


	//   ....[46]....
        /*0eec*/ 	.word	0xffffffff


	//   ....[47]....
        /*0ef0*/ 	.word	0xffffffff


	//   ....[48]....
        /*0ef4*/ 	.word	0xffffffff


	//   ....[49]....
        /*0ef8*/ 	.word	0xffffffff


	//   ....[50]....
        /*0efc*/ 	.word	0xffffffff


	//   ....[51]....
        /*0f00*/ 	.word	0xffffffff


	//   ....[52]....
        /*0f04*/ 	.word	0xffffffff


	//   ....[53]....
        /*0f08*/ 	.word	0xffffffff


	//   ....[54]....
        /*0f0c*/ 	.word	0xffffffff


	//   ....[55]....
        /*0f10*/ 	.word	0xffffffff


	//   ....[56]....
        /*0f14*/ 	.word	0xffffffff


	//   ....[57]....
        /*0f18*/ 	.word	0xffffffff


	//   ....[58]....
        /*0f1c*/ 	.word	0xffffffff


	//   ....[59]....
        /*0f20*/ 	.word	0xffffffff


	//   ....[60]....
        /*0f24*/ 	.word	0xffffffff


	//   ....[61]....
        /*0f28*/ 	.word	0xffffffff


	//   ....[62]....
        /*0f2c*/ 	.word	0xffffffff


	//   ....[63]....
        /*0f30*/ 	.word	0xffffffff


	//   ....[64]....
        /*0f34*/ 	.word	0xffffffff


	//----- nvinfo : EIATTR_COOP_GROUP_INSTR_OFFSETS
	.align		4
.L_728:
        /*0f38*/ 	.byte	0x04, 0x28
        /*0f3a*/ 	.short	(.L_730 - .L_729)


	//   ....[0]....
.L_729:
        /*0f3c*/ 	.word	0x00000060


	//   ....[1]....
        /*0f40*/ 	.word	0x00000260


	//   ....[2]....
        /*0f44*/ 	.word	0x00000290


	//   ....[3]....
        /*0f48*/ 	.word	0x000002c0


	//   ....[4]....
        /*0f4c*/ 	.word	0x000002f0


	//   ....[5]....
        /*0f50*/ 	.word	0x00000320


	//   ....[6]....
        /*0f54*/ 	.word	0x00000350


	//   ....[7]....
        /*0f58*/ 	.word	0x000004d0


	//   ....[8]....
        /*0f5c*/ 	.word	0x00000510


	//   ....[9]....
        /*0f60*/ 	.word	0x00000540


	//   ....[10]....
        /*0f64*/ 	.word	0x00000570


	//   ....[11]....
        /*0f68*/ 	.word	0x000005a0


	//   ....[12]....
        /*0f6c*/ 	.word	0x000005d0


	//   ....[13]....
        /*0f70*/ 	.word	0x00000660


	//   ....[14]....
        /*0f74*/ 	.word	0x000006b0


	//   ....[15]....
        /*0f78*/ 	.word	0x000006d0


	//   ....[16]....
        /*0f7c*/ 	.word	0x00000730


	//   ....[17]....
        /*0f80*/ 	.word	0x000044a0


	//   ....[18]....
        /*0f84*/ 	.word	0x00004510


	//   ....[19]....
        /*0f88*/ 	.word	0x00005530


	//   ....[20]....
        /*0f8c*/ 	.word	0x00005540


	//   ....[21]....
        /*0f90*/ 	.word	0x00006a90


	//   ....[22]....
        /*0f94*/ 	.word	0x00006b10


	//   ....[23]....
        /*0f98*/ 	.word	0x00007bf0


	//   ....[24]....
        /*0f9c*/ 	.word	0x00007c00


	//   ....[25]....
        /*0fa0*/ 	.word	0x00008bc0


	//   ....[26]....
        /*0fa4*/ 	.word	0x00008bf0


	//   ....[27]....
        /*0fa8*/ 	.word	0x00008db0


	//   ....[28]....
        /*0fac*/ 	.word	0x00008dd0


	//   ....[29]....
        /*0fb0*/ 	.word	0x000092b0


	//   ....[30]....
        /*0fb4*/ 	.word	0x000092d0


	//   ....[31]....
        /*0fb8*/ 	.word	0x00009460


	//   ....[32]....
        /*0fbc*/ 	.word	0x00009480


	//   ....[33]....
        /*0fc0*/ 	.word	0x0000a870


	//   ....[34]....
        /*0fc4*/ 	.word	0x0000a890


	//   ....[35]....
        /*0fc8*/ 	.word	0x0000aa00


	//   ....[36]....
        /*0fcc*/ 	.word	0x0000aa10


	//   ....[37]....
        /*0fd0*/ 	.word	0x0000ab80


	//   ....[38]....
        /*0fd4*/ 	.word	0x0000aba0


	//   ....[39]....
        /*0fd8*/ 	.word	0x0000ad10


	//   ....[40]....
        /*0fdc*/ 	.word	0x0000ad20


	//   ....[41]....
        /*0fe0*/ 	.word	0x0000b400


	//   ....[42]....
        /*0fe4*/ 	.word	0x0000b440


	//   ....[43]....
        /*0fe8*/ 	.word	0x0000b470


	//   ....[44]....
        /*0fec*/ 	.word	0x0000b4a0


	//   ....[45]....
        /*0ff0*/ 	.word	0x0000b970


	//   ....[46]....
        /*0ff4*/ 	.word	0x0000b980


	//   ....[47]....
        /*0ff8*/ 	.word	0x0000bb60


	//   ....[48]....
        /*0ffc*/ 	.word	0x0000bb70


	//   ....[49]....
        /*1000*/ 	.word	0x0000cd00


	//   ....[50]....
        /*1004*/ 	.word	0x0000cd20


	//   ....[51]....
        /*1008*/ 	.word	0x0000cee0


	//   ....[52]....
        /*100c*/ 	.word	0x0000cef0


	//   ....[53]....
        /*1010*/ 	.word	0x0000d350


	//   ....[54]....
        /*1014*/ 	.word	0x0000d8d0


	//   ....[55]....
        /*1018*/ 	.word	0x0000de80


	//   ....[56]....
        /*101c*/ 	.word	0x0000deb0


	//   ....[57]....
        /*1020*/ 	.word	0x0000dec0


	//   ....[58]....
        /*1024*/ 	.word	0x0000def0


	//   ....[59]....
        /*1028*/ 	.word	0x0000f460


	//   ....[60]....
        /*102c*/ 	.word	0x0000f480


	//   ....[61]....
        /*1030*/ 	.word	0x0000f6b0


	//   ....[62]....
        /*1034*/ 	.word	0x0000f6c0


	//   ....[63]....
        /*1038*/ 	.word	0x000107b0


	//   ....[64]....
        /*103c*/ 	.word	0x000107d0


	//   ....[65]....
        /*1040*/ 	.word	0x00010970


	//   ....[66]....
        /*1044*/ 	.word	0x00010980


	//   ....[67]....
        /*1048*/ 	.word	0x00010c40


	//   ....[68]....
        /*104c*/ 	.word	0x000111e0


	//   ....[69]....
        /*1050*/ 	.word	0x000117d0


	//   ....[70]....
        /*1054*/ 	.word	0x00011800


	//   ....[71]....
        /*1058*/ 	.word	0x00011820


	//   ....[72]....
        /*105c*/ 	.word	0x00011840


	//   ....[73]....
        /*1060*/ 	.word	0x00013460


	//   ....[74]....
        /*1064*/ 	.word	0x00013480


	//   ....[75]....
        /*1068*/ 	.word	0x000136b0


	//   ....[76]....
        /*106c*/ 	.word	0x000136c0


	//   ....[77]....
        /*1070*/ 	.word	0x000147b0


	//   ....[78]....
        /*1074*/ 	.word	0x000147d0


	//   ....[79]....
        /*1078*/ 	.word	0x00014970


	//   ....[80]....
        /*107c*/ 	.word	0x00014980


	//   ....[81]....
        /*1080*/ 	.word	0x00014cb0


	//   ....[82]....
        /*1084*/ 	.word	0x00014ce0


	//   ....[83]....
        /*1088*/ 	.word	0x00014d00


	//   ....[84]....
        /*108c*/ 	.word	0x00014d20


	//   ....[85]....
        /*1090*/ 	.word	0x00016650


	//   ....[86]....
        /*1094*/ 	.word	0x00016670


	//   ....[87]....
        /*1098*/ 	.word	0x000168a0


	//   ....[88]....
        /*109c*/ 	.word	0x000168b0


	//   ....[89]....
        /*10a0*/ 	.word	0x00017980


	//   ....[90]....
        /*10a4*/ 	.word	0x000179a0


	//   ....[91]....
        /*10a8*/ 	.word	0x00017b30


	//   ....[92]....
        /*10ac*/ 	.word	0x00017b40


	//   ....[93]....
        /*10b0*/ 	.word	0x00017e00


	//   ....[94]....
        /*10b4*/ 	.word	0x000183c0


	//   ....[95]....
        /*10b8*/ 	.word	0x000189d0


	//   ....[96]....
        /*10bc*/ 	.word	0x00018a00


	//   ....[97]....
        /*10c0*/ 	.word	0x00018a20


	//   ....[98]....
        /*10c4*/ 	.word	0x00018a40


	//   ....[99]....
        /*10c8*/ 	.word	0x0001a220


	//   ....[100]....
        /*10cc*/ 	.word	0x0001a250


	//   ....[101]....
        /*10d0*/ 	.word	0x0001a270


	//   ....[102]....
        /*10d4*/ 	.word	0x0001a280


	//   ....[103]....
        /*10d8*/ 	.word	0x0001bb10


	//   ....[104]....
        /*10dc*/ 	.word	0x0001bb20


	//   ....[105]....
        /*10e0*/ 	.word	0x0001bb40


	//   ....[106]....
        /*10e4*/ 	.word	0x0001bb50


	//   ....[107]....
        /*10e8*/ 	.word	0x0001bf00


	//   ....[108]....
        /*10ec*/ 	.word	0x0001bf20


	//   ....[109]....
        /*10f0*/ 	.word	0x0001c090


	//   ....[110]....
        /*10f4*/ 	.word	0x0001c0a0


	//   ....[111]....
        /*10f8*/ 	.word	0x0001c210


	//   ....[112]....
        /*10fc*/ 	.word	0x0001c230


	//   ....[113]....
        /*1100*/ 	.word	0x0001c3a0


	//   ....[114]....
        /*1104*/ 	.word	0x0001c3b0


	//   ....[115]....
        /*1108*/ 	.word	0x0001c730


	//   ....[116]....
        /*110c*/ 	.word	0x0001c750


	//   ....[117]....
        /*1110*/ 	.word	0x0001d440


	//   ....[118]....
        /*1114*/ 	.word	0x0001d450


	//   ....[119]....
        /*1118*/ 	.word	0x0001e8e0


	//   ....[120]....
        /*111c*/ 	.word	0x0001e900


	//   ....[121]....
        /*1120*/ 	.word	0x0001ea70


	//   ....[122]....
        /*1124*/ 	.word	0x0001ea80


	//   ....[123]....
        /*1128*/ 	.word	0x0001ebf0


	//   ....[124]....
        /*112c*/ 	.word	0x0001ec10


	//   ....[125]....
        /*1130*/ 	.word	0x0001ed80


	//   ....[126]....
        /*1134*/ 	.word	0x0001ed90


	//   ....[127]....
        /*1138*/ 	.word	0x0001eff0


	//   ....[128]....
        /*113c*/ 	.word	0x0001f010


	//   ....[129]....
        /*1140*/ 	.word	0x0001f140


	//   ....[130]....
        /*1144*/ 	.word	0x0001f180


	//   ....[131]....
        /*1148*/ 	.word	0x0001f1b0


	//   ....[132]....
        /*114c*/ 	.word	0x0001f1e0


	//   ....[133]....
        /*1150*/ 	.word	0x0001f210


	//   ....[134]....
        /*1154*/ 	.word	0x0001f240


	//   ....[135]....
        /*1158*/ 	.word	0x0001f3b0


	//   ....[136]....
        /*115c*/ 	.word	0x0001f3f0


	//   ....[137]....
        /*1160*/ 	.word	0x0001f420


	//   ....[138]....
        /*1164*/ 	.word	0x0001f450


	//   ....[139]....
        /*1168*/ 	.word	0x0001f480


	//   ....[140]....
        /*116c*/ 	.word	0x0001f4b0


	//   ....[141]....
        /*1170*/ 	.word	0x0001f540


	//   ....[142]....
        /*1174*/ 	.word	0x0001f5a0


	//   ....[143]....
        /*1178*/ 	.word	0x0001f5b0


	//   ....[144]....
        /*117c*/ 	.word	0x0001f610


	//   ....[145]....
        /*1180*/ 	.word	0x00020080


	//   ....[146]....
        /*1184*/ 	.word	0x000200e0


	//   ....[147]....
        /*1188*/ 	.word	0x00020130


	//   ....[148]....
        /*118c*/ 	.word	0x00020180


	//   ....[149]....
        /*1190*/ 	.word	0x000201d0


	//   ....[150]....
        /*1194*/ 	.word	0x00020240


	//   ....[151]....
        /*1198*/ 	.word	0x00020290


	//   ....[152]....
        /*119c*/ 	.word	0x00020300


	//   ....[153]....
        /*11a0*/ 	.word	0x00020370


	//   ....[154]....
        /*11a4*/ 	.word	0x000203e0


	//   ....[155]....
        /*11a8*/ 	.word	0x00020450


	//   ....[156]....
        /*11ac*/ 	.word	0x000204c0


	//   ....[157]....
        /*11b0*/ 	.word	0x00020530


	//   ....[158]....
        /*11b4*/ 	.word	0x00020590


	//   ....[159]....
        /*11b8*/ 	.word	0x00020600


	//   ....[160]....
        /*11bc*/ 	.word	0x00020670


	//   ....[161]....
        /*11c0*/ 	.word	0x000206e0


	//   ....[162]....
        /*11c4*/ 	.word	0x00020740


	//   ....[163]....
        /*11c8*/ 	.word	0x000207b0


	//   ....[164]....
        /*11cc*/ 	.word	0x00020820


	//   ....[165]....
        /*11d0*/ 	.word	0x00020880


	//   ....[166]....
        /*11d4*/ 	.word	0x000208f0


	//   ....[167]....
        /*11d8*/ 	.word	0x00020960


	//   ....[168]....
        /*11dc*/ 	.word	0x000209d0


	//   ....[169]....
        /*11e0*/ 	.word	0x00020a30


	//   ....[170]....
        /*11e4*/ 	.word	0x00020aa0


	//   ....[171]....
        /*11e8*/ 	.word	0x00020b10


	//   ....[172]....
        /*11ec*/ 	.word	0x00020b70


	//   ....[173]....
        /*11f0*/ 	.word	0x00020bc0


	//   ....[174]....
        /*11f4*/ 	.word	0x00020c10


	//   ....[175]....
        /*11f8*/ 	.word	0x00020c60


	//   ....[176]....
        /*11fc*/ 	.word	0x00020cc0


	//   ....[177]....
        /*1200*/ 	.word	0x00020d30


	//   ....[178]....
        /*1204*/ 	.word	0x00020da0


	//   ....[179]....
        /*1208*/ 	.word	0x00020e00


	//   ....[180]....
        /*120c*/ 	.word	0x00020e70


	//   ....[181]....
        /*1210*/ 	.word	0x00020ee0


	//   ....[182]....
        /*1214*/ 	.word	0x00020f50


	//   ....[183]....
        /*1218*/ 	.word	0x00020fb0


	//   ....[184]....
        /*121c*/ 	.word	0x00021020


	//   ....[185]....
        /*1220*/ 	.word	0x00021090


	//   ....[186]....
        /*1224*/ 	.word	0x000210e0


	//   ....[187]....
        /*1228*/ 	.word	0x00021130


	//   ....[188]....
        /*122c*/ 	.word	0x00021180


	//   ....[189]....
        /*1230*/ 	.word	0x000211c0


	//   ....[190]....
        /*1234*/ 	.word	0x00021230


	//   ....[191]....
        /*1238*/ 	.word	0x000212a0


	//   ....[192]....
        /*123c*/ 	.word	0x00021310


	//   ....[193]....
        /*1240*/ 	.word	0x00021370


	//   ....[194]....
        /*1244*/ 	.word	0x000213e0


	//   ....[195]....
        /*1248*/ 	.word	0x00021450


	//   ....[196]....
        /*124c*/ 	.word	0x000214c0


	//   ....[197]....
        /*1250*/ 	.word	0x00021520


	//   ....[198]....
        /*1254*/ 	.word	0x00021570


	//   ....[199]....
        /*1258*/ 	.word	0x000215c0


	//   ....[200]....
        /*125c*/ 	.word	0x00021610


	//   ....[201]....
        /*1260*/ 	.word	0x00021650


	//   ....[202]....
        /*1264*/ 	.word	0x000216c0


	//   ....[203]....
        /*1268*/ 	.word	0x00021730


	//   ....[204]....
        /*126c*/ 	.word	0x00021790


	//   ....[205]....
        /*1270*/ 	.word	0x00021800


	//   ....[206]....
        /*1274*/ 	.word	0x00021870


	//   ....[207]....
        /*1278*/ 	.word	0x000218e0


	//   ....[208]....
        /*127c*/ 	.word	0x00021940


	//   ....[209]....
        /*1280*/ 	.word	0x000219b0


	//   ....[210]....
        /*1284*/ 	.word	0x00021a20


	//   ....[211]....
        /*1288*/ 	.word	0x00021a70


	//   ....[212]....
        /*128c*/ 	.word	0x00021ac0


	//   ....[213]....
        /*1290*/ 	.word	0x00021b10


	//   ....[214]....
        /*1294*/ 	.word	0x00021b50


	//   ....[215]....
        /*1298*/ 	.word	0x00021bb0


	//   ....[216]....
        /*129c*/ 	.word	0x00021c10


	//   ....[217]....
        /*12a0*/ 	.word	0x00021c60


	//   ....[218]....
        /*12a4*/ 	.word	0x00021cb0


	//   ....[219]....
        /*12a8*/ 	.word	0x00021d20


	//   ....[220]....
        /*12ac*/ 	.word	0x00021d90


	//   ....[221]....
        /*12b0*/ 	.word	0x00021e00


	//   ....[222]....
        /*12b4*/ 	.word	0x00021e60


	//   ....[223]....
        /*12b8*/ 	.word	0x00021ed0


	//   ....[224]....
        /*12bc*/ 	.word	0x00021f40


	//   ....[225]....
        /*12c0*/ 	.word	0x00021fb0


	//   ....[226]....
        /*12c4*/ 	.word	0x00022010


	//   ....[227]....
        /*12c8*/ 	.word	0x00022080


	//   ....[228]....
        /*12cc*/ 	.word	0x000220f0


	//   ....[229]....
        /*12d0*/ 	.word	0x00022160


	//   ....[230]....
        /*12d4*/ 	.word	0x000221c0


	//   ....[231]....
        /*12d8*/ 	.word	0x00022230


	//   ....[232]....
        /*12dc*/ 	.word	0x000222a0


	//   ....[233]....
        /*12e0*/ 	.word	0x00022310


	//   ....[234]....
        /*12e4*/ 	.word	0x00022370


	//   ....[235]....
        /*12e8*/ 	.word	0x000223e0


	//   ....[236]....
        /*12ec*/ 	.word	0x00022450


	//   ....[237]....
        /*12f0*/ 	.word	0x000224c0


	//   ....[238]....
        /*12f4*/ 	.word	0x00022520


	//   ....[239]....
        /*12f8*/ 	.word	0x00022590


	//   ....[240]....
        /*12fc*/ 	.word	0x00022600


	//   ....[241]....
        /*1300*/ 	.word	0x00022650


	//   ....[242]....
        /*1304*/ 	.word	0x00022690


	//   ....[243]....
        /*1308*/ 	.word	0x000226e0


	//   ....[244]....
        /*130c*/ 	.word	0x00022730


	//   ....[245]....
        /*1310*/ 	.word	0x00022780


	//   ....[246]....
        /*1314*/ 	.word	0x000227f0


	//   ....[247]....
        /*1318*/ 	.word	0x00022840


	//   ....[248]....
        /*131c*/ 	.word	0x00022890


	//   ....[249]....
        /*1320*/ 	.word	0x000228e0


	//   ....[250]....
        /*1324*/ 	.word	0x00022930


	//   ....[251]....
        /*1328*/ 	.word	0x00022980


	//   ....[252]....
        /*132c*/ 	.word	0x000229f0


	//   ....[253]....
        /*1330*/ 	.word	0x00022a40


	//   ....[254]....
        /*1334*/ 	.word	0x00022ab0


	//   ....[255]....
        /*1338*/ 	.word	0x00022b10


	//   ....[0]....
        /*133c*/ 	.word	0x00022b80


	//   ....[1]....
        /*1340*/ 	.word	0x00022fb0


	//   ....[2]....
        /*1344*/ 	.word	0x00022fd0


	//   ....[3]....
        /*1348*/ 	.word	0x00022ff0


	//   ....[4]....
        /*134c*/ 	.word	0x00023000


	//   ....[5]....
        /*1350*/ 	.word	0x00023550


	//   ....[6]....
        /*1354*/ 	.word	0x00023560


	//   ....[7]....
        /*1358*/ 	.word	0x00023570


	//   ....[8]....
        /*135c*/ 	.word	0x00023580


	//   ....[9]....
        /*1360*/ 	.word	0x00023a90


	//   ....[10]....
        /*1364*/ 	.word	0x00023ab0


	//   ....[11]....
        /*1368*/ 	.word	0x00023ad0


	//   ....[12]....
        /*136c*/ 	.word	0x00023ae0


	//   ....[13]....
        /*1370*/ 	.word	0x00024030


	//   ....[14]....
        /*1374*/ 	.word	0x00024050


	//   ....[15]....
        /*1378*/ 	.word	0x00024060


	//   ....[16]....
        /*137c*/ 	.word	0x00024070


	//   ....[17]....
        /*1380*/ 	.word	0x00027c70


	//   ....[18]....
        /*1384*/ 	.word	0x00027c90


	//   ....[19]....
        /*1388*/ 	.word	0x00027cb0


	//   ....[20]....
        /*138c*/ 	.word	0x00027cc0


	//   ....[21]....
        /*1390*/ 	.word	0x000280b0


	//   ....[22]....
        /*1394*/ 	.word	0x000280c0


	//   ....[23]....
        /*1398*/ 	.word	0x000280d0


	//   ....[24]....
        /*139c*/ 	.word	0x000280e0


	//   ....[25]....
        /*13a0*/ 	.word	0x000284f0


	//   ....[26]....
        /*13a4*/ 	.word	0x00028510


	//   ....[27]....
        /*13a8*/ 	.word	0x00028530


	//   ....[28]....
        /*13ac*/ 	.word	0x00028540


	//   ....[29]....
        /*13b0*/ 	.word	0x00028970


	//   ....[30]....
        /*13b4*/ 	.word	0x00028990


	//   ....[31]....
        /*13b8*/ 	.word	0x000289b0


	//   ....[32]....
        /*13bc*/ 	.word	0x000289c0


	//   ....[33]....
        /*13c0*/ 	.word	0x0002cb90


	//   ....[34]....
        /*13c4*/ 	.word	0x0002cc00


	//   ....[35]....
        /*13c8*/ 	.word	0x0002cc70


	//   ....[36]....
        /*13cc*/ 	.word	0x0002ccd0


	//   ....[37]....
        /*13d0*/ 	.word	0x0002cd40


	//   ....[38]....
        /*13d4*/ 	.word	0x0002cda0


	//   ....[39]....
        /*13d8*/ 	.word	0x0002ce10


	//   ....[40]....
        /*13dc*/ 	.word	0x0002ce70


	//   ....[41]....
        /*13e0*/ 	.word	0x0002cee0


	//   ....[42]....
        /*13e4*/ 	.word	0x0002cf50


	//   ....[43]....
        /*13e8*/ 	.word	0x0002cfc0


	//   ....[44]....
        /*13ec*/ 	.word	0x0002d020


	//   ....[45]....
        /*13f0*/ 	.word	0x0002d090


	//   ....[46]....
        /*13f4*/ 	.word	0x0002d100


	//   ....[47]....
        /*13f8*/ 	.word	0x0002d160


	//   ....[48]....
        /*13fc*/ 	.word	0x0002d1c0


	//   ....[49]....
        /*1400*/ 	.word	0x0002d230


	//   ....[50]....
        /*1404*/ 	.word	0x0002d2a0


	//   ....[51]....
        /*1408*/ 	.word	0x0002d310


	//   ....[52]....
        /*140c*/ 	.word	0x0002d370


	//   ....[53]....
        /*1410*/ 	.word	0x0002d3e0


	//   ....[54]....
        /*1414*/ 	.word	0x0002d440


	//   ....[55]....
        /*1418*/ 	.word	0x0002d4a0


	//   ....[56]....
        /*141c*/ 	.word	0x0002d500


	//   ....[57]....
        /*1420*/ 	.word	0x0002d570


	//   ....[58]....
        /*1424*/ 	.word	0x0002d5e0


	//   ....[59]....
        /*1428*/ 	.word	0x0002d650


	//   ....[60]....
        /*142c*/ 	.word	0x0002d6b0


	//   ....[61]....
        /*1430*/ 	.word	0x0002d720


	//   ....[62]....
        /*1434*/ 	.word	0x0002d790


	//   ....[63]....
        /*1438*/ 	.word	0x0002d800


	//   ....[64]....
        /*143c*/ 	.word	0x0002d860


	//----- nvinfo : EIATTR_EXIT_INSTR_OFFSETS
	.align		4
.L_730:
        /*1440*/ 	.byte	0x04, 0x1c
        /*1442*/ 	.short	(.L_732 - .L_731)


	//   ....[0]....
.L_731:
        /*1444*/ 	.word	0x00001170


	//   ....[1]....
        /*1448*/ 	.word	0x00020040


	//----- nvinfo : EIATTR_MAX_THREADS
	.align		4
.L_732:
        /*144c*/ 	.byte	0x04, 0x05
        /*144e*/ 	.short	(.L_734 - .L_733)
.L_733:
        /*1450*/ 	.word	0x00000100
        /*1454*/ 	.word	0x00000001
        /*1458*/ 	.word	0x00000001


	//----- nvinfo : EIATTR_CRS_STACK_SIZE
	.align		4
.L_734:
        /*145c*/ 	.byte	0x04, 0x1e
        /*145e*/ 	.short	(.L_736 - .L_735)
.L_735:
        /*1460*/ 	.word	0x00000000
.L_736:


//--------------------- .nv.info._ZN7cutlass13device_kernelIN5flash19enable_sm80_to_sm89INS1_16FlashAttnFwdSm80INS1_25CollectiveMainloopFwdSm80ILi8ELi1ELb0EN4cute5tupleIJNS5_1CILi128EEENS7_ILi96EEENS7_ILi256EEEEEELi256ENS_10bfloat16_tEfNS_4arch4Sm80ELb1ELb0ELb1ELb0ELb1ELb0ELb1ELb1EEENS1_21CollectiveEpilogueFwdINS6_IJS8_SA_S9_EEENS6_IJNS7_ILi1EEESI_SI_EEESC_SE_Li256ELb0ELb1ELb1ELb0EEENS1_30DynamicPersistentTileSchedulerILi256ELi256ELb1ELb1ELb0EEEEEEEEEvNT_6ParamsE --------------------------
	.section	.nv.info._ZN7cutlass13device_kernelIN5flash19enable_sm80_to_sm89INS1_16FlashAttnFwdSm80INS1_25CollectiveMainloopFwdSm80ILi8ELi1ELb0EN4cute5tupleIJNS5_1CILi128EEENS7_ILi96EEENS7_ILi256EEEEEELi256ENS_10bfloat16_tEfNS_4arch4Sm80ELb1ELb0ELb1ELb0ELb1ELb0ELb1ELb1EEENS1_21CollectiveEpilogueFwdINS6_IJS8_SA_S9_EEENS6_IJNS7_ILi1EEESI_SI_EEESC_SE_Li256ELb0ELb1ELb1ELb0EEENS1_30DynamicPersistentTileSchedulerILi256ELi256ELb1ELb1ELb0EEEEEEEEEvNT_6ParamsE,"",@"SHT_CUDA_INFO"
	.sectionflags	@""
	.align	4


	//----- nvinfo : EIATTR_CUDA_API_VERSION
	.align		4
        /*0000*/ 	.byte	0x04, 0x37
        /*0002*/ 	.short	(.L_738 - .L_737)
.L_737:
        /*0004*/ 	.word	0x00000082


	//----- nvinfo : EIATTR_SW2861232_WAR
	.align		4
.L_738:
        /*0008*/ 	.byte	0x01, 0x35
	.zero		2


	//----- nvinfo : EIATTR_PARAM_CBANK
	.align		4
        /*000c*/ 	.byte	0x04, 0x0a
        /*000e*/ 	.short	(.L_740 - .L_739)
	.align		4
.L_739:
        /*0010*/ 	.word	index@(.nv.constant0._ZN7cutlass13device_kernelIN5flash19enable_sm80_to_sm89INS1_16FlashAttnFwdSm80INS1_25CollectiveMainloopFwdSm80ILi8ELi1ELb0EN4cute5tupleIJNS5_1CILi128EEENS7_ILi96EEENS7_ILi256EEEEEELi256ENS_10bfloat16_tEfNS_4arch4Sm80ELb1ELb0ELb1ELb0ELb1ELb0ELb1ELb1EEENS1_21CollectiveEpilogueFwdINS6_IJS8_SA_S9_EEENS6_IJNS7_ILi1EEESI_SI_EEESC_SE_Li256ELb0ELb1ELb1ELb0EEENS1_30DynamicPersistentTileSchedulerILi256ELi256ELb1ELb1ELb0EEEEEEEEEvNT_6ParamsE)
        /*0014*/ 	.short	0x0160
        /*0016*/ 	.short	0x0428


	//----- nvinfo : EIATTR_CBANK_PARAM_SIZE
	.align		4
.L_740:
        /*0018*/ 	.byte	0x03, 0x19
        /*001a*/ 	.short	0x0428


	//----- nvinfo : EIATTR_KPARAM_INFO
	.align		4
        /*001c*/ 	.byte	0x04, 0x17
        /*001e*/ 	.short	(.L_742 - .L_741)
.L_741:
        /*0020*/ 	.word	0x00000000
        /*0024*/ 	.short	0x0000
        /*0026*/ 	.short	0x0000
        /*0028*/ 	.byte	0x00, 0xf0, 0xa1, 0x10


	//----- nvinfo : EIATTR_MAXREG_COUNT
	.align		4
.L_742:
        /*002c*/ 	.byte	0x03, 0x1b
        /*002e*/ 	.short	0x00ff


	//----- nvinfo : EIATTR_NUM_BARRIERS
	.align		4
        /*0030*/ 	.byte	0x02, 0x4c
        /*0032*/ 	.byte	0x06
	.zero		1


	//----- nvinfo : EIATTR_ANNOTATIONS
	.align		4
        /*0034*/ 	.byte	0x04, 0x55
        /*0036*/ 	.short	(.L_744 - .L_743)


	//   ....[0]....
.L_743:
        /* <DEDUP_REMOVED lines=175> */


	//----- nvinfo : EIATTR_MERCURY_ISA_VERSION
	.align		4
.L_744:
        /*0b10*/ 	.byte	0x03, 0x5f
        /*0b12*/ 	.short	0x0000


	//----- nvinfo : EIATTR_INT_WARP_WIDE_INSTR_OFFSETS
	.align		4
        /*0b14*/ 	.byte	0x04, 0x31
        /*0b16*/ 	.short	(.L_746 - .L_745)


	//   ....[0]....
.L_745:
        /*0b18*/ 	.word	0x00013a30


	//   ....[1]....
        /*0b1c*/ 	.word	0x00013ab0


	//----- nvinfo : EIATTR_COOP_GROUP_MASK_REGIDS
	.align		4
.L_746:
        /*0b20*/ 	.byte	0x04, 0x29
        /*0b22*/ 	.short	(.L_748 - .L_747)


	//   ....[0]....
.L_747:
        /*0b24*/ 	.word	0xffffffff


	//   ....[1]....
        /*0b28*/ 	.word	0xffffffff


	//   ....[2]....
        /*0b2c*/ 	.word	0xffffffff


	//   ....[3]....
        /*0b30*/ 	.word	0xffffffff


	//   ....[4]....
        /*0b34*/ 	.word	0xffffffff


	//   ....[5]....
        /*0b38*/ 	.word	0xffffffff


	//   ....[6]....
        /*0b3c*/ 	.word	0xffffffff


	//   ....[7]....
        /*0b40*/ 	.word	0xffffffff


	//   ....[8]....
        /*0b44*/ 	.word	0xffffffff


	//   ....[9]....
        /*0b48*/ 	.word	0xffffffff


	//   ....[10]....
        /*0b4c*/ 	.word	0xffffffff


	//   ....[11]....
        /*0b50*/ 	.word	0xffffffff


	//   ....[12]....
        /*0b54*/ 	.word	0xffffffff


	//   ....[13]....
        /*0b58*/ 	.word	0xffffffff


	//   ....[14]....
        /*0b5c*/ 	.word	0xffffffff


	//   ....[15]....
        /*0b60*/ 	.word	0xffffffff


	//   ....[16]....
        /*0b64*/ 	.word	0xffffffff


	//   ....[17]....
        /*0b68*/ 	.word	0xffffffff


	//   ....[18]....
        /*0b6c*/ 	.word	0xffffffff


	//   ....[19]....
        /*0b70*/ 	.word	0xffffffff


	//   ....[20]....
        /*0b74*/ 	.word	0xffffffff


	//   ....[21]....
        /*0b78*/ 	.word	0xffffffff


	//   ....[22]....
        /*0b7c*/ 	.word	0xffffffff


	//   ....[23]....
        /*0b80*/ 	.word	0xffffffff


	//   ....[24]....
        /*0b84*/ 	.word	0xffffffff


	//   ....[25]....
        /*0b88*/ 	.word	0xffffffff


	//   ....[26]....
        /*0b8c*/ 	.word	0xffffffff


	//   ....[27]....
        /*0b90*/ 	.word	0xffffffff


	//   ....[28]....
        /*0b94*/ 	.word	0xffffffff


	//   ....[29]....
        /*0b98*/ 	.word	0xffffffff


	//   ....[30]....
        /*0b9c*/ 	.word	0xffffffff


	//   ....[31]....
        /*0ba0*/ 	.word	0xffffffff


	//   ....[32]....
        /*0ba4*/ 	.word	0xffffffff


	//   ....[33]....
        /*0ba8*/ 	.word	0xffffffff


	//   ....[34]....
        /*0bac*/ 	.word	0xffffffff


	//   ....[35]....
        /*0bb0*/ 	.word	0xffffffff


	//   ....[36]....
        /*0bb4*/ 	.word	0xffffffff


	//   ....[37]....
        /*0bb8*/ 	.word	0xffffffff


	//   ....[38]....
        /*0bbc*/ 	.word	0xffffffff


	//   ....[39]....
        /*0bc0*/ 	.word	0xffffffff


	//   ....[40]....
        /*0bc4*/ 	.word	0xffffffff


	//   ....[41]....
        /*0bc8*/ 	.word	0xffffffff


	//   ....[42]....
        /*0bcc*/ 	.word	0xffffffff


	//   ....[43]....
        /*0bd0*/ 	.word	0xffffffff


	//   ....[44]....
        /*0bd4*/ 	.word	0xffffffff


	//   ....[45]....
        /*0bd8*/ 	.word	0xffffffff


	//   ....[46]....
        /*0bdc*/ 	.word	0xffffffff


	//   ....[47]....
        /*0be0*/ 	.word	0xffffffff


	//   ....[48]....
        /*0be4*/ 	.word	0xffffffff


	//   ....[49]....
        /*0be8*/ 	.word	0xffffffff


	//   ....[50]....
        /*0bec*/ 	.word	0xffffffff


	//   ....[51]....
        /*0bf0*/ 	.word	0xffffffff


	//   ....[52]....
        /*0bf4*/ 	.word	0xffffffff


	//   ....[53]....
        /*0bf8*/ 	.word	0xffffffff


	//   ....[54]....
        /*0bfc*/ 	.word	0xffffffff


	//   ....[55]....
        /*0c00*/ 	.word	0xffffffff


	//   ....[56]....
        /*0c04*/ 	.word	0xffffffff


	//   ....[57]....
        /*0c08*/ 	.word	0xffffffff


	//   ....[58]....
        /*0c0c*/ 	.word	0xffffffff


	//   ....[59]....
        /*0c10*/ 	.word	0xffffffff


	//   ....[60]....
        /*0c14*/ 	.word	0xffffffff


	//   ....[61]....
        /*0c18*/ 	.word	0xffffffff


	//   ....[62]....
        /*0c1c*/ 	.word	0xffffffff


	//   ....[63]....
        /*0c20*/ 	.word	0xffffffff


	//   ....[64]....
        /*0c24*/ 	.word	0xffffffff


	//   ....[65]....
        /*0c28*/ 	.word	0xffffffff


	//   ....[66]....
        /*0c2c*/ 	.word	0xffffffff


	//   ....[67]....
        /*0c30*/ 	.word	0xffffffff


	//   ....[68]....
        /*0c34*/ 	.word	0xffffffff


	//   ....[69]....
        /*0c38*/ 	.word	0xffffffff


	//   ....[70]....
        /*0c3c*/ 	.word	0xffffffff


	//   ....[71]....
        /*0c40*/ 	.word	0xffffffff


	//   ....[72]....
        /*0c44*/ 	.word	0xffffffff


	//   ....[73]....
        /*0c48*/ 	.word	0xffffffff


	//   ....[74]....
        /*0c4c*/ 	.word	0xffffffff


	//   ....[75]....
        /*0c50*/ 	.word	0xffffffff


	//   ....[76]....
        /*0c54*/ 	.word	0xffffffff


	//   ....[77]....
        /*0c58*/ 	.word	0xffffffff


	//   ....[78]....
        /*0c5c*/ 	.word	0xffffffff


	//   ....[79]....
        /*0c60*/ 	.word	0xffffffff


	//   ....[80]....
        /*0c64*/ 	.word	0xffffffff


	//   ....[81]....
        /*0c68*/ 	.word	0xffffffff


	//   ....[82]....
        /*0c6c*/ 	.word	0xffffffff


	//   ....[83]....
        /*0c70*/ 	.word	0xffffffff


	//   ....[84]....
        /*0c74*/ 	.word	0xffffffff


	//   ....[85]....
        /*0c78*/ 	.word	0xffffffff


	//   ....[86]....
        /*0c7c*/ 	.word	0xffffffff


	//   ....[87]....
        /*0c80*/ 	.word	0xffffffff


	//   ....[88]....
        /*0c84*/ 	.word	0xffffffff


	//   ....[89]....
        /*0c88*/ 	.word	0xffffffff


	//   ....[90]....
        /*0c8c*/ 	.word	0xffffffff


	//   ....[91]....
        /*0c90*/ 	.word	0xffffffff


	//   ....[92]....
        /*0c94*/ 	.word	0xffffffff


	//   ....[93]....
        /*0c98*/ 	.word	0xffffffff


	//   ....[94]....
        /*0c9c*/ 	.word	0xffffffff


	//   ....[95]....
        /*0ca0*/ 	.word	0xffffffff


	//   ....[96]....
        /*0ca4*/ 	.word	0xffffffff


	//   ....[97]....
        /*0ca8*/ 	.word	0xffffffff


	//   ....[98]....
        /*0cac*/ 	.word	0xffffffff


	//   ....[99]....
        /*0cb0*/ 	.word	0xffffffff


	//   ....[100]....
        /*0cb4*/ 	.word	0xffffffff


	//   ....[101]....
        /*0cb8*/ 	.word	0xffffffff


	//   ....[102]....
        /*0cbc*/ 	.word	0xffffffff


	//   ....[103]....
        /*0cc0*/ 	.word	0xffffffff


	//   ....[104]....
        /*0cc4*/ 	.word	0xffffffff


	//   ....[105]....
        /*0cc8*/ 	.word	0xffffffff


	//   ....[106]....
        /*0ccc*/ 	.word	0xffffffff


	//   ....[107]....
        /*0cd0*/ 	.word	0xffffffff


	//   ....[108]....
        /*0cd4*/ 	.word	0xffffffff


	//   ....[109]....
        /*0cd8*/ 	.word	0xffffffff


	//   ....[110]....
        /*0cdc*/ 	.word	0xffffffff


	//   ....[111]....
        /*0ce0*/ 	.word	0xffffffff


	//   ....[112]....
        /*0ce4*/ 	.word	0xffffffff


	//   ....[113]....
        /*0ce8*/ 	.word	0xffffffff


	//   ....[114]....
        /*0cec*/ 	.word	0xffffffff


	//   ....[115]....
        /*0cf0*/ 	.word	0xffffffff


	//   ....[116]....
        /*0cf4*/ 	.word	0xffffffff


	//   ....[117]....
        /*0cf8*/ 	.word	0xffffffff


	//   ....[118]....
        /*0cfc*/ 	.word	0xffffffff


	//   ....[119]....
        /*0d00*/ 	.word	0xffffffff


	//   ....[120]....
        /*0d04*/ 	.word	0xffffffff


	//   ....[121]....
        /*0d08*/ 	.word	0xffffffff


	//   ....[122]....
        /*0d0c*/ 	.word	0xffffffff


	//   ....[123]....
        /*0d10*/ 	.word	0xffffffff


	//   ....[124]....
        /*0d14*/ 	.word	0xffffffff


	//   ....[125]....
        /*0d18*/ 	.word	0xffffffff


	//   ....[126]....
        /*0d1c*/ 	.word	0xffffffff


	//   ....[127]....
        /*0d20*/ 	.word	0xffffffff


	//   ....[128]....
        /*0d24*/ 	.word	0xffffffff


	//   ....[129]....
        /*0d28*/ 	.word	0xffffffff


	//   ....[130]....
        /*0d2c*/ 	.word	0xffffffff


	//   ....[131]....
        /*0d30*/ 	.word	0xffffffff


	//   ....[132]....
        /*0d34*/ 	.word	0xffffffff


	//   ....[133]....
        /*0d38*/ 	.word	0xffffffff


	//   ....[134]....
        /*0d3c*/ 	.word	0xffffffff


	//----- nvinfo : EIATTR_COOP_GROUP_INSTR_OFFSETS
	.align		4
.L_748:
        /*0d40*/ 	.byte	0x04, 0x28
        /*0d42*/ 	.short	(.L_750 - .L_749)


	//   ....[0]....
.L_749:
        /*0d44*/ 	.word	0x00000050


	//   ....[1]....
        /*0d48*/ 	.word	0x00001dc0


	//   ....[2]....
        /*0d4c*/ 	.word	0x00001de0


	//   ....[3]....
        /*0d50*/ 	.word	0x00002030


	//   ....[4]....
        /*0d54*/ 	.word	0x00002040


	//   ....[5]....
        /*0d58*/ 	.word	0x00002220


	//   ....[6]....
        /*0d5c*/ 	.word	0x00002240


	//   ....[7]....
        /*0d60*/ 	.word	0x00002420


	//   ....[8]....
        /*0d64*/ 	.word	0x00002430


	//   ....[9]....
        /*0d68*/ 	.word	0x00002a90


	//   ....[10]....
        /*0d6c*/ 	.word	0x00002ab0


	//   ....[11]....
        /*0d70*/ 	.word	0x00002ac0


	//   ....[12]....
        /*0d74*/ 	.word	0x00002af0


	//   ....[13]....
        /*0d78*/ 	.word	0x00002c30


	//   ....[14]....
        /*0d7c*/ 	.word	0x00002c70


	//   ....[15]....
        /*0d80*/ 	.word	0x00002ec0


	//   ....[16]....
        /*0d84*/ 	.word	0x00002f80


	//   ....[17]....
        /*0d88*/ 	.word	0x00002f90


	//   ....[18]....
        /*0d8c*/ 	.word	0x00002fa0


	//   ....[19]....
        /*0d90*/ 	.word	0x00003290


	//   ....[20]....
        /*0d94*/ 	.word	0x000032d0


	//   ....[21]....
        /*0d98*/ 	.word	0x00005090


	//   ....[22]....
        /*0d9c*/ 	.word	0x000050f0


	//   ....[23]....
        /*0da0*/ 	.word	0x00005100


	//   ....[24]....
        /*0da4*/ 	.word	0x00005110


	//   ....[25]....
        /*0da8*/ 	.word	0x000051f0


	//   ....[26]....
        /*0dac*/ 	.word	0x00005240


	//   ....[27]....
        /*0db0*/ 	.word	0x000055f0


	//   ....[28]....
        /*0db4*/ 	.word	0x00005930


	//   ....[29]....
        /*0db8*/ 	.word	0x00005f30


	//   ....[30]....
        /*0dbc*/ 	.word	0x00005f50


	//   ....[31]....
        /*0dc0*/ 	.word	0x00005f70


	//   ....[32]....
        /*0dc4*/ 	.word	0x00005f90


	//   ....[33]....
        /*0dc8*/ 	.word	0x000085b0


	//   ....[34]....
        /*0dcc*/ 	.word	0x00008610


	//   ....[35]....
        /*0dd0*/ 	.word	0x00008620


	//   ....[36]....
        /*0dd4*/ 	.word	0x00008690


	//   ....[37]....
        /*0dd8*/ 	.word	0x00008750


	//   ....[38]....
        /*0ddc*/ 	.word	0x00008810


	//   ....[39]....
        /*0de0*/ 	.word	0x0000a6f0


	//   ....[40]....
        /*0de4*/ 	.word	0x0000a750


	//   ....[41]....
        /*0de8*/ 	.word	0x0000a760


	//   ....[42]....
        /*0dec*/ 	.word	0x0000a7d0


	//   ....[43]....
        /*0df0*/ 	.word	0x0000a890


	//   ....[44]....
        /*0df4*/ 	.word	0x0000a950


	//   ....[45]....
        /*0df8*/ 	.word	0x0000ac50


	//   ....[46]....
        /*0dfc*/ 	.word	0x0000afb0


	//   ....[47]....
        /*0e00*/ 	.word	0x0000b450


	//   ....[48]....
        /*0e04*/ 	.word	0x0000b470


	//   ....[49]....
        /*0e08*/ 	.word	0x0000b610


	//   ....[50]....
        /*0e0c*/ 	.word	0x0000b630


	//   ....[51]....
        /*0e10*/ 	.word	0x0000e110


	//   ....[52]....
        /*0e14*/ 	.word	0x0000e170


	//   ....[53]....
        /*0e18*/ 	.word	0x0000e180


	//   ....[54]....
        /*0e1c*/ 	.word	0x0000e190


	//   ....[55]....
        /*0e20*/ 	.word	0x0000e290


	//   ....[56]....
        /*0e24*/ 	.word	0x0000e350


	//   ....[57]....
        /*0e28*/ 	.word	0x000101a0


	//   ....[58]....
        /*0e2c*/ 	.word	0x000101c0


	//   ....[59]....
        /*0e30*/ 	.word	0x000102c0


	//   ....[60]....
        /*0e34*/ 	.word	0x000102e0


	//   ....[61]....
        /*0e38*/ 	.word	0x00010310


	//   ....[62]....
        /*0e3c*/ 	.word	0x000103a0


	//   ....[63]....
        /*0e40*/ 	.word	0x00010830


	//   ....[64]....
        /*0e44*/ 	.word	0x00010850


	//   ....[65]....
        /*0e48*/ 	.word	0x00010870


	//   ....[66]....
        /*0e4c*/ 	.word	0x00010890


	//   ....[67]....
        /*0e50*/ 	.word	0x00012fa0


	//   ....[68]....
        /*0e54*/ 	.word	0x00012ff0


	//   ....[69]....
        /*0e58*/ 	.word	0x00013010


	//   ....[70]....
        /*0e5c*/ 	.word	0x00013030


	//   ....[71]....
        /*0e60*/ 	.word	0x00013c00


	//   ....[72]....
        /*0e64*/ 	.word	0x00014420


	//   ....[73]....
        /*0e68*/ 	.word	0x00014430


	//   ....[74]....
        /*0e6c*/ 	.word	0x00014460


	//   ....[75]....
        /*0e70*/ 	.word	0x00014480


	//   ....[76]....
        /*0e74*/ 	.word	0x00014590


	//   ....[77]....
        /*0e78*/ 	.word	0x000145b0


	//   ....[78]....
        /*0e7c*/ 	.word	0x00014de0


	//   ....[79]....
        /*0e80*/ 	.word	0x00014df0


	//   ....[80]....
        /*0e84*/ 	.word	0x00015980


	//   ....[81]....
        /*0e88*/ 	.word	0x00015a90


	//   ....[82]....
        /*0e8c*/ 	.word	0x00015b00


	//   ....[83]....
        /*0e90*/ 	.word	0x00015b60


	//   ....[84]....
        /*0e94*/ 	.word	0x00015bc0


	//   ....[85]....
        /*0e98*/ 	.word	0x00015c20


	//   ....[86]....
        /*0e9c*/ 	.word	0x00015c90


	//   ....[87]....
        /*0ea0*/ 	.word	0x00015cf0


	//   ....[88]....
        /*0ea4*/ 	.word	0x00015d50


	//   ....[89]....
        /*0ea8*/ 	.word	0x00015db0


	//   ....[90]....
        /*0eac*/ 	.word	0x00015e20


	//   ....[91]....
        /*0eb0*/ 	.word	0x00016020


	//   ....[92]....
        /*0eb4*/ 	.word	0x00016080


	//   ....[93]....
        /*0eb8*/ 	.word	0x00016280


	//   ....[94]....
        /*0ebc*/ 	.word	0x000162e0


	//   ....[95]....
        /*0ec0*/ 	.word	0x00016340


	//   ....[96]....
        /*0ec4*/ 	.word	0x000163a0


	//   ....[97]....
        /*0ec8*/ 	.word	0x000169e0


	//   ....[98]....
        /*0ecc*/ 	.word	0x00016a30


	//   ....[99]....
        /*0ed0*/ 	.word	0x00016a80


	//   ....[100]....
        /*0ed4*/ 	.word	0x00016ad0


	//   ....[101]....
        /*0ed8*/ 	.word	0x00016b40


	//   ....[102]....
        /*0edc*/ 	.word	0x00016bb0


	//   ....[103]....
        /*0ee0*/ 	.word	0x00016db0


	//   ....[104]....
        /*0ee4*/ 	.word	0x00016e10


	//   ....[105]....
        /*0ee8*/ 	.word	0x00017010


	//   ....[106]....
        /*0eec*/ 	.word	0x00017070


	//   ....[107]....
        /*0ef0*/ 	.word	0x000170d0


	//   ....[108]....
        /*0ef4*/ 	.word	0x00017140


	//   ....[109]....
        /*0ef8*/ 	.word	0x00017340


	//   ....[110]....
        /*0efc*/ 	.word	0x000173a0


	//   ....[111]....
        /*0f00*/ 	.word	0x000175a0


	//   ....[112]....
        /*0f04*/ 	.word	0x00017600


	//   ....[113]....
        /*0f08*/ 	.word	0x00017660


	//   ....[114]....
        /*0f0c*/ 	.word	0x000176c0


	//   ....[115]....
        /*0f10*/ 	.word	0x00017d30


	//   ....[116]....
        /*0f14*/ 	.word	0x00017d70


	//   ....[117]....
        /*0f18*/ 	.word	0x00017dc0


	//   ....[118]....
        /*0f1c*/ 	.word	0x00017e00


	//   ....[119]....
        /*0f20*/ 	.word	0x00017e60


	//   ....[120]....
        /*0f24*/ 	.word	0x00017ec0


	//   ....[121]....
        /*0f28*/ 	.word	0x00017f30


	//   ....[122]....
        /*0f2c*/ 	.word	0x000180b0


	//   ....[123]....
        /*0f30*/ 	.word	0x00018110


	//   ....[124]....
        /*0f34*/ 	.word	0x00018290


	//   ....[125]....
        /*0f38*/ 	.word	0x000182f0


	//   ....[126]....
        /*0f3c*/ 	.word	0x00018330


	//   ....[127]....
        /*0f40*/ 	.word	0x00018370


	//   ....[128]....
        /*0f44*/ 	.word	0x000183c0


	//   ....[129]....
        /*0f48*/ 	.word	0x00018400


	//   ....[130]....
        /*0f4c*/ 	.word	0x00018450


	//   ....[131]....
        /*0f50*/ 	.word	0x000184b0


	//   ....[132]....
        /*0f54*/ 	.word	0x00018500


	//   ....[133]....
        /*0f58*/ 	.word	0x00018550


	//   ....[134]....
        /*0f5c*/ 	.word	0x000185c0


	//----- nvinfo : EIATTR_EXIT_INSTR_OFFSETS
	.align		4
.L_750:
        /*0f60*/ 	.byte	0x04, 0x1c
        /*0f62*/ 	.short	(.L_752 - .L_751)


	//   ....[0]....
.L_751:
        /*0f64*/ 	.word	0x000000a0


	//   ....[1]....
        /*0f68*/ 	.word	0x00015a40


	//----- nvinfo : EIATTR_MAX_THREADS
	.align		4
.L_752:
        /*0f6c*/ 	.byte	0x04, 0x05
        /*0f6e*/ 	.short	(.L_754 - .L_753)
.L_753:
        /*0f70*/ 	.word	0x00000100
        /*0f74*/ 	.word	0x00000001
        /*0f78*/ 	.word	0x00000001


	//----- nvinfo : EIATTR_CRS_STACK_SIZE
	.align		4
.L_754:
        /*0f7c*/ 	.byte	0x04, 0x1e
        /*0f7e*/ 	.short	(.L_756 - .L_755)
.L_755:
        /*0f80*/ 	.word	0x00000000
.L_756:


//--------------------- .nv.info._ZN7cutlass13device_kernelIN5flash19enable_sm80_to_sm89INS1_16FlashAttnFwdSm80INS1_25CollectiveMainloopFwdSm80ILi8ELi1ELb0EN4cute5tupleIJNS5_1CILi128EEENS7_ILi64EEENS7_ILi256EEEEEELi256ENS_10bfloat16_tEfNS_4arch4Sm80ELb1ELb0ELb1ELb1ELb1ELb0ELb1ELb1EEENS1_21CollectiveEpilogueFwdINS6_IJS8_SA_S9_EEENS6_IJNS7_ILi1EEESI_SI_EEESC_SE_Li256ELb1ELb1ELb1ELb0EEENS1_36VarlenDynamicPersistentTileSchedulerILi128ELi64ELi256ELi256ELb1ELb1ELb0ELb1ELb1ELb1EEEEEEEEEvNT_6ParamsE --------------------------
	.section	.nv.info._ZN7cutlass13device_kernelIN5flash19enable_sm80_to_sm89INS1_16FlashAttnFwdSm80INS1_25CollectiveMainloopFwdSm80ILi8ELi1ELb0EN4cute5tupleIJNS5_1CILi128EEENS7_ILi64EEENS7_ILi256EEEEEELi256ENS_10bfloat16_tEfNS_4arch4Sm80ELb1ELb0ELb1ELb1ELb1ELb0ELb1ELb1EEENS1_21CollectiveEpilogueFwdINS6_IJS8_SA_S9_EEENS6_IJNS7_ILi1EEESI_SI_EEESC_SE_Li256ELb1ELb1ELb1ELb0EEENS1_36VarlenDynamicPersistentTileSchedulerILi128ELi64ELi256ELi256ELb1ELb1ELb0ELb1ELb1ELb1EEEEEEEEEvNT_6ParamsE,"",@"SHT_CUDA_INFO"
	.sectionflags	@""
	.align	4


	//----- nvinfo : EIATTR_CUDA_API_VERSION
	.align		4
        /*0000*/ 	.byte	0x04, 0x37
        /*0002*/ 	.short	(.L_758 - .L_757)
.L_757:
        /*0004*/ 	.word	0x00000082


	//----- nvinfo : EIATTR_SW2861232_WAR
	.align		4
.L_758:
        /*0008*/ 	.byte	0x01, 0x35
	.zero		2


	//----- nvinfo : EIATTR_PARAM_CBANK
	.align		4
        /*000c*/ 	.byte	0x04, 0x0a
        /*000e*/ 	.short	(.L_760 - .L_759)
	.align		4
.L_759:
        /*0010*/ 	.word	index@(.nv.constant0._ZN7cutlass13device_kernelIN5flash19enable_sm80_to_sm89INS1_16FlashAttnFwdSm80INS1_25CollectiveMainloopFwdSm80ILi8ELi1ELb0EN4cute5tupleIJNS5_1CILi128EEENS7_ILi64EEENS7_ILi256EEEEEELi256ENS_10bfloat16_tEfNS_4arch4Sm80ELb1ELb0ELb1ELb1ELb1ELb0ELb1ELb1EEENS1_21CollectiveEpilogueFwdINS6_IJS8_SA_S9_EEENS6_IJNS7_ILi1EEESI_SI_EEESC_SE_Li256ELb1ELb1ELb1ELb0EEENS1_36VarlenDynamicPersistentTileSchedulerILi128ELi64ELi256ELi256ELb1ELb1ELb0ELb1ELb1ELb1EEEEEEEEEvNT_6ParamsE)
        /*0014*/ 	.short	0x0160
        /*0016*/ 	.short	0x0438


	//----- nvinfo : EIATTR_CBANK_PARAM_SIZE
	.align		4
.L_760:
        /*0018*/ 	.byte	0x03, 0x19
        /*001a*/ 	.short	0x0438


	//----- nvinfo : EIATTR_KPARAM_INFO
	.align		4
        /*001c*/ 	.byte	0x04, 0x17
        /*001e*/ 	.short	(.L_762 - .L_761)
.L_761:
        /*0020*/ 	.word	0x00000000
        /*0024*/ 	.short	0x0000
        /*0026*/ 	.short	0x0000
        /*0028*/ 	.byte	0x00, 0xf0, 0xe1, 0x10


	//----- nvinfo : EIATTR_MAXREG_COUNT
	.align		4
.L_762:
        /*002c*/ 	.byte	0x03, 0x1b
        /*002e*/ 	.short	0x00ff


	//----- nvinfo : EIATTR_NUM_BARRIERS
	.align		4
        /*0030*/ 	.byte	0x02, 0x4c
        /*0032*/ 	.byte	0x06
	.zero		1


	//----- nvinfo : EIATTR_ANNOTATIONS
	.align		4
        /*0034*/ 	.byte	0x04, 0x55
        /*0036*/ 	.short	(.L_764 - .L_763)


	//   ....[0]....
.L_763:
        /* <DEDUP_REMOVED lines=18> */


	//----- nvinfo : EIATTR_MERCURY_ISA_VERSION
	.align		4
.L_764:
        /*0140*/ 	.byte	0x03, 0x5f
        /*0142*/ 	.short	0x0000


	//----- nvinfo : EIATTR_INT_WARP_WIDE_INSTR_OFFSETS
	.align		4
        /*0144*/ 	.byte	0x04, 0x31
        /*0146*/ 	.short	(.L_766 - .L_765)


	//   ....[0]....
.L_765:
        /*0148*/ 	.word	0x0000f250


	//   ....[1]....
        /*014c*/ 	.word	0x0000f2d0


	//----- nvinfo : EIATTR_COOP_GROUP_MASK_REGIDS
	.align		4
.L_766:
        /*0150*/ 	.byte	0x04, 0x29
        /*0152*/ 	.short	(.L_768 - .L_767)


	//   ....[0]....
.L_767:
        /*0154*/ 	.word	0xffffffff


	//   ....[1]....
        /*0158*/ 	.word	0xffffffff


	//   ....[2]....
        /*015c*/ 	.word	0xffffffff


	//   ....[3]....
        /*0160*/ 	.word	0xffffffff


	//   ....[4]....
        /*0164*/ 	.word	0xffffffff


	//   ....[5]....
        /*0168*/ 	.word	0xffffffff


	//   ....[6]....
        /*016c*/ 	.word	0xffffffff


	//   ....[7]....
        /*0170*/ 	.word	0xffffffff


	//   ....[8]....
        /*0174*/ 	.word	0xffffffff


	//   ....[9]....
        /*0178*/ 	.word	0xffffffff


	//   ....[10]....
        /*017c*/ 	.word	0xffffffff


	//   ....[11]....
        /*0180*/ 	.word	0xffffffff


	//   ....[12]....
        /*0184*/ 	.word	0xffffffff


	//   ....[13]....
        /*0188*/ 	.word	0xffffffff


	//   ....[14]....
        /*018c*/ 	.word	0xffffffff


	//   ....[15]....
        /*0190*/ 	.word	0xffffffff


	//   ....[16]....
        /*0194*/ 	.word	0xffffffff


	//   ....[17]....
        /*0198*/ 	.word	0xffffffff


	//   ....[18]....
        /*019c*/ 	.word	0xffffffff


	//   ....[19]....
        /*01a0*/ 	.word	0xffffffff


	//   ....[20]....
        /*01a4*/ 	.word	0xffffffff


	//   ....[21]....
        /*01a8*/ 	.word	0xffffffff


	//   ....[22]....
        /*01ac*/ 	.word	0xffffffff


	//   ....[23]....
        /*01b0*/ 	.word	0xffffffff


	//   ....[24]....
        /*01b4*/ 	.word	0xffffffff


	//   ....[25]....
        /*01b8*/ 	.word	0xffffffff


	//   ....[26]....
        /*01bc*/ 	.word	0xffffffff


	//   ....[27]....
        /*01c0*/ 	.word	0xffffffff


	//   ....[28]....
        /*01c4*/ 	.word	0xffffffff


	//   ....[29]....
        /*01c8*/ 	.word	0xffffffff


	//   ....[30]....
        /*01cc*/ 	.word	0xffffffff


	//   ....[31]....
        /*01d0*/ 	.word	0xffffffff


	//   ....[32]....
        /*01d4*/ 	.word	0xffffffff


	//   ....[33]....
        /*01d8*/ 	.word	0xffffffff


	//   ....[34]....
        /*01dc*/ 	.word	0xffffffff


	//   ....[35]....
        /*01e0*/ 	.word	0xffffffff


	//   ....[36]....
        /*01e4*/ 	.word	0xffffffff


	//   ....[37]....
        /*01e8*/ 	.word	0xffffffff


	//   ....[38]....
        /*01ec*/ 	.word	0xffffffff


	//   ....[39]....
        /*01f0*/ 	.word	0xffffffff


	//   ....[40]....
        /*01f4*/ 	.word	0xffffffff


	//   ....[41]....
        /*01f8*/ 	.word	0xffffffff


	//   ....[42]....
        /*01fc*/ 	.word	0xffffffff


	//   ....[43]....
        /*0200*/ 	.word	0xffffffff


	//   ....[44]....
        /*0204*/ 	.word	0xffffffff


	//   ....[45]....
        /*0208*/ 	.word	0xffffffff


	//   ....[46]....
        /*020c*/ 	.word	0xffffffff


	//   ....[47]....
        /*0210*/ 	.word	0xffffffff


	//   ....[48]....
        /*0214*/ 	.word	0xffffffff


	//   ....[49]....
        /*0218*/ 	.word	0xffffffff


	//   ....[50]....
        /*021c*/ 	.word	0xffffffff


	//   ....[51]....
        /*0220*/ 	.word	0xffffffff


	//   ....[52]....
        /*0224*/ 	.word	0xffffffff


	//   ....[53]....
        /*0228*/ 	.word	0xffffffff


	//   ....[54]....
        /*022c*/ 	.word	0xffffffff


	//   ....[55]....
        /*0230*/ 	.word	0xffffffff


	//   ....[56]....
        /*0234*/ 	.word	0xffffffff


	//   ....[57]....
        /*0238*/ 	.word	0xffffffff


	//   ....[58]....
        /*023c*/ 	.word	0xffffffff


	//   ....[59]....
        /*0240*/ 	.word	0xffffffff


	//   ....[60]....
        /*0244*/ 	.word	0xffffffff


	//   ....[61]....
        /*0248*/ 	.word	0xffffffff


	//   ....[62]....
        /*024c*/ 	.word	0xffffffff


	//   ....[63]....
        /*0250*/ 	.word	0xffffffff


	//   ....[64]....
        /*0254*/ 	.word	0xffffffff


	//   ....[65]....
        /*0258*/ 	.word	0xffffffff


	//   ....[66]....
        /*025c*/ 	.word	0xffffffff


	//   ....[67]....
        /*0260*/ 	.word	0xffffffff


	//   ....[68]....
        /*0264*/ 	.word	0xffffffff


	//   ....[69]....
        /*0268*/ 	.word	0xffffffff


	//   ....[70]....
        /*026c*/ 	.word	0xffffffff


	//   ....[71]....
        /*0270*/ 	.word	0xffffffff


	//   ....[72]....
        /*0274*/ 	.word	0xffffffff


	//   ....[73]....
        /*0278*/ 	.word	0xffffffff


	//   ....[74]....
        /*027c*/ 	.word	0xffffffff


	//   ....[75]....
        /*0280*/ 	.word	0xffffffff


	//   ....[76]....
        /*0284*/ 	.word	0xffffffff


	//   ....[77]....
        /*0288*/ 	.word	0xffffffff


	//   ....[78]....
        /*028c*/ 	.word	0xffffffff


	//   ....[79]....
        /*0290*/ 	.word	0xffffffff


	//   ....[80]....
        /*0294*/ 	.word	0xffffffff


	//   ....[81]....
        /*0298*/ 	.word	0xffffffff


	//   ....[82]....
        /*029c*/ 	.word	0xffffffff


	//   ....[83]....
        /*02a0*/ 	.word	0xffffffff


	//   ....[84]....
        /*02a4*/ 	.word	0xffffffff


	//   ....[85]....
        /*02a8*/ 	.word	0xffffffff


	//   ....[86]....
        /*02ac*/ 	.word	0xffffffff


	//   ....[87]....
        /*02b0*/ 	.word	0xffffffff


	//   ....[88]....
        /*02b4*/ 	.word	0xffffffff


	//   ....[89]....
        /*02b8*/ 	.word	0xffffffff


	//   ....[90]....
        /*02bc*/ 	.word	0xffffffff


	//   ....[91]....
        /*02c0*/ 	.word	0xffffffff


	//   ....[92]....
        /*02c4*/ 	.word	0xffffffff


	//   ....[93]....
        /*02c8*/ 	.word	0xffffffff


	//   ....[94]....
        /*02cc*/ 	.word	0xffffffff


	//   ....[95]....
        /*02d0*/ 	.word	0xffffffff


	//   ....[96]....
        /*02d4*/ 	.word	0xffffffff


	//   ....[97]....
        /*02d8*/ 	.word	0xffffffff


	//   ....[98]....
        /*02dc*/ 	.word	0xffffffff


	//   ....[99]....
        /*02e0*/ 	.word	0xffffffff


	//   ....[100]....
        /*02e4*/ 	.word	0xffffffff


	//   ....[101]....
        /*02e8*/ 	.word	0xffffffff


	//   ....[102]....
        /*02ec*/ 	.word	0xffffffff


	//   ....[103]....
        /*02f0*/ 	.word	0xffffffff


	//   ....[104]....
        /*02f4*/ 	.word	0xffffffff


	//   ....[105]....
        /*02f8*/ 	.word	0xffffffff


	//   ....[106]....
        /*02fc*/ 	.word	0xffffffff


	//   ....[107]....
        /*0300*/ 	.word	0xffffffff


	//   ....[108]....
        /*0304*/ 	.word	0xffffffff


	//   ....[109]....
        /*0308*/ 	.word	0xffffffff


	//   ....[110]....
        /*030c*/ 	.word	0xffffffff


	//   ....[111]....
        /*0310*/ 	.word	0xffffffff


	//   ....[112]....
        /*0314*/ 	.word	0xffffffff


	//   ....[113]....
        /*0318*/ 	.word	0xffffffff


	//   ....[114]....
        /*031c*/ 	.word	0xffffffff


	//   ....[115]....
        /*0320*/ 	.word	0xffffffff


	//   ....[116]....
        /*0324*/ 	.word	0xffffffff


	//   ....[117]....
        /*0328*/ 	.word	0xffffffff


	//   ....[118]....
        /*032c*/ 	.word	0xffffffff


	//   ....[119]....
        /*0330*/ 	.word	0xffffffff


	//   ....[120]....
        /*0334*/ 	.word	0xffffffff


	//   ....[121]....
        /*0338*/ 	.word	0xffffffff


	//   ....[122]....
        /*033c*/ 	.word	0xffffffff


	//   ....[123]....
        /*0340*/ 	.word	0xffffffff


	//   ....[124]....
        /*0344*/ 	.word	0xffffffff


	//   ....[125]....
        /*0348*/ 	.word	0xffffffff


	//   ....[126]....
        /*034c*/ 	.word	0xffffffff


	//   ....[127]....
        /*0350*/ 	.word	0xffffffff


	//   ....[128]....
        /*0354*/ 	.word	0xffffffff


	//   ....[129]....
        /*0358*/ 	.word	0xffffffff


	//   ....[130]....
        /*035c*/ 	.word	0xffffffff


	//   ....[131]....
        /*0360*/ 	.word	0xffffffff


	//   ....[132]....
        /*0364*/ 	.word	0xffffffff


	//   ....[133]....
        /*0368*/ 	.word	0xffffffff


	//   ....[134]....
        /*036c*/ 	.word	0xffffffff


	//   ....[135]....
        /*0370*/ 	.word	0xffffffff


	//   ....[136]....
        /*0374*/ 	.word	0xffffffff


	//   ....[137]....
        /*0378*/ 	.word	0xffffffff


	//   ....[138]....
        /*037c*/ 	.word	0xffffffff


	//   ....[139]....
        /*0380*/ 	.word	0xffffffff


	//   ....[140]....
        /*0384*/ 	.word	0xffffffff


	//   ....[141]....
        /*0388*/ 	.word	0xffffffff


	//   ....[142]....
        /*038c*/ 	.word	0xffffffff


	//   ....[143]....
        /*0390*/ 	.word	0xffffffff


	//   ....[144]....
        /*0394*/ 	.word	0xffffffff


	//   ....[145]....
        /*0398*/ 	.word	0xffffffff


	//   ....[146]....
        /*039c*/ 	.word	0xffffffff


	//   ....[147]....
        /*03a0*/ 	.word	0xffffffff


	//   ....[148]....
        /*03a4*/ 	.word	0xffffffff


	//   ....[149]....
        /*03a8*/ 	.word	0xffffffff


	//   ....[150]....
        /*03ac*/ 	.word	0xffffffff


	//   ....[151]....
        /*03b0*/ 	.word	0xffffffff


	//   ....[152]....
        /*03b4*/ 	.word	0xffffffff


	//   ....[153]....
        /*03b8*/ 	.word	0xffffffff


	//   ....[154]....
        /*03bc*/ 	.word	0xffffffff


	//   ....[155]....
        /*03c0*/ 	.word	0xffffffff


	//   ....[156]....
        /*03c4*/ 	.word	0xffffffff


	//   ....[157]....
        /*03c8*/ 	.word	0xffffffff


	//   ....[158]....
        /*03cc*/ 	.word	0xffffffff


	//   ....[159]....
        /*03d0*/ 	.word	0xffffffff


	//   ....[160]....
        /*03d4*/ 	.word	0xffffffff


	//   ....[161]....
        /*03d8*/ 	.word	0xffffffff


	//   ....[162]....
        /*03dc*/ 	.word	0xffffffff


	//   ....[163]....
        /*03e0*/ 	.word	0xffffffff


	//   ....[164]....
        /*03e4*/ 	.word	0xffffffff


	//   ....[165]....
        /*03e8*/ 	.word	0xffffffff


	//   ....[166]....
        /*03ec*/ 	.word	0xffffffff


	//   ....[167]....
        /*03f0*/ 	.word	0xffffffff


	//   ....[168]....
        /*03f4*/ 	.word	0xffffffff


	//   ....[169]....
        /*03f8*/ 	.word	0xffffffff


	//   ....[170]....
        /*03fc*/ 	.word	0xffffffff


	//   ....[171]....
        /*0400*/ 	.word	0xffffffff


	//   ....[172]....
        /*0404*/ 	.word	0xffffffff


	//   ....[173]....
        /*0408*/ 	.word	0xffffffff


	//   ....[174]....
        /*040c*/ 	.word	0xffffffff


	//   ....[175]....
        /*0410*/ 	.word	0xffffffff


	//   ....[176]....
        /*0414*/ 	.word	0xffffffff


	//   ....[177]....
        /*0418*/ 	.word	0xffffffff


	//   ....[178]....
        /*041c*/ 	.word	0xffffffff


	//   ....[179]....
        /*0420*/ 	.word	0xffffffff


	//   ....[180]....
        /*0424*/ 	.word	0xffffffff


	//   ....[181]....
        /*0428*/ 	.word	0xffffffff


	//   ....[182]....
        /*042c*/ 	.word	0xffffffff


	//   ....[183]....
        /*0430*/ 	.word	0xffffffff


	//   ....[184]....
        /*0434*/ 	.word	0xffffffff


	//   ....[185]....
        /*0438*/ 	.word	0xffffffff


	//   ....[186]....
        /*043c*/ 	.word	0xffffffff


	//   ....[187]....
        /*0440*/ 	.word	0xffffffff


	//   ....[188]....
        /*0444*/ 	.word	0xffffffff


	//   ....[189]....
        /*0448*/ 	.word	0xffffffff


	//   ....[190]....
        /*044c*/ 	.word	0xffffffff


	//   ....[191]....
        /*0450*/ 	.word	0xffffffff


	//   ....[192]....
        /*0454*/ 	.word	0xffffffff


	//   ....[193]....
        /*0458*/ 	.word	0xffffffff


	//   ....[194]....
        /*045c*/ 	.word	0xffffffff


	//   ....[195]....
        /*0460*/ 	.word	0xffffffff


	//   ....[196]....
        /*0464*/ 	.word	0xffffffff


	//   ....[197]....
        /*0468*/ 	.word	0xffffffff


	//   ....[198]....
        /*046c*/ 	.word	0xffffffff


	//   ....[199]....
        /*0470*/ 	.word	0xffffffff


	//   ....[200]....
        /*0474*/ 	.word	0xffffffff


	//   ....[201]....
        /*0478*/ 	.word	0xffffffff


	//   ....[202]....
        /*047c*/ 	.word	0xffffffff


	//   ....[203]....
        /*0480*/ 	.word	0xffffffff


	//   ....[204]....
        /*0484*/ 	.word	0xffffffff


	//   ....[205]....
        /*0488*/ 	.word	0xffffffff


	//   ....[206]....
        /*048c*/ 	.word	0xffffffff


	//   ....[207]....
        /*0490*/ 	.word	0xffffffff


	//----- nvinfo : EIATTR_COOP_GROUP_INSTR_OFFSETS
	.align		4
.L_768:
        /*0494*/ 	.byte	0x04, 0x28
        /*0496*/ 	.short	(.L_770 - .L_769)


	//   ....[0]....
.L_769:
        /*0498*/ 	.word	0x00000050


	//   ....[1]....
        /*049c*/ 	.word	0x000001e0


	//   ....[2]....
        /*04a0*/ 	.word	0x00000210


	//   ....[3]....
        /*04a4*/ 	.word	0x00000240


	//   ....[4]....
        /*04a8*/ 	.word	0x00000270


	//   ....[5]....
        /*04ac*/ 	.word	0x000002a0


	//   ....[6]....
        /*04b0*/ 	.word	0x000002d0


	//   ....[7]....
        /*04b4*/ 	.word	0x00000430


	//   ....[8]....
        /*04b8*/ 	.word	0x00000470


	//   ....[9]....
        /*04bc*/ 	.word	0x000004a0


	//   ....[10]....
        /*04c0*/ 	.word	0x000004d0


	//   ....[11]....
        /*04c4*/ 	.word	0x00000500


	//   ....[12]....
        /*04c8*/ 	.word	0x00000530


	//   ....[13]....
        /*04cc*/ 	.word	0x000005c0


	//   ....[14]....
        /*04d0*/ 	.word	0x00000600


	//   ....[15]....
        /*04d4*/ 	.word	0x00000620


	//   ....[16]....
        /*04d8*/ 	.word	0x00000680


	//   ....[17]....
        /*04dc*/ 	.word	0x00002990


	//   ....[18]....
        /*04e0*/ 	.word	0x000029b0


	//   ....[19]....
        /*04e4*/ 	.word	0x00002b60


	//   ....[20]....
        /*04e8*/ 	.word	0x00002b70


	//   ....[21]....
        /*04ec*/ 	.word	0x00002d10


	//   ....[22]....
        /*04f0*/ 	.word	0x00002d30


	//   ....[23]....
        /*04f4*/ 	.word	0x00002ed0


	//   ....[24]....
        /*04f8*/ 	.word	0x00002ee0


	//   ....[25]....
        /*04fc*/ 	.word	0x000033f0


	//   ....[26]....
        /*0500*/ 	.word	0x00003410


	//   ....[27]....
        /*0504*/ 	.word	0x00003420


	//   ....[28]....
        /*0508*/ 	.word	0x00003430


	//   ....[29]....
        /*050c*/ 	.word	0x00003610


	//   ....[30]....
        /*0510*/ 	.word	0x00003640


	//   ....[31]....
        /*0514*/ 	.word	0x00003670


	//   ....[32]....
        /*0518*/ 	.word	0x00003690


	//   ....[33]....
        /*051c*/ 	.word	0x00004d30


	//   ....[34]....
        /*0520*/ 	.word	0x00004d50


	//   ....[35]....
        /*0524*/ 	.word	0x00004e70


	//   ....[36]....
        /*0528*/ 	.word	0x00004ec0


	//   ....[37]....
        /*052c*/ 	.word	0x00005150


	//   ....[38]....
        /*0530*/ 	.word	0x00005390


	//   ....[39]....
        /*0534*/ 	.word	0x00005790


	//   ....[40]....
        /*0538*/ 	.word	0x000057b0


	//   ....[41]....
        /*053c*/ 	.word	0x000057d0


	//   ....[42]....
        /*0540*/ 	.word	0x000057f0


	//   ....[43]....
        /*0544*/ 	.word	0x00006f30


	//   ....[44]....
        /*0548*/ 	.word	0x00006f50


	//   ....[45]....
        /*054c*/ 	.word	0x00007060


	//   ....[46]....
        /*0550*/ 	.word	0x00007090


	//   ....[47]....
        /*0554*/ 	.word	0x000085e0


	//   ....[48]....
        /*0558*/ 	.word	0x00008600


	//   ....[49]....
        /*055c*/ 	.word	0x00008700


	//   ....[50]....
        /*0560*/ 	.word	0x00008730


	//   ....[51]....
        /*0564*/ 	.word	0x000089f0


	//   ....[52]....
        /*0568*/ 	.word	0x00008c20


	//   ....[53]....
        /*056c*/ 	.word	0x00008f40


	//   ....[54]....
        /*0570*/ 	.word	0x00008f60


	//   ....[55]....
        /*0574*/ 	.word	0x00009080


	//   ....[56]....
        /*0578*/ 	.word	0x000090a0


	//   ....[57]....
        /*057c*/ 	.word	0x0000b080


	//   ....[58]....
        /*0580*/ 	.word	0x0000b090


	//   ....[59]....
        /*0584*/ 	.word	0x0000b0e0


	//   ....[60]....
        /*0588*/ 	.word	0x0000b100


	//   ....[61]....
        /*058c*/ 	.word	0x0000c6c0


	//   ....[62]....
        /*0590*/ 	.word	0x0000c6e0


	//   ....[63]....
        /*0594*/ 	.word	0x0000c7f0


	//   ....[64]....
        /*0598*/ 	.word	0x0000c810


	//   ....[65]....
        /*059c*/ 	.word	0x0000cba0


	//   ....[66]....
        /*05a0*/ 	.word	0x0000cbc0


	//   ....[67]....
        /*05a4*/ 	.word	0x0000cbe0


	//   ....[68]....
        /*05a8*/ 	.word	0x0000cc00


	//   ....[69]....
        /*05ac*/ 	.word	0x0000e840


	//   ....[70]....
        /*05b0*/ 	.word	0x0000e870


	//   ....[71]....
        /*05b4*/ 	.word	0x0000e890


	//   ....[72]....
        /*05b8*/ 	.word	0x0000e8a0


	//   ....[73]....
        /*05bc*/ 	.word	0x00010100


	//   ....[74]....
        /*05c0*/ 	.word	0x00010110


	//   ....[75]....
        /*05c4*/ 	.word	0x00010120


	//   ....[76]....
        /*05c8*/ 	.word	0x00010130


	//   ....[77]....
        /*05cc*/ 	.word	0x000104c0


	//   ....[78]....
        /*05d0*/ 	.word	0x000104e0


	//   ....[79]....
        /*05d4*/ 	.word	0x00010690


	//   ....[80]....
        /*05d8*/ 	.word	0x000106a0


	//   ....[81]....
        /*05dc*/ 	.word	0x00010850


	//   ....[82]....
        /*05e0*/ 	.word	0x00010870


	//   ....[83]....
        /*05e4*/ 	.word	0x00010a20


	//   ....[84]....
        /*05e8*/ 	.word	0x00010a30


	//   ....[85]....
        /*05ec*/ 	.word	0x00010dd0


	//   ....[86]....
        /*05f0*/ 	.word	0x00010df0


	//   ....[87]....
        /*05f4*/ 	.word	0x00011c20


	//   ....[88]....
        /*05f8*/ 	.word	0x00011c30


	//   ....[89]....
        /*05fc*/ 	.word	0x00013150


	//   ....[90]....
        /*0600*/ 	.word	0x00013170


	//   ....[91]....
        /*0604*/ 	.word	0x00013330


	//   ....[92]....
        /*0608*/ 	.word	0x00013340


	//   ....[93]....
        /*060c*/ 	.word	0x000134f0


	//   ....[94]....
        /*0610*/ 	.word	0x00013510


	//   ....[95]....
        /*0614*/ 	.word	0x000136c0


	//   ....[96]....
        /*0618*/ 	.word	0x000136d0


	//   ....[97]....
        /*061c*/ 	.word	0x00013920


	//   ....[98]....
        /*0620*/ 	.word	0x00013940


	//   ....[99]....
        /*0624*/ 	.word	0x00013a60


	//   ....[100]....
        /*0628*/ 	.word	0x00013aa0


	//   ....[101]....
        /*062c*/ 	.word	0x00013ad0


	//   ....[102]....
        /*0630*/ 	.word	0x00013b00


	//   ....[103]....
        /*0634*/ 	.word	0x00013b30


	//   ....[104]....
        /*0638*/ 	.word	0x00013b60


	//   ....[105]....
        /*063c*/ 	.word	0x00013cb0


	//   ....[106]....
        /*0640*/ 	.word	0x00013cf0


	//   ....[107]....
        /*0644*/ 	.word	0x00013d20


	//   ....[108]....
        /*0648*/ 	.word	0x00013d50


	//   ....[109]....
        /*064c*/ 	.word	0x00013d80


	//   ....[110]....
        /*0650*/ 	.word	0x00013db0


	//   ....[111]....
        /*0654*/ 	.word	0x00013e40


	//   ....[112]....
        /*0658*/ 	.word	0x00013e80


	//   ....[113]....
        /*065c*/ 	.word	0x00013e90


	//   ....[114]....
        /*0660*/ 	.word	0x00013ef0


	//   ....[115]....
        /*0664*/ 	.word	0x000148a0


	//   ....[116]....
        /*0668*/ 	.word	0x00014900


	//   ....[117]....
        /*066c*/ 	.word	0x00014950


	//   ....[118]....
        /*0670*/ 	.word	0x000149a0


	//   ....[119]....
        /*0674*/ 	.word	0x000149f0


	//   ....[120]....
        /*0678*/ 	.word	0x00014a60


	//   ....[121]....
        /*067c*/ 	.word	0x00014ab0


	//   ....[122]....
        /*0680*/ 	.word	0x00014b20


	//   ....[123]....
        /*0684*/ 	.word	0x00014b90


	//   ....[124]....
        /*0688*/ 	.word	0x00014c00


	//   ....[125]....
        /*068c*/ 	.word	0x00014c70


	//   ....[126]....
        /*0690*/ 	.word	0x00014ce0


	//   ....[127]....
        /*0694*/ 	.word	0x00014d50


	//   ....[128]....
        /*0698*/ 	.word	0x00014db0


	//   ....[129]....
        /*069c*/ 	.word	0x00014e20


	//   ....[130]....
        /*06a0*/ 	.word	0x00014e90


	//   ....[131]....
        /*06a4*/ 	.word	0x00014f00


	//   ....[132]....
        /*06a8*/ 	.word	0x00014f60


	//   ....[133]....
        /*06ac*/ 	.word	0x00014fd0


	//   ....[134]....
        /*06b0*/ 	.word	0x00015040


	//   ....[135]....
        /*06b4*/ 	.word	0x00015200


	//   ....[136]....
        /*06b8*/ 	.word	0x00015260


	//   ....[137]....
        /*06bc*/ 	.word	0x000152d0


	//   ....[138]....
        /*06c0*/ 	.word	0x00015340


	//   ....[139]....
        /*06c4*/ 	.word	0x00015780


	//   ....[140]....
        /*06c8*/ 	.word	0x000157d0


	//   ....[141]....
        /*06cc*/ 	.word	0x00015820


	//   ....[142]....
        /*06d0*/ 	.word	0x00015860


	//   ....[143]....
        /*06d4*/ 	.word	0x000158d0


	//   ....[144]....
        /*06d8*/ 	.word	0x00015940


	//   ....[145]....
        /*06dc*/ 	.word	0x00015b00


	//   ....[146]....
        /*06e0*/ 	.word	0x00015b60


	//   ....[147]....
        /*06e4*/ 	.word	0x00015bd0


	//   ....[148]....
        /*06e8*/ 	.word	0x00015c40


	//   ....[149]....
        /*06ec*/ 	.word	0x00015e00


	//   ....[150]....
        /*06f0*/ 	.word	0x00015e60


	//   ....[151]....
        /*06f4*/ 	.word	0x00015ed0


	//   ....[152]....
        /*06f8*/ 	.word	0x00015f40


	//   ....[153]....
        /*06fc*/ 	.word	0x00016380


	//   ....[154]....
        /*0700*/ 	.word	0x000163c0


	//   ....[155]....
        /*0704*/ 	.word	0x00016410


	//   ....[156]....
        /*0708*/ 	.word	0x00016450


	//   ....[157]....
        /*070c*/ 	.word	0x000164b0


	//   ....[158]....
        /*0710*/ 	.word	0x00016520


	//   ....[159]....
        /*0714*/ 	.word	0x00016590


	//   ....[160]....
        /*0718*/ 	.word	0x00016710


	//   ....[161]....
        /*071c*/ 	.word	0x00016770


	//   ....[162]....
        /*0720*/ 	.word	0x000167c0


	//   ....[163]....
        /*0724*/ 	.word	0x00016800


	//   ....[164]....
        /*0728*/ 	.word	0x00016850


	//   ....[165]....
        /*072c*/ 	.word	0x00016890


	//   ....[166]....
        /*0730*/ 	.word	0x000168e0


	//   ....[167]....
        /*0734*/ 	.word	0x00016930


	//   ....[168]....
        /*0738*/ 	.word	0x00016980


	//   ....[169]....
        /*073c*/ 	.word	0x000169c0


	//   ....[170]....
        /*0740*/ 	.word	0x00016a30


	//   ....[171]....
        /*0744*/ 	.word	0x00016aa0


	//   ....[172]....
        /*0748*/ 	.word	0x00016b10


	//   ....[173]....
        /*074c*/ 	.word	0x00016b70


	//   ....[174]....
        /*0750*/ 	.word	0x00016be0


	//   ....[175]....
        /*0754*/ 	.word	0x00016c50


	//   ....[176]....
        /*0758*/ 	.word	0x00016cc0


	//   ....[177]....
        /*075c*/ 	.word	0x00016d20


	//   ....[178]....
        /*0760*/ 	.word	0x00016d90


	//   ....[179]....
        /*0764*/ 	.word	0x00016e00


	//   ....[180]....
        /*0768*/ 	.word	0x00016e70


	//   ....[181]....
        /*076c*/ 	.word	0x00016ed0


	//   ....[182]....
        /*0770*/ 	.word	0x00016f40


	//   ....[183]....
        /*0774*/ 	.word	0x00016fb0


	//   ....[184]....
        /*0778*/ 	.word	0x00017020


	//   ....[185]....
        /*077c*/ 	.word	0x00017080


	//   ....[186]....
        /*0780*/ 	.word	0x000170f0


	//   ....[187]....
        /*0784*/ 	.word	0x00017160


	//   ....[188]....
        /*0788*/ 	.word	0x000171d0


	//   ....[189]....
        /*078c*/ 	.word	0x00017230


	//   ....[190]....
        /*0790*/ 	.word	0x000172a0


	//   ....[191]....
        /*0794*/ 	.word	0x00017310


	//   ....[192]....
        /*0798*/ 	.word	0x00017360


	//   ....[193]....
        /*079c*/ 	.word	0x000173a0


	//   ....[194]....
        /*07a0*/ 	.word	0x000173f0


	//   ....[195]....
        /*07a4*/ 	.word	0x00017440


	//   ....[196]....
        /*07a8*/ 	.word	0x00017490


	//   ....[197]....
        /*07ac*/ 	.word	0x00017500


	//   ....[198]....
        /*07b0*/ 	.word	0x00017550


	//   ....[199]....
        /*07b4*/ 	.word	0x000175a0


	//   ....[200]....
        /*07b8*/ 	.word	0x000175f0


	//   ....[201]....
        /*07bc*/ 	.word	0x00017640


	//   ....[202]....
        /*07c0*/ 	.word	0x00017690


	//   ....[203]....
        /*07c4*/ 	.word	0x00017700


	//   ....[204]....
        /*07c8*/ 	.word	0x00017750


	//   ....[205]....
        /*07cc*/ 	.word	0x000177c0


	//   ....[206]....
        /*07d0*/ 	.word	0x00017820


	//   ....[207]....
        /*07d4*/ 	.word	0x00017890


	//----- nvinfo : EIATTR_EXIT_INSTR_OFFSETS
	.align		4
.L_770:
        /*07d8*/ 	.byte	0x04, 0x1c
        /*07da*/ 	.short	(.L_772 - .L_771)


	//   ....[0]....
.L_771:
        /*07dc*/ 	.word	0x00000fe0


	//   ....[1]....
        /*07e0*/ 	.word	0x00014860


	//----- nvinfo : EIATTR_MAX_THREADS
	.align		4
.L_772:
        /*07e4*/ 	.byte	0x04, 0x05
        /*07e6*/ 	.short	(.L_774 - .L_773)
.L_773:
        /*07e8*/ 	.word	0x00000100
        /*07ec*/ 	.word	0x00000001
        /*07f0*/ 	.word	0x00000001


	//----- nvinfo : EIATTR_CRS_STACK_SIZE
	.align		4
.L_774:
        /*07f4*/ 	.byte	0x04, 0x1e
        /*07f6*/ 	.short	(.L_776 - .L_775)
.L_775:
        /*07f8*/ 	.word	0x00000000
.L_776:


//--------------------- .nv.info._ZN7cutlass13device_kernelIN5flash19enable_sm80_to_sm89INS1_16FlashAttnFwdSm80INS1_25CollectiveMainloopFwdSm80ILi8ELi1ELb0EN4cute5tupleIJNS5_1CILi128EEENS7_ILi48EEENS7_ILi256EEEEEELi256ENS_10bfloat16_tEfNS_4arch4Sm80ELb1ELb0ELb1ELb1ELb1ELb1ELb1ELb1EEENS1_21CollectiveEpilogueFwdINS6_IJS8_SA_S9_EEENS6_IJNS7_ILi1EEESI_SI_EEESC_SE_Li256ELb1ELb1ELb1ELb0EEENS1_36VarlenDynamicPersistentTileSchedulerILi128ELi48ELi256ELi256ELb1ELb1ELb0ELb1ELb1ELb1EEEEEEEEEvNT_6ParamsE --------------------------
	.section	.nv.info._ZN7cutlass13device_kernelIN5flash19enable_sm80_to_sm89INS1_16FlashAttnFwdSm80INS1_25CollectiveMainloopFwdSm80ILi8ELi1ELb0EN4cute5tupleIJNS5_1CILi128EEENS7_ILi48EEENS7_ILi256EEEEEELi256ENS_10bfloat16_tEfNS_4arch4Sm80ELb1ELb0ELb1ELb1ELb1ELb1ELb1ELb1EEENS1_21CollectiveEpilogueFwdINS6_IJS8_SA_S9_EEENS6_IJNS7_ILi1EEESI_SI_EEESC_SE_Li256ELb1ELb1ELb1ELb0EEENS1_36VarlenDynamicPersistentTileSchedulerILi128ELi48ELi256ELi256ELb1ELb1ELb0ELb1ELb1ELb1EEEEEEEEEvNT_6ParamsE,"",@"SHT_CUDA_INFO"
	.sectionflags	@""
	.align	4


	//----- nvinfo : EIATTR_CUDA_API_VERSION
	.align		4
        /*0000*/ 	.byte	0x04, 0x37
        /*0002*/ 	.short	(.L_778 - .L_777)
.L_777:
        /*0004*/ 	.word	0x00000082


	//----- nvinfo : EIATTR_SW2861232_WAR
	.align		4
.L_778:
        /*0008*/ 	.byte	0x01, 0x35
	.zero		2


	//----- nvinfo : EIATTR_PARAM_CBANK
	.align		4
        /*000c*/ 	.byte	0x04, 0x0a
        /*000e*/ 	.short	(.L_780 - .L_779)
	.align		4
.L_779:
        /*0010*/ 	.word	index@(.nv.constant0._ZN7cutlass13device_kernelIN5flash19enable_sm80_to_sm89INS1_16FlashAttnFwdSm80INS1_25CollectiveMainloopFwdSm80ILi8ELi1ELb0EN4cute5tupleIJNS5_1CILi128EEENS7_ILi48EEENS7_ILi256EEEEEELi256ENS_10bfloat16_tEfNS_4arch4Sm80ELb1ELb0ELb1ELb1ELb1ELb1ELb1ELb1EEENS1_21CollectiveEpilogueFwdINS6_IJS8_SA_S9_EEENS6_IJNS7_ILi1EEESI_SI_EEESC_SE_Li256ELb1ELb1ELb1ELb0EEENS1_36VarlenDynamicPersistentTileSchedulerILi128ELi48ELi256ELi256ELb1ELb1ELb0ELb1ELb1ELb1EEEEEEEEEvNT_6ParamsE)
        /*0014*/ 	.short	0x0160
        /*0016*/ 	.short	0x0438


	//----- nvinfo : EIATTR_CBANK_PARAM_SIZE
	.align		4
.L_780:
        /*0018*/ 	.byte	0x03, 0x19
        /*001a*/ 	.short	0x0438


	//----- nvinfo : EIATTR_KPARAM_INFO
	.align		4
        /*001c*/ 	.byte	0x04, 0x17
        /*001e*/ 	.short	(.L_782 - .L_781)
.L_781:
        /*0020*/ 	.word	0x00000000
        /*0024*/ 	.short	0x0000
        /*0026*/ 	.short	0x0000
        /*0028*/ 	.byte	0x00, 0xf0, 0xe1, 0x10


	//----- nvinfo : EIATTR_MAXREG_COUNT
	.align		4
.L_782:
        /*002c*/ 	.byte	0x03, 0x1b
        /*002e*/ 	.short	0x00ff


	//----- nvinfo : EIATTR_NUM_BARRIERS
	.align		4
        /*0030*/ 	.byte	0x02, 0x4c
        /*0032*/ 	.byte	0x06
	.zero		1


	//----- nvinfo : EIATTR_ANNOTATIONS
	.align		4
        /*0034*/ 	.byte	0x04, 0x55
        /*0036*/ 	.short	(.L_784 - .L_783)


	//   ....[0]....
.L_783:
        /* <DEDUP_REMOVED lines=153> */


	//----- nvinfo : EIATTR_MERCURY_ISA_VERSION
	.align		4
.L_784:
        /*09b0*/ 	.byte	0x03, 0x5f
        /*09b2*/ 	.short	0x0000


	//----- nvinfo : EIATTR_INT_WARP_WIDE_INSTR_OFFSETS
	.align		4
        /*09b4*/ 	.byte	0x04, 0x31
        /*09b6*/ 	.short	(.L_786 - .L_785)


	//   ....[0]....
.L_785:
        /*09b8*/ 	.word	0x00015310


	//   ....[1]....
        /*09bc*/ 	.word	0x00015380


	//----- nvinfo : EIATTR_COOP_GROUP_MASK_REGIDS
	.align		4
.L_786:
        /*09c0*/ 	.byte	0x04, 0x29
        /*09c2*/ 	.short	(.L_788 - .L_787)


	//   ....[0]....
.L_787:
        /*09c4*/ 	.word	0xffffffff


	//   ....[1]....
        /*09c8*/ 	.word	0xffffffff


	//   ....[2]....
        /*09cc*/ 	.word	0xffffffff


	//   ....[3]....
        /*09d0*/ 	.word	0xffffffff


	//   ....[4]....
        /*09d4*/ 	.word	0xffffffff


	//   ....[5]....
        /*09d8*/ 	.word	0xffffffff


	//   ....[6]....
        /*09dc*/ 	.word	0xffffffff


	//   ....[7]....
        /*09e0*/ 	.word	0xffffffff


	//   ....[8]....
        /*09e4*/ 	.word	0xffffffff


	//   ....[9]....
        /*09e8*/ 	.word	0xffffffff


	//   ....[10]....
        /*09ec*/ 	.word	0xffffffff


	//   ....[11]....
        /*09f0*/ 	.word	0xffffffff


	//   ....[12]....
        /*09f4*/ 	.word	0xffffffff


	//   ....[13]....
        /*09f8*/ 	.word	0xffffffff


	//   ....[14]....
        /*09fc*/ 	.word	0xffffffff


	//   ....[15]....
        /*0a00*/ 	.word	0xffffffff


	//   ....[16]....
        /*0a04*/ 	.word	0xffffffff


	//   ....[17]....
        /*0a08*/ 	.word	0xffffffff


	//   ....[18]....
        /*0a0c*/ 	.word	0xffffffff


	//   ....[19]....
        /*0a10*/ 	.word	0xffffffff


	//   ....[20]....
        /*0a14*/ 	.word	0xffffffff


	//   ....[21]....
        /*0a18*/ 	.word	0xffffffff


	//   ....[22]....
        /*0a1c*/ 	.word	0xffffffff


	//   ....[23]....
        /*0a20*/ 	.word	0xffffffff


	//   ....[24]....
        /*0a24*/ 	.word	0xffffffff


	//   ....[25]....
        /*0a28*/ 	.word	0xffffffff


	//   ....[26]....
        /*0a2c*/ 	.word	0xffffffff


	//   ....[27]....
        /*0a30*/ 	.word	0xffffffff


	//   ....[28]....
        /*0a34*/ 	.word	0xffffffff


	//   ....[29]....
        /*0a38*/ 	.word	0xffffffff


	//   ....[30]....
        /*0a3c*/ 	.word	0xffffffff


	//   ....[31]....
        /*0a40*/ 	.word	0xffffffff


	//   ....[32]....
        /*0a44*/ 	.word	0xffffffff


	//   ....[33]....
        /*0a48*/ 	.word	0xffffffff


	//   ....[34]....
        /*0a4c*/ 	.word	0xffffffff


	//   ....[35]....
        /*0a50*/ 	.word	0xffffffff


	//   ....[36]....
        /*0a54*/ 	.word	0xffffffff


	//   ....[37]....
        /*0a58*/ 	.word	0xffffffff


	//   ....[38]....
        /*0a5c*/ 	.word	0xffffffff


	//   ....[39]....
        /*0a60*/ 	.word	0xffffffff


	//   ....[40]....
        /*0a64*/ 	.word	0xffffffff


	//   ....[41]....
        /*0a68*/ 	.word	0xffffffff


	//   ....[42]....
        /*0a6c*/ 	.word	0xffffffff


	//   ....[43]....
        /*0a70*/ 	.word	0xffffffff


	//   ....[44]....
        /*0a74*/ 	.word	0xffffffff


	//   ....[45]....
        /*0a78*/ 	.word	0xffffffff


	//   ....[46]....
        /*0a7c*/ 	.word	0xffffffff


	//   ....[47]....
        /*0a80*/ 	.word	0xffffffff


	//   ....[48]....
        /*0a84*/ 	.word	0xffffffff


	//   ....[49]....
        /*0a88*/ 	.word	0xffffffff


	//   ....[50]....
        /*0a8c*/ 	.word	0xffffffff


	//   ....[51]....
        /*0a90*/ 	.word	0xffffffff


	//   ....[52]....
        /*0a94*/ 	.word	0xffffffff


	//   ....[53]....
        /*0a98*/ 	.word	0xffffffff


	//   ....[54]....
        /*0a9c*/ 	.word	0xffffffff


	//   ....[55]....
        /*0aa0*/ 	.word	0xffffffff


	//   ....[56]....
        /*0aa4*/ 	.word	0xffffffff


	//   ....[57]....
        /*0aa8*/ 	.word	0xffffffff


	//   ....[58]....
        /*0aac*/ 	.word	0xffffffff


	//   ....[59]....
        /*0ab0*/ 	.word	0xffffffff


	//   ....[60]....
        /*0ab4*/ 	.word	0xffffffff


	//   ....[61]....
        /*0ab8*/ 	.word	0xffffffff


	//   ....[62]....
        /*0abc*/ 	.word	0xffffffff


	//   ....[63]....
        /*0ac0*/ 	.word	0xffffffff


	//   ....[64]....
        /*0ac4*/ 	.word	0xffffffff


	//   ....[65]....
        /*0ac8*/ 	.word	0xffffffff


	//   ....[66]....
        /*0acc*/ 	.word	0xffffffff


	//   ....[67]....
        /*0ad0*/ 	.word	0xffffffff


	//   ....[68]....
        /*0ad4*/ 	.word	0xffffffff


	//   ....[69]....
        /*0ad8*/ 	.word	0xffffffff


	//   ....[70]....
        /*0adc*/ 	.word	0xffffffff


	//   ....[71]....
        /*0ae0*/ 	.word	0xffffffff


	//   ....[72]....
        /*0ae4*/ 	.word	0xffffffff


	//   ....[73]....
        /*0ae8*/ 	.word	0xffffffff


	//   ....[74]....
        /*0aec*/ 	.word	0xffffffff


	//   ....[75]....
        /*0af0*/ 	.word	0xffffffff


	//   ....[76]....
        /*0af4*/ 	.word	0xffffffff


	//   ....[77]....
        /*0af8*/ 	.word	0xffffffff


	//   ....[78]....
        /*0afc*/ 	.word	0xffffffff


	//   ....[79]....
        /*0b00*/ 	.word	0xffffffff


	//   ....[80]....
        /*0b04*/ 	.word	0xffffffff


	//   ....[81]....
        /*0b08*/ 	.word	0xffffffff


	//   ....[82]....
        /*0b0c*/ 	.word	0xffffffff


	//   ....[83]....
        /*0b10*/ 	.word	0xffffffff


	//   ....[84]....
        /*0b14*/ 	.word	0xffffffff


	//   ....[85]....
        /*0b18*/ 	.word	0xffffffff


	//   ....[86]....
        /*0b1c*/ 	.word	0xffffffff


	//   ....[87]....
        /*0b20*/ 	.word	0xffffffff


	//   ....[88]....
        /*0b24*/ 	.word	0xffffffff


	//   ....[89]....
        /*0b28*/ 	.word	0xffffffff


	//   ....[90]....
        /*0b2c*/ 	.word	0xffffffff


	//   ....[91]....
        /*0b30*/ 	.word	0xffffffff


	//   ....[92]....
        /*0b34*/ 	.word	0xffffffff


	//   ....[93]....
        /*0b38*/ 	.word	0xffffffff


	//   ....[94]....
        /*0b3c*/ 	.word	0xffffffff


	//   ....[95]....
        /*0b40*/ 	.word	0xffffffff


	//   ....[96]....
        /*0b44*/ 	.word	0xffffffff


	//   ....[97]....
        /*0b48*/ 	.word	0xffffffff


	//   ....[98]....
        /*0b4c*/ 	.word	0xffffffff


	//   ....[99]....
        /*0b50*/ 	.word	0xffffffff


	//   ....[100]....
        /*0b54*/ 	.word	0xffffffff


	//   ....[101]....
        /*0b58*/ 	.word	0xffffffff


	//   ....[102]....
        /*0b5c*/ 	.word	0xffffffff


	//   ....[103]....
        /*0b60*/ 	.word	0xffffffff


	//   ....[104]....
        /*0b64*/ 	.word	0xffffffff


	//   ....[105]....
        /*0b68*/ 	.word	0xffffffff


	//   ....[106]....
        /*0b6c*/ 	.word	0xffffffff


	//   ....[107]....
        /*0b70*/ 	.word	0xffffffff


	//   ....[108]....
        /*0b74*/ 	.word	0xffffffff


	//   ....[109]....
        /*0b78*/ 	.word	0xffffffff


	//   ....[110]....
        /*0b7c*/ 	.word	0xffffffff


	//   ....[111]....
        /*0b80*/ 	.word	0xffffffff


	//   ....[112]....
        /*0b84*/ 	.word	0xffffffff


	//   ....[113]....
        /*0b88*/ 	.word	0xffffffff


	//   ....[114]....
        /*0b8c*/ 	.word	0xffffffff


	//   ....[115]....
        /*0b90*/ 	.word	0xffffffff


	//   ....[116]....
        /*0b94*/ 	.word	0xffffffff


	//   ....[117]....
        /*0b98*/ 	.word	0xffffffff


	//   ....[118]....
        /*0b9c*/ 	.word	0xffffffff


	//   ....[119]....
        /*0ba0*/ 	.word	0xffffffff


	//   ....[120]....
        /*0ba4*/ 	.word	0xffffffff


	//   ....[121]....
        /*0ba8*/ 	.word	0xffffffff


	//   ....[122]....
        /*0bac*/ 	.word	0xffffffff


	//   ....[123]....
        /*0bb0*/ 	.word	0xffffffff


	//   ....[124]....
        /*0bb4*/ 	.word	0xffffffff


	//   ....[125]....
        /*0bb8*/ 	.word	0xffffffff


	//   ....[126]....
        /*0bbc*/ 	.word	0xffffffff


	//   ....[127]....
        /*0bc0*/ 	.word	0xffffffff


	//   ....[128]....
        /*0bc4*/ 	.word	0xffffffff


	//   ....[129]....
        /*0bc8*/ 	.word	0xffffffff


	//   ....[130]....
        /*0bcc*/ 	.word	0xffffffff


	//   ....[131]....
        /*0bd0*/ 	.word	0xffffffff


	//   ....[132]....
        /*0bd4*/ 	.word	0xffffffff


	//   ....[133]....
        /*0bd8*/ 	.word	0xffffffff


	//   ....[134]....
        /*0bdc*/ 	.word	0xffffffff


	//   ....[135]....
        /*0be0*/ 	.word	0xffffffff


	//   ....[136]....
        /*0be4*/ 	.word	0xffffffff


	//   ....[137]....
        /*0be8*/ 	.word	0xffffffff


	//   ....[138]....
        /*0bec*/ 	.word	0xffffffff


	//   ....[139]....
        /*0bf0*/ 	.word	0xffffffff


	//   ....[140]....
        /*0bf4*/ 	.word	0xffffffff


	//   ....[141]....
        /*0bf8*/ 	.word	0xffffffff


	//   ....[142]....
        /*0bfc*/ 	.word	0xffffffff


	//   ....[143]....
        /*0c00*/ 	.word	0xffffffff


	//   ....[144]....
        /*0c04*/ 	.word	0xffffffff


	//   ....[145]....
        /*0c08*/ 	.word	0xffffffff


	//   ....[146]....
        /*0c0c*/ 	.word	0xffffffff


	//   ....[147]....
        /*0c10*/ 	.word	0xffffffff


	//   ....[148]....
        /*0c14*/ 	.word	0xffffffff


	//   ....[149]....
        /*0c18*/ 	.word	0xffffffff


	//   ....[150]....
        /*0c1c*/ 	.word	0xffffffff


	//   ....[151]....
        /*0c20*/ 	.word	0xffffffff


	//   ....[152]....
        /*0c24*/ 	.word	0xffffffff


	//   ....[153]....
        /*0c28*/ 	.word	0xffffffff


	//   ....[154]....
        /*0c2c*/ 	.word	0xffffffff


	//   ....[155]....
        /*0c30*/ 	.word	0xffffffff


	//   ....[156]....
        /*0c34*/ 	.word	0xffffffff


	//   ....[157]....
        /*0c38*/ 	.word	0xffffffff


	//   ....[158]....
        /*0c3c*/ 	.word	0xffffffff


	//   ....[159]....
        /*0c40*/ 	.word	0xffffffff


	//   ....[160]....
        /*0c44*/ 	.word	0xffffffff


	//   ....[161]....
        /*0c48*/ 	.word	0xffffffff


	//   ....[162]....
        /*0c4c*/ 	.word	0xffffffff


	//   ....[163]....
        /*0c50*/ 	.word	0xffffffff


	//   ....[164]....
        /*0c54*/ 	.word	0xffffffff


	//   ....[165]....
        /*0c58*/ 	.word	0xffffffff


	//   ....[166]....
        /*0c5c*/ 	.word	0xffffffff


	//   ....[167]....
        /*0c60*/ 	.word	0xffffffff


	//   ....[168]....
        /*0c64*/ 	.word	0xffffffff


	//   ....[169]....
        /*0c68*/ 	.word	0xffffffff


	//   ....[170]....
        /*0c6c*/ 	.word	0xffffffff


	//   ....[171]....
        /*0c70*/ 	.word	0xffffffff


	//   ....[172]....
        /*0c74*/ 	.word	0xffffffff


	//   ....[173]....
        /*0c78*/ 	.word	0xffffffff


	//   ....[174]....
        /*0c7c*/ 	.word	0xffffffff


	//   ....[175]....
        /*0c80*/ 	.word	0xffffffff


	//   ....[176]....
        /*0c84*/ 	.word	0xffffffff


	//   ....[177]....
        /*0c88*/ 	.word	0xffffffff


	//   ....[178]....
        /*0c8c*/ 	.word	0xffffffff


	//   ....[179]....
        /*0c90*/ 	.word	0xffffffff


	//   ....[180]....
        /*0c94*/ 	.word	0xffffffff


	//   ....[181]....
        /*0c98*/ 	.word	0xffffffff


	//   ....[182]....
        /*0c9c*/ 	.word	0xffffffff


	//   ....[183]....
        /*0ca0*/ 	.word	0xffffffff


	//   ....[184]....
        /*0ca4*/ 	.word	0xffffffff


	//   ....[185]....
        /*0ca8*/ 	.word	0xffffffff


	//   ....[186]....
        /*0cac*/ 	.word	0xffffffff


	//   ....[187]....
        /*0cb0*/ 	.word	0xffffffff


	//   ....[188]....
        /*0cb4*/ 	.word	0xffffffff


	//   ....[189]....
        /*0cb8*/ 	.word	0xffffffff


	//   ....[190]....
        /*0cbc*/ 	.word	0xffffffff


	//   ....[191]....
        /*0cc0*/ 	.word	0xffffffff


	//   ....[192]....
        /*0cc4*/ 	.word	0xffffffff


	//   ....[193]....
        /*0cc8*/ 	.word	0xffffffff


	//   ....[194]....
        /*0ccc*/ 	.word	0xffffffff


	//   ....[195]....
        /*0cd0*/ 	.word	0xffffffff


	//   ....[196]....
        /*0cd4*/ 	.word	0xffffffff


	//   ....[197]....
        /*0cd8*/ 	.word	0xffffffff


	//   ....[198]....
        /*0cdc*/ 	.word	0xffffffff


	//   ....[199]....
        /*0ce0*/ 	.word	0xffffffff


	//   ....[200]....
        /*0ce4*/ 	.word	0xffffffff


	//   ....[201]....
        /*0ce8*/ 	.word	0xffffffff


	//   ....[202]....
        /*0cec*/ 	.word	0xffffffff


	//   ....[203]....
        /*0cf0*/ 	.word	0xffffffff


	//   ....[204]....
        /*0cf4*/ 	.word	0xffffffff


	//   ....[205]....
        /*0cf8*/ 	.word	0xffffffff


	//   ....[206]....
        /*0cfc*/ 	.word	0xffffffff


	//   ....[207]....
        /*0d00*/ 	.word	0xffffffff


	//   ....[208]....
        /*0d04*/ 	.word	0xffffffff


	//   ....[209]....
        /*0d08*/ 	.word	0xffffffff


	//   ....[210]....
        /*0d0c*/ 	.word	0xffffffff


	//   ....[211]....
        /*0d10*/ 	.word	0xffffffff


	//   ....[212]....
        /*0d14*/ 	.word	0xffffffff


	//   ....[213]....
        /*0d18*/ 	.word	0xffffffff


	//   ....[214]....
        /*0d1c*/ 	.word	0xffffffff


	//   ....[215]....
        /*0d20*/ 	.word	0xffffffff


	//   ....[216]....
        /*0d24*/ 	.word	0xffffffff


	//   ....[217]....
        /*0d28*/ 	.word	0xffffffff


	//   ....[218]....
        /*0d2c*/ 	.word	0xffffffff


	//   ....[219]....
        /*0d30*/ 	.word	0xffffffff


	//   ....[220]....
        /*0d34*/ 	.word	0xffffffff


	//   ....[221]....
        /*0d38*/ 	.word	0xffffffff


	//   ....[222]....
        /*0d3c*/ 	.word	0xffffffff


	//   ....[223]....
        /*0d40*/ 	.word	0xffffffff


	//   ....[224]....
        /*0d44*/ 	.word	0xffffffff


	//   ....[225]....
        /*0d48*/ 	.word	0xffffffff


	//   ....[226]....
        /*0d4c*/ 	.word	0xffffffff


	//   ....[227]....
        /*0d50*/ 	.word	0xffffffff


	//   ....[228]....
        /*0d54*/ 	.word	0xffffffff


	//   ....[229]....
        /*0d58*/ 	.word	0xffffffff


	//   ....[230]....
        /*0d5c*/ 	.word	0xffffffff


	//   ....[231]....
        /*0d60*/ 	.word	0xffffffff


	//   ....[232]....
        /*0d64*/ 	.word	0xffffffff


	//   ....[233]....
        /*0d68*/ 	.word	0xffffffff


	//   ....[234]....
        /*0d6c*/ 	.word	0xffffffff


	//   ....[235]....
        /*0d70*/ 	.word	0xffffffff


	//   ....[236]....
        /*0d74*/ 	.word	0xffffffff


	//   ....[237]....
        /*0d78*/ 	.word	0xffffffff


	//   ....[238]....
        /*0d7c*/ 	.word	0xffffffff


	//   ....[239]....
        /*0d80*/ 	.word	0xffffffff


	//   ....[240]....
        /*0d84*/ 	.word	0xffffffff


	//   ....[241]....
        /*0d88*/ 	.word	0xffffffff


	//   ....[242]....
        /*0d8c*/ 	.word	0xffffffff


	//   ....[243]....
        /*0d90*/ 	.word	0xffffffff


	//   ....[244]....
        /*0d94*/ 	.word	0xffffffff


	//   ....[245]....
        /*0d98*/ 	.word	0xffffffff


	//   ....[246]....
        /*0d9c*/ 	.word	0xffffffff


	//   ....[247]....
        /*0da0*/ 	.word	0xffffffff


	//   ....[248]....
        /*0da4*/ 	.word	0xffffffff


	//   ....[249]....
        /*0da8*/ 	.word	0xffffffff


	//   ....[250]....
        /*0dac*/ 	.word	0xffffffff


	//   ....[251]....
        /*0db0*/ 	.word	0xffffffff


	//   ....[252]....
        /*0db4*/ 	.word	0xffffffff


	//   ....[253]....
        /*0db8*/ 	.word	0xffffffff


	//   ....[254]....
        /*0dbc*/ 	.word	0xffffffff


	//   ....[255]....
        /*0dc0*/ 	.word	0xffffffff


	//   ....[0]....
        /*0dc4*/ 	.word	0xffffffff


	//   ....[1]....
        /*0dc8*/ 	.word	0xffffffff


	//   ....[2]....
        /*0dcc*/ 	.word	0xffffffff


	//   ....[3]....
        /*0dd0*/ 	.word	0xffffffff


	//   ....[4]....
        /*0dd4*/ 	.word	0xffffffff


	//   ....[5]....
        /*0dd8*/ 	.word	0xffffffff


	//   ....[6]....
        /*0ddc*/ 	.word	0xffffffff


	//   ....[7]....
        /*0de0*/ 	.word	0xffffffff


	//   ....[8]....
        /*0de4*/ 	.word	0xffffffff


	//   ....[9]....
        /*0de8*/ 	.word	0xffffffff


	//   ....[10]....
        /*0dec*/ 	.word	0xffffffff


	//   ....[11]....
        /*0df0*/ 	.word	0xffffffff


	//   ....[12]....
        /*0df4*/ 	.word	0xffffffff


	//   ....[13]....
        /*0df8*/ 	.word	0xffffffff


	//   ....[14]....
        /*0dfc*/ 	.word	0xffffffff


	//   ....[15]....
        /*0e00*/ 	.word	0xffffffff


	//   ....[16]....
        /*0e04*/ 	.word	0xffffffff


	//   ....[17]....
        /*0e08*/ 	.word	0xffffffff


	//   ....[18]....
        /*0e0c*/ 	.word	0xffffffff


	//   ....[19]....
        /*0e10*/ 	.word	0xffffffff


	//   ....[20]....
        /*0e14*/ 	.word	0xffffffff


	//   ....[21]....
        /*0e18*/ 	.word	0xffffffff


	//   ....[22]....
        /*0e1c*/ 	.word	0xffffffff


	//   ....[23]....
        /*0e20*/ 	.word	0xffffffff


	//   ....[24]....
        /*0e24*/ 	.word	0xffffffff


	//   ....[25]....
        /*0e28*/ 	.word	0xffffffff


	//   ....[26]....
        /*0e2c*/ 	.word	0xffffffff


	//   ....[27]....
        /*0e30*/ 	.word	0xffffffff


	//   ....[28]....
        /*0e34*/ 	.word	0xffffffff


	//   ....[29]....
        /*0e38*/ 	.word	0xffffffff


	//   ....[30]....
        /*0e3c*/ 	.word	0xffffffff


	//   ....[31]....
        /*0e40*/ 	.word	0xffffffff


	//   ....[32]....
        /*0e44*/ 	.word	0xffffffff


	//   ....[33]....
        /*0e48*/ 	.word	0xffffffff


	//   ....[34]....
        /*0e4c*/ 	.word	0xffffffff


	//   ....[35]....
        /*0e50*/ 	.word	0xffffffff


	//   ....[36]....
        /*0e54*/ 	.word	0xffffffff


	//----- nvinfo : EIATTR_COOP_GROUP_INSTR_OFFSETS
	.align		4
.L_788:
        /*0e58*/ 	.byte	0x04, 0x28
        /*0e5a*/ 	.short	(.L_790 - .L_789)


	//   ....[0]....
.L_789:
        /*0e5c*/ 	.word	0x00000060


	//   ....[1]....
        /*0e60*/ 	.word	0x00000260


	//   ....[2]....
        /*0e64*/ 	.word	0x00000290


	//   ....[3]....
        /*0e68*/ 	.word	0x000002c0


	//   ....[4]....
        /*0e6c*/ 	.word	0x000002f0


	//   ....[5]....
        /*0e70*/ 	.word	0x00000320


	//   ....[6]....
        /*0e74*/ 	.word	0x00000350


	//   ....[7]....
        /*0e78*/ 	.word	0x000004d0


	//   ....[8]....
        /*0e7c*/ 	.word	0x00000510


	//   ....[9]....
        /*0e80*/ 	.word	0x00000540


	//   ....[10]....
        /*0e84*/ 	.word	0x00000570


	//   ....[11]....
        /*0e88*/ 	.word	0x000005a0


	//   ....[12]....
        /*0e8c*/ 	.word	0x000005d0


	//   ....[13]....
        /*0e90*/ 	.word	0x00000660


	//   ....[14]....
        /*0e94*/ 	.word	0x000006b0


	//   ....[15]....
        /*0e98*/ 	.word	0x000006d0


	//   ....[16]....
        /*0e9c*/ 	.word	0x00000730


	//   ....[17]....
        /*0ea0*/ 	.word	0x00004260


	//   ....[18]....
        /*0ea4*/ 	.word	0x000042d0


	//   ....[19]....
        /*0ea8*/ 	.word	0x000052f0


	//   ....[20]....
        /*0eac*/ 	.word	0x00005300


	//   ....[21]....
        /*0eb0*/ 	.word	0x00006850


	//   ....[22]....
        /*0eb4*/ 	.word	0x000068d0


	//   ....[23]....
        /*0eb8*/ 	.word	0x00007970


	//   ....[24]....
        /*0ebc*/ 	.word	0x00007980


	//   ....[25]....
        /*0ec0*/ 	.word	0x00008940


	//   ....[26]....
        /*0ec4*/ 	.word	0x00008970


	//   ....[27]....
        /*0ec8*/ 	.word	0x00008b30


	//   ....[28]....
        /*0ecc*/ 	.word	0x00008b50


	//   ....[29]....
        /*0ed0*/ 	.word	0x00009030


	//   ....[30]....
        /*0ed4*/ 	.word	0x00009050


	//   ....[31]....
        /*0ed8*/ 	.word	0x000091e0


	//   ....[32]....
        /*0edc*/ 	.word	0x00009200


	//   ....[33]....
        /*0ee0*/ 	.word	0x0000a330


	//   ....[34]....
        /*0ee4*/ 	.word	0x0000a350


	//   ....[35]....
        /*0ee8*/ 	.word	0x0000a4c0


	//   ....[36]....
        /*0eec*/ 	.word	0x0000a4d0


	//   ....[37]....
        /*0ef0*/ 	.word	0x0000a640


	//   ....[38]....
        /*0ef4*/ 	.word	0x0000a660


	//   ....[39]....
        /*0ef8*/ 	.word	0x0000a7d0


	//   ....[40]....
        /*0efc*/ 	.word	0x0000a7e0


	//   ....[41]....
        /*0f00*/ 	.word	0x0000ae90


	//   ....[42]....
        /*0f04*/ 	.word	0x0000aec0


	//   ....[43]....
        /*0f08*/ 	.word	0x0000aee0


	//   ....[44]....
        /*0f0c*/ 	.word	0x0000aef0


	//   ....[45]....
        /*0f10*/ 	.word	0x0000b360


	//   ....[46]....
        /*0f14*/ 	.word	0x0000b370


	//   ....[47]....
        /*0f18*/ 	.word	0x0000b580


	//   ....[48]....
        /*0f1c*/ 	.word	0x0000b590


	//   ....[49]....
        /*0f20*/ 	.word	0x0000c720


	//   ....[50]....
        /*0f24*/ 	.word	0x0000c740


	//   ....[51]....
        /*0f28*/ 	.word	0x0000c890


	//   ....[52]....
        /*0f2c*/ 	.word	0x0000c8a0


	//   ....[53]....
        /*0f30*/ 	.word	0x0000cc20


	//   ....[54]....
        /*0f34*/ 	.word	0x0000cde0


	//   ....[55]....
        /*0f38*/ 	.word	0x0000d0e0


	//   ....[56]....
        /*0f3c*/ 	.word	0x0000d100


	//   ....[57]....
        /*0f40*/ 	.word	0x0000d120


	//   ....[58]....
        /*0f44*/ 	.word	0x0000d140


	//   ....[59]....
        /*0f48*/ 	.word	0x0000e6d0


	//   ....[60]....
        /*0f4c*/ 	.word	0x0000e6f0


	//   ....[61]....
        /*0f50*/ 	.word	0x0000e8b0


	//   ....[62]....
        /*0f54*/ 	.word	0x0000e8c0


	//   ....[63]....
        /*0f58*/ 	.word	0x0000f900


	//   ....[64]....
        /*0f5c*/ 	.word	0x0000f920


	//   ....[65]....
        /*0f60*/ 	.word	0x0000fa50


	//   ....[66]....
        /*0f64*/ 	.word	0x0000fa60


	//   ....[67]....
        /*0f68*/ 	.word	0x0000fc40


	//   ....[68]....
        /*0f6c*/ 	.word	0x0000fdf0


	//   ....[69]....
        /*0f70*/ 	.word	0x00010050


	//   ....[70]....
        /*0f74*/ 	.word	0x00010070


	//   ....[71]....
        /*0f78*/ 	.word	0x00010150


	//   ....[72]....
        /*0f7c*/ 	.word	0x00010170


	//   ....[73]....
        /*0f80*/ 	.word	0x00011af0


	//   ....[74]....
        /*0f84*/ 	.word	0x00011b00


	//   ....[75]....
        /*0f88*/ 	.word	0x00011cc0


	//   ....[76]....
        /*0f8c*/ 	.word	0x00011cd0


	//   ....[77]....
        /*0f90*/ 	.word	0x00012cf0


	//   ....[78]....
        /*0f94*/ 	.word	0x00012d10


	//   ....[79]....
        /*0f98*/ 	.word	0x00012e40


	//   ....[80]....
        /*0f9c*/ 	.word	0x00012e50


	//   ....[81]....
        /*0fa0*/ 	.word	0x00013120


	//   ....[82]....
        /*0fa4*/ 	.word	0x00013150


	//   ....[83]....
        /*0fa8*/ 	.word	0x00013170


	//   ....[84]....
        /*0fac*/ 	.word	0x00013190


	//   ....[85]....
        /*0fb0*/ 	.word	0x000148f0


	//   ....[86]....
        /*0fb4*/ 	.word	0x00014920


	//   ....[87]....
        /*0fb8*/ 	.word	0x00014940


	//   ....[88]....
        /*0fbc*/ 	.word	0x00014960


	//   ....[89]....
        /*0fc0*/ 	.word	0x00016210


	//   ....[90]....
        /*0fc4*/ 	.word	0x00016230


	//   ....[91]....
        /*0fc8*/ 	.word	0x00016240


	//   ....[92]....
        /*0fcc*/ 	.word	0x00016250


	//   ....[93]....
        /*0fd0*/ 	.word	0x00016600


	//   ....[94]....
        /*0fd4*/ 	.word	0x00016620


	//   ....[95]....
        /*0fd8*/ 	.word	0x00016790


	//   ....[96]....
        /*0fdc*/ 	.word	0x000167a0


	//   ....[97]....
        /*0fe0*/ 	.word	0x00016910


	//   ....[98]....
        /*0fe4*/ 	.word	0x00016930


	//   ....[99]....
        /*0fe8*/ 	.word	0x00016aa0


	//   ....[100]....
        /*0fec*/ 	.word	0x00016ab0


	//   ....[101]....
        /*0ff0*/ 	.word	0x00016e30


	//   ....[102]....
        /*0ff4*/ 	.word	0x00016e50


	//   ....[103]....
        /*0ff8*/ 	.word	0x00017b40


	//   ....[104]....
        /*0ffc*/ 	.word	0x00017b50


	//   ....[105]....
        /*1000*/ 	.word	0x00019010


	//   ....[106]....
        /*1004*/ 	.word	0x00019030


	//   ....[107]....
        /*1008*/ 	.word	0x000191a0


	//   ....[108]....
        /*100c*/ 	.word	0x000191b0


	//   ....[109]....
        /*1010*/ 	.word	0x00019320


	//   ....[110]....
        /*1014*/ 	.word	0x00019340


	//   ....[111]....
        /*1018*/ 	.word	0x000194b0


	//   ....[112]....
        /*101c*/ 	.word	0x000194c0


	//   ....[113]....
        /*1020*/ 	.word	0x00019720


	//   ....[114]....
        /*1024*/ 	.word	0x00019740


	//   ....[115]....
        /*1028*/ 	.word	0x00019870


	//   ....[116]....
        /*102c*/ 	.word	0x000198b0


	//   ....[117]....
        /*1030*/ 	.word	0x000198e0


	//   ....[118]....
        /*1034*/ 	.word	0x00019910


	//   ....[119]....
        /*1038*/ 	.word	0x00019940


	//   ....[120]....
        /*103c*/ 	.word	0x00019970


	//   ....[121]....
        /*1040*/ 	.word	0x00019ae0


	//   ....[122]....
        /*1044*/ 	.word	0x00019b20


	//   ....[123]....
        /*1048*/ 	.word	0x00019b50


	//   ....[124]....
        /*104c*/ 	.word	0x00019b80


	//   ....[125]....
        /*1050*/ 	.word	0x00019bb0


	//   ....[126]....
        /*1054*/ 	.word	0x00019be0


	//   ....[127]....
        /*1058*/ 	.word	0x00019c70


	//   ....[128]....
        /*105c*/ 	.word	0x00019cd0


	//   ....[129]....
        /*1060*/ 	.word	0x00019ce0


	//   ....[130]....
        /*1064*/ 	.word	0x00019d40


	//   ....[131]....
        /*1068*/ 	.word	0x0001a7b0


	//   ....[132]....
        /*106c*/ 	.word	0x0001a810


	//   ....[133]....
        /*1070*/ 	.word	0x0001a860


	//   ....[134]....
        /*1074*/ 	.word	0x0001a8b0


	//   ....[135]....
        /*1078*/ 	.word	0x0001a900


	//   ....[136]....
        /*107c*/ 	.word	0x0001a970


	//   ....[137]....
        /*1080*/ 	.word	0x0001a9c0


	//   ....[138]....
        /*1084*/ 	.word	0x0001aa30


	//   ....[139]....
        /*1088*/ 	.word	0x0001aaa0


	//   ....[140]....
        /*108c*/ 	.word	0x0001ab10


	//   ....[141]....
        /*1090*/ 	.word	0x0001ab80


	//   ....[142]....
        /*1094*/ 	.word	0x0001abf0


	//   ....[143]....
        /*1098*/ 	.word	0x0001ac60


	//   ....[144]....
        /*109c*/ 	.word	0x0001acc0


	//   ....[145]....
        /*10a0*/ 	.word	0x0001ad30


	//   ....[146]....
        /*10a4*/ 	.word	0x0001ada0


	//   ....[147]....
        /*10a8*/ 	.word	0x0001ae10


	//   ....[148]....
        /*10ac*/ 	.word	0x0001ae70


	//   ....[149]....
        /*10b0*/ 	.word	0x0001aee0


	//   ....[150]....
        /*10b4*/ 	.word	0x0001af50


	//   ....[151]....
        /*10b8*/ 	.word	0x0001afb0


	//   ....[152]....
        /*10bc*/ 	.word	0x0001b020


	//   ....[153]....
        /*10c0*/ 	.word	0x0001b090


	//   ....[154]....
        /*10c4*/ 	.word	0x0001b100


	//   ....[155]....
        /*10c8*/ 	.word	0x0001b160


	//   ....[156]....
        /*10cc*/ 	.word	0x0001b1d0


	//   ....[157]....
        /*10d0*/ 	.word	0x0001b240


	//   ....[158]....
        /*10d4*/ 	.word	0x0001b580


	//   ....[159]....
        /*10d8*/ 	.word	0x0001b5d0


	//   ....[160]....
        /*10dc*/ 	.word	0x0001b620


	//   ....[161]....
        /*10e0*/ 	.word	0x0001b670


	//   ....[162]....
        /*10e4*/ 	.word	0x0001b6d0


	//   ....[163]....
        /*10e8*/ 	.word	0x0001b740


	//   ....[164]....
        /*10ec*/ 	.word	0x0001b7b0


	//   ....[165]....
        /*10f0*/ 	.word	0x0001b810


	//   ....[166]....
        /*10f4*/ 	.word	0x0001b880


	//   ....[167]....
        /*10f8*/ 	.word	0x0001b8f0


	//   ....[168]....
        /*10fc*/ 	.word	0x0001b960


	//   ....[169]....
        /*1100*/ 	.word	0x0001b9c0


	//   ....[170]....
        /*1104*/ 	.word	0x0001ba30


	//   ....[171]....
        /*1108*/ 	.word	0x0001baa0


	//   ....[172]....
        /*110c*/ 	.word	0x0001bde0


	//   ....[173]....
        /*1110*/ 	.word	0x0001be20


	//   ....[174]....
        /*1114*/ 	.word	0x0001be70


	//   ....[175]....
        /*1118*/ 	.word	0x0001beb0


	//   ....[176]....
        /*111c*/ 	.word	0x0001bf20


	//   ....[177]....
        /*1120*/ 	.word	0x0001bf90


	//   ....[178]....
        /*1124*/ 	.word	0x0001bff0


	//   ....[179]....
        /*1128*/ 	.word	0x0001c060


	//   ....[180]....
        /*112c*/ 	.word	0x0001c0d0


	//   ....[181]....
        /*1130*/ 	.word	0x0001c140


	//   ....[182]....
        /*1134*/ 	.word	0x0001c1a0


	//   ....[183]....
        /*1138*/ 	.word	0x0001c1f0


	//   ....[184]....
        /*113c*/ 	.word	0x0001c240


	//   ....[185]....
        /*1140*/ 	.word	0x0001c290


	//   ....[186]....
        /*1144*/ 	.word	0x0001c2d0


	//   ....[187]....
        /*1148*/ 	.word	0x0001c330


	//   ....[188]....
        /*114c*/ 	.word	0x0001c390


	//   ....[189]....
        /*1150*/ 	.word	0x0001c3e0


	//   ....[190]....
        /*1154*/ 	.word	0x0001c430


	//   ....[191]....
        /*1158*/ 	.word	0x0001c4a0


	//   ....[192]....
        /*115c*/ 	.word	0x0001c510


	//   ....[193]....
        /*1160*/ 	.word	0x0001c580


	//   ....[194]....
        /*1164*/ 	.word	0x0001c5e0


	//   ....[195]....
        /*1168*/ 	.word	0x0001c650


	//   ....[196]....
        /*116c*/ 	.word	0x0001c6c0


	//   ....[197]....
        /*1170*/ 	.word	0x0001c730


	//   ....[198]....
        /*1174*/ 	.word	0x0001c790


	//   ....[199]....
        /*1178*/ 	.word	0x0001c800


	//   ....[200]....
        /*117c*/ 	.word	0x0001c870


	//   ....[201]....
        /*1180*/ 	.word	0x0001c8e0


	//   ....[202]....
        /*1184*/ 	.word	0x0001c940


	//   ....[203]....
        /*1188*/ 	.word	0x0001c9b0


	//   ....[204]....
        /*118c*/ 	.word	0x0001ca20


	//   ....[205]....
        /*1190*/ 	.word	0x0001ca90


	//   ....[206]....
        /*1194*/ 	.word	0x0001caf0


	//   ....[207]....
        /*1198*/ 	.word	0x0001cb60


	//   ....[208]....
        /*119c*/ 	.word	0x0001cbd0


	//   ....[209]....
        /*11a0*/ 	.word	0x0001cc40


	//   ....[210]....
        /*11a4*/ 	.word	0x0001cca0


	//   ....[211]....
        /*11a8*/ 	.word	0x0001cd10


	//   ....[212]....
        /*11ac*/ 	.word	0x0001cd80


	//   ....[213]....
        /*11b0*/ 	.word	0x0001cdd0


	//   ....[214]....
        /*11b4*/ 	.word	0x0001ce10


	//   ....[215]....
        /*11b8*/ 	.word	0x0001ce60


	//   ....[216]....
        /*11bc*/ 	.word	0x0001ceb0


	//   ....[217]....
        /*11c0*/ 	.word	0x0001cf00


	//   ....[218]....
        /*11c4*/ 	.word	0x0001cf70


	//   ....[219]....
        /*11c8*/ 	.word	0x0001cfc0


	//   ....[220]....
        /*11cc*/ 	.word	0x0001d010


	//   ....[221]....
        /*11d0*/ 	.word	0x0001d060


	//   ....[222]....
        /*11d4*/ 	.word	0x0001d0b0


	//   ....[223]....
        /*11d8*/ 	.word	0x0001d100


	//   ....[224]....
        /*11dc*/ 	.word	0x0001d170


	//   ....[225]....
        /*11e0*/ 	.word	0x0001d1c0


	//   ....[226]....
        /*11e4*/ 	.word	0x0001d230


	//   ....[227]....
        /*11e8*/ 	.word	0x0001d290


	//   ....[228]....
        /*11ec*/ 	.word	0x0001d300


	//   ....[229]....
        /*11f0*/ 	.word	0x0001d730


	//   ....[230]....
        /*11f4*/ 	.word	0x0001d750


	//   ....[231]....
        /*11f8*/ 	.word	0x0001d770


	//   ....[232]....
        /*11fc*/ 	.word	0x0001d780


	//   ....[233]....
        /*1200*/ 	.word	0x0001dcb0


	//   ....[234]....
        /*1204*/ 	.word	0x0001dcc0


	//   ....[235]....
        /*1208*/ 	.word	0x0001dcd0


	//   ....[236]....
        /*120c*/ 	.word	0x0001dce0


	//   ....[237]....
        /*1210*/ 	.word	0x0001e1f0


	//   ....[238]....
        /*1214*/ 	.word	0x0001e210


	//   ....[239]....
        /*1218*/ 	.word	0x0001e230


	//   ....[240]....
        /*121c*/ 	.word	0x0001e240


	//   ....[241]....
        /*1220*/ 	.word	0x0001e790


	//   ....[242]....
        /*1224*/ 	.word	0x0001e7b0


	//   ....[243]....
        /*1228*/ 	.word	0x0001e7d0


	//   ....[244]....
        /*122c*/ 	.word	0x0001e7e0


	//   ....[245]....
        /*1230*/ 	.word	0x000223e0


	//   ....[246]....
        /*1234*/ 	.word	0x00022400


	//   ....[247]....
        /*1238*/ 	.word	0x00022420


	//   ....[248]....
        /*123c*/ 	.word	0x00022430


	//   ....[249]....
        /*1240*/ 	.word	0x00022820


	//   ....[250]....
        /*1244*/ 	.word	0x00022830


	//   ....[251]....
        /*1248*/ 	.word	0x00022840


	//   ....[252]....
        /*124c*/ 	.word	0x00022850


	//   ....[253]....
        /*1250*/ 	.word	0x00022c60


	//   ....[254]....
        /*1254*/ 	.word	0x00022c80


	//   ....[255]....
        /*1258*/ 	.word	0x00022ca0


	//   ....[0]....
        /*125c*/ 	.word	0x00022cb0


	//   ....[1]....
        /*1260*/ 	.word	0x000230e0


	//   ....[2]....
        /*1264*/ 	.word	0x00023100


	//   ....[3]....
        /*1268*/ 	.word	0x00023120


	//   ....[4]....
        /*126c*/ 	.word	0x00023130


	//   ....[5]....
        /*1270*/ 	.word	0x00027300


	//   ....[6]....
        /*1274*/ 	.word	0x00027370


	//   ....[7]....
        /*1278*/ 	.word	0x000273e0


	//   ....[8]....
        /*127c*/ 	.word	0x00027440


	//   ....[9]....
        /*1280*/ 	.word	0x000274b0


	//   ....[10]....
        /*1284*/ 	.word	0x00027510


	//   ....[11]....
        /*1288*/ 	.word	0x00027580


	//   ....[12]....
        /*128c*/ 	.word	0x000275e0


	//   ....[13]....
        /*1290*/ 	.word	0x00027650


	//   ....[14]....
        /*1294*/ 	.word	0x000276c0


	//   ....[15]....
        /*1298*/ 	.word	0x00027730


	//   ....[16]....
        /*129c*/ 	.word	0x00027790


	//   ....[17]....
        /*12a0*/ 	.word	0x00027800


	//   ....[18]....
        /*12a4*/ 	.word	0x00027870


	//   ....[19]....
        /*12a8*/ 	.word	0x000278e0


	//   ....[20]....
        /*12ac*/ 	.word	0x00027940


	//   ....[21]....
        /*12b0*/ 	.word	0x000279b0


	//   ....[22]....
        /*12b4*/ 	.word	0x00027a20


	//   ....[23]....
        /*12b8*/ 	.word	0x00027a90


	//   ....[24]....
        /*12bc*/ 	.word	0x00027af0


	//   ....[25]....
        /*12c0*/ 	.word	0x00027b60


	//   ....[26]....
        /*12c4*/ 	.word	0x00027bc0


	//   ....[27]....
        /*12c8*/ 	.word	0x00027c20


	//   ....[28]....
        /*12cc*/ 	.word	0x00027c80


	//   ....[29]....
        /*12d0*/ 	.word	0x00027cf0


	//   ....[30]....
        /*12d4*/ 	.word	0x00027d60


	//   ....[31]....
        /*12d8*/ 	.word	0x00027dd0


	//   ....[32]....
        /*12dc*/ 	.word	0x00027e30


	//   ....[33]....
        /*12e0*/ 	.word	0x00027ea0


	//   ....[34]....
        /*12e4*/ 	.word	0x00027f10


	//   ....[35]....
        /*12e8*/ 	.word	0x00027f80


	//   ....[36]....
        /*12ec*/ 	.word	0x00027fe0


	//----- nvinfo : EIATTR_EXIT_INSTR_OFFSETS
	.align		4
.L_790:
        /*12f0*/ 	.byte	0x04, 0x1c
        /*12f2*/ 	.short	(.L_792 - .L_791)


	//   ....[0]....
.L_791:
        /*12f4*/ 	.word	0x00001170


	//   ....[1]....
        /*12f8*/ 	.word	0x0001a770


	//----- nvinfo : EIATTR_MAX_THREADS
	.align		4
.L_792:
        /*12fc*/ 	.byte	0x04, 0x05
        /*12fe*/ 	.short	(.L_794 - .L_793)
.L_793:
        /*1300*/ 	.word	0x00000100
        /*1304*/ 	.word	0x00000001
        /*1308*/ 	.word	0x00000001


	//----- nvinfo : EIATTR_CRS_STACK_SIZE
	.align		4
.L_794:
        /*130c*/ 	.byte	0x04, 0x1e
        /*130e*/ 	.short	(.L_796 - .L_795)
.L_795:
        /*1310*/ 	.word	0x00000000
.L_796:


//--------------------- .nv.info._ZN7cutlass13device_kernelIN5flash19enable_sm80_to_sm89INS1_16FlashAttnFwdSm80INS1_25CollectiveMainloopFwdSm80ILi8ELi1ELb1EN4cute5tupleIJNS5_1CILi128EEENS7_ILi64EEENS7_ILi256EEEEEELi256ENS_10bfloat16_tEfNS_4arch4Sm80ELb0ELb0ELb0ELb0ELb1ELb0ELb1ELb1EEENS1_21CollectiveEpilogueFwdINS6_IJS8_SA_S9_EEENS6_IJNS7_ILi1EEESI_SI_EEESC_SE_Li256ELb0ELb1ELb1ELb0EEENS1_19SingleTileSchedulerILb0ELb1ELb1ELi128EEEEEEEEEvNT_6ParamsE --------------------------
	.section	.nv.info._ZN7cutlass13device_kernelIN5flash19enable_sm80_to_sm89INS1_16FlashAttnFwdSm80INS1_25CollectiveMainloopFwdSm80ILi8ELi1ELb1EN4cute5tupleIJNS5_1CILi128EEENS7_ILi64EEENS7_ILi256EEEEEELi256ENS_10bfloat16_tEfNS_4arch4Sm80ELb0ELb0ELb0ELb0ELb1ELb0ELb1ELb1EEENS1_21CollectiveEpilogueFwdINS6_IJS8_SA_S9_EEENS6_IJNS7_ILi1EEESI_SI_EEESC_SE_Li256ELb0ELb1ELb1ELb0EEENS1_19SingleTileSchedulerILb0ELb1ELb1ELi128EEEEEEEEEvNT_6ParamsE,"",@"SHT_CUDA_INFO"
	.sectionflags	@""
	.align	4


	//----- nvinfo : EIATTR_CUDA_API_VERSION
	.align		4
        /*0000*/ 	.byte	0x04, 0x37
        /*0002*/ 	.short	(.L_798 - .L_797)
.L_797:
        /*0004*/ 	.word	0x00000082


	//----- nvinfo : EIATTR_SW2861232_WAR
	.align		4
.L_798:
        /*0008*/ 	.byte	0x01, 0x35
	.zero		2


	//----- nvinfo : EIATTR_PARAM_CBANK
	.align		4
        /*000c*/ 	.byte	0x04, 0x0a
        /*000e*/ 	.short	(.L_800 - .L_799)
	.align		4
.L_799:
        /*0010*/ 	.word	index@(.nv.constant0._ZN7cutlass13device_kernelIN5flash19enable_sm80_to_sm89INS1_16FlashAttnFwdSm80INS1_25CollectiveMainloopFwdSm80ILi8ELi1ELb1EN4cute5tupleIJNS5_1CILi128EEENS7_ILi64EEENS7_ILi256EEEEEELi256ENS_10bfloat16_tEfNS_4arch4Sm80ELb0ELb0ELb0ELb0ELb1ELb0ELb1ELb1EEENS1_21CollectiveEpilogueFwdINS6_IJS8_SA_S9_EEENS6_IJNS7_ILi1EEESI_SI_EEESC_SE_Li256ELb0ELb1ELb1ELb0EEENS1_19SingleTileSchedulerILb0ELb1ELb1ELi128EEEEEEEEEvNT_6ParamsE)
        /*0014*/ 	.short	0x0160
        /*0016*/ 	.short	0x0418


	//----- nvinfo : EIATTR_CBANK_PARAM_SIZE
	.align		4
.L_800:
        /*0018*/ 	.byte	0x03, 0x19
        /*001a*/ 	.short	0x0418


	//----- nvinfo : EIATTR_KPARAM_INFO
	.align		4
        /*001c*/ 	.byte	0x04, 0x17
        /*001e*/ 	.short	(.L_802 - .L_801)
.L_801:
        /*0020*/ 	.word	0x00000000
        /*0024*/ 	.short	0x0000
        /*0026*/ 	.short	0x0000
        /*0028*/ 	.byte	0x00, 0xf0, 0x61, 0x10


	//----- nvinfo : EIATTR_MAXREG_COUNT
	.align		4
.L_802:
        /*002c*/ 	.byte	0x03, 0x1b
        /*002e*/ 	.short	0x00ff


	//----- nvinfo : EIATTR_NUM_BARRIERS
	.align		4
        /*0030*/ 	.byte	0x02, 0x4c
        /*0032*/ 	.byte	0x02
	.zero		1


	//----- nvinfo : EIATTR_ANNOTATIONS
	.align		4
        /*0034*/ 	.byte	0x04, 0x55
        /*0036*/ 	.short	(.L_804 - .L_803)


	//   ....[0]....
.L_803:
        /* <DEDUP_REMOVED lines=36> */


	//----- nvinfo : EIATTR_MERCURY_ISA_VERSION
	.align		4
.L_804:
        /*0260*/ 	.byte	0x03, 0x5f
        /*0262*/ 	.short	0x0000


	//----- nvinfo : EIATTR_COOP_GROUP_MASK_REGIDS
	.align		4
        /*0264*/ 	.byte	0x04, 0x29
        /*0266*/ 	.short	(.L_806 - .L_805)


	//   ....[0]....
.L_805:
        /*0268*/ 	.word	0xffffffff


	//   ....[1]....
        /*026c*/ 	.word	0xffffffff


	//   ....[2]....
        /*0270*/ 	.word	0xffffffff


	//   ....[3]....
        /*0274*/ 	.word	0xffffffff


	//   ....[4]....
        /*0278*/ 	.word	0xffffffff


	//   ....[5]....
        /*027c*/ 	.word	0xffffffff


	//   ....[6]....
        /*0280*/ 	.word	0xffffffff


	//   ....[7]....
        /*0284*/ 	.word	0xffffffff


	//   ....[8]....
        /*0288*/ 	.word	0xffffffff


	//   ....[9]....
        /*028c*/ 	.word	0xffffffff


	//   ....[10]....
        /*0290*/ 	.word	0xffffffff


	//   ....[11]....
        /*0294*/ 	.word	0xffffffff


	//   ....[12]....
        /*0298*/ 	.word	0xffffffff


	//   ....[13]....
        /*029c*/ 	.word	0xffffffff


	//   ....[14]....
        /*02a0*/ 	.word	0xffffffff


	//   ....[15]....
        /*02a4*/ 	.word	0xffffffff


	//   ....[16]....
        /*02a8*/ 	.word	0xffffffff


	//   ....[17]....
        /*02ac*/ 	.word	0xffffffff


	//   ....[18]....
        /*02b0*/ 	.word	0xffffffff


	//   ....[19]....
        /*02b4*/ 	.word	0xffffffff


	//   ....[20]....
        /*02b8*/ 	.word	0xffffffff


	//   ....[21]....
        /*02bc*/ 	.word	0xffffffff


	//   ....[22]....
        /*02c0*/ 	.word	0xffffffff


	//   ....[23]....
        /*02c4*/ 	.word	0xffffffff


	//   ....[24]....
        /*02c8*/ 	.word	0xffffffff


	//   ....[25]....
        /*02cc*/ 	.word	0xffffffff


	//   ....[26]....
        /*02d0*/ 	.word	0xffffffff


	//   ....[27]....
        /*02d4*/ 	.word	0xffffffff


	//   ....[28]....
        /*02d8*/ 	.word	0xffffffff


	//   ....[29]....
        /*02dc*/ 	.word	0xffffffff


	//   ....[30]....
        /*02e0*/ 	.word	0xffffffff


	//   ....[31]....
        /*02e4*/ 	.word	0xffffffff


	//   ....[32]....
        /*02e8*/ 	.word	0xffffffff


	//   ....[33]....
        /*02ec*/ 	.word	0xffffffff


	//   ....[34]....
        /*02f0*/ 	.word	0xffffffff


	//   ....[35]....
        /*02f4*/ 	.word	0xffffffff


	//   ....[36]....
        /*02f8*/ 	.word	0xffffffff


	//   ....[37]....
        /*02fc*/ 	.word	0xffffffff


	//   ....[38]....
        /*0300*/ 	.word	0xffffffff


	//   ....[39]....
        /*0304*/ 	.word	0xffffffff


	//   ....[40]....
        /*0308*/ 	.word	0xffffffff


	//   ....[41]....
        /*030c*/ 	.word	0xffffffff


	//   ....[42]....
        /*0310*/ 	.word	0xffffffff


	//   ....[43]....
        /*0314*/ 	.word	0xffffffff


	//   ....[44]....
        /*0318*/ 	.word	0xffffffff


	//   ....[45]....
        /*031c*/ 	.word	0xffffffff


	//   ....[46]....
        /*0320*/ 	.word	0xffffffff


	//   ....[47]....
        /*0324*/ 	.word	0xffffffff


	//   ....[48]....
        /*0328*/ 	.word	0xffffffff


	//----- nvinfo : EIATTR_COOP_GROUP_INSTR_OFFSETS
	.align		4
.L_806:
        /*032c*/ 	.byte	0x04, 0x28
        /*032e*/ 	.short	(.L_808 - .L_807)


	//   ....[0]....
.L_807:
        /*0330*/ 	.word	0x00000060


	//   ....[1]....
        /*0334*/ 	.word	0x00001130


	//   ....[2]....
        /*0338*/ 	.word	0x00001160


	//   ....[3]....
        /*033c*/ 	.word	0x000011f0


	//   ....[4]....
        /*0340*/ 	.word	0x00001250


	//   ....[5]....
        /*0344*/ 	.word	0x00001490


	//   ....[6]....
        /*0348*/ 	.word	0x000014b0


	//   ....[7]....
        /*034c*/ 	.word	0x00001530


	//   ....[8]....
        /*0350*/ 	.word	0x00001540


	//   ....[9]....
        /*0354*/ 	.word	0x000015e0


	//   ....[10]....
        /*0358*/ 	.word	0x00001620


	//   ....[11]....
        /*035c*/ 	.word	0x00001650


	//   ....[12]....
        /*0360*/ 	.word	0x00001660


	//   ....[13]....
        /*0364*/ 	.word	0x000016a0


	//   ....[14]....
        /*0368*/ 	.word	0x000016c0


	//   ....[15]....
        /*036c*/ 	.word	0x000018a0


	//   ....[16]....
        /*0370*/ 	.word	0x000018c0


	//   ....[17]....
        /*0374*/ 	.word	0x00002f60


	//   ....[18]....
        /*0378*/ 	.word	0x00002f70


	//   ....[19]....
        /*037c*/ 	.word	0x00003050


	//   ....[20]....
        /*0380*/ 	.word	0x00003070


	//   ....[21]....
        /*0384*/ 	.word	0x000037e0


	//   ....[22]....
        /*0388*/ 	.word	0x00003880


	//   ....[23]....
        /*038c*/ 	.word	0x000038a0


	//   ....[24]....
        /*0390*/ 	.word	0x00003900


	//   ....[25]....
        /*0394*/ 	.word	0x00005cf0


	//   ....[26]....
        /*0398*/ 	.word	0x00005d00


	//   ....[27]....
        /*039c*/ 	.word	0x00005d80


	//   ....[28]....
        /*03a0*/ 	.word	0x00005d90


	//   ....[29]....
        /*03a4*/ 	.word	0x00006160


	//   ....[30]....
        /*03a8*/ 	.word	0x00006170


	//   ....[31]....
        /*03ac*/ 	.word	0x00006180


	//   ....[32]....
        /*03b0*/ 	.word	0x000061f0


	//   ....[33]....
        /*03b4*/ 	.word	0x00007120


	//   ....[34]....
        /*03b8*/ 	.word	0x00007140


	//   ....[35]....
        /*03bc*/ 	.word	0x00007810


	//   ....[36]....
        /*03c0*/ 	.word	0x00007830


	//   ....[37]....
        /*03c4*/ 	.word	0x000090a0


	//   ....[38]....
        /*03c8*/ 	.word	0x000090b0


	//   ....[39]....
        /*03cc*/ 	.word	0x000090e0


	//   ....[40]....
        /*03d0*/ 	.word	0x000090f0


	//   ....[41]....
        /*03d4*/ 	.word	0x00009fd0


	//   ....[42]....
        /*03d8*/ 	.word	0x0000a010


	//   ....[43]....
        /*03dc*/ 	.word	0x0000a050


	//   ....[44]....
        /*03e0*/ 	.word	0x0000a080


	//   ....[45]....
        /*03e4*/ 	.word	0x0000a170


	//   ....[46]....
        /*03e8*/ 	.word	0x0000a190


	//   ....[47]....
        /*03ec*/ 	.word	0x0000adb0


	//   ....[48]....
        /*03f0*/ 	.word	0x0000adc0


	//----- nvinfo : EIATTR_EXIT_INSTR_OFFSETS
	.align		4
.L_808:
        /*03f4*/ 	.byte	0x04, 0x1c
        /*03f6*/ 	.short	(.L_810 - .L_809)


	//   ....[0]....
.L_809:
        /*03f8*/ 	.word	0x000001c0


	//   ....[1]....
        /*03fc*/ 	.word	0x0000add0


	//   ....[2]....
        /*0400*/ 	.word	0x0000b970


	//   ....[3]....
        /*0404*/ 	.word	0x0000b9c0


	//   ....[4]....
        /*0408*/ 	.word	0x0000b9f0


	//   ....[5]....
        /*040c*/ 	.word	0x0000ba50


	//   ....[6]....
        /*0410*/ 	.word	0x0000bce0


	//----- nvinfo : EIATTR_CTAIDZ_USED
	.align		4
.L_810:
        /*0414*/ 	.byte	0x01, 0x04
	.zero		2


	//----- nvinfo : EIATTR_MAX_THREADS
	.align		4
        /*0418*/ 	.byte	0x04, 0x05
        /*041a*/ 	.short	(.L_812 - .L_811)
.L_811:
        /*041c*/ 	.word	0x00000100
        /*0420*/ 	.word	0x00000001
        /*0424*/ 	.word	0x00000001


	//----- nvinfo : EIATTR_CRS_STACK_SIZE
	.align		4
.L_812:
        /*0428*/ 	.byte	0x04, 0x1e
        /*042a*/ 	.short	(.L_814 - .L_813)
.L_813:
        /*042c*/ 	.word	0x00000000
.L_814:


//--------------------- .nv.info._ZN7cutlass13device_kernelIN5flash19enable_sm80_to_sm89INS1_16FlashAttnFwdSm80INS1_25CollectiveMainloopFwdSm80ILi8ELi1ELb1EN4cute5tupleIJNS5_1CILi128EEENS7_ILi48EEENS7_ILi256EEEEEELi256ENS_10bfloat16_tEfNS_4arch4Sm80ELb0ELb0ELb0ELb1ELb1ELb0ELb1ELb1EEENS1_21CollectiveEpilogueFwdINS6_IJS8_SA_S9_EEENS6_IJNS7_ILi1EEESI_SI_EEESC_SE_Li256ELb1ELb1ELb1ELb0EEENS1_36VarlenDynamicPersistentTileSchedulerILi128ELi48ELi256ELi256ELb1ELb1ELb0ELb0ELb1ELb1EEEEEEEEEvNT_6ParamsE --------------------------
	.section	.nv.info._ZN7cutlass13device_kernelIN5flash19enable_sm80_to_sm89INS1_16FlashAttnFwdSm80INS1_25CollectiveMainloopFwdSm80ILi8ELi1ELb1EN4cute5tupleIJNS5_1CILi128EEENS7_ILi48EEENS7_ILi256EEEEEELi256ENS_10bfloat16_tEfNS_4arch4Sm80ELb0ELb0ELb0ELb1ELb1ELb0ELb1ELb1EEENS1_21CollectiveEpilogueFwdINS6_IJS8_SA_S9_EEENS6_IJNS7_ILi1EEESI_SI_EEESC_SE_Li256ELb1ELb1ELb1ELb0EEENS1_36VarlenDynamicPersistentTileSchedulerILi128ELi48ELi256ELi256ELb1ELb1ELb0ELb0ELb1ELb1EEEEEEEEEvNT_6ParamsE,"",@"SHT_CUDA_INFO"
	.sectionflags	@""
	.align	4


	//----- nvinfo : EIATTR_CUDA_API_VERSION
	.align		4
        /*0000*/ 	.byte	0x04, 0x37
        /*0002*/ 	.short	(.L_816 - .L_815)
.L_815:
        /*0004*/ 	.word	0x00000082


	//----- nvinfo : EIATTR_SW2861232_WAR
	.align		4
.L_816:
        /*0008*/ 	.byte	0x01, 0x35
	.zero		2


	//----- nvinfo : EIATTR_PARAM_CBANK
	.align		4
        /*000c*/ 	.byte	0x04, 0x0a
        /*000e*/ 	.short	(.L_818 - .L_817)
	.align		4
.L_817:
        /*0010*/ 	.word	index@(.nv.constant0._ZN7cutlass13device_kernelIN5flash19enable_sm80_to_sm89INS1_16FlashAttnFwdSm80INS1_25CollectiveMainloopFwdSm80ILi8ELi1ELb1EN4cute5tupleIJNS5_1CILi128EEENS7_ILi48EEENS7_ILi256EEEEEELi256ENS_10bfloat16_tEfNS_4arch4Sm80ELb0ELb0ELb0ELb1ELb1ELb0ELb1ELb1EEENS1_21CollectiveEpilogueFwdINS6_IJS8_SA_S9_EEENS6_IJNS7_ILi1EEESI_SI_EEESC_SE_Li256ELb1ELb1ELb1ELb0EEENS1_36VarlenDynamicPersistentTileSchedulerILi128ELi48ELi256ELi256ELb1ELb1ELb0ELb0ELb1ELb1EEEEEEEEEvNT_6ParamsE)
        /*0014*/ 	.short	0x0160
        /*0016*/ 	.short	0x0438


	//----- nvinfo : EIATTR_CBANK_PARAM_SIZE
	.align		4
.L_818:
        /*0018*/ 	.byte	0x03, 0x19
        /*001a*/ 	.short	0x0438


	//----- nvinfo : EIATTR_KPARAM_INFO
	.align		4
        /*001c*/ 	.byte	0x04, 0x17
        /*001e*/ 	.short	(.L_820 - .L_819)
.L_819:
        /*0020*/ 	.word	0x00000000
        /*0024*/ 	.short	0x0000
        /*0026*/ 	.short	0x0000
        /*0028*/ 	.byte	0x00, 0xf0, 0xe1, 0x10


	//----- nvinfo : EIATTR_MAXREG_COUNT
	.align		4
.L_820:
        /*002c*/ 	.byte	0x03, 0x1b
        /*002e*/ 	.short	0x00ff


	//----- nvinfo : EIATTR_NUM_BARRIERS
	.align		4
        /*0030*/ 	.byte	0x02, 0x4c
        /*0032*/ 	.byte	0x06
	.zero		1


	//----- nvinfo : EIATTR_ANNOTATIONS
	.align		4
        /*0034*/ 	.byte	0x04, 0x55
        /*0036*/ 	.short	(.L_822 - .L_821)


	//   ....[0]....
.L_821:
        /* <DEDUP_REMOVED lines=182> */


	//----- nvinfo : EIATTR_MERCURY_ISA_VERSION
	.align		4
.L_822:
        /*0b88*/ 	.byte	0x03, 0x5f
        /*0b8a*/ 	.short	0x0000


	//----- nvinfo : EIATTR_INT_WARP_WIDE_INSTR_OFFSETS
	.align		4
        /*0b8c*/ 	.byte	0x04, 0x31
        /*0b8e*/ 	.short	(.L_824 - .L_823)


	//   ....[0]....
.L_823:
        /*0b90*/ 	.word	0x00009e50


	//   ....[1]....
        /*0b94*/ 	.word	0x00009ed0


	//----- nvinfo : EIATTR_COOP_GROUP_MASK_REGIDS
	.align		4
.L_824:
        /*0b98*/ 	.byte	0x04, 0x29
        /*0b9a*/ 	.short	(.L_826 - .L_825)


	//   ....[0]....
.L_825:
        /*0b9c*/ 	.word	0xffffffff


	//   ....[1]....
        /*0ba0*/ 	.word	0xffffffff


	//   ....[2]....
        /*0ba4*/ 	.word	0xffffffff


	//   ....[3]....
        /*0ba8*/ 	.word	0xffffffff


	//   ....[4]....
        /*0bac*/ 	.word	0xffffffff


	//   ....[5]....
        /*0bb0*/ 	.word	0xffffffff


	//   ....[6]....
        /*0bb4*/ 	.word	0xffffffff


	//   ....[7]....
        /*0bb8*/ 	.word	0xffffffff


	//   ....[8]....
        /*0bbc*/ 	.word	0xffffffff


	//   ....[9]....
        /*0bc0*/ 	.word	0xffffffff


	//   ....[10]....
        /*0bc4*/ 	.word	0xffffffff


	//   ....[11]....
        /*0bc8*/ 	.word	0xffffffff


	//   ....[12]....
        /*0bcc*/ 	.word	0xffffffff


	//   ....[13]....
        /*0bd0*/ 	.word	0xffffffff


	//   ....[14]....
        /*0bd4*/ 	.word	0xffffffff


	//   ....[15]....
        /*0bd8*/ 	.word	0xffffffff


	//   ....[16]....
        /*0bdc*/ 	.word	0xffffffff


	//   ....[17]....
        /*0be0*/ 	.word	0xffffffff


	//   ....[18]....
        /*0be4*/ 	.word	0xffffffff


	//   ....[19]....
        /*0be8*/ 	.word	0xffffffff


	//   ....[20]....
        /*0bec*/ 	.word	0xffffffff


	//   ....[21]....
        /*0bf0*/ 	.word	0xffffffff


	//   ....[22]....
        /*0bf4*/ 	.word	0xffffffff


	//   ....[23]....
        /*0bf8*/ 	.word	0xffffffff


	//   ....[24]....
        /*0bfc*/ 	.word	0xffffffff


	//   ....[25]....
        /*0c00*/ 	.word	0xffffffff


	//   ....[26]....
        /*0c04*/ 	.word	0xffffffff


	//   ....[27]....
        /*0c08*/ 	.word	0xffffffff


	//   ....[28]....
        /*0c0c*/ 	.word	0xffffffff


	//   ....[29]....
        /*0c10*/ 	.word	0xffffffff


	//   ....[30]....
        /*0c14*/ 	.word	0xffffffff


	//   ....[31]....
        /*0c18*/ 	.word	0xffffffff


	//   ....[32]....
        /*0c1c*/ 	.word	0xffffffff


	//   ....[33]....
        /*0c20*/ 	.word	0xffffffff


	//   ....[34]....
        /*0c24*/ 	.word	0xffffffff


	//   ....[35]....
        /*0c28*/ 	.word	0xffffffff


	//   ....[36]....
        /*0c2c*/ 	.word	0xffffffff


	//   ....[37]....
        /*0c30*/ 	.word	0xffffffff


	//   ....[38]....
        /*0c34*/ 	.word	0xffffffff


	//   ....[39]....
        /*0c38*/ 	.word	0xffffffff


	//   ....[40]....
        /*0c3c*/ 	.word	0xffffffff


	//   ....[41]....
        /*0c40*/ 	.word	0xffffffff


	//   ....[42]....
        /*0c44*/ 	.word	0xffffffff


	//   ....[43]....
        /*0c48*/ 	.word	0xffffffff


	//   ....[44]....
        /*0c4c*/ 	.word	0xffffffff


	//   ....[45]....
        /*0c50*/ 	.word	0xffffffff


	//   ....[46]....
        /*0c54*/ 	.word	0xffffffff


	//   ....[47]....
        /*0c58*/ 	.word	0xffffffff


	//   ....[48]....
        /*0c5c*/ 	.word	0xffffffff


	//   ....[49]....
        /*0c60*/ 	.word	0xffffffff


	//   ....[50]....
        /*0c64*/ 	.word	0xffffffff


	//   ....[51]....
        /*0c68*/ 	.word	0xffffffff


	//   ....[52]....
        /*0c6c*/ 	.word	0xffffffff


	//   ....[53]....
        /*0c70*/ 	.word	0xffffffff


	//   ....[54]....
        /*0c74*/ 	.word	0xffffffff


	//   ....[55]....
        /*0c78*/ 	.word	0xffffffff


	//   ....[56]....
        /*0c7c*/ 	.word	0xffffffff


	//   ....[57]....
        /*0c80*/ 	.word	0xffffffff


	//   ....[58]....
        /*0c84*/ 	.word	0xffffffff


	//   ....[59]....
        /*0c88*/ 	.word	0xffffffff


	//   ....[60]....
        /*0c8c*/ 	.word	0xffffffff


	//   ....[61]....
        /*0c90*/ 	.word	0xffffffff


	//   ....[62]....
        /*0c94*/ 	.word	0xffffffff


	//   ....[63]....
        /*0c98*/ 	.word	0xffffffff


	//   ....[64]....
        /*0c9c*/ 	.word	0xffffffff


	//   ....[65]....
        /*0ca0*/ 	.word	0xffffffff


	//   ....[66]....
        /*0ca4*/ 	.word	0xffffffff


	//   ....[67]....
        /*0ca8*/ 	.word	0xffffffff


	//   ....[68]....
        /*0cac*/ 	.word	0xffffffff


	//   ....[69]....
        /*0cb0*/ 	.word	0xffffffff


	//   ....[70]....
        /*0cb4*/ 	.word	0xffffffff


	//   ....[71]....
        /*0cb8*/ 	.word	0xffffffff


	//   ....[72]....
        /*0cbc*/ 	.word	0xffffffff


	//   ....[73]....
        /*0cc0*/ 	.word	0xffffffff


	//   ....[74]....
        /*0cc4*/ 	.word	0xffffffff


	//   ....[75]....
        /*0cc8*/ 	.word	0xffffffff


	//   ....[76]....
        /*0ccc*/ 	.word	0xffffffff


	//   ....[77]....
        /*0cd0*/ 	.word	0xffffffff


	//   ....[78]....
        /*0cd4*/ 	.word	0xffffffff


	//   ....[79]....
        /*0cd8*/ 	.word	0xffffffff


	//   ....[80]....
        /*0cdc*/ 	.word	0xffffffff


	//   ....[81]....
        /*0ce0*/ 	.word	0xffffffff


	//   ....[82]....
        /*0ce4*/ 	.word	0xffffffff


	//   ....[83]....
        /*0ce8*/ 	.word	0xffffffff


	//   ....[84]....
        /*0cec*/ 	.word	0xffffffff


	//   ....[85]....
        /*0cf0*/ 	.word	0xffffffff


	//   ....[86]....
        /*0cf4*/ 	.word	0xffffffff


	//   ....[87]....
        /*0cf8*/ 	.word	0xffffffff


	//   ....[88]....
        /*0cfc*/ 	.word	0xffffffff


	//   ....[89]....
        /*0d00*/ 	.word	0xffffffff


	//   ....[90]....
        /*0d04*/ 	.word	0xffffffff


	//   ....[91]....
        /*0d08*/ 	.word	0xffffffff


	//   ....[92]....
        /*0d0c*/ 	.word	0xffffffff


	//   ....[93]....
        /*0d10*/ 	.word	0xffffffff


	//   ....[94]....
        /*0d14*/ 	.word	0xffffffff


	//   ....[95]....
        /*0d18*/ 	.word	0xffffffff


	//   ....[96]....
        /*0d1c*/ 	.word	0xffffffff


	//   ....[97]....
        /*0d20*/ 	.word	0xffffffff


	//   ....[98]....
        /*0d24*/ 	.word	0xffffffff


	//   ....[99]....
        /*0d28*/ 	.word	0xffffffff


	//   ....[100]....
        /*0d2c*/ 	.word	0xffffffff


	//   ....[101]....
        /*0d30*/ 	.word	0xffffffff


	//   ....[102]....
        /*0d34*/ 	.word	0xffffffff


	//   ....[103]....
        /*0d38*/ 	.word	0xffffffff


	//   ....[104]....
        /*0d3c*/ 	.word	0xffffffff


	//   ....[105]....
        /*0d40*/ 	.word	0xffffffff


	//   ....[106]....
        /*0d44*/ 	.word	0xffffffff


	//   ....[107]....
        /*0d48*/ 	.word	0xffffffff


	//   ....[108]....
        /*0d4c*/ 	.word	0xffffffff


	//   ....[109]....
        /*0d50*/ 	.word	0xffffffff


	//   ....[110]....
        /*0d54*/ 	.word	0xffffffff


	//   ....[111]....
        /*0d58*/ 	.word	0xffffffff


	//   ....[112]....
        /*0d5c*/ 	.word	0xffffffff


	//   ....[113]....
        /*0d60*/ 	.word	0xffffffff


	//   ....[114]....
        /*0d64*/ 	.word	0xffffffff


	//   ....[115]....
        /*0d68*/ 	.word	0xffffffff


	//   ....[116]....
        /*0d6c*/ 	.word	0xffffffff


	//   ....[117]....
        /*0d70*/ 	.word	0xffffffff


	//   ....[118]....
        /*0d74*/ 	.word	0xffffffff


	//   ....[119]....
        /*0d78*/ 	.word	0xffffffff


	//   ....[120]....
        /*0d7c*/ 	.word	0xffffffff


	//   ....[121]....
        /*0d80*/ 	.word	0xffffffff


	//   ....[122]....
        /*0d84*/ 	.word	0xffffffff


	//   ....[123]....
        /*0d88*/ 	.word	0xffffffff


	//   ....[124]....
        /*0d8c*/ 	.word	0xffffffff


	//   ....[125]....
        /*0d90*/ 	.word	0xffffffff


	//   ....[126]....
        /*0d94*/ 	.word	0xffffffff


	//   ....[127]....
        /*0d98*/ 	.word	0xffffffff


	//   ....[128]....
        /*0d9c*/ 	.word	0xffffffff


	//   ....[129]....
        /*0da0*/ 	.word	0xffffffff


	//   ....[130]....
        /*0da4*/ 	.word	0xffffffff


	//   ....[131]....
        /*0da8*/ 	.word	0xffffffff


	//   ....[132]....
        /*0dac*/ 	.word	0xffffffff


	//   ....[133]....
        /*0db0*/ 	.word	0xffffffff


	//   ....[134]....
        /*0db4*/ 	.word	0xffffffff


	//   ....[135]....
        /*0db8*/ 	.word	0xffffffff


	//   ....[136]....
        /*0dbc*/ 	.word	0xffffffff


	//   ....[137]....
        /*0dc0*/ 	.word	0xffffffff


	//   ....[138]....
        /*0dc4*/ 	.word	0xffffffff


	//   ....[139]....
        /*0dc8*/ 	.word	0xffffffff


	//   ....[140]....
        /*0dcc*/ 	.word	0xffffffff


	//   ....[141]....
        /*0dd0*/ 	.word	0xffffffff


	//   ....[142]....
        /*0dd4*/ 	.word	0xffffffff


	//   ....[143]....
        /*0dd8*/ 	.word	0xffffffff


	//   ....[144]....
        /*0ddc*/ 	.word	0xffffffff


	//   ....[145]....
        /*0de0*/ 	.word	0xffffffff


	//   ....[146]....
        /*0de4*/ 	.word	0xffffffff


	//   ....[147]....
        /*0de8*/ 	.word	0xffffffff


	//   ....[148]....
        /*0dec*/ 	.word	0xffffffff


	//   ....[149]....
        /*0df0*/ 	.word	0xffffffff


	//   ....[150]....
        /*0df4*/ 	.word	0xffffffff


	//   ....[151]....
        /*0df8*/ 	.word	0xffffffff


	//   ....[152]....
        /*0dfc*/ 	.word	0xffffffff


	//   ....[153]....
        /*0e00*/ 	.word	0xffffffff


	//   ....[154]....
        /*0e04*/ 	.word	0xffffffff


	//   ....[155]....
        /*0e08*/ 	.word	0xffffffff


	//   ....[156]....
        /*0e0c*/ 	.word	0xffffffff


	//   ....[157]....
        /*0e10*/ 	.word	0xffffffff


	//   ....[158]....
        /*0e14*/ 	.word	0xffffffff


	//   ....[159]....
        /*0e18*/ 	.word	0xffffffff


	//   ....[160]....
        /*0e1c*/ 	.word	0xffffffff


	//   ....[161]....
        /*0e20*/ 	.word	0xffffffff


	//   ....[162]....
        /*0e24*/ 	.word	0xffffffff


	//   ....[163]....
        /*0e28*/ 	.word	0xffffffff


	//   ....[164]....
        /*0e2c*/ 	.word	0xffffffff


	//   ....[165]....
        /*0e30*/ 	.word	0xffffffff


	//   ....[166]....
        /*0e34*/ 	.word	0xffffffff


	//   ....[167]....
        /*0e38*/ 	.word	0xffffffff


	//   ....[168]....
        /*0e3c*/ 	.word	0xffffffff


	//   ....[169]....
        /*0e40*/ 	.word	0xffffffff


	//   ....[170]....
        /*0e44*/ 	.word	0xffffffff


	//   ....[171]....
        /*0e48*/ 	.word	0xffffffff


	//----- nvinfo : EIATTR_COOP_GROUP_INSTR_OFFSETS
	.align		4
.L_826:
        /*0e4c*/ 	.byte	0x04, 0x28
        /*0e4e*/ 	.short	(.L_828 - .L_827)


	//   ....[0]....
.L_827:
        /*0e50*/ 	.word	0x00000050


	//   ....[1]....
        /*0e54*/ 	.word	0x00000200


	//   ....[2]....
        /*0e58*/ 	.word	0x00000230


	//   ....[3]....
        /*0e5c*/ 	.word	0x00000260


	//   ....[4]....
        /*0e60*/ 	.word	0x00000290


	//   ....[5]....
        /*0e64*/ 	.word	0x000002c0


	//   ....[6]....
        /*0e68*/ 	.word	0x000002f0


	//   ....[7]....
        /*0e6c*/ 	.word	0x00000460


	//   ....[8]....
        /*0e70*/ 	.word	0x000004a0


	//   ....[9]....
        /*0e74*/ 	.word	0x000004d0


	//   ....[10]....
        /*0e78*/ 	.word	0x00000500


	//   ....[11]....
        /*0e7c*/ 	.word	0x00000530


	//   ....[12]....
        /*0e80*/ 	.word	0x00000560


	//   ....[13]....
        /*0e84*/ 	.word	0x000005f0


	//   ....[14]....
        /*0e88*/ 	.word	0x00000620


	//   ....[15]....
        /*0e8c*/ 	.word	0x00000640


	//   ....[16]....
        /*0e90*/ 	.word	0x000006a0


	//   ....[17]....
        /*0e94*/ 	.word	0x00002b60


	//   ....[18]....
        /*0e98*/ 	.word	0x00002b80


	//   ....[19]....
        /*0e9c*/ 	.word	0x00002bb0


	//   ....[20]....
        /*0ea0*/ 	.word	0x00002c20


	//   ....[21]....
        /*0ea4*/ 	.word	0x00002db0


	//   ....[22]....
        /*0ea8*/ 	.word	0x00002df0


	//   ....[23]....
        /*0eac*/ 	.word	0x00002f30


	//   ....[24]....
        /*0eb0*/ 	.word	0x00002fd0


	//   ....[25]....
        /*0eb4*/ 	.word	0x00003100


	//   ....[26]....
        /*0eb8*/ 	.word	0x00003120


	//   ....[27]....
        /*0ebc*/ 	.word	0x000031b0


	//   ....[28]....
        /*0ec0*/ 	.word	0x00003210


	//   ....[29]....
        /*0ec4*/ 	.word	0x000034d0


	//   ....[30]....
        /*0ec8*/ 	.word	0x000034e0


	//   ....[31]....
        /*0ecc*/ 	.word	0x000038d0


	//   ....[32]....
        /*0ed0*/ 	.word	0x000038e0


	//   ....[33]....
        /*0ed4*/ 	.word	0x00004760


	//   ....[34]....
        /*0ed8*/ 	.word	0x00004780


	//   ....[35]....
        /*0edc*/ 	.word	0x00004970


	//   ....[36]....
        /*0ee0*/ 	.word	0x00004980


	//   ....[37]....
        /*0ee4*/ 	.word	0x00004f20


	//   ....[38]....
        /*0ee8*/ 	.word	0x00004f50


	//   ....[39]....
        /*0eec*/ 	.word	0x00004f60


	//   ....[40]....
        /*0ef0*/ 	.word	0x00004f90


	//   ....[41]....
        /*0ef4*/ 	.word	0x000065d0


	//   ....[42]....
        /*0ef8*/ 	.word	0x000065f0


	//   ....[43]....
        /*0efc*/ 	.word	0x000067d0


	//   ....[44]....
        /*0f00*/ 	.word	0x000067e0


	//   ....[45]....
        /*0f04*/ 	.word	0x000075d0


	//   ....[46]....
        /*0f08*/ 	.word	0x000075f0


	//   ....[47]....
        /*0f0c*/ 	.word	0x000077b0


	//   ....[48]....
        /*0f10*/ 	.word	0x000077c0


	//   ....[49]....
        /*0f14*/ 	.word	0x00007b10


	//   ....[50]....
        /*0f18*/ 	.word	0x00007b40


	//   ....[51]....
        /*0f1c*/ 	.word	0x00007b60


	//   ....[52]....
        /*0f20*/ 	.word	0x00007b80


	//   ....[53]....
        /*0f24*/ 	.word	0x00009440


	//   ....[54]....
        /*0f28*/ 	.word	0x00009450


	//   ....[55]....
        /*0f2c*/ 	.word	0x00009480


	//   ....[56]....
        /*0f30*/ 	.word	0x00009490


	//   ....[57]....
        /*0f34*/ 	.word	0x0000ad40


	//   ....[58]....
        /*0f38*/ 	.word	0x0000ad50


	//   ....[59]....
        /*0f3c*/ 	.word	0x0000ad70


	//   ....[60]....
        /*0f40*/ 	.word	0x0000ad80


	//   ....[61]....
        /*0f44*/ 	.word	0x0000b1b0


	//   ....[62]....
        /*0f48*/ 	.word	0x0000b1d0


	//   ....[63]....
        /*0f4c*/ 	.word	0x0000b430


	//   ....[64]....
        /*0f50*/ 	.word	0x0000b440


	//   ....[65]....
        /*0f54*/ 	.word	0x0000b650


	//   ....[66]....
        /*0f58*/ 	.word	0x0000b670


	//   ....[67]....
        /*0f5c*/ 	.word	0x0000b880


	//   ....[68]....
        /*0f60*/ 	.word	0x0000b890


	//   ....[69]....
        /*0f64*/ 	.word	0x0000bc90


	//   ....[70]....
        /*0f68*/ 	.word	0x0000bcb0


	//   ....[71]....
        /*0f6c*/ 	.word	0x0000c900


	//   ....[72]....
        /*0f70*/ 	.word	0x0000c910


	//   ....[73]....
        /*0f74*/ 	.word	0x0000dd40


	//   ....[74]....
        /*0f78*/ 	.word	0x0000dd60


	//   ....[75]....
        /*0f7c*/ 	.word	0x0000dfd0


	//   ....[76]....
        /*0f80*/ 	.word	0x0000dfe0


	//   ....[77]....
        /*0f84*/ 	.word	0x0000e1f0


	//   ....[78]....
        /*0f88*/ 	.word	0x0000e210


	//   ....[79]....
        /*0f8c*/ 	.word	0x0000e420


	//   ....[80]....
        /*0f90*/ 	.word	0x0000e430


	//   ....[81]....
        /*0f94*/ 	.word	0x0000e700


	//   ....[82]....
        /*0f98*/ 	.word	0x0000e720


	//   ....[83]....
        /*0f9c*/ 	.word	0x0000e850


	//   ....[84]....
        /*0fa0*/ 	.word	0x0000e890


	//   ....[85]....
        /*0fa4*/ 	.word	0x0000e8c0


	//   ....[86]....
        /*0fa8*/ 	.word	0x0000e8f0


	//   ....[87]....
        /*0fac*/ 	.word	0x0000e920


	//   ....[88]....
        /*0fb0*/ 	.word	0x0000e950


	//   ....[89]....
        /*0fb4*/ 	.word	0x0000eab0


	//   ....[90]....
        /*0fb8*/ 	.word	0x0000eaf0


	//   ....[91]....
        /*0fbc*/ 	.word	0x0000eb20


	//   ....[92]....
        /*0fc0*/ 	.word	0x0000eb50


	//   ....[93]....
        /*0fc4*/ 	.word	0x0000eb80


	//   ....[94]....
        /*0fc8*/ 	.word	0x0000ebb0


	//   ....[95]....
        /*0fcc*/ 	.word	0x0000ec40


	//   ....[96]....
        /*0fd0*/ 	.word	0x0000ec70


	//   ....[97]....
        /*0fd4*/ 	.word	0x0000ec80


	//   ....[98]....
        /*0fd8*/ 	.word	0x0000ece0


	//   ....[99]....
        /*0fdc*/ 	.word	0x0000f2c0


	//   ....[100]....
        /*0fe0*/ 	.word	0x0000f320


	//   ....[101]....
        /*0fe4*/ 	.word	0x0000f370


	//   ....[102]....
        /*0fe8*/ 	.word	0x0000f3c0


	//   ....[103]....
        /*0fec*/ 	.word	0x0000f410


	//   ....[104]....
        /*0ff0*/ 	.word	0x0000f480


	//   ....[105]....
        /*0ff4*/ 	.word	0x0000f4c0


	//   ....[106]....
        /*0ff8*/ 	.word	0x0000f530


	//   ....[107]....
        /*0ffc*/ 	.word	0x0000f5a0


	//   ....[108]....
        /*1000*/ 	.word	0x0000f600


	//   ....[109]....
        /*1004*/ 	.word	0x0000f670


	//   ....[110]....
        /*1008*/ 	.word	0x0000f6d0


	//   ....[111]....
        /*100c*/ 	.word	0x0000f730


	//   ....[112]....
        /*1010*/ 	.word	0x0000f7a0


	//   ....[113]....
        /*1014*/ 	.word	0x0000f800


	//   ....[114]....
        /*1018*/ 	.word	0x0000f860


	//   ....[115]....
        /*101c*/ 	.word	0x0000f8b0


	//   ....[116]....
        /*1020*/ 	.word	0x0000f900


	//   ....[117]....
        /*1024*/ 	.word	0x0000f950


	//   ....[118]....
        /*1028*/ 	.word	0x0000f9a0


	//   ....[119]....
        /*102c*/ 	.word	0x0000fa10


	//   ....[120]....
        /*1030*/ 	.word	0x0000fa70


	//   ....[121]....
        /*1034*/ 	.word	0x0000fad0


	//   ....[122]....
        /*1038*/ 	.word	0x0000fb30


	//   ....[123]....
        /*103c*/ 	.word	0x0000fba0


	//   ....[124]....
        /*1040*/ 	.word	0x0000fc00


	//   ....[125]....
        /*1044*/ 	.word	0x0000fc60


	//   ....[126]....
        /*1048*/ 	.word	0x0000fca0


	//   ....[127]....
        /*104c*/ 	.word	0x0000fce0


	//   ....[128]....
        /*1050*/ 	.word	0x0000fd30


	//   ....[129]....
        /*1054*/ 	.word	0x0000fd70


	//   ....[130]....
        /*1058*/ 	.word	0x0000fdc0


	//   ....[131]....
        /*105c*/ 	.word	0x0000fe10


	//   ....[132]....
        /*1060*/ 	.word	0x0000fe60


	//   ....[133]....
        /*1064*/ 	.word	0x0000fec0


	//   ....[134]....
        /*1068*/ 	.word	0x0000ff30


	//   ....[135]....
        /*106c*/ 	.word	0x0000ffa0


	//   ....[136]....
        /*1070*/ 	.word	0x00010000


	//   ....[137]....
        /*1074*/ 	.word	0x00010060


	//   ....[138]....
        /*1078*/ 	.word	0x000100c0


	//   ....[139]....
        /*107c*/ 	.word	0x00010130


	//   ....[140]....
        /*1080*/ 	.word	0x00010190


	//   ....[141]....
        /*1084*/ 	.word	0x000101f0


	//   ....[142]....
        /*1088*/ 	.word	0x00010250


	//   ....[143]....
        /*108c*/ 	.word	0x000102c0


	//   ....[144]....
        /*1090*/ 	.word	0x00010320


	//   ....[145]....
        /*1094*/ 	.word	0x00010380


	//   ....[146]....
        /*1098*/ 	.word	0x000103e0


	//   ....[147]....
        /*109c*/ 	.word	0x00010450


	//   ....[148]....
        /*10a0*/ 	.word	0x000104b0


	//   ....[149]....
        /*10a4*/ 	.word	0x00010510


	//   ....[150]....
        /*10a8*/ 	.word	0x00010570


	//   ....[151]....
        /*10ac*/ 	.word	0x000105e0


	//   ....[152]....
        /*10b0*/ 	.word	0x00010640


	//   ....[153]....
        /*10b4*/ 	.word	0x000106a0


	//   ....[154]....
        /*10b8*/ 	.word	0x00010700


	//   ....[155]....
        /*10bc*/ 	.word	0x00010770


	//   ....[156]....
        /*10c0*/ 	.word	0x000107c0


	//   ....[157]....
        /*10c4*/ 	.word	0x00010800


	//   ....[158]....
        /*10c8*/ 	.word	0x00010850


	//   ....[159]....
        /*10cc*/ 	.word	0x000108a0


	//   ....[160]....
        /*10d0*/ 	.word	0x000108f0


	//   ....[161]....
        /*10d4*/ 	.word	0x00010960


	//   ....[162]....
        /*10d8*/ 	.word	0x000109a0


	//   ....[163]....
        /*10dc*/ 	.word	0x000109f0


	//   ....[164]....
        /*10e0*/ 	.word	0x00010a40


	//   ....[165]....
        /*10e4*/ 	.word	0x00010a90


	//   ....[166]....
        /*10e8*/ 	.word	0x00010ae0


	//   ....[167]....
        /*10ec*/ 	.word	0x00010b50


	//   ....[168]....
        /*10f0*/ 	.word	0x00010b90


	//   ....[169]....
        /*10f4*/ 	.word	0x00010c00


	//   ....[170]....
        /*10f8*/ 	.word	0x00010c60


	//   ....[171]....
        /*10fc*/ 	.word	0x00010cd0


	//----- nvinfo : EIATTR_EXIT_INSTR_OFFSETS
	.align		4
.L_828:
        /*1100*/ 	.byte	0x04, 0x1c
        /*1102*/ 	.short	(.L_830 - .L_829)


	//   ....[0]....
.L_829:
        /*1104*/ 	.word	0x00000c10


	//   ....[1]....
        /*1108*/ 	.word	0x0000f280


	//----- nvinfo : EIATTR_MAX_THREADS
	.align		4
.L_830:
        /*110c*/ 	.byte	0x04, 0x05
        /*110e*/ 	.short	(.L_832 - .L_831)
.L_831:
        /*1110*/ 	.word	0x00000100
        /*1114*/ 	.word	0x00000001
        /*1118*/ 	.word	0x00000001


	//----- nvinfo : EIATTR_CRS_STACK_SIZE
	.align		4
.L_832:
        /*111c*/ 	.byte	0x04, 0x1e
        /*111e*/ 	.short	(.L_834 - .L_833)
.L_833:
        /*1120*/ 	.word	0x00000000
.L_834:


//--------------------- .nv.info._ZN7cutlass13device_kernelIN5flash19enable_sm80_to_sm89INS1_16FlashAttnFwdSm80INS1_25CollectiveMainloopFwdSm80ILi8ELi1ELb0EN4cute5tupleIJNS5_1CILi128EEENS7_ILi32EEENS7_ILi256EEEEEELi256ENS_10bfloat16_tEfNS_4arch4Sm80ELb0ELb0ELb0ELb1ELb1ELb1ELb1ELb1EEENS1_21CollectiveEpilogueFwdINS6_IJS8_SA_S9_EEENS6_IJNS7_ILi1EEESI_SI_EEESC_SE_Li256ELb1ELb1ELb1ELb0EEENS1_36VarlenDynamicPersistentTileSchedulerILi128ELi32ELi256ELi256ELb1ELb1ELb0ELb0ELb1ELb1EEEEEEEEEvNT_6ParamsE --------------------------
	.section	.nv.info._ZN7cutlass13device_kernelIN5flash19enable_sm80_to_sm89INS1_16FlashAttnFwdSm80INS1_25CollectiveMainloopFwdSm80ILi8ELi1ELb0EN4cute5tupleIJNS5_1CILi128EEENS7_ILi32EEENS7_ILi256EEEEEELi256ENS_10bfloat16_tEfNS_4arch4Sm80ELb0ELb0ELb0ELb1ELb1ELb1ELb1ELb1EEENS1_21CollectiveEpilogueFwdINS6_IJS8_SA_S9_EEENS6_IJNS7_ILi1EEESI_SI_EEESC_SE_Li256ELb1ELb1ELb1ELb0EEENS1_36VarlenDynamicPersistentTileSchedulerILi128ELi32ELi256ELi256ELb1ELb1ELb0ELb0ELb1ELb1EEEEEEEEEvNT_6ParamsE,"",@"SHT_CUDA_INFO"
	.sectionflags	@""
	.align	4


	//----- nvinfo : EIATTR_CUDA_API_VERSION
	.align		4
        /*0000*/ 	.byte	0x04, 0x37
        /*0002*/ 	.short	(.L_836 - .L_835)
.L_835:
        /*0004*/ 	.word	0x00000082


	//----- nvinfo : EIATTR_SW2861232_WAR
	.align		4
.L_836:
        /*0008*/ 	.byte	0x01, 0x35
	.zero		2


	//----- nvinfo : EIATTR_PARAM_CBANK
	.align		4
        /*000c*/ 	.byte	0x04, 0x0a
        /*000e*/ 	.short	(.L_838 - .L_837)
	.align		4
.L_837:
        /*0010*/ 	.word	index@(.nv.constant0._ZN7cutlass13device_kernelIN5flash19enable_sm80_to_sm89INS1_16FlashAttnFwdSm80INS1_25CollectiveMainloopFwdSm80ILi8ELi1ELb0EN4cute5tupleIJNS5_1CILi128EEENS7_ILi32EEENS7_ILi256EEEEEELi256ENS_10bfloat16_tEfNS_4arch4Sm80ELb0ELb0ELb0ELb1ELb1ELb1ELb1ELb1EEENS1_21CollectiveEpilogueFwdINS6_IJS8_SA_S9_EEENS6_IJNS7_ILi1EEESI_SI_EEESC_SE_Li256ELb1ELb1ELb1ELb0EEENS1_36VarlenDynamicPersistentTileSchedulerILi128ELi32ELi256ELi256ELb1ELb1ELb0ELb0ELb1ELb1EEEEEEEEEvNT_6ParamsE)
        /*0014*/ 	.short	0x0160
        /*0016*/ 	.short	0x0438


	//----- nvinfo : EIATTR_CBANK_PARAM_SIZE
	.align		4
.L_838:
        /*0018*/ 	.byte	0x03, 0x19
        /*001a*/ 	.short	0x0438


	//----- nvinfo : EIATTR_KPARAM_INFO
	.align		4
        /*001c*/ 	.byte	0x04, 0x17
        /*001e*/ 	.short	(.L_840 - .L_839)
.L_839:
        /*0020*/ 	.word	0x00000000
        /*0024*/ 	.short	0x0000
        /*0026*/ 	.short	0x0000
        /*0028*/ 	.byte	0x00, 0xf0, 0xe1, 0x10


	//----- nvinfo : EIATTR_MAXREG_COUNT
	.align		4
.L_840:
        /*002c*/ 	.byte	0x03, 0x1b
        /*002e*/ 	.short	0x00ff


	//----- nvinfo : EIATTR_NUM_BARRIERS
	.align		4
        /*0030*/ 	.byte	0x02, 0x4c
        /*0032*/ 	.byte	0x06
	.zero		1


	//----- nvinfo : EIATTR_ANNOTATIONS
	.align		4
        /*0034*/ 	.byte	0x04, 0x55
        /*0036*/ 	.short	(.L_842 - .L_841)


	//   ....[0]....
.L_841:
        /* <DEDUP_REMOVED lines=25> */


	//----- nvinfo : EIATTR_MERCURY_ISA_VERSION
	.align		4
.L_842:
        /*01b0*/ 	.byte	0x03, 0x5f
        /*01b2*/ 	.short	0x0000


	//----- nvinfo : EIATTR_INT_WARP_WIDE_INSTR_OFFSETS
	.align		4
        /*01b4*/ 	.byte	0x04, 0x31
        /*01b6*/ 	.short	(.L_844 - .L_843)


	//   ....[0]....
.L_843:
        /*01b8*/ 	.word	0x000120e0


	//   ....[1]....
        /*01bc*/ 	.word	0x00012150


	//----- nvinfo : EIATTR_COOP_GROUP_MASK_REGIDS
	.align		4
.L_844:
        /*01c0*/ 	.byte	0x04, 0x29
        /*01c2*/ 	.short	(.L_846 - .L_845)


	//   ....[0]....
.L_845:
        /*01c4*/ 	.word	0xffffffff


	//   ....[1]....
        /*01c8*/ 	.word	0xffffffff


	//   ....[2]....
        /*01cc*/ 	.word	0xffffffff


	//   ....[3]....
        /*01d0*/ 	.word	0xffffffff


	//   ....[4]....
        /*01d4*/ 	.word	0xffffffff


	//   ....[5]....
        /*01d8*/ 	.word	0xffffffff


	//   ....[6]....
        /*01dc*/ 	.word	0xffffffff


	//   ....[7]....
        /*01e0*/ 	.word	0xffffffff


	//   ....[8]....
        /*01e4*/ 	.word	0xffffffff


	//   ....[9]....
        /*01e8*/ 	.word	0xffffffff


	//   ....[10]....
        /*01ec*/ 	.word	0xffffffff


	//   ....[11]....
        /*01f0*/ 	.word	0xffffffff


	//   ....[12]....
        /*01f4*/ 	.word	0xffffffff


	//   ....[13]....
        /*01f8*/ 	.word	0xffffffff


	//   ....[14]....
        /*01fc*/ 	.word	0xffffffff


	//   ....[15]....
        /*0200*/ 	.word	0xffffffff


	//   ....[16]....
        /*0204*/ 	.word	0xffffffff


	//   ....[17]....
        /*0208*/ 	.word	0xffffffff


	//   ....[18]....
        /*020c*/ 	.word	0xffffffff


	//   ....[19]....
        /*0210*/ 	.word	0xffffffff


	//   ....[20]....
        /*0214*/ 	.word	0xffffffff


	//   ....[21]....
        /*0218*/ 	.word	0xffffffff


	//   ....[22]....
        /*021c*/ 	.word	0xffffffff


	//   ....[23]....
        /*0220*/ 	.word	0xffffffff


	//   ....[24]....
        /*0224*/ 	.word	0xffffffff


	//   ....[25]....
        /*0228*/ 	.word	0xffffffff


	//   ....[26]....
        /*022c*/ 	.word	0xffffffff


	//   ....[27]....
        /*0230*/ 	.word	0xffffffff


	//   ....[28]....
        /*0234*/ 	.word	0xffffffff


	//   ....[29]....
        /*0238*/ 	.word	0xffffffff


	//   ....[30]....
        /*023c*/ 	.word	0xffffffff


	//   ....[31]....
        /*0240*/ 	.word	0xffffffff


	//   ....[32]....
        /*0244*/ 	.word	0xffffffff


	//   ....[33]....
        /*0248*/ 	.word	0xffffffff


	//   ....[34]....
        /*024c*/ 	.word	0xffffffff


	//   ....[35]....
        /*0250*/ 	.word	0xffffffff


	//   ....[36]....
        /*0254*/ 	.word	0xffffffff


	//   ....[37]....
        /*0258*/ 	.word	0xffffffff


	//   ....[38]....
        /*025c*/ 	.word	0xffffffff


	//   ....[39]....
        /*0260*/ 	.word	0xffffffff


	//   ....[40]....
        /*0264*/ 	.word	0xffffffff


	//   ....[41]....
        /*0268*/ 	.word	0xffffffff


	//   ....[42]....
        /*026c*/ 	.word	0xffffffff


	//   ....[43]....
        /*0270*/ 	.word	0xffffffff


	//   ....[44]....
        /*0274*/ 	.word	0xffffffff


	//   ....[45]....
        /*0278*/ 	.word	0xffffffff


	//   ....[46]....
        /*027c*/ 	.word	0xffffffff


	//   ....[47]....
        /*0280*/ 	.word	0xffffffff


	//   ....[48]....
        /*0284*/ 	.word	0xffffffff


	//   ....[49]....
        /*0288*/ 	.word	0xffffffff


	//   ....[50]....
        /*028c*/ 	.word	0xffffffff


	//   ....[51]....
        /*0290*/ 	.word	0xffffffff


	//   ....[52]....
        /*0294*/ 	.word	0xffffffff


	//   ....[53]....
        /*0298*/ 	.word	0xffffffff


	//   ....[54]....
        /*029c*/ 	.word	0xffffffff


	//   ....[55]....
        /*02a0*/ 	.word	0xffffffff


	//   ....[56]....
        /*02a4*/ 	.word	0xffffffff


	//   ....[57]....
        /*02a8*/ 	.word	0xffffffff


	//   ....[58]....
        /*02ac*/ 	.word	0xffffffff


	//   ....[59]....
        /*02b0*/ 	.word	0xffffffff


	//   ....[60]....
        /*02b4*/ 	.word	0xffffffff


	//   ....[61]....
        /*02b8*/ 	.word	0xffffffff


	//   ....[62]....
        /*02bc*/ 	.word	0xffffffff


	//   ....[63]....
        /*02c0*/ 	.word	0xffffffff


	//   ....[64]....
        /*02c4*/ 	.word	0xffffffff


	//   ....[65]....
        /*02c8*/ 	.word	0xffffffff


	//   ....[66]....
        /*02cc*/ 	.word	0xffffffff


	//   ....[67]....
        /*02d0*/ 	.word	0xffffffff


	//   ....[68]....
        /*02d4*/ 	.word	0xffffffff


	//   ....[69]....
        /*02d8*/ 	.word	0xffffffff


	//   ....[70]....
        /*02dc*/ 	.word	0xffffffff


	//   ....[71]....
        /*02e0*/ 	.word	0xffffffff


	//   ....[72]....
        /*02e4*/ 	.word	0xffffffff


	//   ....[73]....
        /*02e8*/ 	.word	0xffffffff


	//   ....[74]....
        /*02ec*/ 	.word	0xffffffff


	//   ....[75]....
        /*02f0*/ 	.word	0xffffffff


	//   ....[76]....
        /*02f4*/ 	.word	0xffffffff


	//   ....[77]....
        /*02f8*/ 	.word	0xffffffff


	//   ....[78]....
        /*02fc*/ 	.word	0xffffffff


	//   ....[79]....
        /*0300*/ 	.word	0xffffffff


	//   ....[80]....
        /*0304*/ 	.word	0xffffffff


	//   ....[81]....
        /*0308*/ 	.word	0xffffffff


	//   ....[82]....
        /*030c*/ 	.word	0xffffffff


	//   ....[83]....
        /*0310*/ 	.word	0xffffffff


	//   ....[84]....
        /*0314*/ 	.word	0xffffffff


	//   ....[85]....
        /*0318*/ 	.word	0xffffffff


	//   ....[86]....
        /*031c*/ 	.word	0xffffffff


	//   ....[87]....
        /*0320*/ 	.word	0xffffffff


	//   ....[88]....
        /*0324*/ 	.word	0xffffffff


	//   ....[89]....
        /*0328*/ 	.word	0xffffffff


	//   ....[90]....
        /*032c*/ 	.word	0xffffffff


	//   ....[91]....
        /*0330*/ 	.word	0xffffffff


	//   ....[92]....
        /*0334*/ 	.word	0xffffffff


	//   ....[93]....
        /*0338*/ 	.word	0xffffffff


	//   ....[94]....
        /*033c*/ 	.word	0xffffffff


	//   ....[95]....
        /*0340*/ 	.word	0xffffffff


	//   ....[96]....
        /*0344*/ 	.word	0xffffffff


	//   ....[97]....
        /*0348*/ 	.word	0xffffffff


	//   ....[98]....
        /*034c*/ 	.word	0xffffffff


	//   ....[99]....
        /*0350*/ 	.word	0xffffffff


	//   ....[100]....
        /*0354*/ 	.word	0xffffffff


	//   ....[101]....
        /*0358*/ 	.word	0xffffffff


	//   ....[102]....
        /*035c*/ 	.word	0xffffffff


	//   ....[103]....
        /*0360*/ 	.word	0xffffffff


	//   ....[104]....
        /*0364*/ 	.word	0xffffffff


	//   ....[105]....
        /*0368*/ 	.word	0xffffffff


	//   ....[106]....
        /*036c*/ 	.word	0xffffffff


	//   ....[107]....
        /*0370*/ 	.word	0xffffffff


	//   ....[108]....
        /*0374*/ 	.word	0xffffffff


	//   ....[109]....
        /*0378*/ 	.word	0xffffffff


	//   ....[110]....
        /*037c*/ 	.word	0xffffffff


	//   ....[111]....
        /*0380*/ 	.word	0xffffffff


	//   ....[112]....
        /*0384*/ 	.word	0xffffffff


	//   ....[113]....
        /*0388*/ 	.word	0xffffffff


	//   ....[114]....
        /*038c*/ 	.word	0xffffffff


	//   ....[115]....
        /*0390*/ 	.word	0xffffffff


	//   ....[116]....
        /*0394*/ 	.word	0xffffffff


	//   ....[117]....
        /*0398*/ 	.word	0xffffffff


	//   ....[118]....
        /*039c*/ 	.word	0xffffffff


	//   ....[119]....
        /*03a0*/ 	.word	0xffffffff


	//   ....[120]....
        /*03a4*/ 	.word	0xffffffff


	//   ....[121]....
        /*03a8*/ 	.word	0xffffffff


	//   ....[122]....
        /*03ac*/ 	.word	0xffffffff


	//   ....[123]....
        /*03b0*/ 	.word	0xffffffff


	//   ....[124]....
        /*03b4*/ 	.word	0xffffffff


	//   ....[125]....
        /*03b8*/ 	.word	0xffffffff


	//   ....[126]....
        /*03bc*/ 	.word	0xffffffff


	//   ....[127]....
        /*03c0*/ 	.word	0xffffffff


	//   ....[128]....
        /*03c4*/ 	.word	0xffffffff


	//   ....[129]....
        /*03c8*/ 	.word	0xffffffff


	//   ....[130]....
        /*03cc*/ 	.word	0xffffffff


	//   ....[131]....
        /*03d0*/ 	.word	0xffffffff


	//   ....[132]....
        /*03d4*/ 	.word	0xffffffff


	//   ....[133]....
        /*03d8*/ 	.word	0xffffffff


	//   ....[134]....
        /*03dc*/ 	.word	0xffffffff


	//   ....[135]....
        /*03e0*/ 	.word	0xffffffff


	//   ....[136]....
        /*03e4*/ 	.word	0xffffffff


	//   ....[137]....
        /*03e8*/ 	.word	0xffffffff


	//   ....[138]....
        /*03ec*/ 	.word	0xffffffff


	//   ....[139]....
        /*03f0*/ 	.word	0xffffffff


	//   ....[140]....
        /*03f4*/ 	.word	0xffffffff


	//   ....[141]....
        /*03f8*/ 	.word	0xffffffff


	//   ....[142]....
        /*03fc*/ 	.word	0xffffffff


	//   ....[143]....
        /*0400*/ 	.word	0xffffffff


	//   ....[144]....
        /*0404*/ 	.word	0xffffffff


	//   ....[145]....
        /*0408*/ 	.word	0xffffffff


	//   ....[146]....
        /*040c*/ 	.word	0xffffffff


	//   ....[147]....
        /*0410*/ 	.word	0xffffffff


	//   ....[148]....
        /*0414*/ 	.word	0xffffffff


	//   ....[149]....
        /*0418*/ 	.word	0xffffffff


	//   ....[150]....
        /*041c*/ 	.word	0xffffffff


	//   ....[151]....
        /*0420*/ 	.word	0xffffffff


	//   ....[152]....
        /*0424*/ 	.word	0xffffffff


	//   ....[153]....
        /*0428*/ 	.word	0xffffffff


	//   ....[154]....
        /*042c*/ 	.word	0xffffffff


	//   ....[155]....
        /*0430*/ 	.word	0xffffffff


	//   ....[156]....
        /*0434*/ 	.word	0xffffffff


	//   ....[157]....
        /*0438*/ 	.word	0xffffffff


	//   ....[158]....
        /*043c*/ 	.word	0xffffffff


	//   ....[159]....
        /*0440*/ 	.word	0xffffffff


	//   ....[160]....
        /*0444*/ 	.word	0xffffffff


	//   ....[161]....
        /*0448*/ 	.word	0xffffffff


	//   ....[162]....
        /*044c*/ 	.word	0xffffffff


	//   ....[163]....
        /*0450*/ 	.word	0xffffffff


	//   ....[164]....
        /*0454*/ 	.word	0xffffffff


	//   ....[165]....
        /*0458*/ 	.word	0xffffffff


	//   ....[166]....
        /*045c*/ 	.word	0xffffffff


	//   ....[167]....
        /*0460*/ 	.word	0xffffffff


	//   ....[168]....
        /*0464*/ 	.word	0xffffffff


	//   ....[169]....
        /*0468*/ 	.word	0xffffffff


	//   ....[170]....
        /*046c*/ 	.word	0xffffffff


	//   ....[171]....
        /*0470*/ 	.word	0xffffffff


	//   ....[172]....
        /*0474*/ 	.word	0xffffffff


	//   ....[173]....
        /*0478*/ 	.word	0xffffffff


	//   ....[174]....
        /*047c*/ 	.word	0xffffffff


	//   ....[175]....
        /*0480*/ 	.word	0xffffffff


	//   ....[176]....
        /*0484*/ 	.word	0xffffffff


	//   ....[177]....
        /*0488*/ 	.word	0xffffffff


	//----- nvinfo : EIATTR_COOP_GROUP_INSTR_OFFSETS
	.align		4
.L_846:
        /*048c*/ 	.byte	0x04, 0x28
        /*048e*/ 	.short	(.L_848 - .L_847)


	//   ....[0]....
.L_847:
        /*0490*/ 	.word	0x00000050


	//   ....[1]....
        /*0494*/ 	.word	0x000001e0


	//   ....[2]....
        /*0498*/ 	.word	0x00000210


	//   ....[3]....
        /*049c*/ 	.word	0x00000240


	//   ....[4]....
        /*04a0*/ 	.word	0x00000270


	//   ....[5]....
        /*04a4*/ 	.word	0x000002a0


	//   ....[6]....
        /*04a8*/ 	.word	0x000002d0


	//   ....[7]....
        /*04ac*/ 	.word	0x00000440


	//   ....[8]....
        /*04b0*/ 	.word	0x00000480


	//   ....[9]....
        /*04b4*/ 	.word	0x000004b0


	//   ....[10]....
        /*04b8*/ 	.word	0x000004e0


	//   ....[11]....
        /*04bc*/ 	.word	0x00000510


	//   ....[12]....
        /*04c0*/ 	.word	0x00000540


	//   ....[13]....
        /*04c4*/ 	.word	0x000005d0


	//   ....[14]....
        /*04c8*/ 	.word	0x00000600


	//   ....[15]....
        /*04cc*/ 	.word	0x00000620


	//   ....[16]....
        /*04d0*/ 	.word	0x00000680


	//   ....[17]....
        /*04d4*/ 	.word	0x000033b0


	//   ....[18]....
        /*04d8*/ 	.word	0x000033c0


	//   ....[19]....
        /*04dc*/ 	.word	0x000045e0


	//   ....[20]....
        /*04e0*/ 	.word	0x000045f0


	//   ....[21]....
        /*04e4*/ 	.word	0x00005700


	//   ....[22]....
        /*04e8*/ 	.word	0x00005720


	//   ....[23]....
        /*04ec*/ 	.word	0x00005ae0


	//   ....[24]....
        /*04f0*/ 	.word	0x00005af0


	//   ....[25]....
        /*04f4*/ 	.word	0x000067a0


	//   ....[26]....
        /*04f8*/ 	.word	0x000067c0


	//   ....[27]....
        /*04fc*/ 	.word	0x00006940


	//   ....[28]....
        /*0500*/ 	.word	0x00006950


	//   ....[29]....
        /*0504*/ 	.word	0x00006ab0


	//   ....[30]....
        /*0508*/ 	.word	0x00006ad0


	//   ....[31]....
        /*050c*/ 	.word	0x00006c30


	//   ....[32]....
        /*0510*/ 	.word	0x00006c40


	//   ....[33]....
        /*0514*/ 	.word	0x00007030


	//   ....[34]....
        /*0518*/ 	.word	0x00007040


	//   ....[35]....
        /*051c*/ 	.word	0x000072b0


	//   ....[36]....
        /*0520*/ 	.word	0x000072f0


	//   ....[37]....
        /*0524*/ 	.word	0x00007330


	//   ....[38]....
        /*0528*/ 	.word	0x00007360


	//   ....[39]....
        /*052c*/ 	.word	0x0000a410


	//   ....[40]....
        /*0530*/ 	.word	0x0000a450


	//   ....[41]....
        /*0534*/ 	.word	0x0000a490


	//   ....[42]....
        /*0538*/ 	.word	0x0000a4c0


	//   ....[43]....
        /*053c*/ 	.word	0x0000db30


	//   ....[44]....
        /*0540*/ 	.word	0x0000db40


	//   ....[45]....
        /*0544*/ 	.word	0x0000e610


	//   ....[46]....
        /*0548*/ 	.word	0x0000e630


	//   ....[47]....
        /*054c*/ 	.word	0x0000e9d0


	//   ....[48]....
        /*0550*/ 	.word	0x0000e9e0


	//   ....[49]....
        /*0554*/ 	.word	0x0000ea10


	//   ....[50]....
        /*0558*/ 	.word	0x0000ea20


	//   ....[51]....
        /*055c*/ 	.word	0x0000f770


	//   ....[52]....
        /*0560*/ 	.word	0x0000f780


	//   ....[53]....
        /*0564*/ 	.word	0x00010160


	//   ....[54]....
        /*0568*/ 	.word	0x00010180


	//   ....[55]....
        /*056c*/ 	.word	0x000103b0


	//   ....[56]....
        /*0570*/ 	.word	0x000103d0


	//   ....[57]....
        /*0574*/ 	.word	0x000103f0


	//   ....[58]....
        /*0578*/ 	.word	0x00010410


	//   ....[59]....
        /*057c*/ 	.word	0x000116d0


	//   ....[60]....
        /*0580*/ 	.word	0x00011700


	//   ....[61]....
        /*0584*/ 	.word	0x00011720


	//   ....[62]....
        /*0588*/ 	.word	0x00011740


	//   ....[63]....
        /*058c*/ 	.word	0x00012ec0


	//   ....[64]....
        /*0590*/ 	.word	0x00012ee0


	//   ....[65]....
        /*0594*/ 	.word	0x00012ef0


	//   ....[66]....
        /*0598*/ 	.word	0x00012f10


	//   ....[67]....
        /*059c*/ 	.word	0x000132d0


	//   ....[68]....
        /*05a0*/ 	.word	0x000132f0


	//   ....[69]....
        /*05a4*/ 	.word	0x00013450


	//   ....[70]....
        /*05a8*/ 	.word	0x00013460


	//   ....[71]....
        /*05ac*/ 	.word	0x000135d0


	//   ....[72]....
        /*05b0*/ 	.word	0x000135f0


	//   ....[73]....
        /*05b4*/ 	.word	0x00013760


	//   ....[74]....
        /*05b8*/ 	.word	0x00013770


	//   ....[75]....
        /*05bc*/ 	.word	0x00013ad0


	//   ....[76]....
        /*05c0*/ 	.word	0x00013af0


	//   ....[77]....
        /*05c4*/ 	.word	0x00014880


	//   ....[78]....
        /*05c8*/ 	.word	0x00014890


	//   ....[79]....
        /*05cc*/ 	.word	0x00015df0


	//   ....[80]....
        /*05d0*/ 	.word	0x00015e10


	//   ....[81]....
        /*05d4*/ 	.word	0x00015f80


	//   ....[82]....
        /*05d8*/ 	.word	0x00015f90


	//   ....[83]....
        /*05dc*/ 	.word	0x00016100


	//   ....[84]....
        /*05e0*/ 	.word	0x00016120


	//   ....[85]....
        /*05e4*/ 	.word	0x00016290


	//   ....[86]....
        /*05e8*/ 	.word	0x000162a0


	//   ....[87]....
        /*05ec*/ 	.word	0x000164b0


	//   ....[88]....
        /*05f0*/ 	.word	0x000164d0


	//   ....[89]....
        /*05f4*/ 	.word	0x000165f0


	//   ....[90]....
        /*05f8*/ 	.word	0x00016630


	//   ....[91]....
        /*05fc*/ 	.word	0x00016660


	//   ....[92]....
        /*0600*/ 	.word	0x00016690


	//   ....[93]....
        /*0604*/ 	.word	0x000166c0


	//   ....[94]....
        /*0608*/ 	.word	0x000166f0


	//   ....[95]....
        /*060c*/ 	.word	0x00016850


	//   ....[96]....
        /*0610*/ 	.word	0x00016890


	//   ....[97]....
        /*0614*/ 	.word	0x000168c0


	//   ....[98]....
        /*0618*/ 	.word	0x000168f0


	//   ....[99]....
        /*061c*/ 	.word	0x00016920


	//   ....[100]....
        /*0620*/ 	.word	0x00016950


	//   ....[101]....
        /*0624*/ 	.word	0x000169e0


	//   ....[102]....
        /*0628*/ 	.word	0x00016a10


	//   ....[103]....
        /*062c*/ 	.word	0x00016a20


	//   ....[104]....
        /*0630*/ 	.word	0x00016a80


	//   ....[105]....
        /*0634*/ 	.word	0x00016fc0


	//   ....[106]....
        /*0638*/ 	.word	0x00017020


	//   ....[107]....
        /*063c*/ 	.word	0x00017070


	//   ....[108]....
        /*0640*/ 	.word	0x000170c0


	//   ....[109]....
        /*0644*/ 	.word	0x00017110


	//   ....[110]....
        /*0648*/ 	.word	0x00017180


	//   ....[111]....
        /*064c*/ 	.word	0x000171d0


	//   ....[112]....
        /*0650*/ 	.word	0x00017230


	//   ....[113]....
        /*0654*/ 	.word	0x000172a0


	//   ....[114]....
        /*0658*/ 	.word	0x00017300


	//   ....[115]....
        /*065c*/ 	.word	0x00017370


	//   ....[116]....
        /*0660*/ 	.word	0x000173e0


	//   ....[117]....
        /*0664*/ 	.word	0x00017450


	//   ....[118]....
        /*0668*/ 	.word	0x000174b0


	//   ....[119]....
        /*066c*/ 	.word	0x00017520


	//   ....[120]....
        /*0670*/ 	.word	0x00017590


	//   ....[121]....
        /*0674*/ 	.word	0x00017600


	//   ....[122]....
        /*0678*/ 	.word	0x00017660


	//   ....[123]....
        /*067c*/ 	.word	0x000176d0


	//   ....[124]....
        /*0680*/ 	.word	0x00017740


	//   ....[125]....
        /*0684*/ 	.word	0x000177a0


	//   ....[126]....
        /*0688*/ 	.word	0x000177f0


	//   ....[127]....
        /*068c*/ 	.word	0x00017840


	//   ....[128]....
        /*0690*/ 	.word	0x00017890


	//   ....[129]....
        /*0694*/ 	.word	0x000178f0


	//   ....[130]....
        /*0698*/ 	.word	0x00017960


	//   ....[131]....
        /*069c*/ 	.word	0x000179d0


	//   ....[132]....
        /*06a0*/ 	.word	0x00017a20


	//   ....[133]....
        /*06a4*/ 	.word	0x00017a60


	//   ....[134]....
        /*06a8*/ 	.word	0x00017ab0


	//   ....[135]....
        /*06ac*/ 	.word	0x00017af0


	//   ....[136]....
        /*06b0*/ 	.word	0x00017b40


	//   ....[137]....
        /*06b4*/ 	.word	0x00017b90


	//   ....[138]....
        /*06b8*/ 	.word	0x00017be0


	//   ....[139]....
        /*06bc*/ 	.word	0x00017c30


	//   ....[140]....
        /*06c0*/ 	.word	0x00017ca0


	//   ....[141]....
        /*06c4*/ 	.word	0x00017d10


	//   ....[142]....
        /*06c8*/ 	.word	0x00017d80


	//   ....[143]....
        /*06cc*/ 	.word	0x00017de0


	//   ....[144]....
        /*06d0*/ 	.word	0x00017e50


	//   ....[145]....
        /*06d4*/ 	.word	0x00017ec0


	//   ....[146]....
        /*06d8*/ 	.word	0x00017f30


	//   ....[147]....
        /*06dc*/ 	.word	0x00017f90


	//   ....[148]....
        /*06e0*/ 	.word	0x00018000


	//   ....[149]....
        /*06e4*/ 	.word	0x00018070


	//   ....[150]....
        /*06e8*/ 	.word	0x000180e0


	//   ....[151]....
        /*06ec*/ 	.word	0x00018140


	//   ....[152]....
        /*06f0*/ 	.word	0x000181b0


	//   ....[153]....
        /*06f4*/ 	.word	0x00018220


	//   ....[154]....
        /*06f8*/ 	.word	0x00018290


	//   ....[155]....
        /*06fc*/ 	.word	0x000182f0


	//   ....[156]....
        /*0700*/ 	.word	0x00018360


	//   ....[157]....
        /*0704*/ 	.word	0x000183d0


	//   ....[158]....
        /*0708*/ 	.word	0x00018440


	//   ....[159]....
        /*070c*/ 	.word	0x000184a0


	//   ....[160]....
        /*0710*/ 	.word	0x00018510


	//   ....[161]....
        /*0714*/ 	.word	0x00018580


	//   ....[162]....
        /*0718*/ 	.word	0x000185d0


	//   ....[163]....
        /*071c*/ 	.word	0x00018610


	//   ....[164]....
        /*0720*/ 	.word	0x00018660


	//   ....[165]....
        /*0724*/ 	.word	0x000186b0


	//   ....[166]....
        /*0728*/ 	.word	0x00018700


	//   ....[167]....
        /*072c*/ 	.word	0x00018770


	//   ....[168]....
        /*0730*/ 	.word	0x000187c0


	//   ....[169]....
        /*0734*/ 	.word	0x00018810


	//   ....[170]....
        /*0738*/ 	.word	0x00018860


	//   ....[171]....
        /*073c*/ 	.word	0x000188b0


	//   ....[172]....
        /*0740*/ 	.word	0x00018900


	//   ....[173]....
        /*0744*/ 	.word	0x00018970


	//   ....[174]....
        /*0748*/ 	.word	0x000189c0


	//   ....[175]....
        /*074c*/ 	.word	0x00018a20


	//   ....[176]....
        /*0750*/ 	.word	0x00018a80


	//   ....[177]....
        /*0754*/ 	.word	0x00018af0


	//----- nvinfo : EIATTR_EXIT_INSTR_OFFSETS
	.align		4
.L_848:
        /*0758*/ 	.byte	0x04, 0x1c
        /*075a*/ 	.short	(.L_850 - .L_849)


	//   ....[0]....
.L_849:
        /*075c*/ 	.word	0x00000b40


	//   ....[1]....
        /*0760*/ 	.word	0x00016f80


	//----- nvinfo : EIATTR_MAX_THREADS
	.align		4
.L_850:
        /*0764*/ 	.byte	0x04, 0x05
        /*0766*/ 	.short	(.L_852 - .L_851)
.L_851:
        /*0768*/ 	.word	0x00000100
        /*076c*/ 	.word	0x00000001
        /*0770*/ 	.word	0x00000001


	//----- nvinfo : EIATTR_CRS_STACK_SIZE
	.align		4
.L_852:
        /*0774*/ 	.byte	0x04, 0x1e
        /*0776*/ 	.short	(.L_854 - .L_853)
.L_853:
        /*0778*/ 	.word	0x00000000
.L_854:


//--------------------- .nv.info._ZN7cutlass13device_kernelIN5flash19enable_sm80_to_sm89INS1_16FlashAttnFwdSm80INS1_25CollectiveMainloopFwdSm80ILi8ELi1ELb1EN4cute5tupleIJNS5_1CILi128EEENS7_ILi48EEENS7_ILi256EEEEEELi256ENS_10bfloat16_tEfNS_4arch4Sm80ELb0ELb1ELb0ELb0ELb1ELb0ELb1ELb1EEENS1_21CollectiveEpilogueFwdINS6_IJS8_SA_S9_EEENS6_IJNS7_ILi1EEESI_SI_EEESC_SE_Li256ELb0ELb1ELb1ELb0EEENS1_19SingleTileSchedulerILb0ELb1ELb1ELi128EEEEEEEEEvNT_6ParamsE --------------------------
	.section	.nv.info._ZN7cutlass13device_kernelIN5flash19enable_sm80_to_sm89INS1_16FlashAttnFwdSm80INS1_25CollectiveMainloopFwdSm80ILi8ELi1ELb1EN4cute5tupleIJNS5_1CILi128EEENS7_ILi48EEENS7_ILi256EEEEEELi256ENS_10bfloat16_tEfNS_4arch4Sm80ELb0ELb1ELb0ELb0ELb1ELb0ELb1ELb1EEENS1_21CollectiveEpilogueFwdINS6_IJS8_SA_S9_EEENS6_IJNS7_ILi1EEESI_SI_EEESC_SE_Li256ELb0ELb1ELb1ELb0EEENS1_19SingleTileSchedulerILb0ELb1ELb1ELi128EEEEEEEEEvNT_6ParamsE,"",@"SHT_CUDA_INFO"
	.sectionflags	@""
	.align	4


	//----- nvinfo : EIATTR_CUDA_API_VERSION
	.align		4
        /*0000*/ 	.byte	0x04, 0x37
        /*0002*/ 	.short	(.L_856 - .L_855)
.L_855:
        /*0004*/ 	.word	0x00000082


	//----- nvinfo : EIATTR_SW2861232_WAR
	.align		4
.L_856:
        /*0008*/ 	.byte	0x01, 0x35
	.zero		2


	//----- nvinfo : EIATTR_PARAM_CBANK
	.align		4
        /*000c*/ 	.byte	0x04, 0x0a
        /*000e*/ 	.short	(.L_858 - .L_857)
	.align		4
.L_857:
        /*0010*/ 	.word	index@(.nv.constant0._ZN7cutlass13device_kernelIN5flash19enable_sm80_to_sm89INS1_16FlashAttnFwdSm80INS1_25CollectiveMainloopFwdSm80ILi8ELi1ELb1EN4cute5tupleIJNS5_1CILi128EEENS7_ILi48EEENS7_ILi256EEEEEELi256ENS_10bfloat16_tEfNS_4arch4Sm80ELb0ELb1ELb0ELb0ELb1ELb0ELb1ELb1EEENS1_21CollectiveEpilogueFwdINS6_IJS8_SA_S9_EEENS6_IJNS7_ILi1EEESI_SI_EEESC_SE_Li256ELb0ELb1ELb1ELb0EEENS1_19SingleTileSchedulerILb0ELb1ELb1ELi128EEEEEEEEEvNT_6ParamsE)
        /*0014*/ 	.short	0x0160
        /*0016*/ 	.short	0x0418


	//----- nvinfo : EIATTR_CBANK_PARAM_SIZE
	.align		4
.L_858:
        /*0018*/ 	.byte	0x03, 0x19
        /*001a*/ 	.short	0x0418


	//----- nvinfo : EIATTR_KPARAM_INFO
	.align		4
        /*001c*/ 	.byte	0x04, 0x17
        /*001e*/ 	.short	(.L_860 - .L_859)
.L_859:
        /*0020*/ 	.word	0x00000000
        /*0024*/ 	.short	0x0000
        /*0026*/ 	.short	0x0000
        /*0028*/ 	.byte	0x00, 0xf0, 0x61, 0x10


	//----- nvinfo : EIATTR_MAXREG_COUNT
	.align		4
.L_860:
        /*002c*/ 	.byte	0x03, 0x1b
        /*002e*/ 	.short	0x00ff


	//----- nvinfo : EIATTR_NUM_BARRIERS
	.align		4
        /*0030*/ 	.byte	0x02, 0x4c
        /*0032*/ 	.byte	0x02
	.zero		1


	//----- nvinfo : EIATTR_ANNOTATIONS
	.align		4
        /*0034*/ 	.byte	0x04, 0x55
        /*0036*/ 	.short	(.L_862 - .L_861)


	//   ....[0]....
.L_861:
        /* <DEDUP_REMOVED lines=96> */


	//----- nvinfo : EIATTR_MERCURY_ISA_VERSION
	.align		4
.L_862:
        /*0628*/ 	.byte	0x03, 0x5f
        /*062a*/ 	.short	0x0000


	//----- nvinfo : EIATTR_COOP_GROUP_MASK_REGIDS
	.align		4
        /*062c*/ 	.byte	0x04, 0x29
        /*062e*/ 	.short	(.L_864 - .L_863)


	//   ....[0]....
.L_863:
        /*0630*/ 	.word	0xffffffff


	//   ....[1]....
        /*0634*/ 	.word	0xffffffff


	//   ....[2]....
        /*0638*/ 	.word	0xffffffff


	//   ....[3]....
        /*063c*/ 	.word	0xffffffff


	//   ....[4]....
        /*0640*/ 	.word	0xffffffff


	//   ....[5]....
        /*0644*/ 	.word	0xffffffff


	//   ....[6]....
        /*0648*/ 	.word	0xffffffff


	//   ....[7]....
        /*064c*/ 	.word	0xffffffff


	//   ....[8]....
        /*0650*/ 	.word	0xffffffff


	//   ....[9]....
        /*0654*/ 	.word	0xffffffff


	//   ....[10]....
        /*0658*/ 	.word	0xffffffff


	//   ....[11]....
        /*065c*/ 	.word	0xffffffff


	//   ....[12]....
        /*0660*/ 	.word	0xffffffff


	//   ....[13]....
        /*0664*/ 	.word	0xffffffff


	//   ....[14]....
        /*0668*/ 	.word	0xffffffff


	//   ....[15]....
        /*066c*/ 	.word	0xffffffff


	//   ....[16]....
        /*0670*/ 	.word	0xffffffff


	//   ....[17]....
        /*0674*/ 	.word	0xffffffff


	//   ....[18]....
        /*0678*/ 	.word	0xffffffff


	//   ....[19]....
        /*067c*/ 	.word	0xffffffff


	//   ....[20]....
        /*0680*/ 	.word	0xffffffff


	//   ....[21]....
        /*0684*/ 	.word	0xffffffff


	//   ....[22]....
        /*0688*/ 	.word	0xffffffff


	//   ....[23]....
        /*068c*/ 	.word	0xffffffff


	//   ....[24]....
        /*0690*/ 	.word	0xffffffff


	//   ....[25]....
        /*0694*/ 	.word	0xffffffff


	//   ....[26]....
        /*0698*/ 	.word	0xffffffff


	//   ....[27]....
        /*069c*/ 	.word	0xffffffff


	//   ....[28]....
        /*06a0*/ 	.word	0xffffffff


	//   ....[29]....
        /*06a4*/ 	.word	0xffffffff


	//   ....[30]....
        /*06a8*/ 	.word	0xffffffff


	//   ....[31]....
        /*06ac*/ 	.word	0xffffffff


	//   ....[32]....
        /*06b0*/ 	.word	0xffffffff


	//   ....[33]....
        /*06b4*/ 	.word	0xffffffff


	//   ....[34]....
        /*06b8*/ 	.word	0xffffffff


	//   ....[35]....
        /*06bc*/ 	.word	0xffffffff


	//   ....[36]....
        /*06c0*/ 	.word	0xffffffff


	//   ....[37]....
        /*06c4*/ 	.word	0xffffffff


	//   ....[38]....
        /*06c8*/ 	.word	0xffffffff


	//   ....[39]....
        /*06cc*/ 	.word	0xffffffff


	//   ....[40]....
        /*06d0*/ 	.word	0xffffffff


	//   ....[41]....
        /*06d4*/ 	.word	0xffffffff


	//   ....[42]....
        /*06d8*/ 	.word	0xffffffff


	//   ....[43]....
        /*06dc*/ 	.word	0xffffffff


	//   ....[44]....
        /*06e0*/ 	.word	0xffffffff


	//   ....[45]....
        /*06e4*/ 	.word	0xffffffff


	//   ....[46]....
        /*06e8*/ 	.word	0xffffffff


	//   ....[47]....
        /*06ec*/ 	.word	0xffffffff


	//   ....[48]....
        /*06f0*/ 	.word	0xffffffff


	//   ....[49]....
        /*06f4*/ 	.word	0xffffffff


	//   ....[50]....
        /*06f8*/ 	.word	0xffffffff


	//   ....[51]....
        /*06fc*/ 	.word	0xffffffff


	//   ....[52]....
        /*0700*/ 	.word	0xffffffff


	//   ....[53]....
        /*0704*/ 	.word	0xffffffff


	//   ....[54]....
        /*0708*/ 	.word	0xffffffff


	//   ....[55]....
        /*070c*/ 	.word	0xffffffff


	//   ....[56]....
        /*0710*/ 	.word	0xffffffff


	//   ....[57]....
        /*0714*/ 	.word	0xffffffff


	//   ....[58]....
        /*0718*/ 	.word	0xffffffff


	//   ....[59]....
        /*071c*/ 	.word	0xffffffff


	//   ....[60]....
        /*0720*/ 	.word	0xffffffff


	//   ....[61]....
        /*0724*/ 	.word	0xffffffff


	//   ....[62]....
        /*0728*/ 	.word	0xffffffff


	//   ....[63]....
        /*072c*/ 	.word	0xffffffff


	//   ....[64]....
        /*0730*/ 	.word	0xffffffff


	//   ....[65]....
        /*0734*/ 	.word	0xffffffff


	//   ....[66]....
        /*0738*/ 	.word	0xffffffff


	//   ....[67]....
        /*073c*/ 	.word	0xffffffff


	//   ....[68]....
        /*0740*/ 	.word	0xffffffff


	//   ....[69]....
        /*0744*/ 	.word	0xffffffff


	//   ....[70]....
        /*0748*/ 	.word	0xffffffff


	//   ....[71]....
        /*074c*/ 	.word	0xffffffff


	//   ....[72]....
        /*0750*/ 	.word	0xffffffff


	//   ....[73]....
        /*0754*/ 	.word	0xffffffff


	//   ....[74]....
        /*0758*/ 	.word	0xffffffff


	//   ....[75]....
        /*075c*/ 	.word	0xffffffff


	//   ....[76]....
        /*0760*/ 	.word	0xffffffff


	//   ....[77]....
        /*0764*/ 	.word	0xffffffff


	//   ....[78]....
        /*0768*/ 	.word	0xffffffff


	//   ....[79]....
        /*076c*/ 	.word	0xffffffff


	//   ....[80]....
        /*0770*/ 	.word	0xffffffff


	//   ....[81]....
        /*0774*/ 	.word	0xffffffff


	//   ....[82]....
        /*0778*/ 	.word	0xffffffff


	//   ....[83]....
        /*077c*/ 	.word	0xffffffff


	//   ....[84]....
        /*0780*/ 	.word	0xffffffff


	//   ....[85]....
        /*0784*/ 	.word	0xffffffff


	//   ....[86]....
        /*0788*/ 	.word	0xffffffff


	//----- nvinfo : EIATTR_COOP_GROUP_INSTR_OFFSETS
	.align		4
.L_864:
        /*078c*/ 	.byte	0x04, 0x28
        /*078e*/ 	.short	(.L_866 - .L_865)


	//   ....[0]....
.L_865:
        /*0790*/ 	.word	0x00000060


	//   ....[1]....
        /*0794*/ 	.word	0x000016e0


	//   ....[2]....
        /*0798*/ 	.word	0x00001720


	//   ....[3]....
        /*079c*/ 	.word	0x00001780


	//   ....[4]....
        /*07a0*/ 	.word	0x000017b0


	//   ....[5]....
        /*07a4*/ 	.word	0x00001970


	//   ....[6]....
        /*07a8*/ 	.word	0x00001990


	//   ....[7]....
        /*07ac*/ 	.word	0x000019a0


	//   ....[8]....
        /*07b0*/ 	.word	0x000019b0


	//   ....[9]....
        /*07b4*/ 	.word	0x00001b00


	//   ....[10]....
        /*07b8*/ 	.word	0x00001b40


	//   ....[11]....
        /*07bc*/ 	.word	0x00001df0


	//   ....[12]....
        /*07c0*/ 	.word	0x00001e00


	//   ....[13]....
        /*07c4*/ 	.word	0x00002160


	//   ....[14]....
        /*07c8*/ 	.word	0x00002190


	//   ....[15]....
        /*07cc*/ 	.word	0x00002580


	//   ....[16]....
        /*07d0*/ 	.word	0x00002590


	//   ....[17]....
        /*07d4*/ 	.word	0x000035a0


	//   ....[18]....
        /*07d8*/ 	.word	0x000035b0


	//   ....[19]....
        /*07dc*/ 	.word	0x000036c0


	//   ....[20]....
        /*07e0*/ 	.word	0x000036e0


	//   ....[21]....
        /*07e4*/ 	.word	0x00003a00


	//   ....[22]....
        /*07e8*/ 	.word	0x00003c50


	//   ....[23]....
        /*07ec*/ 	.word	0x000047e0


	//   ....[24]....
        /*07f0*/ 	.word	0x00004830


	//   ....[25]....
        /*07f4*/ 	.word	0x000049d0


	//   ....[26]....
        /*07f8*/ 	.word	0x00004a40


	//   ....[27]....
        /*07fc*/ 	.word	0x00006520


	//   ....[28]....
        /*0800*/ 	.word	0x00006540


	//   ....[29]....
        /*0804*/ 	.word	0x00006690


	//   ....[30]....
        /*0808*/ 	.word	0x000066a0


	//   ....[31]....
        /*080c*/ 	.word	0x00007400


	//   ....[32]....
        /*0810*/ 	.word	0x00007420


	//   ....[33]....
        /*0814*/ 	.word	0x00007530


	//   ....[34]....
        /*0818*/ 	.word	0x00007550


	//   ....[35]....
        /*081c*/ 	.word	0x00007750


	//   ....[36]....
        /*0820*/ 	.word	0x00007d90


	//   ....[37]....
        /*0824*/ 	.word	0x00008110


	//   ....[38]....
        /*0828*/ 	.word	0x00008130


	//   ....[39]....
        /*082c*/ 	.word	0x00008c50


	//   ....[40]....
        /*0830*/ 	.word	0x00008c70


	//   ....[41]....
        /*0834*/ 	.word	0x0000a4d0


	//   ....[42]....
        /*0838*/ 	.word	0x0000a4e0


	//   ....[43]....
        /*083c*/ 	.word	0x0000a640


	//   ....[44]....
        /*0840*/ 	.word	0x0000a650


	//   ....[45]....
        /*0844*/ 	.word	0x0000b3e0


	//   ....[46]....
        /*0848*/ 	.word	0x0000b400


	//   ....[47]....
        /*084c*/ 	.word	0x0000b4f0


	//   ....[48]....
        /*0850*/ 	.word	0x0000b500


	//   ....[49]....
        /*0854*/ 	.word	0x0000b700


	//   ....[50]....
        /*0858*/ 	.word	0x0000b720


	//   ....[51]....
        /*085c*/ 	.word	0x0000bd20


	//   ....[52]....
        /*0860*/ 	.word	0x0000bd40


	//   ....[53]....
        /*0864*/ 	.word	0x0000d380


	//   ....[54]....
        /*0868*/ 	.word	0x0000d390


	//   ....[55]....
        /*086c*/ 	.word	0x0000d560


	//   ....[56]....
        /*0870*/ 	.word	0x0000d570


	//   ....[57]....
        /*0874*/ 	.word	0x0000e350


	//   ....[58]....
        /*0878*/ 	.word	0x0000e360


	//   ....[59]....
        /*087c*/ 	.word	0x0000e420


	//   ....[60]....
        /*0880*/ 	.word	0x0000e450


	//   ....[61]....
        /*0884*/ 	.word	0x0000e630


	//   ....[62]....
        /*0888*/ 	.word	0x0000ec50


	//   ....[63]....
        /*088c*/ 	.word	0x0000efc0


	//   ....[64]....
        /*0890*/ 	.word	0x0000efe0


	//   ....[65]....
        /*0894*/ 	.word	0x0000fb00


	//   ....[66]....
        /*0898*/ 	.word	0x0000fb20


	//   ....[67]....
        /*089c*/ 	.word	0x00010d70


	//   ....[68]....
        /*08a0*/ 	.word	0x00010d80


	//   ....[69]....
        /*08a4*/ 	.word	0x00010db0


	//   ....[70]....
        /*08a8*/ 	.word	0x00010dc0


	//   ....[71]....
        /*08ac*/ 	.word	0x00011cd0


	//   ....[72]....
        /*08b0*/ 	.word	0x00011d10


	//   ....[73]....
        /*08b4*/ 	.word	0x00011d30


	//   ....[74]....
        /*08b8*/ 	.word	0x00011d50


	//   ....[75]....
        /*08bc*/ 	.word	0x00011dd0


	//   ....[76]....
        /*08c0*/ 	.word	0x00011e00


	//   ....[77]....
        /*08c4*/ 	.word	0x00012a60


	//   ....[78]....
        /*08c8*/ 	.word	0x00012a70


	//   ....[79]....
        /*08cc*/ 	.word	0x000139d0


	//   ....[80]....
        /*08d0*/ 	.word	0x00013a20


	//   ....[81]....
        /*08d4*/ 	.word	0x00013a70


	//   ....[82]....
        /*08d8*/ 	.word	0x00013ac0


	//   ....[83]....
        /*08dc*/ 	.word	0x00013b20


	//   ....[84]....
        /*08e0*/ 	.word	0x00013b70


	//   ....[85]....
        /*08e4*/ 	.word	0x00013bc0


	//   ....[86]....
        /*08e8*/ 	.word	0x00013c10


	//----- nvinfo : EIATTR_EXIT_INSTR_OFFSETS
	.align		4
.L_866:
        /*08ec*/ 	.byte	0x04, 0x1c
        /*08ee*/ 	.short	(.L_868 - .L_867)


	//   ....[0]....
.L_867:
        /*08f0*/ 	.word	0x000001c0


	//   ....[1]....
        /*08f4*/ 	.word	0x00012a80


	//   ....[2]....
        /*08f8*/ 	.word	0x00013620


	//   ....[3]....
        /*08fc*/ 	.word	0x00013670


	//   ....[4]....
        /*0900*/ 	.word	0x000136a0


	//   ....[5]....
        /*0904*/ 	.word	0x00013700


	//   ....[6]....
        /*0908*/ 	.word	0x00013990


	//----- nvinfo : EIATTR_CTAIDZ_USED
	.align		4
.L_868:
        /*090c*/ 	.byte	0x01, 0x04
	.zero		2


	//----- nvinfo : EIATTR_MAX_THREADS
	.align		4
        /*0910*/ 	.byte	0x04, 0x05
        /*0912*/ 	.short	(.L_870 - .L_869)
.L_869:
        /*0914*/ 	.word	0x00000100
        /*0918*/ 	.word	0x00000001
        /*091c*/ 	.word	0x00000001


	//----- nvinfo : EIATTR_CRS_STACK_SIZE
	.align		4
.L_870:
        /*0920*/ 	.byte	0x04, 0x1e
        /*0922*/ 	.short	(.L_872 - .L_871)
.L_871:
        /*0924*/ 	.word	0x00000000
.L_872:


//--------------------- .nv.info._ZN7cutlass13device_kernelIN5flash19enable_sm80_to_sm89INS1_16FlashAttnFwdSm80INS1_25CollectiveMainloopFwdSm80ILi8ELi1ELb1EN4cute5tupleIJNS5_1CILi128EEENS7_ILi48EEENS7_ILi256EEEEEELi256ENS_10bfloat16_tEfNS_4arch4Sm80ELb0ELb1ELb0ELb1ELb1ELb0ELb1ELb1EEENS1_21CollectiveEpilogueFwdINS6_IJS8_SA_S9_EEENS6_IJNS7_ILi1EEESI_SI_EEESC_SE_Li256ELb1ELb1ELb1ELb0EEENS1_36VarlenDynamicPersistentTileSchedulerILi128ELi48ELi256ELi256ELb1ELb1ELb0ELb1ELb0ELb1EEEEEEEEEvNT_6ParamsE --------------------------
	.section	.nv.info._ZN7cutlass13device_kernelIN5flash19enable_sm80_to_sm89INS1_16FlashAttnFwdSm80INS1_25CollectiveMainloopFwdSm80ILi8ELi1ELb1EN4cute5tupleIJNS5_1CILi128EEENS7_ILi48EEENS7_ILi256EEEEEELi256ENS_10bfloat16_tEfNS_4arch4Sm80ELb0ELb1ELb0ELb1ELb1ELb0ELb1ELb1EEENS1_21CollectiveEpilogueFwdINS6_IJS8_SA_S9_EEENS6_IJNS7_ILi1EEESI_SI_EEESC_SE_Li256ELb1ELb1ELb1ELb0EEENS1_36VarlenDynamicPersistentTileSchedulerILi128ELi48ELi256ELi256ELb1ELb1ELb0ELb1ELb0ELb1EEEEEEEEEvNT_6ParamsE,"",@"SHT_CUDA_INFO"
	.sectionflags	@""
	.align	4


	//----- nvinfo : EIATTR_CUDA_API_VERSION
	.align		4
        /*0000*/ 	.byte	0x04, 0x37
        /*0002*/ 	.short	(.L_874 - .L_873)
.L_873:
        /*0004*/ 	.word	0x00000082


	//----- nvinfo : EIATTR_SW2861232_WAR
	.align		4
.L_874:
        /*0008*/ 	.byte	0x01, 0x35
	.zero		2


	//----- nvinfo : EIATTR_PARAM_CBANK
	.align		4
        /*000c*/ 	.byte	0x04, 0x0a
        /*000e*/ 	.short	(.L_876 - .L_875)
	.align		4
.L_875:
        /*0010*/ 	.word	index@(.nv.constant0._ZN7cutlass13device_kernelIN5flash19enable_sm80_to_sm89INS1_16FlashAttnFwdSm80INS1_25CollectiveMainloopFwdSm80ILi8ELi1ELb1EN4cute5tupleIJNS5_1CILi128EEENS7_ILi48EEENS7_ILi256EEEEEELi256ENS_10bfloat16_tEfNS_4arch4Sm80ELb0ELb1ELb0ELb1ELb1ELb0ELb1ELb1EEENS1_21CollectiveEpilogueFwdINS6_IJS8_SA_S9_EEENS6_IJNS7_ILi1EEESI_SI_EEESC_SE_Li256ELb1ELb1ELb1ELb0EEENS1_36VarlenDynamicPersistentTileSchedulerILi128ELi48ELi256ELi256ELb1ELb1ELb0ELb1ELb0ELb1EEEEEEEEEvNT_6ParamsE)
        /*0014*/ 	.short	0x0160
        /*0016*/ 	.short	0x0438


	//----- nvinfo : EIATTR_CBANK_PARAM_SIZE
	.align		4
.L_876:
        /*0018*/ 	.byte	0x03, 0x19
        /*001a*/ 	.short	0x0438


	//----- nvinfo : EIATTR_KPARAM_INFO
	.align		4
        /*001c*/ 	.byte	0x04, 0x17
        /*001e*/ 	.short	(.L_878 - .L_877)
.L_877:
        /*0020*/ 	.word	0x00000000
        /*0024*/ 	.short	0x0000
        /*0026*/ 	.short	0x0000
        /*0028*/ 	.byte	0x00, 0xf0, 0xe1, 0x10


	//----- nvinfo : EIATTR_MAXREG_COUNT
	.align		4
.L_878:
        /*002c*/ 	.byte	0x03, 0x1b
        /*002e*/ 	.short	0x00ff


	//----- nvinfo : EIATTR_NUM_BARRIERS
	.align		4
        /*0030*/ 	.byte	0x02, 0x4c
        /*0032*/ 	.byte	0x06
	.zero		1


	//----- nvinfo : EIATTR_ANNOTATIONS
	.align		4
        /*0034*/ 	.byte	0x04, 0x55
        /*0036*/ 	.short	(.L_880 - .L_879)


	//   ....[0]....
.L_879:
        /* <DEDUP_REMOVED lines=470> */


	//----- nvinfo : EIATTR_MERCURY_ISA_VERSION
	.align		4
.L_880:
        /*1d88*/ 	.byte	0x03, 0x5f
        /*1d8a*/ 	.short	0x0000


	//----- nvinfo : EIATTR_INT_WARP_WIDE_INSTR_OFFSETS
	.align		4
        /*1d8c*/ 	.byte	0x04, 0x31
        /*1d8e*/ 	.short	(.L_882 - .L_881)


	//   ....[0]....
.L_881:
        /*1d90*/ 	.word	0x00013730


	//   ....[1]....
        /*1d94*/ 	.word	0x000137b0


	//----- nvinfo : EIATTR_COOP_GROUP_MASK_REGIDS
	.align		4
.L_882:
        /*1d98*/ 	.byte	0x04, 0x29
        /*1d9a*/ 	.short	(.L_884 - .L_883)


	//   ....[0]....
.L_883:
        /*1d9c*/ 	.word	0xffffffff


	//   ....[1]....
        /*1da0*/ 	.word	0xffffffff


	//   ....[2]....
        /*1da4*/ 	.word	0xffffffff


	//   ....[3]....
        /*1da8*/ 	.word	0xffffffff


	//   ....[4]....
        /*1dac*/ 	.word	0xffffffff


	//   ....[5]....
        /*1db0*/ 	.word	0xffffffff


	//   ....[6]....
        /*1db4*/ 	.word	0xffffffff


	//   ....[7]....
        /*1db8*/ 	.word	0xffffffff


	//   ....[8]....
        /*1dbc*/ 	.word	0xffffffff


	//   ....[9]....
        /*1dc0*/ 	.word	0xffffffff


	//   ....[10]....
        /*1dc4*/ 	.word	0xffffffff


	//   ....[11]....
        /*1dc8*/ 	.word	0xffffffff


	//   ....[12]....
        /*1dcc*/ 	.word	0xffffffff


	//   ....[13]....
        /*1dd0*/ 	.word	0xffffffff


	//   ....[14]....
        /*1dd4*/ 	.word	0xffffffff


	//   ....[15]....
        /*1dd8*/ 	.word	0xffffffff


	//   ....[16]....
        /*1ddc*/ 	.word	0xffffffff


	//   ....[17]....
        /*1de0*/ 	.word	0xffffffff


	//   ....[18]....
        /*1de4*/ 	.word	0xffffffff


	//   ....[19]....
        /*1de8*/ 	.word	0xffffffff


	//   ....[20]....
        /*1dec*/ 	.word	0xffffffff


	//   ....[21]....
        /*1df0*/ 	.word	0xffffffff


	//   ....[22]....
        /*1df4*/ 	.word	0xffffffff


	//   ....[23]....
        /*1df8*/ 	.word	0xffffffff


	//   ....[24]....
        /*1dfc*/ 	.word	0xffffffff


	//   ....[25]....
        /*1e00*/ 	.word	0xffffffff


	//   ....[26]....
        /*1e04*/ 	.word	0xffffffff


	//   ....[27]....
        /*1e08*/ 	.word	0xffffffff


	//   ....[28]....
        /*1e0c*/ 	.word	0xffffffff


	//   ....[29]....
        /*1e10*/ 	.word	0xffffffff


	//   ....[30]....
        /*1e14*/ 	.word	0xffffffff


	//   ....[31]....
        /*1e18*/ 	.word	0xffffffff


	//   ....[32]....
        /*1e1c*/ 	.word	0xffffffff


	//   ....[33]....
        /*1e20*/ 	.word	0xffffffff


	//   ....[34]....
        /*1e24*/ 	.word	0xffffffff


	//   ....[35]....
        /*1e28*/ 	.word	0xffffffff


	//   ....[36]....
        /*1e2c*/ 	.word	0xffffffff


	//   ....[37]....
        /*1e30*/ 	.word	0xffffffff


	//   ....[38]....
        /*1e34*/ 	.word	0xffffffff


	//   ....[39]....
        /*1e38*/ 	.word	0xffffffff


	//   ....[40]....
        /*1e3c*/ 	.word	0xffffffff


	//   ....[41]....
        /*1e40*/ 	.word	0xffffffff


	//   ....[42]....
        /*1e44*/ 	.word	0xffffffff


	//   ....[43]....
        /*1e48*/ 	.word	0xffffffff


	//   ....[44]....
        /*1e4c*/ 	.word	0xffffffff


	//   ....[45]....
        /*1e50*/ 	.word	0xffffffff


	//   ....[46]....
        /*1e54*/ 	.word	0xffffffff


	//   ....[47]....
        /*1e58*/ 	.word	0xffffffff


	//   ....[48]....
        /*1e5c*/ 	.word	0xffffffff


	//   ....[49]....
        /*1e60*/ 	.word	0xffffffff


	//   ....[50]....
        /*1e64*/ 	.word	0xffffffff


	//   ....[51]....
        /*1e68*/ 	.word	0xffffffff


	//   ....[52]....
        /*1e6c*/ 	.word	0xffffffff


	//   ....[53]....
        /*1e70*/ 	.word	0xffffffff


	//   ....[54]....
        /*1e74*/ 	.word	0xffffffff


	//   ....[55]....
        /*1e78*/ 	.word	0xffffffff


	//   ....[56]....
        /*1e7c*/ 	.word	0xffffffff


	//   ....[57]....
        /*1e80*/ 	.word	0xffffffff


	//   ....[58]....
        /*1e84*/ 	.word	0xffffffff


	//   ....[59]....
        /*1e88*/ 	.word	0xffffffff


	//   ....[60]....
        /*1e8c*/ 	.word	0xffffffff


	//   ....[61]....
        /*1e90*/ 	.word	0xffffffff


	//   ....[62]....
        /*1e94*/ 	.word	0xffffffff


	//   ....[63]....
        /*1e98*/ 	.word	0xffffffff


	//   ....[64]....
        /*1e9c*/ 	.word	0xffffffff


	//   ....[65]....
        /*1ea0*/ 	.word	0xffffffff


	//   ....[66]....
        /*1ea4*/ 	.word	0xffffffff


	//   ....[67]....
        /*1ea8*/ 	.word	0xffffffff


	//   ....[68]....
        /*1eac*/ 	.word	0xffffffff


	//   ....[69]....
        /*1eb0*/ 	.word	0xffffffff


	//   ....[70]....
        /*1eb4*/ 	.word	0xffffffff


	//   ....[71]....
        /*1eb8*/ 	.word	0xffffffff


	//   ....[72]....
        /*1ebc*/ 	.word	0xffffffff


	//   ....[73]....
        /*1ec0*/ 	.word	0xffffffff


	//   ....[74]....
        /*1ec4*/ 	.word	0xffffffff


	//   ....[75]....
        /*1ec8*/ 	.word	0xffffffff


	//   ....[76]....
        /*1ecc*/ 	.word	0xffffffff


	//   ....[77]....
        /*1ed0*/ 	.word	0xffffffff


	//   ....[78]....
        /*1ed4*/ 	.word	0xffffffff


	//   ....[79]....
        /*1ed8*/ 	.word	0xffffffff


	//   ....[80]....
        /*1edc*/ 	.word	0xffffffff


	//   ....[81]....
        /*1ee0*/ 	.word	0xffffffff


	//   ....[82]....
        /*1ee4*/ 	.word	0xffffffff


	//   ....[83]....
        /*1ee8*/ 	.word	0xffffffff


	//   ....[84]....
        /*1eec*/ 	.word	0xffffffff


	//   ....[85]....
        /*1ef0*/ 	.word	0xffffffff


	//   ....[86]....
        /*1ef4*/ 	.word	0xffffffff


	//   ....[87]....
        /*1ef8*/ 	.word	0xffffffff


	//   ....[88]....
        /*1efc*/ 	.word	0xffffffff


	//   ....[89]....
        /*1f00*/ 	.word	0xffffffff


	//   ....[90]....
        /*1f04*/ 	.word	0xffffffff


	//   ....[91]....
        /*1f08*/ 	.word	0xffffffff


	//   ....[92]....
        /*1f0c*/ 	.word	0xffffffff


	//   ....[93]....
        /*1f10*/ 	.word	0xffffffff


	//   ....[94]....
        /*1f14*/ 	.word	0xffffffff


	//   ....[95]....
        /*1f18*/ 	.word	0xffffffff


	//   ....[96]....
        /*1f1c*/ 	.word	0xffffffff


	//   ....[97]....
        /*1f20*/ 	.word	0xffffffff


	//   ....[98]....
        /*1f24*/ 	.word	0xffffffff


	//   ....[99]....
        /*1f28*/ 	.word	0xffffffff


	//   ....[100]....
        /*1f2c*/ 	.word	0xffffffff


	//   ....[101]....
        /*1f30*/ 	.word	0xffffffff


	//   ....[102]....
        /*1f34*/ 	.word	0xffffffff


	//   ....[103]....
        /*1f38*/ 	.word	0xffffffff


	//   ....[104]....
        /*1f3c*/ 	.word	0xffffffff


	//   ....[105]....
        /*1f40*/ 	.word	0xffffffff


	//   ....[106]....
        /*1f44*/ 	.word	0xffffffff


	//   ....[107]....
        /*1f48*/ 	.word	0xffffffff


	//   ....[108]....
        /*1f4c*/ 	.word	0xffffffff


	//   ....[109]....
        /*1f50*/ 	.word	0xffffffff


	//   ....[110]....
        /*1f54*/ 	.word	0xffffffff


	//   ....[111]....
        /*1f58*/ 	.word	0xffffffff


	//   ....[112]....
        /*1f5c*/ 	.word	0xffffffff


	//   ....[113]....
        /*1f60*/ 	.word	0xffffffff


	//   ....[114]....
        /*1f64*/ 	.word	0xffffffff


	//   ....[115]....
        /*1f68*/ 	.word	0xffffffff


	//   ....[116]....
        /*1f6c*/ 	.word	0xffffffff


	//   ....[117]....
        /*1f70*/ 	.word	0xffffffff


	//   ....[118]....
        /*1f74*/ 	.word	0xffffffff


	//   ....[119]....
        /*1f78*/ 	.word	0xffffffff


	//   ....[120]....
        /*1f7c*/ 	.word	0xffffffff


	//   ....[121]....
        /*1f80*/ 	.word	0xffffffff


	//   ....[122]....
        /*1f84*/ 	.word	0xffffffff


	//   ....[123]....
        /*1f88*/ 	.word	0xffffffff


	//   ....[124]....
        /*1f8c*/ 	.word	0xffffffff


	//   ....[125]....
        /*1f90*/ 	.word	0xffffffff


	//   ....[126]....
        /*1f94*/ 	.word	0xffffffff


	//   ....[127]....
        /*1f98*/ 	.word	0xffffffff


	//   ....[128]....
        /*1f9c*/ 	.word	0xffffffff


	//   ....[129]....
        /*1fa0*/ 	.word	0xffffffff


	//   ....[130]....
        /*1fa4*/ 	.word	0xffffffff


	//   ....[131]....
        /*1fa8*/ 	.word	0xffffffff


	//   ....[132]....
        /*1fac*/ 	.word	0xffffffff


	//   ....[133]....
        /*1fb0*/ 	.word	0xffffffff


	//   ....[134]....
        /*1fb4*/ 	.word	0xffffffff


	//   ....[135]....
        /*1fb8*/ 	.word	0xffffffff


	//   ....[136]....
        /*1fbc*/ 	.word	0xffffffff


	//   ....[137]....
        /*1fc0*/ 	.word	0xffffffff


	//   ....[138]....
        /*1fc4*/ 	.word	0xffffffff


	//   ....[139]....
        /*1fc8*/ 	.word	0xffffffff


	//   ....[140]....
        /*1fcc*/ 	.word	0xffffffff


	//   ....[141]....
        /*1fd0*/ 	.word	0xffffffff


	//   ....[142]....
        /*1fd4*/ 	.word	0xffffffff


	//   ....[143]....
        /*1fd8*/ 	.word	0xffffffff


	//   ....[144]....
        /*1fdc*/ 	.word	0xffffffff


	//   ....[145]....
        /*1fe0*/ 	.word	0xffffffff


	//   ....[146]....
        /*1fe4*/ 	.word	0xffffffff


	//   ....[147]....
        /*1fe8*/ 	.word	0xffffffff


	//   ....[148]....
        /*1fec*/ 	.word	0xffffffff


	//   ....[149]....
        /*1ff0*/ 	.word	0xffffffff


	//   ....[150]....
        /*1ff4*/ 	.word	0xffffffff


	//   ....[151]....
        /*1ff8*/ 	.word	0xffffffff


	//   ....[152]....
        /*1ffc*/ 	.word	0xffffffff


	//   ....[153]....
        /*2000*/ 	.word	0xffffffff


	//   ....[154]....
        /*2004*/ 	.word	0xffffffff


	//   ....[155]....
        /*2008*/ 	.word	0xffffffff


	//   ....[156]....
        /*200c*/ 	.word	0xffffffff


	//   ....[157]....
        /*2010*/ 	.word	0xffffffff


	//   ....[158]....
        /*2014*/ 	.word	0xffffffff


	//   ....[159]....
        /*2018*/ 	.word	0xffffffff


	//   ....[160]....
        /*201c*/ 	.word	0xffffffff


	//   ....[161]....
        /*2020*/ 	.word	0xffffffff


	//   ....[162]....
        /*2024*/ 	.word	0xffffffff


	//   ....[163]....
        /*2028*/ 	.word	0xffffffff


	//   ....[164]....
        /*202c*/ 	.word	0xffffffff


	//   ....[165]....
        /*2030*/ 	.word	0xffffffff


	//   ....[166]....
        /*2034*/ 	.word	0xffffffff


	//   ....[167]....
        /*2038*/ 	.word	0xffffffff


	//   ....[168]....
        /*203c*/ 	.word	0xffffffff


	//   ....[169]....
        /*2040*/ 	.word	0xffffffff


	//   ....[170]....
        /*2044*/ 	.word	0xffffffff


	//   ....[171]....
        /*2048*/ 	.word	0xffffffff


	//   ....[172]....
        /*204c*/ 	.word	0xffffffff


	//   ....[173]....
        /*2050*/ 	.word	0xffffffff


	//   ....[174]....
        /*2054*/ 	.word	0xffffffff


	//   ....[175]....
        /*2058*/ 	.word	0xffffffff


	//   ....[176]....
        /*205c*/ 	.word	0xffffffff


	//   ....[177]....
        /*2060*/ 	.word	0xffffffff


	//   ....[178]....
        /*2064*/ 	.word	0xffffffff


	//   ....[179]....
        /*2068*/ 	.word	0xffffffff


	//   ....[180]....
        /*206c*/ 	.word	0xffffffff


	//   ....[181]....
        /*2070*/ 	.word	0xffffffff


	//   ....[182]....
        /*2074*/ 	.word	0xffffffff


	//   ....[183]....
        /*2078*/ 	.word	0xffffffff


	//   ....[184]....
        /*207c*/ 	.word	0xffffffff


	//   ....[185]....
        /*2080*/ 	.word	0xffffffff


	//   ....[186]....
        /*2084*/ 	.word	0xffffffff


	//   ....[187]....
        /*2088*/ 	.word	0xffffffff


	//   ....[188]....
        /*208c*/ 	.word	0xffffffff


	//   ....[189]....
        /*2090*/ 	.word	0xffffffff


	//   ....[190]....
        /*2094*/ 	.word	0xffffffff


	//   ....[191]....
        /*2098*/ 	.word	0xffffffff


	//   ....[192]....
        /*209c*/ 	.word	0xffffffff


	//   ....[193]....
        /*20a0*/ 	.word	0xffffffff


	//   ....[194]....
        /*20a4*/ 	.word	0xffffffff


	//   ....[195]....
        /*20a8*/ 	.word	0xffffffff


	//   ....[196]....
        /*20ac*/ 	.word	0xffffffff


	//   ....[197]....
        /*20b0*/ 	.word	0xffffffff


	//   ....[198]....
        /*20b4*/ 	.word	0xffffffff


	//   ....[199]....
        /*20b8*/ 	.word	0xffffffff


	//   ....[200]....
        /*20bc*/ 	.word	0xffffffff


	//   ....[201]....
        /*20c0*/ 	.word	0xffffffff


	//   ....[202]....
        /*20c4*/ 	.word	0xffffffff


	//   ....[203]....
        /*20c8*/ 	.word	0xffffffff


	//   ....[204]....
        /*20cc*/ 	.word	0xffffffff


	//   ....[205]....
        /*20d0*/ 	.word	0xffffffff


	//   ....[206]....
        /*20d4*/ 	.word	0xffffffff


	//   ....[207]....
        /*20d8*/ 	.word	0xffffffff


	//   ....[208]....
        /*20dc*/ 	.word	0xffffffff


	//   ....[209]....
        /*20e0*/ 	.word	0xffffffff


	//   ....[210]....
        /*20e4*/ 	.word	0xffffffff


	//   ....[211]....
        /*20e8*/ 	.word	0xffffffff


	//   ....[212]....
        /*20ec*/ 	.word	0xffffffff


	//   ....[213]....
        /*20f0*/ 	.word	0xffffffff


	//   ....[214]....
        /*20f4*/ 	.word	0xffffffff


	//   ....[215]....
        /*20f8*/ 	.word	0xffffffff


	//   ....[216]....
        /*20fc*/ 	.word	0xffffffff


	//   ....[217]....
        /*2100*/ 	.word	0xffffffff


	//   ....[218]....
        /*2104*/ 	.word	0xffffffff


	//   ....[219]....
        /*2108*/ 	.word	0xffffffff


	//   ....[220]....
        /*210c*/ 	.word	0xffffffff


	//   ....[221]....
        /*2110*/ 	.word	0xffffffff


	//   ....[222]....
        /*2114*/ 	.word	0xffffffff


	//   ....[223]....
        /*2118*/ 	.word	0xffffffff


	//   ....[224]....
        /*211c*/ 	.word	0xffffffff


	//   ....[225]....
        /*2120*/ 	.word	0xffffffff


	//   ....[226]....
        /*2124*/ 	.word	0xffffffff


	//   ....[227]....
        /*2128*/ 	.word	0xffffffff


	//   ....[228]....
        /*212c*/ 	.word	0xffffffff


	//   ....[229]....
        /*2130*/ 	.word	0xffffffff


	//   ....[230]....
        /*2134*/ 	.word	0xffffffff


	//   ....[231]....
        /*2138*/ 	.word	0xffffffff


	//----- nvinfo : EIATTR_COOP_GROUP_INSTR_OFFSETS
	.align		4
.L_884:
        /*213c*/ 	.byte	0x04, 0x28
        /*213e*/ 	.short	(.L_886 - .L_885)


	//   ....[0]....
.L_885:
        /*2140*/ 	.word	0x00000050


	//   ....[1]....
        /*2144*/ 	.word	0x00000200


	//   ....[2]....
        /*2148*/ 	.word	0x00000230


	//   ....[3]....
        /*214c*/ 	.word	0x00000260


	//   ....[4]....
        /*2150*/ 	.word	0x00000290


	//   ....[5]....
        /*2154*/ 	.word	0x000002c0


	//   ....[6]....
        /*2158*/ 	.word	0x000002f0


	//   ....[7]....
        /*215c*/ 	.word	0x00000450


	//   ....[8]....
        /*2160*/ 	.word	0x00000490


	//   ....[9]....
        /*2164*/ 	.word	0x000004c0


	//   ....[10]....
        /*2168*/ 	.word	0x000004f0


	//   ....[11]....
        /*216c*/ 	.word	0x00000520


	//   ....[12]....
        /*2170*/ 	.word	0x00000550


	//   ....[13]....
        /*2174*/ 	.word	0x000005e0


	//   ....[14]....
        /*2178*/ 	.word	0x00000630


	//   ....[15]....
        /*217c*/ 	.word	0x00000650


	//   ....[16]....
        /*2180*/ 	.word	0x000006b0


	//   ....[17]....
        /*2184*/ 	.word	0x00003560


	//   ....[18]....
        /*2188*/ 	.word	0x00003590


	//   ....[19]....
        /*218c*/ 	.word	0x000035c0


	//   ....[20]....
        /*2190*/ 	.word	0x000035e0


	//   ....[21]....
        /*2194*/ 	.word	0x000037c0


	//   ....[22]....
        /*2198*/ 	.word	0x000037e0


	//   ....[23]....
        /*219c*/ 	.word	0x00003820


	//   ....[24]....
        /*21a0*/ 	.word	0x00003850


	//   ....[25]....
        /*21a4*/ 	.word	0x00003aa0


	//   ....[26]....
        /*21a8*/ 	.word	0x00003ad0


	//   ....[27]....
        /*21ac*/ 	.word	0x00003cd0


	//   ....[28]....
        /*21b0*/ 	.word	0x00003d20


	//   ....[29]....
        /*21b4*/ 	.word	0x00004000


	//   ....[30]....
        /*21b8*/ 	.word	0x00004010


	//   ....[31]....
        /*21bc*/ 	.word	0x00004510


	//   ....[32]....
        /*21c0*/ 	.word	0x00004520


	//   ....[33]....
        /*21c4*/ 	.word	0x00005490


	//   ....[34]....
        /*21c8*/ 	.word	0x000054b0


	//   ....[35]....
        /*21cc*/ 	.word	0x00005710


	//   ....[36]....
        /*21d0*/ 	.word	0x00005720


	//   ....[37]....
        /*21d4*/ 	.word	0x00005a90


	//   ....[38]....
        /*21d8*/ 	.word	0x00006050


	//   ....[39]....
        /*21dc*/ 	.word	0x00006640


	//   ....[40]....
        /*21e0*/ 	.word	0x00006670


	//   ....[41]....
        /*21e4*/ 	.word	0x00006690


	//   ....[42]....
        /*21e8*/ 	.word	0x000066a0


	//   ....[43]....
        /*21ec*/ 	.word	0x00007e50


	//   ....[44]....
        /*21f0*/ 	.word	0x00007e70


	//   ....[45]....
        /*21f4*/ 	.word	0x000080c0


	//   ....[46]....
        /*21f8*/ 	.word	0x000080d0


	//   ....[47]....
        /*21fc*/ 	.word	0x00008eb0


	//   ....[48]....
        /*2200*/ 	.word	0x00008ed0


	//   ....[49]....
        /*2204*/ 	.word	0x00009140


	//   ....[50]....
        /*2208*/ 	.word	0x00009150


	//   ....[51]....
        /*220c*/ 	.word	0x000094d0


	//   ....[52]....
        /*2210*/ 	.word	0x00009af0


	//   ....[53]....
        /*2214*/ 	.word	0x0000a150


	//   ....[54]....
        /*2218*/ 	.word	0x0000a180


	//   ....[55]....
        /*221c*/ 	.word	0x0000a1a0


	//   ....[56]....
        /*2220*/ 	.word	0x0000a1c0


	//   ....[57]....
        /*2224*/ 	.word	0x0000bfc0


	//   ....[58]....
        /*2228*/ 	.word	0x0000bfe0


	//   ....[59]....
        /*222c*/ 	.word	0x0000c230


	//   ....[60]....
        /*2230*/ 	.word	0x0000c240


	//   ....[61]....
        /*2234*/ 	.word	0x0000d020


	//   ....[62]....
        /*2238*/ 	.word	0x0000d040


	//   ....[63]....
        /*223c*/ 	.word	0x0000d2b0


	//   ....[64]....
        /*2240*/ 	.word	0x0000d2c0


	//   ....[65]....
        /*2244*/ 	.word	0x0000d6c0


	//   ....[66]....
        /*2248*/ 	.word	0x0000d6f0


	//   ....[67]....
        /*224c*/ 	.word	0x0000d710


	//   ....[68]....
        /*2250*/ 	.word	0x0000d730


	//   ....[69]....
        /*2254*/ 	.word	0x0000f1f0


	//   ....[70]....
        /*2258*/ 	.word	0x0000f2e0


	//   ....[71]....
        /*225c*/ 	.word	0x0000f450


	//   ....[72]....
        /*2260*/ 	.word	0x0000f460


	//   ....[73]....
        /*2264*/ 	.word	0x00010240


	//   ....[74]....
        /*2268*/ 	.word	0x00010260


	//   ....[75]....
        /*226c*/ 	.word	0x00010410


	//   ....[76]....
        /*2270*/ 	.word	0x00010420


	//   ....[77]....
        /*2274*/ 	.word	0x000106e0


	//   ....[78]....
        /*2278*/ 	.word	0x00010d00


	//   ....[79]....
        /*227c*/ 	.word	0x00011360


	//   ....[80]....
        /*2280*/ 	.word	0x00011390


	//   ....[81]....
        /*2284*/ 	.word	0x000113b0


	//   ....[82]....
        /*2288*/ 	.word	0x000113d0


	//   ....[83]....
        /*228c*/ 	.word	0x00012cf0


	//   ....[84]....
        /*2290*/ 	.word	0x00012d40


	//   ....[85]....
        /*2294*/ 	.word	0x00012d60


	//   ....[86]....
        /*2298*/ 	.word	0x00012d70


	//   ....[87]....
        /*229c*/ 	.word	0x000145f0


	//   ....[88]....
        /*22a0*/ 	.word	0x00014610


	//   ....[89]....
        /*22a4*/ 	.word	0x00014630


	//   ....[90]....
        /*22a8*/ 	.word	0x00014650


	//   ....[91]....
        /*22ac*/ 	.word	0x00014a10


	//   ....[92]....
        /*22b0*/ 	.word	0x00014a30


	//   ....[93]....
        /*22b4*/ 	.word	0x00014c70


	//   ....[94]....
        /*22b8*/ 	.word	0x00014c80


	//   ....[95]....
        /*22bc*/ 	.word	0x00014e70


	//   ....[96]....
        /*22c0*/ 	.word	0x00014e90


	//   ....[97]....
        /*22c4*/ 	.word	0x00015080


	//   ....[98]....
        /*22c8*/ 	.word	0x00015090


	//   ....[99]....
        /*22cc*/ 	.word	0x00015470


	//   ....[100]....
        /*22d0*/ 	.word	0x00015490


	//   ....[101]....
        /*22d4*/ 	.word	0x000160e0


	//   ....[102]....
        /*22d8*/ 	.word	0x000160f0


	//   ....[103]....
        /*22dc*/ 	.word	0x00017570


	//   ....[104]....
        /*22e0*/ 	.word	0x00017590


	//   ....[105]....
        /*22e4*/ 	.word	0x000177e0


	//   ....[106]....
        /*22e8*/ 	.word	0x000177f0


	//   ....[107]....
        /*22ec*/ 	.word	0x000179e0


	//   ....[108]....
        /*22f0*/ 	.word	0x00017a00


	//   ....[109]....
        /*22f4*/ 	.word	0x00017bf0


	//   ....[110]....
        /*22f8*/ 	.word	0x00017c00


	//   ....[111]....
        /*22fc*/ 	.word	0x00017eb0


	//   ....[112]....
        /*2300*/ 	.word	0x00017ed0


	//   ....[113]....
        /*2304*/ 	.word	0x00018000


	//   ....[114]....
        /*2308*/ 	.word	0x00018040


	//   ....[115]....
        /*230c*/ 	.word	0x00018070


	//   ....[116]....
        /*2310*/ 	.word	0x000180a0


	//   ....[117]....
        /*2314*/ 	.word	0x000180d0


	//   ....[118]....
        /*2318*/ 	.word	0x00018100


	//   ....[119]....
        /*231c*/ 	.word	0x00018260


	//   ....[120]....
        /*2320*/ 	.word	0x000182a0


	//   ....[121]....
        /*2324*/ 	.word	0x000182d0


	//   ....[122]....
        /*2328*/ 	.word	0x00018300


	//   ....[123]....
        /*232c*/ 	.word	0x00018330


	//   ....[124]....
        /*2330*/ 	.word	0x00018360


	//   ....[125]....
        /*2334*/ 	.word	0x000183f0


	//   ....[126]....
        /*2338*/ 	.word	0x00018450


	//   ....[127]....
        /*233c*/ 	.word	0x00018460


	//   ....[128]....
        /*2340*/ 	.word	0x000184c0


	//   ....[129]....
        /*2344*/ 	.word	0x00018f30


	//   ....[130]....
        /*2348*/ 	.word	0x00018f90


	//   ....[131]....
        /*234c*/ 	.word	0x00018fe0


	//   ....[132]....
        /*2350*/ 	.word	0x00019030


	//   ....[133]....
        /*2354*/ 	.word	0x00019080


	//   ....[134]....
        /*2358*/ 	.word	0x00019110


	//   ....[135]....
        /*235c*/ 	.word	0x00019160


	//   ....[136]....
        /*2360*/ 	.word	0x000191f0


	//   ....[137]....
        /*2364*/ 	.word	0x00019280


	//   ....[138]....
        /*2368*/ 	.word	0x00019310


	//   ....[139]....
        /*236c*/ 	.word	0x000193a0


	//   ....[140]....
        /*2370*/ 	.word	0x00019420


	//   ....[141]....
        /*2374*/ 	.word	0x000194b0


	//   ....[142]....
        /*2378*/ 	.word	0x00019540


	//   ....[143]....
        /*237c*/ 	.word	0x000195d0


	//   ....[144]....
        /*2380*/ 	.word	0x00019650


	//   ....[145]....
        /*2384*/ 	.word	0x000196e0


	//   ....[146]....
        /*2388*/ 	.word	0x00019770


	//   ....[147]....
        /*238c*/ 	.word	0x000197d0


	//   ....[148]....
        /*2390*/ 	.word	0x00019820


	//   ....[149]....
        /*2394*/ 	.word	0x00019870


	//   ....[150]....
        /*2398*/ 	.word	0x000198c0


	//   ....[151]....
        /*239c*/ 	.word	0x00019950


	//   ....[152]....
        /*23a0*/ 	.word	0x000199e0


	//   ....[153]....
        /*23a4*/ 	.word	0x00019a70


	//   ....[154]....
        /*23a8*/ 	.word	0x00019af0


	//   ....[155]....
        /*23ac*/ 	.word	0x00019b80


	//   ....[156]....
        /*23b0*/ 	.word	0x00019c10


	//   ....[157]....
        /*23b4*/ 	.word	0x00019ca0


	//   ....[158]....
        /*23b8*/ 	.word	0x00019d20


	//   ....[159]....
        /*23bc*/ 	.word	0x00019db0


	//   ....[160]....
        /*23c0*/ 	.word	0x00019e40


	//   ....[161]....
        /*23c4*/ 	.word	0x00019e90


	//   ....[162]....
        /*23c8*/ 	.word	0x00019ed0


	//   ....[163]....
        /*23cc*/ 	.word	0x00019f20


	//   ....[164]....
        /*23d0*/ 	.word	0x00019f60


	//   ....[165]....
        /*23d4*/ 	.word	0x00019fe0


	//   ....[166]....
        /*23d8*/ 	.word	0x0001a070


	//   ....[167]....
        /*23dc*/ 	.word	0x0001a100


	//   ....[168]....
        /*23e0*/ 	.word	0x0001a180


	//   ....[169]....
        /*23e4*/ 	.word	0x0001a210


	//   ....[170]....
        /*23e8*/ 	.word	0x0001a2a0


	//   ....[171]....
        /*23ec*/ 	.word	0x0001a330


	//   ....[172]....
        /*23f0*/ 	.word	0x0001a3b0


	//   ....[173]....
        /*23f4*/ 	.word	0x0001a400


	//   ....[174]....
        /*23f8*/ 	.word	0x0001a440


	//   ....[175]....
        /*23fc*/ 	.word	0x0001a490


	//   ....[176]....
        /*2400*/ 	.word	0x0001a4d0


	//   ....[177]....
        /*2404*/ 	.word	0x0001a550


	//   ....[178]....
        /*2408*/ 	.word	0x0001a5e0


	//   ....[179]....
        /*240c*/ 	.word	0x0001a660


	//   ....[180]....
        /*2410*/ 	.word	0x0001a6f0


	//   ....[181]....
        /*2414*/ 	.word	0x0001a780


	//   ....[182]....
        /*2418*/ 	.word	0x0001a810


	//   ....[183]....
        /*241c*/ 	.word	0x0001a890


	//   ....[184]....
        /*2420*/ 	.word	0x0001a920


	//   ....[185]....
        /*2424*/ 	.word	0x0001a9b0


	//   ....[186]....
        /*2428*/ 	.word	0x0001aa00


	//   ....[187]....
        /*242c*/ 	.word	0x0001aa40


	//   ....[188]....
        /*2430*/ 	.word	0x0001aa90


	//   ....[189]....
        /*2434*/ 	.word	0x0001aae0


	//   ....[190]....
        /*2438*/ 	.word	0x0001ab30


	//   ....[191]....
        /*243c*/ 	.word	0x0001ab80


	//   ....[192]....
        /*2440*/ 	.word	0x0001abd0


	//   ....[193]....
        /*2444*/ 	.word	0x0001ac30


	//   ....[194]....
        /*2448*/ 	.word	0x0001acc0


	//   ....[195]....
        /*244c*/ 	.word	0x0001ad50


	//   ....[196]....
        /*2450*/ 	.word	0x0001ade0


	//   ....[197]....
        /*2454*/ 	.word	0x0001ae60


	//   ....[198]....
        /*2458*/ 	.word	0x0001aef0


	//   ....[199]....
        /*245c*/ 	.word	0x0001af80


	//   ....[200]....
        /*2460*/ 	.word	0x0001b010


	//   ....[201]....
        /*2464*/ 	.word	0x0001b090


	//   ....[202]....
        /*2468*/ 	.word	0x0001b120


	//   ....[203]....
        /*246c*/ 	.word	0x0001b1b0


	//   ....[204]....
        /*2470*/ 	.word	0x0001b240


	//   ....[205]....
        /*2474*/ 	.word	0x0001b2c0


	//   ....[206]....
        /*2478*/ 	.word	0x0001b350


	//   ....[207]....
        /*247c*/ 	.word	0x0001b3e0


	//   ....[208]....
        /*2480*/ 	.word	0x0001b470


	//   ....[209]....
        /*2484*/ 	.word	0x0001b4f0


	//   ....[210]....
        /*2488*/ 	.word	0x0001b580


	//   ....[211]....
        /*248c*/ 	.word	0x0001b610


	//   ....[212]....
        /*2490*/ 	.word	0x0001b6a0


	//   ....[213]....
        /*2494*/ 	.word	0x0001b720


	//   ....[214]....
        /*2498*/ 	.word	0x0001b7b0


	//   ....[215]....
        /*249c*/ 	.word	0x0001b840


	//   ....[216]....
        /*24a0*/ 	.word	0x0001b890


	//   ....[217]....
        /*24a4*/ 	.word	0x0001b8d0


	//   ....[218]....
        /*24a8*/ 	.word	0x0001b920


	//   ....[219]....
        /*24ac*/ 	.word	0x0001b970


	//   ....[220]....
        /*24b0*/ 	.word	0x0001b9c0


	//   ....[221]....
        /*24b4*/ 	.word	0x0001ba50


	//   ....[222]....
        /*24b8*/ 	.word	0x0001baa0


	//   ....[223]....
        /*24bc*/ 	.word	0x0001baf0


	//   ....[224]....
        /*24c0*/ 	.word	0x0001bb40


	//   ....[225]....
        /*24c4*/ 	.word	0x0001bb90


	//   ....[226]....
        /*24c8*/ 	.word	0x0001bbe0


	//   ....[227]....
        /*24cc*/ 	.word	0x0001bc70


	//   ....[228]....
        /*24d0*/ 	.word	0x0001bcc0


	//   ....[229]....
        /*24d4*/ 	.word	0x0001bd50


	//   ....[230]....
        /*24d8*/ 	.word	0x0001bdd0


	//   ....[231]....
        /*24dc*/ 	.word	0x0001be60


	//----- nvinfo : EIATTR_EXIT_INSTR_OFFSETS
	.align		4
.L_886:
        /*24e0*/ 	.byte	0x04, 0x1c
        /*24e2*/ 	.short	(.L_888 - .L_887)


	//   ....[0]....
.L_887:
        /*24e4*/ 	.word	0x000010d0


	//   ....[1]....
        /*24e8*/ 	.word	0x00018ef0


	//----- nvinfo : EIATTR_MAX_THREADS
	.align		4
.L_888:
        /*24ec*/ 	.byte	0x04, 0x05
        /*24ee*/ 	.short	(.L_890 - .L_889)
.L_889:
        /*24f0*/ 	.word	0x00000100
        /*24f4*/ 	.word	0x00000001
        /*24f8*/ 	.word	0x00000001


	//----- nvinfo : EIATTR_CRS_STACK_SIZE
	.align		4
.L_890:
        /*24fc*/ 	.byte	0x04, 0x1e
        /*24fe*/ 	.short	(.L_892 - .L_891)
.L_891:
        /*2500*/ 	.word	0x00000000
.L_892:


//--------------------- .nv.info._ZN7cutlass13device_kernelIN5flash19enable_sm80_to_sm89INS1_16FlashAttnFwdSm80INS1_25CollectiveMainloopFwdSm80ILi8ELi1ELb0EN4cute5tupleIJNS5_1CILi128EEENS7_ILi32EEENS7_ILi256EEEEEELi256ENS_10bfloat16_tEfNS_4arch4Sm80ELb0ELb1ELb0ELb1ELb1ELb1ELb1ELb1EEENS1_21CollectiveEpilogueFwdINS6_IJS8_SA_S9_EEENS6_IJNS7_ILi1EEESI_SI_EEESC_SE_Li256ELb1ELb1ELb1ELb0EEENS1_36VarlenDynamicPersistentTileSchedulerILi128ELi32ELi256ELi256ELb1ELb1ELb0ELb1ELb0ELb1EEEEEEEEEvNT_6ParamsE --------------------------
	.section	.nv.info._ZN7cutlass13device_kernelIN5flash19enable_sm80_to_sm89INS1_16FlashAttnFwdSm80INS1_25CollectiveMainloopFwdSm80ILi8ELi1ELb0EN4cute5tupleIJNS5_1CILi128EEENS7_ILi32EEENS7_ILi256EEEEEELi256ENS_10bfloat16_tEfNS_4arch4Sm80ELb0ELb1ELb0ELb1ELb1ELb1ELb1ELb1EEENS1_21CollectiveEpilogueFwdINS6_IJS8_SA_S9_EEENS6_IJNS7_ILi1EEESI_SI_EEESC_SE_Li256ELb1ELb1ELb1ELb0EEENS1_36VarlenDynamicPersistentTileSchedulerILi128ELi32ELi256ELi256ELb1ELb1ELb0ELb1ELb0ELb1EEEEEEEEEvNT_6ParamsE,"",@"SHT_CUDA_INFO"
	.sectionflags	@""
	.align	4


	//----- nvinfo : EIATTR_CUDA_API_VERSION
	.align		4
        /*0000*/ 	.byte	0x04, 0x37
        /*0002*/ 	.short	(.L_894 - .L_893)
.L_893:
        /*0004*/ 	.word	0x00000082


	//----- nvinfo : EIATTR_SW2861232_WAR
	.align		4
.L_894:
        /*0008*/ 	.byte	0x01, 0x35
	.zero		2


	//----- nvinfo : EIATTR_PARAM_CBANK
	.align		4
        /*000c*/ 	.byte	0x04, 0x0a
        /*000e*/ 	.short	(.L_896 - .L_895)
	.align		4
.L_895:
        /*0010*/ 	.word	index@(.nv.constant0._ZN7cutlass13device_kernelIN5flash19enable_sm80_to_sm89INS1_16FlashAttnFwdSm80INS1_25CollectiveMainloopFwdSm80ILi8ELi1ELb0EN4cute5tupleIJNS5_1CILi128EEENS7_ILi32EEENS7_ILi256EEEEEELi256ENS_10bfloat16_tEfNS_4arch4Sm80ELb0ELb1ELb0ELb1ELb1ELb1ELb1ELb1EEENS1_21CollectiveEpilogueFwdINS6_IJS8_SA_S9_EEENS6_IJNS7_ILi1EEESI_SI_EEESC_SE_Li256ELb1ELb1ELb1ELb0EEENS1_36VarlenDynamicPersistentTileSchedulerILi128ELi32ELi256ELi256ELb1ELb1ELb0ELb1ELb0ELb1EEEEEEEEEvNT_6ParamsE)
        /*0014*/ 	.short	0x0160
        /*0016*/ 	.short	0x0438


	//----- nvinfo : EIATTR_CBANK_PARAM_SIZE
	.align		4
.L_896:
        /*0018*/ 	.byte	0x03, 0x19
        /*001a*/ 	.short	0x0438


	//----- nvinfo : EIATTR_KPARAM_INFO
	.align		4
        /*001c*/ 	.byte	0x04, 0x17
        /*001e*/ 	.short	(.L_898 - .L_897)
.L_897:
        /*0020*/ 	.word	0x00000000
        /*0024*/ 	.short	0x0000
        /*0026*/ 	.short	0x0000
        /*0028*/ 	.byte	0x00, 0xf0, 0xe1, 0x10


	//----- nvinfo : EIATTR_MAXREG_COUNT
	.align		4
.L_898:
        /*002c*/ 	.byte	0x03, 0x1b
        /*002e*/ 	.short	0x00ff


	//----- nvinfo : EIATTR_NUM_BARRIERS
	.align		4
        /*0030*/ 	.byte	0x02, 0x4c
        /*0032*/ 	.byte	0x06
	.zero		1


	//----- nvinfo : EIATTR_ANNOTATIONS
	.align		4
        /*0034*/ 	.byte	0x04, 0x55
        /*0036*/ 	.short	(.L_900 - .L_899)


	//   ....[0]....
.L_899:
        /* <DEDUP_REMOVED lines=21> */


	//----- nvinfo : EIATTR_MERCURY_ISA_VERSION
	.align		4
.L_900:
        /*0170*/ 	.byte	0x03, 0x5f
        /*0172*/ 	.short	0x0000


	//----- nvinfo : EIATTR_INT_WARP_WIDE_INSTR_OFFSETS
	.align		4
        /*0174*/ 	.byte	0x04, 0x31
        /*0176*/ 	.short	(.L_902 - .L_901)


	//   ....[0]....
.L_901:
        /*0178*/ 	.word	0x0001b710


	//   ....[1]....
        /*017c*/ 	.word	0x0001b780


	//----- nvinfo : EIATTR_COOP_GROUP_MASK_REGIDS
	.align		4
.L_902:
        /*0180*/ 	.byte	0x04, 0x29
        /*0182*/ 	.short	(.L_904 - .L_903)


	//   ....[0]....
.L_903:
        /*0184*/ 	.word	0xffffffff


	//   ....[1]....
        /*0188*/ 	.word	0xffffffff


	//   ....[2]....
        /*018c*/ 	.word	0xffffffff


	//   ....[3]....
        /*0190*/ 	.word	0xffffffff


	//   ....[4]....
        /*0194*/ 	.word	0xffffffff


	//   ....[5]....
        /*0198*/ 	.word	0xffffffff


	//   ....[6]....
        /*019c*/ 	.word	0xffffffff


	//   ....[7]....
        /*01a0*/ 	.word	0xffffffff


	//   ....[8]....
        /*01a4*/ 	.word	0xffffffff


	//   ....[9]....
        /*01a8*/ 	.word	0xffffffff


	//   ....[10]....
        /*01ac*/ 	.word	0xffffffff


	//   ....[11]....
        /*01b0*/ 	.word	0xffffffff


	//   ....[12]....
        /*01b4*/ 	.word	0xffffffff


	//   ....[13]....
        /*01b8*/ 	.word	0xffffffff


	//   ....[14]....
        /*01bc*/ 	.word	0xffffffff


	//   ....[15]....
        /*01c0*/ 	.word	0xffffffff


	//   ....[16]....
        /*01c4*/ 	.word	0xffffffff


	//   ....[17]....
        /*01c8*/ 	.word	0xffffffff


	//   ....[18]....
        /*01cc*/ 	.word	0xffffffff


	//   ....[19]....
        /*01d0*/ 	.word	0xffffffff


	//   ....[20]....
        /*01d4*/ 	.word	0xffffffff


	//   ....[21]....
        /*01d8*/ 	.word	0xffffffff


	//   ....[22]....
        /*01dc*/ 	.word	0xffffffff


	//   ....[23]....
        /*01e0*/ 	.word	0xffffffff


	//   ....[24]....
        /*01e4*/ 	.word	0xffffffff


	//   ....[25]....
        /*01e8*/ 	.word	0xffffffff


	//   ....[26]....
        /*01ec*/ 	.word	0xffffffff


	//   ....[27]....
        /*01f0*/ 	.word	0xffffffff


	//   ....[28]....
        /*01f4*/ 	.word	0xffffffff


	//   ....[29]....
        /*01f8*/ 	.word	0xffffffff


	//   ....[30]....
        /*01fc*/ 	.word	0xffffffff


	//   ....[31]....
        /*0200*/ 	.word	0xffffffff


	//   ....[32]....
        /*0204*/ 	.word	0xffffffff


	//   ....[33]....
        /*0208*/ 	.word	0xffffffff


	//   ....[34]....
        /*020c*/ 	.word	0xffffffff


	//   ....[35]....
        /*0210*/ 	.word	0xffffffff


	//   ....[36]....
        /*0214*/ 	.word	0xffffffff


	//   ....[37]....
        /*0218*/ 	.word	0xffffffff


	//   ....[38]....
        /*021c*/ 	.word	0xffffffff


	//   ....[39]....
        /*0220*/ 	.word	0xffffffff


	//   ....[40]....
        /*0224*/ 	.word	0xffffffff


	//   ....[41]....
        /*0228*/ 	.word	0xffffffff


	//   ....[42]....
        /*022c*/ 	.word	0xffffffff


	//   ....[43]....
        /*0230*/ 	.word	0xffffffff


	//   ....[44]....
        /*0234*/ 	.word	0xffffffff


	//   ....[45]....
        /*0238*/ 	.word	0xffffffff


	//   ....[46]....
        /*023c*/ 	.word	0xffffffff


	//   ....[47]....
        /*0240*/ 	.word	0xffffffff


	//   ....[48]....
        /*0244*/ 	.word	0xffffffff


	//   ....[49]....
        /*0248*/ 	.word	0xffffffff


	//   ....[50]....
        /*024c*/ 	.word	0xffffffff


	//   ....[51]....
        /*0250*/ 	.word	0xffffffff


	//   ....[52]....
        /*0254*/ 	.word	0xffffffff


	//   ....[53]....
        /*0258*/ 	.word	0xffffffff


	//   ....[54]....
        /*025c*/ 	.word	0xffffffff


	//   ....[55]....
        /*0260*/ 	.word	0xffffffff


	//   ....[56]....
        /*0264*/ 	.word	0xffffffff


	//   ....[57]....
        /*0268*/ 	.word	0xffffffff


	//   ....[58]....
        /*026c*/ 	.word	0xffffffff


	//   ....[59]....
        /*0270*/ 	.word	0xffffffff


	//   ....[60]....
        /*0274*/ 	.word	0xffffffff


	//   ....[61]....
        /*0278*/ 	.word	0xffffffff


	//   ....[62]....
        /*027c*/ 	.word	0xffffffff


	//   ....[63]....
        /*0280*/ 	.word	0xffffffff


	//   ....[64]....
        /*0284*/ 	.word	0xffffffff


	//   ....[65]....
        /*0288*/ 	.word	0xffffffff


	//   ....[66]....
        /*028c*/ 	.word	0xffffffff


	//   ....[67]....
        /*0290*/ 	.word	0xffffffff


	//   ....[68]....
        /*0294*/ 	.word	0xffffffff


	//   ....[69]....
        /*0298*/ 	.word	0xffffffff


	//   ....[70]....
        /*029c*/ 	.word	0xffffffff


	//   ....[71]....
        /*02a0*/ 	.word	0xffffffff


	//   ....[72]....
        /*02a4*/ 	.word	0xffffffff


	//   ....[73]....
        /*02a8*/ 	.word	0xffffffff


	//   ....[74]....
        /*02ac*/ 	.word	0xffffffff


	//   ....[75]....
        /*02b0*/ 	.word	0xffffffff


	//   ....[76]....
        /*02b4*/ 	.word	0xffffffff


	//   ....[77]....
        /*02b8*/ 	.word	0xffffffff


	//   ....[78]....
        /*02bc*/ 	.word	0xffffffff


	//   ....[79]....
        /*02c0*/ 	.word	0xffffffff


	//   ....[80]....
        /*02c4*/ 	.word	0xffffffff


	//   ....[81]....
        /*02c8*/ 	.word	0xffffffff


	//   ....[82]....
        /*02cc*/ 	.word	0xffffffff


	//   ....[83]....
        /*02d0*/ 	.word	0xffffffff


	//   ....[84]....
        /*02d4*/ 	.word	0xffffffff


	//   ....[85]....
        /*02d8*/ 	.word	0xffffffff


	//   ....[86]....
        /*02dc*/ 	.word	0xffffffff


	//   ....[87]....
        /*02e0*/ 	.word	0xffffffff


	//   ....[88]....
        /*02e4*/ 	.word	0xffffffff


	//   ....[89]....
        /*02e8*/ 	.word	0xffffffff


	//   ....[90]....
        /*02ec*/ 	.word	0xffffffff


	//   ....[91]....
        /*02f0*/ 	.word	0xffffffff


	//   ....[92]....
        /*02f4*/ 	.word	0xffffffff


	//   ....[93]....
        /*02f8*/ 	.word	0xffffffff


	//   ....[94]....
        /*02fc*/ 	.word	0xffffffff


	//   ....[95]....
        /*0300*/ 	.word	0xffffffff


	//   ....[96]....
        /*0304*/ 	.word	0xffffffff


	//   ....[97]....
        /*0308*/ 	.word	0xffffffff


	//   ....[98]....
        /*030c*/ 	.word	0xffffffff


	//   ....[99]....
        /*0310*/ 	.word	0xffffffff


	//   ....[100]....
        /*0314*/ 	.word	0xffffffff


	//   ....[101]....
        /*0318*/ 	.word	0xffffffff


	//   ....[102]....
        /*031c*/ 	.word	0xffffffff


	//   ....[103]....
        /*0320*/ 	.word	0xffffffff


	//   ....[104]....
        /*0324*/ 	.word	0xffffffff


	//   ....[105]....
        /*0328*/ 	.word	0xffffffff


	//   ....[106]....
        /*032c*/ 	.word	0xffffffff


	//   ....[107]....
        /*0330*/ 	.word	0xffffffff


	//   ....[108]....
        /*0334*/ 	.word	0xffffffff


	//   ....[109]....
        /*0338*/ 	.word	0xffffffff


	//   ....[110]....
        /*033c*/ 	.word	0xffffffff


	//   ....[111]....
        /*0340*/ 	.word	0xffffffff


	//   ....[112]....
        /*0344*/ 	.word	0xffffffff


	//   ....[113]....
        /*0348*/ 	.word	0xffffffff


	//   ....[114]....
        /*034c*/ 	.word	0xffffffff


	//   ....[115]....
        /*0350*/ 	.word	0xffffffff


	//   ....[116]....
        /*0354*/ 	.word	0xffffffff


	//   ....[117]....
        /*0358*/ 	.word	0xffffffff


	//   ....[118]....
        /*035c*/ 	.word	0xffffffff


	//   ....[119]....
        /*0360*/ 	.word	0xffffffff


	//   ....[120]....
        /*0364*/ 	.word	0xffffffff


	//   ....[121]....
        /*0368*/ 	.word	0xffffffff


	//   ....[122]....
        /*036c*/ 	.word	0xffffffff


	//   ....[123]....
        /*0370*/ 	.word	0xffffffff


	//   ....[124]....
        /*0374*/ 	.word	0xffffffff


	//   ....[125]....
        /*0378*/ 	.word	0xffffffff


	//   ....[126]....
        /*037c*/ 	.word	0xffffffff


	//   ....[127]....
        /*0380*/ 	.word	0xffffffff


	//   ....[128]....
        /*0384*/ 	.word	0xffffffff


	//   ....[129]....
        /*0388*/ 	.word	0xffffffff


	//   ....[130]....
        /*038c*/ 	.word	0xffffffff


	//   ....[131]....
        /*0390*/ 	.word	0xffffffff


	//   ....[132]....
        /*0394*/ 	.word	0xffffffff


	//   ....[133]....
        /*0398*/ 	.word	0xffffffff


	//   ....[134]....
        /*039c*/ 	.word	0xffffffff


	//   ....[135]....
        /*03a0*/ 	.word	0xffffffff


	//   ....[136]....
        /*03a4*/ 	.word	0xffffffff


	//   ....[137]....
        /*03a8*/ 	.word	0xffffffff


	//   ....[138]....
        /*03ac*/ 	.word	0xffffffff


	//   ....[139]....
        /*03b0*/ 	.word	0xffffffff


	//   ....[140]....
        /*03b4*/ 	.word	0xffffffff


	//   ....[141]....
        /*03b8*/ 	.word	0xffffffff


	//   ....[142]....
        /*03bc*/ 	.word	0xffffffff


	//   ....[143]....
        /*03c0*/ 	.word	0xffffffff


	//   ....[144]....
        /*03c4*/ 	.word	0xffffffff


	//   ....[145]....
        /*03c8*/ 	.word	0xffffffff


	//   ....[146]....
        /*03cc*/ 	.word	0xffffffff


	//   ....[147]....
        /*03d0*/ 	.word	0xffffffff


	//   ....[148]....
        /*03d4*/ 	.word	0xffffffff


	//   ....[149]....
        /*03d8*/ 	.word	0xffffffff


	//   ....[150]....
        /*03dc*/ 	.word	0xffffffff


	//   ....[151]....
        /*03e0*/ 	.word	0xffffffff


	//   ....[152]....
        /*03e4*/ 	.word	0xffffffff


	//   ....[153]....
        /*03e8*/ 	.word	0xffffffff


	//   ....[154]....
        /*03ec*/ 	.word	0xffffffff


	//   ....[155]....
        /*03f0*/ 	.word	0xffffffff


	//   ....[156]....
        /*03f4*/ 	.word	0xffffffff


	//   ....[157]....
        /*03f8*/ 	.word	0xffffffff


	//   ....[158]....
        /*03fc*/ 	.word	0xffffffff


	//   ....[159]....
        /*0400*/ 	.word	0xffffffff


	//   ....[160]....
        /*0404*/ 	.word	0xffffffff


	//   ....[161]....
        /*0408*/ 	.word	0xffffffff


	//   ....[162]....
        /*040c*/ 	.word	0xffffffff


	//   ....[163]....
        /*0410*/ 	.word	0xffffffff


	//   ....[164]....
        /*0414*/ 	.word	0xffffffff


	//   ....[165]....
        /*0418*/ 	.word	0xffffffff


	//   ....[166]....
        /*041c*/ 	.word	0xffffffff


	//   ....[167]....
        /*0420*/ 	.word	0xffffffff


	//   ....[168]....
        /*0424*/ 	.word	0xffffffff


	//   ....[169]....
        /*0428*/ 	.word	0xffffffff


	//   ....[170]....
        /*042c*/ 	.word	0xffffffff


	//   ....[171]....
        /*0430*/ 	.word	0xffffffff


	//   ....[172]....
        /*0434*/ 	.word	0xffffffff


	//   ....[173]....
        /*0438*/ 	.word	0xffffffff


	//   ....[174]....
        /*043c*/ 	.word	0xffffffff


	//   ....[175]....
        /*0440*/ 	.word	0xffffffff


	//   ....[176]....
        /*0444*/ 	.word	0xffffffff


	//   ....[177]....
        /*0448*/ 	.word	0xffffffff


	//   ....[178]....
        /*044c*/ 	.word	0xffffffff


	//   ....[179]....
        /*0450*/ 	.word	0xffffffff


	//   ....[180]....
        /*0454*/ 	.word	0xffffffff


	//   ....[181]....
        /*0458*/ 	.word	0xffffffff


	//   ....[182]....
        /*045c*/ 	.word	0xffffffff


	//   ....[183]....
        /*0460*/ 	.word	0xffffffff


	//   ....[184]....
        /*0464*/ 	.word	0xffffffff


	//   ....[185]....
        /*0468*/ 	.word	0xffffffff


	//   ....[186]....
        /*046c*/ 	.word	0xffffffff


	//   ....[187]....
        /*0470*/ 	.word	0xffffffff


	//   ....[188]....
        /*0474*/ 	.word	0xffffffff


	//   ....[189]....
        /*0478*/ 	.word	0xffffffff


	//   ....[190]....
        /*047c*/ 	.word	0xffffffff


	//   ....[191]....
        /*0480*/ 	.word	0xffffffff


	//   ....[192]....
        /*0484*/ 	.word	0xffffffff


	//   ....[193]....
        /*0488*/ 	.word	0xffffffff


	//   ....[194]....
        /*048c*/ 	.word	0xffffffff


	//   ....[195]....
        /*0490*/ 	.word	0xffffffff


	//   ....[196]....
        /*0494*/ 	.word	0xffffffff


	//   ....[197]....
        /*0498*/ 	.word	0xffffffff


	//   ....[198]....
        /*049c*/ 	.word	0xffffffff


	//   ....[199]....
        /*04a0*/ 	.word	0xffffffff


	//   ....[200]....
        /*04a4*/ 	.word	0xffffffff


	//   ....[201]....
        /*04a8*/ 	.word	0xffffffff


	//   ....[202]....
        /*04ac*/ 	.word	0xffffffff


	//   ....[203]....
        /*04b0*/ 	.word	0xffffffff


	//   ....[204]....
        /*04b4*/ 	.word	0xffffffff


	//   ....[205]....
        /*04b8*/ 	.word	0xffffffff


	//   ....[206]....
        /*04bc*/ 	.word	0xffffffff


	//   ....[207]....
        /*04c0*/ 	.word	0xffffffff


	//   ....[208]....
        /*04c4*/ 	.word	0xffffffff


	//   ....[209]....
        /*04c8*/ 	.word	0xffffffff


	//   ....[210]....
        /*04cc*/ 	.word	0xffffffff


	//   ....[211]....
        /*04d0*/ 	.word	0xffffffff


	//   ....[212]....
        /*04d4*/ 	.word	0xffffffff


	//   ....[213]....
        /*04d8*/ 	.word	0xffffffff


	//   ....[214]....
        /*04dc*/ 	.word	0xffffffff


	//   ....[215]....
        /*04e0*/ 	.word	0xffffffff


	//   ....[216]....
        /*04e4*/ 	.word	0xffffffff


	//   ....[217]....
        /*04e8*/ 	.word	0xffffffff


	//   ....[218]....
        /*04ec*/ 	.word	0xffffffff


	//   ....[219]....
        /*04f0*/ 	.word	0xffffffff


	//   ....[220]....
        /*04f4*/ 	.word	0xffffffff


	//   ....[221]....
        /*04f8*/ 	.word	0xffffffff


	//   ....[222]....
        /*04fc*/ 	.word	0xffffffff


	//   ....[223]....
        /*0500*/ 	.word	0xffffffff


	//   ....[224]....
        /*0504*/ 	.word	0xffffffff


	//   ....[225]....
        /*0508*/ 	.word	0xffffffff


	//   ....[226]....
        /*050c*/ 	.word	0xffffffff


	//   ....[227]....
        /*0510*/ 	.word	0xffffffff


	//   ....[228]....
        /*0514*/ 	.word	0xffffffff


	//   ....[229]....
        /*0518*/ 	.word	0xffffffff


	//   ....[230]....
        /*051c*/ 	.word	0xffffffff


	//   ....[231]....
        /*0520*/ 	.word	0xffffffff


	//   ....[232]....
        /*0524*/ 	.word	0xffffffff


	//   ....[233]....
        /*0528*/ 	.word	0xffffffff


	//   ....[234]....
        /*052c*/ 	.word	0xffffffff


	//   ....[235]....
        /*0530*/ 	.word	0xffffffff


	//   ....[236]....
        /*0534*/ 	.word	0xffffffff


	//   ....[237]....
        /*0538*/ 	.word	0xffffffff


	//   ....[238]....
        /*053c*/ 	.word	0xffffffff


	//   ....[239]....
        /*0540*/ 	.word	0xffffffff


	//   ....[240]....
        /*0544*/ 	.word	0xffffffff


	//   ....[241]....
        /*0548*/ 	.word	0xffffffff


	//   ....[242]....
        /*054c*/ 	.word	0xffffffff


	//   ....[243]....
        /*0550*/ 	.word	0xffffffff


	//   ....[244]....
        /*0554*/ 	.word	0xffffffff


	//   ....[245]....
        /*0558*/ 	.word	0xffffffff


	//----- nvinfo : EIATTR_COOP_GROUP_INSTR_OFFSETS
	.align		4
.L_904:
        /*055c*/ 	.byte	0x04, 0x28
        /*055e*/ 	.short	(.L_906 - .L_905)


	//   ....[0]....
.L_905:
        /*0560*/ 	.word	0x00000050


	//   ....[1]....
        /*0564*/ 	.word	0x000001e0


	//   ....[2]....
        /*0568*/ 	.word	0x00000210


	//   ....[3]....
        /*056c*/ 	.word	0x00000240


	//   ....[4]....
        /*0570*/ 	.word	0x00000270


	//   ....[5]....
        /*0574*/ 	.word	0x000002a0


	//   ....[6]....
        /*0578*/ 	.word	0x000002d0


	//   ....[7]....
        /*057c*/ 	.word	0x00000430


	//   ....[8]....
        /*0580*/ 	.word	0x00000470


	//   ....[9]....
        /*0584*/ 	.word	0x000004a0


	//   ....[10]....
        /*0588*/ 	.word	0x000004d0


	//   ....[11]....
        /*058c*/ 	.word	0x00000500


	//   ....[12]....
        /*0590*/ 	.word	0x00000530


	//   ....[13]....
        /*0594*/ 	.word	0x000005c0


	//   ....[14]....
        /*0598*/ 	.word	0x00000600


	//   ....[15]....
        /*059c*/ 	.word	0x00000620


	//   ....[16]....
        /*05a0*/ 	.word	0x00000680


	//   ....[17]....
        /*05a4*/ 	.word	0x00003b00


	//   ....[18]....
        /*05a8*/ 	.word	0x00003b10


	//   ....[19]....
        /*05ac*/ 	.word	0x00004d30


	//   ....[20]....
        /*05b0*/ 	.word	0x00004d40


	//   ....[21]....
        /*05b4*/ 	.word	0x00005e50


	//   ....[22]....
        /*05b8*/ 	.word	0x00005e70


	//   ....[23]....
        /*05bc*/ 	.word	0x00006230


	//   ....[24]....
        /*05c0*/ 	.word	0x00006240


	//   ....[25]....
        /*05c4*/ 	.word	0x000072b0


	//   ....[26]....
        /*05c8*/ 	.word	0x000072d0


	//   ....[27]....
        /*05cc*/ 	.word	0x00007450


	//   ....[28]....
        /*05d0*/ 	.word	0x00007460


	//   ....[29]....
        /*05d4*/ 	.word	0x000075e0


	//   ....[30]....
        /*05d8*/ 	.word	0x00007600


	//   ....[31]....
        /*05dc*/ 	.word	0x00007780


	//   ....[32]....
        /*05e0*/ 	.word	0x00007790


	//   ....[33]....
        /*05e4*/ 	.word	0x00007b80


	//   ....[34]....
        /*05e8*/ 	.word	0x00007b90


	//   ....[35]....
        /*05ec*/ 	.word	0x00007f70


	//   ....[36]....
        /*05f0*/ 	.word	0x00007f90


	//   ....[37]....
        /*05f4*/ 	.word	0x00007fb0


	//   ....[38]....
        /*05f8*/ 	.word	0x00007fd0


	//   ....[39]....
        /*05fc*/ 	.word	0x000084b0


	//   ....[40]....
        /*0600*/ 	.word	0x000084f0


	//   ....[41]....
        /*0604*/ 	.word	0x00008530


	//   ....[42]....
        /*0608*/ 	.word	0x00008570


	//   ....[43]....
        /*060c*/ 	.word	0x000088c0


	//   ....[44]....
        /*0610*/ 	.word	0x00008a40


	//   ....[45]....
        /*0614*/ 	.word	0x00008a80


	//   ....[46]....
        /*0618*/ 	.word	0x00008ac0


	//   ....[47]....
        /*061c*/ 	.word	0x00008e30


	//   ....[48]....
        /*0620*/ 	.word	0x00008ea0


	//   ....[49]....
        /*0624*/ 	.word	0x00008ef0


	//   ....[50]....
        /*0628*/ 	.word	0x00008fe0


	//   ....[51]....
        /*062c*/ 	.word	0x0000c940


	//   ....[52]....
        /*0630*/ 	.word	0x0000c990


	//   ....[53]....
        /*0634*/ 	.word	0x0000c9b0


	//   ....[54]....
        /*0638*/ 	.word	0x0000c9c0


	//   ....[55]....
        /*063c*/ 	.word	0x0000cbf0


	//   ....[56]....
        /*0640*/ 	.word	0x0000cc60


	//   ....[57]....
        /*0644*/ 	.word	0x0000ccb0


	//   ....[58]....
        /*0648*/ 	.word	0x0000cd00


	//   ....[59]....
        /*064c*/ 	.word	0x0000cfd0


	//   ....[60]....
        /*0650*/ 	.word	0x0000d0b0


	//   ....[61]....
        /*0654*/ 	.word	0x0000d100


	//   ....[62]....
        /*0658*/ 	.word	0x0000d180


	//   ....[63]....
        /*065c*/ 	.word	0x0000d440


	//   ....[64]....
        /*0660*/ 	.word	0x0000d480


	//   ....[65]....
        /*0664*/ 	.word	0x0000d4d0


	//   ....[66]....
        /*0668*/ 	.word	0x0000d520


	//   ....[67]....
        /*066c*/ 	.word	0x000113c0


	//   ....[68]....
        /*0670*/ 	.word	0x000113d0


	//   ....[69]....
        /*0674*/ 	.word	0x00011ee0


	//   ....[70]....
        /*0678*/ 	.word	0x00011f00


	//   ....[71]....
        /*067c*/ 	.word	0x00012140


	//   ....[72]....
        /*0680*/ 	.word	0x000124a0


	//   ....[73]....
        /*0684*/ 	.word	0x000128d0


	//   ....[74]....
        /*0688*/ 	.word	0x00012900


	//   ....[75]....
        /*068c*/ 	.word	0x00012910


	//   ....[76]....
        /*0690*/ 	.word	0x00012940


	//   ....[77]....
        /*0694*/ 	.word	0x00013790


	//   ....[78]....
        /*0698*/ 	.word	0x000137b0


	//   ....[79]....
        /*069c*/ 	.word	0x000141d0


	//   ....[80]....
        /*06a0*/ 	.word	0x000141f0


	//   ....[81]....
        /*06a4*/ 	.word	0x00014410


	//   ....[82]....
        /*06a8*/ 	.word	0x000147a0


	//   ....[83]....
        /*06ac*/ 	.word	0x00014c20


	//   ....[84]....
        /*06b0*/ 	.word	0x00014c50


	//   ....[85]....
        /*06b4*/ 	.word	0x00014c70


	//   ....[86]....
        /*06b8*/ 	.word	0x00014c90


	//   ....[87]....
        /*06bc*/ 	.word	0x00016380


	//   ....[88]....
        /*06c0*/ 	.word	0x000163a0


	//   ....[89]....
        /*06c4*/ 	.word	0x00016df0


	//   ....[90]....
        /*06c8*/ 	.word	0x00016e10


	//   ....[91]....
        /*06cc*/ 	.word	0x00017090


	//   ....[92]....
        /*06d0*/ 	.word	0x000170c0


	//   ....[93]....
        /*06d4*/ 	.word	0x000170e0


	//   ....[94]....
        /*06d8*/ 	.word	0x00017100


	//   ....[95]....
        /*06dc*/ 	.word	0x00018540


	//   ....[96]....
        /*06e0*/ 	.word	0x00018560


	//   ....[97]....
        /*06e4*/ 	.word	0x00018f60


	//   ....[98]....
        /*06e8*/ 	.word	0x00018f80


	//   ....[99]....
        /*06ec*/ 	.word	0x00019160


	//   ....[100]....
        /*06f0*/ 	.word	0x000194f0


	//   ....[101]....
        /*06f4*/ 	.word	0x00019970


	//   ....[102]....
        /*06f8*/ 	.word	0x000199a0


	//   ....[103]....
        /*06fc*/ 	.word	0x000199c0


	//   ....[104]....
        /*0700*/ 	.word	0x000199e0


	//   ....[105]....
        /*0704*/ 	.word	0x0001ad00


	//   ....[106]....
        /*0708*/ 	.word	0x0001ad30


	//   ....[107]....
        /*070c*/ 	.word	0x0001ad50


	//   ....[108]....
        /*0710*/ 	.word	0x0001ad70


	//   ....[109]....
        /*0714*/ 	.word	0x0001c4f0


	//   ....[110]....
        /*0718*/ 	.word	0x0001c510


	//   ....[111]....
        /*071c*/ 	.word	0x0001c520


	//   ....[112]....
        /*0720*/ 	.word	0x0001c530


	//   ....[113]....
        /*0724*/ 	.word	0x0001c8f0


	//   ....[114]....
        /*0728*/ 	.word	0x0001c910


	//   ....[115]....
        /*072c*/ 	.word	0x0001ca70


	//   ....[116]....
        /*0730*/ 	.word	0x0001ca80


	//   ....[117]....
        /*0734*/ 	.word	0x0001cbf0


	//   ....[118]....
        /*0738*/ 	.word	0x0001cc10


	//   ....[119]....
        /*073c*/ 	.word	0x0001cd80


	//   ....[120]....
        /*0740*/ 	.word	0x0001cd90


	//   ....[121]....
        /*0744*/ 	.word	0x0001d0f0


	//   ....[122]....
        /*0748*/ 	.word	0x0001d110


	//   ....[123]....
        /*074c*/ 	.word	0x0001de60


	//   ....[124]....
        /*0750*/ 	.word	0x0001de70


	//   ....[125]....
        /*0754*/ 	.word	0x0001f390


	//   ....[126]....
        /*0758*/ 	.word	0x0001f3b0


	//   ....[127]....
        /*075c*/ 	.word	0x0001f520


	//   ....[128]....
        /*0760*/ 	.word	0x0001f530


	//   ....[129]....
        /*0764*/ 	.word	0x0001f6a0


	//   ....[130]....
        /*0768*/ 	.word	0x0001f6c0


	//   ....[131]....
        /*076c*/ 	.word	0x0001f830


	//   ....[132]....
        /*0770*/ 	.word	0x0001f840


	//   ....[133]....
        /*0774*/ 	.word	0x0001fa50


	//   ....[134]....
        /*0778*/ 	.word	0x0001fa70


	//   ....[135]....
        /*077c*/ 	.word	0x0001fb90


	//   ....[136]....
        /*0780*/ 	.word	0x0001fbd0


	//   ....[137]....
        /*0784*/ 	.word	0x0001fc00


	//   ....[138]....
        /*0788*/ 	.word	0x0001fc30


	//   ....[139]....
        /*078c*/ 	.word	0x0001fc60


	//   ....[140]....
        /*0790*/ 	.word	0x0001fc90


	//   ....[141]....
        /*0794*/ 	.word	0x0001fdf0


	//   ....[142]....
        /*0798*/ 	.word	0x0001fe30


	//   ....[143]....
        /*079c*/ 	.word	0x0001fe60


	//   ....[144]....
        /*07a0*/ 	.word	0x0001fe90


	//   ....[145]....
        /*07a4*/ 	.word	0x0001fec0


	//   ....[146]....
        /*07a8*/ 	.word	0x0001fef0


	//   ....[147]....
        /*07ac*/ 	.word	0x0001ff80


	//   ....[148]....
        /*07b0*/ 	.word	0x0001ffc0


	//   ....[149]....
        /*07b4*/ 	.word	0x0001ffd0


	//   ....[150]....
        /*07b8*/ 	.word	0x00020030


	//   ....[151]....
        /*07bc*/ 	.word	0x00020a00


	//   ....[152]....
        /*07c0*/ 	.word	0x00020a60


	//   ....[153]....
        /*07c4*/ 	.word	0x00020ab0


	//   ....[154]....
        /*07c8*/ 	.word	0x00020b00


	//   ....[155]....
        /*07cc*/ 	.word	0x00020b50


	//   ....[156]....
        /*07d0*/ 	.word	0x00020bc0


	//   ....[157]....
        /*07d4*/ 	.word	0x00020c00


	//   ....[158]....
        /*07d8*/ 	.word	0x00020c70


	//   ....[159]....
        /*07dc*/ 	.word	0x00020ce0


	//   ....[160]....
        /*07e0*/ 	.word	0x00020d40


	//   ....[161]....
        /*07e4*/ 	.word	0x00020db0


	//   ....[162]....
        /*07e8*/ 	.word	0x00020e20


	//   ....[163]....
        /*07ec*/ 	.word	0x00020e80


	//   ....[164]....
        /*07f0*/ 	.word	0x00020ee0


	//   ....[165]....
        /*07f4*/ 	.word	0x00020f40


	//   ....[166]....
        /*07f8*/ 	.word	0x00020fb0


	//   ....[167]....
        /*07fc*/ 	.word	0x00021010


	//   ....[168]....
        /*0800*/ 	.word	0x00021070


	//   ....[169]....
        /*0804*/ 	.word	0x000210c0


	//   ....[170]....
        /*0808*/ 	.word	0x00021130


	//   ....[171]....
        /*080c*/ 	.word	0x00021190


	//   ....[172]....
        /*0810*/ 	.word	0x00021200


	//   ....[173]....
        /*0814*/ 	.word	0x00021260


	//   ....[174]....
        /*0818*/ 	.word	0x000212b0


	//   ....[175]....
        /*081c*/ 	.word	0x00021300


	//   ....[176]....
        /*0820*/ 	.word	0x00021350


	//   ....[177]....
        /*0824*/ 	.word	0x000213b0


	//   ....[178]....
        /*0828*/ 	.word	0x00021420


	//   ....[179]....
        /*082c*/ 	.word	0x00021470


	//   ....[180]....
        /*0830*/ 	.word	0x000214e0


	//   ....[181]....
        /*0834*/ 	.word	0x00021540


	//   ....[182]....
        /*0838*/ 	.word	0x000215b0


	//   ....[183]....
        /*083c*/ 	.word	0x00021600


	//   ....[184]....
        /*0840*/ 	.word	0x00021640


	//   ....[185]....
        /*0844*/ 	.word	0x00021690


	//   ....[186]....
        /*0848*/ 	.word	0x000216d0


	//   ....[187]....
        /*084c*/ 	.word	0x00021720


	//   ....[188]....
        /*0850*/ 	.word	0x00021790


	//   ....[189]....
        /*0854*/ 	.word	0x000217e0


	//   ....[190]....
        /*0858*/ 	.word	0x00021850


	//   ....[191]....
        /*085c*/ 	.word	0x00021890


	//   ....[192]....
        /*0860*/ 	.word	0x000218d0


	//   ....[193]....
        /*0864*/ 	.word	0x00021920


	//   ....[194]....
        /*0868*/ 	.word	0x00021960


	//   ....[195]....
        /*086c*/ 	.word	0x000219b0


	//   ....[196]....
        /*0870*/ 	.word	0x00021a00


	//   ....[197]....
        /*0874*/ 	.word	0x00021a70


	//   ....[198]....
        /*0878*/ 	.word	0x00021ad0


	//   ....[199]....
        /*087c*/ 	.word	0x00021b40


	//   ....[200]....
        /*0880*/ 	.word	0x00021b90


	//   ....[201]....
        /*0884*/ 	.word	0x00021bd0


	//   ....[202]....
        /*0888*/ 	.word	0x00021c20


	//   ....[203]....
        /*088c*/ 	.word	0x00021c70


	//   ....[204]....
        /*0890*/ 	.word	0x00021cc0


	//   ....[205]....
        /*0894*/ 	.word	0x00021d10


	//   ....[206]....
        /*0898*/ 	.word	0x00021d60


	//   ....[207]....
        /*089c*/ 	.word	0x00021db0


	//   ....[208]....
        /*08a0*/ 	.word	0x00021e20


	//   ....[209]....
        /*08a4*/ 	.word	0x00021e90


	//   ....[210]....
        /*08a8*/ 	.word	0x00021ef0


	//   ....[211]....
        /*08ac*/ 	.word	0x00021f50


	//   ....[212]....
        /*08b0*/ 	.word	0x00021fb0


	//   ....[213]....
        /*08b4*/ 	.word	0x00022020


	//   ....[214]....
        /*08b8*/ 	.word	0x00022080


	//   ....[215]....
        /*08bc*/ 	.word	0x000220e0


	//   ....[216]....
        /*08c0*/ 	.word	0x00022140


	//   ....[217]....
        /*08c4*/ 	.word	0x000221b0


	//   ....[218]....
        /*08c8*/ 	.word	0x00022210


	//   ....[219]....
        /*08cc*/ 	.word	0x00022270


	//   ....[220]....
        /*08d0*/ 	.word	0x000222d0


	//   ....[221]....
        /*08d4*/ 	.word	0x00022340


	//   ....[222]....
        /*08d8*/ 	.word	0x000223a0


	//   ....[223]....
        /*08dc*/ 	.word	0x00022400


	//   ....[224]....
        /*08e0*/ 	.word	0x00022460


	//   ....[225]....
        /*08e4*/ 	.word	0x000224d0


	//   ....[226]....
        /*08e8*/ 	.word	0x00022530


	//   ....[227]....
        /*08ec*/ 	.word	0x00022590


	//   ....[228]....
        /*08f0*/ 	.word	0x000225f0


	//   ....[229]....
        /*08f4*/ 	.word	0x00022660


	//   ....[230]....
        /*08f8*/ 	.word	0x000226b0


	//   ....[231]....
        /*08fc*/ 	.word	0x000226f0


	//   ....[232]....
        /*0900*/ 	.word	0x00022740


	//   ....[233]....
        /*0904*/ 	.word	0x00022790


	//   ....[234]....
        /*0908*/ 	.word	0x000227e0


	//   ....[235]....
        /*090c*/ 	.word	0x00022850


	//   ....[236]....
        /*0910*/ 	.word	0x00022890


	//   ....[237]....
        /*0914*/ 	.word	0x000228e0


	//   ....[238]....
        /*0918*/ 	.word	0x00022930


	//   ....[239]....
        /*091c*/ 	.word	0x00022980


	//   ....[240]....
        /*0920*/ 	.word	0x000229d0


	//   ....[241]....
        /*0924*/ 	.word	0x00022a40


	//   ....[242]....
        /*0928*/ 	.word	0x00022a80


	//   ....[243]....
        /*092c*/ 	.word	0x00022af0


	//   ....[244]....
        /*0930*/ 	.word	0x00022b50


	//   ....[245]....
        /*0934*/ 	.word	0x00022bc0


	//----- nvinfo : EIATTR_EXIT_INSTR_OFFSETS
	.align		4
.L_906:
        /*0938*/ 	.byte	0x04, 0x1c
        /*093a*/ 	.short	(.L_908 - .L_907)


	//   ....[0]....
.L_907:
        /*093c*/ 	.word	0x00000fe0


	//   ....[1]....
        /*0940*/ 	.word	0x000209c0


	//----- nvinfo : EIATTR_MAX_THREADS
	.align		4
.L_908:
        /*0944*/ 	.byte	0x04, 0x05
        /*0946*/ 	.short	(.L_910 - .L_909)
.L_909:
        /*0948*/ 	.word	0x00000100
        /*094c*/ 	.word	0x00000001
        /*0950*/ 	.word	0x00000001


	//----- nvinfo : EIATTR_CRS_STACK_SIZE
	.align		4
.L_910:
        /*0954*/ 	.byte	0x04, 0x1e
        /*0956*/ 	.short	(.L_912 - .L_911)
.L_911:
        /*0958*/ 	.word	0x00000000
.L_912:


//--------------------- .nv.info._ZN7cutlass13device_kernelIN5flash19enable_sm80_to_sm89INS1_16FlashAttnFwdSm80INS1_25CollectiveMainloopFwdSm80ILi8ELi1ELb1EN4cute5tupleIJNS5_1CILi128EEENS7_ILi64EEENS7_ILi256EEEEEELi256ENS_10bfloat16_tEfNS_4arch4Sm80ELb1ELb0ELb0ELb0ELb1ELb0ELb1ELb1EEENS1_21CollectiveEpilogueFwdINS6_IJS8_SA_S9_EEENS6_IJNS7_ILi1EEESI_SI_EEESC_SE_Li256ELb0ELb1ELb1ELb0EEENS1_30DynamicPersistentTileSchedulerILi256ELi256ELb1ELb1ELb0EEEEEEEEEvNT_6ParamsE --------------------------
	.section	.nv.info._ZN7cutlass13device_kernelIN5flash19enable_sm80_to_sm89INS1_16FlashAttnFwdSm80INS1_25CollectiveMainloopFwdSm80ILi8ELi1ELb1EN4cute5tupleIJNS5_1CILi128EEENS7_ILi64EEENS7_ILi256EEEEEELi256ENS_10bfloat16_tEfNS_4arch4Sm80ELb1ELb0ELb0ELb0ELb1ELb0ELb1ELb1EEENS1_21CollectiveEpilogueFwdINS6_IJS8_SA_S9_EEENS6_IJNS7_ILi1EEESI_SI_EEESC_SE_Li256ELb0ELb1ELb1ELb0EEENS1_30DynamicPersistentTileSchedulerILi256ELi256ELb1ELb1ELb0EEEEEEEEEvNT_6ParamsE,"",@"SHT_CUDA_INFO"
	.sectionflags	@""
	.align	4


	//----- nvinfo : EIATTR_CUDA_API_VERSION
	.align		4
        /*0000*/ 	.byte	0x04, 0x37
        /*0002*/ 	.short	(.L_914 - .L_913)
.L_913:
        /*0004*/ 	.word	0x00000082


	//----- nvinfo : EIATTR_SW2861232_WAR
	.align		4
.L_914:
        /*0008*/ 	.byte	0x01, 0x35
	.zero		2


	//----- nvinfo : EIATTR_PARAM_CBANK
	.align		4
        /*000c*/ 	.byte	0x04, 0x0a
        /*000e*/ 	.short	(.L_916 - .L_915)
	.align		4
.L_915:
        /*0010*/ 	.word	index@(.nv.constant0._ZN7cutlass13device_kernelIN5flash19enable_sm80_to_sm89INS1_16FlashAttnFwdSm80INS1_25CollectiveMainloopFwdSm80ILi8ELi1ELb1EN4cute5tupleIJNS5_1CILi128EEENS7_ILi64EEENS7_ILi256EEEEEELi256ENS_10bfloat16_tEfNS_4arch4Sm80ELb1ELb0ELb0ELb0ELb1ELb0ELb1ELb1EEENS1_21CollectiveEpilogueFwdINS6_IJS8_SA_S9_EEENS6_IJNS7_ILi1EEESI_SI_EEESC_SE_Li256ELb0ELb1ELb1ELb0EEENS1_30DynamicPersistentTileSchedulerILi256ELi256ELb1ELb1ELb0EEEEEEEEEvNT_6ParamsE)
        /*0014*/ 	.short	0x0160
        /*0016*/ 	.short	0x0428


	//----- nvinfo : EIATTR_CBANK_PARAM_SIZE
	.align		4
.L_916:
        /*0018*/ 	.byte	0x03, 0x19
        /*001a*/ 	.short	0x0428


	//----- nvinfo : EIATTR_KPARAM_INFO
	.align		4
        /*001c*/ 	.byte	0x04, 0x17
        /*001e*/ 	.short	(.L_918 - .L_917)
.L_917:
        /*0020*/ 	.word	0x00000000
        /*0024*/ 	.short	0x0000
        /*0026*/ 	.short	0x0000
        /*0028*/ 	.byte	0x00, 0xf0, 0xa1, 0x10


	//----- nvinfo : EIATTR_MAXREG_COUNT
	.align		4
.L_918:
        /*002c*/ 	.byte	0x03, 0x1b
        /*002e*/ 	.short	0x00ff


	//----- nvinfo : EIATTR_NUM_BARRIERS
	.align		4
        /*0030*/ 	.byte	0x02, 0x4c
        /*0032*/ 	.byte	0x06
	.zero		1


	//----- nvinfo : EIATTR_ANNOTATIONS
	.align		4
        /*0034*/ 	.byte	0x04, 0x55
        /*0036*/ 	.short	(.L_920 - .L_919)


	//   ....[0]....
.L_919:
        /* <DEDUP_REMOVED lines=214> */


	//----- nvinfo : EIATTR_MERCURY_ISA_VERSION
	.align		4
.L_920:
        /*0d88*/ 	.byte	0x03, 0x5f
        /*0d8a*/ 	.short	0x0000


	//----- nvinfo : EIATTR_INT_WARP_WIDE_INSTR_OFFSETS
	.align		4
        /*0d8c*/ 	.byte	0x04, 0x31
        /*0d8e*/ 	.short	(.L_922 - .L_921)


	//   ....[0]....
.L_921:
        /*0d90*/ 	.word	0x0000ed50


	//   ....[1]....
        /*0d94*/ 	.word	0x0000edd0


	//----- nvinfo : EIATTR_COOP_GROUP_MASK_REGIDS
	.align		4
.L_922:
        /*0d98*/ 	.byte	0x04, 0x29
        /*0d9a*/ 	.short	(.L_924 - .L_923)


	//   ....[0]....
.L_923:
        /*0d9c*/ 	.word	0xffffffff


	//   ....[1]....
        /*0da0*/ 	.word	0xffffffff


	//   ....[2]....
        /*0da4*/ 	.word	0xffffffff


	//   ....[3]....
        /*0da8*/ 	.word	0xffffffff


	//   ....[4]....
        /*0dac*/ 	.word	0xffffffff


	//   ....[5]....
        /*0db0*/ 	.word	0xffffffff


	//   ....[6]....
        /*0db4*/ 	.word	0xffffffff


	//   ....[7]....
        /*0db8*/ 	.word	0xffffffff


	//   ....[8]....
        /*0dbc*/ 	.word	0xffffffff


	//   ....[9]....
        /*0dc0*/ 	.word	0xffffffff


	//   ....[10]....
        /*0dc4*/ 	.word	0xffffffff


	//   ....[11]....
        /*0dc8*/ 	.word	0xffffffff


	//   ....[12]....
        /*0dcc*/ 	.word	0xffffffff


	//   ....[13]....
        /*0dd0*/ 	.word	0xffffffff


	//   ....[14]....
        /*0dd4*/ 	.word	0xffffffff


	//   ....[15]....
        /*0dd8*/ 	.word	0xffffffff


	//   ....[16]....
        /*0ddc*/ 	.word	0xffffffff


	//   ....[17]....
        /*0de0*/ 	.word	0xffffffff


	//   ....[18]....
        /*0de4*/ 	.word	0xffffffff


	//   ....[19]....
        /*0de8*/ 	.word	0xffffffff


	//   ....[20]....
        /*0dec*/ 	.word	0xffffffff


	//   ....[21]....
        /*0df0*/ 	.word	0xffffffff


	//   ....[22]....
        /*0df4*/ 	.word	0xffffffff


	//   ....[23]....
        /*0df8*/ 	.word	0xffffffff


	//   ....[24]....
        /*0dfc*/ 	.word	0xffffffff


	//   ....[25]....
        /*0e00*/ 	.word	0xffffffff


	//   ....[26]....
        /*0e04*/ 	.word	0xffffffff


	//   ....[27]....
        /*0e08*/ 	.word	0xffffffff


	//   ....[28]....
        /*0e0c*/ 	.word	0xffffffff


	//   ....[29]....
        /*0e10*/ 	.word	0xffffffff


	//   ....[30]....
        /*0e14*/ 	.word	0xffffffff


	//   ....[31]....
        /*0e18*/ 	.word	0xffffffff


	//   ....[32]....
        /*0e1c*/ 	.word	0xffffffff


	//   ....[33]....
        /*0e20*/ 	.word	0xffffffff


	//   ....[34]....
        /*0e24*/ 	.word	0xffffffff


	//   ....[35]....
        /*0e28*/ 	.word	0xffffffff


	//   ....[36]....
        /*0e2c*/ 	.word	0xffffffff


	//   ....[37]....
        /*0e30*/ 	.word	0xffffffff


	//   ....[38]....
        /*0e34*/ 	.word	0xffffffff


	//   ....[39]....
        /*0e38*/ 	.word	0xffffffff


	//   ....[40]....
        /*0e3c*/ 	.word	0xffffffff


	//   ....[41]....
        /*0e40*/ 	.word	0xffffffff


	//   ....[42]....
        /*0e44*/ 	.word	0xffffffff


	//   ....[43]....
        /*0e48*/ 	.word	0xffffffff


	//   ....[44]....
        /*0e4c*/ 	.word	0xffffffff


	//   ....[45]....
        /*0e50*/ 	.word	0xffffffff


	//   ....[46]....
        /*0e54*/ 	.word	0xffffffff


	//   ....[47]....
        /*0e58*/ 	.word	0xffffffff


	//   ....[48]....
        /*0e5c*/ 	.word	0xffffffff


	//   ....[49]....
        /*0e60*/ 	.word	0xffffffff


	//   ....[50]....
        /*0e64*/ 	.word	0xffffffff


	//   ....[51]....
        /*0e68*/ 	.word	0xffffffff


	//   ....[52]....
        /*0e6c*/ 	.word	0xffffffff


	//   ....[53]....
        /*0e70*/ 	.word	0xffffffff


	//   ....[54]....
        /*0e74*/ 	.word	0xffffffff


	//   ....[55]....
        /*0e78*/ 	.word	0xffffffff


	//   ....[56]....
        /*0e7c*/ 	.word	0xffffffff


	//   ....[57]....
        /*0e80*/ 	.word	0xffffffff


	//   ....[58]....
        /*0e84*/ 	.word	0xffffffff


	//   ....[59]....
        /*0e88*/ 	.word	0xffffffff


	//   ....[60]....
        /*0e8c*/ 	.word	0xffffffff


	//   ....[61]....
        /*0e90*/ 	.word	0xffffffff


	//   ....[62]....
        /*0e94*/ 	.word	0xffffffff


	//   ....[63]....
        /*0e98*/ 	.word	0xffffffff


	//   ....[64]....
        /*0e9c*/ 	.word	0xffffffff


	//   ....[65]....
        /*0ea0*/ 	.word	0xffffffff


	//   ....[66]....
        /*0ea4*/ 	.word	0xffffffff


	//   ....[67]....
        /*0ea8*/ 	.word	0xffffffff


	//   ....[68]....
        /*0eac*/ 	.word	0xffffffff


	//   ....[69]....
        /*0eb0*/ 	.word	0xffffffff


	//   ....[70]....
        /*0eb4*/ 	.word	0xffffffff


	//   ....[71]....
        /*0eb8*/ 	.word	0xffffffff


	//   ....[72]....
        /*0ebc*/ 	.word	0xffffffff


	//   ....[73]....
        /*0ec0*/ 	.word	0xffffffff


	//   ....[74]....
        /*0ec4*/ 	.word	0xffffffff


	//   ....[75]....
        /*0ec8*/ 	.word	0xffffffff


	//   ....[76]....
        /*0ecc*/ 	.word	0xffffffff


	//   ....[77]....
        /*0ed0*/ 	.word	0xffffffff


	//   ....[78]....
        /*0ed4*/ 	.word	0xffffffff


	//   ....[79]....
        /*0ed8*/ 	.word	0xffffffff


	//   ....[80]....
        /*0edc*/ 	.word	0xffffffff


	//   ....[81]....
        /*0ee0*/ 	.word	0xffffffff


	//   ....[82]....
        /*0ee4*/ 	.word	0xffffffff


	//   ....[83]....
        /*0ee8*/ 	.word	0xffffffff


	//   ....[84]....
        /*0eec*/ 	.word	0xffffffff


	//   ....[85]....
        /*0ef0*/ 	.word	0xffffffff


	//   ....[86]....
        /*0ef4*/ 	.word	0xffffffff


	//   ....[87]....
        /*0ef8*/ 	.word	0xffffffff


	//   ....[88]....
        /*0efc*/ 	.word	0xffffffff


	//   ....[89]....
        /*0f00*/ 	.word	0xffffffff


	//   ....[90]....
        /*0f04*/ 	.word	0xffffffff


	//   ....[91]....
        /*0f08*/ 	.word	0xffffffff


	//   ....[92]....
        /*0f0c*/ 	.word	0xffffffff


	//   ....[93]....
        /*0f10*/ 	.word	0xffffffff


	//   ....[94]....
        /*0f14*/ 	.word	0xffffffff


	//   ....[95]....
        /*0f18*/ 	.word	0xffffffff


	//   ....[96]....
        /*0f1c*/ 	.word	0xffffffff


	//   ....[97]....
        /*0f20*/ 	.word	0xffffffff


	//   ....[98]....
        /*0f24*/ 	.word	0xffffffff


	//   ....[99]....
        /*0f28*/ 	.word	0xffffffff


	//   ....[100]....
        /*0f2c*/ 	.word	0xffffffff


	//   ....[101]....
        /*0f30*/ 	.word	0xffffffff


	//   ....[102]....
        /*0f34*/ 	.word	0xffffffff


	//   ....[103]....
        /*0f38*/ 	.word	0xffffffff


	//   ....[104]....
        /*0f3c*/ 	.word	0xffffffff


	//----- nvinfo : EIATTR_COOP_GROUP_INSTR_OFFSETS
	.align		4
.L_924:
        /*0f40*/ 	.byte	0x04, 0x28
        /*0f42*/ 	.short	(.L_926 - .L_925)


	//   ....[0]....
.L_925:
        /*0f44*/ 	.word	0x00000050


	//   ....[1]....
        /*0f48*/ 	.word	0x00002020


	//   ....[2]....
        /*0f4c*/ 	.word	0x00002040


	//   ....[3]....
        /*0f50*/ 	.word	0x00002070


	//   ....[4]....
        /*0f54*/ 	.word	0x00002090


	//   ....[5]....
        /*0f58*/ 	.word	0x00002260


	//   ....[6]....
        /*0f5c*/ 	.word	0x00002280


	//   ....[7]....
        /*0f60*/ 	.word	0x000022c0


	//   ....[8]....
        /*0f64*/ 	.word	0x00002300


	//   ....[9]....
        /*0f68*/ 	.word	0x00002600


	//   ....[10]....
        /*0f6c*/ 	.word	0x00002620


	//   ....[11]....
        /*0f70*/ 	.word	0x00002660


	//   ....[12]....
        /*0f74*/ 	.word	0x00002680


	//   ....[13]....
        /*0f78*/ 	.word	0x00002a60


	//   ....[14]....
        /*0f7c*/ 	.word	0x00002b60


	//   ....[15]....
        /*0f80*/ 	.word	0x00002bb0


	//   ....[16]....
        /*0f84*/ 	.word	0x00002bd0


	//   ....[17]....
        /*0f88*/ 	.word	0x00003f40


	//   ....[18]....
        /*0f8c*/ 	.word	0x00003fb0


	//   ....[19]....
        /*0f90*/ 	.word	0x00004050


	//   ....[20]....
        /*0f94*/ 	.word	0x00004090


	//   ....[21]....
        /*0f98*/ 	.word	0x00004400


	//   ....[22]....
        /*0f9c*/ 	.word	0x00004640


	//   ....[23]....
        /*0fa0*/ 	.word	0x00004a40


	//   ....[24]....
        /*0fa4*/ 	.word	0x00004a60


	//   ....[25]....
        /*0fa8*/ 	.word	0x00004a80


	//   ....[26]....
        /*0fac*/ 	.word	0x00004aa0


	//   ....[27]....
        /*0fb0*/ 	.word	0x00006790


	//   ....[28]....
        /*0fb4*/ 	.word	0x00006800


	//   ....[29]....
        /*0fb8*/ 	.word	0x00006900


	//   ....[30]....
        /*0fbc*/ 	.word	0x00006930


	//   ....[31]....
        /*0fc0*/ 	.word	0x00007c20


	//   ....[32]....
        /*0fc4*/ 	.word	0x00007c90


	//   ....[33]....
        /*0fc8*/ 	.word	0x00007d90


	//   ....[34]....
        /*0fcc*/ 	.word	0x00007dc0


	//   ....[35]....
        /*0fd0*/ 	.word	0x000080f0


	//   ....[36]....
        /*0fd4*/ 	.word	0x00008320


	//   ....[37]....
        /*0fd8*/ 	.word	0x00008640


	//   ....[38]....
        /*0fdc*/ 	.word	0x00008660


	//   ....[39]....
        /*0fe0*/ 	.word	0x00008780


	//   ....[40]....
        /*0fe4*/ 	.word	0x000087a0


	//   ....[41]....
        /*0fe8*/ 	.word	0x0000aa50


	//   ....[42]....
        /*0fec*/ 	.word	0x0000aad0


	//   ....[43]....
        /*0ff0*/ 	.word	0x0000abf0


	//   ....[44]....
        /*0ff4*/ 	.word	0x0000ac00


	//   ....[45]....
        /*0ff8*/ 	.word	0x0000be90


	//   ....[46]....
        /*0ffc*/ 	.word	0x0000bed0


	//   ....[47]....
        /*1000*/ 	.word	0x0000bfd0


	//   ....[48]....
        /*1004*/ 	.word	0x0000c000


	//   ....[49]....
        /*1008*/ 	.word	0x0000c390


	//   ....[50]....
        /*100c*/ 	.word	0x0000c3b0


	//   ....[51]....
        /*1010*/ 	.word	0x0000c3d0


	//   ....[52]....
        /*1014*/ 	.word	0x0000c3f0


	//   ....[53]....
        /*1018*/ 	.word	0x0000e2c0


	//   ....[54]....
        /*101c*/ 	.word	0x0000e310


	//   ....[55]....
        /*1020*/ 	.word	0x0000e330


	//   ....[56]....
        /*1024*/ 	.word	0x0000e350


	//   ....[57]....
        /*1028*/ 	.word	0x0000ef20


	//   ....[58]....
        /*102c*/ 	.word	0x0000f750


	//   ....[59]....
        /*1030*/ 	.word	0x0000f760


	//   ....[60]....
        /*1034*/ 	.word	0x0000f770


	//   ....[61]....
        /*1038*/ 	.word	0x0000f780


	//   ....[62]....
        /*103c*/ 	.word	0x0000f8b0


	//   ....[63]....
        /*1040*/ 	.word	0x0000f8d0


	//   ....[64]....
        /*1044*/ 	.word	0x00010100


	//   ....[65]....
        /*1048*/ 	.word	0x00010110


	//   ....[66]....
        /*104c*/ 	.word	0x00010ca0


	//   ....[67]....
        /*1050*/ 	.word	0x00010db0


	//   ....[68]....
        /*1054*/ 	.word	0x00010e20


	//   ....[69]....
        /*1058*/ 	.word	0x00011040


	//   ....[70]....
        /*105c*/ 	.word	0x000110b0


	//   ....[71]....
        /*1060*/ 	.word	0x00011110


	//   ....[72]....
        /*1064*/ 	.word	0x00011180


	//   ....[73]....
        /*1068*/ 	.word	0x000115c0


	//   ....[74]....
        /*106c*/ 	.word	0x00011610


	//   ....[75]....
        /*1070*/ 	.word	0x00011660


	//   ....[76]....
        /*1074*/ 	.word	0x000116b0


	//   ....[77]....
        /*1078*/ 	.word	0x00011720


	//   ....[78]....
        /*107c*/ 	.word	0x00011790


	//   ....[79]....
        /*1080*/ 	.word	0x000119b0


	//   ....[80]....
        /*1084*/ 	.word	0x00011a20


	//   ....[81]....
        /*1088*/ 	.word	0x00011a80


	//   ....[82]....
        /*108c*/ 	.word	0x00011af0


	//   ....[83]....
        /*1090*/ 	.word	0x00011d10


	//   ....[84]....
        /*1094*/ 	.word	0x00011d80


	//   ....[85]....
        /*1098*/ 	.word	0x00011de0


	//   ....[86]....
        /*109c*/ 	.word	0x00011e50


	//   ....[87]....
        /*10a0*/ 	.word	0x00012290


	//   ....[88]....
        /*10a4*/ 	.word	0x000122d0


	//   ....[89]....
        /*10a8*/ 	.word	0x00012320


	//   ....[90]....
        /*10ac*/ 	.word	0x00012360


	//   ....[91]....
        /*10b0*/ 	.word	0x000123c0


	//   ....[92]....
        /*10b4*/ 	.word	0x00012420


	//   ....[93]....
        /*10b8*/ 	.word	0x00012490


	//   ....[94]....
        /*10bc*/ 	.word	0x00012640


	//   ....[95]....
        /*10c0*/ 	.word	0x000126b0


	//   ....[96]....
        /*10c4*/ 	.word	0x000126f0


	//   ....[97]....
        /*10c8*/ 	.word	0x00012730


	//   ....[98]....
        /*10cc*/ 	.word	0x00012780


	//   ....[99]....
        /*10d0*/ 	.word	0x000127c0


	//   ....[100]....
        /*10d4*/ 	.word	0x00012810


	//   ....[101]....
        /*10d8*/ 	.word	0x00012870


	//   ....[102]....
        /*10dc*/ 	.word	0x000128c0


	//   ....[103]....
        /*10e0*/ 	.word	0x00012920


	//   ....[104]....
        /*10e4*/ 	.word	0x00012990


	//----- nvinfo : EIATTR_EXIT_INSTR_OFFSETS
	.align		4
.L_926:
        /*10e8*/ 	.byte	0x04, 0x1c
        /*10ea*/ 	.short	(.L_928 - .L_927)


	//   ....[0]....
.L_927:
        /*10ec*/ 	.word	0x000000a0


	//   ....[1]....
        /*10f0*/ 	.word	0x00010d60


	//----- nvinfo : EIATTR_MAX_THREADS
	.align		4
.L_928:
        /*10f4*/ 	.byte	0x04, 0x05
        /*10f6*/ 	.short	(.L_930 - .L_929)
.L_929:
        /*10f8*/ 	.word	0x00000100
        /*10fc*/ 	.word	0x00000001
        /*1100*/ 	.word	0x00000001


	//----- nvinfo : EIATTR_CRS_STACK_SIZE
	.align		4
.L_930:
        /*1104*/ 	.byte	0x04, 0x1e
        /*1106*/ 	.short	(.L_932 - .L_931)
.L_931:
        /*1108*/ 	.word	0x00000000
.L_932:


//--------------------- .nv.info._ZN7cutlass13device_kernelIN5flash19enable_sm80_to_sm89INS1_16FlashAttnFwdSm80INS1_25CollectiveMainloopFwdSm80ILi8ELi1ELb1EN4cute5tupleIJNS5_1CILi128EEENS7_ILi48EEENS7_ILi256EEEEEELi256ENS_10bfloat16_tEfNS_4arch4Sm80ELb1ELb0ELb0ELb1ELb1ELb0ELb1ELb1EEENS1_21CollectiveEpilogueFwdINS6_IJS8_SA_S9_EEENS6_IJNS7_ILi1EEESI_SI_EEESC_SE_Li256ELb1ELb1ELb1ELb0EEENS1_36VarlenDynamicPersistentTileSchedulerILi128ELi48ELi256ELi256ELb1ELb1ELb0ELb1ELb1ELb1EEEEEEEEEvNT_6ParamsE --------------------------
	.section	.nv.info._ZN7cutlass13device_kernelIN5flash19enable_sm80_to_sm89INS1_16FlashAttnFwdSm80INS1_25CollectiveMainloopFwdSm80ILi8ELi1ELb1EN4cute5tupleIJNS5_1CILi128EEENS7_ILi48EEENS7_ILi256EEEEEELi256ENS_10bfloat16_tEfNS_4arch4Sm80ELb1ELb0ELb0ELb1ELb1ELb0ELb1ELb1EEENS1_21CollectiveEpilogueFwdINS6_IJS8_SA_S9_EEENS6_IJNS7_ILi1EEESI_SI_EEESC_SE_Li256ELb1ELb1ELb1ELb0EEENS1_36VarlenDynamicPersistentTileSchedulerILi128ELi48ELi256ELi256ELb1ELb1ELb0ELb1ELb1ELb1EEEEEEEEEvNT_6ParamsE,"",@"SHT_CUDA_INFO"
	.sectionflags	@""
	.align	4


	//----- nvinfo : EIATTR_CUDA_API_VERSION
	.align		4
        /*0000*/ 	.byte	0x04, 0x37
        /*0002*/ 	.short	(.L_934 - .L_933)
.L_933:
        /*0004*/ 	.word	0x00000082


	//----- nvinfo : EIATTR_SW2861232_WAR
	.align		4
.L_934:
        /*0008*/ 	.byte	0x01, 0x35
	.zero		2


	//----- nvinfo : EIATTR_PARAM_CBANK
	.align		4
        /*000c*/ 	.byte	0x04, 0x0a
        /*000e*/ 	.short	(.L_936 - .L_935)
	.align		4
.L_935:
        /*0010*/ 	.word	index@(.nv.constant0._ZN7cutlass13device_kernelIN5flash19enable_sm80_to_sm89INS1_16FlashAttnFwdSm80INS1_25CollectiveMainloopFwdSm80ILi8ELi1ELb1EN4cute5tupleIJNS5_1CILi128EEENS7_ILi48EEENS7_ILi256EEEEEELi256ENS_10bfloat16_tEfNS_4arch4Sm80ELb1ELb0ELb0ELb1ELb1ELb0ELb1ELb1EEENS1_21CollectiveEpilogueFwdINS6_IJS8_SA_S9_EEENS6_IJNS7_ILi1EEESI_SI_EEESC_SE_Li256ELb1ELb1ELb1ELb0EEENS1_36VarlenDynamicPersistentTileSchedulerILi128ELi48ELi256ELi256ELb1ELb1ELb0ELb1ELb1ELb1EEEEEEEEEvNT_6ParamsE)
        /*0014*/ 	.short	0x0160
        /*0016*/ 	.short	0x0438


	//----- nvinfo : EIATTR_CBANK_PARAM_SIZE
	.align		4
.L_936:
        /*0018*/ 	.byte	0x03, 0x19
        /*001a*/ 	.short	0x0438


	//----- nvinfo : EIATTR_KPARAM_INFO
	.align		4
        /*001c*/ 	.byte	0x04, 0x17
        /*001e*/ 	.short	(.L_938 - .L_937)
.L_937:
        /*0020*/ 	.word	0x00000000
        /*0024*/ 	.short	0x0000
        /*0026*/ 	.short	0x0000
        /*0028*/ 	.byte	0x00, 0xf0, 0xe1, 0x10


	//----- nvinfo : EIATTR_MAXREG_COUNT
	.align		4
.L_938:
        /*002c*/ 	.byte	0x03, 0x1b
        /*002e*/ 	.short	0x00ff


	//----- nvinfo : EIATTR_NUM_BARRIERS
	.align		4
        /*0030*/ 	.byte	0x02, 0x4c
        /*0032*/ 	.byte	0x06
	.zero		1


	//----- nvinfo : EIATTR_ANNOTATIONS
	.align		4
        /*0034*/ 	.byte	0x04, 0x55
        /*0036*/ 	.short	(.L_940 - .L_939)


	//   ....[0]....
.L_939:
        /* <DEDUP_REMOVED lines=343> */


	//----- nvinfo : EIATTR_MERCURY_ISA_VERSION
	.align		4
.L_940:
        /*1598*/ 	.byte	0x03, 0x5f
        /*159a*/ 	.short	0x0000


	//----- nvinfo : EIATTR_INT_WARP_WIDE_INSTR_OFFSETS
	.align		4
        /*159c*/ 	.byte	0x04, 0x31
        /*159e*/ 	.short	(.L_942 - .L_941)


	//   ....[0]....
.L_941:
        /*15a0*/ 	.word	0x0000e1b0


	//   ....[1]....
        /*15a4*/ 	.word	0x0000e230


	//----- nvinfo : EIATTR_COOP_GROUP_MASK_REGIDS
	.align		4
.L_942:
        /*15a8*/ 	.byte	0x04, 0x29
        /*15aa*/ 	.short	(.L_944 - .L_943)


	//   ....[0]....
.L_943:
        /*15ac*/ 	.word	0xffffffff


	//   ....[1]....
        /*15b0*/ 	.word	0xffffffff


	//   ....[2]....
        /*15b4*/ 	.word	0xffffffff


	//   ....[3]....
        /*15b8*/ 	.word	0xffffffff


	//   ....[4]....
        /*15bc*/ 	.word	0xffffffff


	//   ....[5]....
        /*15c0*/ 	.word	0xffffffff


	//   ....[6]....
        /*15c4*/ 	.word	0xffffffff


	//   ....[7]....
        /*15c8*/ 	.word	0xffffffff


	//   ....[8]....
        /*15cc*/ 	.word	0xffffffff


	//   ....[9]....
        /*15d0*/ 	.word	0xffffffff


	//   ....[10]....
        /*15d4*/ 	.word	0xffffffff


	//   ....[11]....
        /*15d8*/ 	.word	0xffffffff


	//   ....[12]....
        /*15dc*/ 	.word	0xffffffff


	//   ....[13]....
        /*15e0*/ 	.word	0xffffffff


	//   ....[14]....
        /*15e4*/ 	.word	0xffffffff


	//   ....[15]....
        /*15e8*/ 	.word	0xffffffff


	//   ....[16]....
        /*15ec*/ 	.word	0xffffffff


	//   ....[17]....
        /*15f0*/ 	.word	0xffffffff


	//   ....[18]....
        /*15f4*/ 	.word	0xffffffff


	//   ....[19]....
        /*15f8*/ 	.word	0xffffffff


	//   ....[20]....
        /*15fc*/ 	.word	0xffffffff


	//   ....[21]....
        /*1600*/ 	.word	0xffffffff


	//   ....[22]....
        /*1604*/ 	.word	0xffffffff


	//   ....[23]....
        /*1608*/ 	.word	0xffffffff


	//   ....[24]....
        /*160c*/ 	.word	0xffffffff


	//   ....[25]....
        /*1610*/ 	.word	0xffffffff


	//   ....[26]....
        /*1614*/ 	.word	0xffffffff


	//   ....[27]....
        /*1618*/ 	.word	0xffffffff


	//   ....[28]....
        /*161c*/ 	.word	0xffffffff


	//   ....[29]....
        /*1620*/ 	.word	0xffffffff


	//   ....[30]....
        /*1624*/ 	.word	0xffffffff


	//   ....[31]....
        /*1628*/ 	.word	0xffffffff


	//   ....[32]....
        /*162c*/ 	.word	0xffffffff


	//   ....[33]....
        /*1630*/ 	.word	0xffffffff


	//   ....[34]....
        /*1634*/ 	.word	0xffffffff


	//   ....[35]....
        /*1638*/ 	.word	0xffffffff


	//   ....[36]....
        /*163c*/ 	.word	0xffffffff


	//   ....[37]....
        /*1640*/ 	.word	0xffffffff


	//   ....[38]....
        /*1644*/ 	.word	0xffffffff


	//   ....[39]....
        /*1648*/ 	.word	0xffffffff


	//   ....[40]....
        /*164c*/ 	.word	0xffffffff


	//   ....[41]....
        /*1650*/ 	.word	0xffffffff


	//   ....[42]....
        /*1654*/ 	.word	0xffffffff


	//   ....[43]....
        /*1658*/ 	.word	0xffffffff


	//   ....[44]....
        /*165c*/ 	.word	0xffffffff


	//   ....[45]....
        /*1660*/ 	.word	0xffffffff


	//   ....[46]....
        /*1664*/ 	.word	0xffffffff


	//   ....[47]....
        /*1668*/ 	.word	0xffffffff


	//   ....[48]....
        /*166c*/ 	.word	0xffffffff


	//   ....[49]....
        /*1670*/ 	.word	0xffffffff


	//   ....[50]....
        /*1674*/ 	.word	0xffffffff


	//   ....[51]....
        /*1678*/ 	.word	0xffffffff


	//   ....[52]....
        /*167c*/ 	.word	0xffffffff


	//   ....[53]....
        /*1680*/ 	.word	0xffffffff


	//   ....[54]....
        /*1684*/ 	.word	0xffffffff


	//   ....[55]....
        /*1688*/ 	.word	0xffffffff


	//   ....[56]....
        /*168c*/ 	.word	0xffffffff


	//   ....[57]....
        /*1690*/ 	.word	0xffffffff


	//   ....[58]....
        /*1694*/ 	.word	0xffffffff


	//   ....[59]....
        /*1698*/ 	.word	0xffffffff


	//   ....[60]....
        /*169c*/ 	.word	0xffffffff


	//   ....[61]....
        /*16a0*/ 	.word	0xffffffff


	//   ....[62]....
        /*16a4*/ 	.word	0xffffffff


	//   ....[63]....
        /*16a8*/ 	.word	0xffffffff


	//   ....[64]....
        /*16ac*/ 	.word	0xffffffff


	//   ....[65]....
        /*16b0*/ 	.word	0xffffffff


	//   ....[66]....
        /*16b4*/ 	.word	0xffffffff


	//   ....[67]....
        /*16b8*/ 	.word	0xffffffff


	//   ....[68]....
        /*16bc*/ 	.word	0xffffffff


	//   ....[69]....
        /*16c0*/ 	.word	0xffffffff


	//   ....[70]....
        /*16c4*/ 	.word	0xffffffff


	//   ....[71]....
        /*16c8*/ 	.word	0xffffffff


	//   ....[72]....
        /*16cc*/ 	.word	0xffffffff


	//   ....[73]....
        /*16d0*/ 	.word	0xffffffff


	//   ....[74]....
        /*16d4*/ 	.word	0xffffffff


	//   ....[75]....
        /*16d8*/ 	.word	0xffffffff


	//   ....[76]....
        /*16dc*/ 	.word	0xffffffff


	//   ....[77]....
        /*16e0*/ 	.word	0xffffffff


	//   ....[78]....
        /*16e4*/ 	.word	0xffffffff


	//   ....[79]....
        /*16e8*/ 	.word	0xffffffff


	//   ....[80]....
        /*16ec*/ 	.word	0xffffffff


	//   ....[81]....
        /*16f0*/ 	.word	0xffffffff


	//   ....[82]....
        /*16f4*/ 	.word	0xffffffff


	//   ....[83]....
        /*16f8*/ 	.word	0xffffffff


	//   ....[84]....
        /*16fc*/ 	.word	0xffffffff


	//   ....[85]....
        /*1700*/ 	.word	0xffffffff


	//   ....[86]....
        /*1704*/ 	.word	0xffffffff


	//   ....[87]....
        /*1708*/ 	.word	0xffffffff


	//   ....[88]....
        /*170c*/ 	.word	0xffffffff


	//   ....[89]....
        /*1710*/ 	.word	0xffffffff


	//   ....[90]....
        /*1714*/ 	.word	0xffffffff


	//   ....[91]....
        /*1718*/ 	.word	0xffffffff


	//   ....[92]....
        /*171c*/ 	.word	0xffffffff


	//   ....[93]....
        /*1720*/ 	.word	0xffffffff


	//   ....[94]....
        /*1724*/ 	.word	0xffffffff


	//   ....[95]....
        /*1728*/ 	.word	0xffffffff


	//   ....[96]....
        /*172c*/ 	.word	0xffffffff


	//   ....[97]....
        /*1730*/ 	.word	0xffffffff


	//   ....[98]....
        /*1734*/ 	.word	0xffffffff


	//   ....[99]....
        /*1738*/ 	.word	0xffffffff


	//   ....[100]....
        /*173c*/ 	.word	0xffffffff


	//   ....[101]....
        /*1740*/ 	.word	0xffffffff


	//   ....[102]....
        /*1744*/ 	.word	0xffffffff


	//   ....[103]....
        /*1748*/ 	.word	0xffffffff


	//   ....[104]....
        /*174c*/ 	.word	0xffffffff


	//   ....[105]....
        /*1750*/ 	.word	0xffffffff


	//   ....[106]....
        /*1754*/ 	.word	0xffffffff


	//   ....[107]....
        /*1758*/ 	.word	0xffffffff


	//   ....[108]....
        /*175c*/ 	.word	0xffffffff


	//   ....[109]....
        /*1760*/ 	.word	0xffffffff


	//   ....[110]....
        /*1764*/ 	.word	0xffffffff


	//   ....[111]....
        /*1768*/ 	.word	0xffffffff


	//   ....[112]....
        /*176c*/ 	.word	0xffffffff


	//   ....[113]....
        /*1770*/ 	.word	0xffffffff


	//   ....[114]....
        /*1774*/ 	.word	0xffffffff


	//   ....[115]....
        /*1778*/ 	.word	0xffffffff


	//   ....[116]....
        /*177c*/ 	.word	0xffffffff


	//   ....[117]....
        /*1780*/ 	.word	0xffffffff


	//   ....[118]....
        /*1784*/ 	.word	0xffffffff


	//   ....[119]....
        /*1788*/ 	.word	0xffffffff


	//   ....[120]....
        /*178c*/ 	.word	0xffffffff


	//   ....[121]....
        /*1790*/ 	.word	0xffffffff


	//   ....[122]....
        /*1794*/ 	.word	0xffffffff


	//   ....[123]....
        /*1798*/ 	.word	0xffffffff


	//   ....[124]....
        /*179c*/ 	.word	0xffffffff


	//   ....[125]....
        /*17a0*/ 	.word	0xffffffff


	//   ....[126]....
        /*17a4*/ 	.word	0xffffffff


	//   ....[127]....
        /*17a8*/ 	.word	0xffffffff


	//   ....[128]....
        /*17ac*/ 	.word	0xffffffff


	//   ....[129]....
        /*17b0*/ 	.word	0xffffffff


	//   ....[130]....
        /*17b4*/ 	.word	0xffffffff


	//   ....[131]....
        /*17b8*/ 	.word	0xffffffff


	//   ....[132]....
        /*17bc*/ 	.word	0xffffffff


	//   ....[133]....
        /*17c0*/ 	.word	0xffffffff


	//   ....[134]....
        /*17c4*/ 	.word	0xffffffff


	//   ....[135]....
        /*17c8*/ 	.word	0xffffffff


	//   ....[136]....
        /*17cc*/ 	.word	0xffffffff


	//   ....[137]....
        /*17d0*/ 	.word	0xffffffff


	//   ....[138]....
        /*17d4*/ 	.word	0xffffffff


	//   ....[139]....
        /*17d8*/ 	.word	0xffffffff


	//   ....[140]....
        /*17dc*/ 	.word	0xffffffff


	//   ....[141]....
        /*17e0*/ 	.word	0xffffffff


	//   ....[142]....
        /*17e4*/ 	.word	0xffffffff


	//   ....[143]....
        /*17e8*/ 	.word	0xffffffff


	//   ....[144]....
        /*17ec*/ 	.word	0xffffffff


	//   ....[145]....
        /*17f0*/ 	.word	0xffffffff


	//   ....[146]....
        /*17f4*/ 	.word	0xffffffff


	//   ....[147]....
        /*17f8*/ 	.word	0xffffffff


	//   ....[148]....
        /*17fc*/ 	.word	0xffffffff


	//   ....[149]....
        /*1800*/ 	.word	0xffffffff


	//   ....[150]....
        /*1804*/ 	.word	0xffffffff


	//   ....[151]....
        /*1808*/ 	.word	0xffffffff


	//   ....[152]....
        /*180c*/ 	.word	0xffffffff


	//   ....[153]....
        /*1810*/ 	.word	0xffffffff


	//   ....[154]....
        /*1814*/ 	.word	0xffffffff


	//   ....[155]....
        /*1818*/ 	.word	0xffffffff


	//   ....[156]....
        /*181c*/ 	.word	0xffffffff


	//   ....[157]....
        /*1820*/ 	.word	0xffffffff


	//   ....[158]....
        /*1824*/ 	.word	0xffffffff


	//   ....[159]....
        /*1828*/ 	.word	0xffffffff


	//   ....[160]....
        /*182c*/ 	.word	0xffffffff


	//   ....[161]....
        /*1830*/ 	.word	0xffffffff


	//   ....[162]....
        /*1834*/ 	.word	0xffffffff


	//   ....[163]....
        /*1838*/ 	.word	0xffffffff


	//   ....[164]....
        /*183c*/ 	.word	0xffffffff


	//   ....[165]....
        /*1840*/ 	.word	0xffffffff


	//   ....[166]....
        /*1844*/ 	.word	0xffffffff


	//   ....[167]....
        /*1848*/ 	.word	0xffffffff


	//   ....[168]....
        /*184c*/ 	.word	0xffffffff


	//   ....[169]....
        /*1850*/ 	.word	0xffffffff


	//   ....[170]....
        /*1854*/ 	.word	0xffffffff


	//   ....[171]....
        /*1858*/ 	.word	0xffffffff


	//   ....[172]....
        /*185c*/ 	.word	0xffffffff


	//   ....[173]....
        /*1860*/ 	.word	0xffffffff


	//   ....[174]....
        /*1864*/ 	.word	0xffffffff


	//   ....[175]....
        /*1868*/ 	.word	0xffffffff


	//   ....[176]....
        /*186c*/ 	.word	0xffffffff


	//   ....[177]....
        /*1870*/ 	.word	0xffffffff


	//   ....[178]....
        /*1874*/ 	.word	0xffffffff


	//   ....[179]....
        /*1878*/ 	.word	0xffffffff


	//   ....[180]....
        /*187c*/ 	.word	0xffffffff


	//   ....[181]....
        /*1880*/ 	.word	0xffffffff


	//   ....[182]....
        /*1884*/ 	.word	0xffffffff


	//   ....[183]....
        /*1888*/ 	.word	0xffffffff


	//   ....[184]....
        /*188c*/ 	.word	0xffffffff


	//   ....[185]....
        /*1890*/ 	.word	0xffffffff


	//   ....[186]....
        /*1894*/ 	.word	0xffffffff


	//   ....[187]....
        /*1898*/ 	.word	0xffffffff


	//   ....[188]....
        /*189c*/ 	.word	0xffffffff


	//   ....[189]....
        /*18a0*/ 	.word	0xffffffff


	//   ....[190]....
        /*18a4*/ 	.word	0xffffffff


	//   ....[191]....
        /*18a8*/ 	.word	0xffffffff


	//   ....[192]....
        /*18ac*/ 	.word	0xffffffff


	//   ....[193]....
        /*18b0*/ 	.word	0xffffffff


	//   ....[194]....
        /*18b4*/ 	.word	0xffffffff


	//   ....[195]....
        /*18b8*/ 	.word	0xffffffff


	//   ....[196]....
        /*18bc*/ 	.word	0xffffffff


	//   ....[197]....
        /*18c0*/ 	.word	0xffffffff


	//   ....[198]....
        /*18c4*/ 	.word	0xffffffff


	//   ....[199]....
        /*18c8*/ 	.word	0xffffffff


	//   ....[200]....
        /*18cc*/ 	.word	0xffffffff


	//   ....[201]....
        /*18d0*/ 	.word	0xffffffff


	//   ....[202]....
        /*18d4*/ 	.word	0xffffffff


	//   ....[203]....
        /*18d8*/ 	.word	0xffffffff


	//----- nvinfo : EIATTR_COOP_GROUP_INSTR_OFFSETS
	.align		4
.L_944:
        /*18dc*/ 	.byte	0x04, 0x28
        /*18de*/ 	.short	(.L_946 - .L_945)


	//   ....[0]....
.L_945:
        /*18e0*/ 	.word	0x00000050


	//   ....[1]....
        /*18e4*/ 	.word	0x00000200


	//   ....[2]....
        /*18e8*/ 	.word	0x00000230


	//   ....[3]....
        /*18ec*/ 	.word	0x00000260


	//   ....[4]....
        /*18f0*/ 	.word	0x00000290


	//   ....[5]....
        /*18f4*/ 	.word	0x000002c0


	//   ....[6]....
        /*18f8*/ 	.word	0x000002f0


	//   ....[7]....
        /*18fc*/ 	.word	0x00000450


	//   ....[8]....
        /*1900*/ 	.word	0x00000490


	//   ....[9]....
        /*1904*/ 	.word	0x000004c0


	//   ....[10]....
        /*1908*/ 	.word	0x000004f0


	//   ....[11]....
        /*190c*/ 	.word	0x00000520


	//   ....[12]....
        /*1910*/ 	.word	0x00000550


	//   ....[13]....
        /*1914*/ 	.word	0x000005e0


	//   ....[14]....
        /*1918*/ 	.word	0x00000630


	//   ....[15]....
        /*191c*/ 	.word	0x00000650


	//   ....[16]....
        /*1920*/ 	.word	0x000006b0


	//   ....[17]....
        /*1924*/ 	.word	0x000032f0


	//   ....[18]....
        /*1928*/ 	.word	0x00003320


	//   ....[19]....
        /*192c*/ 	.word	0x00003350


	//   ....[20]....
        /*1930*/ 	.word	0x00003370


	//   ....[21]....
        /*1934*/ 	.word	0x00003560


	//   ....[22]....
        /*1938*/ 	.word	0x00003580


	//   ....[23]....
        /*193c*/ 	.word	0x00003660


	//   ....[24]....
        /*1940*/ 	.word	0x000036b0


	//   ....[25]....
        /*1944*/ 	.word	0x00003820


	//   ....[26]....
        /*1948*/ 	.word	0x00003840


	//   ....[27]....
        /*194c*/ 	.word	0x00003960


	//   ....[28]....
        /*1950*/ 	.word	0x00003af0


	//   ....[29]....
        /*1954*/ 	.word	0x00003d80


	//   ....[30]....
        /*1958*/ 	.word	0x00003d90


	//   ....[31]....
        /*195c*/ 	.word	0x00004260


	//   ....[32]....
        /*1960*/ 	.word	0x00004270


	//   ....[33]....
        /*1964*/ 	.word	0x000051c0


	//   ....[34]....
        /*1968*/ 	.word	0x000051e0


	//   ....[35]....
        /*196c*/ 	.word	0x00005440


	//   ....[36]....
        /*1970*/ 	.word	0x00005450


	//   ....[37]....
        /*1974*/ 	.word	0x00005770


	//   ....[38]....
        /*1978*/ 	.word	0x00005930


	//   ....[39]....
        /*197c*/ 	.word	0x00005c30


	//   ....[40]....
        /*1980*/ 	.word	0x00005c50


	//   ....[41]....
        /*1984*/ 	.word	0x00005c80


	//   ....[42]....
        /*1988*/ 	.word	0x00005c90


	//   ....[43]....
        /*198c*/ 	.word	0x000072c0


	//   ....[44]....
        /*1990*/ 	.word	0x000072e0


	//   ....[45]....
        /*1994*/ 	.word	0x00007540


	//   ....[46]....
        /*1998*/ 	.word	0x00007550


	//   ....[47]....
        /*199c*/ 	.word	0x00008320


	//   ....[48]....
        /*19a0*/ 	.word	0x00008340


	//   ....[49]....
        /*19a4*/ 	.word	0x00008570


	//   ....[50]....
        /*19a8*/ 	.word	0x00008580


	//   ....[51]....
        /*19ac*/ 	.word	0x000088a0


	//   ....[52]....
        /*19b0*/ 	.word	0x00008a50


	//   ....[53]....
        /*19b4*/ 	.word	0x00008cb0


	//   ....[54]....
        /*19b8*/ 	.word	0x00008cd0


	//   ....[55]....
        /*19bc*/ 	.word	0x00008db0


	//   ....[56]....
        /*19c0*/ 	.word	0x00008dd0


	//   ....[57]....
        /*19c4*/ 	.word	0x0000a8e0


	//   ....[58]....
        /*19c8*/ 	.word	0x0000a9d0


	//   ....[59]....
        /*19cc*/ 	.word	0x0000ab40


	//   ....[60]....
        /*19d0*/ 	.word	0x0000ab50


	//   ....[61]....
        /*19d4*/ 	.word	0x0000b910


	//   ....[62]....
        /*19d8*/ 	.word	0x0000b930


	//   ....[63]....
        /*19dc*/ 	.word	0x0000bae0


	//   ....[64]....
        /*19e0*/ 	.word	0x0000baf0


	//   ....[65]....
        /*19e4*/ 	.word	0x0000be30


	//   ....[66]....
        /*19e8*/ 	.word	0x0000be60


	//   ....[67]....
        /*19ec*/ 	.word	0x0000be80


	//   ....[68]....
        /*19f0*/ 	.word	0x0000bea0


	//   ....[69]....
        /*19f4*/ 	.word	0x0000d770


	//   ....[70]....
        /*19f8*/ 	.word	0x0000d7c0


	//   ....[71]....
        /*19fc*/ 	.word	0x0000d7e0


	//   ....[72]....
        /*1a00*/ 	.word	0x0000d7f0


	//   ....[73]....
        /*1a04*/ 	.word	0x0000f0a0


	//   ....[74]....
        /*1a08*/ 	.word	0x0000f0c0


	//   ....[75]....
        /*1a0c*/ 	.word	0x0000f0e0


	//   ....[76]....
        /*1a10*/ 	.word	0x0000f100


	//   ....[77]....
        /*1a14*/ 	.word	0x0000f4b0


	//   ....[78]....
        /*1a18*/ 	.word	0x0000f4d0


	//   ....[79]....
        /*1a1c*/ 	.word	0x0000f710


	//   ....[80]....
        /*1a20*/ 	.word	0x0000f720


	//   ....[81]....
        /*1a24*/ 	.word	0x0000f910


	//   ....[82]....
        /*1a28*/ 	.word	0x0000f930


	//   ....[83]....
        /*1a2c*/ 	.word	0x0000fb20


	//   ....[84]....
        /*1a30*/ 	.word	0x0000fb30


	//   ....[85]....
        /*1a34*/ 	.word	0x0000ff10


	//   ....[86]....
        /*1a38*/ 	.word	0x0000ff30


	//   ....[87]....
        /*1a3c*/ 	.word	0x00010b80


	//   ....[88]....
        /*1a40*/ 	.word	0x00010b90


	//   ....[89]....
        /*1a44*/ 	.word	0x00012040


	//   ....[90]....
        /*1a48*/ 	.word	0x00012060


	//   ....[91]....
        /*1a4c*/ 	.word	0x000122b0


	//   ....[92]....
        /*1a50*/ 	.word	0x000122c0


	//   ....[93]....
        /*1a54*/ 	.word	0x000124b0


	//   ....[94]....
        /*1a58*/ 	.word	0x000124d0


	//   ....[95]....
        /*1a5c*/ 	.word	0x000126c0


	//   ....[96]....
        /*1a60*/ 	.word	0x000126d0


	//   ....[97]....
        /*1a64*/ 	.word	0x00012980


	//   ....[98]....
        /*1a68*/ 	.word	0x000129a0


	//   ....[99]....
        /*1a6c*/ 	.word	0x00012ad0


	//   ....[100]....
        /*1a70*/ 	.word	0x00012b10


	//   ....[101]....
        /*1a74*/ 	.word	0x00012b40


	//   ....[102]....
        /*1a78*/ 	.word	0x00012b70


	//   ....[103]....
        /*1a7c*/ 	.word	0x00012ba0


	//   ....[104]....
        /*1a80*/ 	.word	0x00012bd0


	//   ....[105]....
        /*1a84*/ 	.word	0x00012d30


	//   ....[106]....
        /*1a88*/ 	.word	0x00012d70


	//   ....[107]....
        /*1a8c*/ 	.word	0x00012da0


	//   ....[108]....
        /*1a90*/ 	.word	0x00012dd0


	//   ....[109]....
        /*1a94*/ 	.word	0x00012e00


	//   ....[110]....
        /*1a98*/ 	.word	0x00012e30


	//   ....[111]....
        /*1a9c*/ 	.word	0x00012ec0


	//   ....[112]....
        /*1aa0*/ 	.word	0x00012f20


	//   ....[113]....
        /*1aa4*/ 	.word	0x00012f30


	//   ....[114]....
        /*1aa8*/ 	.word	0x00012f90


	//   ....[115]....
        /*1aac*/ 	.word	0x00013a00


	//   ....[116]....
        /*1ab0*/ 	.word	0x00013a60


	//   ....[117]....
        /*1ab4*/ 	.word	0x00013ab0


	//   ....[118]....
        /*1ab8*/ 	.word	0x00013b00


	//   ....[119]....
        /*1abc*/ 	.word	0x00013b50


	//   ....[120]....
        /*1ac0*/ 	.word	0x00013bc0


	//   ....[121]....
        /*1ac4*/ 	.word	0x00013c00


	//   ....[122]....
        /*1ac8*/ 	.word	0x00013c70


	//   ....[123]....
        /*1acc*/ 	.word	0x00013ce0


	//   ....[124]....
        /*1ad0*/ 	.word	0x00013d40


	//   ....[125]....
        /*1ad4*/ 	.word	0x00013db0


	//   ....[126]....
        /*1ad8*/ 	.word	0x00013e10


	//   ....[127]....
        /*1adc*/ 	.word	0x00013e70


	//   ....[128]....
        /*1ae0*/ 	.word	0x00013ee0


	//   ....[129]....
        /*1ae4*/ 	.word	0x00013f40


	//   ....[130]....
        /*1ae8*/ 	.word	0x00013fa0


	//   ....[131]....
        /*1aec*/ 	.word	0x00014000


	//   ....[132]....
        /*1af0*/ 	.word	0x00014060


	//   ....[133]....
        /*1af4*/ 	.word	0x000143a0


	//   ....[134]....
        /*1af8*/ 	.word	0x000143f0


	//   ....[135]....
        /*1afc*/ 	.word	0x00014440


	//   ....[136]....
        /*1b00*/ 	.word	0x00014490


	//   ....[137]....
        /*1b04*/ 	.word	0x00014500


	//   ....[138]....
        /*1b08*/ 	.word	0x00014570


	//   ....[139]....
        /*1b0c*/ 	.word	0x000145d0


	//   ....[140]....
        /*1b10*/ 	.word	0x00014630


	//   ....[141]....
        /*1b14*/ 	.word	0x00014690


	//   ....[142]....
        /*1b18*/ 	.word	0x00014700


	//   ....[143]....
        /*1b1c*/ 	.word	0x00014760


	//   ....[144]....
        /*1b20*/ 	.word	0x000147c0


	//   ....[145]....
        /*1b24*/ 	.word	0x00014820


	//   ....[146]....
        /*1b28*/ 	.word	0x00014880


	//   ....[147]....
        /*1b2c*/ 	.word	0x00014bc0


	//   ....[148]....
        /*1b30*/ 	.word	0x00014c00


	//   ....[149]....
        /*1b34*/ 	.word	0x00014c50


	//   ....[150]....
        /*1b38*/ 	.word	0x00014c90


	//   ....[151]....
        /*1b3c*/ 	.word	0x00014cf0


	//   ....[152]....
        /*1b40*/ 	.word	0x00014d50


	//   ....[153]....
        /*1b44*/ 	.word	0x00014db0


	//   ....[154]....
        /*1b48*/ 	.word	0x00014e10


	//   ....[155]....
        /*1b4c*/ 	.word	0x00014e80


	//   ....[156]....
        /*1b50*/ 	.word	0x00014ee0


	//   ....[157]....
        /*1b54*/ 	.word	0x00014f40


	//   ....[158]....
        /*1b58*/ 	.word	0x00014f80


	//   ....[159]....
        /*1b5c*/ 	.word	0x00014fc0


	//   ....[160]....
        /*1b60*/ 	.word	0x00015010


	//   ....[161]....
        /*1b64*/ 	.word	0x00015050


	//   ....[162]....
        /*1b68*/ 	.word	0x000150a0


	//   ....[163]....
        /*1b6c*/ 	.word	0x000150f0


	//   ....[164]....
        /*1b70*/ 	.word	0x00015140


	//   ....[165]....
        /*1b74*/ 	.word	0x000151a0


	//   ....[166]....
        /*1b78*/ 	.word	0x00015210


	//   ....[167]....
        /*1b7c*/ 	.word	0x00015280


	//   ....[168]....
        /*1b80*/ 	.word	0x000152e0


	//   ....[169]....
        /*1b84*/ 	.word	0x00015340


	//   ....[170]....
        /*1b88*/ 	.word	0x000153a0


	//   ....[171]....
        /*1b8c*/ 	.word	0x00015410


	//   ....[172]....
        /*1b90*/ 	.word	0x00015470


	//   ....[173]....
        /*1b94*/ 	.word	0x000154d0


	//   ....[174]....
        /*1b98*/ 	.word	0x00015530


	//   ....[175]....
        /*1b9c*/ 	.word	0x000155a0


	//   ....[176]....
        /*1ba0*/ 	.word	0x00015600


	//   ....[177]....
        /*1ba4*/ 	.word	0x00015660


	//   ....[178]....
        /*1ba8*/ 	.word	0x000156c0


	//   ....[179]....
        /*1bac*/ 	.word	0x00015730


	//   ....[180]....
        /*1bb0*/ 	.word	0x00015790


	//   ....[181]....
        /*1bb4*/ 	.word	0x000157f0


	//   ....[182]....
        /*1bb8*/ 	.word	0x00015850


	//   ....[183]....
        /*1bbc*/ 	.word	0x000158c0


	//   ....[184]....
        /*1bc0*/ 	.word	0x00015920


	//   ....[185]....
        /*1bc4*/ 	.word	0x00015980


	//   ....[186]....
        /*1bc8*/ 	.word	0x000159e0


	//   ....[187]....
        /*1bcc*/ 	.word	0x00015a50


	//   ....[188]....
        /*1bd0*/ 	.word	0x00015aa0


	//   ....[189]....
        /*1bd4*/ 	.word	0x00015ae0


	//   ....[190]....
        /*1bd8*/ 	.word	0x00015b30


	//   ....[191]....
        /*1bdc*/ 	.word	0x00015b80


	//   ....[192]....
        /*1be0*/ 	.word	0x00015bd0


	//   ....[193]....
        /*1be4*/ 	.word	0x00015c40


	//   ....[194]....
        /*1be8*/ 	.word	0x00015c80


	//   ....[195]....
        /*1bec*/ 	.word	0x00015cd0


	//   ....[196]....
        /*1bf0*/ 	.word	0x00015d20


	//   ....[197]....
        /*1bf4*/ 	.word	0x00015d70


	//   ....[198]....
        /*1bf8*/ 	.word	0x00015dc0


	//   ....[199]....
        /*1bfc*/ 	.word	0x00015e30


	//   ....[200]....
        /*1c00*/ 	.word	0x00015e70


	//   ....[201]....
        /*1c04*/ 	.word	0x00015ee0


	//   ....[202]....
        /*1c08*/ 	.word	0x00015f40


	//   ....[203]....
        /*1c0c*/ 	.word	0x00015fb0


	//----- nvinfo : EIATTR_EXIT_INSTR_OFFSETS
	.align		4
.L_946:
        /*1c10*/ 	.byte	0x04, 0x1c
        /*1c12*/ 	.short	(.L_948 - .L_947)


	//   ....[0]....
.L_947:
        /*1c14*/ 	.word	0x000010d0


	//   ....[1]....
        /*1c18*/ 	.word	0x000139c0


	//----- nvinfo : EIATTR_MAX_THREADS
	.align		4
.L_948:
        /*1c1c*/ 	.byte	0x04, 0x05
        /*1c1e*/ 	.short	(.L_950 - .L_949)
.L_949:
        /*1c20*/ 	.word	0x00000100
        /*1c24*/ 	.word	0x00000001
        /*1c28*/ 	.word	0x00000001


	//----- nvinfo : EIATTR_CRS_STACK_SIZE
	.align		4
.L_950:
        /*1c2c*/ 	.byte	0x04, 0x1e
        /*1c2e*/ 	.short	(.L_952 - .L_951)
.L_951:
        /*1c30*/ 	.word	0x00000000
.L_952:


//--------------------- .nv.info._ZN7cutlass13device_kernelIN5flash19enable_sm80_to_sm89INS1_16FlashAttnFwdSm80INS1_25CollectiveMainloopFwdSm80ILi8ELi1ELb0EN4cute5tupleIJNS5_1CILi128EEENS7_ILi32EEENS7_ILi256EEEEEELi256ENS_10bfloat16_tEfNS_4arch4Sm80ELb1ELb0ELb0ELb1ELb1ELb1ELb1ELb1EEENS1_21CollectiveEpilogueFwdINS6_IJS8_SA_S9_EEENS6_IJNS7_ILi1EEESI_SI_EEESC_SE_Li256ELb1ELb1ELb1ELb0EEENS1_36VarlenDynamicPersistentTileSchedulerILi128ELi32ELi256ELi256ELb1ELb1ELb0ELb1ELb1ELb1EEEEEEEEEvNT_6ParamsE --------------------------
	.section	.nv.info._ZN7cutlass13device_kernelIN5flash19enable_sm80_to_sm89INS1_16FlashAttnFwdSm80INS1_25CollectiveMainloopFwdSm80ILi8ELi1ELb0EN4cute5tupleIJNS5_1CILi128EEENS7_ILi32EEENS7_ILi256EEEEEELi256ENS_10bfloat16_tEfNS_4arch4Sm80ELb1ELb0ELb0ELb1ELb1ELb1ELb1ELb1EEENS1_21CollectiveEpilogueFwdINS6_IJS8_SA_S9_EEENS6_IJNS7_ILi1EEESI_SI_EEESC_SE_Li256ELb1ELb1ELb1ELb0EEENS1_36VarlenDynamicPersistentTileSchedulerILi128ELi32ELi256ELi256ELb1ELb1ELb0ELb1ELb1ELb1EEEEEEEEEvNT_6ParamsE,"",@"SHT_CUDA_INFO"
	.sectionflags	@""
	.align	4


	//----- nvinfo : EIATTR_CUDA_API_VERSION
	.align		4
        /*0000*/ 	.byte	0x04, 0x37
        /*0002*/ 	.short	(.L_954 - .L_953)
.L_953:
        /*0004*/ 	.word	0x00000082


	//----- nvinfo : EIATTR_SW2861232_WAR
	.align		4
.L_954:
        /*0008*/ 	.byte	0x01, 0x35
	.zero		2


	//----- nvinfo : EIATTR_PARAM_CBANK
	.align		4
        /*000c*/ 	.byte	0x04, 0x0a
        /*000e*/ 	.short	(.L_956 - .L_955)
	.align		4
.L_955:
        /*0010*/ 	.word	index@(.nv.constant0._ZN7cutlass13device_kernelIN5flash19enable_sm80_to_sm89INS1_16FlashAttnFwdSm80INS1_25CollectiveMainloopFwdSm80ILi8ELi1ELb0EN4cute5tupleIJNS5_1CILi128EEENS7_ILi32EEENS7_ILi256EEEEEELi256ENS_10bfloat16_tEfNS_4arch4Sm80ELb1ELb0ELb0ELb1ELb1ELb1ELb1ELb1EEENS1_21CollectiveEpilogueFwdINS6_IJS8_SA_S9_EEENS6_IJNS7_ILi1EEESI_SI_EEESC_SE_Li256ELb1ELb1ELb1ELb0EEENS1_36VarlenDynamicPersistentTileSchedulerILi128ELi32ELi256ELi256ELb1ELb1ELb0ELb1ELb1ELb1EEEEEEEEEvNT_6ParamsE)
        /*0014*/ 	.short	0x0160
        /*0016*/ 	.short	0x0438


	//----- nvinfo : EIATTR_CBANK_PARAM_SIZE
	.align		4
.L_956:
        /*0018*/ 	.byte	0x03, 0x19
        /*001a*/ 	.short	0x0438


	//----- nvinfo : EIATTR_KPARAM_INFO
	.align		4
        /*001c*/ 	.byte	0x04, 0x17
        /*001e*/ 	.short	(.L_958 - .L_957)
.L_957:
        /*0020*/ 	.word	0x00000000
        /*0024*/ 	.short	0x0000
        /*0026*/ 	.short	0x0000
        /*0028*/ 	.byte	0x00, 0xf0, 0xe1, 0x10


	//----- nvinfo : EIATTR_MAXREG_COUNT
	.align		4
.L_958:
        /*002c*/ 	.byte	0x03, 0x1b
        /*002e*/ 	.short	0x00ff


	//----- nvinfo : EIATTR_NUM_BARRIERS
	.align		4
        /*0030*/ 	.byte	0x02, 0x4c
        /*0032*/ 	.byte	0x06
	.zero		1


	//----- nvinfo : EIATTR_ANNOTATIONS
	.align		4
        /*0034*/ 	.byte	0x04, 0x55
        /*0036*/ 	.short	(.L_960 - .L_959)


	//   ....[0]....
.L_959:
        /* <DEDUP_REMOVED lines=21> */


	//----- nvinfo : EIATTR_MERCURY_ISA_VERSION
	.align		4
.L_960:
        /*0170*/ 	.byte	0x03, 0x5f
        /*0172*/ 	.short	0x0000


	//----- nvinfo : EIATTR_INT_WARP_WIDE_INSTR_OFFSETS
	.align		4
        /*0174*/ 	.byte	0x04, 0x31
        /*0176*/ 	.short	(.L_962 - .L_961)


	//   ....[0]....
.L_961:
        /*0178*/ 	.word	0x00017ac0


	//   ....[1]....
        /*017c*/ 	.word	0x00017b30


	//----- nvinfo : EIATTR_COOP_GROUP_MASK_REGIDS
	.align		4
.L_962:
        /*0180*/ 	.byte	0x04, 0x29
        /*0182*/ 	.short	(.L_964 - .L_963)


	//   ....[0]....
.L_963:
        /*0184*/ 	.word	0xffffffff


	//   ....[1]....
        /*0188*/ 	.word	0xffffffff


	//   ....[2]....
        /*018c*/ 	.word	0xffffffff


	//   ....[3]....
        /*0190*/ 	.word	0xffffffff


	//   ....[4]....
        /*0194*/ 	.word	0xffffffff


	//   ....[5]....
        /*0198*/ 	.word	0xffffffff


	//   ....[6]....
        /*019c*/ 	.word	0xffffffff


	//   ....[7]....
        /*01a0*/ 	.word	0xffffffff


	//   ....[8]....
        /*01a4*/ 	.word	0xffffffff


	//   ....[9]....
        /*01a8*/ 	.word	0xffffffff


	//   ....[10]....
        /*01ac*/ 	.word	0xffffffff


	//   ....[11]....
        /*01b0*/ 	.word	0xffffffff


	//   ....[12]....
        /*01b4*/ 	.word	0xffffffff


	//   ....[13]....
        /*01b8*/ 	.word	0xffffffff


	//   ....[14]....
        /*01bc*/ 	.word	0xffffffff


	//   ....[15]....
        /*01c0*/ 	.word	0xffffffff


	//   ....[16]....
        /*01c4*/ 	.word	0xffffffff


	//   ....[17]....
        /*01c8*/ 	.word	0xffffffff


	//   ....[18]....
        /*01cc*/ 	.word	0xffffffff


	//   ....[19]....
        /*01d0*/ 	.word	0xffffffff


	//   ....[20]....
        /*01d4*/ 	.word	0xffffffff


	//   ....[21]....
        /*01d8*/ 	.word	0xffffffff


	//   ....[22]....
        /*01dc*/ 	.word	0xffffffff


	//   ....[23]....
        /*01e0*/ 	.word	0xffffffff


	//   ....[24]....
        /*01e4*/ 	.word	0xffffffff


	//   ....[25]....
        /*01e8*/ 	.word	0xffffffff


	//   ....[26]....
        /*01ec*/ 	.word	0xffffffff


	//   ....[27]....
        /*01f0*/ 	.word	0xffffffff


	//   ....[28]....
        /*01f4*/ 	.word	0xffffffff


	//   ....[29]....
        /*01f8*/ 	.word	0xffffffff


	//   ....[30]....
        /*01fc*/ 	.word	0xffffffff


	//   ....[31]....
        /*0200*/ 	.word	0xffffffff


	//   ....[32]....
        /*0204*/ 	.word	0xffffffff


	//   ....[33]....
        /*0208*/ 	.word	0xffffffff


	//   ....[34]....
        /*020c*/ 	.word	0xffffffff


	//   ....[35]....
        /*0210*/ 	.word	0xffffffff


	//   ....[36]....
        /*0214*/ 	.word	0xffffffff


	//   ....[37]....
        /*0218*/ 	.word	0xffffffff


	//   ....[38]....
        /*021c*/ 	.word	0xffffffff


	//   ....[39]....
        /*0220*/ 	.word	0xffffffff


	//   ....[40]....
        /*0224*/ 	.word	0xffffffff


	//   ....[41]....
        /*0228*/ 	.word	0xffffffff


	//   ....[42]....
        /*022c*/ 	.word	0xffffffff


	//   ....[43]....
        /*0230*/ 	.word	0xffffffff


	//   ....[44]....
        /*0234*/ 	.word	0xffffffff


	//   ....[45]....
        /*0238*/ 	.word	0xffffffff


	//   ....[46]....
        /*023c*/ 	.word	0xffffffff


	//   ....[47]....
        /*0240*/ 	.word	0xffffffff


	//   ....[48]....
        /*0244*/ 	.word	0xffffffff


	//   ....[49]....
        /*0248*/ 	.word	0xffffffff


	//   ....[50]....
        /*024c*/ 	.word	0xffffffff


	//   ....[51]....
        /*0250*/ 	.word	0xffffffff


	//   ....[52]....
        /*0254*/ 	.word	0xffffffff


	//   ....[53]....
        /*0258*/ 	.word	0xffffffff


	//   ....[54]....
        /*025c*/ 	.word	0xffffffff


	//   ....[55]....
        /*0260*/ 	.word	0xffffffff


	//   ....[56]....
        /*0264*/ 	.word	0xffffffff


	//   ....[57]....
        /*0268*/ 	.word	0xffffffff


	//   ....[58]....
        /*026c*/ 	.word	0xffffffff


	//   ....[59]....
        /*0270*/ 	.word	0xffffffff


	//   ....[60]....
        /*0274*/ 	.word	0xffffffff


	//   ....[61]....
        /*0278*/ 	.word	0xffffffff


	//   ....[62]....
        /*027c*/ 	.word	0xffffffff


	//   ....[63]....
        /*0280*/ 	.word	0xffffffff


	//   ....[64]....
        /*0284*/ 	.word	0xffffffff


	//   ....[65]....
        /*0288*/ 	.word	0xffffffff


	//   ....[66]....
        /*028c*/ 	.word	0xffffffff


	//   ....[67]....
        /*0290*/ 	.word	0xffffffff


	//   ....[68]....
        /*0294*/ 	.word	0xffffffff


	//   ....[69]....
        /*0298*/ 	.word	0xffffffff


	//   ....[70]....
        /*029c*/ 	.word	0xffffffff


	//   ....[71]....
        /*02a0*/ 	.word	0xffffffff


	//   ....[72]....
        /*02a4*/ 	.word	0xffffffff


	//   ....[73]....
        /*02a8*/ 	.word	0xffffffff


	//   ....[74]....
        /*02ac*/ 	.word	0xffffffff


	//   ....[75]....
        /*02b0*/ 	.word	0xffffffff


	//   ....[76]....
        /*02b4*/ 	.word	0xffffffff


	//   ....[77]....
        /*02b8*/ 	.word	0xffffffff


	//   ....[78]....
        /*02bc*/ 	.word	0xffffffff


	//   ....[79]....
        /*02c0*/ 	.word	0xffffffff


	//   ....[80]....
        /*02c4*/ 	.word	0xffffffff


	//   ....[81]....
        /*02c8*/ 	.word	0xffffffff


	//   ....[82]....
        /*02cc*/ 	.word	0xffffffff


	//   ....[83]....
        /*02d0*/ 	.word	0xffffffff


	//   ....[84]....
        /*02d4*/ 	.word	0xffffffff


	//   ....[85]....
        /*02d8*/ 	.word	0xffffffff


	//   ....[86]....
        /*02dc*/ 	.word	0xffffffff


	//   ....[87]....
        /*02e0*/ 	.word	0xffffffff


	//   ....[88]....
        /*02e4*/ 	.word	0xffffffff


	//   ....[89]....
        /*02e8*/ 	.word	0xffffffff


	//   ....[90]....
        /*02ec*/ 	.word	0xffffffff


	//   ....[91]....
        /*02f0*/ 	.word	0xffffffff


	//   ....[92]....
        /*02f4*/ 	.word	0xffffffff


	//   ....[93]....
        /*02f8*/ 	.word	0xffffffff


	//   ....[94]....
        /*02fc*/ 	.word	0xffffffff


	//   ....[95]....
        /*0300*/ 	.word	0xffffffff


	//   ....[96]....
        /*0304*/ 	.word	0xffffffff


	//   ....[97]....
        /*0308*/ 	.word	0xffffffff


	//   ....[98]....
        /*030c*/ 	.word	0xffffffff


	//   ....[99]....
        /*0310*/ 	.word	0xffffffff


	//   ....[100]....
        /*0314*/ 	.word	0xffffffff


	//   ....[101]....
        /*0318*/ 	.word	0xffffffff


	//   ....[102]....
        /*031c*/ 	.word	0xffffffff


	//   ....[103]....
        /*0320*/ 	.word	0xffffffff


	//   ....[104]....
        /*0324*/ 	.word	0xffffffff


	//   ....[105]....
        /*0328*/ 	.word	0xffffffff


	//   ....[106]....
        /*032c*/ 	.word	0xffffffff


	//   ....[107]....
        /*0330*/ 	.word	0xffffffff


	//   ....[108]....
        /*0334*/ 	.word	0xffffffff


	//   ....[109]....
        /*0338*/ 	.word	0xffffffff


	//   ....[110]....
        /*033c*/ 	.word	0xffffffff


	//   ....[111]....
        /*0340*/ 	.word	0xffffffff


	//   ....[112]....
        /*0344*/ 	.word	0xffffffff


	//   ....[113]....
        /*0348*/ 	.word	0xffffffff


	//   ....[114]....
        /*034c*/ 	.word	0xffffffff


	//   ....[115]....
        /*0350*/ 	.word	0xffffffff


	//   ....[116]....
        /*0354*/ 	.word	0xffffffff


	//   ....[117]....
        /*0358*/ 	.word	0xffffffff


	//   ....[118]....
        /*035c*/ 	.word	0xffffffff


	//   ....[119]....
        /*0360*/ 	.word	0xffffffff


	//   ....[120]....
        /*0364*/ 	.word	0xffffffff


	//   ....[121]....
        /*0368*/ 	.word	0xffffffff


	//   ....[122]....
        /*036c*/ 	.word	0xffffffff


	//   ....[123]....
        /*0370*/ 	.word	0xffffffff


	//   ....[124]....
        /*0374*/ 	.word	0xffffffff


	//   ....[125]....
        /*0378*/ 	.word	0xffffffff


	//   ....[126]....
        /*037c*/ 	.word	0xffffffff


	//   ....[127]....
        /*0380*/ 	.word	0xffffffff


	//   ....[128]....
        /*0384*/ 	.word	0xffffffff


	//   ....[129]....
        /*0388*/ 	.word	0xffffffff


	//   ....[130]....
        /*038c*/ 	.word	0xffffffff


	//   ....[131]....
        /*0390*/ 	.word	0xffffffff


	//   ....[132]....
        /*0394*/ 	.word	0xffffffff


	//   ....[133]....
        /*0398*/ 	.word	0xffffffff


	//   ....[134]....
        /*039c*/ 	.word	0xffffffff


	//   ....[135]....
        /*03a0*/ 	.word	0xffffffff


	//   ....[136]....
        /*03a4*/ 	.word	0xffffffff


	//   ....[137]....
        /*03a8*/ 	.word	0xffffffff


	//   ....[138]....
        /*03ac*/ 	.word	0xffffffff


	//   ....[139]....
        /*03b0*/ 	.word	0xffffffff


	//   ....[140]....
        /*03b4*/ 	.word	0xffffffff


	//   ....[141]....
        /*03b8*/ 	.word	0xffffffff


	//   ....[142]....
        /*03bc*/ 	.word	0xffffffff


	//   ....[143]....
        /*03c0*/ 	.word	0xffffffff


	//   ....[144]....
        /*03c4*/ 	.word	0xffffffff


	//   ....[145]....
        /*03c8*/ 	.word	0xffffffff


	//   ....[146]....
        /*03cc*/ 	.word	0xffffffff


	//   ....[147]....
        /*03d0*/ 	.word	0xffffffff


	//   ....[148]....
        /*03d4*/ 	.word	0xffffffff


	//   ....[149]....
        /*03d8*/ 	.word	0xffffffff


	//   ....[150]....
        /*03dc*/ 	.word	0xffffffff


	//   ....[151]....
        /*03e0*/ 	.word	0xffffffff


	//   ....[152]....
        /*03e4*/ 	.word	0xffffffff


	//   ....[153]....
        /*03e8*/ 	.word	0xffffffff


	//   ....[154]....
        /*03ec*/ 	.word	0xffffffff


	//   ....[155]....
        /*03f0*/ 	.word	0xffffffff


	//   ....[156]....
        /*03f4*/ 	.word	0xffffffff


	//   ....[157]....
        /*03f8*/ 	.word	0xffffffff


	//   ....[158]....
        /*03fc*/ 	.word	0xffffffff


	//   ....[159]....
        /*0400*/ 	.word	0xffffffff


	//   ....[160]....
        /*0404*/ 	.word	0xffffffff


	//   ....[161]....
        /*0408*/ 	.word	0xffffffff


	//   ....[162]....
        /*040c*/ 	.word	0xffffffff


	//   ....[163]....
        /*0410*/ 	.word	0xffffffff


	//   ....[164]....
        /*0414*/ 	.word	0xffffffff


	//   ....[165]....
        /*0418*/ 	.word	0xffffffff


	//   ....[166]....
        /*041c*/ 	.word	0xffffffff


	//   ....[167]....
        /*0420*/ 	.word	0xffffffff


	//   ....[168]....
        /*0424*/ 	.word	0xffffffff


	//   ....[169]....
        /*0428*/ 	.word	0xffffffff


	//   ....[170]....
        /*042c*/ 	.word	0xffffffff


	//   ....[171]....
        /*0430*/ 	.word	0xffffffff


	//   ....[172]....
        /*0434*/ 	.word	0xffffffff


	//   ....[173]....
        /*0438*/ 	.word	0xffffffff


	//   ....[174]....
        /*043c*/ 	.word	0xffffffff


	//   ....[175]....
        /*0440*/ 	.word	0xffffffff


	//   ....[176]....
        /*0444*/ 	.word	0xffffffff


	//   ....[177]....
        /*0448*/ 	.word	0xffffffff


	//   ....[178]....
        /*044c*/ 	.word	0xffffffff


	//   ....[179]....
        /*0450*/ 	.word	0xffffffff


	//   ....[180]....
        /*0454*/ 	.word	0xffffffff


	//   ....[181]....
        /*0458*/ 	.word	0xffffffff


	//   ....[182]....
        /*045c*/ 	.word	0xffffffff


	//   ....[183]....
        /*0460*/ 	.word	0xffffffff


	//   ....[184]....
        /*0464*/ 	.word	0xffffffff


	//   ....[185]....
        /*0468*/ 	.word	0xffffffff


	//   ....[186]....
        /*046c*/ 	.word	0xffffffff


	//   ....[187]....
        /*0470*/ 	.word	0xffffffff


	//   ....[188]....
        /*0474*/ 	.word	0xffffffff


	//   ....[189]....
        /*0478*/ 	.word	0xffffffff


	//   ....[190]....
        /*047c*/ 	.word	0xffffffff


	//   ....[191]....
        /*0480*/ 	.word	0xffffffff


	//   ....[192]....
        /*0484*/ 	.word	0xffffffff


	//   ....[193]....
        /*0488*/ 	.word	0xffffffff


	//   ....[194]....
        /*048c*/ 	.word	0xffffffff


	//   ....[195]....
        /*0490*/ 	.word	0xffffffff


	//   ....[196]....
        /*0494*/ 	.word	0xffffffff


	//   ....[197]....
        /*0498*/ 	.word	0xffffffff


	//   ....[198]....
        /*049c*/ 	.word	0xffffffff


	//   ....[199]....
        /*04a0*/ 	.word	0xffffffff


	//   ....[200]....
        /*04a4*/ 	.word	0xffffffff


	//   ....[201]....
        /*04a8*/ 	.word	0xffffffff


	//   ....[202]....
        /*04ac*/ 	.word	0xffffffff


	//   ....[203]....
        /*04b0*/ 	.word	0xffffffff


	//   ....[204]....
        /*04b4*/ 	.word	0xffffffff


	//   ....[205]....
        /*04b8*/ 	.word	0xffffffff


	//   ....[206]....
        /*04bc*/ 	.word	0xffffffff


	//   ....[207]....
        /*04c0*/ 	.word	0xffffffff


	//   ....[208]....
        /*04c4*/ 	.word	0xffffffff


	//   ....[209]....
        /*04c8*/ 	.word	0xffffffff


	//   ....[210]....
        /*04cc*/ 	.word	0xffffffff


	//   ....[211]....
        /*04d0*/ 	.word	0xffffffff


	//   ....[212]....
        /*04d4*/ 	.word	0xffffffff


	//   ....[213]....
        /*04d8*/ 	.word	0xffffffff


	//   ....[214]....
        /*04dc*/ 	.word	0xffffffff


	//   ....[215]....
        /*04e0*/ 	.word	0xffffffff


	//   ....[216]....
        /*04e4*/ 	.word	0xffffffff


	//   ....[217]....
        /*04e8*/ 	.word	0xffffffff


	//   ....[218]....
        /*04ec*/ 	.word	0xffffffff


	//   ....[219]....
        /*04f0*/ 	.word	0xffffffff


	//   ....[220]....
        /*04f4*/ 	.word	0xffffffff


	//   ....[221]....
        /*04f8*/ 	.word	0xffffffff


	//   ....[222]....
        /*04fc*/ 	.word	0xffffffff


	//   ....[223]....
        /*0500*/ 	.word	0xffffffff


	//   ....[224]....
        /*0504*/ 	.word	0xffffffff


	//   ....[225]....
        /*0508*/ 	.word	0xffffffff


	//----- nvinfo : EIATTR_COOP_GROUP_INSTR_OFFSETS
	.align		4
.L_964:
        /*050c*/ 	.byte	0x04, 0x28
        /*050e*/ 	.short	(.L_966 - .L_965)


	//   ....[0]....
.L_965:
        /*0510*/ 	.word	0x00000050


	//   ....[1]....
        /*0514*/ 	.word	0x000001e0


	//   ....[2]....
        /*0518*/ 	.word	0x00000210


	//   ....[3]....
        /*051c*/ 	.word	0x00000240


	//   ....[4]....
        /*0520*/ 	.word	0x00000270


	//   ....[5]....
        /*0524*/ 	.word	0x000002a0


	//   ....[6]....
        /*0528*/ 	.word	0x000002d0


	//   ....[7]....
        /*052c*/ 	.word	0x00000430


	//   ....[8]....
        /*0530*/ 	.word	0x00000470


	//   ....[9]....
        /*0534*/ 	.word	0x000004a0


	//   ....[10]....
        /*0538*/ 	.word	0x000004d0


	//   ....[11]....
        /*053c*/ 	.word	0x00000500


	//   ....[12]....
        /*0540*/ 	.word	0x00000530


	//   ....[13]....
        /*0544*/ 	.word	0x000005c0


	//   ....[14]....
        /*0548*/ 	.word	0x00000600


	//   ....[15]....
        /*054c*/ 	.word	0x00000620


	//   ....[16]....
        /*0550*/ 	.word	0x00000680


	//   ....[17]....
        /*0554*/ 	.word	0x00003890


	//   ....[18]....
        /*0558*/ 	.word	0x000038a0


	//   ....[19]....
        /*055c*/ 	.word	0x00004ac0


	//   ....[20]....
        /*0560*/ 	.word	0x00004ad0


	//   ....[21]....
        /*0564*/ 	.word	0x00005be0


	//   ....[22]....
        /*0568*/ 	.word	0x00005c00


	//   ....[23]....
        /*056c*/ 	.word	0x00005fc0


	//   ....[24]....
        /*0570*/ 	.word	0x00005fd0


	//   ....[25]....
        /*0574*/ 	.word	0x00006d00


	//   ....[26]....
        /*0578*/ 	.word	0x00006d20


	//   ....[27]....
        /*057c*/ 	.word	0x00006ea0


	//   ....[28]....
        /*0580*/ 	.word	0x00006eb0


	//   ....[29]....
        /*0584*/ 	.word	0x00007030


	//   ....[30]....
        /*0588*/ 	.word	0x00007050


	//   ....[31]....
        /*058c*/ 	.word	0x000071d0


	//   ....[32]....
        /*0590*/ 	.word	0x000071e0


	//   ....[33]....
        /*0594*/ 	.word	0x000075e0


	//   ....[34]....
        /*0598*/ 	.word	0x000075f0


	//   ....[35]....
        /*059c*/ 	.word	0x000079d0


	//   ....[36]....
        /*05a0*/ 	.word	0x000079f0


	//   ....[37]....
        /*05a4*/ 	.word	0x00007a10


	//   ....[38]....
        /*05a8*/ 	.word	0x00007a30


	//   ....[39]....
        /*05ac*/ 	.word	0x00007dc0


	//   ....[40]....
        /*05b0*/ 	.word	0x00007ef0


	//   ....[41]....
        /*05b4*/ 	.word	0x00007f50


	//   ....[42]....
        /*05b8*/ 	.word	0x00007f90


	//   ....[43]....
        /*05bc*/ 	.word	0x00008490


	//   ....[44]....
        /*05c0*/ 	.word	0x000084d0


	//   ....[45]....
        /*05c4*/ 	.word	0x00008510


	//   ....[46]....
        /*05c8*/ 	.word	0x00008550


	//   ....[47]....
        /*05cc*/ 	.word	0x000088a0


	//   ....[48]....
        /*05d0*/ 	.word	0x00008900


	//   ....[49]....
        /*05d4*/ 	.word	0x00008950


	//   ....[50]....
        /*05d8*/ 	.word	0x00008a50


	//   ....[51]....
        /*05dc*/ 	.word	0x0000c3b0


	//   ....[52]....
        /*05e0*/ 	.word	0x0000c400


	//   ....[53]....
        /*05e4*/ 	.word	0x0000c420


	//   ....[54]....
        /*05e8*/ 	.word	0x0000c430


	//   ....[55]....
        /*05ec*/ 	.word	0x0000c650


	//   ....[56]....
        /*05f0*/ 	.word	0x0000c6d0


	//   ....[57]....
        /*05f4*/ 	.word	0x0000c720


	//   ....[58]....
        /*05f8*/ 	.word	0x0000c790


	//   ....[59]....
        /*05fc*/ 	.word	0x0000ca40


	//   ....[60]....
        /*0600*/ 	.word	0x0000cbe0


	//   ....[61]....
        /*0604*/ 	.word	0x0000cc20


	//   ....[62]....
        /*0608*/ 	.word	0x0000cc60


	//   ....[63]....
        /*060c*/ 	.word	0x0000cef0


	//   ....[64]....
        /*0610*/ 	.word	0x0000cf60


	//   ....[65]....
        /*0614*/ 	.word	0x0000cfb0


	//   ....[66]....
        /*0618*/ 	.word	0x0000cff0


	//   ....[67]....
        /*061c*/ 	.word	0x00010e60


	//   ....[68]....
        /*0620*/ 	.word	0x00010e80


	//   ....[69]....
        /*0624*/ 	.word	0x00011980


	//   ....[70]....
        /*0628*/ 	.word	0x000119a0


	//   ....[71]....
        /*062c*/ 	.word	0x00011bc0


	//   ....[72]....
        /*0630*/ 	.word	0x00011d00


	//   ....[73]....
        /*0634*/ 	.word	0x00011f00


	//   ....[74]....
        /*0638*/ 	.word	0x00011f20


	//   ....[75]....
        /*063c*/ 	.word	0x00011f40


	//   ....[76]....
        /*0640*/ 	.word	0x00011f60


	//   ....[77]....
        /*0644*/ 	.word	0x00012c20


	//   ....[78]....
        /*0648*/ 	.word	0x00012c40


	//   ....[79]....
        /*064c*/ 	.word	0x00013690


	//   ....[80]....
        /*0650*/ 	.word	0x000136b0


	//   ....[81]....
        /*0654*/ 	.word	0x000138d0


	//   ....[82]....
        /*0658*/ 	.word	0x00013a00


	//   ....[83]....
        /*065c*/ 	.word	0x00013ba0


	//   ....[84]....
        /*0660*/ 	.word	0x00013bc0


	//   ....[85]....
        /*0664*/ 	.word	0x00013c60


	//   ....[86]....
        /*0668*/ 	.word	0x00013c80


	//   ....[87]....
        /*066c*/ 	.word	0x00015120


	//   ....[88]....
        /*0670*/ 	.word	0x00015140


	//   ....[89]....
        /*0674*/ 	.word	0x00015b40


	//   ....[90]....
        /*0678*/ 	.word	0x00015b60


	//   ....[91]....
        /*067c*/ 	.word	0x00015d90


	//   ....[92]....
        /*0680*/ 	.word	0x00015db0


	//   ....[93]....
        /*0684*/ 	.word	0x00015dd0


	//   ....[94]....
        /*0688*/ 	.word	0x00015df0


	//   ....[95]....
        /*068c*/ 	.word	0x000170b0


	//   ....[96]....
        /*0690*/ 	.word	0x000170e0


	//   ....[97]....
        /*0694*/ 	.word	0x00017100


	//   ....[98]....
        /*0698*/ 	.word	0x00017120


	//   ....[99]....
        /*069c*/ 	.word	0x000188a0


	//   ....[100]....
        /*06a0*/ 	.word	0x000188c0


	//   ....[101]....
        /*06a4*/ 	.word	0x000188d0


	//   ....[102]....
        /*06a8*/ 	.word	0x000188e0


	//   ....[103]....
        /*06ac*/ 	.word	0x00018ca0


	//   ....[104]....
        /*06b0*/ 	.word	0x00018cc0


	//   ....[105]....
        /*06b4*/ 	.word	0x00018e20


	//   ....[106]....
        /*06b8*/ 	.word	0x00018e30


	//   ....[107]....
        /*06bc*/ 	.word	0x00018fa0


	//   ....[108]....
        /*06c0*/ 	.word	0x00018fc0


	//   ....[109]....
        /*06c4*/ 	.word	0x00019130


	//   ....[110]....
        /*06c8*/ 	.word	0x00019140


	//   ....[111]....
        /*06cc*/ 	.word	0x000194a0


	//   ....[112]....
        /*06d0*/ 	.word	0x000194c0


	//   ....[113]....
        /*06d4*/ 	.word	0x0001a270


	//   ....[114]....
        /*06d8*/ 	.word	0x0001a280


	//   ....[115]....
        /*06dc*/ 	.word	0x0001b800


	//   ....[116]....
        /*06e0*/ 	.word	0x0001b820


	//   ....[117]....
        /*06e4*/ 	.word	0x0001b990


	//   ....[118]....
        /*06e8*/ 	.word	0x0001b9a0


	//   ....[119]....
        /*06ec*/ 	.word	0x0001bb10


	//   ....[120]....
        /*06f0*/ 	.word	0x0001bb30


	//   ....[121]....
        /*06f4*/ 	.word	0x0001bca0


	//   ....[122]....
        /*06f8*/ 	.word	0x0001bcb0


	//   ....[123]....
        /*06fc*/ 	.word	0x0001bec0


	//   ....[124]....
        /*0700*/ 	.word	0x0001bee0


	//   ....[125]....
        /*0704*/ 	.word	0x0001c000


	//   ....[126]....
        /*0708*/ 	.word	0x0001c040


	//   ....[127]....
        /*070c*/ 	.word	0x0001c070


	//   ....[128]....
        /*0710*/ 	.word	0x0001c0a0


	//   ....[129]....
        /*0714*/ 	.word	0x0001c0d0


	//   ....[130]....
        /*0718*/ 	.word	0x0001c100


	//   ....[131]....
        /*071c*/ 	.word	0x0001c260


	//   ....[132]....
        /*0720*/ 	.word	0x0001c2a0


	//   ....[133]....
        /*0724*/ 	.word	0x0001c2d0


	//   ....[134]....
        /*0728*/ 	.word	0x0001c300


	//   ....[135]....
        /*072c*/ 	.word	0x0001c330


	//   ....[136]....
        /*0730*/ 	.word	0x0001c360


	//   ....[137]....
        /*0734*/ 	.word	0x0001c3f0


	//   ....[138]....
        /*0738*/ 	.word	0x0001c430


	//   ....[139]....
        /*073c*/ 	.word	0x0001c440


	//   ....[140]....
        /*0740*/ 	.word	0x0001c4a0


	//   ....[141]....
        /*0744*/ 	.word	0x0001ce70


	//   ....[142]....
        /*0748*/ 	.word	0x0001ced0


	//   ....[143]....
        /*074c*/ 	.word	0x0001cf20


	//   ....[144]....
        /*0750*/ 	.word	0x0001cf70


	//   ....[145]....
        /*0754*/ 	.word	0x0001cfc0


	//   ....[146]....
        /*0758*/ 	.word	0x0001d030


	//   ....[147]....
        /*075c*/ 	.word	0x0001d070


	//   ....[148]....
        /*0760*/ 	.word	0x0001d0e0


	//   ....[149]....
        /*0764*/ 	.word	0x0001d150


	//   ....[150]....
        /*0768*/ 	.word	0x0001d1b0


	//   ....[151]....
        /*076c*/ 	.word	0x0001d220


	//   ....[152]....
        /*0770*/ 	.word	0x0001d290


	//   ....[153]....
        /*0774*/ 	.word	0x0001d2f0


	//   ....[154]....
        /*0778*/ 	.word	0x0001d350


	//   ....[155]....
        /*077c*/ 	.word	0x0001d3b0


	//   ....[156]....
        /*0780*/ 	.word	0x0001d420


	//   ....[157]....
        /*0784*/ 	.word	0x0001d480


	//   ....[158]....
        /*0788*/ 	.word	0x0001d4e0


	//   ....[159]....
        /*078c*/ 	.word	0x0001d530


	//   ....[160]....
        /*0790*/ 	.word	0x0001d5a0


	//   ....[161]....
        /*0794*/ 	.word	0x0001d600


	//   ....[162]....
        /*0798*/ 	.word	0x0001d660


	//   ....[163]....
        /*079c*/ 	.word	0x0001d8a0


	//   ....[164]....
        /*07a0*/ 	.word	0x0001d8f0


	//   ....[165]....
        /*07a4*/ 	.word	0x0001d940


	//   ....[166]....
        /*07a8*/ 	.word	0x0001d990


	//   ....[167]....
        /*07ac*/ 	.word	0x0001d9f0


	//   ....[168]....
        /*07b0*/ 	.word	0x0001da60


	//   ....[169]....
        /*07b4*/ 	.word	0x0001dab0


	//   ....[170]....
        /*07b8*/ 	.word	0x0001db20


	//   ....[171]....
        /*07bc*/ 	.word	0x0001db80


	//   ....[172]....
        /*07c0*/ 	.word	0x0001dbe0


	//   ....[173]....
        /*07c4*/ 	.word	0x0001de20


	//   ....[174]....
        /*07c8*/ 	.word	0x0001de60


	//   ....[175]....
        /*07cc*/ 	.word	0x0001deb0


	//   ....[176]....
        /*07d0*/ 	.word	0x0001def0


	//   ....[177]....
        /*07d4*/ 	.word	0x0001df40


	//   ....[178]....
        /*07d8*/ 	.word	0x0001df90


	//   ....[179]....
        /*07dc*/ 	.word	0x0001e000


	//   ....[180]....
        /*07e0*/ 	.word	0x0001e040


	//   ....[181]....
        /*07e4*/ 	.word	0x0001e080


	//   ....[182]....
        /*07e8*/ 	.word	0x0001e0d0


	//   ....[183]....
        /*07ec*/ 	.word	0x0001e110


	//   ....[184]....
        /*07f0*/ 	.word	0x0001e160


	//   ....[185]....
        /*07f4*/ 	.word	0x0001e1b0


	//   ....[186]....
        /*07f8*/ 	.word	0x0001e200


	//   ....[187]....
        /*07fc*/ 	.word	0x0001e250


	//   ....[188]....
        /*0800*/ 	.word	0x0001e2c0


	//   ....[189]....
        /*0804*/ 	.word	0x0001e330


	//   ....[190]....
        /*0808*/ 	.word	0x0001e390


	//   ....[191]....
        /*080c*/ 	.word	0x0001e3f0


	//   ....[192]....
        /*0810*/ 	.word	0x0001e450


	//   ....[193]....
        /*0814*/ 	.word	0x0001e4c0


	//   ....[194]....
        /*0818*/ 	.word	0x0001e520


	//   ....[195]....
        /*081c*/ 	.word	0x0001e580


	//   ....[196]....
        /*0820*/ 	.word	0x0001e5e0


	//   ....[197]....
        /*0824*/ 	.word	0x0001e650


	//   ....[198]....
        /*0828*/ 	.word	0x0001e6b0


	//   ....[199]....
        /*082c*/ 	.word	0x0001e710


	//   ....[200]....
        /*0830*/ 	.word	0x0001e770


	//   ....[201]....
        /*0834*/ 	.word	0x0001e7e0


	//   ....[202]....
        /*0838*/ 	.word	0x0001e840


	//   ....[203]....
        /*083c*/ 	.word	0x0001e8a0


	//   ....[204]....
        /*0840*/ 	.word	0x0001e900


	//   ....[205]....
        /*0844*/ 	.word	0x0001e970


	//   ....[206]....
        /*0848*/ 	.word	0x0001e9d0


	//   ....[207]....
        /*084c*/ 	.word	0x0001ea30


	//   ....[208]....
        /*0850*/ 	.word	0x0001ea90


	//   ....[209]....
        /*0854*/ 	.word	0x0001eb00


	//   ....[210]....
        /*0858*/ 	.word	0x0001eb50


	//   ....[211]....
        /*085c*/ 	.word	0x0001eb90


	//   ....[212]....
        /*0860*/ 	.word	0x0001ebe0


	//   ....[213]....
        /*0864*/ 	.word	0x0001ec30


	//   ....[214]....
        /*0868*/ 	.word	0x0001ec80


	//   ....[215]....
        /*086c*/ 	.word	0x0001ecf0


	//   ....[216]....
        /*0870*/ 	.word	0x0001ed30


	//   ....[217]....
        /*0874*/ 	.word	0x0001ed80


	//   ....[218]....
        /*0878*/ 	.word	0x0001edd0


	//   ....[219]....
        /*087c*/ 	.word	0x0001ee20


	//   ....[220]....
        /*0880*/ 	.word	0x0001ee70


	//   ....[221]....
        /*0884*/ 	.word	0x0001eee0


	//   ....[222]....
        /*0888*/ 	.word	0x0001ef20


	//   ....[223]....
        /*088c*/ 	.word	0x0001ef90


	//   ....[224]....
        /*0890*/ 	.word	0x0001eff0


	//   ....[225]....
        /*0894*/ 	.word	0x0001f060


	//----- nvinfo : EIATTR_EXIT_INSTR_OFFSETS
	.align		4
.L_966:
        /*0898*/ 	.byte	0x04, 0x1c
        /*089a*/ 	.short	(.L_968 - .L_967)


	//   ....[0]....
.L_967:
        /*089c*/ 	.word	0x00000fe0


	//   ....[1]....
        /*08a0*/ 	.word	0x0001ce30


	//----- nvinfo : EIATTR_MAX_THREADS
	.align		4
.L_968:
        /*08a4*/ 	.byte	0x04, 0x05
        /*08a6*/ 	.short	(.L_970 - .L_969)
.L_969:
        /*08a8*/ 	.word	0x00000100
        /*08ac*/ 	.word	0x00000001
        /*08b0*/ 	.word	0x00000001


	//----- nvinfo : EIATTR_CRS_STACK_SIZE
	.align		4
.L_970:
        /*08b4*/ 	.byte	0x04, 0x1e
        /*08b6*/ 	.short	(.L_972 - .L_971)
.L_971:
        /*08b8*/ 	.word	0x00000000
.L_972:


//--------------------- .nv.info._ZN7cutlass13device_kernelIN5flash19enable_sm80_to_sm89INS1_16FlashAttnFwdSm80INS1_25CollectiveMainloopFwdSm80ILi8ELi1ELb0EN4cute5tupleIJNS5_1CILi128EEENS7_ILi96EEENS7_ILi256EEEEEELi256ENS_10bfloat16_tEfNS_4arch4Sm80ELb0ELb0ELb0ELb0ELb1ELb0ELb1ELb1EEENS1_21CollectiveEpilogueFwdINS6_IJS8_SA_S9_EEENS6_IJNS7_ILi1EEESI_SI_EEESC_SE_Li256ELb0ELb1ELb1ELb0EEENS1_19SingleTileSchedulerILb0ELb1ELb1ELi128EEEEEEEEEvNT_6ParamsE --------------------------
	.section	.nv.info._ZN7cutlass13device_kernelIN5flash19enable_sm80_to_sm89INS1_16FlashAttnFwdSm80INS1_25CollectiveMainloopFwdSm80ILi8ELi1ELb0EN4cute5tupleIJNS5_1CILi128EEENS7_ILi96EEENS7_ILi256EEEEEELi256ENS_10bfloat16_tEfNS_4arch4Sm80ELb0ELb0ELb0ELb0ELb1ELb0ELb1ELb1EEENS1_21CollectiveEpilogueFwdINS6_IJS8_SA_S9_EEENS6_IJNS7_ILi1EEESI_SI_EEESC_SE_Li256ELb0ELb1ELb1ELb0EEENS1_19SingleTileSchedulerILb0ELb1ELb1ELi128EEEEEEEEEvNT_6ParamsE,"",@"SHT_CUDA_INFO"
	.sectionflags	@""
	.align	4


	//----- nvinfo : EIATTR_CUDA_API_VERSION
	.align		4
        /*0000*/ 	.byte	0x04, 0x37
        /*0002*/ 	.short	(.L_974 - .L_973)
.L_973:
        /*0004*/ 	.word	0x00000082


	//----- nvinfo : EIATTR_SW2861232_WAR
	.align		4
.L_974:
        /*0008*/ 	.byte	0x01, 0x35
	.zero		2


	//----- nvinfo : EIATTR_PARAM_CBANK
	.align		4
        /*000c*/ 	.byte	0x04, 0x0a
        /*000e*/ 	.short	(.L_976 - .L_975)
	.align		4
.L_975:
        /*0010*/ 	.word	index@(.nv.constant0._ZN7cutlass13device_kernelIN5flash19enable_sm80_to_sm89INS1_16FlashAttnFwdSm80INS1_25CollectiveMainloopFwdSm80ILi8ELi1ELb0EN4cute5tupleIJNS5_1CILi128EEENS7_ILi96EEENS7_ILi256EEEEEELi256ENS_10bfloat16_tEfNS_4arch4Sm80ELb0ELb0ELb0ELb0ELb1ELb0ELb1ELb1EEENS1_21CollectiveEpilogueFwdINS6_IJS8_SA_S9_EEENS6_IJNS7_ILi1EEESI_SI_EEESC_SE_Li256ELb0ELb1ELb1ELb0EEENS1_19SingleTileSchedulerILb0ELb1ELb1ELi128EEEEEEEEEvNT_6ParamsE)
        /*0014*/ 	.short	0x0160
        /*0016*/ 	.short	0x0418


	//----- nvinfo : EIATTR_CBANK_PARAM_SIZE
	.align		4
.L_976:
        /*0018*/ 	.byte	0x03, 0x19
        /*001a*/ 	.short	0x0418


	//----- nvinfo : EIATTR_KPARAM_INFO
	.align		4
        /*001c*/ 	.byte	0x04, 0x17
        /*001e*/ 	.short	(.L_978 - .L_977)
.L_977:
        /*0020*/ 	.word	0x00000000
        /*0024*/ 	.short	0x0000
        /*0026*/ 	.short	0x0000
        /*0028*/ 	.byte	0x00, 0xf0, 0x61, 0x10


	//----- nvinfo : EIATTR_MAXREG_COUNT
	.align		4
.L_978:
        /*002c*/ 	.byte	0x03, 0x1b
        /*002e*/ 	.short	0x00ff


	//----- nvinfo : EIATTR_NUM_BARRIERS
	.align		4
        /*0030*/ 	.byte	0x02, 0x4c
        /*0032*/ 	.byte	0x02
	.zero		1


	//----- nvinfo : EIATTR_ANNOTATIONS
	.align		4
        /*0034*/ 	.byte	0x04, 0x55
        /*0036*/ 	.short	(.L_980 - .L_979)


	//   ....[0]....
.L_979:
        /* <DEDUP_REMOVED lines=24> */


	//----- nvinfo : EIATTR_MERCURY_ISA_VERSION
	.align		4
.L_980:
        /*01a8*/ 	.byte	0x03, 0x5f
        /*01aa*/ 	.short	0x0000


	//----- nvinfo : EIATTR_COOP_GROUP_MASK_REGIDS
	.align		4
        /*01ac*/ 	.byte	0x04, 0x29
        /*01ae*/ 	.short	(.L_982 - .L_981)


	//   ....[0]....
.L_981:
        /*01b0*/ 	.word	0xffffffff


	//   ....[1]....
        /*01b4*/ 	.word	0xffffffff


	//   ....[2]....
        /*01b8*/ 	.word	0xffffffff


	//   ....[3]....
        /*01bc*/ 	.word	0xffffffff


	//   ....[4]....
        /*01c0*/ 	.word	0xffffffff


	//   ....[5]....
        /*01c4*/ 	.word	0xffffffff


	//   ....[6]....
        /*01c8*/ 	.word	0xffffffff


	//   ....[7]....
        /*01cc*/ 	.word	0xffffffff


	//   ....[8]....
        /*01d0*/ 	.word	0xffffffff


	//   ....[9]....
        /*01d4*/ 	.word	0xffffffff


	//   ....[10]....
        /*01d8*/ 	.word	0xffffffff


	//   ....[11]....
        /*01dc*/ 	.word	0xffffffff


	//   ....[12]....
        /*01e0*/ 	.word	0xffffffff


	//   ....[13]....
        /*01e4*/ 	.word	0xffffffff


	//   ....[14]....
        /*01e8*/ 	.word	0xffffffff


	//   ....[15]....
        /*01ec*/ 	.word	0xffffffff


	//   ....[16]....
        /*01f0*/ 	.word	0xffffffff


	//   ....[17]....
        /*01f4*/ 	.word	0xffffffff


	//   ....[18]....
        /*01f8*/ 	.word	0xffffffff


	//   ....[19]....
        /*01fc*/ 	.word	0xffffffff


	//   ....[20]....
        /*0200*/ 	.word	0xffffffff


	//   ....[21]....
        /*0204*/ 	.word	0xffffffff


	//   ....[22]....
        /*0208*/ 	.word	0xffffffff


	//   ....[23]....
        /*020c*/ 	.word	0xffffffff


	//   ....[24]....
        /*0210*/ 	.word	0xffffffff


	//   ....[25]....
        /*0214*/ 	.word	0xffffffff


	//   ....[26]....
        /*0218*/ 	.word	0xffffffff


	//   ....[27]....
        /*021c*/ 	.word	0xffffffff


	//   ....[28]....
        /*0220*/ 	.word	0xffffffff


	//   ....[29]....
        /*0224*/ 	.word	0xffffffff


	//   ....[30]....
        /*0228*/ 	.word	0xffffffff


	//   ....[31]....
        /*022c*/ 	.word	0xffffffff


	//   ....[32]....
        /*0230*/ 	.word	0xffffffff


	//   ....[33]....
        /*0234*/ 	.word	0xffffffff


	//   ....[34]....
        /*0238*/ 	.word	0xffffffff


	//   ....[35]....
        /*023c*/ 	.word	0xffffffff


	//   ....[36]....
        /*0240*/ 	.word	0xffffffff


	//   ....[37]....
        /*0244*/ 	.word	0xffffffff


	//   ....[38]....
        /*0248*/ 	.word	0xffffffff


	//   ....[39]....
        /*024c*/ 	.word	0xffffffff


	//   ....[40]....
        /*0250*/ 	.word	0xffffffff


	//   ....[41]....
        /*0254*/ 	.word	0xffffffff


	//   ....[42]....
        /*0258*/ 	.word	0xffffffff


	//   ....[43]....
        /*025c*/ 	.word	0xffffffff


	//   ....[44]....
        /*0260*/ 	.word	0xffffffff


	//   ....[45]....
        /*0264*/ 	.word	0xffffffff


	//   ....[46]....
        /*0268*/ 	.word	0xffffffff


	//   ....[47]....
        /*026c*/ 	.word	0xffffffff


	//   ....[48]....
        /*0270*/ 	.word	0xffffffff


	//   ....[49]....
        /*0274*/ 	.word	0xffffffff


	//   ....[50]....
        /*0278*/ 	.word	0xffffffff


	//   ....[51]....
        /*027c*/ 	.word	0xffffffff


	//   ....[52]....
        /*0280*/ 	.word	0xffffffff


	//   ....[53]....
        /*0284*/ 	.word	0xffffffff


	//   ....[54]....
        /*0288*/ 	.word	0xffffffff


	//   ....[55]....
        /*028c*/ 	.word	0xffffffff


	//   ....[56]....
        /*0290*/ 	.word	0xffffffff


	//   ....[57]....
        /*0294*/ 	.word	0xffffffff


	//   ....[58]....
        /*0298*/ 	.word	0xffffffff


	//----- nvinfo : EIATTR_COOP_GROUP_INSTR_OFFSETS
	.align		4
.L_982:
        /*029c*/ 	.byte	0x04, 0x28
        /*029e*/ 	.short	(.L_984 - .L_983)


	//   ....[0]....
.L_983:
        /*02a0*/ 	.word	0x00000060


	//   ....[1]....
        /*02a4*/ 	.word	0x00000ee0


	//   ....[2]....
        /*02a8*/ 	.word	0x00000f00


	//   ....[3]....
        /*02ac*/ 	.word	0x00001150


	//   ....[4]....
        /*02b0*/ 	.word	0x00001180


	//   ....[5]....
        /*02b4*/ 	.word	0x000012f0


	//   ....[6]....
        /*02b8*/ 	.word	0x00001320


	//   ....[7]....
        /*02bc*/ 	.word	0x00001480


	//   ....[8]....
        /*02c0*/ 	.word	0x000014c0


	//   ....[9]....
        /*02c4*/ 	.word	0x00001bf0


	//   ....[10]....
        /*02c8*/ 	.word	0x00001c30


	//   ....[11]....
        /*02cc*/ 	.word	0x00001c60


	//   ....[12]....
        /*02d0*/ 	.word	0x00001ca0


	//   ....[13]....
        /*02d4*/ 	.word	0x00001ce0


	//   ....[14]....
        /*02d8*/ 	.word	0x00001d20


	//   ....[15]....
        /*02dc*/ 	.word	0x00001d50


	//   ....[16]....
        /*02e0*/ 	.word	0x00001d90


	//   ....[17]....
        /*02e4*/ 	.word	0x00001e80


	//   ....[18]....
        /*02e8*/ 	.word	0x00001eb0


	//   ....[19]....
        /*02ec*/ 	.word	0x00001ef0


	//   ....[20]....
        /*02f0*/ 	.word	0x00001f30


	//   ....[21]....
        /*02f4*/ 	.word	0x00003bd0


	//   ....[22]....
        /*02f8*/ 	.word	0x00003bf0


	//   ....[23]....
        /*02fc*/ 	.word	0x00003c00


	//   ....[24]....
        /*0300*/ 	.word	0x00003c10


	//   ....[25]....
        /*0304*/ 	.word	0x00003ca0


	//   ....[26]....
        /*0308*/ 	.word	0x00003cb0


	//   ....[27]....
        /*030c*/ 	.word	0x000047b0


	//   ....[28]....
        /*0310*/ 	.word	0x00004840


	//   ....[29]....
        /*0314*/ 	.word	0x00004870


	//   ....[30]....
        /*0318*/ 	.word	0x000048e0


	//   ....[31]....
        /*031c*/ 	.word	0x00006810


	//   ....[32]....
        /*0320*/ 	.word	0x00006820


	//   ....[33]....
        /*0324*/ 	.word	0x00006830


	//   ....[34]....
        /*0328*/ 	.word	0x00006840


	//   ....[35]....
        /*032c*/ 	.word	0x00006850


	//   ....[36]....
        /*0330*/ 	.word	0x00006860


	//   ....[37]....
        /*0334*/ 	.word	0x00006c20


	//   ....[38]....
        /*0338*/ 	.word	0x00006c30


	//   ....[39]....
        /*033c*/ 	.word	0x00006d90


	//   ....[40]....
        /*0340*/ 	.word	0x00006dc0


	//   ....[41]....
        /*0344*/ 	.word	0x00006dd0


	//   ....[42]....
        /*0348*/ 	.word	0x00006de0


	//   ....[43]....
        /*034c*/ 	.word	0x00008670


	//   ....[44]....
        /*0350*/ 	.word	0x00008680


	//   ....[45]....
        /*0354*/ 	.word	0x000086b0


	//   ....[46]....
        /*0358*/ 	.word	0x000086c0


	//   ....[47]....
        /*035c*/ 	.word	0x0000acf0


	//   ....[48]....
        /*0360*/ 	.word	0x0000ad00


	//   ....[49]....
        /*0364*/ 	.word	0x0000ad30


	//   ....[50]....
        /*0368*/ 	.word	0x0000ad40


	//   ....[51]....
        /*036c*/ 	.word	0x0000bc30


	//   ....[52]....
        /*0370*/ 	.word	0x0000bc70


	//   ....[53]....
        /*0374*/ 	.word	0x0000bca0


	//   ....[54]....
        /*0378*/ 	.word	0x0000bce0


	//   ....[55]....
        /*037c*/ 	.word	0x0000bd80


	//   ....[56]....
        /*0380*/ 	.word	0x0000bda0


	//   ....[57]....
        /*0384*/ 	.word	0x0000c9f0


	//   ....[58]....
        /*0388*/ 	.word	0x0000ca00


	//----- nvinfo : EIATTR_EXIT_INSTR_OFFSETS
	.align		4
.L_984:
        /*038c*/ 	.byte	0x04, 0x1c
        /*038e*/ 	.short	(.L_986 - .L_985)


	//   ....[0]....
.L_985:
        /*0390*/ 	.word	0x000001c0


	//   ....[1]....
        /*0394*/ 	.word	0x0000ca10


	//   ....[2]....
        /*0398*/ 	.word	0x0000d5b0


	//   ....[3]....
        /*039c*/ 	.word	0x0000d600


	//   ....[4]....
        /*03a0*/ 	.word	0x0000d630


	//   ....[5]....
        /*03a4*/ 	.word	0x0000d690


	//   ....[6]....
        /*03a8*/ 	.word	0x0000d920


	//----- nvinfo : EIATTR_CTAIDZ_USED
	.align		4
.L_986:
        /*03ac*/ 	.byte	0x01, 0x04
	.zero		2


	//----- nvinfo : EIATTR_MAX_THREADS
	.align		4
        /*03b0*/ 	.byte	0x04, 0x05
        /*03b2*/ 	.short	(.L_988 - .L_987)
.L_987:
        /*03b4*/ 	.word	0x00000100
        /*03b8*/ 	.word	0x00000001
        /*03bc*/ 	.word	0x00000001


	//----- nvinfo : EIATTR_CRS_STACK_SIZE
	.align		4
.L_988:
        /*03c0*/ 	.byte	0x04, 0x1e
        /*03c2*/ 	.short	(.L_990 - .L_989)
.L_989:
        /*03c4*/ 	.word	0x00000000
.L_990:


//--------------------- .nv.info._ZN7cutlass13device_kernelIN5flash19enable_sm80_to_sm89INS1_16FlashAttnFwdSm80INS1_25CollectiveMainloopFwdSm80ILi8ELi1ELb0EN4cute5tupleIJNS5_1CILi128EEENS7_ILi64EEENS7_ILi256EEEEEELi256ENS_10bfloat16_tEfNS_4arch4Sm80ELb0ELb0ELb0ELb1ELb1ELb0ELb1ELb1EEENS1_21CollectiveEpilogueFwdINS6_IJS8_SA_S9_EEENS6_IJNS7_ILi1EEESI_SI_EEESC_SE_Li256ELb1ELb1ELb1ELb0EEENS1_36VarlenDynamicPersistentTileSchedulerILi128ELi64ELi256ELi256ELb1ELb1ELb0ELb0ELb1ELb1EEEEEEEEEvNT_6ParamsE --------------------------
	.section	.nv.info._ZN7cutlass13device_kernelIN5flash19enable_sm80_to_sm89INS1_16FlashAttnFwdSm80INS1_25CollectiveMainloopFwdSm80ILi8ELi1ELb0EN4cute5tupleIJNS5_1CILi128EEENS7_ILi64EEENS7_ILi256EEEEEELi256ENS_10bfloat16_tEfNS_4arch4Sm80ELb0ELb0ELb0ELb1ELb1ELb0ELb1ELb1EEENS1_21CollectiveEpilogueFwdINS6_IJS8_SA_S9_EEENS6_IJNS7_ILi1EEESI_SI_EEESC_SE_Li256ELb1ELb1ELb1ELb0EEENS1_36VarlenDynamicPersistentTileSchedulerILi128ELi64ELi256ELi256ELb1ELb1ELb0ELb0ELb1ELb1EEEEEEEEEvNT_6ParamsE,"",@"SHT_CUDA_INFO"
	.sectionflags	@""
	.align	4


	//----- nvinfo : EIATTR_CUDA_API_VERSION
	.align		4
        /*0000*/ 	.byte	0x04, 0x37
        /*0002*/ 	.short	(.L_992 - .L_991)
.L_991:
        /*0004*/ 	.word	0x00000082


	//----- nvinfo : EIATTR_SW2861232_WAR
	.align		4
.L_992:
        /*0008*/ 	.byte	0x01, 0x35
	.zero		2


	//----- nvinfo : EIATTR_PARAM_CBANK
	.align		4
        /*000c*/ 	.byte	0x04, 0x0a
        /*000e*/ 	.short	(.L_994 - .L_993)
	.align		4
.L_993:
        /*0010*/ 	.word	index@(.nv.constant0._ZN7cutlass13device_kernelIN5flash19enable_sm80_to_sm89INS1_16FlashAttnFwdSm80INS1_25CollectiveMainloopFwdSm80ILi8ELi1ELb0EN4cute5tupleIJNS5_1CILi128EEENS7_ILi64EEENS7_ILi256EEEEEELi256ENS_10bfloat16_tEfNS_4arch4Sm80ELb0ELb0ELb0ELb1ELb1ELb0ELb1ELb1EEENS1_21CollectiveEpilogueFwdINS6_IJS8_SA_S9_EEENS6_IJNS7_ILi1EEESI_SI_EEESC_SE_Li256ELb1ELb1ELb1ELb0EEENS1_36VarlenDynamicPersistentTileSchedulerILi128ELi64ELi256ELi256ELb1ELb1ELb0ELb0ELb1ELb1EEEEEEEEEvNT_6ParamsE)
        /*0014*/ 	.short	0x0160
        /*0016*/ 	.short	0x0438


	//----- nvinfo : EIATTR_CBANK_PARAM_SIZE
	.align		4
.L_994:
        /*0018*/ 	.byte	0x03, 0x19
        /*001a*/ 	.short	0x0438


	//----- nvinfo : EIATTR_KPARAM_INFO
	.align		4
        /*001c*/ 	.byte	0x04, 0x17
        /*001e*/ 	.short	(.L_996 - .L_995)
.L_995:
        /*0020*/ 	.word	0x00000000
        /*0024*/ 	.short	0x0000
        /*0026*/ 	.short	0x0000
        /*0028*/ 	.byte	0x00, 0xf0, 0xe1, 0x10


	//----- nvinfo : EIATTR_MAXREG_COUNT
	.align		4
.L_996:
        /*002c*/ 	.byte	0x03, 0x1b
        /*002e*/ 	.short	0x00ff


	//----- nvinfo : EIATTR_NUM_BARRIERS
	.align		4
        /*0030*/ 	.byte	0x02, 0x4c
        /*0032*/ 	.byte	0x06
	.zero		1


	//----- nvinfo : EIATTR_ANNOTATIONS
	.align		4
        /*0034*/ 	.byte	0x04, 0x55
        /*0036*/ 	.short	(.L_998 - .L_997)


	//   ....[0]....
.L_997:
        /* <DEDUP_REMOVED lines=142> */


	//----- nvinfo : EIATTR_MERCURY_ISA_VERSION
	.align		4
.L_998:
        /*0908*/ 	.byte	0x03, 0x5f
        /*090a*/ 	.short	0x0000


	//----- nvinfo : EIATTR_INT_WARP_WIDE_INSTR_OFFSETS
	.align		4
        /*090c*/ 	.byte	0x04, 0x31
        /*090e*/ 	.short	(.L_1000 - .L_999)


	//   ....[0]....
.L_999:
        /*0910*/ 	.word	0x0000a8d0


	//   ....[1]....
        /*0914*/ 	.word	0x0000a950


	//----- nvinfo : EIATTR_COOP_GROUP_MASK_REGIDS
	.align		4
.L_1000:
        /*0918*/ 	.byte	0x04, 0x29
        /*091a*/ 	.short	(.L_1002 - .L_1001)


	//   ....[0]....
.L_1001:
        /*091c*/ 	.word	0xffffffff


	//   ....[1]....
        /*0920*/ 	.word	0xffffffff


	//   ....[2]....
        /*0924*/ 	.word	0xffffffff


	//   ....[3]....
        /*0928*/ 	.word	0xffffffff


	//   ....[4]....
        /*092c*/ 	.word	0xffffffff


	//   ....[5]....
        /*0930*/ 	.word	0xffffffff


	//   ....[6]....
        /*0934*/ 	.word	0xffffffff


	//   ....[7]....
        /*0938*/ 	.word	0xffffffff


	//   ....[8]....
        /*093c*/ 	.word	0xffffffff


	//   ....[9]....
        /*0940*/ 	.word	0xffffffff


	//   ....[10]....
        /*0944*/ 	.word	0xffffffff


	//   ....[11]....
        /*0948*/ 	.word	0xffffffff


	//   ....[12]....
        /*094c*/ 	.word	0xffffffff


	//   ....[13]....
        /*0950*/ 	.word	0xffffffff


	//   ....[14]....
        /*0954*/ 	.word	0xffffffff


	//   ....[15]....
        /*0958*/ 	.word	0xffffffff


	//   ....[16]....
        /*095c*/ 	.word	0xffffffff


	//   ....[17]....
        /*0960*/ 	.word	0xffffffff


	//   ....[18]....
        /*0964*/ 	.word	0xffffffff


	//   ....[19]....
        /*0968*/ 	.word	0xffffffff


	//   ....[20]....
        /*096c*/ 	.word	0xffffffff


	//   ....[21]....
        /*0970*/ 	.word	0xffffffff


	//   ....[22]....
        /*0974*/ 	.word	0xffffffff


	//   ....[23]....
        /*0978*/ 	.word	0xffffffff


	//   ....[24]....
        /*097c*/ 	.word	0xffffffff


	//   ....[25]....
        /*0980*/ 	.word	0xffffffff


	//   ....[26]....
        /*0984*/ 	.word	0xffffffff


	//   ....[27]....
        /*0988*/ 	.word	0xffffffff


	//   ....[28]....
        /*098c*/ 	.word	0xffffffff


	//   ....[29]....
        /*0990*/ 	.word	0xffffffff


	//   ....[30]....
        /*0994*/ 	.word	0xffffffff


	//   ....[31]....
        /*0998*/ 	.word	0xffffffff


	//   ....[32]....
        /*099c*/ 	.word	0xffffffff


	//   ....[33]....
        /*09a0*/ 	.word	0xffffffff


	//   ....[34]....
        /*09a4*/ 	.word	0xffffffff


	//   ....[35]....
        /*09a8*/ 	.word	0xffffffff


	//   ....[36]....
        /*09ac*/ 	.word	0xffffffff


	//   ....[37]....
        /*09b0*/ 	.word	0xffffffff


	//   ....[38]....
        /*09b4*/ 	.word	0xffffffff


	//   ....[39]....
        /*09b8*/ 	.word	0xffffffff


	//   ....[40]....
        /*09bc*/ 	.word	0xffffffff


	//   ....[41]....
        /*09c0*/ 	.word	0xffffffff


	//   ....[42]....
        /*09c4*/ 	.word	0xffffffff


	//   ....[43]....
        /*09c8*/ 	.word	0xffffffff


	//   ....[44]....
        /*09cc*/ 	.word	0xffffffff


	//   ....[45]....
        /*09d0*/ 	.word	0xffffffff


	//   ....[46]....
        /*09d4*/ 	.word	0xffffffff


	//   ....[47]....
        /*09d8*/ 	.word	0xffffffff


	//   ....[48]....
        /*09dc*/ 	.word	0xffffffff


	//   ....[49]....
        /*09e0*/ 	.word	0xffffffff


	//   ....[50]....
        /*09e4*/ 	.word	0xffffffff


	//   ....[51]....
        /*09e8*/ 	.word	0xffffffff


	//   ....[52]....
        /*09ec*/ 	.word	0xffffffff


	//   ....[53]....
        /*09f0*/ 	.word	0xffffffff


	//   ....[54]....
        /*09f4*/ 	.word	0xffffffff


	//   ....[55]....
        /*09f8*/ 	.word	0xffffffff


	//   ....[56]....
        /*09fc*/ 	.word	0xffffffff


	//   ....[57]....
        /*0a00*/ 	.word	0xffffffff


	//   ....[58]....
        /*0a04*/ 	.word	0xffffffff


	//   ....[59]....
        /*0a08*/ 	.word	0xffffffff


	//   ....[60]....
        /*0a0c*/ 	.word	0xffffffff


	//   ....[61]....
        /*0a10*/ 	.word	0xffffffff


	//   ....[62]....
        /*0a14*/ 	.word	0xffffffff


	//   ....[63]....
        /*0a18*/ 	.word	0xffffffff


	//   ....[64]....
        /*0a1c*/ 	.word	0xffffffff


	//   ....[65]....
        /*0a20*/ 	.word	0xffffffff


	//   ....[66]....
        /*0a24*/ 	.word	0xffffffff


	//   ....[67]....
        /*0a28*/ 	.word	0xffffffff


	//   ....[68]....
        /*0a2c*/ 	.word	0xffffffff


	//   ....[69]....
        /*0a30*/ 	.word	0xffffffff


	//   ....[70]....
        /*0a34*/ 	.word	0xffffffff


	//   ....[71]....
        /*0a38*/ 	.word	0xffffffff


	//   ....[72]....
        /*0a3c*/ 	.word	0xffffffff


	//   ....[73]....
        /*0a40*/ 	.word	0xffffffff


	//   ....[74]....
        /*0a44*/ 	.word	0xffffffff


	//   ....[75]....
        /*0a48*/ 	.word	0xffffffff


	//   ....[76]....
        /*0a4c*/ 	.word	0xffffffff


	//   ....[77]....
        /*0a50*/ 	.word	0xffffffff


	//   ....[78]....
        /*0a54*/ 	.word	0xffffffff


	//   ....[79]....
        /*0a58*/ 	.word	0xffffffff


	//   ....[80]....
        /*0a5c*/ 	.word	0xffffffff


	//   ....[81]....
        /*0a60*/ 	.word	0xffffffff


	//   ....[82]....
        /*0a64*/ 	.word	0xffffffff


	//   ....[83]....
        /*0a68*/ 	.word	0xffffffff


	//   ....[84]....
        /*0a6c*/ 	.word	0xffffffff


	//   ....[85]....
        /*0a70*/ 	.word	0xffffffff


	//   ....[86]....
        /*0a74*/ 	.word	0xffffffff


	//   ....[87]....
        /*0a78*/ 	.word	0xffffffff


	//   ....[88]....
        /*0a7c*/ 	.word	0xffffffff


	//   ....[89]....
        /*0a80*/ 	.word	0xffffffff


	//   ....[90]....
        /*0a84*/ 	.word	0xffffffff


	//   ....[91]....
        /*0a88*/ 	.word	0xffffffff


	//   ....[92]....
        /*0a8c*/ 	.word	0xffffffff


	//   ....[93]....
        /*0a90*/ 	.word	0xffffffff


	//   ....[94]....
        /*0a94*/ 	.word	0xffffffff


	//   ....[95]....
        /*0a98*/ 	.word	0xffffffff


	//   ....[96]....
        /*0a9c*/ 	.word	0xffffffff


	//   ....[97]....
        /*0aa0*/ 	.word	0xffffffff


	//   ....[98]....
        /*0aa4*/ 	.word	0xffffffff


	//   ....[99]....
        /*0aa8*/ 	.word	0xffffffff


	//   ....[100]....
        /*0aac*/ 	.word	0xffffffff


	//   ....[101]....
        /*0ab0*/ 	.word	0xffffffff


	//   ....[102]....
        /*0ab4*/ 	.word	0xffffffff


	//   ....[103]....
        /*0ab8*/ 	.word	0xffffffff


	//   ....[104]....
        /*0abc*/ 	.word	0xffffffff


	//   ....[105]....
        /*0ac0*/ 	.word	0xffffffff


	//   ....[106]....
        /*0ac4*/ 	.word	0xffffffff


	//   ....[107]....
        /*0ac8*/ 	.word	0xffffffff


	//   ....[108]....
        /*0acc*/ 	.word	0xffffffff


	//   ....[109]....
        /*0ad0*/ 	.word	0xffffffff


	//   ....[110]....
        /*0ad4*/ 	.word	0xffffffff


	//   ....[111]....
        /*0ad8*/ 	.word	0xffffffff


	//   ....[112]....
        /*0adc*/ 	.word	0xffffffff


	//   ....[113]....
        /*0ae0*/ 	.word	0xffffffff


	//   ....[114]....
        /*0ae4*/ 	.word	0xffffffff


	//   ....[115]....
        /*0ae8*/ 	.word	0xffffffff


	//   ....[116]....
        /*0aec*/ 	.word	0xffffffff


	//   ....[117]....
        /*0af0*/ 	.word	0xffffffff


	//   ....[118]....
        /*0af4*/ 	.word	0xffffffff


	//   ....[119]....
        /*0af8*/ 	.word	0xffffffff


	//   ....[120]....
        /*0afc*/ 	.word	0xffffffff


	//   ....[121]....
        /*0b00*/ 	.word	0xffffffff


	//   ....[122]....
        /*0b04*/ 	.word	0xffffffff


	//   ....[123]....
        /*0b08*/ 	.word	0xffffffff


	//   ....[124]....
        /*0b0c*/ 	.word	0xffffffff


	//   ....[125]....
        /*0b10*/ 	.word	0xffffffff


	//   ....[126]....
        /*0b14*/ 	.word	0xffffffff


	//   ....[127]....
        /*0b18*/ 	.word	0xffffffff


	//   ....[128]....
        /*0b1c*/ 	.word	0xffffffff


	//   ....[129]....
        /*0b20*/ 	.word	0xffffffff


	//   ....[130]....
        /*0b24*/ 	.word	0xffffffff


	//   ....[131]....
        /*0b28*/ 	.word	0xffffffff


	//   ....[132]....
        /*0b2c*/ 	.word	0xffffffff


	//   ....[133]....
        /*0b30*/ 	.word	0xffffffff


	//   ....[134]....
        /*0b34*/ 	.word	0xffffffff


	//   ....[135]....
        /*0b38*/ 	.word	0xffffffff


	//   ....[136]....
        /*0b3c*/ 	.word	0xffffffff


	//   ....[137]....
        /*0b40*/ 	.word	0xffffffff


	//   ....[138]....
        /*0b44*/ 	.word	0xffffffff


	//   ....[139]....
        /*0b48*/ 	.word	0xffffffff


	//   ....[140]....
        /*0b4c*/ 	.word	0xffffffff


	//   ....[141]....
        /*0b50*/ 	.word	0xffffffff


	//   ....[142]....
        /*0b54*/ 	.word	0xffffffff


	//   ....[143]....
        /*0b58*/ 	.word	0xffffffff


	//   ....[144]....
        /*0b5c*/ 	.word	0xffffffff


	//   ....[145]....
        /*0b60*/ 	.word	0xffffffff


	//   ....[146]....
        /*0b64*/ 	.word	0xffffffff


	//   ....[147]....
        /*0b68*/ 	.word	0xffffffff


	//   ....[148]....
        /*0b6c*/ 	.word	0xffffffff


	//   ....[149]....
        /*0b70*/ 	.word	0xffffffff


	//   ....[150]....
        /*0b74*/ 	.word	0xffffffff


	//   ....[151]....
        /*0b78*/ 	.word	0xffffffff


	//   ....[152]....
        /*0b7c*/ 	.word	0xffffffff


	//   ....[153]....
        /*0b80*/ 	.word	0xffffffff


	//   ....[154]....
        /*0b84*/ 	.word	0xffffffff


	//   ....[155]....
        /*0b88*/ 	.word	0xffffffff


	//   ....[156]....
        /*0b8c*/ 	.word	0xffffffff


	//   ....[157]....
        /*0b90*/ 	.word	0xffffffff


	//   ....[158]....
        /*0b94*/ 	.word	0xffffffff


	//   ....[159]....
        /*0b98*/ 	.word	0xffffffff


	//   ....[160]....
        /*0b9c*/ 	.word	0xffffffff


	//   ....[161]....
        /*0ba0*/ 	.word	0xffffffff


	//   ....[162]....
        /*0ba4*/ 	.word	0xffffffff


	//   ....[163]....
        /*0ba8*/ 	.word	0xffffffff


	//   ....[164]....
        /*0bac*/ 	.word	0xffffffff


	//   ....[165]....
        /*0bb0*/ 	.word	0xffffffff


	//   ....[166]....
        /*0bb4*/ 	.word	0xffffffff


	//   ....[167]....
        /*0bb8*/ 	.word	0xffffffff


	//   ....[168]....
        /*0bbc*/ 	.word	0xffffffff


	//   ....[169]....
        /*0bc0*/ 	.word	0xffffffff


	//   ....[170]....
        /*0bc4*/ 	.word	0xffffffff


	//   ....[171]....
        /*0bc8*/ 	.word	0xffffffff


	//   ....[172]....
        /*0bcc*/ 	.word	0xffffffff


	//   ....[173]....
        /*0bd0*/ 	.word	0xffffffff


	//   ....[174]....
        /*0bd4*/ 	.word	0xffffffff


	//   ....[175]....
        /*0bd8*/ 	.word	0xffffffff


	//----- nvinfo : EIATTR_COOP_GROUP_INSTR_OFFSETS
	.align		4
.L_1002:
        /*0bdc*/ 	.byte	0x04, 0x28
        /*0bde*/ 	.short	(.L_1004 - .L_1003)


	//   ....[0]....
.L_1003:
        /*0be0*/ 	.word	0x00000050


	//   ....[1]....
        /*0be4*/ 	.word	0x00000200


	//   ....[2]....
        /*0be8*/ 	.word	0x00000230


	//   ....[3]....
        /*0bec*/ 	.word	0x00000260


	//   ....[4]....
        /*0bf0*/ 	.word	0x00000290


	//   ....[5]....
        /*0bf4*/ 	.word	0x000002c0


	//   ....[6]....
        /*0bf8*/ 	.word	0x000002f0


	//   ....[7]....
        /*0bfc*/ 	.word	0x00000460


	//   ....[8]....
        /*0c00*/ 	.word	0x000004a0


	//   ....[9]....
        /*0c04*/ 	.word	0x000004d0


	//   ....[10]....
        /*0c08*/ 	.word	0x00000500


	//   ....[11]....
        /*0c0c*/ 	.word	0x00000530


	//   ....[12]....
        /*0c10*/ 	.word	0x00000560


	//   ....[13]....
        /*0c14*/ 	.word	0x000005f0


	//   ....[14]....
        /*0c18*/ 	.word	0x00000620


	//   ....[15]....
        /*0c1c*/ 	.word	0x00000640


	//   ....[16]....
        /*0c20*/ 	.word	0x000006a0


	//   ....[17]....
        /*0c24*/ 	.word	0x00002970


	//   ....[18]....
        /*0c28*/ 	.word	0x00002990


	//   ....[19]....
        /*0c2c*/ 	.word	0x00002b50


	//   ....[20]....
        /*0c30*/ 	.word	0x00002b60


	//   ....[21]....
        /*0c34*/ 	.word	0x00002d00


	//   ....[22]....
        /*0c38*/ 	.word	0x00002d20


	//   ....[23]....
        /*0c3c*/ 	.word	0x00002ec0


	//   ....[24]....
        /*0c40*/ 	.word	0x00002ed0


	//   ....[25]....
        /*0c44*/ 	.word	0x00003410


	//   ....[26]....
        /*0c48*/ 	.word	0x00003440


	//   ....[27]....
        /*0c4c*/ 	.word	0x00003460


	//   ....[28]....
        /*0c50*/ 	.word	0x00003470


	//   ....[29]....
        /*0c54*/ 	.word	0x00003670


	//   ....[30]....
        /*0c58*/ 	.word	0x00003690


	//   ....[31]....
        /*0c5c*/ 	.word	0x00003780


	//   ....[32]....
        /*0c60*/ 	.word	0x00003960


	//   ....[33]....
        /*0c64*/ 	.word	0x00004970


	//   ....[34]....
        /*0c68*/ 	.word	0x00004990


	//   ....[35]....
        /*0c6c*/ 	.word	0x00004a90


	//   ....[36]....
        /*0c70*/ 	.word	0x00004aa0


	//   ....[37]....
        /*0c74*/ 	.word	0x000051b0


	//   ....[38]....
        /*0c78*/ 	.word	0x000051c0


	//   ....[39]....
        /*0c7c*/ 	.word	0x000051f0


	//   ....[40]....
        /*0c80*/ 	.word	0x00005200


	//   ....[41]....
        /*0c84*/ 	.word	0x00006af0


	//   ....[42]....
        /*0c88*/ 	.word	0x00006b00


	//   ....[43]....
        /*0c8c*/ 	.word	0x00006b30


	//   ....[44]....
        /*0c90*/ 	.word	0x00006b40


	//   ....[45]....
        /*0c94*/ 	.word	0x00007d20


	//   ....[46]....
        /*0c98*/ 	.word	0x00007d40


	//   ....[47]....
        /*0c9c*/ 	.word	0x00007e50


	//   ....[48]....
        /*0ca0*/ 	.word	0x00007e70


	//   ....[49]....
        /*0ca4*/ 	.word	0x00008210


	//   ....[50]....
        /*0ca8*/ 	.word	0x00008230


	//   ....[51]....
        /*0cac*/ 	.word	0x00008250


	//   ....[52]....
        /*0cb0*/ 	.word	0x00008270


	//   ....[53]....
        /*0cb4*/ 	.word	0x00009eb0


	//   ....[54]....
        /*0cb8*/ 	.word	0x00009ee0


	//   ....[55]....
        /*0cbc*/ 	.word	0x00009f00


	//   ....[56]....
        /*0cc0*/ 	.word	0x00009f10


	//   ....[57]....
        /*0cc4*/ 	.word	0x0000b7c0


	//   ....[58]....
        /*0cc8*/ 	.word	0x0000b7d0


	//   ....[59]....
        /*0ccc*/ 	.word	0x0000b7f0


	//   ....[60]....
        /*0cd0*/ 	.word	0x0000b800


	//   ....[61]....
        /*0cd4*/ 	.word	0x0000bbb0


	//   ....[62]....
        /*0cd8*/ 	.word	0x0000bbd0


	//   ....[63]....
        /*0cdc*/ 	.word	0x0000bd90


	//   ....[64]....
        /*0ce0*/ 	.word	0x0000bda0


	//   ....[65]....
        /*0ce4*/ 	.word	0x0000bf50


	//   ....[66]....
        /*0ce8*/ 	.word	0x0000bf70


	//   ....[67]....
        /*0cec*/ 	.word	0x0000c120


	//   ....[68]....
        /*0cf0*/ 	.word	0x0000c130


	//   ....[69]....
        /*0cf4*/ 	.word	0x0000c4d0


	//   ....[70]....
        /*0cf8*/ 	.word	0x0000c4f0


	//   ....[71]....
        /*0cfc*/ 	.word	0x0000d140


	//   ....[72]....
        /*0d00*/ 	.word	0x0000d150


	//   ....[73]....
        /*0d04*/ 	.word	0x0000e4f0


	//   ....[74]....
        /*0d08*/ 	.word	0x0000e510


	//   ....[75]....
        /*0d0c*/ 	.word	0x0000e6e0


	//   ....[76]....
        /*0d10*/ 	.word	0x0000e6f0


	//   ....[77]....
        /*0d14*/ 	.word	0x0000e8a0


	//   ....[78]....
        /*0d18*/ 	.word	0x0000e8c0


	//   ....[79]....
        /*0d1c*/ 	.word	0x0000ea70


	//   ....[80]....
        /*0d20*/ 	.word	0x0000ea80


	//   ....[81]....
        /*0d24*/ 	.word	0x0000ecf0


	//   ....[82]....
        /*0d28*/ 	.word	0x0000ed10


	//   ....[83]....
        /*0d2c*/ 	.word	0x0000ee40


	//   ....[84]....
        /*0d30*/ 	.word	0x0000ee80


	//   ....[85]....
        /*0d34*/ 	.word	0x0000eeb0


	//   ....[86]....
        /*0d38*/ 	.word	0x0000eee0


	//   ....[87]....
        /*0d3c*/ 	.word	0x0000ef10


	//   ....[88]....
        /*0d40*/ 	.word	0x0000ef40


	//   ....[89]....
        /*0d44*/ 	.word	0x0000f0a0


	//   ....[90]....
        /*0d48*/ 	.word	0x0000f0e0


	//   ....[91]....
        /*0d4c*/ 	.word	0x0000f110


	//   ....[92]....
        /*0d50*/ 	.word	0x0000f140


	//   ....[93]....
        /*0d54*/ 	.word	0x0000f170


	//   ....[94]....
        /*0d58*/ 	.word	0x0000f1a0


	//   ....[95]....
        /*0d5c*/ 	.word	0x0000f230


	//   ....[96]....
        /*0d60*/ 	.word	0x0000f260


	//   ....[97]....
        /*0d64*/ 	.word	0x0000f270


	//   ....[98]....
        /*0d68*/ 	.word	0x0000f2d0


	//   ....[99]....
        /*0d6c*/ 	.word	0x0000f8b0


	//   ....[100]....
        /*0d70*/ 	.word	0x0000f910


	//   ....[101]....
        /*0d74*/ 	.word	0x0000f960


	//   ....[102]....
        /*0d78*/ 	.word	0x0000f9b0


	//   ....[103]....
        /*0d7c*/ 	.word	0x0000fa00


	//   ....[104]....
        /*0d80*/ 	.word	0x0000fa70


	//   ....[105]....
        /*0d84*/ 	.word	0x0000fac0


	//   ....[106]....
        /*0d88*/ 	.word	0x0000fb20


	//   ....[107]....
        /*0d8c*/ 	.word	0x0000fb90


	//   ....[108]....
        /*0d90*/ 	.word	0x0000fbf0


	//   ....[109]....
        /*0d94*/ 	.word	0x0000fc60


	//   ....[110]....
        /*0d98*/ 	.word	0x0000fcd0


	//   ....[111]....
        /*0d9c*/ 	.word	0x0000fd40


	//   ....[112]....
        /*0da0*/ 	.word	0x0000fda0


	//   ....[113]....
        /*0da4*/ 	.word	0x0000fe10


	//   ....[114]....
        /*0da8*/ 	.word	0x0000fe80


	//   ....[115]....
        /*0dac*/ 	.word	0x0000fef0


	//   ....[116]....
        /*0db0*/ 	.word	0x0000ff50


	//   ....[117]....
        /*0db4*/ 	.word	0x0000ffc0


	//   ....[118]....
        /*0db8*/ 	.word	0x00010030


	//   ....[119]....
        /*0dbc*/ 	.word	0x000101a0


	//   ....[120]....
        /*0dc0*/ 	.word	0x00010200


	//   ....[121]....
        /*0dc4*/ 	.word	0x00010260


	//   ....[122]....
        /*0dc8*/ 	.word	0x000102b0


	//   ....[123]....
        /*0dcc*/ 	.word	0x00010300


	//   ....[124]....
        /*0dd0*/ 	.word	0x00010350


	//   ....[125]....
        /*0dd4*/ 	.word	0x000103c0


	//   ....[126]....
        /*0dd8*/ 	.word	0x00010430


	//   ....[127]....
        /*0ddc*/ 	.word	0x000104a0


	//   ....[128]....
        /*0de0*/ 	.word	0x00010620


	//   ....[129]....
        /*0de4*/ 	.word	0x00010680


	//   ....[130]....
        /*0de8*/ 	.word	0x000106d0


	//   ....[131]....
        /*0dec*/ 	.word	0x00010710


	//   ....[132]....
        /*0df0*/ 	.word	0x00010760


	//   ....[133]....
        /*0df4*/ 	.word	0x000107a0


	//   ....[134]....
        /*0df8*/ 	.word	0x000107f0


	//   ....[135]....
        /*0dfc*/ 	.word	0x00010840


	//   ....[136]....
        /*0e00*/ 	.word	0x00010890


	//   ....[137]....
        /*0e04*/ 	.word	0x000108e0


	//   ....[138]....
        /*0e08*/ 	.word	0x00010950


	//   ....[139]....
        /*0e0c*/ 	.word	0x000109c0


	//   ....[140]....
        /*0e10*/ 	.word	0x00010a30


	//   ....[141]....
        /*0e14*/ 	.word	0x00010a90


	//   ....[142]....
        /*0e18*/ 	.word	0x00010b00


	//   ....[143]....
        /*0e1c*/ 	.word	0x00010b70


	//   ....[144]....
        /*0e20*/ 	.word	0x00010be0


	//   ....[145]....
        /*0e24*/ 	.word	0x00010c40


	//   ....[146]....
        /*0e28*/ 	.word	0x00010cb0


	//   ....[147]....
        /*0e2c*/ 	.word	0x00010d20


	//   ....[148]....
        /*0e30*/ 	.word	0x00010d90


	//   ....[149]....
        /*0e34*/ 	.word	0x00010df0


	//   ....[150]....
        /*0e38*/ 	.word	0x00010e60


	//   ....[151]....
        /*0e3c*/ 	.word	0x00010ed0


	//   ....[152]....
        /*0e40*/ 	.word	0x00010f40


	//   ....[153]....
        /*0e44*/ 	.word	0x00010fa0


	//   ....[154]....
        /*0e48*/ 	.word	0x00011010


	//   ....[155]....
        /*0e4c*/ 	.word	0x00011080


	//   ....[156]....
        /*0e50*/ 	.word	0x000110f0


	//   ....[157]....
        /*0e54*/ 	.word	0x00011150


	//   ....[158]....
        /*0e58*/ 	.word	0x000111c0


	//   ....[159]....
        /*0e5c*/ 	.word	0x00011230


	//   ....[160]....
        /*0e60*/ 	.word	0x00011280


	//   ....[161]....
        /*0e64*/ 	.word	0x000112c0


	//   ....[162]....
        /*0e68*/ 	.word	0x00011310


	//   ....[163]....
        /*0e6c*/ 	.word	0x00011360


	//   ....[164]....
        /*0e70*/ 	.word	0x000113b0


	//   ....[165]....
        /*0e74*/ 	.word	0x00011420


	//   ....[166]....
        /*0e78*/ 	.word	0x00011470


	//   ....[167]....
        /*0e7c*/ 	.word	0x000114c0


	//   ....[168]....
        /*0e80*/ 	.word	0x00011510


	//   ....[169]....
        /*0e84*/ 	.word	0x00011560


	//   ....[170]....
        /*0e88*/ 	.word	0x000115b0


	//   ....[171]....
        /*0e8c*/ 	.word	0x00011620


	//   ....[172]....
        /*0e90*/ 	.word	0x00011670


	//   ....[173]....
        /*0e94*/ 	.word	0x000116d0


	//   ....[174]....
        /*0e98*/ 	.word	0x00011730


	//   ....[175]....
        /*0e9c*/ 	.word	0x000117a0


	//----- nvinfo : EIATTR_EXIT_INSTR_OFFSETS
	.align		4
.L_1004:
        /*0ea0*/ 	.byte	0x04, 0x1c
        /*0ea2*/ 	.short	(.L_1006 - .L_1005)


	//   ....[0]....
.L_1005:
        /*0ea4*/ 	.word	0x00000c10


	//   ....[1]....
        /*0ea8*/ 	.word	0x0000f870


	//----- nvinfo : EIATTR_MAX_THREADS
	.align		4
.L_1006:
        /*0eac*/ 	.byte	0x04, 0x05
        /*0eae*/ 	.short	(.L_1008 - .L_1007)
.L_1007:
        /*0eb0*/ 	.word	0x00000100
        /*0eb4*/ 	.word	0x00000001
        /*0eb8*/ 	.word	0x00000001


	//----- nvinfo : EIATTR_CRS_STACK_SIZE
	.align		4
.L_1008:
        /*0ebc*/ 	.byte	0x04, 0x1e
        /*0ebe*/ 	.short	(.L_1010 - .L_1009)
.L_1009:
        /*0ec0*/ 	.word	0x00000000
.L_1010:


//--------------------- .nv.info._ZN7cutlass13device_kernelIN5flash19enable_sm80_to_sm89INS1_16FlashAttnFwdSm80INS1_25CollectiveMainloopFwdSm80ILi8ELi1ELb0EN4cute5tupleIJNS5_1CILi128EEENS7_ILi48EEENS7_ILi256EEEEEELi256ENS_10bfloat16_tEfNS_4arch4Sm80ELb0ELb0ELb0ELb1ELb1ELb1ELb1ELb1EEENS1_21CollectiveEpilogueFwdINS6_IJS8_SA_S9_EEENS6_IJNS7_ILi1EEESI_SI_EEESC_SE_Li256ELb1ELb1ELb1ELb0EEENS1_36VarlenDynamicPersistentTileSchedulerILi128ELi48ELi256ELi256ELb1ELb1ELb0ELb0ELb1ELb1EEEEEEEEEvNT_6ParamsE --------------------------
	.section	.nv.info._ZN7cutlass13device_kernelIN5flash19enable_sm80_to_sm89INS1_16FlashAttnFwdSm80INS1_25CollectiveMainloopFwdSm80ILi8ELi1ELb0EN4cute5tupleIJNS5_1CILi128EEENS7_ILi48EEENS7_ILi256EEEEEELi256ENS_10bfloat16_tEfNS_4arch4Sm80ELb0ELb0ELb0ELb1ELb1ELb1ELb1ELb1EEENS1_21CollectiveEpilogueFwdINS6_IJS8_SA_S9_EEENS6_IJNS7_ILi1EEESI_SI_EEESC_SE_Li256ELb1ELb1ELb1ELb0EEENS1_36VarlenDynamicPersistentTileSchedulerILi128ELi48ELi256ELi256ELb1ELb1ELb0ELb0ELb1ELb1EEEEEEEEEvNT_6ParamsE,"",@"SHT_CUDA_INFO"
	.sectionflags	@""
	.align	4


	//----- nvinfo : EIATTR_CUDA_API_VERSION
	.align		4
        /*0000*/ 	.byte	0x04, 0x37
        /*0002*/ 	.short	(.L_1012 - .L_1011)
.L_1011:
        /*0004*/ 	.word	0x00000082


	//----- nvinfo : EIATTR_SW2861232_WAR
	.align		4
.L_1012:
        /*0008*/ 	.byte	0x01, 0x35
	.zero		2


	//----- nvinfo : EIATTR_PARAM_CBANK
	.align		4
        /*000c*/ 	.byte	0x04, 0x0a
        /*000e*/ 	.short	(.L_1014 - .L_1013)
	.align		4
.L_1013:
        /*0010*/ 	.word	index@(.nv.constant0._ZN7cutlass13device_kernelIN5flash19enable_sm80_to_sm89INS1_16FlashAttnFwdSm80INS1_25CollectiveMainloopFwdSm80ILi8ELi1ELb0EN4cute5tupleIJNS5_1CILi128EEENS7_ILi48EEENS7_ILi256EEEEEELi256ENS_10bfloat16_tEfNS_4arch4Sm80ELb0ELb0ELb0ELb1ELb1ELb1ELb1ELb1EEENS1_21CollectiveEpilogueFwdINS6_IJS8_SA_S9_EEENS6_IJNS7_ILi1EEESI_SI_EEESC_SE_Li256ELb1ELb1ELb1ELb0EEENS1_36VarlenDynamicPersistentTileSchedulerILi128ELi48ELi256ELi256ELb1ELb1ELb0ELb0ELb1ELb1EEEEEEEEEvNT_6ParamsE)
        /*0014*/ 	.short	0x0160
        /*0016*/ 	.short	0x0438


	//----- nvinfo : EIATTR_CBANK_PARAM_SIZE
	.align		4
.L_1014:
        /*0018*/ 	.byte	0x03, 0x19
        /*001a*/ 	.short	0x0438


	//----- nvinfo : EIATTR_KPARAM_INFO
	.align		4
        /*001c*/ 	.byte	0x04, 0x17
        /*001e*/ 	.short	(.L_1016 - .L_1015)
.L_1015:
        /*0020*/ 	.word	0x00000000
        /*0024*/ 	.short	0x0000
        /*0026*/ 	.short	0x0000
        /*0028*/ 	.byte	0x00, 0xf0, 0xe1, 0x10


	//----- nvinfo : EIATTR_MAXREG_COUNT
	.align		4
.L_1016:
        /*002c*/ 	.byte	0x03, 0x1b
        /*002e*/ 	.short	0x00ff


	//----- nvinfo : EIATTR_NUM_BARRIERS
	.align		4
        /*0030*/ 	.byte	0x02, 0x4c
        /*0032*/ 	.byte	0x06
	.zero		1


	//----- nvinfo : EIATTR_ANNOTATIONS
	.align		4
        /*0034*/ 	.byte	0x04, 0x55
        /*0036*/ 	.short	(.L_1018 - .L_1017)


	//   ....[0]....
.L_1017:
        /* <DEDUP_REMOVED lines=159> */


	//----- nvinfo : EIATTR_MERCURY_ISA_VERSION
	.align		4
.L_1018:
        /*0a18*/ 	.byte	0x03, 0x5f
        /*0a1a*/ 	.short	0x0000


	//----- nvinfo : EIATTR_INT_WARP_WIDE_INSTR_OFFSETS
	.align		4
        /*0a1c*/ 	.byte	0x04, 0x31
        /*0a1e*/ 	.short	(.L_1020 - .L_1019)


	//   ....[0]....
.L_1019:
        /*0a20*/ 	.word	0x00016fd0


	//   ....[1]....
        /*0a24*/ 	.word	0x00017040


	//----- nvinfo : EIATTR_COOP_GROUP_MASK_REGIDS
	.align		4
.L_1020:
        /*0a28*/ 	.byte	0x04, 0x29
        /*0a2a*/ 	.short	(.L_1022 - .L_1021)


	//   ....[0]....
.L_1021:
        /*0a2c*/ 	.word	0xffffffff


	//   ....[1]....
        /*0a30*/ 	.word	0xffffffff


	//   ....[2]....
        /*0a34*/ 	.word	0xffffffff


	//   ....[3]....
        /*0a38*/ 	.word	0xffffffff


	//   ....[4]....
        /*0a3c*/ 	.word	0xffffffff


	//   ....[5]....
        /*0a40*/ 	.word	0xffffffff


	//   ....[6]....
        /*0a44*/ 	.word	0xffffffff


	//   ....[7]....
        /*0a48*/ 	.word	0xffffffff


	//   ....[8]....
        /*0a4c*/ 	.word	0xffffffff


	//   ....[9]....
        /*0a50*/ 	.word	0xffffffff


	//   ....[10]....
        /*0a54*/ 	.word	0xffffffff


	//   ....[11]....
        /*0a58*/ 	.word	0xffffffff


	//   ....[12]....
        /*0a5c*/ 	.word	0xffffffff


	//   ....[13]....
        /*0a60*/ 	.word	0xffffffff


	//   ....[14]....
        /*0a64*/ 	.word	0xffffffff


	//   ....[15]....
        /*0a68*/ 	.word	0xffffffff


	//   ....[16]....
        /*0a6c*/ 	.word	0xffffffff


	//   ....[17]....
        /*0a70*/ 	.word	0xffffffff


	//   ....[18]....
        /*0a74*/ 	.word	0xffffffff


	//   ....[19]....
        /*0a78*/ 	.word	0xffffffff


	//   ....[20]....
        /*0a7c*/ 	.word	0xffffffff


	//   ....[21]....
        /*0a80*/ 	.word	0xffffffff


	//   ....[22]....
        /*0a84*/ 	.word	0xffffffff


	//   ....[23]....
        /*0a88*/ 	.word	0xffffffff


	//   ....[24]....
        /*0a8c*/ 	.word	0xffffffff


	//   ....[25]....
        /*0a90*/ 	.word	0xffffffff


	//   ....[26]....
        /*0a94*/ 	.word	0xffffffff


	//   ....[27]....
        /*0a98*/ 	.word	0xffffffff


	//   ....[28]....
        /*0a9c*/ 	.word	0xffffffff


	//   ....[29]....
        /*0aa0*/ 	.word	0xffffffff


	//   ....[30]....
        /*0aa4*/ 	.word	0xffffffff


	//   ....[31]....
        /*0aa8*/ 	.word	0xffffffff


	//   ....[32]....
        /*0aac*/ 	.word	0xffffffff


	//   ....[33]....
        /*0ab0*/ 	.word	0xffffffff


	//   ....[34]....
        /*0ab4*/ 	.word	0xffffffff


	//   ....[35]....
        /*0ab8*/ 	.word	0xffffffff


	//   ....[36]....
        /*0abc*/ 	.word	0xffffffff


	//   ....[37]....
        /*0ac0*/ 	.word	0xffffffff


	//   ....[38]....
        /*0ac4*/ 	.word	0xffffffff


	//   ....[39]....
        /*0ac8*/ 	.word	0xffffffff


	//   ....[40]....
        /*0acc*/ 	.word	0xffffffff


	//   ....[41]....
        /*0ad0*/ 	.word	0xffffffff


	//   ....[42]....
        /*0ad4*/ 	.word	0xffffffff


	//   ....[43]....
        /*0ad8*/ 	.word	0xffffffff


	//   ....[44]....
        /*0adc*/ 	.word	0xffffffff


	//   ....[45]....
        /*0ae0*/ 	.word	0xffffffff


	//   ....[46]....
        /*0ae4*/ 	.word	0xffffffff


	//   ....[47]....
        /*0ae8*/ 	.word	0xffffffff


	//   ....[48]....
        /*0aec*/ 	.word	0xffffffff


	//   ....[49]....
        /*0af0*/ 	.word	0xffffffff


	//   ....[50]....
        /*0af4*/ 	.word	0xffffffff


	//   ....[51]....
        /*0af8*/ 	.word	0xffffffff


	//   ....[52]....
        /*0afc*/ 	.word	0xffffffff


	//   ....[53]....
        /*0b00*/ 	.word	0xffffffff


	//   ....[54]....
        /*0b04*/ 	.word	0xffffffff


	//   ....[55]....
        /*0b08*/ 	.word	0xffffffff


	//   ....[56]....
        /*0b0c*/ 	.word	0xffffffff


	//   ....[57]....
        /*0b10*/ 	.word	0xffffffff


	//   ....[58]....
        /*0b14*/ 	.word	0xffffffff


	//   ....[59]....
        /*0b18*/ 	.word	0xffffffff


	//   ....[60]....
        /*0b1c*/ 	.word	0xffffffff


	//   ....[61]....
        /*0b20*/ 	.word	0xffffffff


	//   ....[62]....
        /*0b24*/ 	.word	0xffffffff


	//   ....[63]....
        /*0b28*/ 	.word	0xffffffff


	//   ....[64]....
        /*0b2c*/ 	.word	0xffffffff


	//   ....[65]....
        /*0b30*/ 	.word	0xffffffff


	//   ....[66]....
        /*0b34*/ 	.word	0xffffffff


	//   ....[67]....
        /*0b38*/ 	.word	0xffffffff


	//   ....[68]....
        /*0b3c*/ 	.word	0xffffffff


	//   ....[69]....
        /*0b40*/ 	.word	0xffffffff


	//   ....[70]....
        /*0b44*/ 	.word	0xffffffff


	//   ....[71]....
        /*0b48*/ 	.word	0xffffffff


	//   ....[72]....
        /*0b4c*/ 	.word	0xffffffff


	//   ....[73]....
        /*0b50*/ 	.word	0xffffffff


	//   ....[74]....
        /*0b54*/ 	.word	0xffffffff


	//   ....[75]....
        /*0b58*/ 	.word	0xffffffff


	//   ....[76]....
        /*0b5c*/ 	.word	0xffffffff


	//   ....[77]....
        /*0b60*/ 	.word	0xffffffff


	//   ....[78]....
        /*0b64*/ 	.word	0xffffffff


	//   ....[79]....
        /*0b68*/ 	.word	0xffffffff


	//   ....[80]....
        /*0b6c*/ 	.word	0xffffffff


	//   ....[81]....
        /*0b70*/ 	.word	0xffffffff


	//   ....[82]....
        /*0b74*/ 	.word	0xffffffff


	//   ....[83]....
        /*0b78*/ 	.word	0xffffffff


	//   ....[84]....
        /*0b7c*/ 	.word	0xffffffff


	//   ....[85]....
        /*0b80*/ 	.word	0xffffffff


	//   ....[86]....
        /*0b84*/ 	.word	0xffffffff


	//   ....[87]....
        /*0b88*/ 	.word	0xffffffff


	//   ....[88]....
        /*0b8c*/ 	.word	0xffffffff


	//   ....[89]....
        /*0b90*/ 	.word	0xffffffff


	//   ....[90]....
        /*0b94*/ 	.word	0xffffffff


	//   ....[91]....
        /*0b98*/ 	.word	0xffffffff


	//   ....[92]....
        /*0b9c*/ 	.word	0xffffffff


	//   ....[93]....
        /*0ba0*/ 	.word	0xffffffff


	//   ....[94]....
        /*0ba4*/ 	.word	0xffffffff


	//   ....[95]....
        /*0ba8*/ 	.word	0xffffffff


	//   ....[96]....
        /*0bac*/ 	.word	0xffffffff


	//   ....[97]....
        /*0bb0*/ 	.word	0xffffffff


	//   ....[98]....
        /*0bb4*/ 	.word	0xffffffff


	//   ....[99]....
        /*0bb8*/ 	.word	0xffffffff


	//   ....[100]....
        /*0bbc*/ 	.word	0xffffffff


	//   ....[101]....
        /*0bc0*/ 	.word	0xffffffff


	//   ....[102]....
        /*0bc4*/ 	.word	0xffffffff


	//   ....[103]....
        /*0bc8*/ 	.word	0xffffffff


	//   ....[104]....
        /*0bcc*/ 	.word	0xffffffff


	//   ....[105]....
        /*0bd0*/ 	.word	0xffffffff


	//   ....[106]....
        /*0bd4*/ 	.word	0xffffffff


	//   ....[107]....
        /*0bd8*/ 	.word	0xffffffff


	//   ....[108]....
        /*0bdc*/ 	.word	0xffffffff


	//   ....[109]....
        /*0be0*/ 	.word	0xffffffff


	//   ....[110]....
        /*0be4*/ 	.word	0xffffffff


	//   ....[111]....
        /*0be8*/ 	.word	0xffffffff


	//   ....[112]....
        /*0bec*/ 	.word	0xffffffff


	//   ....[113]....
        /*0bf0*/ 	.word	0xffffffff


	//   ....[114]....
        /*0bf4*/ 	.word	0xffffffff


	//   ....[115]....
        /*0bf8*/ 	.word	0xffffffff


	//   ....[116]....
        /*0bfc*/ 	.word	0xffffffff


	//   ....[117]....
        /*0c00*/ 	.word	0xffffffff


	//   ....[118]....
        /*0c04*/ 	.word	0xffffffff


	//   ....[119]....
        /*0c08*/ 	.word	0xffffffff


	//   ....[120]....
        /*0c0c*/ 	.word	0xffffffff


	//   ....[121]....
        /*0c10*/ 	.word	0xffffffff


	//   ....[122]....
        /*0c14*/ 	.word	0xffffffff


	//   ....[123]....
        /*0c18*/ 	.word	0xffffffff


	//   ....[124]....
        /*0c1c*/ 	.word	0xffffffff


	//   ....[125]....
        /*0c20*/ 	.word	0xffffffff


	//   ....[126]....
        /*0c24*/ 	.word	0xffffffff


	//   ....[127]....
        /*0c28*/ 	.word	0xffffffff


	//   ....[128]....
        /*0c2c*/ 	.word	0xffffffff


	//   ....[129]....
        /*0c30*/ 	.word	0xffffffff


	//   ....[130]....
        /*0c34*/ 	.word	0xffffffff


	//   ....[131]....
        /*0c38*/ 	.word	0xffffffff


	//   ....[132]....
        /*0c3c*/ 	.word	0xffffffff


	//   ....[133]....
        /*0c40*/ 	.word	0xffffffff


	//   ....[134]....
        /*0c44*/ 	.word	0xffffffff


	//   ....[135]....
        /*0c48*/ 	.word	0xffffffff


	//   ....[136]....
        /*0c4c*/ 	.word	0xffffffff


	//   ....[137]....
        /*0c50*/ 	.word	0xffffffff


	//   ....[138]....
        /*0c54*/ 	.word	0xffffffff


	//   ....[139]....
        /*0c58*/ 	.word	0xffffffff


	//   ....[140]....
        /*0c5c*/ 	.word	0xffffffff


	//   ....[141]....
        /*0c60*/ 	.word	0xffffffff


	//   ....[142]....
        /*0c64*/ 	.word	0xffffffff


	//   ....[143]....
        /*0c68*/ 	.word	0xffffffff


	//   ....[144]....
        /*0c6c*/ 	.word	0xffffffff


	//   ....[145]....
        /*0c70*/ 	.word	0xffffffff


	//   ....[146]....
        /*0c74*/ 	.word	0xffffffff


	//   ....[147]....
        /*0c78*/ 	.word	0xffffffff


	//   ....[148]....
        /*0c7c*/ 	.word	0xffffffff


	//   ....[149]....
        /*0c80*/ 	.word	0xffffffff


	//   ....[150]....
        /*0c84*/ 	.word	0xffffffff


	//   ....[151]....
        /*0c88*/ 	.word	0xffffffff


	//   ....[152]....
        /*0c8c*/ 	.word	0xffffffff


	//   ....[153]....
        /*0c90*/ 	.word	0xffffffff


	//   ....[154]....
        /*0c94*/ 	.word	0xffffffff


	//   ....[155]....
        /*0c98*/ 	.word	0xffffffff


	//   ....[156]....
        /*0c9c*/ 	.word	0xffffffff


	//   ....[157]....
        /*0ca0*/ 	.word	0xffffffff


	//   ....[158]....
        /*0ca4*/ 	.word	0xffffffff


	//   ....[159]....
        /*0ca8*/ 	.word	0xffffffff


	//   ....[160]....
        /*0cac*/ 	.word	0xffffffff


	//   ....[161]....
        /*0cb0*/ 	.word	0xffffffff


	//   ....[162]....
        /*0cb4*/ 	.word	0xffffffff


	//   ....[163]....
        /*0cb8*/ 	.word	0xffffffff


	//   ....[164]....
        /*0cbc*/ 	.word	0xffffffff


	//   ....[165]....
        /*0cc0*/ 	.word	0xffffffff


	//   ....[166]....
        /*0cc4*/ 	.word	0xffffffff


	//   ....[167]....
        /*0cc8*/ 	.word	0xffffffff


	//   ....[168]....
        /*0ccc*/ 	.word	0xffffffff


	//   ....[169]....
        /*0cd0*/ 	.word	0xffffffff


	//   ....[170]....
        /*0cd4*/ 	.word	0xffffffff


	//   ....[171]....
        /*0cd8*/ 	.word	0xffffffff


	//   ....[172]....
        /*0cdc*/ 	.word	0xffffffff


	//   ....[173]....
        /*0ce0*/ 	.word	0xffffffff


	//   ....[174]....
        /*0ce4*/ 	.word	0xffffffff


	//   ....[175]....
        /*0ce8*/ 	.word	0xffffffff


	//   ....[176]....
        /*0cec*/ 	.word	0xffffffff


	//   ....[177]....
        /*0cf0*/ 	.word	0xffffffff


	//   ....[178]....
        /*0cf4*/ 	.word	0xffffffff


	//   ....[179]....
        /*0cf8*/ 	.word	0xffffffff


	//   ....[180]....
        /*0cfc*/ 	.word	0xffffffff


	//   ....[181]....
        /*0d00*/ 	.word	0xffffffff


	//   ....[182]....
        /*0d04*/ 	.word	0xffffffff


	//   ....[183]....
        /*0d08*/ 	.word	0xffffffff


	//   ....[184]....
        /*0d0c*/ 	.word	0xffffffff


	//   ....[185]....
        /*0d10*/ 	.word	0xffffffff


	//   ....[186]....
        /*0d14*/ 	.word	0xffffffff


	//   ....[187]....
        /*0d18*/ 	.word	0xffffffff


	//   ....[188]....
        /*0d1c*/ 	.word	0xffffffff


	//   ....[189]....
        /*0d20*/ 	.word	0xffffffff


	//   ....[190]....
        /*0d24*/ 	.word	0xffffffff


	//   ....[191]....
        /*0d28*/ 	.word	0xffffffff


	//   ....[192]....
        /*0d2c*/ 	.word	0xffffffff


	//   ....[193]....
        /*0d30*/ 	.word	0xffffffff


	//   ....[194]....
        /*0d34*/ 	.word	0xffffffff


	//   ....[195]....
        /*0d38*/ 	.word	0xffffffff


	//   ....[196]....
        /*0d3c*/ 	.word	0xffffffff


	//   ....[197]....
        /*0d40*/ 	.word	0xffffffff


	//   ....[198]....
        /*0d44*/ 	.word	0xffffffff


	//   ....[199]....
        /*0d48*/ 	.word	0xffffffff


	//   ....[200]....
        /*0d4c*/ 	.word	0xffffffff


	//   ....[201]....
        /*0d50*/ 	.word	0xffffffff


	//   ....[202]....
        /*0d54*/ 	.word	0xffffffff


	//   ....[203]....
        /*0d58*/ 	.word	0xffffffff


	//----- nvinfo : EIATTR_COOP_GROUP_INSTR_OFFSETS
	.align		4
.L_1022:
        /*0d5c*/ 	.byte	0x04, 0x28
        /*0d5e*/ 	.short	(.L_1024 - .L_1023)


	//   ....[0]....
.L_1023:
        /*0d60*/ 	.word	0x00000050


	//   ....[1]....
        /*0d64*/ 	.word	0x00000200


	//   ....[2]....
        /*0d68*/ 	.word	0x00000230


	//   ....[3]....
        /*0d6c*/ 	.word	0x00000260


	//   ....[4]....
        /*0d70*/ 	.word	0x00000290


	//   ....[5]....
        /*0d74*/ 	.word	0x000002c0


	//   ....[6]....
        /*0d78*/ 	.word	0x000002f0


	//   ....[7]....
        /*0d7c*/ 	.word	0x00000460


	//   ....[8]....
        /*0d80*/ 	.word	0x000004a0


	//   ....[9]....
        /*0d84*/ 	.word	0x000004d0


	//   ....[10]....
        /*0d88*/ 	.word	0x00000500


	//   ....[11]....
        /*0d8c*/ 	.word	0x00000530


	//   ....[12]....
        /*0d90*/ 	.word	0x00000560


	//   ....[13]....
        /*0d94*/ 	.word	0x000005f0


	//   ....[14]....
        /*0d98*/ 	.word	0x00000620


	//   ....[15]....
        /*0d9c*/ 	.word	0x00000640


	//   ....[16]....
        /*0da0*/ 	.word	0x000006a0


	//   ....[17]....
        /*0da4*/ 	.word	0x00003f90


	//   ....[18]....
        /*0da8*/ 	.word	0x00004010


	//   ....[19]....
        /*0dac*/ 	.word	0x00005000


	//   ....[20]....
        /*0db0*/ 	.word	0x00005010


	//   ....[21]....
        /*0db4*/ 	.word	0x00006530


	//   ....[22]....
        /*0db8*/ 	.word	0x000065a0


	//   ....[23]....
        /*0dbc*/ 	.word	0x00007640


	//   ....[24]....
        /*0dc0*/ 	.word	0x00007650


	//   ....[25]....
        /*0dc4*/ 	.word	0x000085f0


	//   ....[26]....
        /*0dc8*/ 	.word	0x00008620


	//   ....[27]....
        /*0dcc*/ 	.word	0x000087e0


	//   ....[28]....
        /*0dd0*/ 	.word	0x00008800


	//   ....[29]....
        /*0dd4*/ 	.word	0x00008c30


	//   ....[30]....
        /*0dd8*/ 	.word	0x00008cf0


	//   ....[31]....
        /*0ddc*/ 	.word	0x00008e90


	//   ....[32]....
        /*0de0*/ 	.word	0x00008eb0


	//   ....[33]....
        /*0de4*/ 	.word	0x00009d60


	//   ....[34]....
        /*0de8*/ 	.word	0x00009d80


	//   ....[35]....
        /*0dec*/ 	.word	0x00009f10


	//   ....[36]....
        /*0df0*/ 	.word	0x00009f20


	//   ....[37]....
        /*0df4*/ 	.word	0x0000a090


	//   ....[38]....
        /*0df8*/ 	.word	0x0000a0b0


	//   ....[39]....
        /*0dfc*/ 	.word	0x0000a220


	//   ....[40]....
        /*0e00*/ 	.word	0x0000a230


	//   ....[41]....
        /*0e04*/ 	.word	0x0000a6a0


	//   ....[42]....
        /*0e08*/ 	.word	0x0000a6c0


	//   ....[43]....
        /*0e0c*/ 	.word	0x0000a7b0


	//   ....[44]....
        /*0e10*/ 	.word	0x0000a7c0


	//   ....[45]....
        /*0e14*/ 	.word	0x0000aa20


	//   ....[46]....
        /*0e18*/ 	.word	0x0000aa60


	//   ....[47]....
        /*0e1c*/ 	.word	0x0000aaa0


	//   ....[48]....
        /*0e20*/ 	.word	0x0000aae0


	//   ....[49]....
        /*0e24*/ 	.word	0x0000db90


	//   ....[50]....
        /*0e28*/ 	.word	0x0000dbd0


	//   ....[51]....
        /*0e2c*/ 	.word	0x0000dc10


	//   ....[52]....
        /*0e30*/ 	.word	0x0000dc50


	//   ....[53]....
        /*0e34*/ 	.word	0x000112a0


	//   ....[54]....
        /*0e38*/ 	.word	0x000112d0


	//   ....[55]....
        /*0e3c*/ 	.word	0x000114d0


	//   ....[56]....
        /*0e40*/ 	.word	0x000114e0


	//   ....[57]....
        /*0e44*/ 	.word	0x000122a0


	//   ....[58]....
        /*0e48*/ 	.word	0x000122c0


	//   ....[59]....
        /*0e4c*/ 	.word	0x00012420


	//   ....[60]....
        /*0e50*/ 	.word	0x00012430


	//   ....[61]....
        /*0e54*/ 	.word	0x00012940


	//   ....[62]....
        /*0e58*/ 	.word	0x00012970


	//   ....[63]....
        /*0e5c*/ 	.word	0x00012980


	//   ....[64]....
        /*0e60*/ 	.word	0x000129b0


	//   ....[65]....
        /*0e64*/ 	.word	0x00013b50


	//   ....[66]....
        /*0e68*/ 	.word	0x00013b60


	//   ....[67]....
        /*0e6c*/ 	.word	0x00013ca0


	//   ....[68]....
        /*0e70*/ 	.word	0x00013cb0


	//   ....[69]....
        /*0e74*/ 	.word	0x000149f0


	//   ....[70]....
        /*0e78*/ 	.word	0x00014a10


	//   ....[71]....
        /*0e7c*/ 	.word	0x00014b30


	//   ....[72]....
        /*0e80*/ 	.word	0x00014b40


	//   ....[73]....
        /*0e84*/ 	.word	0x00014df0


	//   ....[74]....
        /*0e88*/ 	.word	0x00014e20


	//   ....[75]....
        /*0e8c*/ 	.word	0x00014e40


	//   ....[76]....
        /*0e90*/ 	.word	0x00014e60


	//   ....[77]....
        /*0e94*/ 	.word	0x000165c0


	//   ....[78]....
        /*0e98*/ 	.word	0x000165e0


	//   ....[79]....
        /*0e9c*/ 	.word	0x00016600


	//   ....[80]....
        /*0ea0*/ 	.word	0x00016620


	//   ....[81]....
        /*0ea4*/ 	.word	0x00017eb0


	//   ....[82]....
        /*0ea8*/ 	.word	0x00017ed0


	//   ....[83]....
        /*0eac*/ 	.word	0x00017ee0


	//   ....[84]....
        /*0eb0*/ 	.word	0x00017ef0


	//   ....[85]....
        /*0eb4*/ 	.word	0x000182b0


	//   ....[86]....
        /*0eb8*/ 	.word	0x000182d0


	//   ....[87]....
        /*0ebc*/ 	.word	0x00018430


	//   ....[88]....
        /*0ec0*/ 	.word	0x00018440


	//   ....[89]....
        /*0ec4*/ 	.word	0x000185b0


	//   ....[90]....
        /*0ec8*/ 	.word	0x000185d0


	//   ....[91]....
        /*0ecc*/ 	.word	0x00018740


	//   ....[92]....
        /*0ed0*/ 	.word	0x00018750


	//   ....[93]....
        /*0ed4*/ 	.word	0x00018af0


	//   ....[94]....
        /*0ed8*/ 	.word	0x00018b10


	//   ....[95]....
        /*0edc*/ 	.word	0x00019750


	//   ....[96]....
        /*0ee0*/ 	.word	0x00019760


	//   ....[97]....
        /*0ee4*/ 	.word	0x0001abf0


	//   ....[98]....
        /*0ee8*/ 	.word	0x0001ac10


	//   ....[99]....
        /*0eec*/ 	.word	0x0001ad80


	//   ....[100]....
        /*0ef0*/ 	.word	0x0001ad90


	//   ....[101]....
        /*0ef4*/ 	.word	0x0001af00


	//   ....[102]....
        /*0ef8*/ 	.word	0x0001af20


	//   ....[103]....
        /*0efc*/ 	.word	0x0001b090


	//   ....[104]....
        /*0f00*/ 	.word	0x0001b0a0


	//   ....[105]....
        /*0f04*/ 	.word	0x0001b2d0


	//   ....[106]....
        /*0f08*/ 	.word	0x0001b2f0


	//   ....[107]....
        /*0f0c*/ 	.word	0x0001b420


	//   ....[108]....
        /*0f10*/ 	.word	0x0001b460


	//   ....[109]....
        /*0f14*/ 	.word	0x0001b490


	//   ....[110]....
        /*0f18*/ 	.word	0x0001b4c0


	//   ....[111]....
        /*0f1c*/ 	.word	0x0001b4f0


	//   ....[112]....
        /*0f20*/ 	.word	0x0001b520


	//   ....[113]....
        /*0f24*/ 	.word	0x0001b690


	//   ....[114]....
        /*0f28*/ 	.word	0x0001b6d0


	//   ....[115]....
        /*0f2c*/ 	.word	0x0001b700


	//   ....[116]....
        /*0f30*/ 	.word	0x0001b730


	//   ....[117]....
        /*0f34*/ 	.word	0x0001b760


	//   ....[118]....
        /*0f38*/ 	.word	0x0001b790


	//   ....[119]....
        /*0f3c*/ 	.word	0x0001b820


	//   ....[120]....
        /*0f40*/ 	.word	0x0001b850


	//   ....[121]....
        /*0f44*/ 	.word	0x0001b860


	//   ....[122]....
        /*0f48*/ 	.word	0x0001b8c0


	//   ....[123]....
        /*0f4c*/ 	.word	0x0001beb0


	//   ....[124]....
        /*0f50*/ 	.word	0x0001bf10


	//   ....[125]....
        /*0f54*/ 	.word	0x0001bf70


	//   ....[126]....
        /*0f58*/ 	.word	0x0001bfd0


	//   ....[127]....
        /*0f5c*/ 	.word	0x0001c030


	//   ....[128]....
        /*0f60*/ 	.word	0x0001c0a0


	//   ....[129]....
        /*0f64*/ 	.word	0x0001c0f0


	//   ....[130]....
        /*0f68*/ 	.word	0x0001c150


	//   ....[131]....
        /*0f6c*/ 	.word	0x0001c1c0


	//   ....[132]....
        /*0f70*/ 	.word	0x0001c220


	//   ....[133]....
        /*0f74*/ 	.word	0x0001c290


	//   ....[134]....
        /*0f78*/ 	.word	0x0001c300


	//   ....[135]....
        /*0f7c*/ 	.word	0x0001c370


	//   ....[136]....
        /*0f80*/ 	.word	0x0001c3d0


	//   ....[137]....
        /*0f84*/ 	.word	0x0001c440


	//   ....[138]....
        /*0f88*/ 	.word	0x0001c4b0


	//   ....[139]....
        /*0f8c*/ 	.word	0x0001c520


	//   ....[140]....
        /*0f90*/ 	.word	0x0001c580


	//   ....[141]....
        /*0f94*/ 	.word	0x0001c5f0


	//   ....[142]....
        /*0f98*/ 	.word	0x0001c650


	//   ....[143]....
        /*0f9c*/ 	.word	0x0001c6c0


	//   ....[144]....
        /*0fa0*/ 	.word	0x0001c730


	//   ....[145]....
        /*0fa4*/ 	.word	0x0001c7a0


	//   ....[146]....
        /*0fa8*/ 	.word	0x0001c800


	//   ....[147]....
        /*0fac*/ 	.word	0x0001c860


	//   ....[148]....
        /*0fb0*/ 	.word	0x0001c8c0


	//   ....[149]....
        /*0fb4*/ 	.word	0x0001c910


	//   ....[150]....
        /*0fb8*/ 	.word	0x0001c960


	//   ....[151]....
        /*0fbc*/ 	.word	0x0001c9d0


	//   ....[152]....
        /*0fc0*/ 	.word	0x0001ca40


	//   ....[153]....
        /*0fc4*/ 	.word	0x0001caa0


	//   ....[154]....
        /*0fc8*/ 	.word	0x0001cb10


	//   ....[155]....
        /*0fcc*/ 	.word	0x0001cb80


	//   ....[156]....
        /*0fd0*/ 	.word	0x0001cbf0


	//   ....[157]....
        /*0fd4*/ 	.word	0x0001cc50


	//   ....[158]....
        /*0fd8*/ 	.word	0x0001cca0


	//   ....[159]....
        /*0fdc*/ 	.word	0x0001ccf0


	//   ....[160]....
        /*0fe0*/ 	.word	0x0001cd40


	//   ....[161]....
        /*0fe4*/ 	.word	0x0001cd80


	//   ....[162]....
        /*0fe8*/ 	.word	0x0001cde0


	//   ....[163]....
        /*0fec*/ 	.word	0x0001ce20


	//   ....[164]....
        /*0ff0*/ 	.word	0x0001ce70


	//   ....[165]....
        /*0ff4*/ 	.word	0x0001ceb0


	//   ....[166]....
        /*0ff8*/ 	.word	0x0001cf20


	//   ....[167]....
        /*0ffc*/ 	.word	0x0001cf90


	//   ....[168]....
        /*1000*/ 	.word	0x0001d000


	//   ....[169]....
        /*1004*/ 	.word	0x0001d060


	//   ....[170]....
        /*1008*/ 	.word	0x0001d0d0


	//   ....[171]....
        /*100c*/ 	.word	0x0001d140


	//   ....[172]....
        /*1010*/ 	.word	0x0001d1b0


	//   ....[173]....
        /*1014*/ 	.word	0x0001d210


	//   ....[174]....
        /*1018*/ 	.word	0x0001d280


	//   ....[175]....
        /*101c*/ 	.word	0x0001d2f0


	//   ....[176]....
        /*1020*/ 	.word	0x0001d360


	//   ....[177]....
        /*1024*/ 	.word	0x0001d3c0


	//   ....[178]....
        /*1028*/ 	.word	0x0001d430


	//   ....[179]....
        /*102c*/ 	.word	0x0001d4a0


	//   ....[180]....
        /*1030*/ 	.word	0x0001d510


	//   ....[181]....
        /*1034*/ 	.word	0x0001d570


	//   ....[182]....
        /*1038*/ 	.word	0x0001d5e0


	//   ....[183]....
        /*103c*/ 	.word	0x0001d650


	//   ....[184]....
        /*1040*/ 	.word	0x0001d6c0


	//   ....[185]....
        /*1044*/ 	.word	0x0001d720


	//   ....[186]....
        /*1048*/ 	.word	0x0001d790


	//   ....[187]....
        /*104c*/ 	.word	0x0001d800


	//   ....[188]....
        /*1050*/ 	.word	0x0001d860


	//   ....[189]....
        /*1054*/ 	.word	0x0001d8b0


	//   ....[190]....
        /*1058*/ 	.word	0x0001d910


	//   ....[191]....
        /*105c*/ 	.word	0x0001d970


	//   ....[192]....
        /*1060*/ 	.word	0x0001d9d0


	//   ....[193]....
        /*1064*/ 	.word	0x0001da40


	//   ....[194]....
        /*1068*/ 	.word	0x0001daa0


	//   ....[195]....
        /*106c*/ 	.word	0x0001db00


	//   ....[196]....
        /*1070*/ 	.word	0x0001db60


	//   ....[197]....
        /*1074*/ 	.word	0x0001dbc0


	//   ....[198]....
        /*1078*/ 	.word	0x0001dc20


	//   ....[199]....
        /*107c*/ 	.word	0x0001dc90


	//   ....[200]....
        /*1080*/ 	.word	0x0001dce0


	//   ....[201]....
        /*1084*/ 	.word	0x0001dd40


	//   ....[202]....
        /*1088*/ 	.word	0x0001dda0


	//   ....[203]....
        /*108c*/ 	.word	0x0001de10


	//----- nvinfo : EIATTR_EXIT_INSTR_OFFSETS
	.align		4
.L_1024:
        /*1090*/ 	.byte	0x04, 0x1c
        /*1092*/ 	.short	(.L_1026 - .L_1025)


	//   ....[0]....
.L_1025:
        /*1094*/ 	.word	0x00000c10


	//   ....[1]....
        /*1098*/ 	.word	0x0001be70


	//----- nvinfo : EIATTR_MAX_THREADS
	.align		4
.L_1026:
        /*109c*/ 	.byte	0x04, 0x05
        /*109e*/ 	.short	(.L_1028 - .L_1027)
.L_1027:
        /*10a0*/ 	.word	0x00000100
        /*10a4*/ 	.word	0x00000001
        /*10a8*/ 	.word	0x00000001


	//----- nvinfo : EIATTR_CRS_STACK_SIZE
	.align		4
.L_1028:
        /*10ac*/ 	.byte	0x04, 0x1e
        /*10ae*/ 	.short	(.L_1030 - .L_1029)
.L_1029:
        /*10b0*/ 	.word	0x00000000
.L_1030:


//--------------------- .nv.info._ZN7cutlass13device_kernelIN5flash19enable_sm80_to_sm89INS1_16FlashAttnFwdSm80INS1_25CollectiveMainloopFwdSm80ILi8ELi1ELb0EN4cute5tupleIJNS5_1CILi128EEENS7_ILi64EEENS7_ILi256EEEEEELi256ENS_10bfloat16_tEfNS_4arch4Sm80ELb0ELb1ELb0ELb0ELb1ELb0ELb1ELb1EEENS1_21CollectiveEpilogueFwdINS6_IJS8_SA_S9_EEENS6_IJNS7_ILi1EEESI_SI_EEESC_SE_Li256ELb0ELb1ELb1ELb0EEENS1_19SingleTileSchedulerILb0ELb1ELb1ELi128EEEEEEEEEvNT_6ParamsE --------------------------
	.section	.nv.info._ZN7cutlass13device_kernelIN5flash19enable_sm80_to_sm89INS1_16FlashAttnFwdSm80INS1_25CollectiveMainloopFwdSm80ILi8ELi1ELb0EN4cute5tupleIJNS5_1CILi128EEENS7_ILi64EEENS7_ILi256EEEEEELi256ENS_10bfloat16_tEfNS_4arch4Sm80ELb0ELb1ELb0ELb0ELb1ELb0ELb1ELb1EEENS1_21CollectiveEpilogueFwdINS6_IJS8_SA_S9_EEENS6_IJNS7_ILi1EEESI_SI_EEESC_SE_Li256ELb0ELb1ELb1ELb0EEENS1_19SingleTileSchedulerILb0ELb1ELb1ELi128EEEEEEEEEvNT_6ParamsE,"",@"SHT_CUDA_INFO"
	.sectionflags	@""
	.align	4


	//----- nvinfo : EIATTR_CUDA_API_VERSION
	.align		4
        /*0000*/ 	.byte	0x04, 0x37
        /*0002*/ 	.short	(.L_1032 - .L_1031)
.L_1031:
        /*0004*/ 	.word	0x00000082


	//----- nvinfo : EIATTR_SW2861232_WAR
	.align		4
.L_1032:
        /*0008*/ 	.byte	0x01, 0x35
	.zero		2


	//----- nvinfo : EIATTR_PARAM_CBANK
	.align		4
        /*000c*/ 	.byte	0x04, 0x0a
        /*000e*/ 	.short	(.L_1034 - .L_1033)
	.align		4
.L_1033:
        /*0010*/ 	.word	index@(.nv.constant0._ZN7cutlass13device_kernelIN5flash19enable_sm80_to_sm89INS1_16FlashAttnFwdSm80INS1_25CollectiveMainloopFwdSm80ILi8ELi1ELb0EN4cute5tupleIJNS5_1CILi128EEENS7_ILi64EEENS7_ILi256EEEEEELi256ENS_10bfloat16_tEfNS_4arch4Sm80ELb0ELb1ELb0ELb0ELb1ELb0ELb1ELb1EEENS1_21CollectiveEpilogueFwdINS6_IJS8_SA_S9_EEENS6_IJNS7_ILi1EEESI_SI_EEESC_SE_Li256ELb0ELb1ELb1ELb0EEENS1_19SingleTileSchedulerILb0ELb1ELb1ELi128EEEEEEEEEvNT_6ParamsE)
        /*0014*/ 	.short	0x0160
        /*0016*/ 	.short	0x0418


	//----- nvinfo : EIATTR_CBANK_PARAM_SIZE
	.align		4
.L_1034:
        /*0018*/ 	.byte	0x03, 0x19
        /*001a*/ 	.short	0x0418


	//----- nvinfo : EIATTR_KPARAM_INFO
	.align		4
        /*001c*/ 	.byte	0x04, 0x17
        /*001e*/ 	.short	(.L_1036 - .L_1035)
.L_1035:
        /*0020*/ 	.word	0x00000000
        /*0024*/ 	.short	0x0000
        /*0026*/ 	.short	0x0000
        /*0028*/ 	.byte	0x00, 0xf0, 0x61, 0x10


	//----- nvinfo : EIATTR_MAXREG_COUNT
	.align		4
.L_1036:
        /*002c*/ 	.byte	0x03, 0x1b
        /*002e*/ 	.short	0x00ff


	//----- nvinfo : EIATTR_NUM_BARRIERS
	.align		4
        /*0030*/ 	.byte	0x02, 0x4c
        /*0032*/ 	.byte	0x02
	.zero		1


	//----- nvinfo : EIATTR_MERCURY_ISA_VERSION
	.align		4
        /*0034*/ 	.byte	0x03, 0x5f
        /*0036*/ 	.short	0x0000


	//----- nvinfo : EIATTR_COOP_GROUP_MASK_REGIDS
	.align		4
        /*0038*/ 	.byte	0x04, 0x29
        /*003a*/ 	.short	(.L_1038 - .L_1037)


	//   ....[0]....
.L_1037:
        /*003c*/ 	.word	0xffffffff


	//   ....[1]....
        /*0040*/ 	.word	0xffffffff


	//   ....[2]....
        /*0044*/ 	.word	0xffffffff


	//   ....[3]....
        /*0048*/ 	.word	0xffffffff


	//   ....[4]....
        /*004c*/ 	.word	0xffffffff


	//   ....[5]....
        /*0050*/ 	.word	0xffffffff


	//   ....[6]....
        /*0054*/ 	.word	0xffffffff


	//   ....[7]....
        /*0058*/ 	.word	0xffffffff


	//   ....[8]....
        /*005c*/ 	.word	0xffffffff


	//   ....[9]....
        /*0060*/ 	.word	0xffffffff


	//   ....[10]....
        /*0064*/ 	.word	0xffffffff


	//   ....[11]....
        /*0068*/ 	.word	0xffffffff


	//   ....[12]....
        /*006c*/ 	.word	0xffffffff


	//   ....[13]....
        /*0070*/ 	.word	0xffffffff


	//   ....[14]....
        /*0074*/ 	.word	0xffffffff


	//   ....[15]....
        /*0078*/ 	.word	0xffffffff


	//   ....[16]....
        /*007c*/ 	.word	0xffffffff


	//   ....[17]....
        /*0080*/ 	.word	0xffffffff


	//   ....[18]....
        /*0084*/ 	.word	0xffffffff


	//   ....[19]....
        /*0088*/ 	.word	0xffffffff


	//   ....[20]....
        /*008c*/ 	.word	0xffffffff


	//   ....[21]....
        /*0090*/ 	.word	0xffffffff


	//   ....[22]....
        /*0094*/ 	.word	0xffffffff


	//   ....[23]....
        /*0098*/ 	.word	0xffffffff


	//   ....[24]....
        /*009c*/ 	.word	0xffffffff


	//   ....[25]....
        /*00a0*/ 	.word	0xffffffff


	//   ....[26]....
        /*00a4*/ 	.word	0xffffffff


	//   ....[27]....
        /*00a8*/ 	.word	0xffffffff


	//   ....[28]....
        /*00ac*/ 	.word	0xffffffff


	//   ....[29]....
        /*00b0*/ 	.word	0xffffffff


	//   ....[30]....
        /*00b4*/ 	.word	0xffffffff


	//   ....[31]....
        /*00b8*/ 	.word	0xffffffff


	//   ....[32]....
        /*00bc*/ 	.word	0xffffffff


	//   ....[33]....
        /*00c0*/ 	.word	0xffffffff


	//   ....[34]....
        /*00c4*/ 	.word	0xffffffff


	//   ....[35]....
        /*00c8*/ 	.word	0xffffffff


	//   ....[36]....
        /*00cc*/ 	.word	0xffffffff


	//   ....[37]....
        /*00d0*/ 	.word	0xffffffff


	//   ....[38]....
        /*00d4*/ 	.word	0xffffffff


	//   ....[39]....
        /*00d8*/ 	.word	0xffffffff


	//   ....[40]....
        /*00dc*/ 	.word	0xffffffff


	//   ....[41]....
        /*00e0*/ 	.word	0xffffffff


	//   ....[42]....
        /*00e4*/ 	.word	0xffffffff


	//   ....[43]....
        /*00e8*/ 	.word	0xffffffff


	//   ....[44]....
        /*00ec*/ 	.word	0xffffffff


	//   ....[45]....
        /*00f0*/ 	.word	0xffffffff


	//   ....[46]....
        /*00f4*/ 	.word	0xffffffff


	//   ....[47]....
        /*00f8*/ 	.word	0xffffffff


	//   ....[48]....
        /*00fc*/ 	.word	0xffffffff


	//   ....[49]....
        /*0100*/ 	.word	0xffffffff


	//   ....[50]....
        /*0104*/ 	.word	0xffffffff


	//   ....[51]....
        /*0108*/ 	.word	0xffffffff


	//   ....[52]....
        /*010c*/ 	.word	0xffffffff


	//   ....[53]....
        /*0110*/ 	.word	0xffffffff


	//   ....[54]....
        /*0114*/ 	.word	0xffffffff


	//   ....[55]....
        /*0118*/ 	.word	0xffffffff


	//   ....[56]....
        /*011c*/ 	.word	0xffffffff


	//   ....[57]....
        /*0120*/ 	.word	0xffffffff


	//   ....[58]....
        /*0124*/ 	.word	0xffffffff


	//   ....[59]....
        /*0128*/ 	.word	0xffffffff


	//   ....[60]....
        /*012c*/ 	.word	0xffffffff


	//   ....[61]....
        /*0130*/ 	.word	0xffffffff


	//   ....[62]....
        /*0134*/ 	.word	0xffffffff


	//   ....[63]....
        /*0138*/ 	.word	0xffffffff


	//   ....[64]....
        /*013c*/ 	.word	0xffffffff


	//   ....[65]....
        /*0140*/ 	.word	0xffffffff


	//   ....[66]....
        /*0144*/ 	.word	0xffffffff


	//   ....[67]....
        /*0148*/ 	.word	0xffffffff


	//   ....[68]....
        /*014c*/ 	.word	0xffffffff


	//   ....[69]....
        /*0150*/ 	.word	0xffffffff


	//   ....[70]....
        /*0154*/ 	.word	0xffffffff


	//   ....[71]....
        /*0158*/ 	.word	0xffffffff


	//   ....[72]....
        /*015c*/ 	.word	0xffffffff


	//   ....[73]....
        /*0160*/ 	.word	0xffffffff


	//   ....[74]....
        /*0164*/ 	.word	0xffffffff


	//   ....[75]....
        /*0168*/ 	.word	0xffffffff


	//   ....[76]....
        /*016c*/ 	.word	0xffffffff


	//   ....[77]....
        /*0170*/ 	.word	0xffffffff


	//   ....[78]....
        /*0174*/ 	.word	0xffffffff


	//----- nvinfo : EIATTR_COOP_GROUP_INSTR_OFFSETS
	.align		4
.L_1038:
        /*0178*/ 	.byte	0x04, 0x28
        /*017a*/ 	.short	(.L_1040 - .L_1039)


	//   ....[0]....
.L_1039:
        /*017c*/ 	.word	0x00000050


	//   ....[1]....
        /*0180*/ 	.word	0x000013d0


	//   ....[2]....
        /*0184*/ 	.word	0x00001410


	//   ....[3]....
        /*0188*/ 	.word	0x00001690


	//   ....[4]....
        /*018c*/ 	.word	0x000016c0


	//   ....[5]....
        /*0190*/ 	.word	0x00001830


	//   ....[6]....
        /*0194*/ 	.word	0x00001860


	//   ....[7]....
        /*0198*/ 	.word	0x000019c0


	//   ....[8]....
        /*019c*/ 	.word	0x00001a00


	//   ....[9]....
        /*01a0*/ 	.word	0x00002080


	//   ....[10]....
        /*01a4*/ 	.word	0x000020b0


	//   ....[11]....
        /*01a8*/ 	.word	0x000020e0


	//   ....[12]....
        /*01ac*/ 	.word	0x00002110


	//   ....[13]....
        /*01b0*/ 	.word	0x00002140


	//   ....[14]....
        /*01b4*/ 	.word	0x00002170


	//   ....[15]....
        /*01b8*/ 	.word	0x00002190


	//   ....[16]....
        /*01bc*/ 	.word	0x000021b0


	//   ....[17]....
        /*01c0*/ 	.word	0x00003800


	//   ....[18]....
        /*01c4*/ 	.word	0x00003830


	//   ....[19]....
        /*01c8*/ 	.word	0x00003850


	//   ....[20]....
        /*01cc*/ 	.word	0x000038d0


	//   ....[21]....
        /*01d0*/ 	.word	0x00003c70


	//   ....[22]....
        /*01d4*/ 	.word	0x00003e60


	//   ....[23]....
        /*01d8*/ 	.word	0x00004720


	//   ....[24]....
        /*01dc*/ 	.word	0x000049f0


	//   ....[25]....
        /*01e0*/ 	.word	0x00004a00


	//   ....[26]....
        /*01e4*/ 	.word	0x00004a70


	//   ....[27]....
        /*01e8*/ 	.word	0x000061b0


	//   ....[28]....
        /*01ec*/ 	.word	0x000061d0


	//   ....[29]....
        /*01f0*/ 	.word	0x000061e0


	//   ....[30]....
        /*01f4*/ 	.word	0x000061f0


	//   ....[31]....
        /*01f8*/ 	.word	0x00007300


	//   ....[32]....
        /*01fc*/ 	.word	0x00007330


	//   ....[33]....
        /*0200*/ 	.word	0x00007340


	//   ....[34]....
        /*0204*/ 	.word	0x00007350


	//   ....[35]....
        /*0208*/ 	.word	0x000075e0


	//   ....[36]....
        /*020c*/ 	.word	0x00007870


	//   ....[37]....
        /*0210*/ 	.word	0x00008170


	//   ....[38]....
        /*0214*/ 	.word	0x00008240


	//   ....[39]....
        /*0218*/ 	.word	0x000084a0


	//   ....[40]....
        /*021c*/ 	.word	0x00008590


	//   ....[41]....
        /*0220*/ 	.word	0x0000a960


	//   ....[42]....
        /*0224*/ 	.word	0x0000a990


	//   ....[43]....
        /*0228*/ 	.word	0x0000a9a0


	//   ....[44]....
        /*022c*/ 	.word	0x0000a9b0


	//   ....[45]....
        /*0230*/ 	.word	0x0000bad0


	//   ....[46]....
        /*0234*/ 	.word	0x0000baf0


	//   ....[47]....
        /*0238*/ 	.word	0x0000bb00


	//   ....[48]....
        /*023c*/ 	.word	0x0000bb10


	//   ....[49]....
        /*0240*/ 	.word	0x0000bf60


	//   ....[50]....
        /*0244*/ 	.word	0x0000bf80


	//   ....[51]....
        /*0248*/ 	.word	0x0000bfb0


	//   ....[52]....
        /*024c*/ 	.word	0x0000bfc0


	//   ....[53]....
        /*0250*/ 	.word	0x0000dd70


	//   ....[54]....
        /*0254*/ 	.word	0x0000dd80


	//   ....[55]....
        /*0258*/ 	.word	0x0000dda0


	//   ....[56]....
        /*025c*/ 	.word	0x0000ddb0


	//   ....[57]....
        /*0260*/ 	.word	0x0000ee50


	//   ....[58]....
        /*0264*/ 	.word	0x0000ee60


	//   ....[59]....
        /*0268*/ 	.word	0x0000ee70


	//   ....[60]....
        /*026c*/ 	.word	0x0000ee80


	//   ....[61]....
        /*0270*/ 	.word	0x0000f0c0


	//   ....[62]....
        /*0274*/ 	.word	0x0000f400


	//   ....[63]....
        /*0278*/ 	.word	0x0000fc50


	//   ....[64]....
        /*027c*/ 	.word	0x0000fd10


	//   ....[65]....
        /*0280*/ 	.word	0x0000ff70


	//   ....[66]....
        /*0284*/ 	.word	0x000100c0


	//   ....[67]....
        /*0288*/ 	.word	0x00011bb0


	//   ....[68]....
        /*028c*/ 	.word	0x00011be0


	//   ....[69]....
        /*0290*/ 	.word	0x00011c30


	//   ....[70]....
        /*0294*/ 	.word	0x00011c40


	//   ....[71]....
        /*0298*/ 	.word	0x00012b10


	//   ....[72]....
        /*029c*/ 	.word	0x00012b40


	//   ....[73]....
        /*02a0*/ 	.word	0x00012b80


	//   ....[74]....
        /*02a4*/ 	.word	0x00012bb0


	//   ....[75]....
        /*02a8*/ 	.word	0x00012ca0


	//   ....[76]....
        /*02ac*/ 	.word	0x00012cb0


	//   ....[77]....
        /*02b0*/ 	.word	0x000138e0


	//   ....[78]....
        /*02b4*/ 	.word	0x000138f0


	//----- nvinfo : EIATTR_EXIT_INSTR_OFFSETS
	.align		4
.L_1040:
        /*02b8*/ 	.byte	0x04, 0x1c
        /*02ba*/ 	.short	(.L_1042 - .L_1041)


	//   ....[0]....
.L_1041:
        /*02bc*/ 	.word	0x000001b0


	//   ....[1]....
        /*02c0*/ 	.word	0x00013900


	//   ....[2]....
        /*02c4*/ 	.word	0x000144a0


	//   ....[3]....
        /*02c8*/ 	.word	0x000144f0


	//   ....[4]....
        /*02cc*/ 	.word	0x00014520


	//   ....[5]....
        /*02d0*/ 	.word	0x00014580


	//   ....[6]....
        /*02d4*/ 	.word	0x00014810


	//----- nvinfo : EIATTR_CTAIDZ_USED
	.align		4
.L_1042:
        /*02d8*/ 	.byte	0x01, 0x04
	.zero		2


	//----- nvinfo : EIATTR_MAX_THREADS
	.align		4
        /*02dc*/ 	.byte	0x04, 0x05
        /*02de*/ 	.short	(.L_1044 - .L_1043)
.L_1043:
        /*02e0*/ 	.word	0x00000100
        /*02e4*/ 	.word	0x00000001
        /*02e8*/ 	.word	0x00000001


	//----- nvinfo : EIATTR_CRS_STACK_SIZE
	.align		4
.L_1044:
        /*02ec*/ 	.byte	0x04, 0x1e
        /*02ee*/ 	.short	(.L_1046 - .L_1045)
.L_1045:
        /*02f0*/ 	.word	0x00000000
.L_1046:


//--------------------- .nv.info._ZN7cutlass13device_kernelIN5flash19enable_sm80_to_sm89INS1_16FlashAttnFwdSm80INS1_25CollectiveMainloopFwdSm80ILi8ELi1ELb0EN4cute5tupleIJNS5_1CILi128EEENS7_ILi64EEENS7_ILi256EEEEEELi256ENS_10bfloat16_tEfNS_4arch4Sm80ELb0ELb1ELb0ELb1ELb1ELb0ELb1ELb1EEENS1_21CollectiveEpilogueFwdINS6_IJS8_SA_S9_EEENS6_IJNS7_ILi1EEESI_SI_EEESC_SE_Li256ELb1ELb1ELb1ELb0EEENS1_36VarlenDynamicPersistentTileSchedulerILi128ELi64ELi256ELi256ELb1ELb1ELb0ELb1ELb0ELb1EEEEEEEEEvNT_6ParamsE --------------------------
	.section	.nv.info._ZN7cutlass13device_kernelIN5flash19enable_sm80_to_sm89INS1_16FlashAttnFwdSm80INS1_25CollectiveMainloopFwdSm80ILi8ELi1ELb0EN4cute5tupleIJNS5_1CILi128EEENS7_ILi64EEENS7_ILi256EEEEEELi256ENS_10bfloat16_tEfNS_4arch4Sm80ELb0ELb1ELb0ELb1ELb1ELb0ELb1ELb1EEENS1_21CollectiveEpilogueFwdINS6_IJS8_SA_S9_EEENS6_IJNS7_ILi1EEESI_SI_EEESC_SE_Li256ELb1ELb1ELb1ELb0EEENS1_36VarlenDynamicPersistentTileSchedulerILi128ELi64ELi256ELi256ELb1ELb1ELb0ELb1ELb0ELb1EEEEEEEEEvNT_6ParamsE,"",@"SHT_CUDA_INFO"
	.sectionflags	@""
	.align	4


	//----- nvinfo : EIATTR_CUDA_API_VERSION
	.align		4
        /*0000*/ 	.byte	0x04, 0x37
        /*0002*/ 	.short	(.L_1048 - .L_1047)
.L_1047:
        /*0004*/ 	.word	0x00000082


	//----- nvinfo : EIATTR_SW2861232_WAR
	.align		4
.L_1048:
        /*0008*/ 	.byte	0x01, 0x35
	.zero		2


	//----- nvinfo : EIATTR_PARAM_CBANK
	.align		4
        /*000c*/ 	.byte	0x04, 0x0a
        /*000e*/ 	.short	(.L_1050 - .L_1049)
	.align		4
.L_1049:
        /*0010*/ 	.word	index@(.nv.constant0._ZN7cutlass13device_kernelIN5flash19enable_sm80_to_sm89INS1_16FlashAttnFwdSm80INS1_25CollectiveMainloopFwdSm80ILi8ELi1ELb0EN4cute5tupleIJNS5_1CILi128EEENS7_ILi64EEENS7_ILi256EEEEEELi256ENS_10bfloat16_tEfNS_4arch4Sm80ELb0ELb1ELb0ELb1ELb1ELb0ELb1ELb1EEENS1_21CollectiveEpilogueFwdINS6_IJS8_SA_S9_EEENS6_IJNS7_ILi1EEESI_SI_EEESC_SE_Li256ELb1ELb1ELb1ELb0EEENS1_36VarlenDynamicPersistentTileSchedulerILi128ELi64ELi256ELi256ELb1ELb1ELb0ELb1ELb0ELb1EEEEEEEEEvNT_6ParamsE)
        /*0014*/ 	.short	0x0160
        /*0016*/ 	.short	0x0438


	//----- nvinfo : EIATTR_CBANK_PARAM_SIZE
	.align		4
.L_1050:
        /*0018*/ 	.byte	0x03, 0x19
        /*001a*/ 	.short	0x0438


	//----- nvinfo : EIATTR_KPARAM_INFO
	.align		4
        /*001c*/ 	.byte	0x04, 0x17
        /*001e*/ 	.short	(.L_1052 - .L_1051)
.L_1051:
        /*0020*/ 	.word	0x00000000
        /*0024*/ 	.short	0x0000
        /*0026*/ 	.short	0x0000
        /*0028*/ 	.byte	0x00, 0xf0, 0xe1, 0x10


	//----- nvinfo : EIATTR_MAXREG_COUNT
	.align		4
.L_1052:
        /*002c*/ 	.byte	0x03, 0x1b
        /*002e*/ 	.short	0x00ff


	//----- nvinfo : EIATTR_NUM_BARRIERS
	.align		4
        /*0030*/ 	.byte	0x02, 0x4c
        /*0032*/ 	.byte	0x06
	.zero		1


	//----- nvinfo : EIATTR_ANNOTATIONS
	.align		4
        /*0034*/ 	.byte	0x04, 0x55
        /*0036*/ 	.short	(.L_1054 - .L_1053)


	//   ....[0]....
.L_1053:
        /* <DEDUP_REMOVED lines=15> */


	//----- nvinfo : EIATTR_MERCURY_ISA_VERSION
	.align		4
.L_1054:
        /*0118*/ 	.byte	0x03, 0x5f
        /*011a*/ 	.short	0x0000


	//----- nvinfo : EIATTR_INT_WARP_WIDE_INSTR_OFFSETS
	.align		4
        /*011c*/ 	.byte	0x04, 0x31
        /*011e*/ 	.short	(.L_1056 - .L_1055)


	//   ....[0]....
.L_1055:
        /*0120*/ 	.word	0x00013c30


	//   ....[1]....
        /*0124*/ 	.word	0x00013cb0


	//----- nvinfo : EIATTR_COOP_GROUP_MASK_REGIDS
	.align		4
.L_1056:
        /*0128*/ 	.byte	0x04, 0x29
        /*012a*/ 	.short	(.L_1058 - .L_1057)


	//   ....[0]....
.L_1057:
        /*012c*/ 	.word	0xffffffff


	//   ....[1]....
        /*0130*/ 	.word	0xffffffff


	//   ....[2]....
        /*0134*/ 	.word	0xffffffff


	//   ....[3]....
        /*0138*/ 	.word	0xffffffff


	//   ....[4]....
        /*013c*/ 	.word	0xffffffff


	//   ....[5]....
        /*0140*/ 	.word	0xffffffff


	//   ....[6]....
        /*0144*/ 	.word	0xffffffff


	//   ....[7]....
        /*0148*/ 	.word	0xffffffff


	//   ....[8]....
        /*014c*/ 	.word	0xffffffff


	//   ....[9]....
        /*0150*/ 	.word	0xffffffff


	//   ....[10]....
        /*0154*/ 	.word	0xffffffff


	//   ....[11]....
        /*0158*/ 	.word	0xffffffff


	//   ....[12]....
        /*015c*/ 	.word	0xffffffff


	//   ....[13]....
        /*0160*/ 	.word	0xffffffff


	//   ....[14]....
        /*0164*/ 	.word	0xffffffff


	//   ....[15]....
        /*0168*/ 	.word	0xffffffff


	//   ....[16]....
        /*016c*/ 	.word	0xffffffff


	//   ....[17]....
        /*0170*/ 	.word	0xffffffff


	//   ....[18]....
        /*0174*/ 	.word	0xffffffff


	//   ....[19]....
        /*0178*/ 	.word	0xffffffff


	//   ....[20]....
        /*017c*/ 	.word	0xffffffff


	//   ....[21]....
        /*0180*/ 	.word	0xffffffff


	//   ....[22]....
        /*0184*/ 	.word	0xffffffff


	//   ....[23]....
        /*0188*/ 	.word	0xffffffff


	//   ....[24]....
        /*018c*/ 	.word	0xffffffff


	//   ....[25]....
        /*0190*/ 	.word	0xffffffff


	//   ....[26]....
        /*0194*/ 	.word	0xffffffff


	//   ....[27]....
        /*0198*/ 	.word	0xffffffff


	//   ....[28]....
        /*019c*/ 	.word	0xffffffff


	//   ....[29]....
        /*01a0*/ 	.word	0xffffffff


	//   ....[30]....
        /*01a4*/ 	.word	0xffffffff


	//   ....[31]....
        /*01a8*/ 	.word	0xffffffff


	//   ....[32]....
        /*01ac*/ 	.word	0xffffffff


	//   ....[33]....
        /*01b0*/ 	.word	0xffffffff


	//   ....[34]....
        /*01b4*/ 	.word	0xffffffff


	//   ....[35]....
        /*01b8*/ 	.word	0xffffffff


	//   ....[36]....
        /*01bc*/ 	.word	0xffffffff


	//   ....[37]....
        /*01c0*/ 	.word	0xffffffff


	//   ....[38]....
        /*01c4*/ 	.word	0xffffffff


	//   ....[39]....
        /*01c8*/ 	.word	0xffffffff


	//   ....[40]....
        /*01cc*/ 	.word	0xffffffff


	//   ....[41]....
        /*01d0*/ 	.word	0xffffffff


	//   ....[42]....
        /*01d4*/ 	.word	0xffffffff


	//   ....[43]....
        /*01d8*/ 	.word	0xffffffff


	//   ....[44]....
        /*01dc*/ 	.word	0xffffffff


	//   ....[45]....
        /*01e0*/ 	.word	0xffffffff


	//   ....[46]....
        /*01e4*/ 	.word	0xffffffff


	//   ....[47]....
        /*01e8*/ 	.word	0xffffffff


	//   ....[48]....
        /*01ec*/ 	.word	0xffffffff


	//   ....[49]....
        /*01f0*/ 	.word	0xffffffff


	//   ....[50]....
        /*01f4*/ 	.word	0xffffffff


	//   ....[51]....
        /*01f8*/ 	.word	0xffffffff


	//   ....[52]....
        /*01fc*/ 	.word	0xffffffff


	//   ....[53]....
        /*0200*/ 	.word	0xffffffff


	//   ....[54]....
        /*0204*/ 	.word	0xffffffff


	//   ....[55]....
        /*0208*/ 	.word	0xffffffff


	//   ....[56]....
        /*020c*/ 	.word	0xffffffff


	//   ....[57]....
        /*0210*/ 	.word	0xffffffff


	//   ....[58]....
        /*0214*/ 	.word	0xffffffff


	//   ....[59]....
        /*0218*/ 	.word	0xffffffff


	//   ....[60]....
        /*021c*/ 	.word	0xffffffff


	//   ....[61]....
        /*0220*/ 	.word	0xffffffff


	//   ....[62]....
        /*0224*/ 	.word	0xffffffff


	//   ....[63]....
        /*0228*/ 	.word	0xffffffff


	//   ....[64]....
        /*022c*/ 	.word	0xffffffff


	//   ....[65]....
        /*0230*/ 	.word	0xffffffff


	//   ....[66]....
        /*0234*/ 	.word	0xffffffff


	//   ....[67]....
        /*0238*/ 	.word	0xffffffff


	//   ....[68]....
        /*023c*/ 	.word	0xffffffff


	//   ....[69]....
        /*0240*/ 	.word	0xffffffff


	//   ....[70]....
        /*0244*/ 	.word	0xffffffff


	//   ....[71]....
        /*0248*/ 	.word	0xffffffff


	//   ....[72]....
        /*024c*/ 	.word	0xffffffff


	//   ....[73]....
        /*0250*/ 	.word	0xffffffff


	//   ....[74]....
        /*0254*/ 	.word	0xffffffff


	//   ....[75]....
        /*0258*/ 	.word	0xffffffff


	//   ....[76]....
        /*025c*/ 	.word	0xffffffff


	//   ....[77]....
        /*0260*/ 	.word	0xffffffff


	//   ....[78]....
        /*0264*/ 	.word	0xffffffff


	//   ....[79]....
        /*0268*/ 	.word	0xffffffff


	//   ....[80]....
        /*026c*/ 	.word	0xffffffff


	//   ....[81]....
        /*0270*/ 	.word	0xffffffff


	//   ....[82]....
        /*0274*/ 	.word	0xffffffff


	//   ....[83]....
        /*0278*/ 	.word	0xffffffff


	//   ....[84]....
        /*027c*/ 	.word	0xffffffff


	//   ....[85]....
        /*0280*/ 	.word	0xffffffff


	//   ....[86]....
        /*0284*/ 	.word	0xffffffff


	//   ....[87]....
        /*0288*/ 	.word	0xffffffff


	//   ....[88]....
        /*028c*/ 	.word	0xffffffff


	//   ....[89]....
        /*0290*/ 	.word	0xffffffff


	//   ....[90]....
        /*0294*/ 	.word	0xffffffff


	//   ....[91]....
        /*0298*/ 	.word	0xffffffff


	//   ....[92]....
        /*029c*/ 	.word	0xffffffff


	//   ....[93]....
        /*02a0*/ 	.word	0xffffffff


	//   ....[94]....
        /*02a4*/ 	.word	0xffffffff


	//   ....[95]....
        /*02a8*/ 	.word	0xffffffff


	//   ....[96]....
        /*02ac*/ 	.word	0xffffffff


	//   ....[97]....
        /*02b0*/ 	.word	0xffffffff


	//   ....[98]....
        /*02b4*/ 	.word	0xffffffff


	//   ....[99]....
        /*02b8*/ 	.word	0xffffffff


	//   ....[100]....
        /*02bc*/ 	.word	0xffffffff


	//   ....[101]....
        /*02c0*/ 	.word	0xffffffff


	//   ....[102]....
        /*02c4*/ 	.word	0xffffffff


	//   ....[103]....
        /*02c8*/ 	.word	0xffffffff


	//   ....[104]....
        /*02cc*/ 	.word	0xffffffff


	//   ....[105]....
        /*02d0*/ 	.word	0xffffffff


	//   ....[106]....
        /*02d4*/ 	.word	0xffffffff


	//   ....[107]....
        /*02d8*/ 	.word	0xffffffff


	//   ....[108]....
        /*02dc*/ 	.word	0xffffffff


	//   ....[109]....
        /*02e0*/ 	.word	0xffffffff


	//   ....[110]....
        /*02e4*/ 	.word	0xffffffff


	//   ....[111]....
        /*02e8*/ 	.word	0xffffffff


	//   ....[112]....
        /*02ec*/ 	.word	0xffffffff


	//   ....[113]....
        /*02f0*/ 	.word	0xffffffff


	//   ....[114]....
        /*02f4*/ 	.word	0xffffffff


	//   ....[115]....
        /*02f8*/ 	.word	0xffffffff


	//   ....[116]....
        /*02fc*/ 	.word	0xffffffff


	//   ....[117]....
        /*0300*/ 	.word	0xffffffff


	//   ....[118]....
        /*0304*/ 	.word	0xffffffff


	//   ....[119]....
        /*0308*/ 	.word	0xffffffff


	//   ....[120]....
        /*030c*/ 	.word	0xffffffff


	//   ....[121]....
        /*0310*/ 	.word	0xffffffff


	//   ....[122]....
        /*0314*/ 	.word	0xffffffff


	//   ....[123]....
        /*0318*/ 	.word	0xffffffff


	//   ....[124]....
        /*031c*/ 	.word	0xffffffff


	//   ....[125]....
        /*0320*/ 	.word	0xffffffff


	//   ....[126]....
        /*0324*/ 	.word	0xffffffff


	//   ....[127]....
        /*0328*/ 	.word	0xffffffff


	//   ....[128]....
        /*032c*/ 	.word	0xffffffff


	//   ....[129]....
        /*0330*/ 	.word	0xffffffff


	//   ....[130]....
        /*0334*/ 	.word	0xffffffff


	//   ....[131]....
        /*0338*/ 	.word	0xffffffff


	//   ....[132]....
        /*033c*/ 	.word	0xffffffff


	//   ....[133]....
        /*0340*/ 	.word	0xffffffff


	//   ....[134]....
        /*0344*/ 	.word	0xffffffff


	//   ....[135]....
        /*0348*/ 	.word	0xffffffff


	//   ....[136]....
        /*034c*/ 	.word	0xffffffff


	//   ....[137]....
        /*0350*/ 	.word	0xffffffff


	//   ....[138]....
        /*0354*/ 	.word	0xffffffff


	//   ....[139]....
        /*0358*/ 	.word	0xffffffff


	//   ....[140]....
        /*035c*/ 	.word	0xffffffff


	//   ....[141]....
        /*0360*/ 	.word	0xffffffff


	//   ....[142]....
        /*0364*/ 	.word	0xffffffff


	//   ....[143]....
        /*0368*/ 	.word	0xffffffff


	//   ....[144]....
        /*036c*/ 	.word	0xffffffff


	//   ....[145]....
        /*0370*/ 	.word	0xffffffff


	//   ....[146]....
        /*0374*/ 	.word	0xffffffff


	//   ....[147]....
        /*0378*/ 	.word	0xffffffff


	//   ....[148]....
        /*037c*/ 	.word	0xffffffff


	//   ....[149]....
        /*0380*/ 	.word	0xffffffff


	//   ....[150]....
        /*0384*/ 	.word	0xffffffff


	//   ....[151]....
        /*0388*/ 	.word	0xffffffff


	//   ....[152]....
        /*038c*/ 	.word	0xffffffff


	//   ....[153]....
        /*0390*/ 	.word	0xffffffff


	//   ....[154]....
        /*0394*/ 	.word	0xffffffff


	//   ....[155]....
        /*0398*/ 	.word	0xffffffff


	//   ....[156]....
        /*039c*/ 	.word	0xffffffff


	//   ....[157]....
        /*03a0*/ 	.word	0xffffffff


	//   ....[158]....
        /*03a4*/ 	.word	0xffffffff


	//   ....[159]....
        /*03a8*/ 	.word	0xffffffff


	//   ....[160]....
        /*03ac*/ 	.word	0xffffffff


	//   ....[161]....
        /*03b0*/ 	.word	0xffffffff


	//   ....[162]....
        /*03b4*/ 	.word	0xffffffff


	//   ....[163]....
        /*03b8*/ 	.word	0xffffffff


	//   ....[164]....
        /*03bc*/ 	.word	0xffffffff


	//   ....[165]....
        /*03c0*/ 	.word	0xffffffff


	//   ....[166]....
        /*03c4*/ 	.word	0xffffffff


	//   ....[167]....
        /*03c8*/ 	.word	0xffffffff


	//   ....[168]....
        /*03cc*/ 	.word	0xffffffff


	//   ....[169]....
        /*03d0*/ 	.word	0xffffffff


	//   ....[170]....
        /*03d4*/ 	.word	0xffffffff


	//   ....[171]....
        /*03d8*/ 	.word	0xffffffff


	//   ....[172]....
        /*03dc*/ 	.word	0xffffffff


	//   ....[173]....
        /*03e0*/ 	.word	0xffffffff


	//   ....[174]....
        /*03e4*/ 	.word	0xffffffff


	//   ....[175]....
        /*03e8*/ 	.word	0xffffffff


	//   ....[176]....
        /*03ec*/ 	.word	0xffffffff


	//   ....[177]....
        /*03f0*/ 	.word	0xffffffff


	//   ....[178]....
        /*03f4*/ 	.word	0xffffffff


	//   ....[179]....
        /*03f8*/ 	.word	0xffffffff


	//   ....[180]....
        /*03fc*/ 	.word	0xffffffff


	//   ....[181]....
        /*0400*/ 	.word	0xffffffff


	//   ....[182]....
        /*0404*/ 	.word	0xffffffff


	//   ....[183]....
        /*0408*/ 	.word	0xffffffff


	//   ....[184]....
        /*040c*/ 	.word	0xffffffff


	//   ....[185]....
        /*0410*/ 	.word	0xffffffff


	//   ....[186]....
        /*0414*/ 	.word	0xffffffff


	//   ....[187]....
        /*0418*/ 	.word	0xffffffff


	//   ....[188]....
        /*041c*/ 	.word	0xffffffff


	//   ....[189]....
        /*0420*/ 	.word	0xffffffff


	//   ....[190]....
        /*0424*/ 	.word	0xffffffff


	//   ....[191]....
        /*0428*/ 	.word	0xffffffff


	//   ....[192]....
        /*042c*/ 	.word	0xffffffff


	//   ....[193]....
        /*0430*/ 	.word	0xffffffff


	//   ....[194]....
        /*0434*/ 	.word	0xffffffff


	//   ....[195]....
        /*0438*/ 	.word	0xffffffff


	//   ....[196]....
        /*043c*/ 	.word	0xffffffff


	//   ....[197]....
        /*0440*/ 	.word	0xffffffff


	//   ....[198]....
        /*0444*/ 	.word	0xffffffff


	//   ....[199]....
        /*0448*/ 	.word	0xffffffff


	//   ....[200]....
        /*044c*/ 	.word	0xffffffff


	//   ....[201]....
        /*0450*/ 	.word	0xffffffff


	//   ....[202]....
        /*0454*/ 	.word	0xffffffff


	//   ....[203]....
        /*0458*/ 	.word	0xffffffff


	//   ....[204]....
        /*045c*/ 	.word	0xffffffff


	//   ....[205]....
        /*0460*/ 	.word	0xffffffff


	//   ....[206]....
        /*0464*/ 	.word	0xffffffff


	//   ....[207]....
        /*0468*/ 	.word	0xffffffff


	//   ....[208]....
        /*046c*/ 	.word	0xffffffff


	//   ....[209]....
        /*0470*/ 	.word	0xffffffff


	//   ....[210]....
        /*0474*/ 	.word	0xffffffff


	//   ....[211]....
        /*0478*/ 	.word	0xffffffff


	//   ....[212]....
        /*047c*/ 	.word	0xffffffff


	//   ....[213]....
        /*0480*/ 	.word	0xffffffff


	//   ....[214]....
        /*0484*/ 	.word	0xffffffff


	//   ....[215]....
        /*0488*/ 	.word	0xffffffff


	//   ....[216]....
        /*048c*/ 	.word	0xffffffff


	//   ....[217]....
        /*0490*/ 	.word	0xffffffff


	//   ....[218]....
        /*0494*/ 	.word	0xffffffff


	//   ....[219]....
        /*0498*/ 	.word	0xffffffff


	//   ....[220]....
        /*049c*/ 	.word	0xffffffff


	//   ....[221]....
        /*04a0*/ 	.word	0xffffffff


	//   ....[222]....
        /*04a4*/ 	.word	0xffffffff


	//   ....[223]....
        /*04a8*/ 	.word	0xffffffff


	//   ....[224]....
        /*04ac*/ 	.word	0xffffffff


	//   ....[225]....
        /*04b0*/ 	.word	0xffffffff


	//   ....[226]....
        /*04b4*/ 	.word	0xffffffff


	//   ....[227]....
        /*04b8*/ 	.word	0xffffffff


	//   ....[228]....
        /*04bc*/ 	.word	0xffffffff


	//   ....[229]....
        /*04c0*/ 	.word	0xffffffff


	//   ....[230]....
        /*04c4*/ 	.word	0xffffffff


	//   ....[231]....
        /*04c8*/ 	.word	0xffffffff


	//   ....[232]....
        /*04cc*/ 	.word	0xffffffff


	//   ....[233]....
        /*04d0*/ 	.word	0xffffffff


	//   ....[234]....
        /*04d4*/ 	.word	0xffffffff


	//   ....[235]....
        /*04d8*/ 	.word	0xffffffff


	//----- nvinfo : EIATTR_COOP_GROUP_INSTR_OFFSETS
	.align		4
.L_1058:
        /*04dc*/ 	.byte	0x04, 0x28
        /*04de*/ 	.short	(.L_1060 - .L_1059)


	//   ....[0]....
.L_1059:
        /*04e0*/ 	.word	0x00000050


	//   ....[1]....
        /*04e4*/ 	.word	0x000001e0


	//   ....[2]....
        /*04e8*/ 	.word	0x00000210


	//   ....[3]....
        /*04ec*/ 	.word	0x00000240


	//   ....[4]....
        /*04f0*/ 	.word	0x00000270


	//   ....[5]....
        /*04f4*/ 	.word	0x000002a0


	//   ....[6]....
        /*04f8*/ 	.word	0x000002d0


	//   ....[7]....
        /*04fc*/ 	.word	0x00000430


	//   ....[8]....
        /*0500*/ 	.word	0x00000470


	//   ....[9]....
        /*0504*/ 	.word	0x000004a0


	//   ....[10]....
        /*0508*/ 	.word	0x000004d0


	//   ....[11]....
        /*050c*/ 	.word	0x00000500


	//   ....[12]....
        /*0510*/ 	.word	0x00000530


	//   ....[13]....
        /*0514*/ 	.word	0x000005c0


	//   ....[14]....
        /*0518*/ 	.word	0x00000600


	//   ....[15]....
        /*051c*/ 	.word	0x00000620


	//   ....[16]....
        /*0520*/ 	.word	0x00000680


	//   ....[17]....
        /*0524*/ 	.word	0x00002c40


	//   ....[18]....
        /*0528*/ 	.word	0x00002c60


	//   ....[19]....
        /*052c*/ 	.word	0x00002e10


	//   ....[20]....
        /*0530*/ 	.word	0x00002e20


	//   ....[21]....
        /*0534*/ 	.word	0x00002fc0


	//   ....[22]....
        /*0538*/ 	.word	0x00002fe0


	//   ....[23]....
        /*053c*/ 	.word	0x00003180


	//   ....[24]....
        /*0540*/ 	.word	0x00003190


	//   ....[25]....
        /*0544*/ 	.word	0x000036a0


	//   ....[26]....
        /*0548*/ 	.word	0x000036c0


	//   ....[27]....
        /*054c*/ 	.word	0x000036d0


	//   ....[28]....
        /*0550*/ 	.word	0x00003720


	//   ....[29]....
        /*0554*/ 	.word	0x00003950


	//   ....[30]....
        /*0558*/ 	.word	0x00003970


	//   ....[31]....
        /*055c*/ 	.word	0x00003980


	//   ....[32]....
        /*0560*/ 	.word	0x00003990


	//   ....[33]....
        /*0564*/ 	.word	0x00004c60


	//   ....[34]....
        /*0568*/ 	.word	0x00004c80


	//   ....[35]....
        /*056c*/ 	.word	0x00004dc0


	//   ....[36]....
        /*0570*/ 	.word	0x00004de0


	//   ....[37]....
        /*0574*/ 	.word	0x000050c0


	//   ....[38]....
        /*0578*/ 	.word	0x000055a0


	//   ....[39]....
        /*057c*/ 	.word	0x00005c50


	//   ....[40]....
        /*0580*/ 	.word	0x00005c80


	//   ....[41]....
        /*0584*/ 	.word	0x00005c90


	//   ....[42]....
        /*0588*/ 	.word	0x00005cc0


	//   ....[43]....
        /*058c*/ 	.word	0x00007580


	//   ....[44]....
        /*0590*/ 	.word	0x000075a0


	//   ....[45]....
        /*0594*/ 	.word	0x00007690


	//   ....[46]....
        /*0598*/ 	.word	0x000076c0


	//   ....[47]....
        /*059c*/ 	.word	0x00008860


	//   ....[48]....
        /*05a0*/ 	.word	0x00008880


	//   ....[49]....
        /*05a4*/ 	.word	0x000089a0


	//   ....[50]....
        /*05a8*/ 	.word	0x000089d0


	//   ....[51]....
        /*05ac*/ 	.word	0x00008cc0


	//   ....[52]....
        /*05b0*/ 	.word	0x000091d0


	//   ....[53]....
        /*05b4*/ 	.word	0x000098d0


	//   ....[54]....
        /*05b8*/ 	.word	0x00009900


	//   ....[55]....
        /*05bc*/ 	.word	0x00009920


	//   ....[56]....
        /*05c0*/ 	.word	0x00009940


	//   ....[57]....
        /*05c4*/ 	.word	0x0000baa0


	//   ....[58]....
        /*05c8*/ 	.word	0x0000bac0


	//   ....[59]....
        /*05cc*/ 	.word	0x0000bbb0


	//   ....[60]....
        /*05d0*/ 	.word	0x0000bbe0


	//   ....[61]....
        /*05d4*/ 	.word	0x0000cd80


	//   ....[62]....
        /*05d8*/ 	.word	0x0000cda0


	//   ....[63]....
        /*05dc*/ 	.word	0x0000cec0


	//   ....[64]....
        /*05e0*/ 	.word	0x0000cef0


	//   ....[65]....
        /*05e4*/ 	.word	0x0000d310


	//   ....[66]....
        /*05e8*/ 	.word	0x0000d340


	//   ....[67]....
        /*05ec*/ 	.word	0x0000d360


	//   ....[68]....
        /*05f0*/ 	.word	0x0000d380


	//   ....[69]....
        /*05f4*/ 	.word	0x0000f300


	//   ....[70]....
        /*05f8*/ 	.word	0x0000f310


	//   ....[71]....
        /*05fc*/ 	.word	0x0000f350


	//   ....[72]....
        /*0600*/ 	.word	0x0000f380


	//   ....[73]....
        /*0604*/ 	.word	0x00010590


	//   ....[74]....
        /*0608*/ 	.word	0x000105b0


	//   ....[75]....
        /*060c*/ 	.word	0x000106c0


	//   ....[76]....
        /*0610*/ 	.word	0x000106e0


	//   ....[77]....
        /*0614*/ 	.word	0x00010900


	//   ....[78]....
        /*0618*/ 	.word	0x00010e10


	//   ....[79]....
        /*061c*/ 	.word	0x00011510


	//   ....[80]....
        /*0620*/ 	.word	0x00011540


	//   ....[81]....
        /*0624*/ 	.word	0x00011560


	//   ....[82]....
        /*0628*/ 	.word	0x00011580


	//   ....[83]....
        /*062c*/ 	.word	0x00013220


	//   ....[84]....
        /*0630*/ 	.word	0x00013250


	//   ....[85]....
        /*0634*/ 	.word	0x00013270


	//   ....[86]....
        /*0638*/ 	.word	0x00013280


	//   ....[87]....
        /*063c*/ 	.word	0x00014aa0


	//   ....[88]....
        /*0640*/ 	.word	0x00014ab0


	//   ....[89]....
        /*0644*/ 	.word	0x00014ad0


	//   ....[90]....
        /*0648*/ 	.word	0x00014af0


	//   ....[91]....
        /*064c*/ 	.word	0x00014e80


	//   ....[92]....
        /*0650*/ 	.word	0x00014ea0


	//   ....[93]....
        /*0654*/ 	.word	0x00015050


	//   ....[94]....
        /*0658*/ 	.word	0x00015060


	//   ....[95]....
        /*065c*/ 	.word	0x00015210


	//   ....[96]....
        /*0660*/ 	.word	0x00015230


	//   ....[97]....
        /*0664*/ 	.word	0x000153e0


	//   ....[98]....
        /*0668*/ 	.word	0x000153f0


	//   ....[99]....
        /*066c*/ 	.word	0x00015790


	//   ....[100]....
        /*0670*/ 	.word	0x000157b0


	//   ....[101]....
        /*0674*/ 	.word	0x000165e0


	//   ....[102]....
        /*0678*/ 	.word	0x000165f0


	//   ....[103]....
        /*067c*/ 	.word	0x00017bf0


	//   ....[104]....
        /*0680*/ 	.word	0x00017c10


	//   ....[105]....
        /*0684*/ 	.word	0x00017dd0


	//   ....[106]....
        /*0688*/ 	.word	0x00017de0


	//   ....[107]....
        /*068c*/ 	.word	0x00017f90


	//   ....[108]....
        /*0690*/ 	.word	0x00017fb0


	//   ....[109]....
        /*0694*/ 	.word	0x00018160


	//   ....[110]....
        /*0698*/ 	.word	0x00018170


	//   ....[111]....
        /*069c*/ 	.word	0x000183c0


	//   ....[112]....
        /*06a0*/ 	.word	0x000183e0


	//   ....[113]....
        /*06a4*/ 	.word	0x00018500


	//   ....[114]....
        /*06a8*/ 	.word	0x00018540


	//   ....[115]....
        /*06ac*/ 	.word	0x00018570


	//   ....[116]....
        /*06b0*/ 	.word	0x000185a0


	//   ....[117]....
        /*06b4*/ 	.word	0x000185d0


	//   ....[118]....
        /*06b8*/ 	.word	0x00018600


	//   ....[119]....
        /*06bc*/ 	.word	0x00018750


	//   ....[120]....
        /*06c0*/ 	.word	0x00018790


	//   ....[121]....
        /*06c4*/ 	.word	0x000187c0


	//   ....[122]....
        /*06c8*/ 	.word	0x000187f0


	//   ....[123]....
        /*06cc*/ 	.word	0x00018820


	//   ....[124]....
        /*06d0*/ 	.word	0x00018850


	//   ....[125]....
        /*06d4*/ 	.word	0x000188e0


	//   ....[126]....
        /*06d8*/ 	.word	0x00018920


	//   ....[127]....
        /*06dc*/ 	.word	0x00018930


	//   ....[128]....
        /*06e0*/ 	.word	0x00018990


	//   ....[129]....
        /*06e4*/ 	.word	0x00019340


	//   ....[130]....
        /*06e8*/ 	.word	0x000193a0


	//   ....[131]....
        /*06ec*/ 	.word	0x000193f0


	//   ....[132]....
        /*06f0*/ 	.word	0x00019440


	//   ....[133]....
        /*06f4*/ 	.word	0x00019490


	//   ....[134]....
        /*06f8*/ 	.word	0x00019500


	//   ....[135]....
        /*06fc*/ 	.word	0x00019550


	//   ....[136]....
        /*0700*/ 	.word	0x000195c0


	//   ....[137]....
        /*0704*/ 	.word	0x00019630


	//   ....[138]....
        /*0708*/ 	.word	0x000196a0


	//   ....[139]....
        /*070c*/ 	.word	0x00019710


	//   ....[140]....
        /*0710*/ 	.word	0x00019780


	//   ....[141]....
        /*0714*/ 	.word	0x000197f0


	//   ....[142]....
        /*0718*/ 	.word	0x00019850


	//   ....[143]....
        /*071c*/ 	.word	0x000198c0


	//   ....[144]....
        /*0720*/ 	.word	0x00019930


	//   ....[145]....
        /*0724*/ 	.word	0x000199a0


	//   ....[146]....
        /*0728*/ 	.word	0x00019a00


	//   ....[147]....
        /*072c*/ 	.word	0x00019a70


	//   ....[148]....
        /*0730*/ 	.word	0x00019ae0


	//   ....[149]....
        /*0734*/ 	.word	0x00019ca0


	//   ....[150]....
        /*0738*/ 	.word	0x00019d00


	//   ....[151]....
        /*073c*/ 	.word	0x00019d70


	//   ....[152]....
        /*0740*/ 	.word	0x00019de0


	//   ....[153]....
        /*0744*/ 	.word	0x00019e40


	//   ....[154]....
        /*0748*/ 	.word	0x00019e90


	//   ....[155]....
        /*074c*/ 	.word	0x00019ee0


	//   ....[156]....
        /*0750*/ 	.word	0x00019f30


	//   ....[157]....
        /*0754*/ 	.word	0x00019fa0


	//   ....[158]....
        /*0758*/ 	.word	0x0001a010


	//   ....[159]....
        /*075c*/ 	.word	0x0001a1d0


	//   ....[160]....
        /*0760*/ 	.word	0x0001a230


	//   ....[161]....
        /*0764*/ 	.word	0x0001a2a0


	//   ....[162]....
        /*0768*/ 	.word	0x0001a310


	//   ....[163]....
        /*076c*/ 	.word	0x0001a4d0


	//   ....[164]....
        /*0770*/ 	.word	0x0001a530


	//   ....[165]....
        /*0774*/ 	.word	0x0001a5a0


	//   ....[166]....
        /*0778*/ 	.word	0x0001a610


	//   ....[167]....
        /*077c*/ 	.word	0x0001a660


	//   ....[168]....
        /*0780*/ 	.word	0x0001a6a0


	//   ....[169]....
        /*0784*/ 	.word	0x0001a6f0


	//   ....[170]....
        /*0788*/ 	.word	0x0001a730


	//   ....[171]....
        /*078c*/ 	.word	0x0001a790


	//   ....[172]....
        /*0790*/ 	.word	0x0001a800


	//   ....[173]....
        /*0794*/ 	.word	0x0001a9c0


	//   ....[174]....
        /*0798*/ 	.word	0x0001aa20


	//   ....[175]....
        /*079c*/ 	.word	0x0001aa90


	//   ....[176]....
        /*07a0*/ 	.word	0x0001ab00


	//   ....[177]....
        /*07a4*/ 	.word	0x0001acc0


	//   ....[178]....
        /*07a8*/ 	.word	0x0001ad20


	//   ....[179]....
        /*07ac*/ 	.word	0x0001ad70


	//   ....[180]....
        /*07b0*/ 	.word	0x0001adb0


	//   ....[181]....
        /*07b4*/ 	.word	0x0001ae00


	//   ....[182]....
        /*07b8*/ 	.word	0x0001ae40


	//   ....[183]....
        /*07bc*/ 	.word	0x0001aea0


	//   ....[184]....
        /*07c0*/ 	.word	0x0001af10


	//   ....[185]....
        /*07c4*/ 	.word	0x0001af80


	//   ....[186]....
        /*07c8*/ 	.word	0x0001b100


	//   ....[187]....
        /*07cc*/ 	.word	0x0001b160


	//   ....[188]....
        /*07d0*/ 	.word	0x0001b1d0


	//   ....[189]....
        /*07d4*/ 	.word	0x0001b240


	//   ....[190]....
        /*07d8*/ 	.word	0x0001b290


	//   ....[191]....
        /*07dc*/ 	.word	0x0001b2d0


	//   ....[192]....
        /*07e0*/ 	.word	0x0001b320


	//   ....[193]....
        /*07e4*/ 	.word	0x0001b370


	//   ....[194]....
        /*07e8*/ 	.word	0x0001b3c0


	//   ....[195]....
        /*07ec*/ 	.word	0x0001b410


	//   ....[196]....
        /*07f0*/ 	.word	0x0001b460


	//   ....[197]....
        /*07f4*/ 	.word	0x0001b4b0


	//   ....[198]....
        /*07f8*/ 	.word	0x0001b520


	//   ....[199]....
        /*07fc*/ 	.word	0x0001b590


	//   ....[200]....
        /*0800*/ 	.word	0x0001b600


	//   ....[201]....
        /*0804*/ 	.word	0x0001b660


	//   ....[202]....
        /*0808*/ 	.word	0x0001b6d0


	//   ....[203]....
        /*080c*/ 	.word	0x0001b740


	//   ....[204]....
        /*0810*/ 	.word	0x0001b7b0


	//   ....[205]....
        /*0814*/ 	.word	0x0001b810


	//   ....[206]....
        /*0818*/ 	.word	0x0001b880


	//   ....[207]....
        /*081c*/ 	.word	0x0001b8f0


	//   ....[208]....
        /*0820*/ 	.word	0x0001b960


	//   ....[209]....
        /*0824*/ 	.word	0x0001b9c0


	//   ....[210]....
        /*0828*/ 	.word	0x0001ba30


	//   ....[211]....
        /*082c*/ 	.word	0x0001baa0


	//   ....[212]....
        /*0830*/ 	.word	0x0001bb10


	//   ....[213]....
        /*0834*/ 	.word	0x0001bb70


	//   ....[214]....
        /*0838*/ 	.word	0x0001bbe0


	//   ....[215]....
        /*083c*/ 	.word	0x0001bc50


	//   ....[216]....
        /*0840*/ 	.word	0x0001bcc0


	//   ....[217]....
        /*0844*/ 	.word	0x0001bd20


	//   ....[218]....
        /*0848*/ 	.word	0x0001bd90


	//   ....[219]....
        /*084c*/ 	.word	0x0001be00


	//   ....[220]....
        /*0850*/ 	.word	0x0001be50


	//   ....[221]....
        /*0854*/ 	.word	0x0001be90


	//   ....[222]....
        /*0858*/ 	.word	0x0001bee0


	//   ....[223]....
        /*085c*/ 	.word	0x0001bf30


	//   ....[224]....
        /*0860*/ 	.word	0x0001bf80


	//   ....[225]....
        /*0864*/ 	.word	0x0001bff0


	//   ....[226]....
        /*0868*/ 	.word	0x0001c040


	//   ....[227]....
        /*086c*/ 	.word	0x0001c090


	//   ....[228]....
        /*0870*/ 	.word	0x0001c0e0


	//   ....[229]....
        /*0874*/ 	.word	0x0001c130


	//   ....[230]....
        /*0878*/ 	.word	0x0001c180


	//   ....[231]....
        /*087c*/ 	.word	0x0001c1f0


	//   ....[232]....
        /*0880*/ 	.word	0x0001c240


	//   ....[233]....
        /*0884*/ 	.word	0x0001c2b0


	//   ....[234]....
        /*0888*/ 	.word	0x0001c310


	//   ....[235]....
        /*088c*/ 	.word	0x0001c380


	//----- nvinfo : EIATTR_EXIT_INSTR_OFFSETS
	.align		4
.L_1060:
        /*0890*/ 	.byte	0x04, 0x1c
        /*0892*/ 	.short	(.L_1062 - .L_1061)


	//   ....[0]....
.L_1061:
        /*0894*/ 	.word	0x00000fe0


	//   ....[1]....
        /*0898*/ 	.word	0x00019300


	//----- nvinfo : EIATTR_MAX_THREADS
	.align		4
.L_1062:
        /*089c*/ 	.byte	0x04, 0x05
        /*089e*/ 	.short	(.L_1064 - .L_1063)
.L_1063:
        /*08a0*/ 	.word	0x00000100
        /*08a4*/ 	.word	0x00000001
        /*08a8*/ 	.word	0x00000001


	//----- nvinfo : EIATTR_CRS_STACK_SIZE
	.align		4
.L_1064:
        /*08ac*/ 	.byte	0x04, 0x1e
        /*08ae*/ 	.short	(.L_1066 - .L_1065)
.L_1065:
        /*08b0*/ 	.word	0x00000000
.L_1066:


//--------------------- .nv.info._ZN7cutlass13device_kernelIN5flash19enable_sm80_to_sm89INS1_16FlashAttnFwdSm80INS1_25CollectiveMainloopFwdSm80ILi8ELi1ELb0EN4cute5tupleIJNS5_1CILi128EEENS7_ILi48EEENS7_ILi256EEEEEELi256ENS_10bfloat16_tEfNS_4arch4Sm80ELb0ELb1ELb0ELb1ELb1ELb1ELb1ELb1EEENS1_21CollectiveEpilogueFwdINS6_IJS8_SA_S9_EEENS6_IJNS7_ILi1EEESI_SI_EEESC_SE_Li256ELb1ELb1ELb1ELb0EEENS1_36VarlenDynamicPersistentTileSchedulerILi128ELi48ELi256ELi256ELb1ELb1ELb0ELb1ELb0ELb1EEEEEEEEEvNT_6ParamsE --------------------------
	.section	.nv.info._ZN7cutlass13device_kernelIN5flash19enable_sm80_to_sm89INS1_16FlashAttnFwdSm80INS1_25CollectiveMainloopFwdSm80ILi8ELi1ELb0EN4cute5tupleIJNS5_1CILi128EEENS7_ILi48EEENS7_ILi256EEEEEELi256ENS_10bfloat16_tEfNS_4arch4Sm80ELb0ELb1ELb0ELb1ELb1ELb1ELb1ELb1EEENS1_21CollectiveEpilogueFwdINS6_IJS8_SA_S9_EEENS6_IJNS7_ILi1EEESI_SI_EEESC_SE_Li256ELb1ELb1ELb1ELb0EEENS1_36VarlenDynamicPersistentTileSchedulerILi128ELi48ELi256ELi256ELb1ELb1ELb0ELb1ELb0ELb1EEEEEEEEEvNT_6ParamsE,"",@"SHT_CUDA_INFO"
	.sectionflags	@""
	.align	4


	//----- nvinfo : EIATTR_CUDA_API_VERSION
	.align		4
        /*0000*/ 	.byte	0x04, 0x37
        /*0002*/ 	.short	(.L_1068 - .L_1067)
.L_1067:
        /*0004*/ 	.word	0x00000082


	//----- nvinfo : EIATTR_SW2861232_WAR
	.align		4
.L_1068:
        /*0008*/ 	.byte	0x01, 0x35
	.zero		2


	//----- nvinfo : EIATTR_PARAM_CBANK
	.align		4
        /*000c*/ 	.byte	0x04, 0x0a
        /*000e*/ 	.short	(.L_1070 - .L_1069)
	.align		4
.L_1069:
        /*0010*/ 	.word	index@(.nv.constant0._ZN7cutlass13device_kernelIN5flash19enable_sm80_to_sm89INS1_16FlashAttnFwdSm80INS1_25CollectiveMainloopFwdSm80ILi8ELi1ELb0EN4cute5tupleIJNS5_1CILi128EEENS7_ILi48EEENS7_ILi256EEEEEELi256ENS_10bfloat16_tEfNS_4arch4Sm80ELb0ELb1ELb0ELb1ELb1ELb1ELb1ELb1EEENS1_21CollectiveEpilogueFwdINS6_IJS8_SA_S9_EEENS6_IJNS7_ILi1EEESI_SI_EEESC_SE_Li256ELb1ELb1ELb1ELb0EEENS1_36VarlenDynamicPersistentTileSchedulerILi128ELi48ELi256ELi256ELb1ELb1ELb0ELb1ELb0ELb1EEEEEEEEEvNT_6ParamsE)
        /*0014*/ 	.short	0x0160
        /*0016*/ 	.short	0x0438


	//----- nvinfo : EIATTR_CBANK_PARAM_SIZE
	.align		4
.L_1070:
        /*0018*/ 	.byte	0x03, 0x19
        /*001a*/ 	.short	0x0438


	//----- nvinfo : EIATTR_KPARAM_INFO
	.align		4
        /*001c*/ 	.byte	0x04, 0x17
        /*001e*/ 	.short	(.L_1072 - .L_1071)
.L_1071:
        /*0020*/ 	.word	0x00000000
        /*0024*/ 	.short	0x0000
        /*0026*/ 	.short	0x0000
        /*0028*/ 	.byte	0x00, 0xf0, 0xe1, 0x10


	//----- nvinfo : EIATTR_MAXREG_COUNT
	.align		4
.L_1072:
        /*002c*/ 	.byte	0x03, 0x1b
        /*002e*/ 	.short	0x00ff


	//----- nvinfo : EIATTR_NUM_BARRIERS
	.align		4
        /*0030*/ 	.byte	0x02, 0x4c
        /*0032*/ 	.byte	0x06
	.zero		1


	//----- nvinfo : EIATTR_ANNOTATIONS
	.align		4
        /*0034*/ 	.byte	0x04, 0x55
        /*0036*/ 	.short	(.L_1074 - .L_1073)


	//   ....[0]....
.L_1073:
        /* <DEDUP_REMOVED lines=160> */


	//----- nvinfo : EIATTR_MERCURY_ISA_VERSION
	.align		4
.L_1074:
        /*0a20*/ 	.byte	0x03, 0x5f
        /*0a22*/ 	.short	0x0000


	//----- nvinfo : EIATTR_INT_WARP_WIDE_INSTR_OFFSETS
	.align		4
        /*0a24*/ 	.byte	0x04, 0x31
        /*0a26*/ 	.short	(.L_1076 - .L_1075)


	//   ....[0]....
.L_1075:
        /*0a28*/ 	.word	0x0001a070


	//   ....[1]....
        /*0a2c*/ 	.word	0x0001a0f0


	//----- nvinfo : EIATTR_COOP_GROUP_MASK_REGIDS
	.align		4
.L_1076:
        /*0a30*/ 	.byte	0x04, 0x29
        /*0a32*/ 	.short	(.L_1078 - .L_1077)


	//   ....[0]....
.L_1077:
        /*0a34*/ 	.word	0xffffffff


	//   ....[1]....
        /*0a38*/ 	.word	0xffffffff


	//   ....[2]....
        /*0a3c*/ 	.word	0xffffffff


	//   ....[3]....
        /*0a40*/ 	.word	0xffffffff


	//   ....[4]....
        /*0a44*/ 	.word	0xffffffff


	//   ....[5]....
        /*0a48*/ 	.word	0xffffffff


	//   ....[6]....
        /*0a4c*/ 	.word	0xffffffff


	//   ....[7]....
        /*0a50*/ 	.word	0xffffffff


	//   ....[8]....
        /*0a54*/ 	.word	0xffffffff


	//   ....[9]....
        /*0a58*/ 	.word	0xffffffff


	//   ....[10]....
        /*0a5c*/ 	.word	0xffffffff


	//   ....[11]....
        /*0a60*/ 	.word	0xffffffff


	//   ....[12]....
        /*0a64*/ 	.word	0xffffffff


	//   ....[13]....
        /*0a68*/ 	.word	0xffffffff


	//   ....[14]....
        /*0a6c*/ 	.word	0xffffffff


	//   ....[15]....
        /*0a70*/ 	.word	0xffffffff


	//   ....[16]....
        /*0a74*/ 	.word	0xffffffff


	//   ....[17]....
        /*0a78*/ 	.word	0xffffffff


	//   ....[18]....
        /*0a7c*/ 	.word	0xffffffff


	//   ....[19]....
        /*0a80*/ 	.word	0xffffffff


	//   ....[20]....
        /*0a84*/ 	.word	0xffffffff


	//   ....[21]....
        /*0a88*/ 	.word	0xffffffff


	//   ....[22]....
        /*0a8c*/ 	.word	0xffffffff


	//   ....[23]....
        /*0a90*/ 	.word	0xffffffff


	//   ....[24]....
        /*0a94*/ 	.word	0xffffffff


	//   ....[25]....
        /*0a98*/ 	.word	0xffffffff


	//   ....[26]....
        /*0a9c*/ 	.word	0xffffffff


	//   ....[27]....
        /*0aa0*/ 	.word	0xffffffff


	//   ....[28]....
        /*0aa4*/ 	.word	0xffffffff


	//   ....[29]....
        /*0aa8*/ 	.word	0xffffffff


	//   ....[30]....
        /*0aac*/ 	.word	0xffffffff


	//   ....[31]....
        /*0ab0*/ 	.word	0xffffffff


	//   ....[32]....
        /*0ab4*/ 	.word	0xffffffff


	//   ....[33]....
        /*0ab8*/ 	.word	0xffffffff


	//   ....[34]....
        /*0abc*/ 	.word	0xffffffff


	//   ....[35]....
        /*0ac0*/ 	.word	0xffffffff


	//   ....[36]....
        /*0ac4*/ 	.word	0xffffffff


	//   ....[37]....
        /*0ac8*/ 	.word	0xffffffff


	//   ....[38]....
        /*0acc*/ 	.word	0xffffffff


	//   ....[39]....
        /*0ad0*/ 	.word	0xffffffff


	//   ....[40]....
        /*0ad4*/ 	.word	0xffffffff


	//   ....[41]....
        /*0ad8*/ 	.word	0xffffffff


	//   ....[42]....
        /*0adc*/ 	.word	0xffffffff


	//   ....[43]....
        /*0ae0*/ 	.word	0xffffffff


	//   ....[44]....
        /*0ae4*/ 	.word	0xffffffff


	//   ....[45]....
        /*0ae8*/ 	.word	0xffffffff


	//   ....[46]....
        /*0aec*/ 	.word	0xffffffff


	//   ....[47]....
        /*0af0*/ 	.word	0xffffffff


	//   ....[48]....
        /*0af4*/ 	.word	0xffffffff


	//   ....[49]....
        /*0af8*/ 	.word	0xffffffff


	//   ....[50]....
        /*0afc*/ 	.word	0xffffffff


	//   ....[51]....
        /*0b00*/ 	.word	0xffffffff


	//   ....[52]....
        /*0b04*/ 	.word	0xffffffff


	//   ....[53]....
        /*0b08*/ 	.word	0xffffffff


	//   ....[54]....
        /*0b0c*/ 	.word	0xffffffff


	//   ....[55]....
        /*0b10*/ 	.word	0xffffffff


	//   ....[56]....
        /*0b14*/ 	.word	0xffffffff


	//   ....[57]....
        /*0b18*/ 	.word	0xffffffff


	//   ....[58]....
        /*0b1c*/ 	.word	0xffffffff


	//   ....[59]....
        /*0b20*/ 	.word	0xffffffff


	//   ....[60]....
        /*0b24*/ 	.word	0xffffffff


	//   ....[61]....
        /*0b28*/ 	.word	0xffffffff


	//   ....[62]....
        /*0b2c*/ 	.word	0xffffffff


	//   ....[63]....
        /*0b30*/ 	.word	0xffffffff


	//   ....[64]....
        /*0b34*/ 	.word	0xffffffff


	//   ....[65]....
        /*0b38*/ 	.word	0xffffffff


	//   ....[66]....
        /*0b3c*/ 	.word	0xffffffff


	//   ....[67]....
        /*0b40*/ 	.word	0xffffffff


	//   ....[68]....
        /*0b44*/ 	.word	0xffffffff


	//   ....[69]....
        /*0b48*/ 	.word	0xffffffff


	//   ....[70]....
        /*0b4c*/ 	.word	0xffffffff


	//   ....[71]....
        /*0b50*/ 	.word	0xffffffff


	//   ....[72]....
        /*0b54*/ 	.word	0xffffffff


	//   ....[73]....
        /*0b58*/ 	.word	0xffffffff


	//   ....[74]....
        /*0b5c*/ 	.word	0xffffffff


	//   ....[75]....
        /*0b60*/ 	.word	0xffffffff


	//   ....[76]....
        /*0b64*/ 	.word	0xffffffff


	//   ....[77]....
        /*0b68*/ 	.word	0xffffffff


	//   ....[78]....
        /*0b6c*/ 	.word	0xffffffff


	//   ....[79]....
        /*0b70*/ 	.word	0xffffffff


	//   ....[80]....
        /*0b74*/ 	.word	0xffffffff


	//   ....[81]....
        /*0b78*/ 	.word	0xffffffff


	//   ....[82]....
        /*0b7c*/ 	.word	0xffffffff


	//   ....[83]....
        /*0b80*/ 	.word	0xffffffff


	//   ....[84]....
        /*0b84*/ 	.word	0xffffffff


	//   ....[85]....
        /*0b88*/ 	.word	0xffffffff


	//   ....[86]....
        /*0b8c*/ 	.word	0xffffffff


	//   ....[87]....
        /*0b90*/ 	.word	0xffffffff


	//   ....[88]....
        /*0b94*/ 	.word	0xffffffff


	//   ....[89]....
        /*0b98*/ 	.word	0xffffffff


	//   ....[90]....
        /*0b9c*/ 	.word	0xffffffff


	//   ....[91]....
        /*0ba0*/ 	.word	0xffffffff


	//   ....[92]....
        /*0ba4*/ 	.word	0xffffffff


	//   ....[93]....
        /*0ba8*/ 	.word	0xffffffff


	//   ....[94]....
        /*0bac*/ 	.word	0xffffffff


	//   ....[95]....
        /*0bb0*/ 	.word	0xffffffff


	//   ....[96]....
        /*0bb4*/ 	.word	0xffffffff


	//   ....[97]....
        /*0bb8*/ 	.word	0xffffffff


	//   ....[98]....
        /*0bbc*/ 	.word	0xffffffff


	//   ....[99]....
        /*0bc0*/ 	.word	0xffffffff


	//   ....[100]....
        /*0bc4*/ 	.word	0xffffffff


	//   ....[101]....
        /*0bc8*/ 	.word	0xffffffff


	//   ....[102]....
        /*0bcc*/ 	.word	0xffffffff


	//   ....[103]....
        /*0bd0*/ 	.word	0xffffffff


	//   ....[104]....
        /*0bd4*/ 	.word	0xffffffff


	//   ....[105]....
        /*0bd8*/ 	.word	0xffffffff


	//   ....[106]....
        /*0bdc*/ 	.word	0xffffffff


	//   ....[107]....
        /*0be0*/ 	.word	0xffffffff


	//   ....[108]....
        /*0be4*/ 	.word	0xffffffff


	//   ....[109]....
        /*0be8*/ 	.word	0xffffffff


	//   ....[110]....
        /*0bec*/ 	.word	0xffffffff


	//   ....[111]....
        /*0bf0*/ 	.word	0xffffffff


	//   ....[112]....
        /*0bf4*/ 	.word	0xffffffff


	//   ....[113]....
        /*0bf8*/ 	.word	0xffffffff


	//   ....[114]....
        /*0bfc*/ 	.word	0xffffffff


	//   ....[115]....
        /*0c00*/ 	.word	0xffffffff


	//   ....[116]....
        /*0c04*/ 	.word	0xffffffff


	//   ....[117]....
        /*0c08*/ 	.word	0xffffffff


	//   ....[118]....
        /*0c0c*/ 	.word	0xffffffff


	//   ....[119]....
        /*0c10*/ 	.word	0xffffffff


	//   ....[120]....
        /*0c14*/ 	.word	0xffffffff


	//   ....[121]....
        /*0c18*/ 	.word	0xffffffff


	//   ....[122]....
        /*0c1c*/ 	.word	0xffffffff


	//   ....[123]....
        /*0c20*/ 	.word	0xffffffff


	//   ....[124]....
        /*0c24*/ 	.word	0xffffffff


	//   ....[125]....
        /*0c28*/ 	.word	0xffffffff


	//   ....[126]....
        /*0c2c*/ 	.word	0xffffffff


	//   ....[127]....
        /*0c30*/ 	.word	0xffffffff


	//   ....[128]....
        /*0c34*/ 	.word	0xffffffff


	//   ....[129]....
        /*0c38*/ 	.word	0xffffffff


	//   ....[130]....
        /*0c3c*/ 	.word	0xffffffff


	//   ....[131]....
        /*0c40*/ 	.word	0xffffffff


	//   ....[132]....
        /*0c44*/ 	.word	0xffffffff


	//   ....[133]....
        /*0c48*/ 	.word	0xffffffff


	//   ....[134]....
        /*0c4c*/ 	.word	0xffffffff


	//   ....[135]....
        /*0c50*/ 	.word	0xffffffff


	//   ....[136]....
        /*0c54*/ 	.word	0xffffffff


	//   ....[137]....
        /*0c58*/ 	.word	0xffffffff


	//   ....[138]....
        /*0c5c*/ 	.word	0xffffffff


	//   ....[139]....
        /*0c60*/ 	.word	0xffffffff


	//   ....[140]....
        /*0c64*/ 	.word	0xffffffff


	//   ....[141]....
        /*0c68*/ 	.word	0xffffffff


	//   ....[142]....
        /*0c6c*/ 	.word	0xffffffff


	//   ....[143]....
        /*0c70*/ 	.word	0xffffffff


	//   ....[144]....
        /*0c74*/ 	.word	0xffffffff


	//   ....[145]....
        /*0c78*/ 	.word	0xffffffff


	//   ....[146]....
        /*0c7c*/ 	.word	0xffffffff


	//   ....[147]....
        /*0c80*/ 	.word	0xffffffff


	//   ....[148]....
        /*0c84*/ 	.word	0xffffffff


	//   ....[149]....
        /*0c88*/ 	.word	0xffffffff


	//   ....[150]....
        /*0c8c*/ 	.word	0xffffffff


	//   ....[151]....
        /*0c90*/ 	.word	0xffffffff


	//   ....[152]....
        /*0c94*/ 	.word	0xffffffff


	//   ....[153]....
        /*0c98*/ 	.word	0xffffffff


	//   ....[154]....
        /*0c9c*/ 	.word	0xffffffff


	//   ....[155]....
        /*0ca0*/ 	.word	0xffffffff


	//   ....[156]....
        /*0ca4*/ 	.word	0xffffffff


	//   ....[157]....
        /*0ca8*/ 	.word	0xffffffff


	//   ....[158]....
        /*0cac*/ 	.word	0xffffffff


	//   ....[159]....
        /*0cb0*/ 	.word	0xffffffff


	//   ....[160]....
        /*0cb4*/ 	.word	0xffffffff


	//   ....[161]....
        /*0cb8*/ 	.word	0xffffffff


	//   ....[162]....
        /*0cbc*/ 	.word	0xffffffff


	//   ....[163]....
        /*0cc0*/ 	.word	0xffffffff


	//   ....[164]....
        /*0cc4*/ 	.word	0xffffffff


	//   ....[165]....
        /*0cc8*/ 	.word	0xffffffff


	//   ....[166]....
        /*0ccc*/ 	.word	0xffffffff


	//   ....[167]....
        /*0cd0*/ 	.word	0xffffffff


	//   ....[168]....
        /*0cd4*/ 	.word	0xffffffff


	//   ....[169]....
        /*0cd8*/ 	.word	0xffffffff


	//   ....[170]....
        /*0cdc*/ 	.word	0xffffffff


	//   ....[171]....
        /*0ce0*/ 	.word	0xffffffff


	//   ....[172]....
        /*0ce4*/ 	.word	0xffffffff


	//   ....[173]....
        /*0ce8*/ 	.word	0xffffffff


	//   ....[174]....
        /*0cec*/ 	.word	0xffffffff


	//   ....[175]....
        /*0cf0*/ 	.word	0xffffffff


	//   ....[176]....
        /*0cf4*/ 	.word	0xffffffff


	//   ....[177]....
        /*0cf8*/ 	.word	0xffffffff


	//   ....[178]....
        /*0cfc*/ 	.word	0xffffffff


	//   ....[179]....
        /*0d00*/ 	.word	0xffffffff


	//   ....[180]....
        /*0d04*/ 	.word	0xffffffff


	//   ....[181]....
        /*0d08*/ 	.word	0xffffffff


	//   ....[182]....
        /*0d0c*/ 	.word	0xffffffff


	//   ....[183]....
        /*0d10*/ 	.word	0xffffffff


	//   ....[184]....
        /*0d14*/ 	.word	0xffffffff


	//   ....[185]....
        /*0d18*/ 	.word	0xffffffff


	//   ....[186]....
        /*0d1c*/ 	.word	0xffffffff


	//   ....[187]....
        /*0d20*/ 	.word	0xffffffff


	//   ....[188]....
        /*0d24*/ 	.word	0xffffffff


	//   ....[189]....
        /*0d28*/ 	.word	0xffffffff


	//   ....[190]....
        /*0d2c*/ 	.word	0xffffffff


	//   ....[191]....
        /*0d30*/ 	.word	0xffffffff


	//   ....[192]....
        /*0d34*/ 	.word	0xffffffff


	//   ....[193]....
        /*0d38*/ 	.word	0xffffffff


	//   ....[194]....
        /*0d3c*/ 	.word	0xffffffff


	//   ....[195]....
        /*0d40*/ 	.word	0xffffffff


	//   ....[196]....
        /*0d44*/ 	.word	0xffffffff


	//   ....[197]....
        /*0d48*/ 	.word	0xffffffff


	//   ....[198]....
        /*0d4c*/ 	.word	0xffffffff


	//   ....[199]....
        /*0d50*/ 	.word	0xffffffff


	//   ....[200]....
        /*0d54*/ 	.word	0xffffffff


	//   ....[201]....
        /*0d58*/ 	.word	0xffffffff


	//   ....[202]....
        /*0d5c*/ 	.word	0xffffffff


	//   ....[203]....
        /*0d60*/ 	.word	0xffffffff


	//   ....[204]....
        /*0d64*/ 	.word	0xffffffff


	//   ....[205]....
        /*0d68*/ 	.word	0xffffffff


	//   ....[206]....
        /*0d6c*/ 	.word	0xffffffff


	//   ....[207]....
        /*0d70*/ 	.word	0xffffffff


	//   ....[208]....
        /*0d74*/ 	.word	0xffffffff


	//   ....[209]....
        /*0d78*/ 	.word	0xffffffff


	//   ....[210]....
        /*0d7c*/ 	.word	0xffffffff


	//   ....[211]....
        /*0d80*/ 	.word	0xffffffff


	//   ....[212]....
        /*0d84*/ 	.word	0xffffffff


	//   ....[213]....
        /*0d88*/ 	.word	0xffffffff


	//   ....[214]....
        /*0d8c*/ 	.word	0xffffffff


	//   ....[215]....
        /*0d90*/ 	.word	0xffffffff


	//   ....[216]....
        /*0d94*/ 	.word	0xffffffff


	//   ....[217]....
        /*0d98*/ 	.word	0xffffffff


	//   ....[218]....
        /*0d9c*/ 	.word	0xffffffff


	//   ....[219]....
        /*0da0*/ 	.word	0xffffffff


	//   ....[220]....
        /*0da4*/ 	.word	0xffffffff


	//   ....[221]....
        /*0da8*/ 	.word	0xffffffff


	//   ....[222]....
        /*0dac*/ 	.word	0xffffffff


	//   ....[223]....
        /*0db0*/ 	.word	0xffffffff


	//   ....[224]....
        /*0db4*/ 	.word	0xffffffff


	//   ....[225]....
        /*0db8*/ 	.word	0xffffffff


	//   ....[226]....
        /*0dbc*/ 	.word	0xffffffff


	//   ....[227]....
        /*0dc0*/ 	.word	0xffffffff


	//   ....[228]....
        /*0dc4*/ 	.word	0xffffffff


	//   ....[229]....
        /*0dc8*/ 	.word	0xffffffff


	//   ....[230]....
        /*0dcc*/ 	.word	0xffffffff


	//   ....[231]....
        /*0dd0*/ 	.word	0xffffffff


	//   ....[232]....
        /*0dd4*/ 	.word	0xffffffff


	//   ....[233]....
        /*0dd8*/ 	.word	0xffffffff


	//   ....[234]....
        /*0ddc*/ 	.word	0xffffffff


	//   ....[235]....
        /*0de0*/ 	.word	0xffffffff


	//   ....[236]....
        /*0de4*/ 	.word	0xffffffff


	//   ....[237]....
        /*0de8*/ 	.word	0xffffffff


	//   ....[238]....
        /*0dec*/ 	.word	0xffffffff


	//   ....[239]....
        /*0df0*/ 	.word	0xffffffff


	//   ....[240]....
        /*0df4*/ 	.word	0xffffffff


	//   ....[241]....
        /*0df8*/ 	.word	0xffffffff


	//   ....[242]....
        /*0dfc*/ 	.word	0xffffffff


	//   ....[243]....
        /*0e00*/ 	.word	0xffffffff


	//   ....[244]....
        /*0e04*/ 	.word	0xffffffff


	//   ....[245]....
        /*0e08*/ 	.word	0xffffffff


	//   ....[246]....
        /*0e0c*/ 	.word	0xffffffff


	//   ....[247]....
        /*0e10*/ 	.word	0xffffffff


	//   ....[248]....
        /*0e14*/ 	.word	0xffffffff


	//   ....[249]....
        /*0e18*/ 	.word	0xffffffff


	//   ....[250]....
        /*0e1c*/ 	.word	0xffffffff


	//   ....[251]....
        /*0e20*/ 	.word	0xffffffff


	//   ....[252]....
        /*0e24*/ 	.word	0xffffffff


	//   ....[253]....
        /*0e28*/ 	.word	0xffffffff


	//   ....[254]....
        /*0e2c*/ 	.word	0xffffffff


	//   ....[255]....
        /*0e30*/ 	.word	0xffffffff


	//   ....[0]....
        /*0e34*/ 	.word	0xffffffff


	//   ....[1]....
        /*0e38*/ 	.word	0xffffffff


	//   ....[2]....
        /*0e3c*/ 	.word	0xffffffff


	//   ....[3]....
        /*0e40*/ 	.word	0xffffffff


	//   ....[4]....
        /*0e44*/ 	.word	0xffffffff


	//   ....[5]....
        /*0e48*/ 	.word	0xffffffff


	//   ....[6]....
        /*0e4c*/ 	.word	0xffffffff


	//   ....[7]....
        /*0e50*/ 	.word	0xffffffff


	//   ....[8]....
        /*0e54*/ 	.word	0xffffffff


	//   ....[9]....
        /*0e58*/ 	.word	0xffffffff


	//   ....[10]....
        /*0e5c*/ 	.word	0xffffffff


	//   ....[11]....
        /*0e60*/ 	.word	0xffffffff


	//   ....[12]....
        /*0e64*/ 	.word	0xffffffff


	//   ....[13]....
        /*0e68*/ 	.word	0xffffffff


	//   ....[14]....
        /*0e6c*/ 	.word	0xffffffff


	//   ....[15]....
        /*0e70*/ 	.word	0xffffffff


	//   ....[16]....
        /*0e74*/ 	.word	0xffffffff


	//   ....[17]....
        /*0e78*/ 	.word	0xffffffff


	//   ....[18]....
        /*0e7c*/ 	.word	0xffffffff


	//   ....[19]....
        /*0e80*/ 	.word	0xffffffff


	//   ....[20]....
        /*0e84*/ 	.word	0xffffffff


	//   ....[21]....
        /*0e88*/ 	.word	0xffffffff


	//   ....[22]....
        /*0e8c*/ 	.word	0xffffffff


	//   ....[23]....
        /*0e90*/ 	.word	0xffffffff


	//   ....[24]....
        /*0e94*/ 	.word	0xffffffff


	//   ....[25]....
        /*0e98*/ 	.word	0xffffffff


	//   ....[26]....
        /*0e9c*/ 	.word	0xffffffff


	//   ....[27]....
        /*0ea0*/ 	.word	0xffffffff


	//   ....[28]....
        /*0ea4*/ 	.word	0xffffffff


	//   ....[29]....
        /*0ea8*/ 	.word	0xffffffff


	//   ....[30]....
        /*0eac*/ 	.word	0xffffffff


	//   ....[31]....
        /*0eb0*/ 	.word	0xffffffff


	//   ....[32]....
        /*0eb4*/ 	.word	0xffffffff


	//   ....[33]....
        /*0eb8*/ 	.word	0xffffffff


	//   ....[34]....
        /*0ebc*/ 	.word	0xffffffff


	//   ....[35]....
        /*0ec0*/ 	.word	0xffffffff


	//   ....[36]....
        /*0ec4*/ 	.word	0xffffffff


	//   ....[37]....
        /*0ec8*/ 	.word	0xffffffff


	//   ....[38]....
        /*0ecc*/ 	.word	0xffffffff


	//   ....[39]....
        /*0ed0*/ 	.word	0xffffffff


	//   ....[40]....
        /*0ed4*/ 	.word	0xffffffff


	//   ....[41]....
        /*0ed8*/ 	.word	0xffffffff


	//   ....[42]....
        /*0edc*/ 	.word	0xffffffff


	//   ....[43]....
        /*0ee0*/ 	.word	0xffffffff


	//   ....[44]....
        /*0ee4*/ 	.word	0xffffffff


	//   ....[45]....
        /*0ee8*/ 	.word	0xffffffff


	//   ....[46]....
        /*0eec*/ 	.word	0xffffffff


	//   ....[47]....
        /*0ef0*/ 	.word	0xffffffff


	//   ....[48]....
        /*0ef4*/ 	.word	0xffffffff


	//   ....[49]....
        /*0ef8*/ 	.word	0xffffffff


	//   ....[50]....
        /*0efc*/ 	.word	0xffffffff


	//   ....[51]....
        /*0f00*/ 	.word	0xffffffff


	//   ....[52]....
        /*0f04*/ 	.word	0xffffffff


	//   ....[53]....
        /*0f08*/ 	.word	0xffffffff


	//   ....[54]....
        /*0f0c*/ 	.word	0xffffffff


	//   ....[55]....
        /*0f10*/ 	.word	0xffffffff


	//   ....[56]....
        /*0f14*/ 	.word	0xffffffff


	//   ....[57]....
        /*0f18*/ 	.word	0xffffffff


	//   ....[58]....
        /*0f1c*/ 	.word	0xffffffff


	//   ....[59]....
        /*0f20*/ 	.word	0xffffffff


	//   ....[60]....
        /*0f24*/ 	.word	0xffffffff


	//   ....[61]....
        /*0f28*/ 	.word	0xffffffff


	//   ....[62]....
        /*0f2c*/ 	.word	0xffffffff


	//   ....[63]....
        /*0f30*/ 	.word	0xffffffff


	//   ....[64]....
        /*0f34*/ 	.word	0xffffffff


	//----- nvinfo : EIATTR_COOP_GROUP_INSTR_OFFSETS
	.align		4
.L_1078:
        /*0f38*/ 	.byte	0x04, 0x28
        /*0f3a*/ 	.short	(.L_1080 - .L_1079)


	//   ....[0]....
.L_1079:
        /*0f3c*/ 	.word	0x00000060


	//   ....[1]....
        /*0f40*/ 	.word	0x00000260


	//   ....[2]....
        /*0f44*/ 	.word	0x00000290


	//   ....[3]....
        /*0f48*/ 	.word	0x000002c0


	//   ....[4]....
        /*0f4c*/ 	.word	0x000002f0


	//   ....[5]....
        /*0f50*/ 	.word	0x00000320


	//   ....[6]....
        /*0f54*/ 	.word	0x00000350


	//   ....[7]....
        /*0f58*/ 	.word	0x000004d0


	//   ....[8]....
        /*0f5c*/ 	.word	0x00000510


	//   ....[9]....
        /*0f60*/ 	.word	0x00000540


	//   ....[10]....
        /*0f64*/ 	.word	0x00000570


	//   ....[11]....
        /*0f68*/ 	.word	0x000005a0


	//   ....[12]....
        /*0f6c*/ 	.word	0x000005d0


	//   ....[13]....
        /*0f70*/ 	.word	0x00000660


	//   ....[14]....
        /*0f74*/ 	.word	0x000006b0


	//   ....[15]....
        /*0f78*/ 	.word	0x000006d0


	//   ....[16]....
        /*0f7c*/ 	.word	0x00000730


	//   ....[17]....
        /*0f80*/ 	.word	0x000044a0


	//   ....[18]....
        /*0f84*/ 	.word	0x00004510


	//   ....[19]....
        /*0f88*/ 	.word	0x00005530


	//   ....[20]....
        /*0f8c*/ 	.word	0x00005540


	//   ....[21]....
        /*0f90*/ 	.word	0x00006a90


	//   ....[22]....
        /*0f94*/ 	.word	0x00006b10


	//   ....[23]....
        /*0f98*/ 	.word	0x00007bf0


	//   ....[24]....
        /*0f9c*/ 	.word	0x00007c00


	//   ....[25]....
        /*0fa0*/ 	.word	0x00008bc0


	//   ....[26]....
        /*0fa4*/ 	.word	0x00008bf0


	//   ....[27]....
        /*0fa8*/ 	.word	0x00008db0


	//   ....[28]....
        /*0fac*/ 	.word	0x00008dd0


	//   ....[29]....
        /*0fb0*/ 	.word	0x00009200


	//   ....[30]....
        /*0fb4*/ 	.word	0x00009220


	//   ....[31]....
        /*0fb8*/ 	.word	0x00009450


	//   ....[32]....
        /*0fbc*/ 	.word	0x00009470


	//   ....[33]....
        /*0fc0*/ 	.word	0x0000a860


	//   ....[34]....
        /*0fc4*/ 	.word	0x0000a880


	//   ....[35]....
        /*0fc8*/ 	.word	0x0000a9f0


	//   ....[36]....
        /*0fcc*/ 	.word	0x0000aa00


	//   ....[37]....
        /*0fd0*/ 	.word	0x0000ab70


	//   ....[38]....
        /*0fd4*/ 	.word	0x0000ab90


	//   ....[39]....
        /*0fd8*/ 	.word	0x0000ad00


	//   ....[40]....
        /*0fdc*/ 	.word	0x0000ad10


	//   ....[41]....
        /*0fe0*/ 	.word	0x0000b3f0


	//   ....[42]....
        /*0fe4*/ 	.word	0x0000b430


	//   ....[43]....
        /*0fe8*/ 	.word	0x0000b460


	//   ....[44]....
        /*0fec*/ 	.word	0x0000b490


	//   ....[45]....
        /*0ff0*/ 	.word	0x0000b960


	//   ....[46]....
        /*0ff4*/ 	.word	0x0000b970


	//   ....[47]....
        /*0ff8*/ 	.word	0x0000bb50


	//   ....[48]....
        /*0ffc*/ 	.word	0x0000bb60


	//   ....[49]....
        /*1000*/ 	.word	0x0000ca00


	//   ....[50]....
        /*1004*/ 	.word	0x0000ca20


	//   ....[51]....
        /*1008*/ 	.word	0x0000cbe0


	//   ....[52]....
        /*100c*/ 	.word	0x0000cbf0


	//   ....[53]....
        /*1010*/ 	.word	0x0000d060


	//   ....[54]....
        /*1014*/ 	.word	0x0000d5e0


	//   ....[55]....
        /*1018*/ 	.word	0x0000db90


	//   ....[56]....
        /*101c*/ 	.word	0x0000dbc0


	//   ....[57]....
        /*1020*/ 	.word	0x0000dbd0


	//   ....[58]....
        /*1024*/ 	.word	0x0000dc00


	//   ....[59]....
        /*1028*/ 	.word	0x0000f170


	//   ....[60]....
        /*102c*/ 	.word	0x0000f190


	//   ....[61]....
        /*1030*/ 	.word	0x0000f3c0


	//   ....[62]....
        /*1034*/ 	.word	0x0000f3d0


	//   ....[63]....
        /*1038*/ 	.word	0x000101c0


	//   ....[64]....
        /*103c*/ 	.word	0x000101e0


	//   ....[65]....
        /*1040*/ 	.word	0x00010380


	//   ....[66]....
        /*1044*/ 	.word	0x00010390


	//   ....[67]....
        /*1048*/ 	.word	0x00010660


	//   ....[68]....
        /*104c*/ 	.word	0x00010c00


	//   ....[69]....
        /*1050*/ 	.word	0x000111f0


	//   ....[70]....
        /*1054*/ 	.word	0x00011220


	//   ....[71]....
        /*1058*/ 	.word	0x00011240


	//   ....[72]....
        /*105c*/ 	.word	0x00011260


	//   ....[73]....
        /*1060*/ 	.word	0x00012e80


	//   ....[74]....
        /*1064*/ 	.word	0x00012ea0


	//   ....[75]....
        /*1068*/ 	.word	0x000130d0


	//   ....[76]....
        /*106c*/ 	.word	0x000130e0


	//   ....[77]....
        /*1070*/ 	.word	0x00013ed0


	//   ....[78]....
        /*1074*/ 	.word	0x00013ef0


	//   ....[79]....
        /*1078*/ 	.word	0x00014090


	//   ....[80]....
        /*107c*/ 	.word	0x000140a0


	//   ....[81]....
        /*1080*/ 	.word	0x000143d0


	//   ....[82]....
        /*1084*/ 	.word	0x00014400


	//   ....[83]....
        /*1088*/ 	.word	0x00014420


	//   ....[84]....
        /*108c*/ 	.word	0x00014440


	//   ....[85]....
        /*1090*/ 	.word	0x00015d70


	//   ....[86]....
        /*1094*/ 	.word	0x00015d90


	//   ....[87]....
        /*1098*/ 	.word	0x00015fc0


	//   ....[88]....
        /*109c*/ 	.word	0x00015fd0


	//   ....[89]....
        /*10a0*/ 	.word	0x00016da0


	//   ....[90]....
        /*10a4*/ 	.word	0x00016dc0


	//   ....[91]....
        /*10a8*/ 	.word	0x00016f50


	//   ....[92]....
        /*10ac*/ 	.word	0x00016f60


	//   ....[93]....
        /*10b0*/ 	.word	0x00017230


	//   ....[94]....
        /*10b4*/ 	.word	0x000177f0


	//   ....[95]....
        /*10b8*/ 	.word	0x00017e00


	//   ....[96]....
        /*10bc*/ 	.word	0x00017e30


	//   ....[97]....
        /*10c0*/ 	.word	0x00017e50


	//   ....[98]....
        /*10c4*/ 	.word	0x00017e70


	//   ....[99]....
        /*10c8*/ 	.word	0x00019650


	//   ....[100]....
        /*10cc*/ 	.word	0x00019680


	//   ....[101]....
        /*10d0*/ 	.word	0x000196a0


	//   ....[102]....
        /*10d4*/ 	.word	0x000196b0


	//   ....[103]....
        /*10d8*/ 	.word	0x0001af40


	//   ....[104]....
        /*10dc*/ 	.word	0x0001af50


	//   ....[105]....
        /*10e0*/ 	.word	0x0001af70


	//   ....[106]....
        /*10e4*/ 	.word	0x0001af80


	//   ....[107]....
        /*10e8*/ 	.word	0x0001b330


	//   ....[108]....
        /*10ec*/ 	.word	0x0001b350


	//   ....[109]....
        /*10f0*/ 	.word	0x0001b4c0


	//   ....[110]....
        /*10f4*/ 	.word	0x0001b4d0


	//   ....[111]....
        /*10f8*/ 	.word	0x0001b640


	//   ....[112]....
        /*10fc*/ 	.word	0x0001b660


	//   ....[113]....
        /*1100*/ 	.word	0x0001b7d0


	//   ....[114]....
        /*1104*/ 	.word	0x0001b7e0


	//   ....[115]....
        /*1108*/ 	.word	0x0001bb60


	//   ....[116]....
        /*110c*/ 	.word	0x0001bb80


	//   ....[117]....
        /*1110*/ 	.word	0x0001c870


	//   ....[118]....
        /*1114*/ 	.word	0x0001c880


	//   ....[119]....
        /*1118*/ 	.word	0x0001dd10


	//   ....[120]....
        /*111c*/ 	.word	0x0001dd30


	//   ....[121]....
        /*1120*/ 	.word	0x0001dea0


	//   ....[122]....
        /*1124*/ 	.word	0x0001deb0


	//   ....[123]....
        /*1128*/ 	.word	0x0001e020


	//   ....[124]....
        /*112c*/ 	.word	0x0001e040


	//   ....[125]....
        /*1130*/ 	.word	0x0001e1b0


	//   ....[126]....
        /*1134*/ 	.word	0x0001e1c0


	//   ....[127]....
        /*1138*/ 	.word	0x0001e420


	//   ....[128]....
        /*113c*/ 	.word	0x0001e440


	//   ....[129]....
        /*1140*/ 	.word	0x0001e570


	//   ....[130]....
        /*1144*/ 	.word	0x0001e5b0


	//   ....[131]....
        /*1148*/ 	.word	0x0001e5e0


	//   ....[132]....
        /*114c*/ 	.word	0x0001e610


	//   ....[133]....
        /*1150*/ 	.word	0x0001e640


	//   ....[134]....
        /*1154*/ 	.word	0x0001e670


	//   ....[135]....
        /*1158*/ 	.word	0x0001e7e0


	//   ....[136]....
        /*115c*/ 	.word	0x0001e820


	//   ....[137]....
        /*1160*/ 	.word	0x0001e850


	//   ....[138]....
        /*1164*/ 	.word	0x0001e880


	//   ....[139]....
        /*1168*/ 	.word	0x0001e8b0


	//   ....[140]....
        /*116c*/ 	.word	0x0001e8e0


	//   ....[141]....
        /*1170*/ 	.word	0x0001e970


	//   ....[142]....
        /*1174*/ 	.word	0x0001e9d0


	//   ....[143]....
        /*1178*/ 	.word	0x0001e9e0


	//   ....[144]....
        /*117c*/ 	.word	0x0001ea40


	//   ....[145]....
        /*1180*/ 	.word	0x0001f4b0


	//   ....[146]....
        /*1184*/ 	.word	0x0001f510


	//   ....[147]....
        /*1188*/ 	.word	0x0001f560


	//   ....[148]....
        /*118c*/ 	.word	0x0001f5b0


	//   ....[149]....
        /*1190*/ 	.word	0x0001f600


	//   ....[150]....
        /*1194*/ 	.word	0x0001f670


	//   ....[151]....
        /*1198*/ 	.word	0x0001f6c0


	//   ....[152]....
        /*119c*/ 	.word	0x0001f730


	//   ....[153]....
        /*11a0*/ 	.word	0x0001f7a0


	//   ....[154]....
        /*11a4*/ 	.word	0x0001f810


	//   ....[155]....
        /*11a8*/ 	.word	0x0001f880


	//   ....[156]....
        /*11ac*/ 	.word	0x0001f8f0


	//   ....[157]....
        /*11b0*/ 	.word	0x0001f960


	//   ....[158]....
        /*11b4*/ 	.word	0x0001f9c0


	//   ....[159]....
        /*11b8*/ 	.word	0x0001fa30


	//   ....[160]....
        /*11bc*/ 	.word	0x0001faa0


	//   ....[161]....
        /*11c0*/ 	.word	0x0001fb10


	//   ....[162]....
        /*11c4*/ 	.word	0x0001fb70


	//   ....[163]....
        /*11c8*/ 	.word	0x0001fbe0


	//   ....[164]....
        /*11cc*/ 	.word	0x0001fc50


	//   ....[165]....
        /*11d0*/ 	.word	0x0001fcb0


	//   ....[166]....
        /*11d4*/ 	.word	0x0001fd20


	//   ....[167]....
        /*11d8*/ 	.word	0x0001fd90


	//   ....[168]....
        /*11dc*/ 	.word	0x0001fe00


	//   ....[169]....
        /*11e0*/ 	.word	0x0001fe60


	//   ....[170]....
        /*11e4*/ 	.word	0x0001fed0


	//   ....[171]....
        /*11e8*/ 	.word	0x0001ff40


	//   ....[172]....
        /*11ec*/ 	.word	0x0001ffa0


	//   ....[173]....
        /*11f0*/ 	.word	0x0001fff0


	//   ....[174]....
        /*11f4*/ 	.word	0x00020040


	//   ....[175]....
        /*11f8*/ 	.word	0x00020090


	//   ....[176]....
        /*11fc*/ 	.word	0x000200f0


	//   ....[177]....
        /*1200*/ 	.word	0x00020160


	//   ....[178]....
        /*1204*/ 	.word	0x000201d0


	//   ....[179]....
        /*1208*/ 	.word	0x00020230


	//   ....[180]....
        /*120c*/ 	.word	0x000202a0


	//   ....[181]....
        /*1210*/ 	.word	0x00020310


	//   ....[182]....
        /*1214*/ 	.word	0x00020380


	//   ....[183]....
        /*1218*/ 	.word	0x000203e0


	//   ....[184]....
        /*121c*/ 	.word	0x00020450


	//   ....[185]....
        /*1220*/ 	.word	0x000204c0


	//   ....[186]....
        /*1224*/ 	.word	0x00020510


	//   ....[187]....
        /*1228*/ 	.word	0x00020560


	//   ....[188]....
        /*122c*/ 	.word	0x000205b0


	//   ....[189]....
        /*1230*/ 	.word	0x000205f0


	//   ....[190]....
        /*1234*/ 	.word	0x00020660


	//   ....[191]....
        /*1238*/ 	.word	0x000206d0


	//   ....[192]....
        /*123c*/ 	.word	0x00020740


	//   ....[193]....
        /*1240*/ 	.word	0x000207a0


	//   ....[194]....
        /*1244*/ 	.word	0x00020810


	//   ....[195]....
        /*1248*/ 	.word	0x00020880


	//   ....[196]....
        /*124c*/ 	.word	0x000208f0


	//   ....[197]....
        /*1250*/ 	.word	0x00020950


	//   ....[198]....
        /*1254*/ 	.word	0x000209a0


	//   ....[199]....
        /*1258*/ 	.word	0x000209f0


	//   ....[200]....
        /*125c*/ 	.word	0x00020a40


	//   ....[201]....
        /*1260*/ 	.word	0x00020a80


	//   ....[202]....
        /*1264*/ 	.word	0x00020af0


	//   ....[203]....
        /*1268*/ 	.word	0x00020b60


	//   ....[204]....
        /*126c*/ 	.word	0x00020bc0


	//   ....[205]....
        /*1270*/ 	.word	0x00020c30


	//   ....[206]....
        /*1274*/ 	.word	0x00020ca0


	//   ....[207]....
        /*1278*/ 	.word	0x00020d10


	//   ....[208]....
        /*127c*/ 	.word	0x00020d70


	//   ....[209]....
        /*1280*/ 	.word	0x00020de0


	//   ....[210]....
        /*1284*/ 	.word	0x00020e50


	//   ....[211]....
        /*1288*/ 	.word	0x00020ea0


	//   ....[212]....
        /*128c*/ 	.word	0x00020ef0


	//   ....[213]....
        /*1290*/ 	.word	0x00020f40


	//   ....[214]....
        /*1294*/ 	.word	0x00020f80


	//   ....[215]....
        /*1298*/ 	.word	0x00020fe0


	//   ....[216]....
        /*129c*/ 	.word	0x00021040


	//   ....[217]....
        /*12a0*/ 	.word	0x00021090


	//   ....[218]....
        /*12a4*/ 	.word	0x000210e0


	//   ....[219]....
        /*12a8*/ 	.word	0x00021150


	//   ....[220]....
        /*12ac*/ 	.word	0x000211c0


	//   ....[221]....
        /*12b0*/ 	.word	0x00021230


	//   ....[222]....
        /*12b4*/ 	.word	0x00021290


	//   ....[223]....
        /*12b8*/ 	.word	0x00021300


	//   ....[224]....
        /*12bc*/ 	.word	0x00021370


	//   ....[225]....
        /*12c0*/ 	.word	0x000213e0


	//   ....[226]....
        /*12c4*/ 	.word	0x00021440


	//   ....[227]....
        /*12c8*/ 	.word	0x000214b0


	//   ....[228]....
        /*12cc*/ 	.word	0x00021520


	//   ....[229]....
        /*12d0*/ 	.word	0x00021590


	//   ....[230]....
        /*12d4*/ 	.word	0x000215f0


	//   ....[231]....
        /*12d8*/ 	.word	0x00021660


	//   ....[232]....
        /*12dc*/ 	.word	0x000216d0


	//   ....[233]....
        /*12e0*/ 	.word	0x00021740


	//   ....[234]....
        /*12e4*/ 	.word	0x000217a0


	//   ....[235]....
        /*12e8*/ 	.word	0x00021810


	//   ....[236]....
        /*12ec*/ 	.word	0x00021880


	//   ....[237]....
        /*12f0*/ 	.word	0x000218f0


	//   ....[238]....
        /*12f4*/ 	.word	0x00021950


	//   ....[239]....
        /*12f8*/ 	.word	0x000219c0


	//   ....[240]....
        /*12fc*/ 	.word	0x00021a30


	//   ....[241]....
        /*1300*/ 	.word	0x00021a80


	//   ....[242]....
        /*1304*/ 	.word	0x00021ac0


	//   ....[243]....
        /*1308*/ 	.word	0x00021b10


	//   ....[244]....
        /*130c*/ 	.word	0x00021b60


	//   ....[245]....
        /*1310*/ 	.word	0x00021bb0


	//   ....[246]....
        /*1314*/ 	.word	0x00021c20


	//   ....[247]....
        /*1318*/ 	.word	0x00021c70


	//   ....[248]....
        /*131c*/ 	.word	0x00021cc0


	//   ....[249]....
        /*1320*/ 	.word	0x00021d10


	//   ....[250]....
        /*1324*/ 	.word	0x00021d60


	//   ....[251]....
        /*1328*/ 	.word	0x00021db0


	//   ....[252]....
        /*132c*/ 	.word	0x00021e20


	//   ....[253]....
        /*1330*/ 	.word	0x00021e70


	//   ....[254]....
        /*1334*/ 	.word	0x00021ee0


	//   ....[255]....
        /*1338*/ 	.word	0x00021f40


	//   ....[0]....
        /*133c*/ 	.word	0x00021fb0


	//   ....[1]....
        /*1340*/ 	.word	0x000223e0


	//   ....[2]....
        /*1344*/ 	.word	0x00022400


	//   ....[3]....
        /*1348*/ 	.word	0x00022420


	//   ....[4]....
        /*134c*/ 	.word	0x00022430


	//   ....[5]....
        /*1350*/ 	.word	0x00022980


	//   ....[6]....
        /*1354*/ 	.word	0x00022990


	//   ....[7]....
        /*1358*/ 	.word	0x000229a0


	//   ....[8]....
        /*135c*/ 	.word	0x000229b0


	//   ....[9]....
        /*1360*/ 	.word	0x00022ec0


	//   ....[10]....
        /*1364*/ 	.word	0x00022ee0


	//   ....[11]....
        /*1368*/ 	.word	0x00022f00


	//   ....[12]....
        /*136c*/ 	.word	0x00022f10


	//   ....[13]....
        /*1370*/ 	.word	0x00023460


	//   ....[14]....
        /*1374*/ 	.word	0x00023480


	//   ....[15]....
        /*1378*/ 	.word	0x00023490


	//   ....[16]....
        /*137c*/ 	.word	0x000234a0


	//   ....[17]....
        /*1380*/ 	.word	0x000270a0


	//   ....[18]....
        /*1384*/ 	.word	0x000270c0


	//   ....[19]....
        /*1388*/ 	.word	0x000270e0


	//   ....[20]....
        /*138c*/ 	.word	0x000270f0


	//   ....[21]....
        /*1390*/ 	.word	0x000274e0


	//   ....[22]....
        /*1394*/ 	.word	0x000274f0


	//   ....[23]....
        /*1398*/ 	.word	0x00027500


	//   ....[24]....
        /*139c*/ 	.word	0x00027510


	//   ....[25]....
        /*13a0*/ 	.word	0x00027920


	//   ....[26]....
        /*13a4*/ 	.word	0x00027940


	//   ....[27]....
        /*13a8*/ 	.word	0x00027960


	//   ....[28]....
        /*13ac*/ 	.word	0x00027970


	//   ....[29]....
        /*13b0*/ 	.word	0x00027da0


	//   ....[30]....
        /*13b4*/ 	.word	0x00027dc0


	//   ....[31]....
        /*13b8*/ 	.word	0x00027de0


	//   ....[32]....
        /*13bc*/ 	.word	0x00027df0


	//   ....[33]....
        /*13c0*/ 	.word	0x0002bfc0


	//   ....[34]....
        /*13c4*/ 	.word	0x0002c030


	//   ....[35]....
        /*13c8*/ 	.word	0x0002c0a0


	//   ....[36]....
        /*13cc*/ 	.word	0x0002c100


	//   ....[37]....
        /*13d0*/ 	.word	0x0002c170


	//   ....[38]....
        /*13d4*/ 	.word	0x0002c1d0


	//   ....[39]....
        /*13d8*/ 	.word	0x0002c240


	//   ....[40]....
        /*13dc*/ 	.word	0x0002c2a0


	//   ....[41]....
        /*13e0*/ 	.word	0x0002c310


	//   ....[42]....
        /*13e4*/ 	.word	0x0002c380


	//   ....[43]....
        /*13e8*/ 	.word	0x0002c3f0


	//   ....[44]....
        /*13ec*/ 	.word	0x0002c450


	//   ....[45]....
        /*13f0*/ 	.word	0x0002c4c0


	//   ....[46]....
        /*13f4*/ 	.word	0x0002c530


	//   ....[47]....
        /*13f8*/ 	.word	0x0002c590


	//   ....[48]....
        /*13fc*/ 	.word	0x0002c5f0


	//   ....[49]....
        /*1400*/ 	.word	0x0002c660


	//   ....[50]....
        /*1404*/ 	.word	0x0002c6d0


	//   ....[51]....
        /*1408*/ 	.word	0x0002c740


	//   ....[52]....
        /*140c*/ 	.word	0x0002c7a0


	//   ....[53]....
        /*1410*/ 	.word	0x0002c810


	//   ....[54]....
        /*1414*/ 	.word	0x0002c870


	//   ....[55]....
        /*1418*/ 	.word	0x0002c8d0


	//   ....[56]....
        /*141c*/ 	.word	0x0002c930


	//   ....[57]....
        /*1420*/ 	.word	0x0002c9a0


	//   ....[58]....
        /*1424*/ 	.word	0x0002ca10


	//   ....[59]....
        /*1428*/ 	.word	0x0002ca80


	//   ....[60]....
        /*142c*/ 	.word	0x0002cae0


	//   ....[61]....
        /*1430*/ 	.word	0x0002cb50


	//   ....[62]....
        /*1434*/ 	.word	0x0002cbc0


	//   ....[63]....
        /*1438*/ 	.word	0x0002cc30


	//   ....[64]....
        /*143c*/ 	.word	0x0002cc90


	//----- nvinfo : EIATTR_EXIT_INSTR_OFFSETS
	.align		4
.L_1080:
        /*1440*/ 	.byte	0x04, 0x1c
        /*1442*/ 	.short	(.L_1082 - .L_1081)


	//   ....[0]....
.L_1081:
        /*1444*/ 	.word	0x00001170


	//   ....[1]....
        /*1448*/ 	.word	0x0001f470


	//----- nvinfo : EIATTR_MAX_THREADS
	.align		4
.L_1082:
        /*144c*/ 	.byte	0x04, 0x05
        /*144e*/ 	.short	(.L_1084 - .L_1083)
.L_1083:
        /*1450*/ 	.word	0x00000100
        /*1454*/ 	.word	0x00000001
        /*1458*/ 	.word	0x00000001


	//----- nvinfo : EIATTR_CRS_STACK_SIZE
	.align		4
.L_1084:
        /*145c*/ 	.byte	0x04, 0x1e
        /*145e*/ 	.short	(.L_1086 - .L_1085)
.L_1085:
        /*1460*/ 	.word	0x00000000
.L_1086:


//--------------------- .nv.info._ZN7cutlass13device_kernelIN5flash19enable_sm80_to_sm89INS1_16FlashAttnFwdSm80INS1_25CollectiveMainloopFwdSm80ILi8ELi1ELb0EN4cute5tupleIJNS5_1CILi128EEENS7_ILi96EEENS7_ILi256EEEEEELi256ENS_10bfloat16_tEfNS_4arch4Sm80ELb1ELb0ELb0ELb0ELb1ELb0ELb1ELb1EEENS1_21CollectiveEpilogueFwdINS6_IJS8_SA_S9_EEENS6_IJNS7_ILi1EEESI_SI_EEESC_SE_Li256ELb0ELb1ELb1ELb0EEENS1_30DynamicPersistentTileSchedulerILi256ELi256ELb1ELb1ELb0EEEEEEEEEvNT_6ParamsE --------------------------
	.section	.nv.info._ZN7cutlass13device_kernelIN5flash19enable_sm80_to_sm89INS1_16FlashAttnFwdSm80INS1_25CollectiveMainloopFwdSm80ILi8ELi1ELb0EN4cute5tupleIJNS5_1CILi128EEENS7_ILi96EEENS7_ILi256EEEEEELi256ENS_10bfloat16_tEfNS_4arch4Sm80ELb1ELb0ELb0ELb0ELb1ELb0ELb1ELb1EEENS1_21CollectiveEpilogueFwdINS6_IJS8_SA_S9_EEENS6_IJNS7_ILi1EEESI_SI_EEESC_SE_Li256ELb0ELb1ELb1ELb0EEENS1_30DynamicPersistentTileSchedulerILi256ELi256ELb1ELb1ELb0EEEEEEEEEvNT_6ParamsE,"",@"SHT_CUDA_INFO"
	.sectionflags	@""
	.align	4


	//----- nvinfo : EIATTR_CUDA_API_VERSION
	.align		4
        /*0000*/ 	.byte	0x04, 0x37
        /*0002*/ 	.short	(.L_1088 - .L_1087)
.L_1087:
        /*0004*/ 	.word	0x00000082


	//----- nvinfo : EIATTR_SW2861232_WAR
	.align		4
.L_1088:
        /*0008*/ 	.byte	0x01, 0x35
	.zero		2


	//----- nvinfo : EIATTR_PARAM_CBANK
	.align		4
        /*000c*/ 	.byte	0x04, 0x0a
        /*000e*/ 	.short	(.L_1090 - .L_1089)
	.align		4
.L_1089:
        /*0010*/ 	.word	index@(.nv.constant0._ZN7cutlass13device_kernelIN5flash19enable_sm80_to_sm89INS1_16FlashAttnFwdSm80INS1_25CollectiveMainloopFwdSm80ILi8ELi1ELb0EN4cute5tupleIJNS5_1CILi128EEENS7_ILi96EEENS7_ILi256EEEEEELi256ENS_10bfloat16_tEfNS_4arch4Sm80ELb1ELb0ELb0ELb0ELb1ELb0ELb1ELb1EEENS1_21CollectiveEpilogueFwdINS6_IJS8_SA_S9_EEENS6_IJNS7_ILi1EEESI_SI_EEESC_SE_Li256ELb0ELb1ELb1ELb0EEENS1_30DynamicPersistentTileSchedulerILi256ELi256ELb1ELb1ELb0EEEEEEEEEvNT_6ParamsE)
        /*0014*/ 	.short	0x0160
        /*0016*/ 	.short	0x0428


	//----- nvinfo : EIATTR_CBANK_PARAM_SIZE
	.align		4
.L_1090:
        /*0018*/ 	.byte	0x03, 0x19
        /*001a*/ 	.short	0x0428


	//----- nvinfo : EIATTR_KPARAM_INFO
	.align		4
        /*001c*/ 	.byte	0x04, 0x17
        /*001e*/ 	.short	(.L_1092 - .L_1091)
.L_1091:
        /*0020*/ 	.word	0x00000000
        /*0024*/ 	.short	0x0000
        /*0026*/ 	.short	0x0000
        /*0028*/ 	.byte	0x00, 0xf0, 0xa1, 0x10


	//----- nvinfo : EIATTR_MAXREG_COUNT
	.align		4
.L_1092:
        /*002c*/ 	.byte	0x03, 0x1b
        /*002e*/ 	.short	0x00ff


	//----- nvinfo : EIATTR_NUM_BARRIERS
	.align		4
        /*0030*/ 	.byte	0x02, 0x4c
        /*0032*/ 	.byte	0x06
	.zero		1


	//----- nvinfo : EIATTR_ANNOTATIONS
	.align		4
        /*0034*/ 	.byte	0x04, 0x55
        /*0036*/ 	.short	(.L_1094 - .L_1093)


	//   ....[0]....
.L_1093:
        /* <DEDUP_REMOVED lines=191> */


	//----- nvinfo : EIATTR_MERCURY_ISA_VERSION
	.align		4
.L_1094:
        /*0c18*/ 	.byte	0x03, 0x5f
        /*0c1a*/ 	.short	0x0000


	//----- nvinfo : EIATTR_INT_WARP_WIDE_INSTR_OFFSETS
	.align		4
        /*0c1c*/ 	.byte	0x04, 0x31
        /*0c1e*/ 	.short	(.L_1096 - .L_1095)


	//   ....[0]....
.L_1095:
        /*0c20*/ 	.word	0x00012830


	//   ....[1]....
        /*0c24*/ 	.word	0x000128b0


	//----- nvinfo : EIATTR_COOP_GROUP_MASK_REGIDS
	.align		4
.L_1096:
        /*0c28*/ 	.byte	0x04, 0x29
        /*0c2a*/ 	.short	(.L_1098 - .L_1097)


	//   ....[0]....
.L_1097:
        /*0c2c*/ 	.word	0xffffffff


	//   ....[1]....
        /*0c30*/ 	.word	0xffffffff


	//   ....[2]....
        /*0c34*/ 	.word	0xffffffff


	//   ....[3]....
        /*0c38*/ 	.word	0xffffffff


	//   ....[4]....
        /*0c3c*/ 	.word	0xffffffff


	//   ....[5]....
        /*0c40*/ 	.word	0xffffffff


	//   ....[6]....
        /*0c44*/ 	.word	0xffffffff


	//   ....[7]....
        /*0c48*/ 	.word	0xffffffff


	//   ....[8]....
        /*0c4c*/ 	.word	0xffffffff


	//   ....[9]....
        /*0c50*/ 	.word	0xffffffff


	//   ....[10]....
        /*0c54*/ 	.word	0xffffffff


	//   ....[11]....
        /*0c58*/ 	.word	0xffffffff


	//   ....[12]....
        /*0c5c*/ 	.word	0xffffffff


	//   ....[13]....
        /*0c60*/ 	.word	0xffffffff


	//   ....[14]....
        /*0c64*/ 	.word	0xffffffff


	//   ....[15]....
        /*0c68*/ 	.word	0xffffffff


	//   ....[16]....
        /*0c6c*/ 	.word	0xffffffff


	//   ....[17]....
        /*0c70*/ 	.word	0xffffffff


	//   ....[18]....
        /*0c74*/ 	.word	0xffffffff


	//   ....[19]....
        /*0c78*/ 	.word	0xffffffff


	//   ....[20]....
        /*0c7c*/ 	.word	0xffffffff


	//   ....[21]....
        /*0c80*/ 	.word	0xffffffff


	//   ....[22]....
        /*0c84*/ 	.word	0xffffffff


	//   ....[23]....
        /*0c88*/ 	.word	0xffffffff


	//   ....[24]....
        /*0c8c*/ 	.word	0xffffffff


	//   ....[25]....
        /*0c90*/ 	.word	0xffffffff


	//   ....[26]....
        /*0c94*/ 	.word	0xffffffff


	//   ....[27]....
        /*0c98*/ 	.word	0xffffffff


	//   ....[28]....
        /*0c9c*/ 	.word	0xffffffff


	//   ....[29]....
        /*0ca0*/ 	.word	0xffffffff


	//   ....[30]....
        /*0ca4*/ 	.word	0xffffffff


	//   ....[31]....
        /*0ca8*/ 	.word	0xffffffff


	//   ....[32]....
        /*0cac*/ 	.word	0xffffffff


	//   ....[33]....
        /*0cb0*/ 	.word	0xffffffff


	//   ....[34]....
        /*0cb4*/ 	.word	0xffffffff


	//   ....[35]....
        /*0cb8*/ 	.word	0xffffffff


	//   ....[36]....
        /*0cbc*/ 	.word	0xffffffff


	//   ....[37]....
        /*0cc0*/ 	.word	0xffffffff


	//   ....[38]....
        /*0cc4*/ 	.word	0xffffffff


	//   ....[39]....
        /*0cc8*/ 	.word	0xffffffff


	//   ....[40]....
        /*0ccc*/ 	.word	0xffffffff


	//   ....[41]....
        /*0cd0*/ 	.word	0xffffffff


	//   ....[42]....
        /*0cd4*/ 	.word	0xffffffff


	//   ....[43]....
        /*0cd8*/ 	.word	0xffffffff


	//   ....[44]....
        /*0cdc*/ 	.word	0xffffffff


	//   ....[45]....
        /*0ce0*/ 	.word	0xffffffff


	//   ....[46]....
        /*0ce4*/ 	.word	0xffffffff


	//   ....[47]....
        /*0ce8*/ 	.word	0xffffffff


	//   ....[48]....
        /*0cec*/ 	.word	0xffffffff


	//   ....[49]....
        /*0cf0*/ 	.word	0xffffffff


	//   ....[50]....
        /*0cf4*/ 	.word	0xffffffff


	//   ....[51]....
        /*0cf8*/ 	.word	0xffffffff


	//   ....[52]....
        /*0cfc*/ 	.word	0xffffffff


	//   ....[53]....
        /*0d00*/ 	.word	0xffffffff


	//   ....[54]....
        /*0d04*/ 	.word	0xffffffff


	//   ....[55]....
        /*0d08*/ 	.word	0xffffffff


	//   ....[56]....
        /*0d0c*/ 	.word	0xffffffff


	//   ....[57]....
        /*0d10*/ 	.word	0xffffffff


	//   ....[58]....
        /*0d14*/ 	.word	0xffffffff


	//   ....[59]....
        /*0d18*/ 	.word	0xffffffff


	//   ....[60]....
        /*0d1c*/ 	.word	0xffffffff


	//   ....[61]....
        /*0d20*/ 	.word	0xffffffff


	//   ....[62]....
        /*0d24*/ 	.word	0xffffffff


	//   ....[63]....
        /*0d28*/ 	.word	0xffffffff


	//   ....[64]....
        /*0d2c*/ 	.word	0xffffffff


	//   ....[65]....
        /*0d30*/ 	.word	0xffffffff


	//   ....[66]....
        /*0d34*/ 	.word	0xffffffff


	//   ....[67]....
        /*0d38*/ 	.word	0xffffffff


	//   ....[68]....
        /*0d3c*/ 	.word	0xffffffff


	//   ....[69]....
        /*0d40*/ 	.word	0xffffffff


	//   ....[70]....
        /*0d44*/ 	.word	0xffffffff


	//   ....[71]....
        /*0d48*/ 	.word	0xffffffff


	//   ....[72]....
        /*0d4c*/ 	.word	0xffffffff


	//   ....[73]....
        /*0d50*/ 	.word	0xffffffff


	//   ....[74]....
        /*0d54*/ 	.word	0xffffffff


	//   ....[75]....
        /*0d58*/ 	.word	0xffffffff


	//   ....[76]....
        /*0d5c*/ 	.word	0xffffffff


	//   ....[77]....
        /*0d60*/ 	.word	0xffffffff


	//   ....[78]....
        /*0d64*/ 	.word	0xffffffff


	//   ....[79]....
        /*0d68*/ 	.word	0xffffffff


	//   ....[80]....
        /*0d6c*/ 	.word	0xffffffff


	//   ....[81]....
        /*0d70*/ 	.word	0xffffffff


	//   ....[82]....
        /*0d74*/ 	.word	0xffffffff


	//   ....[83]....
        /*0d78*/ 	.word	0xffffffff


	//   ....[84]....
        /*0d7c*/ 	.word	0xffffffff


	//   ....[85]....
        /*0d80*/ 	.word	0xffffffff


	//   ....[86]....
        /*0d84*/ 	.word	0xffffffff


	//   ....[87]....
        /*0d88*/ 	.word	0xffffffff


	//   ....[88]....
        /*0d8c*/ 	.word	0xffffffff


	//   ....[89]....
        /*0d90*/ 	.word	0xffffffff


	//   ....[90]....
        /*0d94*/ 	.word	0xffffffff


	//   ....[91]....
        /*0d98*/ 	.word	0xffffffff


	//   ....[92]....
        /*0d9c*/ 	.word	0xffffffff


	//   ....[93]....
        /*0da0*/ 	.word	0xffffffff


	//   ....[94]....
        /*0da4*/ 	.word	0xffffffff


	//   ....[95]....
        /*0da8*/ 	.word	0xffffffff


	//   ....[96]....
        /*0dac*/ 	.word	0xffffffff


	//   ....[97]....
        /*0db0*/ 	.word	0xffffffff


	//   ....[98]....
        /*0db4*/ 	.word	0xffffffff


	//   ....[99]....
        /*0db8*/ 	.word	0xffffffff


	//   ....[100]....
        /*0dbc*/ 	.word	0xffffffff


	//   ....[101]....
        /*0dc0*/ 	.word	0xffffffff


	//   ....[102]....
        /*0dc4*/ 	.word	0xffffffff


	//   ....[103]....
        /*0dc8*/ 	.word	0xffffffff


	//   ....[104]....
        /*0dcc*/ 	.word	0xffffffff


	//   ....[105]....
        /*0dd0*/ 	.word	0xffffffff


	//   ....[106]....
        /*0dd4*/ 	.word	0xffffffff


	//   ....[107]....
        /*0dd8*/ 	.word	0xffffffff


	//   ....[108]....
        /*0ddc*/ 	.word	0xffffffff


	//   ....[109]....
        /*0de0*/ 	.word	0xffffffff


	//   ....[110]....
        /*0de4*/ 	.word	0xffffffff


	//   ....[111]....
        /*0de8*/ 	.word	0xffffffff


	//   ....[112]....
        /*0dec*/ 	.word	0xffffffff


	//   ....[113]....
        /*0df0*/ 	.word	0xffffffff


	//   ....[114]....
        /*0df4*/ 	.word	0xffffffff


	//   ....[115]....
        /*0df8*/ 	.word	0xffffffff


	//   ....[116]....
        /*0dfc*/ 	.word	0xffffffff


	//   ....[117]....
        /*0e00*/ 	.word	0xffffffff


	//   ....[118]....
        /*0e04*/ 	.word	0xffffffff


	//   ....[119]....
        /*0e08*/ 	.word	0xffffffff


	//   ....[120]....
        /*0e0c*/ 	.word	0xffffffff


	//   ....[121]....
        /*0e10*/ 	.word	0xffffffff


	//   ....[122]....
        /*0e14*/ 	.word	0xffffffff


	//   ....[123]....
        /*0e18*/ 	.word	0xffffffff


	//   ....[124]....
        /*0e1c*/ 	.word	0xffffffff


	//   ....[125]....
        /*0e20*/ 	.word	0xffffffff


	//   ....[126]....
        /*0e24*/ 	.word	0xffffffff


	//   ....[127]....
        /*0e28*/ 	.word	0xffffffff


	//   ....[128]....
        /*0e2c*/ 	.word	0xffffffff


	//   ....[129]....
        /*0e30*/ 	.word	0xffffffff


	//   ....[130]....
        /*0e34*/ 	.word	0xffffffff


	//   ....[131]....
        /*0e38*/ 	.word	0xffffffff


	//   ....[132]....
        /*0e3c*/ 	.word	0xffffffff


	//   ....[133]....
        /*0e40*/ 	.word	0xffffffff


	//   ....[134]....
        /*0e44*/ 	.word	0xffffffff


	//----- nvinfo : EIATTR_COOP_GROUP_INSTR_OFFSETS
	.align		4
.L_1098:
        /*0e48*/ 	.byte	0x04, 0x28
        /*0e4a*/ 	.short	(.L_1100 - .L_1099)


	//   ....[0]....
.L_1099:
        /*0e4c*/ 	.word	0x00000050


	//   ....[1]....
        /*0e50*/ 	.word	0x00001dc0


	//   ....[2]....
        /*0e54*/ 	.word	0x00001de0


	//   ....[3]....
        /*0e58*/ 	.word	0x00002030


	//   ....[4]....
        /*0e5c*/ 	.word	0x00002040


	//   ....[5]....
        /*0e60*/ 	.word	0x00002220


	//   ....[6]....
        /*0e64*/ 	.word	0x00002240


	//   ....[7]....
        /*0e68*/ 	.word	0x00002420


	//   ....[8]....
        /*0e6c*/ 	.word	0x00002430


	//   ....[9]....
        /*0e70*/ 	.word	0x00002ab0


	//   ....[10]....
        /*0e74*/ 	.word	0x00002ad0


	//   ....[11]....
        /*0e78*/ 	.word	0x00002ae0


	//   ....[12]....
        /*0e7c*/ 	.word	0x00002b10


	//   ....[13]....
        /*0e80*/ 	.word	0x00002c50


	//   ....[14]....
        /*0e84*/ 	.word	0x00002c90


	//   ....[15]....
        /*0e88*/ 	.word	0x00002ee0


	//   ....[16]....
        /*0e8c*/ 	.word	0x00002fa0


	//   ....[17]....
        /*0e90*/ 	.word	0x00002fb0


	//   ....[18]....
        /*0e94*/ 	.word	0x00002fc0


	//   ....[19]....
        /*0e98*/ 	.word	0x000032b0


	//   ....[20]....
        /*0e9c*/ 	.word	0x000032f0


	//   ....[21]....
        /*0ea0*/ 	.word	0x00004ac0


	//   ....[22]....
        /*0ea4*/ 	.word	0x00004b20


	//   ....[23]....
        /*0ea8*/ 	.word	0x00004b30


	//   ....[24]....
        /*0eac*/ 	.word	0x00004b40


	//   ....[25]....
        /*0eb0*/ 	.word	0x00004c20


	//   ....[26]....
        /*0eb4*/ 	.word	0x00004c70


	//   ....[27]....
        /*0eb8*/ 	.word	0x00005020


	//   ....[28]....
        /*0ebc*/ 	.word	0x00005360


	//   ....[29]....
        /*0ec0*/ 	.word	0x00005960


	//   ....[30]....
        /*0ec4*/ 	.word	0x00005980


	//   ....[31]....
        /*0ec8*/ 	.word	0x000059a0


	//   ....[32]....
        /*0ecc*/ 	.word	0x000059c0


	//   ....[33]....
        /*0ed0*/ 	.word	0x00008000


	//   ....[34]....
        /*0ed4*/ 	.word	0x00008060


	//   ....[35]....
        /*0ed8*/ 	.word	0x00008070


	//   ....[36]....
        /*0edc*/ 	.word	0x000080e0


	//   ....[37]....
        /*0ee0*/ 	.word	0x000081a0


	//   ....[38]....
        /*0ee4*/ 	.word	0x00008260


	//   ....[39]....
        /*0ee8*/ 	.word	0x00009b00


	//   ....[40]....
        /*0eec*/ 	.word	0x00009b60


	//   ....[41]....
        /*0ef0*/ 	.word	0x00009b70


	//   ....[42]....
        /*0ef4*/ 	.word	0x00009be0


	//   ....[43]....
        /*0ef8*/ 	.word	0x00009ca0


	//   ....[44]....
        /*0efc*/ 	.word	0x00009d60


	//   ....[45]....
        /*0f00*/ 	.word	0x0000a060


	//   ....[46]....
        /*0f04*/ 	.word	0x0000a390


	//   ....[47]....
        /*0f08*/ 	.word	0x0000a830


	//   ....[48]....
        /*0f0c*/ 	.word	0x0000a850


	//   ....[49]....
        /*0f10*/ 	.word	0x0000a9f0


	//   ....[50]....
        /*0f14*/ 	.word	0x0000aa10


	//   ....[51]....
        /*0f18*/ 	.word	0x0000d510


	//   ....[52]....
        /*0f1c*/ 	.word	0x0000d570


	//   ....[53]....
        /*0f20*/ 	.word	0x0000d580


	//   ....[54]....
        /*0f24*/ 	.word	0x0000d590


	//   ....[55]....
        /*0f28*/ 	.word	0x0000d6b0


	//   ....[56]....
        /*0f2c*/ 	.word	0x0000d750


	//   ....[57]....
        /*0f30*/ 	.word	0x0000efb0


	//   ....[58]....
        /*0f34*/ 	.word	0x0000efd0


	//   ....[59]....
        /*0f38*/ 	.word	0x0000f0d0


	//   ....[60]....
        /*0f3c*/ 	.word	0x0000f0f0


	//   ....[61]....
        /*0f40*/ 	.word	0x0000f120


	//   ....[62]....
        /*0f44*/ 	.word	0x0000f1b0


	//   ....[63]....
        /*0f48*/ 	.word	0x0000f640


	//   ....[64]....
        /*0f4c*/ 	.word	0x0000f660


	//   ....[65]....
        /*0f50*/ 	.word	0x0000f680


	//   ....[66]....
        /*0f54*/ 	.word	0x0000f6a0


	//   ....[67]....
        /*0f58*/ 	.word	0x00011da0


	//   ....[68]....
        /*0f5c*/ 	.word	0x00011df0


	//   ....[69]....
        /*0f60*/ 	.word	0x00011e10


	//   ....[70]....
        /*0f64*/ 	.word	0x00011e30


	//   ....[71]....
        /*0f68*/ 	.word	0x00012a00


	//   ....[72]....
        /*0f6c*/ 	.word	0x00013220


	//   ....[73]....
        /*0f70*/ 	.word	0x00013230


	//   ....[74]....
        /*0f74*/ 	.word	0x00013260


	//   ....[75]....
        /*0f78*/ 	.word	0x00013280


	//   ....[76]....
        /*0f7c*/ 	.word	0x00013390


	//   ....[77]....
        /*0f80*/ 	.word	0x000133b0


	//   ....[78]....
        /*0f84*/ 	.word	0x00013be0


	//   ....[79]....
        /*0f88*/ 	.word	0x00013bf0


	//   ....[80]....
        /*0f8c*/ 	.word	0x00014780


	//   ....[81]....
        /*0f90*/ 	.word	0x00014890


	//   ....[82]....
        /*0f94*/ 	.word	0x00014900


	//   ....[83]....
        /*0f98*/ 	.word	0x00014970


	//   ....[84]....
        /*0f9c*/ 	.word	0x000149e0


	//   ....[85]....
        /*0fa0*/ 	.word	0x00014a50


	//   ....[86]....
        /*0fa4*/ 	.word	0x00014ad0


	//   ....[87]....
        /*0fa8*/ 	.word	0x00014b40


	//   ....[88]....
        /*0fac*/ 	.word	0x00014bb0


	//   ....[89]....
        /*0fb0*/ 	.word	0x00014c10


	//   ....[90]....
        /*0fb4*/ 	.word	0x00014c80


	//   ....[91]....
        /*0fb8*/ 	.word	0x00014e90


	//   ....[92]....
        /*0fbc*/ 	.word	0x00014f00


	//   ....[93]....
        /*0fc0*/ 	.word	0x00015110


	//   ....[94]....
        /*0fc4*/ 	.word	0x00015180


	//   ....[95]....
        /*0fc8*/ 	.word	0x000151e0


	//   ....[96]....
        /*0fcc*/ 	.word	0x00015250


	//   ....[97]....
        /*0fd0*/ 	.word	0x00015890


	//   ....[98]....
        /*0fd4*/ 	.word	0x000158e0


	//   ....[99]....
        /*0fd8*/ 	.word	0x00015930


	//   ....[100]....
        /*0fdc*/ 	.word	0x00015980


	//   ....[101]....
        /*0fe0*/ 	.word	0x000159f0


	//   ....[102]....
        /*0fe4*/ 	.word	0x00015a60


	//   ....[103]....
        /*0fe8*/ 	.word	0x00015c70


	//   ....[104]....
        /*0fec*/ 	.word	0x00015ce0


	//   ....[105]....
        /*0ff0*/ 	.word	0x00015ef0


	//   ....[106]....
        /*0ff4*/ 	.word	0x00015f60


	//   ....[107]....
        /*0ff8*/ 	.word	0x00015fc0


	//   ....[108]....
        /*0ffc*/ 	.word	0x00016030


	//   ....[109]....
        /*1000*/ 	.word	0x00016240


	//   ....[110]....
        /*1004*/ 	.word	0x000162b0


	//   ....[111]....
        /*1008*/ 	.word	0x000164c0


	//   ....[112]....
        /*100c*/ 	.word	0x00016530


	//   ....[113]....
        /*1010*/ 	.word	0x00016590


	//   ....[114]....
        /*1014*/ 	.word	0x00016600


	//   ....[115]....
        /*1018*/ 	.word	0x00016c40


	//   ....[116]....
        /*101c*/ 	.word	0x00016c80


	//   ....[117]....
        /*1020*/ 	.word	0x00016cd0


	//   ....[118]....
        /*1024*/ 	.word	0x00016d10


	//   ....[119]....
        /*1028*/ 	.word	0x00016d70


	//   ....[120]....
        /*102c*/ 	.word	0x00016dd0


	//   ....[121]....
        /*1030*/ 	.word	0x00016e40


	//   ....[122]....
        /*1034*/ 	.word	0x00016fd0


	//   ....[123]....
        /*1038*/ 	.word	0x00017040


	//   ....[124]....
        /*103c*/ 	.word	0x000171d0


	//   ....[125]....
        /*1040*/ 	.word	0x00017240


	//   ....[126]....
        /*1044*/ 	.word	0x00017280


	//   ....[127]....
        /*1048*/ 	.word	0x000172c0


	//   ....[128]....
        /*104c*/ 	.word	0x00017310


	//   ....[129]....
        /*1050*/ 	.word	0x00017350


	//   ....[130]....
        /*1054*/ 	.word	0x000173a0


	//   ....[131]....
        /*1058*/ 	.word	0x00017400


	//   ....[132]....
        /*105c*/ 	.word	0x00017450


	//   ....[133]....
        /*1060*/ 	.word	0x000174b0


	//   ....[134]....
        /*1064*/ 	.word	0x00017520


	//----- nvinfo : EIATTR_EXIT_INSTR_OFFSETS
	.align		4
.L_1100:
        /*1068*/ 	.byte	0x04, 0x1c
        /*106a*/ 	.short	(.L_1102 - .L_1101)


	//   ....[0]....
.L_1101:
        /*106c*/ 	.word	0x000000a0


	//   ....[1]....
        /*1070*/ 	.word	0x00014840


	//----- nvinfo : EIATTR_MAX_THREADS
	.align		4
.L_1102:
        /*1074*/ 	.byte	0x04, 0x05
        /*1076*/ 	.short	(.L_1104 - .L_1103)
.L_1103:
        /*1078*/ 	.word	0x00000100
        /*107c*/ 	.word	0x00000001
        /*1080*/ 	.word	0x00000001


	//----- nvinfo : EIATTR_CRS_STACK_SIZE
	.align		4
.L_1104:
        /*1084*/ 	.byte	0x04, 0x1e
        /*1086*/ 	.short	(.L_1106 - .L_1105)
.L_1105:
        /*1088*/ 	.word	0x00000000
.L_1106:


//--------------------- .nv.info._ZN7cutlass13device_kernelIN5flash19enable_sm80_to_sm89INS1_16FlashAttnFwdSm80INS1_25CollectiveMainloopFwdSm80ILi8ELi1ELb0EN4cute5tupleIJNS5_1CILi128EEENS7_ILi64EEENS7_ILi256EEEEEELi256ENS_10bfloat16_tEfNS_4arch4Sm80ELb1ELb0ELb0ELb1ELb1ELb0ELb1ELb1EEENS1_21CollectiveEpilogueFwdINS6_IJS8_SA_S9_EEENS6_IJNS7_ILi1EEESI_SI_EEESC_SE_Li256ELb1ELb1ELb1ELb0EEENS1_36VarlenDynamicPersistentTileSchedulerILi128ELi64ELi256ELi256ELb1ELb1ELb0ELb1ELb1ELb1EEEEEEEEEvNT_6ParamsE --------------------------
	.section	.nv.info._ZN7cutlass13device_kernelIN5flash19enable_sm80_to_sm89INS1_16FlashAttnFwdSm80INS1_25CollectiveMainloopFwdSm80ILi8ELi1ELb0EN4cute5tupleIJNS5_1CILi128EEENS7_ILi64EEENS7_ILi256EEEEEELi256ENS_10bfloat16_tEfNS_4arch4Sm80ELb1ELb0ELb0ELb1ELb1ELb0ELb1ELb1EEENS1_21CollectiveEpilogueFwdINS6_IJS8_SA_S9_EEENS6_IJNS7_ILi1EEESI_SI_EEESC_SE_Li256ELb1ELb1ELb1ELb0EEENS1_36VarlenDynamicPersistentTileSchedulerILi128ELi64ELi256ELi256ELb1ELb1ELb0ELb1ELb1ELb1EEEEEEEEEvNT_6ParamsE,"",@"SHT_CUDA_INFO"
	.sectionflags	@""
	.align	4


	//----- nvinfo : EIATTR_CUDA_API_VERSION
	.align		4
        /*0000*/ 	.byte	0x04, 0x37
        /*0002*/ 	.short	(.L_1108 - .L_1107)
.L_1107:
        /*0004*/ 	.word	0x00000082


	//----- nvinfo : EIATTR_SW2861232_WAR
	.align		4
.L_1108:
        /*0008*/ 	.byte	0x01, 0x35
	.zero		2


	//----- nvinfo : EIATTR_PARAM_CBANK
	.align		4
        /*000c*/ 	.byte	0x04, 0x0a
        /*000e*/ 	.short	(.L_1110 - .L_1109)
	.align		4
.L_1109:
        /*0010*/ 	.word	index@(.nv.constant0._ZN7cutlass13device_kernelIN5flash19enable_sm80_to_sm89INS1_16FlashAttnFwdSm80INS1_25CollectiveMainloopFwdSm80ILi8ELi1ELb0EN4cute5tupleIJNS5_1CILi128EEENS7_ILi64EEENS7_ILi256EEEEEELi256ENS_10bfloat16_tEfNS_4arch4Sm80ELb1ELb0ELb0ELb1ELb1ELb0ELb1ELb1EEENS1_21CollectiveEpilogueFwdINS6_IJS8_SA_S9_EEENS6_IJNS7_ILi1EEESI_SI_EEESC_SE_Li256ELb1ELb1ELb1ELb0EEENS1_36VarlenDynamicPersistentTileSchedulerILi128ELi64ELi256ELi256ELb1ELb1ELb0ELb1ELb1ELb1EEEEEEEEEvNT_6ParamsE)
        /*0014*/ 	.short	0x0160
        /*0016*/ 	.short	0x0438


	//----- nvinfo : EIATTR_CBANK_PARAM_SIZE
	.align		4
.L_1110:
        /*0018*/ 	.byte	0x03, 0x19
        /*001a*/ 	.short	0x0438


	//----- nvinfo : EIATTR_KPARAM_INFO
	.align		4
        /*001c*/ 	.byte	0x04, 0x17
        /*001e*/ 	.short	(.L_1112 - .L_1111)
.L_1111:
        /*0020*/ 	.word	0x00000000
        /*0024*/ 	.short	0x0000
        /*0026*/ 	.short	0x0000
        /*0028*/ 	.byte	0x00, 0xf0, 0xe1, 0x10


	//----- nvinfo : EIATTR_MAXREG_COUNT
	.align		4
.L_1112:
        /*002c*/ 	.byte	0x03, 0x1b
        /*002e*/ 	.short	0x00ff


	//----- nvinfo : EIATTR_NUM_BARRIERS
	.align		4
        /*0030*/ 	.byte	0x02, 0x4c
        /*0032*/ 	.byte	0x06
	.zero		1


	//----- nvinfo : EIATTR_ANNOTATIONS
	.align		4
        /*0034*/ 	.byte	0x04, 0x55
        /*0036*/ 	.short	(.L_1114 - .L_1113)


	//   ....[0]....
.L_1113:
        /* <DEDUP_REMOVED lines=16> */


	//----- nvinfo : EIATTR_MERCURY_ISA_VERSION
	.align		4
.L_1114:
        /*0128*/ 	.byte	0x03, 0x5f
        /*012a*/ 	.short	0x0000


	//----- nvinfo : EIATTR_INT_WARP_WIDE_INSTR_OFFSETS
	.align		4
        /*012c*/ 	.byte	0x04, 0x31
        /*012e*/ 	.short	(.L_1116 - .L_1115)


	//   ....[0]....
.L_1115:
        /*0130*/ 	.word	0x0000e660


	//   ....[1]....
        /*0134*/ 	.word	0x0000e6e0


	//----- nvinfo : EIATTR_COOP_GROUP_MASK_REGIDS
	.align		4
.L_1116:
        /*0138*/ 	.byte	0x04, 0x29
        /*013a*/ 	.short	(.L_1118 - .L_1117)


	//   ....[0]....
.L_1117:
        /*013c*/ 	.word	0xffffffff


	//   ....[1]....
        /*0140*/ 	.word	0xffffffff


	//   ....[2]....
        /*0144*/ 	.word	0xffffffff


	//   ....[3]....
        /*0148*/ 	.word	0xffffffff


	//   ....[4]....
        /*014c*/ 	.word	0xffffffff


	//   ....[5]....
        /*0150*/ 	.word	0xffffffff


	//   ....[6]....
        /*0154*/ 	.word	0xffffffff


	//   ....[7]....
        /*0158*/ 	.word	0xffffffff


	//   ....[8]....
        /*015c*/ 	.word	0xffffffff


	//   ....[9]....
        /*0160*/ 	.word	0xffffffff


	//   ....[10]....
        /*0164*/ 	.word	0xffffffff


	//   ....[11]....
        /*0168*/ 	.word	0xffffffff


	//   ....[12]....
        /*016c*/ 	.word	0xffffffff


	//   ....[13]....
        /*0170*/ 	.word	0xffffffff


	//   ....[14]....
        /*0174*/ 	.word	0xffffffff


	//   ....[15]....
        /*0178*/ 	.word	0xffffffff


	//   ....[16]....
        /*017c*/ 	.word	0xffffffff


	//   ....[17]....
        /*0180*/ 	.word	0xffffffff


	//   ....[18]....
        /*0184*/ 	.word	0xffffffff


	//   ....[19]....
        /*0188*/ 	.word	0xffffffff


	//   ....[20]....
        /*018c*/ 	.word	0xffffffff


	//   ....[21]....
        /*0190*/ 	.word	0xffffffff


	//   ....[22]....
        /*0194*/ 	.word	0xffffffff


	//   ....[23]....
        /*0198*/ 	.word	0xffffffff


	//   ....[24]....
        /*019c*/ 	.word	0xffffffff


	//   ....[25]....
        /*01a0*/ 	.word	0xffffffff


	//   ....[26]....
        /*01a4*/ 	.word	0xffffffff


	//   ....[27]....
        /*01a8*/ 	.word	0xffffffff


	//   ....[28]....
        /*01ac*/ 	.word	0xffffffff


	//   ....[29]....
        /*01b0*/ 	.word	0xffffffff


	//   ....[30]....
        /*01b4*/ 	.word	0xffffffff


	//   ....[31]....
        /*01b8*/ 	.word	0xffffffff


	//   ....[32]....
        /*01bc*/ 	.word	0xffffffff


	//   ....[33]....
        /*01c0*/ 	.word	0xffffffff


	//   ....[34]....
        /*01c4*/ 	.word	0xffffffff


	//   ....[35]....
        /*01c8*/ 	.word	0xffffffff


	//   ....[36]....
        /*01cc*/ 	.word	0xffffffff


	//   ....[37]....
        /*01d0*/ 	.word	0xffffffff


	//   ....[38]....
        /*01d4*/ 	.word	0xffffffff


	//   ....[39]....
        /*01d8*/ 	.word	0xffffffff


	//   ....[40]....
        /*01dc*/ 	.word	0xffffffff


	//   ....[41]....
        /*01e0*/ 	.word	0xffffffff


	//   ....[42]....
        /*01e4*/ 	.word	0xffffffff


	//   ....[43]....
        /*01e8*/ 	.word	0xffffffff


	//   ....[44]....
        /*01ec*/ 	.word	0xffffffff


	//   ....[45]....
        /*01f0*/ 	.word	0xffffffff


	//   ....[46]....
        /*01f4*/ 	.word	0xffffffff


	//   ....[47]....
        /*01f8*/ 	.word	0xffffffff


	//   ....[48]....
        /*01fc*/ 	.word	0xffffffff


	//   ....[49]....
        /*0200*/ 	.word	0xffffffff


	//   ....[50]....
        /*0204*/ 	.word	0xffffffff


	//   ....[51]....
        /*0208*/ 	.word	0xffffffff


	//   ....[52]....
        /*020c*/ 	.word	0xffffffff


	//   ....[53]....
        /*0210*/ 	.word	0xffffffff


	//   ....[54]....
        /*0214*/ 	.word	0xffffffff


	//   ....[55]....
        /*0218*/ 	.word	0xffffffff


	//   ....[56]....
        /*021c*/ 	.word	0xffffffff


	//   ....[57]....
        /*0220*/ 	.word	0xffffffff


	//   ....[58]....
        /*0224*/ 	.word	0xffffffff


	//   ....[59]....
        /*0228*/ 	.word	0xffffffff


	//   ....[60]....
        /*022c*/ 	.word	0xffffffff


	//   ....[61]....
        /*0230*/ 	.word	0xffffffff


	//   ....[62]....
        /*0234*/ 	.word	0xffffffff


	//   ....[63]....
        /*0238*/ 	.word	0xffffffff


	//   ....[64]....
        /*023c*/ 	.word	0xffffffff


	//   ....[65]....
        /*0240*/ 	.word	0xffffffff


	//   ....[66]....
        /*0244*/ 	.word	0xffffffff


	//   ....[67]....
        /*0248*/ 	.word	0xffffffff


	//   ....[68]....
        /*024c*/ 	.word	0xffffffff


	//   ....[69]....
        /*0250*/ 	.word	0xffffffff


	//   ....[70]....
        /*0254*/ 	.word	0xffffffff


	//   ....[71]....
        /*0258*/ 	.word	0xffffffff


	//   ....[72]....
        /*025c*/ 	.word	0xffffffff


	//   ....[73]....
        /*0260*/ 	.word	0xffffffff


	//   ....[74]....
        /*0264*/ 	.word	0xffffffff


	//   ....[75]....
        /*0268*/ 	.word	0xffffffff


	//   ....[76]....
        /*026c*/ 	.word	0xffffffff


	//   ....[77]....
        /*0270*/ 	.word	0xffffffff


	//   ....[78]....
        /*0274*/ 	.word	0xffffffff


	//   ....[79]....
        /*0278*/ 	.word	0xffffffff


	//   ....[80]....
        /*027c*/ 	.word	0xffffffff


	//   ....[81]....
        /*0280*/ 	.word	0xffffffff


	//   ....[82]....
        /*0284*/ 	.word	0xffffffff


	//   ....[83]....
        /*0288*/ 	.word	0xffffffff


	//   ....[84]....
        /*028c*/ 	.word	0xffffffff


	//   ....[85]....
        /*0290*/ 	.word	0xffffffff


	//   ....[86]....
        /*0294*/ 	.word	0xffffffff


	//   ....[87]....
        /*0298*/ 	.word	0xffffffff


	//   ....[88]....
        /*029c*/ 	.word	0xffffffff


	//   ....[89]....
        /*02a0*/ 	.word	0xffffffff


	//   ....[90]....
        /*02a4*/ 	.word	0xffffffff


	//   ....[91]....
        /*02a8*/ 	.word	0xffffffff


	//   ....[92]....
        /*02ac*/ 	.word	0xffffffff


	//   ....[93]....
        /*02b0*/ 	.word	0xffffffff


	//   ....[94]....
        /*02b4*/ 	.word	0xffffffff


	//   ....[95]....
        /*02b8*/ 	.word	0xffffffff


	//   ....[96]....
        /*02bc*/ 	.word	0xffffffff


	//   ....[97]....
        /*02c0*/ 	.word	0xffffffff


	//   ....[98]....
        /*02c4*/ 	.word	0xffffffff


	//   ....[99]....
        /*02c8*/ 	.word	0xffffffff


	//   ....[100]....
        /*02cc*/ 	.word	0xffffffff


	//   ....[101]....
        /*02d0*/ 	.word	0xffffffff


	//   ....[102]....
        /*02d4*/ 	.word	0xffffffff


	//   ....[103]....
        /*02d8*/ 	.word	0xffffffff


	//   ....[104]....
        /*02dc*/ 	.word	0xffffffff


	//   ....[105]....
        /*02e0*/ 	.word	0xffffffff


	//   ....[106]....
        /*02e4*/ 	.word	0xffffffff


	//   ....[107]....
        /*02e8*/ 	.word	0xffffffff


	//   ....[108]....
        /*02ec*/ 	.word	0xffffffff


	//   ....[109]....
        /*02f0*/ 	.word	0xffffffff


	//   ....[110]....
        /*02f4*/ 	.word	0xffffffff


	//   ....[111]....
        /*02f8*/ 	.word	0xffffffff


	//   ....[112]....
        /*02fc*/ 	.word	0xffffffff


	//   ....[113]....
        /*0300*/ 	.word	0xffffffff


	//   ....[114]....
        /*0304*/ 	.word	0xffffffff


	//   ....[115]....
        /*0308*/ 	.word	0xffffffff


	//   ....[116]....
        /*030c*/ 	.word	0xffffffff


	//   ....[117]....
        /*0310*/ 	.word	0xffffffff


	//   ....[118]....
        /*0314*/ 	.word	0xffffffff


	//   ....[119]....
        /*0318*/ 	.word	0xffffffff


	//   ....[120]....
        /*031c*/ 	.word	0xffffffff


	//   ....[121]....
        /*0320*/ 	.word	0xffffffff


	//   ....[122]....
        /*0324*/ 	.word	0xffffffff


	//   ....[123]....
        /*0328*/ 	.word	0xffffffff


	//   ....[124]....
        /*032c*/ 	.word	0xffffffff


	//   ....[125]....
        /*0330*/ 	.word	0xffffffff


	//   ....[126]....
        /*0334*/ 	.word	0xffffffff


	//   ....[127]....
        /*0338*/ 	.word	0xffffffff


	//   ....[128]....
        /*033c*/ 	.word	0xffffffff


	//   ....[129]....
        /*0340*/ 	.word	0xffffffff


	//   ....[130]....
        /*0344*/ 	.word	0xffffffff


	//   ....[131]....
        /*0348*/ 	.word	0xffffffff


	//   ....[132]....
        /*034c*/ 	.word	0xffffffff


	//   ....[133]....
        /*0350*/ 	.word	0xffffffff


	//   ....[134]....
        /*0354*/ 	.word	0xffffffff


	//   ....[135]....
        /*0358*/ 	.word	0xffffffff


	//   ....[136]....
        /*035c*/ 	.word	0xffffffff


	//   ....[137]....
        /*0360*/ 	.word	0xffffffff


	//   ....[138]....
        /*0364*/ 	.word	0xffffffff


	//   ....[139]....
        /*0368*/ 	.word	0xffffffff


	//   ....[140]....
        /*036c*/ 	.word	0xffffffff


	//   ....[141]....
        /*0370*/ 	.word	0xffffffff


	//   ....[142]....
        /*0374*/ 	.word	0xffffffff


	//   ....[143]....
        /*0378*/ 	.word	0xffffffff


	//   ....[144]....
        /*037c*/ 	.word	0xffffffff


	//   ....[145]....
        /*0380*/ 	.word	0xffffffff


	//   ....[146]....
        /*0384*/ 	.word	0xffffffff


	//   ....[147]....
        /*0388*/ 	.word	0xffffffff


	//   ....[148]....
        /*038c*/ 	.word	0xffffffff


	//   ....[149]....
        /*0390*/ 	.word	0xffffffff


	//   ....[150]....
        /*0394*/ 	.word	0xffffffff


	//   ....[151]....
        /*0398*/ 	.word	0xffffffff


	//   ....[152]....
        /*039c*/ 	.word	0xffffffff


	//   ....[153]....
        /*03a0*/ 	.word	0xffffffff


	//   ....[154]....
        /*03a4*/ 	.word	0xffffffff


	//   ....[155]....
        /*03a8*/ 	.word	0xffffffff


	//   ....[156]....
        /*03ac*/ 	.word	0xffffffff


	//   ....[157]....
        /*03b0*/ 	.word	0xffffffff


	//   ....[158]....
        /*03b4*/ 	.word	0xffffffff


	//   ....[159]....
        /*03b8*/ 	.word	0xffffffff


	//   ....[160]....
        /*03bc*/ 	.word	0xffffffff


	//   ....[161]....
        /*03c0*/ 	.word	0xffffffff


	//   ....[162]....
        /*03c4*/ 	.word	0xffffffff


	//   ....[163]....
        /*03c8*/ 	.word	0xffffffff


	//   ....[164]....
        /*03cc*/ 	.word	0xffffffff


	//   ....[165]....
        /*03d0*/ 	.word	0xffffffff


	//   ....[166]....
        /*03d4*/ 	.word	0xffffffff


	//   ....[167]....
        /*03d8*/ 	.word	0xffffffff


	//   ....[168]....
        /*03dc*/ 	.word	0xffffffff


	//   ....[169]....
        /*03e0*/ 	.word	0xffffffff


	//   ....[170]....
        /*03e4*/ 	.word	0xffffffff


	//   ....[171]....
        /*03e8*/ 	.word	0xffffffff


	//   ....[172]....
        /*03ec*/ 	.word	0xffffffff


	//   ....[173]....
        /*03f0*/ 	.word	0xffffffff


	//   ....[174]....
        /*03f4*/ 	.word	0xffffffff


	//   ....[175]....
        /*03f8*/ 	.word	0xffffffff


	//   ....[176]....
        /*03fc*/ 	.word	0xffffffff


	//   ....[177]....
        /*0400*/ 	.word	0xffffffff


	//   ....[178]....
        /*0404*/ 	.word	0xffffffff


	//   ....[179]....
        /*0408*/ 	.word	0xffffffff


	//   ....[180]....
        /*040c*/ 	.word	0xffffffff


	//   ....[181]....
        /*0410*/ 	.word	0xffffffff


	//   ....[182]....
        /*0414*/ 	.word	0xffffffff


	//   ....[183]....
        /*0418*/ 	.word	0xffffffff


	//   ....[184]....
        /*041c*/ 	.word	0xffffffff


	//   ....[185]....
        /*0420*/ 	.word	0xffffffff


	//   ....[186]....
        /*0424*/ 	.word	0xffffffff


	//   ....[187]....
        /*0428*/ 	.word	0xffffffff


	//   ....[188]....
        /*042c*/ 	.word	0xffffffff


	//   ....[189]....
        /*0430*/ 	.word	0xffffffff


	//   ....[190]....
        /*0434*/ 	.word	0xffffffff


	//   ....[191]....
        /*0438*/ 	.word	0xffffffff


	//   ....[192]....
        /*043c*/ 	.word	0xffffffff


	//   ....[193]....
        /*0440*/ 	.word	0xffffffff


	//   ....[194]....
        /*0444*/ 	.word	0xffffffff


	//   ....[195]....
        /*0448*/ 	.word	0xffffffff


	//   ....[196]....
        /*044c*/ 	.word	0xffffffff


	//   ....[197]....
        /*0450*/ 	.word	0xffffffff


	//   ....[198]....
        /*0454*/ 	.word	0xffffffff


	//   ....[199]....
        /*0458*/ 	.word	0xffffffff


	//   ....[200]....
        /*045c*/ 	.word	0xffffffff


	//   ....[201]....
        /*0460*/ 	.word	0xffffffff


	//   ....[202]....
        /*0464*/ 	.word	0xffffffff


	//   ....[203]....
        /*0468*/ 	.word	0xffffffff


	//   ....[204]....
        /*046c*/ 	.word	0xffffffff


	//   ....[205]....
        /*0470*/ 	.word	0xffffffff


	//   ....[206]....
        /*0474*/ 	.word	0xffffffff


	//   ....[207]....
        /*0478*/ 	.word	0xffffffff


	//----- nvinfo : EIATTR_COOP_GROUP_INSTR_OFFSETS
	.align		4
.L_1118:
        /*047c*/ 	.byte	0x04, 0x28
        /*047e*/ 	.short	(.L_1120 - .L_1119)


	//   ....[0]....
.L_1119:
        /*0480*/ 	.word	0x00000050


	//   ....[1]....
        /*0484*/ 	.word	0x000001e0


	//   ....[2]....
        /*0488*/ 	.word	0x00000210


	//   ....[3]....
        /*048c*/ 	.word	0x00000240


	//   ....[4]....
        /*0490*/ 	.word	0x00000270


	//   ....[5]....
        /*0494*/ 	.word	0x000002a0


	//   ....[6]....
        /*0498*/ 	.word	0x000002d0


	//   ....[7]....
        /*049c*/ 	.word	0x00000430


	//   ....[8]....
        /*04a0*/ 	.word	0x00000470


	//   ....[9]....
        /*04a4*/ 	.word	0x000004a0


	//   ....[10]....
        /*04a8*/ 	.word	0x000004d0


	//   ....[11]....
        /*04ac*/ 	.word	0x00000500


	//   ....[12]....
        /*04b0*/ 	.word	0x00000530


	//   ....[13]....
        /*04b4*/ 	.word	0x000005c0


	//   ....[14]....
        /*04b8*/ 	.word	0x00000600


	//   ....[15]....
        /*04bc*/ 	.word	0x00000620


	//   ....[16]....
        /*04c0*/ 	.word	0x00000680


	//   ....[17]....
        /*04c4*/ 	.word	0x00002980


	//   ....[18]....
        /*04c8*/ 	.word	0x000029a0


	//   ....[19]....
        /*04cc*/ 	.word	0x00002b50


	//   ....[20]....
        /*04d0*/ 	.word	0x00002b60


	//   ....[21]....
        /*04d4*/ 	.word	0x00002d00


	//   ....[22]....
        /*04d8*/ 	.word	0x00002d20


	//   ....[23]....
        /*04dc*/ 	.word	0x00002ec0


	//   ....[24]....
        /*04e0*/ 	.word	0x00002ed0


	//   ....[25]....
        /*04e4*/ 	.word	0x000033e0


	//   ....[26]....
        /*04e8*/ 	.word	0x00003400


	//   ....[27]....
        /*04ec*/ 	.word	0x00003410


	//   ....[28]....
        /*04f0*/ 	.word	0x00003420


	//   ....[29]....
        /*04f4*/ 	.word	0x00003600


	//   ....[30]....
        /*04f8*/ 	.word	0x00003630


	//   ....[31]....
        /*04fc*/ 	.word	0x00003660


	//   ....[32]....
        /*0500*/ 	.word	0x00003680


	//   ....[33]....
        /*0504*/ 	.word	0x00004930


	//   ....[34]....
        /*0508*/ 	.word	0x00004950


	//   ....[35]....
        /*050c*/ 	.word	0x00004a70


	//   ....[36]....
        /*0510*/ 	.word	0x00004ac0


	//   ....[37]....
        /*0514*/ 	.word	0x00004d50


	//   ....[38]....
        /*0518*/ 	.word	0x00004f90


	//   ....[39]....
        /*051c*/ 	.word	0x00005390


	//   ....[40]....
        /*0520*/ 	.word	0x000053b0


	//   ....[41]....
        /*0524*/ 	.word	0x000053d0


	//   ....[42]....
        /*0528*/ 	.word	0x000053f0


	//   ....[43]....
        /*052c*/ 	.word	0x00006b30


	//   ....[44]....
        /*0530*/ 	.word	0x00006b50


	//   ....[45]....
        /*0534*/ 	.word	0x00006c60


	//   ....[46]....
        /*0538*/ 	.word	0x00006c90


	//   ....[47]....
        /*053c*/ 	.word	0x00007df0


	//   ....[48]....
        /*0540*/ 	.word	0x00007e10


	//   ....[49]....
        /*0544*/ 	.word	0x00007f10


	//   ....[50]....
        /*0548*/ 	.word	0x00007f40


	//   ....[51]....
        /*054c*/ 	.word	0x00008200


	//   ....[52]....
        /*0550*/ 	.word	0x00008430


	//   ....[53]....
        /*0554*/ 	.word	0x00008750


	//   ....[54]....
        /*0558*/ 	.word	0x00008770


	//   ....[55]....
        /*055c*/ 	.word	0x00008890


	//   ....[56]....
        /*0560*/ 	.word	0x000088b0


	//   ....[57]....
        /*0564*/ 	.word	0x0000a890


	//   ....[58]....
        /*0568*/ 	.word	0x0000a8a0


	//   ....[59]....
        /*056c*/ 	.word	0x0000a8f0


	//   ....[60]....
        /*0570*/ 	.word	0x0000a910


	//   ....[61]....
        /*0574*/ 	.word	0x0000bad0


	//   ....[62]....
        /*0578*/ 	.word	0x0000baf0


	//   ....[63]....
        /*057c*/ 	.word	0x0000bc00


	//   ....[64]....
        /*0580*/ 	.word	0x0000bc20


	//   ....[65]....
        /*0584*/ 	.word	0x0000bfb0


	//   ....[66]....
        /*0588*/ 	.word	0x0000bfd0


	//   ....[67]....
        /*058c*/ 	.word	0x0000bff0


	//   ....[68]....
        /*0590*/ 	.word	0x0000c010


	//   ....[69]....
        /*0594*/ 	.word	0x0000dc50


	//   ....[70]....
        /*0598*/ 	.word	0x0000dc80


	//   ....[71]....
        /*059c*/ 	.word	0x0000dca0


	//   ....[72]....
        /*05a0*/ 	.word	0x0000dcb0


	//   ....[73]....
        /*05a4*/ 	.word	0x0000f500


	//   ....[74]....
        /*05a8*/ 	.word	0x0000f510


	//   ....[75]....
        /*05ac*/ 	.word	0x0000f520


	//   ....[76]....
        /*05b0*/ 	.word	0x0000f530


	//   ....[77]....
        /*05b4*/ 	.word	0x0000f8c0


	//   ....[78]....
        /*05b8*/ 	.word	0x0000f8e0


	//   ....[79]....
        /*05bc*/ 	.word	0x0000fa90


	//   ....[80]....
        /*05c0*/ 	.word	0x0000faa0


	//   ....[81]....
        /*05c4*/ 	.word	0x0000fc50


	//   ....[82]....
        /*05c8*/ 	.word	0x0000fc70


	//   ....[83]....
        /*05cc*/ 	.word	0x0000fe20


	//   ....[84]....
        /*05d0*/ 	.word	0x0000fe30


	//   ....[85]....
        /*05d4*/ 	.word	0x000101d0


	//   ....[86]....
        /*05d8*/ 	.word	0x000101f0


	//   ....[87]....
        /*05dc*/ 	.word	0x00011020


	//   ....[88]....
        /*05e0*/ 	.word	0x00011030


	//   ....[89]....
        /*05e4*/ 	.word	0x00012540


	//   ....[90]....
        /*05e8*/ 	.word	0x00012560


	//   ....[91]....
        /*05ec*/ 	.word	0x00012720


	//   ....[92]....
        /*05f0*/ 	.word	0x00012730


	//   ....[93]....
        /*05f4*/ 	.word	0x000128e0


	//   ....[94]....
        /*05f8*/ 	.word	0x00012900


	//   ....[95]....
        /*05fc*/ 	.word	0x00012ab0


	//   ....[96]....
        /*0600*/ 	.word	0x00012ac0


	//   ....[97]....
        /*0604*/ 	.word	0x00012d10


	//   ....[98]....
        /*0608*/ 	.word	0x00012d30


	//   ....[99]....
        /*060c*/ 	.word	0x00012e50


	//   ....[100]....
        /*0610*/ 	.word	0x00012e90


	//   ....[101]....
        /*0614*/ 	.word	0x00012ec0


	//   ....[102]....
        /*0618*/ 	.word	0x00012ef0


	//   ....[103]....
        /*061c*/ 	.word	0x00012f20


	//   ....[104]....
        /*0620*/ 	.word	0x00012f50


	//   ....[105]....
        /*0624*/ 	.word	0x000130a0


	//   ....[106]....
        /*0628*/ 	.word	0x000130e0


	//   ....[107]....
        /*062c*/ 	.word	0x00013110


	//   ....[108]....
        /*0630*/ 	.word	0x00013140


	//   ....[109]....
        /*0634*/ 	.word	0x00013170


	//   ....[110]....
        /*0638*/ 	.word	0x000131a0


	//   ....[111]....
        /*063c*/ 	.word	0x00013230


	//   ....[112]....
        /*0640*/ 	.word	0x00013270


	//   ....[113]....
        /*0644*/ 	.word	0x00013280


	//   ....[114]....
        /*0648*/ 	.word	0x000132e0


	//   ....[115]....
        /*064c*/ 	.word	0x00013c90


	//   ....[116]....
        /*0650*/ 	.word	0x00013cf0


	//   ....[117]....
        /*0654*/ 	.word	0x00013d40


	//   ....[118]....
        /*0658*/ 	.word	0x00013d90


	//   ....[119]....
        /*065c*/ 	.word	0x00013de0


	//   ....[120]....
        /*0660*/ 	.word	0x00013e50


	//   ....[121]....
        /*0664*/ 	.word	0x00013ea0


	//   ....[122]....
        /*0668*/ 	.word	0x00013f10


	//   ....[123]....
        /*066c*/ 	.word	0x00013f80


	//   ....[124]....
        /*0670*/ 	.word	0x00013ff0


	//   ....[125]....
        /*0674*/ 	.word	0x00014060


	//   ....[126]....
        /*0678*/ 	.word	0x000140d0


	//   ....[127]....
        /*067c*/ 	.word	0x00014140


	//   ....[128]....
        /*0680*/ 	.word	0x000141a0


	//   ....[129]....
        /*0684*/ 	.word	0x00014210


	//   ....[130]....
        /*0688*/ 	.word	0x00014280


	//   ....[131]....
        /*068c*/ 	.word	0x000142f0


	//   ....[132]....
        /*0690*/ 	.word	0x00014350


	//   ....[133]....
        /*0694*/ 	.word	0x000143c0


	//   ....[134]....
        /*0698*/ 	.word	0x00014430


	//   ....[135]....
        /*069c*/ 	.word	0x000145f0


	//   ....[136]....
        /*06a0*/ 	.word	0x00014650


	//   ....[137]....
        /*06a4*/ 	.word	0x000146c0


	//   ....[138]....
        /*06a8*/ 	.word	0x00014730


	//   ....[139]....
        /*06ac*/ 	.word	0x00014b70


	//   ....[140]....
        /*06b0*/ 	.word	0x00014bc0


	//   ....[141]....
        /*06b4*/ 	.word	0x00014c10


	//   ....[142]....
        /*06b8*/ 	.word	0x00014c60


	//   ....[143]....
        /*06bc*/ 	.word	0x00014cd0


	//   ....[144]....
        /*06c0*/ 	.word	0x00014d40


	//   ....[145]....
        /*06c4*/ 	.word	0x00014f00


	//   ....[146]....
        /*06c8*/ 	.word	0x00014f60


	//   ....[147]....
        /*06cc*/ 	.word	0x00014fd0


	//   ....[148]....
        /*06d0*/ 	.word	0x00015040


	//   ....[149]....
        /*06d4*/ 	.word	0x00015200


	//   ....[150]....
        /*06d8*/ 	.word	0x00015260


	//   ....[151]....
        /*06dc*/ 	.word	0x000152d0


	//   ....[152]....
        /*06e0*/ 	.word	0x00015340


	//   ....[153]....
        /*06e4*/ 	.word	0x00015780


	//   ....[154]....
        /*06e8*/ 	.word	0x000157c0


	//   ....[155]....
        /*06ec*/ 	.word	0x00015810


	//   ....[156]....
        /*06f0*/ 	.word	0x00015850


	//   ....[157]....
        /*06f4*/ 	.word	0x000158b0


	//   ....[158]....
        /*06f8*/ 	.word	0x00015920


	//   ....[159]....
        /*06fc*/ 	.word	0x00015990


	//   ....[160]....
        /*0700*/ 	.word	0x00015b10


	//   ....[161]....
        /*0704*/ 	.word	0x00015b70


	//   ....[162]....
        /*0708*/ 	.word	0x00015bc0


	//   ....[163]....
        /*070c*/ 	.word	0x00015c00


	//   ....[164]....
        /*0710*/ 	.word	0x00015c50


	//   ....[165]....
        /*0714*/ 	.word	0x00015c90


	//   ....[166]....
        /*0718*/ 	.word	0x00015ce0


	//   ....[167]....
        /*071c*/ 	.word	0x00015d30


	//   ....[168]....
        /*0720*/ 	.word	0x00015d80


	//   ....[169]....
        /*0724*/ 	.word	0x00015dd0


	//   ....[170]....
        /*0728*/ 	.word	0x00015e40


	//   ....[171]....
        /*072c*/ 	.word	0x00015eb0


	//   ....[172]....
        /*0730*/ 	.word	0x00015f20


	//   ....[173]....
        /*0734*/ 	.word	0x00015f80


	//   ....[174]....
        /*0738*/ 	.word	0x00015ff0


	//   ....[175]....
        /*073c*/ 	.word	0x00016060


	//   ....[176]....
        /*0740*/ 	.word	0x000160d0


	//   ....[177]....
        /*0744*/ 	.word	0x00016130


	//   ....[178]....
        /*0748*/ 	.word	0x000161a0


	//   ....[179]....
        /*074c*/ 	.word	0x00016210


	//   ....[180]....
        /*0750*/ 	.word	0x00016280


	//   ....[181]....
        /*0754*/ 	.word	0x000162e0


	//   ....[182]....
        /*0758*/ 	.word	0x00016350


	//   ....[183]....
        /*075c*/ 	.word	0x000163c0


	//   ....[184]....
        /*0760*/ 	.word	0x00016430


	//   ....[185]....
        /*0764*/ 	.word	0x00016490


	//   ....[186]....
        /*0768*/ 	.word	0x00016500


	//   ....[187]....
        /*076c*/ 	.word	0x00016570


	//   ....[188]....
        /*0770*/ 	.word	0x000165e0


	//   ....[189]....
        /*0774*/ 	.word	0x00016640


	//   ....[190]....
        /*0778*/ 	.word	0x000166b0


	//   ....[191]....
        /*077c*/ 	.word	0x00016720


	//   ....[192]....
        /*0780*/ 	.word	0x00016770


	//   ....[193]....
        /*0784*/ 	.word	0x000167b0


	//   ....[194]....
        /*0788*/ 	.word	0x00016800


	//   ....[195]....
        /*078c*/ 	.word	0x00016850


	//   ....[196]....
        /*0790*/ 	.word	0x000168a0


	//   ....[197]....
        /*0794*/ 	.word	0x00016910


	//   ....[198]....
        /*0798*/ 	.word	0x00016960


	//   ....[199]....
        /*079c*/ 	.word	0x000169b0


	//   ....[200]....
        /*07a0*/ 	.word	0x00016a00


	//   ....[201]....
        /*07a4*/ 	.word	0x00016a50


	//   ....[202]....
        /*07a8*/ 	.word	0x00016aa0


	//   ....[203]....
        /*07ac*/ 	.word	0x00016b10


	//   ....[204]....
        /*07b0*/ 	.word	0x00016b60


	//   ....[205]....
        /*07b4*/ 	.word	0x00016bd0


	//   ....[206]....
        /*07b8*/ 	.word	0x00016c30


	//   ....[207]....
        /*07bc*/ 	.word	0x00016ca0


	//----- nvinfo : EIATTR_EXIT_INSTR_OFFSETS
	.align		4
.L_1120:
        /*07c0*/ 	.byte	0x04, 0x1c
        /*07c2*/ 	.short	(.L_1122 - .L_1121)


	//   ....[0]....
.L_1121:
        /*07c4*/ 	.word	0x00000fe0


	//   ....[1]....
        /*07c8*/ 	.word	0x00013c50


	//----- nvinfo : EIATTR_MAX_THREADS
	.align		4
.L_1122:
        /*07cc*/ 	.byte	0x04, 0x05
        /*07ce*/ 	.short	(.L_1124 - .L_1123)
.L_1123:
        /*07d0*/ 	.word	0x00000100
        /*07d4*/ 	.word	0x00000001
        /*07d8*/ 	.word	0x00000001


	//----- nvinfo : EIATTR_CRS_STACK_SIZE
	.align		4
.L_1124:
        /*07dc*/ 	.byte	0x04, 0x1e
        /*07de*/ 	.short	(.L_1126 - .L_1125)
.L_1125:
        /*07e0*/ 	.word	0x00000000
.L_1126:


//--------------------- .nv.info._ZN7cutlass13device_kernelIN5flash19enable_sm80_to_sm89INS1_16FlashAttnFwdSm80INS1_25CollectiveMainloopFwdSm80ILi8ELi1ELb0EN4cute5tupleIJNS5_1CILi128EEENS7_ILi48EEENS7_ILi256EEEEEELi256ENS_10bfloat16_tEfNS_4arch4Sm80ELb1ELb0ELb0ELb1ELb1ELb1ELb1ELb1EEENS1_21CollectiveEpilogueFwdINS6_IJS8_SA_S9_EEENS6_IJNS7_ILi1EEESI_SI_EEESC_SE_Li256ELb1ELb1ELb1ELb0EEENS1_36VarlenDynamicPersistentTileSchedulerILi128ELi48ELi256ELi256ELb1ELb1ELb0ELb1ELb1ELb1EEEEEEEEEvNT_6ParamsE --------------------------
	.section	.nv.info._ZN7cutlass13device_kernelIN5flash19enable_sm80_to_sm89INS1_16FlashAttnFwdSm80INS1_25CollectiveMainloopFwdSm80ILi8ELi1ELb0EN4cute5tupleIJNS5_1CILi128EEENS7_ILi48EEENS7_ILi256EEEEEELi256ENS_10bfloat16_tEfNS_4arch4Sm80ELb1ELb0ELb0ELb1ELb1ELb1ELb1ELb1EEENS1_21CollectiveEpilogueFwdINS6_IJS8_SA_S9_EEENS6_IJNS7_ILi1EEESI_SI_EEESC_SE_Li256ELb1ELb1ELb1ELb0EEENS1_36VarlenDynamicPersistentTileSchedulerILi128ELi48ELi256ELi256ELb1ELb1ELb0ELb1ELb1ELb1EEEEEEEEEvNT_6ParamsE,"",@"SHT_CUDA_INFO"
	.sectionflags	@""
	.align	4


	//----- nvinfo : EIATTR_CUDA_API_VERSION
	.align		4
        /*0000*/ 	.byte	0x04, 0x37
        /*0002*/ 	.short	(.L_1128 - .L_1127)
.L_1127:
        /*0004*/ 	.word	0x00000082


	//----- nvinfo : EIATTR_SW2861232_WAR
	.align		4
.L_1128:
        /*0008*/ 	.byte	0x01, 0x35
	.zero		2


	//----- nvinfo : EIATTR_PARAM_CBANK
	.align		4
        /*000c*/ 	.byte	0x04, 0x0a
        /*000e*/ 	.short	(.L_1130 - .L_1129)
	.align		4
.L_1129:
        /*0010*/ 	.word	index@(.nv.constant0._ZN7cutlass13device_kernelIN5flash19enable_sm80_to_sm89INS1_16FlashAttnFwdSm80INS1_25CollectiveMainloopFwdSm80ILi8ELi1ELb0EN4cute5tupleIJNS5_1CILi128EEENS7_ILi48EEENS7_ILi256EEEEEELi256ENS_10bfloat16_tEfNS_4arch4Sm80ELb1ELb0ELb0ELb1ELb1ELb1ELb1ELb1EEENS1_21CollectiveEpilogueFwdINS6_IJS8_SA_S9_EEENS6_IJNS7_ILi1EEESI_SI_EEESC_SE_Li256ELb1ELb1ELb1ELb0EEENS1_36VarlenDynamicPersistentTileSchedulerILi128ELi48ELi256ELi256ELb1ELb1ELb0ELb1ELb1ELb1EEEEEEEEEvNT_6ParamsE)
        /*0014*/ 	.short	0x0160
        /*0016*/ 	.short	0x0438


	//----- nvinfo : EIATTR_CBANK_PARAM_SIZE
	.align		4
.L_1130:
        /*0018*/ 	.byte	0x03, 0x19
        /*001a*/ 	.short	0x0438


	//----- nvinfo : EIATTR_KPARAM_INFO
	.align		4
        /*001c*/ 	.byte	0x04, 0x17
        /*001e*/ 	.short	(.L_1132 - .L_1131)
.L_1131:
        /*0020*/ 	.word	0x00000000
        /*0024*/ 	.short	0x0000
        /*0026*/ 	.short	0x0000
        /*0028*/ 	.byte	0x00, 0xf0, 0xe1, 0x10


	//----- nvinfo : EIATTR_MAXREG_COUNT
	.align		4
.L_1132:
        /*002c*/ 	.byte	0x03, 0x1b
        /*002e*/ 	.short	0x00ff


	//----- nvinfo : EIATTR_NUM_BARRIERS
	.align		4
        /*0030*/ 	.byte	0x02, 0x4c
        /*0032*/ 	.byte	0x06
	.zero		1


	//----- nvinfo : EIATTR_ANNOTATIONS
	.align		4
        /*0034*/ 	.byte	0x04, 0x55
        /*0036*/ 	.short	(.L_1134 - .L_1133)


	//   ....[0]....
.L_1133:
        /* <DEDUP_REMOVED lines=174> */


	//----- nvinfo : EIATTR_MERCURY_ISA_VERSION
	.align		4
.L_1134:
        /*0b00*/ 	.byte	0x03, 0x5f
        /*0b02*/ 	.short	0x0000


	//----- nvinfo : EIATTR_INT_WARP_WIDE_INSTR_OFFSETS
	.align		4
        /*0b04*/ 	.byte	0x04, 0x31
        /*0b06*/ 	.short	(.L_1136 - .L_1135)


	//   ....[0]....
.L_1135:
        /*0b08*/ 	.word	0x0001db60


	//   ....[1]....
        /*0b0c*/ 	.word	0x0001dbd0


	//----- nvinfo : EIATTR_COOP_GROUP_MASK_REGIDS
	.align		4
.L_1136:
        /*0b10*/ 	.byte	0x04, 0x29
        /*0b12*/ 	.short	(.L_1138 - .L_1137)


	//   ....[0]....
.L_1137:
        /*0b14*/ 	.word	0xffffffff


	//   ....[1]....
        /*0b18*/ 	.word	0xffffffff


	//   ....[2]....
        /*0b1c*/ 	.word	0xffffffff


	//   ....[3]....
        /*0b20*/ 	.word	0xffffffff


	//   ....[4]....
        /*0b24*/ 	.word	0xffffffff


	//   ....[5]....
        /*0b28*/ 	.word	0xffffffff


	//   ....[6]....
        /*0b2c*/ 	.word	0xffffffff


	//   ....[7]....
        /*0b30*/ 	.word	0xffffffff


	//   ....[8]....
        /*0b34*/ 	.word	0xffffffff


	//   ....[9]....
        /*0b38*/ 	.word	0xffffffff


	//   ....[10]....
        /*0b3c*/ 	.word	0xffffffff


	//   ....[11]....
        /*0b40*/ 	.word	0xffffffff


	//   ....[12]....
        /*0b44*/ 	.word	0xffffffff


	//   ....[13]....
        /*0b48*/ 	.word	0xffffffff


	//   ....[14]....
        /*0b4c*/ 	.word	0xffffffff


	//   ....[15]....
        /*0b50*/ 	.word	0xffffffff


	//   ....[16]....
        /*0b54*/ 	.word	0xffffffff


	//   ....[17]....
        /*0b58*/ 	.word	0xffffffff


	//   ....[18]....
        /*0b5c*/ 	.word	0xffffffff


	//   ....[19]....
        /*0b60*/ 	.word	0xffffffff


	//   ....[20]....
        /*0b64*/ 	.word	0xffffffff


	//   ....[21]....
        /*0b68*/ 	.word	0xffffffff


	//   ....[22]....
        /*0b6c*/ 	.word	0xffffffff


	//   ....[23]....
        /*0b70*/ 	.word	0xffffffff


	//   ....[24]....
        /*0b74*/ 	.word	0xffffffff


	//   ....[25]....
        /*0b78*/ 	.word	0xffffffff


	//   ....[26]....
        /*0b7c*/ 	.word	0xffffffff


	//   ....[27]....
        /*0b80*/ 	.word	0xffffffff


	//   ....[28]....
        /*0b84*/ 	.word	0xffffffff


	//   ....[29]....
        /*0b88*/ 	.word	0xffffffff


	//   ....[30]....
        /*0b8c*/ 	.word	0xffffffff


	//   ....[31]....
        /*0b90*/ 	.word	0xffffffff


	//   ....[32]....
        /*0b94*/ 	.word	0xffffffff


	//   ....[33]....
        /*0b98*/ 	.word	0xffffffff


	//   ....[34]....
        /*0b9c*/ 	.word	0xffffffff


	//   ....[35]....
        /*0ba0*/ 	.word	0xffffffff


	//   ....[36]....
        /*0ba4*/ 	.word	0xffffffff


	//   ....[37]....
        /*0ba8*/ 	.word	0xffffffff


	//   ....[38]....
        /*0bac*/ 	.word	0xffffffff


	//   ....[39]....
        /*0bb0*/ 	.word	0xffffffff


	//   ....[40]....
        /*0bb4*/ 	.word	0xffffffff


	//   ....[41]....
        /*0bb8*/ 	.word	0xffffffff


	//   ....[42]....
        /*0bbc*/ 	.word	0xffffffff


	//   ....[43]....
        /*0bc0*/ 	.word	0xffffffff


	//   ....[44]....
        /*0bc4*/ 	.word	0xffffffff


	//   ....[45]....
        /*0bc8*/ 	.word	0xffffffff


	//   ....[46]....
        /*0bcc*/ 	.word	0xffffffff


	//   ....[47]....
        /*0bd0*/ 	.word	0xffffffff


	//   ....[48]....
        /*0bd4*/ 	.word	0xffffffff


	//   ....[49]....
        /*0bd8*/ 	.word	0xffffffff


	//   ....[50]....
        /*0bdc*/ 	.word	0xffffffff


	//   ....[51]....
        /*0be0*/ 	.word	0xffffffff


	//   ....[52]....
        /*0be4*/ 	.word	0xffffffff


	//   ....[53]....
        /*0be8*/ 	.word	0xffffffff


	//   ....[54]....
        /*0bec*/ 	.word	0xffffffff


	//   ....[55]....
        /*0bf0*/ 	.word	0xffffffff


	//   ....[56]....
        /*0bf4*/ 	.word	0xffffffff


	//   ....[57]....
        /*0bf8*/ 	.word	0xffffffff


	//   ....[58]....
        /*0bfc*/ 	.word	0xffffffff


	//   ....[59]....
        /*0c00*/ 	.word	0xffffffff


	//   ....[60]....
        /*0c04*/ 	.word	0xffffffff


	//   ....[61]....
        /*0c08*/ 	.word	0xffffffff


	//   ....[62]....
        /*0c0c*/ 	.word	0xffffffff


	//   ....[63]....
        /*0c10*/ 	.word	0xffffffff


	//   ....[64]....
        /*0c14*/ 	.word	0xffffffff


	//   ....[65]....
        /*0c18*/ 	.word	0xffffffff


	//   ....[66]....
        /*0c1c*/ 	.word	0xffffffff


	//   ....[67]....
        /*0c20*/ 	.word	0xffffffff


	//   ....[68]....
        /*0c24*/ 	.word	0xffffffff


	//   ....[69]....
        /*0c28*/ 	.word	0xffffffff


	//   ....[70]....
        /*0c2c*/ 	.word	0xffffffff


	//   ....[71]....
        /*0c30*/ 	.word	0xffffffff


	//   ....[72]....
        /*0c34*/ 	.word	0xffffffff


	//   ....[73]....
        /*0c38*/ 	.word	0xffffffff


	//   ....[74]....
        /*0c3c*/ 	.word	0xffffffff


	//   ....[75]....
        /*0c40*/ 	.word	0xffffffff


	//   ....[76]....
        /*0c44*/ 	.word	0xffffffff


	//   ....[77]....
        /*0c48*/ 	.word	0xffffffff


	//   ....[78]....
        /*0c4c*/ 	.word	0xffffffff


	//   ....[79]....
        /*0c50*/ 	.word	0xffffffff


	//   ....[80]....
        /*0c54*/ 	.word	0xffffffff


	//   ....[81]....
        /*0c58*/ 	.word	0xffffffff


	//   ....[82]....
        /*0c5c*/ 	.word	0xffffffff


	//   ....[83]....
        /*0c60*/ 	.word	0xffffffff


	//   ....[84]....
        /*0c64*/ 	.word	0xffffffff


	//   ....[85]....
        /*0c68*/ 	.word	0xffffffff


	//   ....[86]....
        /*0c6c*/ 	.word	0xffffffff


	//   ....[87]....
        /*0c70*/ 	.word	0xffffffff


	//   ....[88]....
        /*0c74*/ 	.word	0xffffffff


	//   ....[89]....
        /*0c78*/ 	.word	0xffffffff


	//   ....[90]....
        /*0c7c*/ 	.word	0xffffffff


	//   ....[91]....
        /*0c80*/ 	.word	0xffffffff


	//   ....[92]....
        /*0c84*/ 	.word	0xffffffff


	//   ....[93]....
        /*0c88*/ 	.word	0xffffffff


	//   ....[94]....
        /*0c8c*/ 	.word	0xffffffff


	//   ....[95]....
        /*0c90*/ 	.word	0xffffffff


	//   ....[96]....
        /*0c94*/ 	.word	0xffffffff


	//   ....[97]....
        /*0c98*/ 	.word	0xffffffff


	//   ....[98]....
        /*0c9c*/ 	.word	0xffffffff


	//   ....[99]....
        /*0ca0*/ 	.word	0xffffffff


	//   ....[100]....
        /*0ca4*/ 	.word	0xffffffff


	//   ....[101]....
        /*0ca8*/ 	.word	0xffffffff


	//   ....[102]....
        /*0cac*/ 	.word	0xffffffff


	//   ....[103]....
        /*0cb0*/ 	.word	0xffffffff


	//   ....[104]....
        /*0cb4*/ 	.word	0xffffffff


	//   ....[105]....
        /*0cb8*/ 	.word	0xffffffff


	//   ....[106]....
        /*0cbc*/ 	.word	0xffffffff


	//   ....[107]....
        /*0cc0*/ 	.word	0xffffffff


	//   ....[108]....
        /*0cc4*/ 	.word	0xffffffff


	//   ....[109]....
        /*0cc8*/ 	.word	0xffffffff


	//   ....[110]....
        /*0ccc*/ 	.word	0xffffffff


	//   ....[111]....
        /*0cd0*/ 	.word	0xffffffff


	//   ....[112]....
        /*0cd4*/ 	.word	0xffffffff


	//   ....[113]....
        /*0cd8*/ 	.word	0xffffffff


	//   ....[114]....
        /*0cdc*/ 	.word	0xffffffff


	//   ....[115]....
        /*0ce0*/ 	.word	0xffffffff


	//   ....[116]....
        /*0ce4*/ 	.word	0xffffffff


	//   ....[117]....
        /*0ce8*/ 	.word	0xffffffff


	//   ....[118]....
        /*0cec*/ 	.word	0xffffffff


	//   ....[119]....
        /*0cf0*/ 	.word	0xffffffff


	//   ....[120]....
        /*0cf4*/ 	.word	0xffffffff


	//   ....[121]....
        /*0cf8*/ 	.word	0xffffffff


	//   ....[122]....
        /*0cfc*/ 	.word	0xffffffff


	//   ....[123]....
        /*0d00*/ 	.word	0xffffffff


	//   ....[124]....
        /*0d04*/ 	.word	0xffffffff


	//   ....[125]....
        /*0d08*/ 	.word	0xffffffff


	//   ....[126]....
        /*0d0c*/ 	.word	0xffffffff


	//   ....[127]....
        /*0d10*/ 	.word	0xffffffff


	//   ....[128]....
        /*0d14*/ 	.word	0xffffffff


	//   ....[129]....
        /*0d18*/ 	.word	0xffffffff


	//   ....[130]....
        /*0d1c*/ 	.word	0xffffffff


	//   ....[131]....
        /*0d20*/ 	.word	0xffffffff


	//   ....[132]....
        /*0d24*/ 	.word	0xffffffff


	//   ....[133]....
        /*0d28*/ 	.word	0xffffffff


	//   ....[134]....
        /*0d2c*/ 	.word	0xffffffff


	//   ....[135]....
        /*0d30*/ 	.word	0xffffffff


	//   ....[136]....
        /*0d34*/ 	.word	0xffffffff


	//   ....[137]....
        /*0d38*/ 	.word	0xffffffff


	//   ....[138]....
        /*0d3c*/ 	.word	0xffffffff


	//   ....[139]....
        /*0d40*/ 	.word	0xffffffff


	//   ....[140]....
        /*0d44*/ 	.word	0xffffffff


	//   ....[141]....
        /*0d48*/ 	.word	0xffffffff


	//   ....[142]....
        /*0d4c*/ 	.word	0xffffffff


	//   ....[143]....
        /*0d50*/ 	.word	0xffffffff


	//   ....[144]....
        /*0d54*/ 	.word	0xffffffff


	//   ....[145]....
        /*0d58*/ 	.word	0xffffffff


	//   ....[146]....
        /*0d5c*/ 	.word	0xffffffff


	//   ....[147]....
        /*0d60*/ 	.word	0xffffffff


	//   ....[148]....
        /*0d64*/ 	.word	0xffffffff


	//   ....[149]....
        /*0d68*/ 	.word	0xffffffff


	//   ....[150]....
        /*0d6c*/ 	.word	0xffffffff


	//   ....[151]....
        /*0d70*/ 	.word	0xffffffff


	//   ....[152]....
        /*0d74*/ 	.word	0xffffffff


	//   ....[153]....
        /*0d78*/ 	.word	0xffffffff


	//   ....[154]....
        /*0d7c*/ 	.word	0xffffffff


	//   ....[155]....
        /*0d80*/ 	.word	0xffffffff


	//   ....[156]....
        /*0d84*/ 	.word	0xffffffff


	//   ....[157]....
        /*0d88*/ 	.word	0xffffffff


	//   ....[158]....
        /*0d8c*/ 	.word	0xffffffff


	//   ....[159]....
        /*0d90*/ 	.word	0xffffffff


	//   ....[160]....
        /*0d94*/ 	.word	0xffffffff


	//   ....[161]....
        /*0d98*/ 	.word	0xffffffff


	//   ....[162]....
        /*0d9c*/ 	.word	0xffffffff


	//   ....[163]....
        /*0da0*/ 	.word	0xffffffff


	//   ....[164]....
        /*0da4*/ 	.word	0xffffffff


	//   ....[165]....
        /*0da8*/ 	.word	0xffffffff


	//   ....[166]....
        /*0dac*/ 	.word	0xffffffff


	//   ....[167]....
        /*0db0*/ 	.word	0xffffffff


	//   ....[168]....
        /*0db4*/ 	.word	0xffffffff


	//   ....[169]....
        /*0db8*/ 	.word	0xffffffff


	//   ....[170]....
        /*0dbc*/ 	.word	0xffffffff


	//   ....[171]....
        /*0dc0*/ 	.word	0xffffffff


	//   ....[172]....
        /*0dc4*/ 	.word	0xffffffff


	//   ....[173]....
        /*0dc8*/ 	.word	0xffffffff


	//   ....[174]....
        /*0dcc*/ 	.word	0xffffffff


	//   ....[175]....
        /*0dd0*/ 	.word	0xffffffff


	//   ....[176]....
        /*0dd4*/ 	.word	0xffffffff


	//   ....[177]....
        /*0dd8*/ 	.word	0xffffffff


	//   ....[178]....
        /*0ddc*/ 	.word	0xffffffff


	//   ....[179]....
        /*0de0*/ 	.word	0xffffffff


	//   ....[180]....
        /*0de4*/ 	.word	0xffffffff


	//   ....[181]....
        /*0de8*/ 	.word	0xffffffff


	//   ....[182]....
        /*0dec*/ 	.word	0xffffffff


	//   ....[183]....
        /*0df0*/ 	.word	0xffffffff


	//   ....[184]....
        /*0df4*/ 	.word	0xffffffff


	//   ....[185]....
        /*0df8*/ 	.word	0xffffffff


	//   ....[186]....
        /*0dfc*/ 	.word	0xffffffff


	//   ....[187]....
        /*0e00*/ 	.word	0xffffffff


	//   ....[188]....
        /*0e04*/ 	.word	0xffffffff


	//   ....[189]....
        /*0e08*/ 	.word	0xffffffff


	//   ....[190]....
        /*0e0c*/ 	.word	0xffffffff


	//   ....[191]....
        /*0e10*/ 	.word	0xffffffff


	//   ....[192]....
        /*0e14*/ 	.word	0xffffffff


	//   ....[193]....
        /*0e18*/ 	.word	0xffffffff


	//   ....[194]....
        /*0e1c*/ 	.word	0xffffffff


	//   ....[195]....
        /*0e20*/ 	.word	0xffffffff


	//   ....[196]....
        /*0e24*/ 	.word	0xffffffff


	//   ....[197]....
        /*0e28*/ 	.word	0xffffffff


	//   ....[198]....
        /*0e2c*/ 	.word	0xffffffff


	//   ....[199]....
        /*0e30*/ 	.word	0xffffffff


	//   ....[200]....
        /*0e34*/ 	.word	0xffffffff


	//   ....[201]....
        /*0e38*/ 	.word	0xffffffff


	//   ....[202]....
        /*0e3c*/ 	.word	0xffffffff


	//   ....[203]....
        /*0e40*/ 	.word	0xffffffff


	//   ....[204]....
        /*0e44*/ 	.word	0xffffffff


	//   ....[205]....
        /*0e48*/ 	.word	0xffffffff


	//   ....[206]....
        /*0e4c*/ 	.word	0xffffffff


	//   ....[207]....
        /*0e50*/ 	.word	0xffffffff


	//   ....[208]....
        /*0e54*/ 	.word	0xffffffff


	//   ....[209]....
        /*0e58*/ 	.word	0xffffffff


	//   ....[210]....
        /*0e5c*/ 	.word	0xffffffff


	//   ....[211]....
        /*0e60*/ 	.word	0xffffffff


	//   ....[212]....
        /*0e64*/ 	.word	0xffffffff


	//   ....[213]....
        /*0e68*/ 	.word	0xffffffff


	//   ....[214]....
        /*0e6c*/ 	.word	0xffffffff


	//   ....[215]....
        /*0e70*/ 	.word	0xffffffff


	//   ....[216]....
        /*0e74*/ 	.word	0xffffffff


	//   ....[217]....
        /*0e78*/ 	.word	0xffffffff


	//   ....[218]....
        /*0e7c*/ 	.word	0xffffffff


	//   ....[219]....
        /*0e80*/ 	.word	0xffffffff


	//   ....[220]....
        /*0e84*/ 	.word	0xffffffff


	//   ....[221]....
        /*0e88*/ 	.word	0xffffffff


	//   ....[222]....
        /*0e8c*/ 	.word	0xffffffff


	//   ....[223]....
        /*0e90*/ 	.word	0xffffffff


	//   ....[224]....
        /*0e94*/ 	.word	0xffffffff


	//   ....[225]....
        /*0e98*/ 	.word	0xffffffff


	//   ....[226]....
        /*0e9c*/ 	.word	0xffffffff


	//   ....[227]....
        /*0ea0*/ 	.word	0xffffffff


	//   ....[228]....
        /*0ea4*/ 	.word	0xffffffff


	//   ....[229]....
        /*0ea8*/ 	.word	0xffffffff


	//   ....[230]....
        /*0eac*/ 	.word	0xffffffff


	//   ....[231]....
        /*0eb0*/ 	.word	0xffffffff


	//   ....[232]....
        /*0eb4*/ 	.word	0xffffffff


	//   ....[233]....
        /*0eb8*/ 	.word	0xffffffff


	//   ....[234]....
        /*0ebc*/ 	.word	0xffffffff


	//   ....[235]....
        /*0ec0*/ 	.word	0xffffffff


	//   ....[236]....
        /*0ec4*/ 	.word	0xffffffff


	//   ....[237]....
        /*0ec8*/ 	.word	0xffffffff


	//   ....[238]....
        /*0ecc*/ 	.word	0xffffffff


	//   ....[239]....
        /*0ed0*/ 	.word	0xffffffff


	//   ....[240]....
        /*0ed4*/ 	.word	0xffffffff


	//   ....[241]....
        /*0ed8*/ 	.word	0xffffffff


	//   ....[242]....
        /*0edc*/ 	.word	0xffffffff


	//   ....[243]....
        /*0ee0*/ 	.word	0xffffffff


	//   ....[244]....
        /*0ee4*/ 	.word	0xffffffff


	//   ....[245]....
        /*0ee8*/ 	.word	0xffffffff


	//   ....[246]....
        /*0eec*/ 	.word	0xffffffff


	//   ....[247]....
        /*0ef0*/ 	.word	0xffffffff


	//   ....[248]....
        /*0ef4*/ 	.word	0xffffffff


	//   ....[249]....
        /*0ef8*/ 	.word	0xffffffff


	//   ....[250]....
        /*0efc*/ 	.word	0xffffffff


	//   ....[251]....
        /*0f00*/ 	.word	0xffffffff


	//   ....[252]....
        /*0f04*/ 	.word	0xffffffff


	//   ....[253]....
        /*0f08*/ 	.word	0xffffffff


	//   ....[254]....
        /*0f0c*/ 	.word	0xffffffff


	//   ....[255]....
        /*0f10*/ 	.word	0xffffffff


	//   ....[0]....
        /*0f14*/ 	.word	0xffffffff


	//   ....[1]....
        /*0f18*/ 	.word	0xffffffff


	//   ....[2]....
        /*0f1c*/ 	.word	0xffffffff


	//   ....[3]....
        /*0f20*/ 	.word	0xffffffff


	//----- nvinfo : EIATTR_COOP_GROUP_INSTR_OFFSETS
	.align		4
.L_1138:
        /*0f24*/ 	.byte	0x04, 0x28
        /*0f26*/ 	.short	(.L_1140 - .L_1139)


	//   ....[0]....
.L_1139:
        /*0f28*/ 	.word	0x00000050


	//   ....[1]....
        /*0f2c*/ 	.word	0x00000200


	//   ....[2]....
        /*0f30*/ 	.word	0x00000230


	//   ....[3]....
        /*0f34*/ 	.word	0x00000260


	//   ....[4]....
        /*0f38*/ 	.word	0x00000290


	//   ....[5]....
        /*0f3c*/ 	.word	0x000002c0


	//   ....[6]....
        /*0f40*/ 	.word	0x000002f0


	//   ....[7]....
        /*0f44*/ 	.word	0x00000450


	//   ....[8]....
        /*0f48*/ 	.word	0x00000490


	//   ....[9]....
        /*0f4c*/ 	.word	0x000004c0


	//   ....[10]....
        /*0f50*/ 	.word	0x000004f0


	//   ....[11]....
        /*0f54*/ 	.word	0x00000520


	//   ....[12]....
        /*0f58*/ 	.word	0x00000550


	//   ....[13]....
        /*0f5c*/ 	.word	0x000005e0


	//   ....[14]....
        /*0f60*/ 	.word	0x00000630


	//   ....[15]....
        /*0f64*/ 	.word	0x00000650


	//   ....[16]....
        /*0f68*/ 	.word	0x000006b0


	//   ....[17]....
        /*0f6c*/ 	.word	0x00004560


	//   ....[18]....
        /*0f70*/ 	.word	0x000045e0


	//   ....[19]....
        /*0f74*/ 	.word	0x000055d0


	//   ....[20]....
        /*0f78*/ 	.word	0x000055e0


	//   ....[21]....
        /*0f7c*/ 	.word	0x00006b00


	//   ....[22]....
        /*0f80*/ 	.word	0x00006b70


	//   ....[23]....
        /*0f84*/ 	.word	0x00007c10


	//   ....[24]....
        /*0f88*/ 	.word	0x00007c20


	//   ....[25]....
        /*0f8c*/ 	.word	0x00008bc0


	//   ....[26]....
        /*0f90*/ 	.word	0x00008bf0


	//   ....[27]....
        /*0f94*/ 	.word	0x00008db0


	//   ....[28]....
        /*0f98*/ 	.word	0x00008dd0


	//   ....[29]....
        /*0f9c*/ 	.word	0x00009200


	//   ....[30]....
        /*0fa0*/ 	.word	0x000092c0


	//   ....[31]....
        /*0fa4*/ 	.word	0x00009460


	//   ....[32]....
        /*0fa8*/ 	.word	0x00009480


	//   ....[33]....
        /*0fac*/ 	.word	0x0000a3a0


	//   ....[34]....
        /*0fb0*/ 	.word	0x0000a3c0


	//   ....[35]....
        /*0fb4*/ 	.word	0x0000a550


	//   ....[36]....
        /*0fb8*/ 	.word	0x0000a560


	//   ....[37]....
        /*0fbc*/ 	.word	0x0000a6e0


	//   ....[38]....
        /*0fc0*/ 	.word	0x0000a700


	//   ....[39]....
        /*0fc4*/ 	.word	0x0000a880


	//   ....[40]....
        /*0fc8*/ 	.word	0x0000a890


	//   ....[41]....
        /*0fcc*/ 	.word	0x0000ace0


	//   ....[42]....
        /*0fd0*/ 	.word	0x0000ad00


	//   ....[43]....
        /*0fd4*/ 	.word	0x0000ae40


	//   ....[44]....
        /*0fd8*/ 	.word	0x0000ae50


	//   ....[45]....
        /*0fdc*/ 	.word	0x0000b200


	//   ....[46]....
        /*0fe0*/ 	.word	0x0000b220


	//   ....[47]....
        /*0fe4*/ 	.word	0x0000b240


	//   ....[48]....
        /*0fe8*/ 	.word	0x0000b260


	//   ....[49]....
        /*0fec*/ 	.word	0x0000b740


	//   ....[50]....
        /*0ff0*/ 	.word	0x0000b780


	//   ....[51]....
        /*0ff4*/ 	.word	0x0000b7c0


	//   ....[52]....
        /*0ff8*/ 	.word	0x0000b800


	//   ....[53]....
        /*0ffc*/ 	.word	0x0000bcc0


	//   ....[54]....
        /*1000*/ 	.word	0x0000bd00


	//   ....[55]....
        /*1004*/ 	.word	0x0000bd40


	//   ....[56]....
        /*1008*/ 	.word	0x0000bd80


	//   ....[57]....
        /*100c*/ 	.word	0x0000c0e0


	//   ....[58]....
        /*1010*/ 	.word	0x0000c130


	//   ....[59]....
        /*1014*/ 	.word	0x0000c2b0


	//   ....[60]....
        /*1018*/ 	.word	0x0000c2c0


	//   ....[61]....
        /*101c*/ 	.word	0x0000fc30


	//   ....[62]....
        /*1020*/ 	.word	0x0000fc50


	//   ....[63]....
        /*1024*/ 	.word	0x0000fc60


	//   ....[64]....
        /*1028*/ 	.word	0x0000fc70


	//   ....[65]....
        /*102c*/ 	.word	0x0000fe90


	//   ....[66]....
        /*1030*/ 	.word	0x0000ff10


	//   ....[67]....
        /*1034*/ 	.word	0x0000ff60


	//   ....[68]....
        /*1038*/ 	.word	0x0000ffd0


	//   ....[69]....
        /*103c*/ 	.word	0x00010280


	//   ....[70]....
        /*1040*/ 	.word	0x00010330


	//   ....[71]....
        /*1044*/ 	.word	0x00010430


	//   ....[72]....
        /*1048*/ 	.word	0x00010470


	//   ....[73]....
        /*104c*/ 	.word	0x000106f0


	//   ....[74]....
        /*1050*/ 	.word	0x00010760


	//   ....[75]....
        /*1054*/ 	.word	0x000107b0


	//   ....[76]....
        /*1058*/ 	.word	0x000107f0


	//   ....[77]....
        /*105c*/ 	.word	0x000146d0


	//   ....[78]....
        /*1060*/ 	.word	0x000146e0


	//   ....[79]....
        /*1064*/ 	.word	0x000148f0


	//   ....[80]....
        /*1068*/ 	.word	0x00014900


	//   ....[81]....
        /*106c*/ 	.word	0x00015730


	//   ....[82]....
        /*1070*/ 	.word	0x00015750


	//   ....[83]....
        /*1074*/ 	.word	0x000158e0


	//   ....[84]....
        /*1078*/ 	.word	0x000158f0


	//   ....[85]....
        /*107c*/ 	.word	0x00015b40


	//   ....[86]....
        /*1080*/ 	.word	0x00015d00


	//   ....[87]....
        /*1084*/ 	.word	0x00016000


	//   ....[88]....
        /*1088*/ 	.word	0x00016020


	//   ....[89]....
        /*108c*/ 	.word	0x00016040


	//   ....[90]....
        /*1090*/ 	.word	0x00016060


	//   ....[91]....
        /*1094*/ 	.word	0x00017570


	//   ....[92]....
        /*1098*/ 	.word	0x00017590


	//   ....[93]....
        /*109c*/ 	.word	0x00017710


	//   ....[94]....
        /*10a0*/ 	.word	0x00017720


	//   ....[95]....
        /*10a4*/ 	.word	0x00018430


	//   ....[96]....
        /*10a8*/ 	.word	0x00018450


	//   ....[97]....
        /*10ac*/ 	.word	0x000185c0


	//   ....[98]....
        /*10b0*/ 	.word	0x000185d0


	//   ....[99]....
        /*10b4*/ 	.word	0x00018820


	//   ....[100]....
        /*10b8*/ 	.word	0x000189d0


	//   ....[101]....
        /*10bc*/ 	.word	0x00018c30


	//   ....[102]....
        /*10c0*/ 	.word	0x00018c50


	//   ....[103]....
        /*10c4*/ 	.word	0x00018d30


	//   ....[104]....
        /*10c8*/ 	.word	0x00018d50


	//   ....[105]....
        /*10cc*/ 	.word	0x0001a6c0


	//   ....[106]....
        /*10d0*/ 	.word	0x0001a6d0


	//   ....[107]....
        /*10d4*/ 	.word	0x0001a850


	//   ....[108]....
        /*10d8*/ 	.word	0x0001a860


	//   ....[109]....
        /*10dc*/ 	.word	0x0001b570


	//   ....[110]....
        /*10e0*/ 	.word	0x0001b590


	//   ....[111]....
        /*10e4*/ 	.word	0x0001b6b0


	//   ....[112]....
        /*10e8*/ 	.word	0x0001b6c0


	//   ....[113]....
        /*10ec*/ 	.word	0x0001b970


	//   ....[114]....
        /*10f0*/ 	.word	0x0001b9a0


	//   ....[115]....
        /*10f4*/ 	.word	0x0001b9c0


	//   ....[116]....
        /*10f8*/ 	.word	0x0001b9e0


	//   ....[117]....
        /*10fc*/ 	.word	0x0001d140


	//   ....[118]....
        /*1100*/ 	.word	0x0001d170


	//   ....[119]....
        /*1104*/ 	.word	0x0001d190


	//   ....[120]....
        /*1108*/ 	.word	0x0001d1b0


	//   ....[121]....
        /*110c*/ 	.word	0x0001ea50


	//   ....[122]....
        /*1110*/ 	.word	0x0001ea70


	//   ....[123]....
        /*1114*/ 	.word	0x0001ea90


	//   ....[124]....
        /*1118*/ 	.word	0x0001eab0


	//   ....[125]....
        /*111c*/ 	.word	0x0001ee60


	//   ....[126]....
        /*1120*/ 	.word	0x0001ee80


	//   ....[127]....
        /*1124*/ 	.word	0x0001efe0


	//   ....[128]....
        /*1128*/ 	.word	0x0001eff0


	//   ....[129]....
        /*112c*/ 	.word	0x0001f160


	//   ....[130]....
        /*1130*/ 	.word	0x0001f180


	//   ....[131]....
        /*1134*/ 	.word	0x0001f2f0


	//   ....[132]....
        /*1138*/ 	.word	0x0001f300


	//   ....[133]....
        /*113c*/ 	.word	0x0001f690


	//   ....[134]....
        /*1140*/ 	.word	0x0001f6b0


	//   ....[135]....
        /*1144*/ 	.word	0x000202f0


	//   ....[136]....
        /*1148*/ 	.word	0x00020300


	//   ....[137]....
        /*114c*/ 	.word	0x000217a0


	//   ....[138]....
        /*1150*/ 	.word	0x000217c0


	//   ....[139]....
        /*1154*/ 	.word	0x00021930


	//   ....[140]....
        /*1158*/ 	.word	0x00021940


	//   ....[141]....
        /*115c*/ 	.word	0x00021ab0


	//   ....[142]....
        /*1160*/ 	.word	0x00021ad0


	//   ....[143]....
        /*1164*/ 	.word	0x00021c40


	//   ....[144]....
        /*1168*/ 	.word	0x00021c50


	//   ....[145]....
        /*116c*/ 	.word	0x00021e80


	//   ....[146]....
        /*1170*/ 	.word	0x00021ea0


	//   ....[147]....
        /*1174*/ 	.word	0x00021fd0


	//   ....[148]....
        /*1178*/ 	.word	0x00022010


	//   ....[149]....
        /*117c*/ 	.word	0x00022040


	//   ....[150]....
        /*1180*/ 	.word	0x00022070


	//   ....[151]....
        /*1184*/ 	.word	0x000220a0


	//   ....[152]....
        /*1188*/ 	.word	0x000220d0


	//   ....[153]....
        /*118c*/ 	.word	0x00022240


	//   ....[154]....
        /*1190*/ 	.word	0x00022280


	//   ....[155]....
        /*1194*/ 	.word	0x000222b0


	//   ....[156]....
        /*1198*/ 	.word	0x000222e0


	//   ....[157]....
        /*119c*/ 	.word	0x00022310


	//   ....[158]....
        /*11a0*/ 	.word	0x00022340


	//   ....[159]....
        /*11a4*/ 	.word	0x000223d0


	//   ....[160]....
        /*11a8*/ 	.word	0x00022430


	//   ....[161]....
        /*11ac*/ 	.word	0x00022440


	//   ....[162]....
        /*11b0*/ 	.word	0x000224a0


	//   ....[163]....
        /*11b4*/ 	.word	0x00022f00


	//   ....[164]....
        /*11b8*/ 	.word	0x00022f60


	//   ....[165]....
        /*11bc*/ 	.word	0x00022fc0


	//   ....[166]....
        /*11c0*/ 	.word	0x00023020


	//   ....[167]....
        /*11c4*/ 	.word	0x00023080


	//   ....[168]....
        /*11c8*/ 	.word	0x000230f0


	//   ....[169]....
        /*11cc*/ 	.word	0x00023140


	//   ....[170]....
        /*11d0*/ 	.word	0x000231a0


	//   ....[171]....
        /*11d4*/ 	.word	0x00023210


	//   ....[172]....
        /*11d8*/ 	.word	0x00023280


	//   ....[173]....
        /*11dc*/ 	.word	0x000232f0


	//   ....[174]....
        /*11e0*/ 	.word	0x00023360


	//   ....[175]....
        /*11e4*/ 	.word	0x000233d0


	//   ....[176]....
        /*11e8*/ 	.word	0x00023430


	//   ....[177]....
        /*11ec*/ 	.word	0x000234a0


	//   ....[178]....
        /*11f0*/ 	.word	0x00023510


	//   ....[179]....
        /*11f4*/ 	.word	0x00023580


	//   ....[180]....
        /*11f8*/ 	.word	0x000235e0


	//   ....[181]....
        /*11fc*/ 	.word	0x00023650


	//   ....[182]....
        /*1200*/ 	.word	0x000236b0


	//   ....[183]....
        /*1204*/ 	.word	0x00023720


	//   ....[184]....
        /*1208*/ 	.word	0x00023790


	//   ....[185]....
        /*120c*/ 	.word	0x00023800


	//   ....[186]....
        /*1210*/ 	.word	0x00023860


	//   ....[187]....
        /*1214*/ 	.word	0x000238d0


	//   ....[188]....
        /*1218*/ 	.word	0x00023940


	//   ....[189]....
        /*121c*/ 	.word	0x00023c80


	//   ....[190]....
        /*1220*/ 	.word	0x00023cd0


	//   ....[191]....
        /*1224*/ 	.word	0x00023d20


	//   ....[192]....
        /*1228*/ 	.word	0x00023d70


	//   ....[193]....
        /*122c*/ 	.word	0x00023de0


	//   ....[194]....
        /*1230*/ 	.word	0x00023e50


	//   ....[195]....
        /*1234*/ 	.word	0x00023ec0


	//   ....[196]....
        /*1238*/ 	.word	0x00023f20


	//   ....[197]....
        /*123c*/ 	.word	0x00023f90


	//   ....[198]....
        /*1240*/ 	.word	0x00024000


	//   ....[199]....
        /*1244*/ 	.word	0x00024070


	//   ....[200]....
        /*1248*/ 	.word	0x000240d0


	//   ....[201]....
        /*124c*/ 	.word	0x00024140


	//   ....[202]....
        /*1250*/ 	.word	0x000241b0


	//   ....[203]....
        /*1254*/ 	.word	0x000244f0


	//   ....[204]....
        /*1258*/ 	.word	0x00024530


	//   ....[205]....
        /*125c*/ 	.word	0x00024580


	//   ....[206]....
        /*1260*/ 	.word	0x000245c0


	//   ....[207]....
        /*1264*/ 	.word	0x00024630


	//   ....[208]....
        /*1268*/ 	.word	0x000246a0


	//   ....[209]....
        /*126c*/ 	.word	0x00024700


	//   ....[210]....
        /*1270*/ 	.word	0x00024770


	//   ....[211]....
        /*1274*/ 	.word	0x000247e0


	//   ....[212]....
        /*1278*/ 	.word	0x00024850


	//   ....[213]....
        /*127c*/ 	.word	0x000248b0


	//   ....[214]....
        /*1280*/ 	.word	0x00024900


	//   ....[215]....
        /*1284*/ 	.word	0x00024950


	//   ....[216]....
        /*1288*/ 	.word	0x000249a0


	//   ....[217]....
        /*128c*/ 	.word	0x000249e0


	//   ....[218]....
        /*1290*/ 	.word	0x00024a40


	//   ....[219]....
        /*1294*/ 	.word	0x00024a90


	//   ....[220]....
        /*1298*/ 	.word	0x00024ae0


	//   ....[221]....
        /*129c*/ 	.word	0x00024b20


	//   ....[222]....
        /*12a0*/ 	.word	0x00024b90


	//   ....[223]....
        /*12a4*/ 	.word	0x00024c00


	//   ....[224]....
        /*12a8*/ 	.word	0x00024c70


	//   ....[225]....
        /*12ac*/ 	.word	0x00024cd0


	//   ....[226]....
        /*12b0*/ 	.word	0x00024d40


	//   ....[227]....
        /*12b4*/ 	.word	0x00024db0


	//   ....[228]....
        /*12b8*/ 	.word	0x00024e20


	//   ....[229]....
        /*12bc*/ 	.word	0x00024e80


	//   ....[230]....
        /*12c0*/ 	.word	0x00024ef0


	//   ....[231]....
        /*12c4*/ 	.word	0x00024f60


	//   ....[232]....
        /*12c8*/ 	.word	0x00024fd0


	//   ....[233]....
        /*12cc*/ 	.word	0x00025030


	//   ....[234]....
        /*12d0*/ 	.word	0x000250a0


	//   ....[235]....
        /*12d4*/ 	.word	0x00025110


	//   ....[236]....
        /*12d8*/ 	.word	0x00025180


	//   ....[237]....
        /*12dc*/ 	.word	0x000251e0


	//   ....[238]....
        /*12e0*/ 	.word	0x00025250


	//   ....[239]....
        /*12e4*/ 	.word	0x000252c0


	//   ....[240]....
        /*12e8*/ 	.word	0x00025330


	//   ....[241]....
        /*12ec*/ 	.word	0x00025390


	//   ....[242]....
        /*12f0*/ 	.word	0x00025400


	//   ....[243]....
        /*12f4*/ 	.word	0x00025470


	//   ....[244]....
        /*12f8*/ 	.word	0x000254d0


	//   ....[245]....
        /*12fc*/ 	.word	0x00025520


	//   ....[246]....
        /*1300*/ 	.word	0x00025580


	//   ....[247]....
        /*1304*/ 	.word	0x000255e0


	//   ....[248]....
        /*1308*/ 	.word	0x00025640


	//   ....[249]....
        /*130c*/ 	.word	0x000256b0


	//   ....[250]....
        /*1310*/ 	.word	0x00025710


	//   ....[251]....
        /*1314*/ 	.word	0x00025770


	//   ....[252]....
        /*1318*/ 	.word	0x000257d0


	//   ....[253]....
        /*131c*/ 	.word	0x00025830


	//   ....[254]....
        /*1320*/ 	.word	0x00025890


	//   ....[255]....
        /*1324*/ 	.word	0x00025900


	//   ....[0]....
        /*1328*/ 	.word	0x00025950


	//   ....[1]....
        /*132c*/ 	.word	0x000259b0


	//   ....[2]....
        /*1330*/ 	.word	0x00025a10


	//   ....[3]....
        /*1334*/ 	.word	0x00025a80


	//----- nvinfo : EIATTR_EXIT_INSTR_OFFSETS
	.align		4
.L_1140:
        /*1338*/ 	.byte	0x04, 0x1c
        /*133a*/ 	.short	(.L_1142 - .L_1141)


	//   ....[0]....
.L_1141:
        /*133c*/ 	.word	0x000010d0


	//   ....[1]....
        /*1340*/ 	.word	0x00022ec0


	//----- nvinfo : EIATTR_MAX_THREADS
	.align		4
.L_1142:
        /*1344*/ 	.byte	0x04, 0x05
        /*1346*/ 	.short	(.L_1144 - .L_1143)
.L_1143:
        /*1348*/ 	.word	0x00000100
        /*134c*/ 	.word	0x00000001
        /*1350*/ 	.word	0x00000001


	//----- nvinfo : EIATTR_CRS_STACK_SIZE
	.align		4
.L_1144:
        /*1354*/ 	.byte	0x04, 0x1e
        /*1356*/ 	.short	(.L_1146 - .L_1145)
.L_1145:
        /*1358*/ 	.word	0x00000000
.L_1146:


//--------------------- .nv.callgraph             --------------------------
	.section	.nv.callgraph,"",@"SHT_CUDA_CALLGRAPH"
	.align	4
	.sectionentsize	8
	.align		4
        /*0000*/ 	.word	0x00000000
	.align		4
        /*0004*/ 	.word	0xffffffff
	.align		4
        /*0008*/ 	.word	0x00000000
	.align		4
        /*000c*/ 	.word	0xfffffffe
	.align		4
        /*0010*/ 	.word	0x00000000
	.align		4
        /*0014*/ 	.word	0xfffffffd
	.align		4
        /*0018*/ 	.word	0x00000000
	.align		4
        /*001c*/ 	.word	0xfffffffc


//--------------------- .nv.rel.action            --------------------------
	.section	.nv.rel.action,"",@"SHT_CUDA_RELOCINFO"
	.align	8
	.sectionentsize	8
        /*0000*/ 	.byte	0x73, 0x00, 0x00, 0x00, 0x00, 0x00, 0x00, 0x00, 0x00, 0x00, 0x00, 0x11, 0x25, 0x00, 0x05, 0x36


//--------------------- .nv.constant4             --------------------------
	.section	.nv.constant4,"a",@progbits
	.align	8
	.align		8
.nv.constant4:
        /*0000*/ 	.dword	_ZN89_INTERNAL_0b48053f_53_flash_fwd_hdim256_bf16_paged_split_softcapall_sm80_cu_ceb34e2a_33114cuda3std3__45__cpo5beginE
	.align		8
        /*0008*/ 	.dword	_ZN89_INTERNAL_0b48053f_53_flash_fwd_hdim256_bf16_paged_split_softcapall_sm80_cu_ceb34e2a_33114cuda3std3__45__cpo3endE
	.align		8
        /*0010*/ 	.dword	_ZN89_INTERNAL_0b48053f_53_flash_fwd_hdim256_bf16_paged_split_softcapall_sm80_cu_ceb34e2a_33114cuda3std3__45__cpo6cbeginE
	.align		8
        /*0018*/ 	.dword	_ZN89_INTERNAL_0b48053f_53_flash_fwd_hdim256_bf16_paged_split_softcapall_sm80_cu_ceb34e2a_33114cuda3std3__45__cpo4cendE
	.align		8
        /*0020*/ 	.dword	_ZN89_INTERNAL_0b48053f_53_flash_fwd_hdim256_bf16_paged_split_softcapall_sm80_cu_ceb34e2a_33114cuda3std3__491_GLOBAL__N__0b48053f_53_flash_fwd_hdim256_bf16_paged_split_softcapall_sm80_cu_ceb34e2a_33116ignoreE
	.align		8
        /*0028*/ 	.dword	_ZN89_INTERNAL_0b48053f_53_flash_fwd_hdim256_bf16_paged_split_softcapall_sm80_cu_ceb34e2a_33114cuda3std3__419piecewise_constructE
	.align		8
        /*0030*/ 	.dword	_ZN89_INTERNAL_0b48053f_53_flash_fwd_hdim256_bf16_paged_split_softcapall_sm80_cu_ceb34e2a_33114cuda3std3__48in_placeE
	.align		8
        /*0038*/ 	.dword	_ZN89_INTERNAL_0b48053f_53_flash_fwd_hdim256_bf16_paged_split_softcapall_sm80_cu_ceb34e2a_33114cuda3std6ranges3__45__cpo4swapE
	.align		8
        /*0040*/ 	.dword	_ZN89_INTERNAL_0b48053f_53_flash_fwd_hdim256_bf16_paged_split_softcapall_sm80_cu_ceb34e2a_33114cuda3std6ranges3__45__cpo9iter_moveE
	.align		8
        /*0048*/ 	.dword	_ZN89_INTERNAL_0b48053f_53_flash_fwd_hdim256_bf16_paged_split_softcapall_sm80_cu_ceb34e2a_33114cute7productE
	.align		8
        /*0050*/ 	.dword	_ZN89_INTERNAL_0b48053f_53_flash_fwd_hdim256_bf16_paged_split_softcapall_sm80_cu_ceb34e2a_33114cute1_E


//--------------------- .nv.constant0._ZN7cutlass13device_kernelIN5flash19enable_sm80_to_sm89INS1_16FlashAttnFwdSm80INS1_25CollectiveMainloopFwdSm80ILi8ELi1ELb1EN4cute5tupleIJNS5_1CILi128EEENS7_ILi64EEENS7_ILi256EEEEEELi256ENS_10bfloat16_tEfNS_4arch4Sm80ELb0ELb0ELb1ELb0ELb1ELb0ELb1ELb1EEENS1_21CollectiveEpilogueFwdINS6_IJS8_SA_S9_EEENS6_IJNS7_ILi1EEESI_SI_EEESC_SE_Li256ELb0ELb1ELb1ELb0EEENS1_19SingleTileSchedulerILb0ELb1ELb1ELi128EEEEEEEEEvNT_6ParamsE --------------------------
	.section	.nv.constant0._ZN7cutlass13device_kernelIN5flash19enable_sm80_to_sm89INS1_16FlashAttnFwdSm80INS1_25CollectiveMainloopFwdSm80ILi8ELi1ELb1EN4cute5tupleIJNS5_1CILi128EEENS7_ILi64EEENS7_ILi256EEEEEELi256ENS_10bfloat16_tEfNS_4arch4Sm80ELb0ELb0ELb1ELb0ELb1ELb0ELb1ELb1EEENS1_21CollectiveEpilogueFwdINS6_IJS8_SA_S9_EEENS6_IJNS7_ILi1EEESI_SI_EEESC_SE_Li256ELb0ELb1ELb1ELb0EEENS1_19SingleTileSchedulerILb0ELb1ELb1ELi128EEEEEEEEEvNT_6ParamsE,"a",@progbits
	.sectionflags	@""
	.align	4
.nv.constant0._ZN7cutlass13device_kernelIN5flash19enable_sm80_to_sm89INS1_16FlashAttnFwdSm80INS1_25CollectiveMainloopFwdSm80ILi8ELi1ELb1EN4cute5tupleIJNS5_1CILi128EEENS7_ILi64EEENS7_ILi256EEEEEELi256ENS_10bfloat16_tEfNS_4arch4Sm80ELb0ELb0ELb1ELb0ELb1ELb0ELb1ELb1EEENS1_21CollectiveEpilogueFwdINS6_IJS8_SA_S9_EEENS6_IJNS7_ILi1EEESI_SI_EEESC_SE_Li256ELb0ELb1ELb1ELb0EEENS1_19SingleTileSchedulerILb0ELb1ELb1ELi128EEEEEEEEEvNT_6ParamsE:
	.zero		1400


//--------------------- .nv.constant0._ZN7cutlass13device_kernelIN5flash19enable_sm80_to_sm89INS1_16FlashAttnFwdSm80INS1_25CollectiveMainloopFwdSm80ILi8ELi1ELb1EN4cute5tupleIJNS5_1CILi128EEENS7_ILi48EEENS7_ILi256EEEEEELi256ENS_10bfloat16_tEfNS_4arch4Sm80ELb0ELb0ELb1ELb1ELb1ELb0ELb1ELb1EEENS1_21CollectiveEpilogueFwdINS6_IJS8_SA_S9_EEENS6_IJNS7_ILi1EEESI_SI_EEESC_SE_Li256ELb1ELb1ELb1ELb0EEENS1_36VarlenDynamicPersistentTileSchedulerILi128ELi48ELi256ELi256ELb1ELb1ELb0ELb0ELb1ELb1EEEEEEEEEvNT_6ParamsE --------------------------
	.section	.nv.constant0._ZN7cutlass13device_kernelIN5flash19enable_sm80_to_sm89INS1_16FlashAttnFwdSm80INS1_25CollectiveMainloopFwdSm80ILi8ELi1ELb1EN4cute5tupleIJNS5_1CILi128EEENS7_ILi48EEENS7_ILi256EEEEEELi256ENS_10bfloat16_tEfNS_4arch4Sm80ELb0ELb0ELb1ELb1ELb1ELb0ELb1ELb1EEENS1_21CollectiveEpilogueFwdINS6_IJS8_SA_S9_EEENS6_IJNS7_ILi1EEESI_SI_EEESC_SE_Li256ELb1ELb1ELb1ELb0EEENS1_36VarlenDynamicPersistentTileSchedulerILi128ELi48ELi256ELi256ELb1ELb1ELb0ELb0ELb1ELb1EEEEEEEEEvNT_6ParamsE,"a",@progbits
	.sectionflags	@""
	.align	4
.nv.constant0._ZN7cutlass13device_kernelIN5flash19enable_sm80_to_sm89INS1_16FlashAttnFwdSm80INS1_25CollectiveMainloopFwdSm80ILi8ELi1ELb1EN4cute5tupleIJNS5_1CILi128EEENS7_ILi48EEENS7_ILi256EEEEEELi256ENS_10bfloat16_tEfNS_4arch4Sm80ELb0ELb0ELb1ELb1ELb1ELb0ELb1ELb1EEENS1_21CollectiveEpilogueFwdINS6_IJS8_SA_S9_EEENS6_IJNS7_ILi1EEESI_SI_EEESC_SE_Li256ELb1ELb1ELb1ELb0EEENS1_36VarlenDynamicPersistentTileSchedulerILi128ELi48ELi256ELi256ELb1ELb1ELb0ELb0ELb1ELb1EEEEEEEEEvNT_6ParamsE:
	.zero		1432


//--------------------- .nv.constant0._ZN7cutlass13device_kernelIN5flash19enable_sm80_to_sm89INS1_16FlashAttnFwdSm80INS1_25CollectiveMainloopFwdSm80ILi8ELi1ELb0EN4cute5tupleIJNS5_1CILi128EEENS7_ILi32EEENS7_ILi256EEEEEELi256ENS_10bfloat16_tEfNS_4arch4Sm80ELb0ELb0ELb1ELb1ELb1ELb1ELb1ELb1EEENS1_21CollectiveEpilogueFwdINS6_IJS8_SA_S9_EEENS6_IJNS7_ILi1EEESI_SI_EEESC_SE_Li256ELb1ELb1ELb1ELb0EEENS1_36VarlenDynamicPersistentTileSchedulerILi128ELi32ELi256ELi256ELb1ELb1ELb0ELb0ELb1ELb1EEEEEEEEEvNT_6ParamsE --------------------------
	.section	.nv.constant0._ZN7cutlass13device_kernelIN5flash19enable_sm80_to_sm89INS1_16FlashAttnFwdSm80INS1_25CollectiveMainloopFwdSm80ILi8ELi1ELb0EN4cute5tupleIJNS5_1CILi128EEENS7_ILi32EEENS7_ILi256EEEEEELi256ENS_10bfloat16_tEfNS_4arch4Sm80ELb0ELb0ELb1ELb1ELb1ELb1ELb1ELb1EEENS1_21CollectiveEpilogueFwdINS6_IJS8_SA_S9_EEENS6_IJNS7_ILi1EEESI_SI_EEESC_SE_Li256ELb1ELb1ELb1ELb0EEENS1_36VarlenDynamicPersistentTileSchedulerILi128ELi32ELi256ELi256ELb1ELb1ELb0ELb0ELb1ELb1EEEEEEEEEvNT_6ParamsE,"a",@progbits
	.sectionflags	@""
	.align	4
.nv.constant0._ZN7cutlass13device_kernelIN5flash19enable_sm80_to_sm89INS1_16FlashAttnFwdSm80INS1_25CollectiveMainloopFwdSm80ILi8ELi1ELb0EN4cute5tupleIJNS5_1CILi128EEENS7_ILi32EEENS7_ILi256EEEEEELi256ENS_10bfloat16_tEfNS_4arch4Sm80ELb0ELb0ELb1ELb1ELb1ELb1ELb1ELb1EEENS1_21CollectiveEpilogueFwdINS6_IJS8_SA_S9_EEENS6_IJNS7_ILi1EEESI_SI_EEESC_SE_Li256ELb1ELb1ELb1ELb0EEENS1_36VarlenDynamicPersistentTileSchedulerILi128ELi32ELi256ELi256ELb1ELb1ELb0ELb0ELb1ELb1EEEEEEEEEvNT_6ParamsE:
	.zero		1432


//--------------------- .nv.constant0._ZN7cutlass13device_kernelIN5flash19enable_sm80_to_sm89INS1_16FlashAttnFwdSm80INS1_25CollectiveMainloopFwdSm80ILi8ELi1ELb1EN4cute5tupleIJNS5_1CILi128EEENS7_ILi48EEENS7_ILi256EEEEEELi256ENS_10bfloat16_tEfNS_4arch4Sm80ELb0ELb1ELb1ELb0ELb1ELb0ELb1ELb1EEENS1_21CollectiveEpilogueFwdINS6_IJS8_SA_S9_EEENS6_IJNS7_ILi1EEESI_SI_EEESC_SE_Li256ELb0ELb1ELb1ELb0EEENS1_19SingleTileSchedulerILb0ELb1ELb1ELi128EEEEEEEEEvNT_6ParamsE --------------------------
	.section	.nv.constant0._ZN7cutlass13device_kernelIN5flash19enable_sm80_to_sm89INS1_16FlashAttnFwdSm80INS1_25CollectiveMainloopFwdSm80ILi8ELi1ELb1EN4cute5tupleIJNS5_1CILi128EEENS7_ILi48EEENS7_ILi256EEEEEELi256ENS_10bfloat16_tEfNS_4arch4Sm80ELb0ELb1ELb1ELb0ELb1ELb0ELb1ELb1EEENS1_21CollectiveEpilogueFwdINS6_IJS8_SA_S9_EEENS6_IJNS7_ILi1EEESI_SI_EEESC_SE_Li256ELb0ELb1ELb1ELb0EEENS1_19SingleTileSchedulerILb0ELb1ELb1ELi128EEEEEEEEEvNT_6ParamsE,"a",@progbits
	.sectionflags	@""
	.align	4
.nv.constant0._ZN7cutlass13device_kernelIN5flash19enable_sm80_to_sm89INS1_16FlashAttnFwdSm80INS1_25CollectiveMainloopFwdSm80ILi8ELi1ELb1EN4cute5tupleIJNS5_1CILi128EEENS7_ILi48EEENS7_ILi256EEEEEELi256ENS_10bfloat16_tEfNS_4arch4Sm80ELb0ELb1ELb1ELb0ELb1ELb0ELb1ELb1EEENS1_21CollectiveEpilogueFwdINS6_IJS8_SA_S9_EEENS6_IJNS7_ILi1EEESI_SI_EEESC_SE_Li256ELb0ELb1ELb1ELb0EEENS1_19SingleTileSchedulerILb0ELb1ELb1ELi128EEEEEEEEEvNT_6ParamsE:
	.zero		1400


//--------------------- .nv.constant0._ZN7cutlass13device_kernelIN5flash19enable_sm80_to_sm89INS1_16FlashAttnFwdSm80INS1_25CollectiveMainloopFwdSm80ILi8ELi1ELb1EN4cute5tupleIJNS5_1CILi128EEENS7_ILi48EEENS7_ILi256EEEEEELi256ENS_10bfloat16_tEfNS_4arch4Sm80ELb0ELb1ELb1ELb1ELb1ELb0ELb1ELb1EEENS1_21CollectiveEpilogueFwdINS6_IJS8_SA_S9_EEENS6_IJNS7_ILi1EEESI_SI_EEESC_SE_Li256ELb1ELb1ELb1ELb0EEENS1_36VarlenDynamicPersistentTileSchedulerILi128ELi48ELi256ELi256ELb1ELb1ELb0ELb1ELb0ELb1EEEEEEEEEvNT_6ParamsE --------------------------
	.section	.nv.constant0._ZN7cutlass13device_kernelIN5flash19enable_sm80_to_sm89INS1_16FlashAttnFwdSm80INS1_25CollectiveMainloopFwdSm80ILi8ELi1ELb1EN4cute5tupleIJNS5_1CILi128EEENS7_ILi48EEENS7_ILi256EEEEEELi256ENS_10bfloat16_tEfNS_4arch4Sm80ELb0ELb1ELb1ELb1ELb1ELb0ELb1ELb1EEENS1_21CollectiveEpilogueFwdINS6_IJS8_SA_S9_EEENS6_IJNS7_ILi1EEESI_SI_EEESC_SE_Li256ELb1ELb1ELb1ELb0EEENS1_36VarlenDynamicPersistentTileSchedulerILi128ELi48ELi256ELi256ELb1ELb1ELb0ELb1ELb0ELb1EEEEEEEEEvNT_6ParamsE,"a",@progbits
	.sectionflags	@""
	.align	4
.nv.constant0._ZN7cutlass13device_kernelIN5flash19enable_sm80_to_sm89INS1_16FlashAttnFwdSm80INS1_25CollectiveMainloopFwdSm80ILi8ELi1ELb1EN4cute5tupleIJNS5_1CILi128EEENS7_ILi48EEENS7_ILi256EEEEEELi256ENS_10bfloat16_tEfNS_4arch4Sm80ELb0ELb1ELb1ELb1ELb1ELb0ELb1ELb1EEENS1_21CollectiveEpilogueFwdINS6_IJS8_SA_S9_EEENS6_IJNS7_ILi1EEESI_SI_EEESC_SE_Li256ELb1ELb1ELb1ELb0EEENS1_36VarlenDynamicPersistentTileSchedulerILi128ELi48ELi256ELi256ELb1ELb1ELb0ELb1ELb0ELb1EEEEEEEEEvNT_6ParamsE:
	.zero		1432


//--------------------- .nv.constant0._ZN7cutlass13device_kernelIN5flash19enable_sm80_to_sm89INS1_16FlashAttnFwdSm80INS1_25CollectiveMainloopFwdSm80ILi8ELi1ELb0EN4cute5tupleIJNS5_1CILi128EEENS7_ILi32EEENS7_ILi256EEEEEELi256ENS_10bfloat16_tEfNS_4arch4Sm80ELb0ELb1ELb1ELb1ELb1ELb1ELb1ELb1EEENS1_21CollectiveEpilogueFwdINS6_IJS8_SA_S9_EEENS6_IJNS7_ILi1EEESI_SI_EEESC_SE_Li256ELb1ELb1ELb1ELb0EEENS1_36VarlenDynamicPersistentTileSchedulerILi128ELi32ELi256ELi256ELb1ELb1ELb0ELb1ELb0ELb1EEEEEEEEEvNT_6ParamsE --------------------------
	.section	.nv.constant0._ZN7cutlass13device_kernelIN5flash19enable_sm80_to_sm89INS1_16FlashAttnFwdSm80INS1_25CollectiveMainloopFwdSm80ILi8ELi1ELb0EN4cute5tupleIJNS5_1CILi128EEENS7_ILi32EEENS7_ILi256EEEEEELi256ENS_10bfloat16_tEfNS_4arch4Sm80ELb0ELb1ELb1ELb1ELb1ELb1ELb1ELb1EEENS1_21CollectiveEpilogueFwdINS6_IJS8_SA_S9_EEENS6_IJNS7_ILi1EEESI_SI_EEESC_SE_Li256ELb1ELb1ELb1ELb0EEENS1_36VarlenDynamicPersistentTileSchedulerILi128ELi32ELi256ELi256ELb1ELb1ELb0ELb1ELb0ELb1EEEEEEEEEvNT_6ParamsE,"a",@progbits
	.sectionflags	@""
	.align	4
.nv.constant0._ZN7cutlass13device_kernelIN5flash19enable_sm80_to_sm89INS1_16FlashAttnFwdSm80INS1_25CollectiveMainloopFwdSm80ILi8ELi1ELb0EN4cute5tupleIJNS5_1CILi128EEENS7_ILi32EEENS7_ILi256EEEEEELi256ENS_10bfloat16_tEfNS_4arch4Sm80ELb0ELb1ELb1ELb1ELb1ELb1ELb1ELb1EEENS1_21CollectiveEpilogueFwdINS6_IJS8_SA_S9_EEENS6_IJNS7_ILi1EEESI_SI_EEESC_SE_Li256ELb1ELb1ELb1ELb0EEENS1_36VarlenDynamicPersistentTileSchedulerILi128ELi32ELi256ELi256ELb1ELb1ELb0ELb1ELb0ELb1EEEEEEEEEvNT_6ParamsE:
	.zero		1432


//--------------------- .nv.constant0._ZN7cutlass13device_kernelIN5flash19enable_sm80_to_sm89INS1_16FlashAttnFwdSm80INS1_25CollectiveMainloopFwdSm80ILi8ELi1ELb1EN4cute5tupleIJNS5_1CILi128EEENS7_ILi64EEENS7_ILi256EEEEEELi256ENS_10bfloat16_tEfNS_4arch4Sm80ELb1ELb0ELb1ELb0ELb1ELb0ELb1ELb1EEENS1_21CollectiveEpilogueFwdINS6_IJS8_SA_S9_EEENS6_IJNS7_ILi1EEESI_SI_EEESC_SE_Li256ELb0ELb1ELb1ELb0EEENS1_30DynamicPersistentTileSchedulerILi256ELi256ELb1ELb1ELb0EEEEEEEEEvNT_6ParamsE --------------------------
	.section	.nv.constant0._ZN7cutlass13device_kernelIN5flash19enable_sm80_to_sm89INS1_16FlashAttnFwdSm80INS1_25CollectiveMainloopFwdSm80ILi8ELi1ELb1EN4cute5tupleIJNS5_1CILi128EEENS7_ILi64EEENS7_ILi256EEEEEELi256ENS_10bfloat16_tEfNS_4arch4Sm80ELb1ELb0ELb1ELb0ELb1ELb0ELb1ELb1EEENS1_21CollectiveEpilogueFwdINS6_IJS8_SA_S9_EEENS6_IJNS7_ILi1EEESI_SI_EEESC_SE_Li256ELb0ELb1ELb1ELb0EEENS1_30DynamicPersistentTileSchedulerILi256ELi256ELb1ELb1ELb0EEEEEEEEEvNT_6ParamsE,"a",@progbits
	.sectionflags	@""
	.align	4
.nv.constant0._ZN7cutlass13device_kernelIN5flash19enable_sm80_to_sm89INS1_16FlashAttnFwdSm80INS1_25CollectiveMainloopFwdSm80ILi8ELi1ELb1EN4cute5tupleIJNS5_1CILi128EEENS7_ILi64EEENS7_ILi256EEEEEELi256ENS_10bfloat16_tEfNS_4arch4Sm80ELb1ELb0ELb1ELb0ELb1ELb0ELb1ELb1EEENS1_21CollectiveEpilogueFwdINS6_IJS8_SA_S9_EEENS6_IJNS7_ILi1EEESI_SI_EEESC_SE_Li256ELb0ELb1ELb1ELb0EEENS1_30DynamicPersistentTileSchedulerILi256ELi256ELb1ELb1ELb0EEEEEEEEEvNT_6ParamsE:
	.zero		1416


//--------------------- .nv.constant0._ZN7cutlass13device_kernelIN5flash19enable_sm80_to_sm89INS1_16FlashAttnFwdSm80INS1_25CollectiveMainloopFwdSm80ILi8ELi1ELb1EN4cute5tupleIJNS5_1CILi128EEENS7_ILi48EEENS7_ILi256EEEEEELi256ENS_10bfloat16_tEfNS_4arch4Sm80ELb1ELb0ELb1ELb1ELb1ELb0ELb1ELb1EEENS1_21CollectiveEpilogueFwdINS6_IJS8_SA_S9_EEENS6_IJNS7_ILi1EEESI_SI_EEESC_SE_Li256ELb1ELb1ELb1ELb0EEENS1_36VarlenDynamicPersistentTileSchedulerILi128ELi48ELi256ELi256ELb1ELb1ELb0ELb1ELb1ELb1EEEEEEEEEvNT_6ParamsE --------------------------
	.section	.nv.constant0._ZN7cutlass13device_kernelIN5flash19enable_sm80_to_sm89INS1_16FlashAttnFwdSm80INS1_25CollectiveMainloopFwdSm80ILi8ELi1ELb1EN4cute5tupleIJNS5_1CILi128EEENS7_ILi48EEENS7_ILi256EEEEEELi256ENS_10bfloat16_tEfNS_4arch4Sm80ELb1ELb0ELb1ELb1ELb1ELb0ELb1ELb1EEENS1_21CollectiveEpilogueFwdINS6_IJS8_SA_S9_EEENS6_IJNS7_ILi1EEESI_SI_EEESC_SE_Li256ELb1ELb1ELb1ELb0EEENS1_36VarlenDynamicPersistentTileSchedulerILi128ELi48ELi256ELi256ELb1ELb1ELb0ELb1ELb1ELb1EEEEEEEEEvNT_6ParamsE,"a",@progbits
	.sectionflags	@""
	.align	4
.nv.constant0._ZN7cutlass13device_kernelIN5flash19enable_sm80_to_sm89INS1_16FlashAttnFwdSm80INS1_25CollectiveMainloopFwdSm80ILi8ELi1ELb1EN4cute5tupleIJNS5_1CILi128EEENS7_ILi48EEENS7_ILi256EEEEEELi256ENS_10bfloat16_tEfNS_4arch4Sm80ELb1ELb0ELb1ELb1ELb1ELb0ELb1ELb1EEENS1_21CollectiveEpilogueFwdINS6_IJS8_SA_S9_EEENS6_IJNS7_ILi1EEESI_SI_EEESC_SE_Li256ELb1ELb1ELb1ELb0EEENS1_36VarlenDynamicPersistentTileSchedulerILi128ELi48ELi256ELi256ELb1ELb1ELb0ELb1ELb1ELb1EEEEEEEEEvNT_6ParamsE:
	.zero		1432


//--------------------- .nv.constant0._ZN7cutlass13device_kernelIN5flash19enable_sm80_to_sm89INS1_16FlashAttnFwdSm80INS1_25CollectiveMainloopFwdSm80ILi8ELi1ELb0EN4cute5tupleIJNS5_1CILi128EEENS7_ILi32EEENS7_ILi256EEEEEELi256ENS_10bfloat16_tEfNS_4arch4Sm80ELb1ELb0ELb1ELb1ELb1ELb1ELb1ELb1EEENS1_21CollectiveEpilogueFwdINS6_IJS8_SA_S9_EEENS6_IJNS7_ILi1EEESI_SI_EEESC_SE_Li256ELb1ELb1ELb1ELb0EEENS1_36VarlenDynamicPersistentTileSchedulerILi128ELi32ELi256ELi256ELb1ELb1ELb0ELb1ELb1ELb1EEEEEEEEEvNT_6ParamsE --------------------------
	.section	.nv.constant0._ZN7cutlass13device_kernelIN5flash19enable_sm80_to_sm89INS1_16FlashAttnFwdSm80INS1_25CollectiveMainloopFwdSm80ILi8ELi1ELb0EN4cute5tupleIJNS5_1CILi128EEENS7_ILi32EEENS7_ILi256EEEEEELi256ENS_10bfloat16_tEfNS_4arch4Sm80ELb1ELb0ELb1ELb1ELb1ELb1ELb1ELb1EEENS1_21CollectiveEpilogueFwdINS6_IJS8_SA_S9_EEENS6_IJNS7_ILi1EEESI_SI_EEESC_SE_Li256ELb1ELb1ELb1ELb0EEENS1_36VarlenDynamicPersistentTileSchedulerILi128ELi32ELi256ELi256ELb1ELb1ELb0ELb1ELb1ELb1EEEEEEEEEvNT_6ParamsE,"a",@progbits
	.sectionflags	@""
	.align	4
.nv.constant0._ZN7cutlass13device_kernelIN5flash19enable_sm80_to_sm89INS1_16FlashAttnFwdSm80INS1_25CollectiveMainloopFwdSm80ILi8ELi1ELb0EN4cute5tupleIJNS5_1CILi128EEENS7_ILi32EEENS7_ILi256EEEEEELi256ENS_10bfloat16_tEfNS_4arch4Sm80ELb1ELb0ELb1ELb1ELb1ELb1ELb1ELb1EEENS1_21CollectiveEpilogueFwdINS6_IJS8_SA_S9_EEENS6_IJNS7_ILi1EEESI_SI_EEESC_SE_Li256ELb1ELb1ELb1ELb0EEENS1_36VarlenDynamicPersistentTileSchedulerILi128ELi32ELi256ELi256ELb1ELb1ELb0ELb1ELb1ELb1EEEEEEEEEvNT_6ParamsE:
	.zero		1432


//--------------------- .nv.constant0._ZN7cutlass13device_kernelIN5flash19enable_sm80_to_sm89INS1_16FlashAttnFwdSm80INS1_25CollectiveMainloopFwdSm80ILi8ELi1ELb0EN4cute5tupleIJNS5_1CILi128EEENS7_ILi96EEENS7_ILi256EEEEEELi256ENS_10bfloat16_tEfNS_4arch4Sm80ELb0ELb0ELb1ELb0ELb1ELb0ELb1ELb1EEENS1_21CollectiveEpilogueFwdINS6_IJS8_SA_S9_EEENS6_IJNS7_ILi1EEESI_SI_EEESC_SE_Li256ELb0ELb1ELb1ELb0EEENS1_19SingleTileSchedulerILb0ELb1ELb1ELi128EEEEEEEEEvNT_6ParamsE --------------------------
	.section	.nv.constant0._ZN7cutlass13device_kernelIN5flash19enable_sm80_to_sm89INS1_16FlashAttnFwdSm80INS1_25CollectiveMainloopFwdSm80ILi8ELi1ELb0EN4cute5tupleIJNS5_1CILi128EEENS7_ILi96EEENS7_ILi256EEEEEELi256ENS_10bfloat16_tEfNS_4arch4Sm80ELb0ELb0ELb1ELb0ELb1ELb0ELb1ELb1EEENS1_21CollectiveEpilogueFwdINS6_IJS8_SA_S9_EEENS6_IJNS7_ILi1EEESI_SI_EEESC_SE_Li256ELb0ELb1ELb1ELb0EEENS1_19SingleTileSchedulerILb0ELb1ELb1ELi128EEEEEEEEEvNT_6ParamsE,"a",@progbits
	.sectionflags	@""
	.align	4
.nv.constant0._ZN7cutlass13device_kernelIN5flash19enable_sm80_to_sm89INS1_16FlashAttnFwdSm80INS1_25CollectiveMainloopFwdSm80ILi8ELi1ELb0EN4cute5tupleIJNS5_1CILi128EEENS7_ILi96EEENS7_ILi256EEEEEELi256ENS_10bfloat16_tEfNS_4arch4Sm80ELb0ELb0ELb1ELb0ELb1ELb0ELb1ELb1EEENS1_21CollectiveEpilogueFwdINS6_IJS8_SA_S9_EEENS6_IJNS7_ILi1EEESI_SI_EEESC_SE_Li256ELb0ELb1ELb1ELb0EEENS1_19SingleTileSchedulerILb0ELb1ELb1ELi128EEEEEEEEEvNT_6ParamsE:
	.zero		1400


//--------------------- .nv.constant0._ZN7cutlass13device_kernelIN5flash19enable_sm80_to_sm89INS1_16FlashAttnFwdSm80INS1_25CollectiveMainloopFwdSm80ILi8ELi1ELb0EN4cute5tupleIJNS5_1CILi128EEENS7_ILi64EEENS7_ILi256EEEEEELi256ENS_10bfloat16_tEfNS_4arch4Sm80ELb0ELb0ELb1ELb1ELb1ELb0ELb1ELb1EEENS1_21CollectiveEpilogueFwdINS6_IJS8_SA_S9_EEENS6_IJNS7_ILi1EEESI_SI_EEESC_SE_Li256ELb1ELb1ELb1ELb0EEENS1_36VarlenDynamicPersistentTileSchedulerILi128ELi64ELi256ELi256ELb1ELb1ELb0ELb0ELb1ELb1EEEEEEEEEvNT_6ParamsE --------------------------
	.section	.nv.constant0._ZN7cutlass13device_kernelIN5flash19enable_sm80_to_sm89INS1_16FlashAttnFwdSm80INS1_25CollectiveMainloopFwdSm80ILi8ELi1ELb0EN4cute5tupleIJNS5_1CILi128EEENS7_ILi64EEENS7_ILi256EEEEEELi256ENS_10bfloat16_tEfNS_4arch4Sm80ELb0ELb0ELb1ELb1ELb1ELb0ELb1ELb1EEENS1_21CollectiveEpilogueFwdINS6_IJS8_SA_S9_EEENS6_IJNS7_ILi1EEESI_SI_EEESC_SE_Li256ELb1ELb1ELb1ELb0EEENS1_36VarlenDynamicPersistentTileSchedulerILi128ELi64ELi256ELi256ELb1ELb1ELb0ELb0ELb1ELb1EEEEEEEEEvNT_6ParamsE,"a",@progbits
	.sectionflags	@""
	.align	4
.nv.constant0._ZN7cutlass13device_kernelIN5flash19enable_sm80_to_sm89INS1_16FlashAttnFwdSm80INS1_25CollectiveMainloopFwdSm80ILi8ELi1ELb0EN4cute5tupleIJNS5_1CILi128EEENS7_ILi64EEENS7_ILi256EEEEEELi256ENS_10bfloat16_tEfNS_4arch4Sm80ELb0ELb0ELb1ELb1ELb1ELb0ELb1ELb1EEENS1_21CollectiveEpilogueFwdINS6_IJS8_SA_S9_EEENS6_IJNS7_ILi1EEESI_SI_EEESC_SE_Li256ELb1ELb1ELb1ELb0EEENS1_36VarlenDynamicPersistentTileSchedulerILi128ELi64ELi256ELi256ELb1ELb1ELb0ELb0ELb1ELb1EEEEEEEEEvNT_6ParamsE:
	.zero		1432


//--------------------- .nv.constant0._ZN7cutlass13device_kernelIN5flash19enable_sm80_to_sm89INS1_16FlashAttnFwdSm80INS1_25CollectiveMainloopFwdSm80ILi8ELi1ELb0EN4cute5tupleIJNS5_1CILi128EEENS7_ILi48EEENS7_ILi256EEEEEELi256ENS_10bfloat16_tEfNS_4arch4Sm80ELb0ELb0ELb1ELb1ELb1ELb1ELb1ELb1EEENS1_21CollectiveEpilogueFwdINS6_IJS8_SA_S9_EEENS6_IJNS7_ILi1EEESI_SI_EEESC_SE_Li256ELb1ELb1ELb1ELb0EEENS1_36VarlenDynamicPersistentTileSchedulerILi128ELi48ELi256ELi256ELb1ELb1ELb0ELb0ELb1ELb1EEEEEEEEEvNT_6ParamsE --------------------------
	.section	.nv.constant0._ZN7cutlass13device_kernelIN5flash19enable_sm80_to_sm89INS1_16FlashAttnFwdSm80INS1_25CollectiveMainloopFwdSm80ILi8ELi1ELb0EN4cute5tupleIJNS5_1CILi128EEENS7_ILi48EEENS7_ILi256EEEEEELi256ENS_10bfloat16_tEfNS_4arch4Sm80ELb0ELb0ELb1ELb1ELb1ELb1ELb1ELb1EEENS1_21CollectiveEpilogueFwdINS6_IJS8_SA_S9_EEENS6_IJNS7_ILi1EEESI_SI_EEESC_SE_Li256ELb1ELb1ELb1ELb0EEENS1_36VarlenDynamicPersistentTileSchedulerILi128ELi48ELi256ELi256ELb1ELb1ELb0ELb0ELb1ELb1EEEEEEEEEvNT_6ParamsE,"a",@progbits
	.sectionflags	@""
	.align	4
.nv.constant0._ZN7cutlass13device_kernelIN5flash19enable_sm80_to_sm89INS1_16FlashAttnFwdSm80INS1_25CollectiveMainloopFwdSm80ILi8ELi1ELb0EN4cute5tupleIJNS5_1CILi128EEENS7_ILi48EEENS7_ILi256EEEEEELi256ENS_10bfloat16_tEfNS_4arch4Sm80ELb0ELb0ELb1ELb1ELb1ELb1ELb1ELb1EEENS1_21CollectiveEpilogueFwdINS6_IJS8_SA_S9_EEENS6_IJNS7_ILi1EEESI_SI_EEESC_SE_Li256ELb1ELb1ELb1ELb0EEENS1_36VarlenDynamicPersistentTileSchedulerILi128ELi48ELi256ELi256ELb1ELb1ELb0ELb0ELb1ELb1EEEEEEEEEvNT_6ParamsE:
	.zero		1432


//--------------------- .nv.constant0._ZN7cutlass13device_kernelIN5flash19enable_sm80_to_sm89INS1_16FlashAttnFwdSm80INS1_25CollectiveMainloopFwdSm80ILi8ELi1ELb0EN4cute5tupleIJNS5_1CILi128EEENS7_ILi64EEENS7_ILi256EEEEEELi256ENS_10bfloat16_tEfNS_4arch4Sm80ELb0ELb1ELb1ELb0ELb1ELb0ELb1ELb1EEENS1_21CollectiveEpilogueFwdINS6_IJS8_SA_S9_EEENS6_IJNS7_ILi1EEESI_SI_EEESC_SE_Li256ELb0ELb1ELb1ELb0EEENS1_19SingleTileSchedulerILb0ELb1ELb1ELi128EEEEEEEEEvNT_6ParamsE --------------------------
	.section	.nv.constant0._ZN7cutlass13device_kernelIN5flash19enable_sm80_to_sm89INS1_16FlashAttnFwdSm80INS1_25CollectiveMainloopFwdSm80ILi8ELi1ELb0EN4cute5tupleIJNS5_1CILi128EEENS7_ILi64EEENS7_ILi256EEEEEELi256ENS_10bfloat16_tEfNS_4arch4Sm80ELb0ELb1ELb1ELb0ELb1ELb0ELb1ELb1EEENS1_21CollectiveEpilogueFwdINS6_IJS8_SA_S9_EEENS6_IJNS7_ILi1EEESI_SI_EEESC_SE_Li256ELb0ELb1ELb1ELb0EEENS1_19SingleTileSchedulerILb0ELb1ELb1ELi128EEEEEEEEEvNT_6ParamsE,"a",@progbits
	.sectionflags	@""
	.align	4
.nv.constant0._ZN7cutlass13device_kernelIN5flash19enable_sm80_to_sm89INS1_16FlashAttnFwdSm80INS1_25CollectiveMainloopFwdSm80ILi8ELi1ELb0EN4cute5tupleIJNS5_1CILi128EEENS7_ILi64EEENS7_ILi256EEEEEELi256ENS_10bfloat16_tEfNS_4arch4Sm80ELb0ELb1ELb1ELb0ELb1ELb0ELb1ELb1EEENS1_21CollectiveEpilogueFwdINS6_IJS8_SA_S9_EEENS6_IJNS7_ILi1EEESI_SI_EEESC_SE_Li256ELb0ELb1ELb1ELb0EEENS1_19SingleTileSchedulerILb0ELb1ELb1ELi128EEEEEEEEEvNT_6ParamsE:
	.zero		1400


//--------------------- .nv.constant0._ZN7cutlass13device_kernelIN5flash19enable_sm80_to_sm89INS1_16FlashAttnFwdSm80INS1_25CollectiveMainloopFwdSm80ILi8ELi1ELb0EN4cute5tupleIJNS5_1CILi128EEENS7_ILi64EEENS7_ILi256EEEEEELi256ENS_10bfloat16_tEfNS_4arch4Sm80ELb0ELb1ELb1ELb1ELb1ELb0ELb1ELb1EEENS1_21CollectiveEpilogueFwdINS6_IJS8_SA_S9_EEENS6_IJNS7_ILi1EEESI_SI_EEESC_SE_Li256ELb1ELb1ELb1ELb0EEENS1_36VarlenDynamicPersistentTileSchedulerILi128ELi64ELi256ELi256ELb1ELb1ELb0ELb1ELb0ELb1EEEEEEEEEvNT_6ParamsE --------------------------
	.section	.nv.constant0._ZN7cutlass13device_kernelIN5flash19enable_sm80_to_sm89INS1_16FlashAttnFwdSm80INS1_25CollectiveMainloopFwdSm80ILi8ELi1ELb0EN4cute5tupleIJNS5_1CILi128EEENS7_ILi64EEENS7_ILi256EEEEEELi256ENS_10bfloat16_tEfNS_4arch4Sm80ELb0ELb1ELb1ELb1ELb1ELb0ELb1ELb1EEENS1_21CollectiveEpilogueFwdINS6_IJS8_SA_S9_EEENS6_IJNS7_ILi1EEESI_SI_EEESC_SE_Li256ELb1ELb1ELb1ELb0EEENS1_36VarlenDynamicPersistentTileSchedulerILi128ELi64ELi256ELi256ELb1ELb1ELb0ELb1ELb0ELb1EEEEEEEEEvNT_6ParamsE,"a",@progbits
	.sectionflags	@""
	.align	4
.nv.constant0._ZN7cutlass13device_kernelIN5flash19enable_sm80_to_sm89INS1_16FlashAttnFwdSm80INS1_25CollectiveMainloopFwdSm80ILi8ELi1ELb0EN4cute5tupleIJNS5_1CILi128EEENS7_ILi64EEENS7_ILi256EEEEEELi256ENS_10bfloat16_tEfNS_4arch4Sm80ELb0ELb1ELb1ELb1ELb1ELb0ELb1ELb1EEENS1_21CollectiveEpilogueFwdINS6_IJS8_SA_S9_EEENS6_IJNS7_ILi1EEESI_SI_EEESC_SE_Li256ELb1ELb1ELb1ELb0EEENS1_36VarlenDynamicPersistentTileSchedulerILi128ELi64ELi256ELi256ELb1ELb1ELb0ELb1ELb0ELb1EEEEEEEEEvNT_6ParamsE:
	.zero		1432


//--------------------- .nv.constant0._ZN7cutlass13device_kernelIN5flash19enable_sm80_to_sm89INS1_16FlashAttnFwdSm80INS1_25CollectiveMainloopFwdSm80ILi8ELi1ELb0EN4cute5tupleIJNS5_1CILi128EEENS7_ILi48EEENS7_ILi256EEEEEELi256ENS_10bfloat16_tEfNS_4arch4Sm80ELb0ELb1ELb1ELb1ELb1ELb1ELb1ELb1EEENS1_21CollectiveEpilogueFwdINS6_IJS8_SA_S9_EEENS6_IJNS7_ILi1EEESI_SI_EEESC_SE_Li256ELb1ELb1ELb1ELb0EEENS1_36VarlenDynamicPersistentTileSchedulerILi128ELi48ELi256ELi256ELb1ELb1ELb0ELb1ELb0ELb1EEEEEEEEEvNT_6ParamsE --------------------------
	.section	.nv.constant0._ZN7cutlass13device_kernelIN5flash19enable_sm80_to_sm89INS1_16FlashAttnFwdSm80INS1_25CollectiveMainloopFwdSm80ILi8ELi1ELb0EN4cute5tupleIJNS5_1CILi128EEENS7_ILi48EEENS7_ILi256EEEEEELi256ENS_10bfloat16_tEfNS_4arch4Sm80ELb0ELb1ELb1ELb1ELb1ELb1ELb1ELb1EEENS1_21CollectiveEpilogueFwdINS6_IJS8_SA_S9_EEENS6_IJNS7_ILi1EEESI_SI_EEESC_SE_Li256ELb1ELb1ELb1ELb0EEENS1_36VarlenDynamicPersistentTileSchedulerILi128ELi48ELi256ELi256ELb1ELb1ELb0ELb1ELb0ELb1EEEEEEEEEvNT_6ParamsE,"a",@progbits
	.sectionflags	@""
	.align	4
.nv.constant0._ZN7cutlass13device_kernelIN5flash19enable_sm80_to_sm89INS1_16FlashAttnFwdSm80INS1_25CollectiveMainloopFwdSm80ILi8ELi1ELb0EN4cute5tupleIJNS5_1CILi128EEENS7_ILi48EEENS7_ILi256EEEEEELi256ENS_10bfloat16_tEfNS_4arch4Sm80ELb0ELb1ELb1ELb1ELb1ELb1ELb1ELb1EEENS1_21CollectiveEpilogueFwdINS6_IJS8_SA_S9_EEENS6_IJNS7_ILi1EEESI_SI_EEESC_SE_Li256ELb1ELb1ELb1ELb0EEENS1_36VarlenDynamicPersistentTileSchedulerILi128ELi48ELi256ELi256ELb1ELb1ELb0ELb1ELb0ELb1EEEEEEEEEvNT_6ParamsE:
	.zero		1432


//--------------------- .nv.constant0._ZN7cutlass13device_kernelIN5flash19enable_sm80_to_sm89INS1_16FlashAttnFwdSm80INS1_25CollectiveMainloopFwdSm80ILi8ELi1ELb0EN4cute5tupleIJNS5_1CILi128EEENS7_ILi96EEENS7_ILi256EEEEEELi256ENS_10bfloat16_tEfNS_4arch4Sm80ELb1ELb0ELb1ELb0ELb1ELb0ELb1ELb1EEENS1_21CollectiveEpilogueFwdINS6_IJS8_SA_S9_EEENS6_IJNS7_ILi1EEESI_SI_EEESC_SE_Li256ELb0ELb1ELb1ELb0EEENS1_30DynamicPersistentTileSchedulerILi256ELi256ELb1ELb1ELb0EEEEEEEEEvNT_6ParamsE --------------------------
	.section	.nv.constant0._ZN7cutlass13device_kernelIN5flash19enable_sm80_to_sm89INS1_16FlashAttnFwdSm80INS1_25CollectiveMainloopFwdSm80ILi8ELi1ELb0EN4cute5tupleIJNS5_1CILi128EEENS7_ILi96EEENS7_ILi256EEEEEELi256ENS_10bfloat16_tEfNS_4arch4Sm80ELb1ELb0ELb1ELb0ELb1ELb0ELb1ELb1EEENS1_21CollectiveEpilogueFwdINS6_IJS8_SA_S9_EEENS6_IJNS7_ILi1EEESI_SI_EEESC_SE_Li256ELb0ELb1ELb1ELb0EEENS1_30DynamicPersistentTileSchedulerILi256ELi256ELb1ELb1ELb0EEEEEEEEEvNT_6ParamsE,"a",@progbits
	.sectionflags	@""
	.align	4
.nv.constant0._ZN7cutlass13device_kernelIN5flash19enable_sm80_to_sm89INS1_16FlashAttnFwdSm80INS1_25CollectiveMainloopFwdSm80ILi8ELi1ELb0EN4cute5tupleIJNS5_1CILi128EEENS7_ILi96EEENS7_ILi256EEEEEELi256ENS_10bfloat16_tEfNS_4arch4Sm80ELb1ELb0ELb1ELb0ELb1ELb0ELb1ELb1EEENS1_21CollectiveEpilogueFwdINS6_IJS8_SA_S9_EEENS6_IJNS7_ILi1EEESI_SI_EEESC_SE_Li256ELb0ELb1ELb1ELb0EEENS1_30DynamicPersistentTileSchedulerILi256ELi256ELb1ELb1ELb0EEEEEEEEEvNT_6ParamsE:
	.zero		1416


//--------------------- .nv.constant0._ZN7cutlass13device_kernelIN5flash19enable_sm80_to_sm89INS1_16FlashAttnFwdSm80INS1_25CollectiveMainloopFwdSm80ILi8ELi1ELb0EN4cute5tupleIJNS5_1CILi128EEENS7_ILi64EEENS7_ILi256EEEEEELi256ENS_10bfloat16_tEfNS_4arch4Sm80ELb1ELb0ELb1ELb1ELb1ELb0ELb1ELb1EEENS1_21CollectiveEpilogueFwdINS6_IJS8_SA_S9_EEENS6_IJNS7_ILi1EEESI_SI_EEESC_SE_Li256ELb1ELb1ELb1ELb0EEENS1_36VarlenDynamicPersistentTileSchedulerILi128ELi64ELi256ELi256ELb1ELb1ELb0ELb1ELb1ELb1EEEEEEEEEvNT_6ParamsE --------------------------
	.section	.nv.constant0._ZN7cutlass13device_kernelIN5flash19enable_sm80_to_sm89INS1_16FlashAttnFwdSm80INS1_25CollectiveMainloopFwdSm80ILi8ELi1ELb0EN4cute5tupleIJNS5_1CILi128EEENS7_ILi64EEENS7_ILi256EEEEEELi256ENS_10bfloat16_tEfNS_4arch4Sm80ELb1ELb0ELb1ELb1ELb1ELb0ELb1ELb1EEENS1_21CollectiveEpilogueFwdINS6_IJS8_SA_S9_EEENS6_IJNS7_ILi1EEESI_SI_EEESC_SE_Li256ELb1ELb1ELb1ELb0EEENS1_36VarlenDynamicPersistentTileSchedulerILi128ELi64ELi256ELi256ELb1ELb1ELb0ELb1ELb1ELb1EEEEEEEEEvNT_6ParamsE,"a",@progbits
	.sectionflags	@""
	.align	4
.nv.constant0._ZN7cutlass13device_kernelIN5flash19enable_sm80_to_sm89INS1_16FlashAttnFwdSm80INS1_25CollectiveMainloopFwdSm80ILi8ELi1ELb0EN4cute5tupleIJNS5_1CILi128EEENS7_ILi64EEENS7_ILi256EEEEEELi256ENS_10bfloat16_tEfNS_4arch4Sm80ELb1ELb0ELb1ELb1ELb1ELb0ELb1ELb1EEENS1_21CollectiveEpilogueFwdINS6_IJS8_SA_S9_EEENS6_IJNS7_ILi1EEESI_SI_EEESC_SE_Li256ELb1ELb1ELb1ELb0EEENS1_36VarlenDynamicPersistentTileSchedulerILi128ELi64ELi256ELi256ELb1ELb1ELb0ELb1ELb1ELb1EEEEEEEEEvNT_6ParamsE:
	.zero		1432


//--------------------- .nv.constant0._ZN7cutlass13device_kernelIN5flash19enable_sm80_to_sm89INS1_16FlashAttnFwdSm80INS1_25CollectiveMainloopFwdSm80ILi8ELi1ELb0EN4cute5tupleIJNS5_1CILi128EEENS7_ILi48EEENS7_ILi256EEEEEELi256ENS_10bfloat16_tEfNS_4arch4Sm80ELb1ELb0ELb1ELb1ELb1ELb1ELb1ELb1EEENS1_21CollectiveEpilogueFwdINS6_IJS8_SA_S9_EEENS6_IJNS7_ILi1EEESI_SI_EEESC_SE_Li256ELb1ELb1ELb1ELb0EEENS1_36VarlenDynamicPersistentTileSchedulerILi128ELi48ELi256ELi256ELb1ELb1ELb0ELb1ELb1ELb1EEEEEEEEEvNT_6ParamsE --------------------------
	.section	.nv.constant0._ZN7cutlass13device_kernelIN5flash19enable_sm80_to_sm89INS1_16FlashAttnFwdSm80INS1_25CollectiveMainloopFwdSm80ILi8ELi1ELb0EN4cute5tupleIJNS5_1CILi128EEENS7_ILi48EEENS7_ILi256EEEEEELi256ENS_10bfloat16_tEfNS_4arch4Sm80ELb1ELb0ELb1ELb1ELb1ELb1ELb1ELb1EEENS1_21CollectiveEpilogueFwdINS6_IJS8_SA_S9_EEENS6_IJNS7_ILi1EEESI_SI_EEESC_SE_Li256ELb1ELb1ELb1ELb0EEENS1_36VarlenDynamicPersistentTileSchedulerILi128ELi48ELi256ELi256ELb1ELb1ELb0ELb1ELb1ELb1EEEEEEEEEvNT_6ParamsE,"a",@progbits
	.sectionflags	@""
	.align	4
.nv.constant0._ZN7cutlass13device_kernelIN5flash19enable_sm80_to_sm89INS1_16FlashAttnFwdSm80INS1_25CollectiveMainloopFwdSm80ILi8ELi1ELb0EN4cute5tupleIJNS5_1CILi128EEENS7_ILi48EEENS7_ILi256EEEEEELi256ENS_10bfloat16_tEfNS_4arch4Sm80ELb1ELb0ELb1ELb1ELb1ELb1ELb1ELb1EEENS1_21CollectiveEpilogueFwdINS6_IJS8_SA_S9_EEENS6_IJNS7_ILi1EEESI_SI_EEESC_SE_Li256ELb1ELb1ELb1ELb0EEENS1_36VarlenDynamicPersistentTileSchedulerILi128ELi48ELi256ELi256ELb1ELb1ELb0ELb1ELb1ELb1EEEEEEEEEvNT_6ParamsE:
	.zero		1432


//--------------------- .nv.constant0._ZN7cutlass13device_kernelIN5flash19enable_sm80_to_sm89INS1_16FlashAttnFwdSm80INS1_25CollectiveMainloopFwdSm80ILi8ELi1ELb1EN4cute5tupleIJNS5_1CILi128EEENS7_ILi64EEENS7_ILi256EEEEEELi256ENS_10bfloat16_tEfNS_4arch4Sm80ELb0ELb0ELb0ELb0ELb1ELb0ELb1ELb1EEENS1_21CollectiveEpilogueFwdINS6_IJS8_SA_S9_EEENS6_IJNS7_ILi1EEESI_SI_EEESC_SE_Li256ELb0ELb1ELb1ELb0EEENS1_19SingleTileSchedulerILb0ELb1ELb1ELi128EEEEEEEEEvNT_6ParamsE --------------------------
	.section	.nv.constant0._ZN7cutlass13device_kernelIN5flash19enable_sm80_to_sm89INS1_16FlashAttnFwdSm80INS1_25CollectiveMainloopFwdSm80ILi8ELi1ELb1EN4cute5tupleIJNS5_1CILi128EEENS7_ILi64EEENS7_ILi256EEEEEELi256ENS_10bfloat16_tEfNS_4arch4Sm80ELb0ELb0ELb0ELb0ELb1ELb0ELb1ELb1EEENS1_21CollectiveEpilogueFwdINS6_IJS8_SA_S9_EEENS6_IJNS7_ILi1EEESI_SI_EEESC_SE_Li256ELb0ELb1ELb1ELb0EEENS1_19SingleTileSchedulerILb0ELb1ELb1ELi128EEEEEEEEEvNT_6ParamsE,"a",@progbits
	.sectionflags	@""
	.align	4
.nv.constant0._ZN7cutlass13device_kernelIN5flash19enable_sm80_to_sm89INS1_16FlashAttnFwdSm80INS1_25CollectiveMainloopFwdSm80ILi8ELi1ELb1EN4cute5tupleIJNS5_1CILi128EEENS7_ILi64EEENS7_ILi256EEEEEELi256ENS_10bfloat16_tEfNS_4arch4Sm80ELb0ELb0ELb0ELb0ELb1ELb0ELb1ELb1EEENS1_21CollectiveEpilogueFwdINS6_IJS8_SA_S9_EEENS6_IJNS7_ILi1EEESI_SI_EEESC_SE_Li256ELb0ELb1ELb1ELb0EEENS1_19SingleTileSchedulerILb0ELb1ELb1ELi128EEEEEEEEEvNT_6ParamsE:
	.zero		1400


//--------------------- .nv.constant0._ZN7cutlass13device_kernelIN5flash19enable_sm80_to_sm89INS1_16FlashAttnFwdSm80INS1_25CollectiveMainloopFwdSm80ILi8ELi1ELb1EN4cute5tupleIJNS5_1CILi128EEENS7_ILi48EEENS7_ILi256EEEEEELi256ENS_10bfloat16_tEfNS_4arch4Sm80ELb0ELb0ELb0ELb1ELb1ELb0ELb1ELb1EEENS1_21CollectiveEpilogueFwdINS6_IJS8_SA_S9_EEENS6_IJNS7_ILi1EEESI_SI_EEESC_SE_Li256ELb1ELb1ELb1ELb0EEENS1_36VarlenDynamicPersistentTileSchedulerILi128ELi48ELi256ELi256ELb1ELb1ELb0ELb0ELb1ELb1EEEEEEEEEvNT_6ParamsE --------------------------
	.section	.nv.constant0._ZN7cutlass13device_kernelIN5flash19enable_sm80_to_sm89INS1_16FlashAttnFwdSm80INS1_25CollectiveMainloopFwdSm80ILi8ELi1ELb1EN4cute5tupleIJNS5_1CILi128EEENS7_ILi48EEENS7_ILi256EEEEEELi256ENS_10bfloat16_tEfNS_4arch4Sm80ELb0ELb0ELb0ELb1ELb1ELb0ELb1ELb1EEENS1_21CollectiveEpilogueFwdINS6_IJS8_SA_S9_EEENS6_IJNS7_ILi1EEESI_SI_EEESC_SE_Li256ELb1ELb1ELb1ELb0EEENS1_36VarlenDynamicPersistentTileSchedulerILi128ELi48ELi256ELi256ELb1ELb1ELb0ELb0ELb1ELb1EEEEEEEEEvNT_6ParamsE,"a",@progbits
	.sectionflags	@""
	.align	4
.nv.constant0._ZN7cutlass13device_kernelIN5flash19enable_sm80_to_sm89INS1_16FlashAttnFwdSm80INS1_25CollectiveMainloopFwdSm80ILi8ELi1ELb1EN4cute5tupleIJNS5_1CILi128EEENS7_ILi48EEENS7_ILi256EEEEEELi256ENS_10bfloat16_tEfNS_4arch4Sm80ELb0ELb0ELb0ELb1ELb1ELb0ELb1ELb1EEENS1_21CollectiveEpilogueFwdINS6_IJS8_SA_S9_EEENS6_IJNS7_ILi1EEESI_SI_EEESC_SE_Li256ELb1ELb1ELb1ELb0EEENS1_36VarlenDynamicPersistentTileSchedulerILi128ELi48ELi256ELi256ELb1ELb1ELb0ELb0ELb1ELb1EEEEEEEEEvNT_6ParamsE:
	.zero		1432


//--------------------- .nv.constant0._ZN7cutlass13device_kernelIN5flash19enable_sm80_to_sm89INS1_16FlashAttnFwdSm80INS1_25CollectiveMainloopFwdSm80ILi8ELi1ELb0EN4cute5tupleIJNS5_1CILi128EEENS7_ILi32EEENS7_ILi256EEEEEELi256ENS_10bfloat16_tEfNS_4arch4Sm80ELb0ELb0ELb0ELb1ELb1ELb1ELb1ELb1EEENS1_21CollectiveEpilogueFwdINS6_IJS8_SA_S9_EEENS6_IJNS7_ILi1EEESI_SI_EEESC_SE_Li256ELb1ELb1ELb1ELb0EEENS1_36VarlenDynamicPersistentTileSchedulerILi128ELi32ELi256ELi256ELb1ELb1ELb0ELb0ELb1ELb1EEEEEEEEEvNT_6ParamsE --------------------------
	.section	.nv.constant0._ZN7cutlass13device_kernelIN5flash19enable_sm80_to_sm89INS1_16FlashAttnFwdSm80INS1_25CollectiveMainloopFwdSm80ILi8ELi1ELb0EN4cute5tupleIJNS5_1CILi128EEENS7_ILi32EEENS7_ILi256EEEEEELi256ENS_10bfloat16_tEfNS_4arch4Sm80ELb0ELb0ELb0ELb1ELb1ELb1ELb1ELb1EEENS1_21CollectiveEpilogueFwdINS6_IJS8_SA_S9_EEENS6_IJNS7_ILi1EEESI_SI_EEESC_SE_Li256ELb1ELb1ELb1ELb0EEENS1_36VarlenDynamicPersistentTileSchedulerILi128ELi32ELi256ELi256ELb1ELb1ELb0ELb0ELb1ELb1EEEEEEEEEvNT_6ParamsE,"a",@progbits
	.sectionflags	@""
	.align	4
.nv.constant0._ZN7cutlass13device_kernelIN5flash19enable_sm80_to_sm89INS1_16FlashAttnFwdSm80INS1_25CollectiveMainloopFwdSm80ILi8ELi1ELb0EN4cute5tupleIJNS5_1CILi128EEENS7_ILi32EEENS7_ILi256EEEEEELi256ENS_10bfloat16_tEfNS_4arch4Sm80ELb0ELb0ELb0ELb1ELb1ELb1ELb1ELb1EEENS1_21CollectiveEpilogueFwdINS6_IJS8_SA_S9_EEENS6_IJNS7_ILi1EEESI_SI_EEESC_SE_Li256ELb1ELb1ELb1ELb0EEENS1_36VarlenDynamicPersistentTileSchedulerILi128ELi32ELi256ELi256ELb1ELb1ELb0ELb0ELb1ELb1EEEEEEEEEvNT_6ParamsE:
	.zero		1432


//--------------------- .nv.constant0._ZN7cutlass13device_kernelIN5flash19enable_sm80_to_sm89INS1_16FlashAttnFwdSm80INS1_25CollectiveMainloopFwdSm80ILi8ELi1ELb1EN4cute5tupleIJNS5_1CILi128EEENS7_ILi48EEENS7_ILi256EEEEEELi256ENS_10bfloat16_tEfNS_4arch4Sm80ELb0ELb1ELb0ELb0ELb1ELb0ELb1ELb1EEENS1_21CollectiveEpilogueFwdINS6_IJS8_SA_S9_EEENS6_IJNS7_ILi1EEESI_SI_EEESC_SE_Li256ELb0ELb1ELb1ELb0EEENS1_19SingleTileSchedulerILb0ELb1ELb1ELi128EEEEEEEEEvNT_6ParamsE --------------------------
	.section	.nv.constant0._ZN7cutlass13device_kernelIN5flash19enable_sm80_to_sm89INS1_16FlashAttnFwdSm80INS1_25CollectiveMainloopFwdSm80ILi8ELi1ELb1EN4cute5tupleIJNS5_1CILi128EEENS7_ILi48EEENS7_ILi256EEEEEELi256ENS_10bfloat16_tEfNS_4arch4Sm80ELb0ELb1ELb0ELb0ELb1ELb0ELb1ELb1EEENS1_21CollectiveEpilogueFwdINS6_IJS8_SA_S9_EEENS6_IJNS7_ILi1EEESI_SI_EEESC_SE_Li256ELb0ELb1ELb1ELb0EEENS1_19SingleTileSchedulerILb0ELb1ELb1ELi128EEEEEEEEEvNT_6ParamsE,"a",@progbits
	.sectionflags	@""
	.align	4
.nv.constant0._ZN7cutlass13device_kernelIN5flash19enable_sm80_to_sm89INS1_16FlashAttnFwdSm80INS1_25CollectiveMainloopFwdSm80ILi8ELi1ELb1EN4cute5tupleIJNS5_1CILi128EEENS7_ILi48EEENS7_ILi256EEEEEELi256ENS_10bfloat16_tEfNS_4arch4Sm80ELb0ELb1ELb0ELb0ELb1ELb0ELb1ELb1EEENS1_21CollectiveEpilogueFwdINS6_IJS8_SA_S9_EEENS6_IJNS7_ILi1EEESI_SI_EEESC_SE_Li256ELb0ELb1ELb1ELb0EEENS1_19SingleTileSchedulerILb0ELb1ELb1ELi128EEEEEEEEEvNT_6ParamsE:
	.zero		1400


//--------------------- .nv.constant0._ZN7cutlass13device_kernelIN5flash19enable_sm80_to_sm89INS1_16FlashAttnFwdSm80INS1_25CollectiveMainloopFwdSm80ILi8ELi1ELb1EN4cute5tupleIJNS5_1CILi128EEENS7_ILi48EEENS7_ILi256EEEEEELi256ENS_10bfloat16_tEfNS_4arch4Sm80ELb0ELb1ELb0ELb1ELb1ELb0ELb1ELb1EEENS1_21CollectiveEpilogueFwdINS6_IJS8_SA_S9_EEENS6_IJNS7_ILi1EEESI_SI_EEESC_SE_Li256ELb1ELb1ELb1ELb0EEENS1_36VarlenDynamicPersistentTileSchedulerILi128ELi48ELi256ELi256ELb1ELb1ELb0ELb1ELb0ELb1EEEEEEEEEvNT_6ParamsE --------------------------
	.section	.nv.constant0._ZN7cutlass13device_kernelIN5flash19enable_sm80_to_sm89INS1_16FlashAttnFwdSm80INS1_25CollectiveMainloopFwdSm80ILi8ELi1ELb1EN4cute5tupleIJNS5_1CILi128EEENS7_ILi48EEENS7_ILi256EEEEEELi256ENS_10bfloat16_tEfNS_4arch4Sm80ELb0ELb1ELb0ELb1ELb1ELb0ELb1ELb1EEENS1_21CollectiveEpilogueFwdINS6_IJS8_SA_S9_EEENS6_IJNS7_ILi1EEESI_SI_EEESC_SE_Li256ELb1ELb1ELb1ELb0EEENS1_36VarlenDynamicPersistentTileSchedulerILi128ELi48ELi256ELi256ELb1ELb1ELb0ELb1ELb0ELb1EEEEEEEEEvNT_6ParamsE,"a",@progbits
	.sectionflags	@""
	.align	4
.nv.constant0._ZN7cutlass13device_kernelIN5flash19enable_sm80_to_sm89INS1_16FlashAttnFwdSm80INS1_25CollectiveMainloopFwdSm80ILi8ELi1ELb1EN4cute5tupleIJNS5_1CILi128EEENS7_ILi48EEENS7_ILi256EEEEEELi256ENS_10bfloat16_tEfNS_4arch4Sm80ELb0ELb1ELb0ELb1ELb1ELb0ELb1ELb1EEENS1_21CollectiveEpilogueFwdINS6_IJS8_SA_S9_EEENS6_IJNS7_ILi1EEESI_SI_EEESC_SE_Li256ELb1ELb1ELb1ELb0EEENS1_36VarlenDynamicPersistentTileSchedulerILi128ELi48ELi256ELi256ELb1ELb1ELb0ELb1ELb0ELb1EEEEEEEEEvNT_6ParamsE:
	.zero		1432


//--------------------- .nv.constant0._ZN7cutlass13device_kernelIN5flash19enable_sm80_to_sm89INS1_16FlashAttnFwdSm80INS1_25CollectiveMainloopFwdSm80ILi8ELi1ELb0EN4cute5tupleIJNS5_1CILi128EEENS7_ILi32EEENS7_ILi256EEEEEELi256ENS_10bfloat16_tEfNS_4arch4Sm80ELb0ELb1ELb0ELb1ELb1ELb1ELb1ELb1EEENS1_21CollectiveEpilogueFwdINS6_IJS8_SA_S9_EEENS6_IJNS7_ILi1EEESI_SI_EEESC_SE_Li256ELb1ELb1ELb1ELb0EEENS1_36VarlenDynamicPersistentTileSchedulerILi128ELi32ELi256ELi256ELb1ELb1ELb0ELb1ELb0ELb1EEEEEEEEEvNT_6ParamsE --------------------------
	.section	.nv.constant0._ZN7cutlass13device_kernelIN5flash19enable_sm80_to_sm89INS1_16FlashAttnFwdSm80INS1_25CollectiveMainloopFwdSm80ILi8ELi1ELb0EN4cute5tupleIJNS5_1CILi128EEENS7_ILi32EEENS7_ILi256EEEEEELi256ENS_10bfloat16_tEfNS_4arch4Sm80ELb0ELb1ELb0ELb1ELb1ELb1ELb1ELb1EEENS1_21CollectiveEpilogueFwdINS6_IJS8_SA_S9_EEENS6_IJNS7_ILi1EEESI_SI_EEESC_SE_Li256ELb1ELb1ELb1ELb0EEENS1_36VarlenDynamicPersistentTileSchedulerILi128ELi32ELi256ELi256ELb1ELb1ELb0ELb1ELb0ELb1EEEEEEEEEvNT_6ParamsE,"a",@progbits
	.sectionflags	@""
	.align	4
.nv.constant0._ZN7cutlass13device_kernelIN5flash19enable_sm80_to_sm89INS1_16FlashAttnFwdSm80INS1_25CollectiveMainloopFwdSm80ILi8ELi1ELb0EN4cute5tupleIJNS5_1CILi128EEENS7_ILi32EEENS7_ILi256EEEEEELi256ENS_10bfloat16_tEfNS_4arch4Sm80ELb0ELb1ELb0ELb1ELb1ELb1ELb1ELb1EEENS1_21CollectiveEpilogueFwdINS6_IJS8_SA_S9_EEENS6_IJNS7_ILi1EEESI_SI_EEESC_SE_Li256ELb1ELb1ELb1ELb0EEENS1_36VarlenDynamicPersistentTileSchedulerILi128ELi32ELi256ELi256ELb1ELb1ELb0ELb1ELb0ELb1EEEEEEEEEvNT_6ParamsE:
	.zero		1432


//--------------------- .nv.constant0._ZN7cutlass13device_kernelIN5flash19enable_sm80_to_sm89INS1_16FlashAttnFwdSm80INS1_25CollectiveMainloopFwdSm80ILi8ELi1ELb1EN4cute5tupleIJNS5_1CILi128EEENS7_ILi64EEENS7_ILi256EEEEEELi256ENS_10bfloat16_tEfNS_4arch4Sm80ELb1ELb0ELb0ELb0ELb1ELb0ELb1ELb1EEENS1_21CollectiveEpilogueFwdINS6_IJS8_SA_S9_EEENS6_IJNS7_ILi1EEESI_SI_EEESC_SE_Li256ELb0ELb1ELb1ELb0EEENS1_30DynamicPersistentTileSchedulerILi256ELi256ELb1ELb1ELb0EEEEEEEEEvNT_6ParamsE --------------------------
	.section	.nv.constant0._ZN7cutlass13device_kernelIN5flash19enable_sm80_to_sm89INS1_16FlashAttnFwdSm80INS1_25CollectiveMainloopFwdSm80ILi8ELi1ELb1EN4cute5tupleIJNS5_1CILi128EEENS7_ILi64EEENS7_ILi256EEEEEELi256ENS_10bfloat16_tEfNS_4arch4Sm80ELb1ELb0ELb0ELb0ELb1ELb0ELb1ELb1EEENS1_21CollectiveEpilogueFwdINS6_IJS8_SA_S9_EEENS6_IJNS7_ILi1EEESI_SI_EEESC_SE_Li256ELb0ELb1ELb1ELb0EEENS1_30DynamicPersistentTileSchedulerILi256ELi256ELb1ELb1ELb0EEEEEEEEEvNT_6ParamsE,"a",@progbits
	.sectionflags	@""
	.align	4
.nv.constant0._ZN7cutlass13device_kernelIN5flash19enable_sm80_to_sm89INS1_16FlashAttnFwdSm80INS1_25CollectiveMainloopFwdSm80ILi8ELi1ELb1EN4cute5tupleIJNS5_1CILi128EEENS7_ILi64EEENS7_ILi256EEEEEELi256ENS_10bfloat16_tEfNS_4arch4Sm80ELb1ELb0ELb0ELb0ELb1ELb0ELb1ELb1EEENS1_21CollectiveEpilogueFwdINS6_IJS8_SA_S9_EEENS6_IJNS7_ILi1EEESI_SI_EEESC_SE_Li256ELb0ELb1ELb1ELb0EEENS1_30DynamicPersistentTileSchedulerILi256ELi256ELb1ELb1ELb0EEEEEEEEEvNT_6ParamsE:
	.zero		1416


//--------------------- .nv.constant0._ZN7cutlass13device_kernelIN5flash19enable_sm80_to_sm89INS1_16FlashAttnFwdSm80INS1_25CollectiveMainloopFwdSm80ILi8ELi1ELb1EN4cute5tupleIJNS5_1CILi128EEENS7_ILi48EEENS7_ILi256EEEEEELi256ENS_10bfloat16_tEfNS_4arch4Sm80ELb1ELb0ELb0ELb1ELb1ELb0ELb1ELb1EEENS1_21CollectiveEpilogueFwdINS6_IJS8_SA_S9_EEENS6_IJNS7_ILi1EEESI_SI_EEESC_SE_Li256ELb1ELb1ELb1ELb0EEENS1_36VarlenDynamicPersistentTileSchedulerILi128ELi48ELi256ELi256ELb1ELb1ELb0ELb1ELb1ELb1EEEEEEEEEvNT_6ParamsE --------------------------
	.section	.nv.constant0._ZN7cutlass13device_kernelIN5flash19enable_sm80_to_sm89INS1_16FlashAttnFwdSm80INS1_25CollectiveMainloopFwdSm80ILi8ELi1ELb1EN4cute5tupleIJNS5_1CILi128EEENS7_ILi48EEENS7_ILi256EEEEEELi256ENS_10bfloat16_tEfNS_4arch4Sm80ELb1ELb0ELb0ELb1ELb1ELb0ELb1ELb1EEENS1_21CollectiveEpilogueFwdINS6_IJS8_SA_S9_EEENS6_IJNS7_ILi1EEESI_SI_EEESC_SE_Li256ELb1ELb1ELb1ELb0EEENS1_36VarlenDynamicPersistentTileSchedulerILi128ELi48ELi256ELi256ELb1ELb1ELb0ELb1ELb1ELb1EEEEEEEEEvNT_6ParamsE,"a",@progbits
	.sectionflags	@""
	.align	4
.nv.constant0._ZN7cutlass13device_kernelIN5flash19enable_sm80_to_sm89INS1_16FlashAttnFwdSm80INS1_25CollectiveMainloopFwdSm80ILi8ELi1ELb1EN4cute5tupleIJNS5_1CILi128EEENS7_ILi48EEENS7_ILi256EEEEEELi256ENS_10bfloat16_tEfNS_4arch4Sm80ELb1ELb0ELb0ELb1ELb1ELb0ELb1ELb1EEENS1_21CollectiveEpilogueFwdINS6_IJS8_SA_S9_EEENS6_IJNS7_ILi1EEESI_SI_EEESC_SE_Li256ELb1ELb1ELb1ELb0EEENS1_36VarlenDynamicPersistentTileSchedulerILi128ELi48ELi256ELi256ELb1ELb1ELb0ELb1ELb1ELb1EEEEEEEEEvNT_6ParamsE:
	.zero		1432


//--------------------- .nv.constant0._ZN7cutlass13device_kernelIN5flash19enable_sm80_to_sm89INS1_16FlashAttnFwdSm80INS1_25CollectiveMainloopFwdSm80ILi8ELi1ELb0EN4cute5tupleIJNS5_1CILi128EEENS7_ILi32EEENS7_ILi256EEEEEELi256ENS_10bfloat16_tEfNS_4arch4Sm80ELb1ELb0ELb0ELb1ELb1ELb1ELb1ELb1EEENS1_21CollectiveEpilogueFwdINS6_IJS8_SA_S9_EEENS6_IJNS7_ILi1EEESI_SI_EEESC_SE_Li256ELb1ELb1ELb1ELb0EEENS1_36VarlenDynamicPersistentTileSchedulerILi128ELi32ELi256ELi256ELb1ELb1ELb0ELb1ELb1ELb1EEEEEEEEEvNT_6ParamsE --------------------------
	.section	.nv.constant0._ZN7cutlass13device_kernelIN5flash19enable_sm80_to_sm89INS1_16FlashAttnFwdSm80INS1_25CollectiveMainloopFwdSm80ILi8ELi1ELb0EN4cute5tupleIJNS5_1CILi128EEENS7_ILi32EEENS7_ILi256EEEEEELi256ENS_10bfloat16_tEfNS_4arch4Sm80ELb1ELb0ELb0ELb1ELb1ELb1ELb1ELb1EEENS1_21CollectiveEpilogueFwdINS6_IJS8_SA_S9_EEENS6_IJNS7_ILi1EEESI_SI_EEESC_SE_Li256ELb1ELb1ELb1ELb0EEENS1_36VarlenDynamicPersistentTileSchedulerILi128ELi32ELi256ELi256ELb1ELb1ELb0ELb1ELb1ELb1EEEEEEEEEvNT_6ParamsE,"a",@progbits
	.sectionflags	@""
	.align	4
.nv.constant0._ZN7cutlass13device_kernelIN5flash19enable_sm80_to_sm89INS1_16FlashAttnFwdSm80INS1_25CollectiveMainloopFwdSm80ILi8ELi1ELb0EN4cute5tupleIJNS5_1CILi128EEENS7_ILi32EEENS7_ILi256EEEEEELi256ENS_10bfloat16_tEfNS_4arch4Sm80ELb1ELb0ELb0ELb1ELb1ELb1ELb1ELb1EEENS1_21CollectiveEpilogueFwdINS6_IJS8_SA_S9_EEENS6_IJNS7_ILi1EEESI_SI_EEESC_SE_Li256ELb1ELb1ELb1ELb0EEENS1_36VarlenDynamicPersistentTileSchedulerILi128ELi32ELi256ELi256ELb1ELb1ELb0ELb1ELb1ELb1EEEEEEEEEvNT_6ParamsE:
	.zero		1432


//--------------------- .nv.constant0._ZN7cutlass13device_kernelIN5flash19enable_sm80_to_sm89INS1_16FlashAttnFwdSm80INS1_25CollectiveMainloopFwdSm80ILi8ELi1ELb0EN4cute5tupleIJNS5_1CILi128EEENS7_ILi96EEENS7_ILi256EEEEEELi256ENS_10bfloat16_tEfNS_4arch4Sm80ELb0ELb0ELb0ELb0ELb1ELb0ELb1ELb1EEENS1_21CollectiveEpilogueFwdINS6_IJS8_SA_S9_EEENS6_IJNS7_ILi1EEESI_SI_EEESC_SE_Li256ELb0ELb1ELb1ELb0EEENS1_19SingleTileSchedulerILb0ELb1ELb1ELi128EEEEEEEEEvNT_6ParamsE --------------------------
	.section	.nv.constant0._ZN7cutlass13device_kernelIN5flash19enable_sm80_to_sm89INS1_16FlashAttnFwdSm80INS1_25CollectiveMainloopFwdSm80ILi8ELi1ELb0EN4cute5tupleIJNS5_1CILi128EEENS7_ILi96EEENS7_ILi256EEEEEELi256ENS_10bfloat16_tEfNS_4arch4Sm80ELb0ELb0ELb0ELb0ELb1ELb0ELb1ELb1EEENS1_21CollectiveEpilogueFwdINS6_IJS8_SA_S9_EEENS6_IJNS7_ILi1EEESI_SI_EEESC_SE_Li256ELb0ELb1ELb1ELb0EEENS1_19SingleTileSchedulerILb0ELb1ELb1ELi128EEEEEEEEEvNT_6ParamsE,"a",@progbits
	.sectionflags	@""
	.align	4
.nv.constant0._ZN7cutlass13device_kernelIN5flash19enable_sm80_to_sm89INS1_16FlashAttnFwdSm80INS1_25CollectiveMainloopFwdSm80ILi8ELi1ELb0EN4cute5tupleIJNS5_1CILi128EEENS7_ILi96EEENS7_ILi256EEEEEELi256ENS_10bfloat16_tEfNS_4arch4Sm80ELb0ELb0ELb0ELb0ELb1ELb0ELb1ELb1EEENS1_21CollectiveEpilogueFwdINS6_IJS8_SA_S9_EEENS6_IJNS7_ILi1EEESI_SI_EEESC_SE_Li256ELb0ELb1ELb1ELb0EEENS1_19SingleTileSchedulerILb0ELb1ELb1ELi128EEEEEEEEEvNT_6ParamsE:
	.zero		1400


//--------------------- .nv.constant0._ZN7cutlass13device_kernelIN5flash19enable_sm80_to_sm89INS1_16FlashAttnFwdSm80INS1_25CollectiveMainloopFwdSm80ILi8ELi1ELb0EN4cute5tupleIJNS5_1CILi128EEENS7_ILi64EEENS7_ILi256EEEEEELi256ENS_10bfloat16_tEfNS_4arch4Sm80ELb0ELb0ELb0ELb1ELb1ELb0ELb1ELb1EEENS1_21CollectiveEpilogueFwdINS6_IJS8_SA_S9_EEENS6_IJNS7_ILi1EEESI_SI_EEESC_SE_Li256ELb1ELb1ELb1ELb0EEENS1_36VarlenDynamicPersistentTileSchedulerILi128ELi64ELi256ELi256ELb1ELb1ELb0ELb0ELb1ELb1EEEEEEEEEvNT_6ParamsE --------------------------
	.section	.nv.constant0._ZN7cutlass13device_kernelIN5flash19enable_sm80_to_sm89INS1_16FlashAttnFwdSm80INS1_25CollectiveMainloopFwdSm80ILi8ELi1ELb0EN4cute5tupleIJNS5_1CILi128EEENS7_ILi64EEENS7_ILi256EEEEEELi256ENS_10bfloat16_tEfNS_4arch4Sm80ELb0ELb0ELb0ELb1ELb1ELb0ELb1ELb1EEENS1_21CollectiveEpilogueFwdINS6_IJS8_SA_S9_EEENS6_IJNS7_ILi1EEESI_SI_EEESC_SE_Li256ELb1ELb1ELb1ELb0EEENS1_36VarlenDynamicPersistentTileSchedulerILi128ELi64ELi256ELi256ELb1ELb1ELb0ELb0ELb1ELb1EEEEEEEEEvNT_6ParamsE,"a",@progbits
	.sectionflags	@""
	.align	4
.nv.constant0._ZN7cutlass13device_kernelIN5flash19enable_sm80_to_sm89INS1_16FlashAttnFwdSm80INS1_25CollectiveMainloopFwdSm80ILi8ELi1ELb0EN4cute5tupleIJNS5_1CILi128EEENS7_ILi64EEENS7_ILi256EEEEEELi256ENS_10bfloat16_tEfNS_4arch4Sm80ELb0ELb0ELb0ELb1ELb1ELb0ELb1ELb1EEENS1_21CollectiveEpilogueFwdINS6_IJS8_SA_S9_EEENS6_IJNS7_ILi1EEESI_SI_EEESC_SE_Li256ELb1ELb1ELb1ELb0EEENS1_36VarlenDynamicPersistentTileSchedulerILi128ELi64ELi256ELi256ELb1ELb1ELb0ELb0ELb1ELb1EEEEEEEEEvNT_6ParamsE:
	.zero		1432


//--------------------- .nv.constant0._ZN7cutlass13device_kernelIN5flash19enable_sm80_to_sm89INS1_16FlashAttnFwdSm80INS1_25CollectiveMainloopFwdSm80ILi8ELi1ELb0EN4cute5tupleIJNS5_1CILi128EEENS7_ILi48EEENS7_ILi256EEEEEELi256ENS_10bfloat16_tEfNS_4arch4Sm80ELb0ELb0ELb0ELb1ELb1ELb1ELb1ELb1EEENS1_21CollectiveEpilogueFwdINS6_IJS8_SA_S9_EEENS6_IJNS7_ILi1EEESI_SI_EEESC_SE_Li256ELb1ELb1ELb1ELb0EEENS1_36VarlenDynamicPersistentTileSchedulerILi128ELi48ELi256ELi256ELb1ELb1ELb0ELb0ELb1ELb1EEEEEEEEEvNT_6ParamsE --------------------------
	.section	.nv.constant0._ZN7cutlass13device_kernelIN5flash19enable_sm80_to_sm89INS1_16FlashAttnFwdSm80INS1_25CollectiveMainloopFwdSm80ILi8ELi1ELb0EN4cute5tupleIJNS5_1CILi128EEENS7_ILi48EEENS7_ILi256EEEEEELi256ENS_10bfloat16_tEfNS_4arch4Sm80ELb0ELb0ELb0ELb1ELb1ELb1ELb1ELb1EEENS1_21CollectiveEpilogueFwdINS6_IJS8_SA_S9_EEENS6_IJNS7_ILi1EEESI_SI_EEESC_SE_Li256ELb1ELb1ELb1ELb0EEENS1_36VarlenDynamicPersistentTileSchedulerILi128ELi48ELi256ELi256ELb1ELb1ELb0ELb0ELb1ELb1EEEEEEEEEvNT_6ParamsE,"a",@progbits
	.sectionflags	@""
	.align	4
.nv.constant0._ZN7cutlass13device_kernelIN5flash19enable_sm80_to_sm89INS1_16FlashAttnFwdSm80INS1_25CollectiveMainloopFwdSm80ILi8ELi1ELb0EN4cute5tupleIJNS5_1CILi128EEENS7_ILi48EEENS7_ILi256EEEEEELi256ENS_10bfloat16_tEfNS_4arch4Sm80ELb0ELb0ELb0ELb1ELb1ELb1ELb1ELb1EEENS1_21CollectiveEpilogueFwdINS6_IJS8_SA_S9_EEENS6_IJNS7_ILi1EEESI_SI_EEESC_SE_Li256ELb1ELb1ELb1ELb0EEENS1_36VarlenDynamicPersistentTileSchedulerILi128ELi48ELi256ELi256ELb1ELb1ELb0ELb0ELb1ELb1EEEEEEEEEvNT_6ParamsE:
	.zero		1432


//--------------------- .nv.constant0._ZN7cutlass13device_kernelIN5flash19enable_sm80_to_sm89INS1_16FlashAttnFwdSm80INS1_25CollectiveMainloopFwdSm80ILi8ELi1ELb0EN4cute5tupleIJNS5_1CILi128EEENS7_ILi64EEENS7_ILi256EEEEEELi256ENS_10bfloat16_tEfNS_4arch4Sm80ELb0ELb1ELb0ELb0ELb1ELb0ELb1ELb1EEENS1_21CollectiveEpilogueFwdINS6_IJS8_SA_S9_EEENS6_IJNS7_ILi1EEESI_SI_EEESC_SE_Li256ELb0ELb1ELb1ELb0EEENS1_19SingleTileSchedulerILb0ELb1ELb1ELi128EEEEEEEEEvNT_6ParamsE --------------------------
	.section	.nv.constant0._ZN7cutlass13device_kernelIN5flash19enable_sm80_to_sm89INS1_16FlashAttnFwdSm80INS1_25CollectiveMainloopFwdSm80ILi8ELi1ELb0EN4cute5tupleIJNS5_1CILi128EEENS7_ILi64EEENS7_ILi256EEEEEELi256ENS_10bfloat16_tEfNS_4arch4Sm80ELb0ELb1ELb0ELb0ELb1ELb0ELb1ELb1EEENS1_21CollectiveEpilogueFwdINS6_IJS8_SA_S9_EEENS6_IJNS7_ILi1EEESI_SI_EEESC_SE_Li256ELb0ELb1ELb1ELb0EEENS1_19SingleTileSchedulerILb0ELb1ELb1ELi128EEEEEEEEEvNT_6ParamsE,"a",@progbits
	.sectionflags	@""
	.align	4
.nv.constant0._ZN7cutlass13device_kernelIN5flash19enable_sm80_to_sm89INS1_16FlashAttnFwdSm80INS1_25CollectiveMainloopFwdSm80ILi8ELi1ELb0EN4cute5tupleIJNS5_1CILi128EEENS7_ILi64EEENS7_ILi256EEEEEELi256ENS_10bfloat16_tEfNS_4arch4Sm80ELb0ELb1ELb0ELb0ELb1ELb0ELb1ELb1EEENS1_21CollectiveEpilogueFwdINS6_IJS8_SA_S9_EEENS6_IJNS7_ILi1EEESI_SI_EEESC_SE_Li256ELb0ELb1ELb1ELb0EEENS1_19SingleTileSchedulerILb0ELb1ELb1ELi128EEEEEEEEEvNT_6ParamsE:
	.zero		1400


//--------------------- .nv.constant0._ZN7cutlass13device_kernelIN5flash19enable_sm80_to_sm89INS1_16FlashAttnFwdSm80INS1_25CollectiveMainloopFwdSm80ILi8ELi1ELb0EN4cute5tupleIJNS5_1CILi128EEENS7_ILi64EEENS7_ILi256EEEEEELi256ENS_10bfloat16_tEfNS_4arch4Sm80ELb0ELb1ELb0ELb1ELb1ELb0ELb1ELb1EEENS1_21CollectiveEpilogueFwdINS6_IJS8_SA_S9_EEENS6_IJNS7_ILi1EEESI_SI_EEESC_SE_Li256ELb1ELb1ELb1ELb0EEENS1_36VarlenDynamicPersistentTileSchedulerILi128ELi64ELi256ELi256ELb1ELb1ELb0ELb1ELb0ELb1EEEEEEEEEvNT_6ParamsE --------------------------
	.section	.nv.constant0._ZN7cutlass13device_kernelIN5flash19enable_sm80_to_sm89INS1_16FlashAttnFwdSm80INS1_25CollectiveMainloopFwdSm80ILi8ELi1ELb0EN4cute5tupleIJNS5_1CILi128EEENS7_ILi64EEENS7_ILi256EEEEEELi256ENS_10bfloat16_tEfNS_4arch4Sm80ELb0ELb1ELb0ELb1ELb1ELb0ELb1ELb1EEENS1_21CollectiveEpilogueFwdINS6_IJS8_SA_S9_EEENS6_IJNS7_ILi1EEESI_SI_EEESC_SE_Li256ELb1ELb1ELb1ELb0EEENS1_36VarlenDynamicPersistentTileSchedulerILi128ELi64ELi256ELi256ELb1ELb1ELb0ELb1ELb0ELb1EEEEEEEEEvNT_6ParamsE,"a",@progbits
	.sectionflags	@""
	.align	4
.nv.constant0._ZN7cutlass13device_kernelIN5flash19enable_sm80_to_sm89INS1_16FlashAttnFwdSm80INS1_25CollectiveMainloopFwdSm80ILi8ELi1ELb0EN4cute5tupleIJNS5_1CILi128EEENS7_ILi64EEENS7_ILi256EEEEEELi256ENS_10bfloat16_tEfNS_4arch4Sm80ELb0ELb1ELb0ELb1ELb1ELb0ELb1ELb1EEENS1_21CollectiveEpilogueFwdINS6_IJS8_SA_S9_EEENS6_IJNS7_ILi1EEESI_SI_EEESC_SE_Li256ELb1ELb1ELb1ELb0EEENS1_36VarlenDynamicPersistentTileSchedulerILi128ELi64ELi256ELi256ELb1ELb1ELb0ELb1ELb0ELb1EEEEEEEEEvNT_6ParamsE:
	.zero		1432


//--------------------- .nv.constant0._ZN7cutlass13device_kernelIN5flash19enable_sm80_to_sm89INS1_16FlashAttnFwdSm80INS1_25CollectiveMainloopFwdSm80ILi8ELi1ELb0EN4cute5tupleIJNS5_1CILi128EEENS7_ILi48EEENS7_ILi256EEEEEELi256ENS_10bfloat16_tEfNS_4arch4Sm80ELb0ELb1ELb0ELb1ELb1ELb1ELb1ELb1EEENS1_21CollectiveEpilogueFwdINS6_IJS8_SA_S9_EEENS6_IJNS7_ILi1EEESI_SI_EEESC_SE_Li256ELb1ELb1ELb1ELb0EEENS1_36VarlenDynamicPersistentTileSchedulerILi128ELi48ELi256ELi256ELb1ELb1ELb0ELb1ELb0ELb1EEEEEEEEEvNT_6ParamsE --------------------------
	.section	.nv.constant0._ZN7cutlass13device_kernelIN5flash19enable_sm80_to_sm89INS1_16FlashAttnFwdSm80INS1_25CollectiveMainloopFwdSm80ILi8ELi1ELb0EN4cute5tupleIJNS5_1CILi128EEENS7_ILi48EEENS7_ILi256EEEEEELi256ENS_10bfloat16_tEfNS_4arch4Sm80ELb0ELb1ELb0ELb1ELb1ELb1ELb1ELb1EEENS1_21CollectiveEpilogueFwdINS6_IJS8_SA_S9_EEENS6_IJNS7_ILi1EEESI_SI_EEESC_SE_Li256ELb1ELb1ELb1ELb0EEENS1_36VarlenDynamicPersistentTileSchedulerILi128ELi48ELi256ELi256ELb1ELb1ELb0ELb1ELb0ELb1EEEEEEEEEvNT_6ParamsE,"a",@progbits
	.sectionflags	@""
	.align	4
.nv.constant0._ZN7cutlass13device_kernelIN5flash19enable_sm80_to_sm89INS1_16FlashAttnFwdSm80INS1_25CollectiveMainloopFwdSm80ILi8ELi1ELb0EN4cute5tupleIJNS5_1CILi128EEENS7_ILi48EEENS7_ILi256EEEEEELi256ENS_10bfloat16_tEfNS_4arch4Sm80ELb0ELb1ELb0ELb1ELb1ELb1ELb1ELb1EEENS1_21CollectiveEpilogueFwdINS6_IJS8_SA_S9_EEENS6_IJNS7_ILi1EEESI_SI_EEESC_SE_Li256ELb1ELb1ELb1ELb0EEENS1_36VarlenDynamicPersistentTileSchedulerILi128ELi48ELi256ELi256ELb1ELb1ELb0ELb1ELb0ELb1EEEEEEEEEvNT_6ParamsE:
	.zero		1432


//--------------------- .nv.constant0._ZN7cutlass13device_kernelIN5flash19enable_sm80_to_sm89INS1_16FlashAttnFwdSm80INS1_25CollectiveMainloopFwdSm80ILi8ELi1ELb0EN4cute5tupleIJNS5_1CILi128EEENS7_ILi96EEENS7_ILi256EEEEEELi256ENS_10bfloat16_tEfNS_4arch4Sm80ELb1ELb0ELb0ELb0ELb1ELb0ELb1ELb1EEENS1_21CollectiveEpilogueFwdINS6_IJS8_SA_S9_EEENS6_IJNS7_ILi1EEESI_SI_EEESC_SE_Li256ELb0ELb1ELb1ELb0EEENS1_30DynamicPersistentTileSchedulerILi256ELi256ELb1ELb1ELb0EEEEEEEEEvNT_6ParamsE --------------------------
	.section	.nv.constant0._ZN7cutlass13device_kernelIN5flash19enable_sm80_to_sm89INS1_16FlashAttnFwdSm80INS1_25CollectiveMainloopFwdSm80ILi8ELi1ELb0EN4cute5tupleIJNS5_1CILi128EEENS7_ILi96EEENS7_ILi256EEEEEELi256ENS_10bfloat16_tEfNS_4arch4Sm80ELb1ELb0ELb0ELb0ELb1ELb0ELb1ELb1EEENS1_21CollectiveEpilogueFwdINS6_IJS8_SA_S9_EEENS6_IJNS7_ILi1EEESI_SI_EEESC_SE_Li256ELb0ELb1ELb1ELb0EEENS1_30DynamicPersistentTileSchedulerILi256ELi256ELb1ELb1ELb0EEEEEEEEEvNT_6ParamsE,"a",@progbits
	.sectionflags	@""
	.align	4
.nv.constant0._ZN7cutlass13device_kernelIN5flash19enable_sm80_to_sm89INS1_16FlashAttnFwdSm80INS1_25CollectiveMainloopFwdSm80ILi8ELi1ELb0EN4cute5tupleIJNS5_1CILi128EEENS7_ILi96EEENS7_ILi256EEEEEELi256ENS_10bfloat16_tEfNS_4arch4Sm80ELb1ELb0ELb0ELb0ELb1ELb0ELb1ELb1EEENS1_21CollectiveEpilogueFwdINS6_IJS8_SA_S9_EEENS6_IJNS7_ILi1EEESI_SI_EEESC_SE_Li256ELb0ELb1ELb1ELb0EEENS1_30DynamicPersistentTileSchedulerILi256ELi256ELb1ELb1ELb0EEEEEEEEEvNT_6ParamsE:
	.zero		1416


//--------------------- .nv.constant0._ZN7cutlass13device_kernelIN5flash19enable_sm80_to_sm89INS1_16FlashAttnFwdSm80INS1_25CollectiveMainloopFwdSm80ILi8ELi1ELb0EN4cute5tupleIJNS5_1CILi128EEENS7_ILi64EEENS7_ILi256EEEEEELi256ENS_10bfloat16_tEfNS_4arch4Sm80ELb1ELb0ELb0ELb1ELb1ELb0ELb1ELb1EEENS1_21CollectiveEpilogueFwdINS6_IJS8_SA_S9_EEENS6_IJNS7_ILi1EEESI_SI_EEESC_SE_Li256ELb1ELb1ELb1ELb0EEENS1_36VarlenDynamicPersistentTileSchedulerILi128ELi64ELi256ELi256ELb1ELb1ELb0ELb1ELb1ELb1EEEEEEEEEvNT_6ParamsE --------------------------
	.section	.nv.constant0._ZN7cutlass13device_kernelIN5flash19enable_sm80_to_sm89INS1_16FlashAttnFwdSm80INS1_25CollectiveMainloopFwdSm80ILi8ELi1ELb0EN4cute5tupleIJNS5_1CILi128EEENS7_ILi64EEENS7_ILi256EEEEEELi256ENS_10bfloat16_tEfNS_4arch4Sm80ELb1ELb0ELb0ELb1ELb1ELb0ELb1ELb1EEENS1_21CollectiveEpilogueFwdINS6_IJS8_SA_S9_EEENS6_IJNS7_ILi1EEESI_SI_EEESC_SE_Li256ELb1ELb1ELb1ELb0EEENS1_36VarlenDynamicPersistentTileSchedulerILi128ELi64ELi256ELi256ELb1ELb1ELb0ELb1ELb1ELb1EEEEEEEEEvNT_6ParamsE,"a",@progbits
	.sectionflags	@""
	.align	4
.nv.constant0._ZN7cutlass13device_kernelIN5flash19enable_sm80_to_sm89INS1_16FlashAttnFwdSm80INS1_25CollectiveMainloopFwdSm80ILi8ELi1ELb0EN4cute5tupleIJNS5_1CILi128EEENS7_ILi64EEENS7_ILi256EEEEEELi256ENS_10bfloat16_tEfNS_4arch4Sm80ELb1ELb0ELb0ELb1ELb1ELb0ELb1ELb1EEENS1_21CollectiveEpilogueFwdINS6_IJS8_SA_S9_EEENS6_IJNS7_ILi1EEESI_SI_EEESC_SE_Li256ELb1ELb1ELb1ELb0EEENS1_36VarlenDynamicPersistentTileSchedulerILi128ELi64ELi256ELi256ELb1ELb1ELb0ELb1ELb1ELb1EEEEEEEEEvNT_6ParamsE:
	.zero		1432


//--------------------- .nv.constant0._ZN7cutlass13device_kernelIN5flash19enable_sm80_to_sm89INS1_16FlashAttnFwdSm80INS1_25CollectiveMainloopFwdSm80ILi8ELi1ELb0EN4cute5tupleIJNS5_1CILi128EEENS7_ILi48EEENS7_ILi256EEEEEELi256ENS_10bfloat16_tEfNS_4arch4Sm80ELb1ELb0ELb0ELb1ELb1ELb1ELb1ELb1EEENS1_21CollectiveEpilogueFwdINS6_IJS8_SA_S9_EEENS6_IJNS7_ILi1EEESI_SI_EEESC_SE_Li256ELb1ELb1ELb1ELb0EEENS1_36VarlenDynamicPersistentTileSchedulerILi128ELi48ELi256ELi256ELb1ELb1ELb0ELb1ELb1ELb1EEEEEEEEEvNT_6ParamsE --------------------------
	.section	.nv.constant0._ZN7cutlass13device_kernelIN5flash19enable_sm80_to_sm89INS1_16FlashAttnFwdSm80INS1_25CollectiveMainloopFwdSm80ILi8ELi1ELb0EN4cute5tupleIJNS5_1CILi128EEENS7_ILi48EEENS7_ILi256EEEEEELi256ENS_10bfloat16_tEfNS_4arch4Sm80ELb1ELb0ELb0ELb1ELb1ELb1ELb1ELb1EEENS1_21CollectiveEpilogueFwdINS6_IJS8_SA_S9_EEENS6_IJNS7_ILi1EEESI_SI_EEESC_SE_Li256ELb1ELb1ELb1ELb0EEENS1_36VarlenDynamicPersistentTileSchedulerILi128ELi48ELi256ELi256ELb1ELb1ELb0ELb1ELb1ELb1EEEEEEEEEvNT_6ParamsE,"a",@progbits
	.sectionflags	@""
	.align	4
.nv.constant0._ZN7cutlass13device_kernelIN5flash19enable_sm80_to_sm89INS1_16FlashAttnFwdSm80INS1_25CollectiveMainloopFwdSm80ILi8ELi1ELb0EN4cute5tupleIJNS5_1CILi128EEENS7_ILi48EEENS7_ILi256EEEEEELi256ENS_10bfloat16_tEfNS_4arch4Sm80ELb1ELb0ELb0ELb1ELb1ELb1ELb1ELb1EEENS1_21CollectiveEpilogueFwdINS6_IJS8_SA_S9_EEENS6_IJNS7_ILi1EEESI_SI_EEESC_SE_Li256ELb1ELb1ELb1ELb0EEENS1_36VarlenDynamicPersistentTileSchedulerILi128ELi48ELi256ELi256ELb1ELb1ELb0ELb1ELb1ELb1EEEEEEEEEvNT_6ParamsE:
	.zero		1432


//--------------------- .text._ZN7cutlass13device_kernelIN5flash19enable_sm80_to_sm89INS1_16FlashAttnFwdSm80INS1_25CollectiveMainloopFwdSm80ILi8ELi1ELb1EN4cute5tupleIJNS5_1CILi128EEENS7_ILi64EEENS7_ILi256EEEEEELi256ENS_10bfloat16_tEfNS_4arch4Sm80ELb0ELb0ELb1ELb0ELb1ELb0ELb1ELb1EEENS1_21CollectiveEpilogueFwdINS6_IJS8_SA_S9_EEENS6_IJNS7_ILi1EEESI_SI_EEESC_SE_Li256ELb0ELb1ELb1ELb0EEENS1_19SingleTileSchedulerILb0ELb1ELb1ELi128EEEEEEEEEvNT_6ParamsE --------------------------
	.section	.text._ZN7cutlass13device_kernelIN5flash19enable_sm80_to_sm89INS1_16FlashAttnFwdSm80INS1_25CollectiveMainloopFwdSm80ILi8ELi1ELb1EN4cute5tupleIJNS5_1CILi128EEENS7_ILi64EEENS7_ILi256EEEEEELi256ENS_10bfloat16_tEfNS_4arch4Sm80ELb0ELb0ELb1ELb0ELb1ELb0ELb1ELb1EEENS1_21CollectiveEpilogueFwdINS6_IJS8_SA_S9_EEENS6_IJNS7_ILi1EEESI_SI_EEESC_SE_Li256ELb0ELb1ELb1ELb0EEENS1_19SingleTileSchedulerILb0ELb1ELb1ELi128EEEEEEEEEvNT_6ParamsE,"ax",@progbits
	.sectioninfo	@"SHI_REGISTERS=255"
	.align	128
.text._ZN7cutlass13device_kernelIN5flash19enable_sm80_to_sm89INS1_16FlashAttnFwdSm80INS1_25CollectiveMainloopFwdSm80ILi8ELi1ELb1EN4cute5tupleIJNS5_1CILi128EEENS7_ILi64EEENS7_ILi256EEEEEELi256ENS_10bfloat16_tEfNS_4arch4Sm80ELb0ELb0ELb1ELb0ELb1ELb0ELb1ELb1EEENS1_21CollectiveEpilogueFwdINS6_IJS8_SA_S9_EEENS6_IJNS7_ILi1EEESI_SI_EEESC_SE_Li256ELb0ELb1ELb1ELb0EEENS1_19SingleTileSchedulerILb0ELb1ELb1ELi128EEEEEEEEEvNT_6ParamsE:
        .type           _ZN7cutlass13device_kernelIN5flash19enable_sm80_to_sm89INS1_16FlashAttnFwdSm80INS1_25CollectiveMainloopFwdSm80ILi8ELi1ELb1EN4cute5tupleIJNS5_1CILi128EEENS7_ILi64EEENS7_ILi256EEEEEELi256ENS_10bfloat16_tEfNS_4arch4Sm80ELb0ELb0ELb1ELb0ELb1ELb0ELb1ELb1EEENS1_21CollectiveEpilogueFwdINS6_IJS8_SA_S9_EEENS6_IJNS7_ILi1EEESI_SI_EEESC_SE_Li256ELb0ELb1ELb1ELb0EEENS1_19SingleTileSchedulerILb0ELb1ELb1ELi128EEEEEEEEEvNT_6ParamsE,@function
        .size           _ZN7cutlass13device_kernelIN5flash19enable_sm80_to_sm89INS1_16FlashAttnFwdSm80INS1_25CollectiveMainloopFwdSm80ILi8ELi1ELb1EN4cute5tupleIJNS5_1CILi128EEENS7_ILi64EEENS7_ILi256EEEEEELi256ENS_10bfloat16_tEfNS_4arch4Sm80ELb0ELb0ELb1ELb0ELb1ELb0ELb1ELb1EEENS1_21CollectiveEpilogueFwdINS6_IJS8_SA_S9_EEENS6_IJNS7_ILi1EEESI_SI_EEESC_SE_Li256ELb0ELb1ELb1ELb0EEENS1_19SingleTileSchedulerILb0ELb1ELb1ELi128EEEEEEEEEvNT_6ParamsE,(.L_x_6485 - _ZN7cutlass13device_kernelIN5flash19enable_sm80_to_sm89INS1_16FlashAttnFwdSm80INS1_25CollectiveMainloopFwdSm80ILi8ELi1ELb1EN4cute5tupleIJNS5_1CILi128EEENS7_ILi64EEENS7_ILi256EEEEEELi256ENS_10bfloat16_tEfNS_4arch4Sm80ELb0ELb0ELb1ELb0ELb1ELb0ELb1ELb1EEENS1_21CollectiveEpilogueFwdINS6_IJS8_SA_S9_EEENS6_IJNS7_ILi1EEESI_SI_EEESC_SE_Li256ELb0ELb1ELb1ELb0EEENS1_19SingleTileSchedulerILb0ELb1ELb1ELi128EEEEEEEEEvNT_6ParamsE)
        .other          _ZN7cutlass13device_kernelIN5flash19enable_sm80_to_sm89INS1_16FlashAttnFwdSm80INS1_25CollectiveMainloopFwdSm80ILi8ELi1ELb1EN4cute5tupleIJNS5_1CILi128EEENS7_ILi64EEENS7_ILi256EEEEEELi256ENS_10bfloat16_tEfNS_4arch4Sm80ELb0ELb0ELb1ELb0ELb1ELb0ELb1ELb1EEENS1_21CollectiveEpilogueFwdINS6_IJS8_SA_S9_EEENS6_IJNS7_ILi1EEESI_SI_EEESC_SE_Li256ELb0ELb1ELb1ELb0EEENS1_19SingleTileSchedulerILb0ELb1ELb1ELi128EEEEEEEEEvNT_6ParamsE,@"STO_CUDA_ENTRY STV_DEFAULT"
_ZN7cutlass13device_kernelIN5flash19enable_sm80_to_sm89INS1_16FlashAttnFwdSm80INS1_25CollectiveMainloopFwdSm80ILi8ELi1ELb1EN4cute5tupleIJNS5_1CILi128EEENS7_ILi64EEENS7_ILi256EEEEEELi256ENS_10bfloat16_tEfNS_4arch4Sm80ELb0ELb0ELb1ELb0ELb1ELb0ELb1ELb1EEENS1_21CollectiveEpilogueFwdINS6_IJS8_SA_S9_EEENS6_IJNS7_ILi1EEESI_SI_EEESC_SE_Li256ELb0ELb1ELb1ELb0EEENS1_19SingleTileSchedulerILb0ELb1ELb1ELi128EEEEEEEEEvNT_6ParamsE:
[----:B------:R-:W-:Y:S02]  /*0000*/  MOV R1, c[0x0][0x28] ;  /* 0x00000a0000017a02 */ /* 0x000fe40000000f00 */
[----:B------:R-:W1:Y:S01]  /*0010*/  S2R R132, SR_TID.X ;  /* 0x0000000000847919 */ /* 0x000e620000002100 */
[----:B------:R-:W2:Y:S01]  /*0020*/  S2UR UR6, SR_CTAID.Y ;  /* 0x00000000000679c3 */ /* 0x000ea20000002600 */
[----:B------:R-:W-:-:S07]  /*0030*/  IADD3 R1, R1, -0x68, RZ ;  /* 0xffffff9801017810 */ /* 0x000fce0007ffe0ff */
[----:B------:R-:W3:Y:S01]  /*0040*/  S2UR UR18, SR_CTAID.Z ;  /* 0x00000000001279c3 */ /* 0x000ee20000002700 */
[----:B-1----:R-:W-:-:S06]  /*0050*/  SHF.R.U32.HI R0, RZ, 0x5, R132 ;  /* 0x00000005ff007819 */ /* 0x002fcc0000011684 */
[----:B------:R-:W1:Y:S02]  /*0060*/  SHFL.IDX PT, R0, R0, RZ, 0x1f ;  /* 0x00001fff00007589 */ /* 0x000e6400000e0000 */
[----:B-1----:R-:W-:-:S13]  /*0070*/  ISETP.NE.AND P0, PT, R0, RZ, PT ;  /* 0x000000ff0000720c */ /* 0x002fda0003f05270 */
[----:B--23--:R-:W-:Y:S05]  /*0080*/  @!P0 BRA `(.L_x_0) ;  /* 0x0000009000008947 */ /* 0x00cfea0003800000 */
[----:B------:R-:W-:Y:S01]  /*0090*/  MOV R0, c[0x0][0x550] ;  /* 0x0001540000007a02 */ /* 0x000fe20000000f00 */
[----:B------:R-:W-:-:S03]  /*00a0*/  UMOV UR11, UR6 ;  /* 0x00000006000b7c82 */ /* 0x000fc60008000000 */
[----:B------:R-:W-:-:S13]  /*00b0*/  ISETP.NE.AND P0, PT, R0, 0x1, PT ;  /* 0x000000010000780c */ /* 0x000fda0003f05270 */
[----:B------:R-:W-:Y:S05]  /*00c0*/  @!P0 BRA `(.L_x_1) ;  /* 0x000000b000008947 */ /* 0x000fea0003800000 */
[----:B------:R-:W-:Y:S02]  /*00d0*/  ULDC UR4, c[0x0][0x554] ;  /* 0x0001550000047ab9 */ /* 0x000fe40000000800 */
[----:B------:R-:W-:Y:S02]  /*00e0*/  UIMAD.WIDE.U32 UR4, UR6, UR4, URZ ;  /* 0x00000004060472a5 */ /* 0x000fe4000f8e003f */
[----:B------:R-:W-:Y:S02]  /*00f0*/  ULDC UR11, c[0x0][0x558] ;  /* 0x00015600000b7ab9 */ /* 0x000fe40000000800 */
[----:B------:R-:W-:Y:S01]  /*0100*/  USHF.R.U32.HI UR11, URZ, UR11, UR5 ;  /* 0x0000000b3f0b7299 */ /* 0x000fe20008011605 */
[----:B------:R-:W-:Y:S05]  /*0110*/  BRA `(.L_x_1) ;  /* 0x0000006000007947 */ /* 0x000fea0003800000 */
.L_x_0:
[----:B------:R-:W-:Y:S02]  /*0120*/  ULDC.64 UR4, c[0x0][0x550] ;  /* 0x0001540000047ab9 */ /* 0x000fe40000000a00 */
[----:B------:R-:W-:Y:S02]  /*0130*/  UISETP.NE.AND UP0, UPT, UR4, 0x1, UPT ;  /* 0x000000010400788c */ /* 0x000fe4000bf05270 */
[----:B------:R-:W-:-:S02]  /*0140*/  UIMAD.WIDE.U32 UR8, UR6, UR5, URZ ;  /* 0x00000005060872a5 */ /* 0x000fc4000f8e003f */
[----:B------:R-:W-:Y:S02]  /*0150*/  ULDC UR4, c[0x0][0x558] ;  /* 0x0001560000047ab9 */ /* 0x000fe40000000800 */
[----:B------:R-:W-:-:S05]  /*0160*/  UMOV UR11, UR6 ;  /* 0x00000006000b7c82 */ /* 0x000fca0008000000 */
[----:B------:R-:W-:-:S03]  /*0170*/  @UP0 USHF.R.U32.HI UR11, URZ, UR4, UR9 ;  /* 0x000000043f0b0299 */ /* 0x000fc60008011609 */
.L_x_1:
[----:B------:R-:W-:Y:S01]  /*0180*/  ISETP.LE.AND P0, PT, RZ, UR18, PT ;  /* 0x00000012ff007c0c */ /* 0x000fe2000bf03270 */
[----:B------:R-:W-:Y:S02]  /*0190*/  UIADD3 UR5, -UR11, URZ, URZ ;  /* 0x0000003f0b057290 */ /* 0x000fe4000fffe13f */
[----:B------:R-:W-:Y:S02]  /*01a0*/  ULDC UR4, c[0x0][0x550] ;  /* 0x0001540000047ab9 */ /* 0x000fe40000000800 */
[----:B------:R-:W-:-:S08]  /*01b0*/  UIMAD UR6, UR5, UR4, UR6 ;  /* 0x00000004050672a4 */ /* 0x000fd0000f8e0206 */
[----:B------:R-:W-:Y:S05]  /*01c0*/  @!P0 EXIT ;  /* 0x000000000000894d */ /* 0x000fea0003800000 */
[----:B------:R-:W-:Y:S02]  /*01d0*/  ULDC.64 UR4, c[0x0][0x370] ;  /* 0x0000dc0000047ab9 */ /* 0x000fe40000000a00 */
[----:B------:R-:W-:Y:S02]  /*01e0*/  UISETP.NE.U32.AND UP0, UPT, URZ, UR4, UPT ;  /* 0x000000043f00728c */ /* 0x000fe4000bf05070 */
[----:B------:R-:W-:Y:S02]  /*01f0*/  ULDC.64 UR8, c[0x0][0x370] ;  /* 0x0000dc0000087ab9 */ /* 0x000fe40000000a00 */
[----:B------:R-:W-:Y:S02]  /*0200*/  UISETP.NE.AND.EX UP0, UPT, URZ, UR5, UPT, UP0 ;  /* 0x000000053f00728c */ /* 0x000fe4000bf05300 */
[----:B------:R-:W-:-:S04]  /*0210*/  ULDC.64 UR12, c[0x0][0x118] ;  /* 0x00004600000c7ab9 */ /* 0x000fc80000000a00 */
[----:B------:R-:W-:-:S05]  /*0220*/  PLOP3.LUT P0, PT, PT, PT, UP0, 0x80, 0x0 ;  /* 0x000000000000781c */ /* 0x000fca0003f0f008 */
[----:B------:R-:W-:Y:S02]  /*0230*/  @UP0 UMOV UR4, 0x4 ;  /* 0x0000000400040882 */ /* 0x000fe40000000000 */
[----:B------:R-:W-:-:S06]  /*0240*/  @UP0 UIMAD.WIDE UR4, UR18, UR4, UR8 ;  /* 0x00000004120402a5 */ /* 0x000fcc000f8e0208 */
[----:B------:R-:W-:Y:S02]  /*0250*/  IMAD.U32 R2, RZ, RZ, UR4 ;  /* 0x00000004ff027e24 */ /* 0x000fe4000f8e00ff */
[----:B------:R-:W-:-:S05]  /*0260*/  IMAD.U32 R3, RZ, RZ, UR5 ;  /* 0x00000005ff037e24 */ /* 0x000fca000f8e00ff */
[----:B------:R-:W2:Y:S01]  /*0270*/  @P0 LDG.E R2, [R2.64] ;  /* 0x0000000c02020981 */ /* 0x000ea2000c1e1900 */
[----:B------:R-:W-:Y:S02]  /*0280*/  ULDC UR4, c[0x0][0x2ac] ;  /* 0x0000ab0000047ab9 */ /* 0x000fe40000000800 */
[----:B------:R-:W-:Y:S02]  /*0290*/  ULDC UR10, c[0x0][0x1d0] ;  /* 0x00007400000a7ab9 */ /* 0x000fe40000000800 */
[----:B------:R-:W-:Y:S02]  /*02a0*/  UIMAD UR10, UR4, UR10, URZ ;  /* 0x0000000a040a72a4 */ /* 0x000fe4000f8e023f */
[----:B------:R-:W-:Y:S02]  /*02b0*/  UMOV UR9, URZ ;  /* 0x0000003f00097c82 */ /* 0x000fe40008000000 */
[----:B------:R-:W-:Y:S02]  /*02c0*/  UISETP.GE.AND UP0, UPT, UR10, 0x1, UPT ;  /* 0x000000010a00788c */ /* 0x000fe4000bf06270 */
[----:B------:R-:W-:-:S02]  /*02d0*/  UIADD3 UR5, UR10, 0x3f, URZ ;  /* 0x0000003f0a057890 */ /* 0x000fc4000fffe03f */
[----:B------:R-:W-:Y:S02]  /*02e0*/  UMOV UR17, URZ ;  /* 0x0000003f00117c82 */ /* 0x000fe40008000000 */
[----:B------:R-:W-:-:S04]  /*02f0*/  USHF.R.S32.HI UR4, URZ, 0x1f, UR5 ;  /* 0x0000001f3f047899 */ /* 0x000fc80008011405 */
[----:B------:R-:W-:-:S04]  /*0300*/  ULEA.HI UR4, UR4, UR5, URZ, 0x6 ;  /* 0x0000000504047291 */ /* 0x000fc8000f8f303f */
[----:B------:R-:W-:Y:S01]  /*0310*/  USHF.R.S32.HI UR7, URZ, 0x6, UR4 ;  /* 0x000000063f077899 */ /* 0x000fe20008011404 */
[----:B--2---:R1:W2:Y:S01]  /*0320*/  @P0 R2UR UR9, R2 ;  /* 0x00000000020903c2 */ /* 0x0042a200000e0000 */
[----:B------:R-:W-:-:S13]  /*0330*/  PLOP3.LUT P0, PT, PT, PT, UP0, 0x80, 0x0 ;  /* 0x000000000000781c */ /* 0x000fda0003f0f008 */
[----:B-12---:R-:W-:Y:S05]  /*0340*/  @!P0 BRA `(.L_x_2) ;  /* 0x0000025000008947 */ /* 0x006fea0003800000 */
[----:B------:R-:W-:Y:S02]  /*0350*/  USHF.R.U32.HI UR4, URZ, 0x10, UR6 ;  /* 0x000000103f047899 */ /* 0x000fe40008011606 */
[----:B------:R-:W-:Y:S02]  /*0360*/  ULDC UR5, c[0x0][0x338] ;  /* 0x0000ce0000057ab9 */ /* 0x000fe40000000800 */
[----:B------:R-:W-:Y:S02]  /*0370*/  UISETP.NE.AND UP0, UPT, UR4, URZ, UPT ;  /* 0x0000003f0400728c */ /* 0x000fe4000bf05270 */
[----:B------:R-:W-:Y:S02]  /*0380*/  UMOV UR20, URZ ;  /* 0x0000003f00147c82 */ /* 0x000fe40008000000 */
[----:B------:R-:W-:-:S04]  /*0390*/  USEL UR5, UR4, UR5, UP0 ;  /* 0x0000000504057287 */ /* 0x000fc80008000000 */
[----:B------:R-:W-:Y:S02]  /*03a0*/  UIADD3 UR16, UR7, -0x1, UR5 ;  /* 0xffffffff07107890 */ /* 0x000fe4000fffe005 */
[----:B------:R-:W-:-:S05]  /*03b0*/  IMAD.U32 R3, RZ, RZ, UR5 ;  /* 0x00000005ff037e24 */ /* 0x000fca000f8e00ff */
[----:B------:R-:W-:-:S04]  /*03c0*/  IABS R0, R3 ;  /* 0x0000000300007213 */ /* 0x000fc80000000000 */
[----:B------:R-:W1:Y:S02]  /*03d0*/  R2UR UR15, R0 ;  /* 0x00000000000f73c2 */ /* 0x000e6400000e0000 */
[----:B-1----:R-:W1:Y:S08]  /*03e0*/  I2F.RP R0, UR15 ;  /* 0x0000000f00007d06 */ /* 0x002e700008209400 */
[----:B-1----:R-:W1:Y:S02]  /*03f0*/  MUFU.RCP R0, R0 ;  /* 0x0000000000007308 */ /* 0x002e640000001000 */
[----:B-1----:R-:W-:-:S06]  /*0400*/  IADD3 R0, R0, 0xffffffe, RZ ;  /* 0x0ffffffe00007810 */ /* 0x002fcc0007ffe0ff */
[----:B------:R-:W1:Y:S02]  /*0410*/  F2I.FTZ.U32.TRUNC.NTZ R0, R0 ;  /* 0x0000000000007305 */ /* 0x000e64000021f000 */
[----:B-1----:R1:W2:Y:S02]  /*0420*/  R2UR UR21, R0 ;  /* 0x00000000001573c2 */ /* 0x0022a400000e0000 */
[----:B-1----:R-:W-:Y:S01]  /*0430*/  IMAD.U32 R0, RZ, RZ, UR16 ;  /* 0x00000010ff007e24 */ /* 0x002fe2000f8e00ff */
[----:B--2---:R-:W-:Y:S02]  /*0440*/  UIADD3 UR4, URZ, -UR21, URZ ;  /* 0x800000153f047290 */ /* 0x004fe4000fffe03f */
[----:B------:R-:W-:Y:S02]  /*0450*/  ULOP3.LUT UR16, UR16, UR5, URZ, 0x3c, !UPT ;  /* 0x0000000510107292 */ /* 0x000fe4000f8e3c3f */
[----:B------:R-:W-:Y:S01]  /*0460*/  IABS R2, R0 ;  /* 0x0000000000027213 */ /* 0x000fe20000000000 */
[----:B------:R-:W-:Y:S01]  /*0470*/  UIMAD UR4, UR4, UR15, URZ ;  /* 0x0000000f040472a4 */ /* 0x000fe2000f8e023f */
[----:B------:R-:W-:-:S02]  /*0480*/  IABS R0, R3 ;  /* 0x0000000300007213 */ /* 0x000fc40000000000 */
[----:B------:R-:W1:Y:S01]  /*0490*/  R2UR UR14, R2 ;  /* 0x00000000020e73c2 */ /* 0x000e6200000e0000 */
[----:B------:R-:W-:Y:S02]  /*04a0*/  UIMAD.WIDE.U32 UR20, UR21, UR4, UR20 ;  /* 0x00000004151472a5 */ /* 0x000fe4000f8e0014 */
[----:B------:R-:W-:-:S05]  /*04b0*/  IMAD.MOV R0, RZ, RZ, -R0 ;  /* 0x000000ffff007224 */ /* 0x000fca00078e0a00 */
[----:B------:R-:W2:Y:S01]  /*04c0*/  R2UR UR8, R0 ;  /* 0x00000000000873c2 */ /* 0x000ea200000e0000 */
[----:B------:R-:W-:Y:S02]  /*04d0*/  UMOV UR17, UR21 ;  /* 0x0000001500117c82 */ /* 0x000fe40008000000 */
[----:B-1----:R-:W-:-:S07]  /*04e0*/  UIMAD.WIDE.U32 UR20, UR17, UR14, URZ ;  /* 0x0000000e111472a5 */ /* 0x002fce000f8e003f */
[----:B------:R-:W-:Y:S02]  /*04f0*/  UMOV UR17, UR21 ;  /* 0x0000001500117c82 */ /* 0x000fe40008000000 */
[----:B--2---:R-:W-:-:S04]  /*0500*/  UIMAD UR8, UR17, UR8, UR14 ;  /* 0x00000008110872a4 */ /* 0x004fc8000f8e020e */
[----:B------:R-:W-:-:S11]  /*0510*/  UISETP.GT.U32.AND UP0, UPT, UR15, UR8, UPT ;  /* 0x000000080f00728c */ /* 0x000fd6000bf04070 */
[----:B------:R-:W-:Y:S02]  /*0520*/  @!UP0 UIADD3 UR8, UR8, -UR15, URZ ;  /* 0x8000000f08088290 */ /* 0x000fe4000fffe03f */
[----:B------:R-:W-:Y:S02]  /*0530*/  @!UP0 UIADD3 UR17, UR17, 0x1, URZ ;  /* 0x0000000111118890 */ /* 0x000fe4000fffe03f */
[----:B------:R-:W-:Y:S02]  /*0540*/  UISETP.GE.U32.AND UP1, UPT, UR8, UR15, UPT ;  /* 0x0000000f0800728c */ /* 0x000fe4000bf26070 */
[----:B------:R-:W-:-:S09]  /*0550*/  UISETP.GE.AND UP0, UPT, UR16, URZ, UPT ;  /* 0x0000003f1000728c */ /* 0x000fd2000bf06270 */
[----:B------:R-:W-:Y:S02]  /*0560*/  @UP1 UIADD3 UR17, UR17, 0x1, URZ ;  /* 0x0000000111111890 */ /* 0x000fe4000fffe03f */
[----:B------:R-:W-:Y:S02]  /*0570*/  UISETP.NE.AND UP1, UPT, UR5, URZ, UPT ;  /* 0x0000003f0500728c */ /* 0x000fe4000bf25270 */
[----:B------:R-:W-:-:S09]  /*0580*/  @!UP0 UIADD3 UR17, -UR17, URZ, URZ ;  /* 0x0000003f11118290 */ /* 0x000fd2000fffe13f */
[----:B------:R-:W-:Y:S02]  /*0590*/  @!UP1 ULOP3.LUT UR17, URZ, UR5, URZ, 0x33, !UPT ;  /* 0x000000053f119292 */ /* 0x000fe4000f8e333f */
.L_x_2:
[----:B------:R-:W-:Y:S01]  /*05a0*/  ULOP3.LUT UR8, UR6, 0xffff, URZ, 0xc0, !UPT ;  /* 0x0000ffff06087892 */ /* 0x000fe2000f8ec03f */
[----:B------:R-:W-:Y:S01]  /*05b0*/  PLOP3.LUT P2, PT, PT, PT, PT, 0x80, 0x0 ;  /* 0x000000000000781c */ /* 0x000fe20003f4f070 */
[----:B------:R-:W-:Y:S01]  /*05c0*/  CS2R R16, SRZ ;  /* 0x0000000000107805 */ /* 0x000fe2000001ff00 */
[----:B------:R-:W-:Y:S01]  /*05d0*/  CS2R R130, SRZ ;  /* 0x0000000000827805 */ /* 0x000fe2000001ff00 */
[----:B------:R-:W-:Y:S01]  /*05e0*/  UIMAD UR8, UR8, UR17, URZ ;  /* 0x00000011080872a4 */ /* 0x000fe2000f8e023f */
[----:B------:R-:W-:Y:S01]  /*05f0*/  CS2R R128, SRZ ;  /* 0x0000000000807805 */ /* 0x000fe2000001ff00 */
[----:B------:R-:W-:Y:S01]  /*0600*/  CS2R R126, SRZ ;  /* 0x00000000007e7805 */ /* 0x000fe2000001ff00 */
[----:B------:R-:W-:Y:S01]  /*0610*/  CS2R R124, SRZ ;  /* 0x00000000007c7805 */ /* 0x000fe2000001ff00 */
[----:B------:R-:W-:Y:S01]  /*0620*/  UIADD3 UR17, UR8, UR17, URZ ;  /* 0x0000001108117290 */ /* 0x000fe2000fffe03f */
[----:B------:R-:W-:Y:S01]  /*0630*/  CS2R R122, SRZ ;  /* 0x00000000007a7805 */ /* 0x000fe2000001ff00 */
[----:B------:R-:W-:Y:S01]  /*0640*/  CS2R R120, SRZ ;  /* 0x0000000000787805 */ /* 0x000fe2000001ff00 */
[----:B------:R-:W-:Y:S01]  /*0650*/  CS2R R118, SRZ ;  /* 0x0000000000767805 */ /* 0x000fe2000001ff00 */
[----:B------:R-:W-:Y:S01]  /*0660*/  UISETP.LT.AND UP0, UPT, UR7, UR17, UPT ;  /* 0x000000110700728c */ /* 0x000fe2000bf01270 */
[----:B------:R-:W-:Y:S01]  /*0670*/  CS2R R116, SRZ ;  /* 0x0000000000747805 */ /* 0x000fe2000001ff00 */
[----:B------:R-:W-:Y:S01]  /*0680*/  CS2R R114, SRZ ;  /* 0x0000000000727805 */ /* 0x000fe2000001ff00 */
[----:B------:R-:W-:Y:S01]  /*0690*/  CS2R R112, SRZ ;  /* 0x0000000000707805 */ /* 0x000fe2000001ff00 */
[----:B------:R-:W-:Y:S01]  /*06a0*/  USEL UR7, UR7, UR17, UP0 ;  /* 0x0000001107077287 */ /* 0x000fe20008000000 */
[----:B------:R-:W-:Y:S01]  /*06b0*/  CS2R R110, SRZ ;  /* 0x00000000006e7805 */ /* 0x000fe2000001ff00 */
[----:B------:R-:W-:Y:S01]  /*06c0*/  CS2R R108, SRZ ;  /* 0x00000000006c7805 */ /* 0x000fe2000001ff00 */
[----:B------:R-:W-:Y:S01]  /*06d0*/  CS2R R106, SRZ ;  /* 0x00000000006a7805 */ /* 0x000fe2000001ff00 */
[----:B------:R-:W-:Y:S01]  /*06e0*/  UISETP.GT.AND UP0, UPT, UR7, UR8, UPT ;  /* 0x000000080700728c */ /* 0x000fe2000bf04270 */
[----:B------:R-:W-:Y:S01]  /*06f0*/  CS2R R104, SRZ ;  /* 0x0000000000687805 */ /* 0x000fe2000001ff00 */
[----:B------:R-:W-:Y:S01]  /*0700*/  CS2R R102, SRZ ;  /* 0x0000000000667805 */ /* 0x000fe2000001ff00 */
[----:B------:R-:W-:Y:S01]  /*0710*/  CS2R R100, SRZ ;  /* 0x0000000000647805 */ /* 0x000fe2000001ff00 */
[----:B------:R-:W-:Y:S01]  /*0720*/  CS2R R98, SRZ ;  /* 0x0000000000627805 */ /* 0x000fe2000001ff00 */
[----:B------:R-:W-:Y:S01]  /*0730*/  CS2R R96, SRZ ;  /* 0x0000000000607805 */ /* 0x000fe2000001ff00 */
[----:B------:R-:W-:Y:S01]  /*0740*/  PLOP3.LUT P0, PT, PT, PT, UP0, 0x80, 0x0 ;  /* 0x000000000000781c */ /* 0x000fe20003f0f008 */
[----:B------:R-:W-:Y:S01]  /*0750*/  CS2R R94, SRZ ;  /* 0x00000000005e7805 */ /* 0x000fe2000001ff00 */
        /* <DEDUP_REMOVED lines=45> */
[----:B------:R-:W-:Y:S05]  /*0a30*/  @!P0 BRA `(.L_x_3) ;  /* 0x0000966000008947 */ /* 0x000fea0003800000 */
[----:B------:R-:W-:Y:S02]  /*0a40*/  ULDC.64 UR4, c[0x0][0x340] ;  /* 0x0000d00000047ab9 */ /* 0x000fe40000000a00 */
[----:B------:R-:W-:-:S02]  /*0a50*/  UISETP.NE.U32.AND UP0, UPT, URZ, UR4, UPT ;  /* 0x000000043f00728c */ /* 0x000fc4000bf05070 */
[----:B------:R-:W-:Y:S02]  /*0a60*/  ULDC.64 UR14, c[0x0][0x340] ;  /* 0x0000d000000e7ab9 */ /* 0x000fe40000000a00 */
[----:B------:R-:W-:-:S06]  /*0a70*/  UISETP.NE.AND.EX UP0, UPT, URZ, UR5, UPT, UP0 ;  /* 0x000000053f00728c */ /* 0x000fcc000bf05300 */
[----:B------:R-:W-:-:S05]  /*0a80*/  PLOP3.LUT P0, PT, PT, PT, UP0, 0x80, 0x0 ;  /* 0x000000000000781c */ /* 0x000fca0003f0f008 */
[----:B------:R-:W-:Y:S02]  /*0a90*/  @UP0 UMOV UR4, 0x4 ;  /* 0x0000000400040882 */ /* 0x000fe40000000000 */
[----:B------:R-:W-:-:S06]  /*0aa0*/  @UP0 UIMAD.WIDE UR4, UR18, UR4, UR14 ;  /* 0x00000004120402a5 */ /* 0x000fcc000f8e020e */
[----:B------:R-:W-:Y:S02]  /*0ab0*/  IMAD.U32 R2, RZ, RZ, UR4 ;  /* 0x00000004ff027e24 */ /* 0x000fe4000f8e00ff */
[----:B------:R-:W-:Y:S01]  /*0ac0*/  IMAD.U32 R3, RZ, RZ, UR5 ;  /* 0x00000005ff037e24 */ /* 0x000fe2000f8e00ff */
[----:B------:R-:W-:Y:S01]  /*0ad0*/  SHF.R.S32.HI R36, RZ, 0x1f, R132 ;  /* 0x0000001fff247819 */ /* 0x000fe20000011484 */
[----:B------:R-:W-:Y:S01]  /*0ae0*/  UIADD3 UR6, UR7, -0x1, URZ ;  /* 0xffffffff07067890 */ /* 0x000fe2000fffe03f */
[----:B------:R-:W-:Y:S01]  /*0af0*/  IMAD.MOV.U32 R87, RZ, RZ, c[0x0][0x2b8] ;  /* 0x0000ae00ff577624 */ /* 0x000fe200078e00ff */
[----:B------:R-:W-:Y:S01]  /*0b00*/  ULDC.64 UR4, c[0x0][0x2b0] ;  /* 0x0000ac0000047ab9 */ /* 0x000fe20000000a00 */
[----:B------:R-:W2:Y:S01]  /*0b10*/  @P0 LDG.E R2, [R2.64] ;  /* 0x0000000c02020981 */ /* 0x000ea2000c1e1900 */
[----:B------:R-:W-:-:S03]  /*0b20*/  IMAD.MOV.U32 R21, RZ, RZ, RZ ;  /* 0x000000ffff157224 */ /* 0x000fc600078e00ff */
[----:B------:R-:W-:Y:S01]  /*0b30*/  BAR.SYNC.DEFER_BLOCKING 0x0 ;  /* 0x0000000000007b1d */ /* 0x000fe20000010000 */
[----:B------:R-:W-:-:S05]  /*0b40*/  ISETP.NE.AND P1, PT, R87, 0x1, PT ;  /* 0x000000015700780c */ /* 0x000fca0003f25270 */
[----:B------:R-:W1:Y:S01]  /*0b50*/  S2R R15, SR_CTAID.X ;  /* 0x00000000000f7919 */ /* 0x000e620000002500 */
[----:B------:R-:W-:Y:S01]  /*0b60*/  IMAD.MOV.U32 R20, RZ, RZ, c[0x0][0x2c4] ;  /* 0x0000b100ff147624 */ /* 0x000fe200078e00ff */
[----:B------:R-:W-:Y:S01]  /*0b70*/  USHF.R.S32.HI UR20, URZ, 0x1f, UR18 ;  /* 0x0000001f3f147899 */ /* 0x000fe20008011412 */
[----:B--2---:R2:W3:Y:S02]  /*0b80*/  @P0 R2UR UR15, R2 ;  /* 0x00000000020f03c2 */ /* 0x0044e400000e0000 */
[----:B---3--:R-:W-:Y:S02]  /*0b90*/  @!UP0 UMOV UR15, UR18 ;  /* 0x00000012000f8c82 */ /* 0x008fe40008000000 */
[----:B------:R-:W-:Y:S02]  /*0ba0*/  USHF.R.S32.HI UR14, URZ, 0x1f, UR15 ;  /* 0x0000001f3f0e7899 */ /* 0x000fe4000801140f */
[----:B------:R-:W-:Y:S02]  /*0bb0*/  UIMAD.WIDE.U32 UR16, UR15, UR4, URZ ;  /* 0x000000040f1072a5 */ /* 0x000fe4000f8e003f */
[----:B------:R-:W-:-:S04]  /*0bc0*/  UIMAD UR14, UR14, UR4, URZ ;  /* 0x000000040e0e72a4 */ /* 0x000fc8000f8e023f */
[----:B------:R-:W-:Y:S01]  /*0bd0*/  UIMAD UR14, UR15, UR5, UR14 ;  /* 0x000000050f0e72a4 */ /* 0x000fe2000f8e020e */
[----:B--2---:R-:W-:-:S03]  /*0be0*/  LEA.HI R2, R36, R132, RZ, 0x3 ;  /* 0x0000008424027211 */ /* 0x004fc600078f18ff */
[----:B------:R-:W-:Y:S02]  /*0bf0*/  UIADD3 UR14, UR17, UR14, URZ ;  /* 0x0000000e110e7290 */ /* 0x000fe4000fffe03f */
[----:B------:R-:W-:Y:S01]  /*0c00*/  USHF.R.S32.HI UR15, URZ, 0x1f, UR11 ;  /* 0x0000001f3f0f7899 */ /* 0x000fe2000801140b */
[----:B------:R-:W-:Y:S01]  /*0c10*/  LOP3.LUT R0, R2, 0xfffffff8, RZ, 0xc0, !PT ;  /* 0xfffffff802007812 */ /* 0x000fe200078ec0ff */
[----:B------:R-:W-:Y:S01]  /*0c20*/  ULDC.64 UR4, c[0x0][0x1b8] ;  /* 0x00006e0000047ab9 */ /* 0x000fe20000000a00 */
[----:B------:R-:W-:-:S03]  /*0c30*/  SHF.R.S32.HI R18, RZ, 0x3, R2 ;  /* 0x00000003ff127819 */ /* 0x000fc60000011402 */
[----:B------:R-:W-:Y:S02]  /*0c40*/  IMAD.IADD R19, R132, 0x1, -R0 ;  /* 0x0000000184137824 */ /* 0x000fe400078e0a00 */
[----:B------:R-:W-:Y:S02]  /*0c50*/  IMAD.U32 R0, RZ, RZ, UR6 ;  /* 0x00000006ff007e24 */ /* 0x000fe4000f8e00ff */
[----:B------:R-:W-:-:S05]  /*0c60*/  IMAD R86, R19, 0x20, R18 ;  /* 0x0000002013567824 */ /* 0x000fca00078e0212 */
[----:B------:R-:W-:Y:S01]  /*0c70*/  LEA R0, R0, R86, 0x6 ;  /* 0x0000005600007211 */ /* 0x000fe200078e30ff */
[----:B------:R-:W-:Y:S01]  /*0c80*/  UIMAD UR19, UR15, UR4, URZ ;  /* 0x000000040f1372a4 */ /* 0x000fe2000f8e023f */
[----:B-1----:R-:W-:Y:S01]  /*0c90*/  IMAD R5, R15, 0x80, R86 ;  /* 0x000000800f057824 */ /* 0x002fe200078e0256 */
[----:B------:R-:W-:Y:S01]  /*0ca0*/  UIMAD.WIDE.U32 UR22, UR11, UR4, URZ ;  /* 0x000000040b1672a5 */ /* 0x000fe2000f8e003f */
[C---:B------:R-:W-:Y:S01]  /*0cb0*/  ISETP.GE.AND P0, PT, R0.reuse, UR10, PT ;  /* 0x0000000a00007c0c */ /* 0x040fe2000bf06270 */
[----:B------:R-:W-:Y:S01]  /*0cc0*/  STL [R1+0x44], R86 ;  /* 0x0000445601007387 */ /* 0x000fe20000100800 */
[----:B------:R-:W-:Y:S02]  /*0cd0*/  IADD3 R9, R0, UR9, RZ ;  /* 0x0000000900097c10 */ /* 0x000fe4000fffe0ff */
[----:B------:R-:W-:-:S03]  /*0ce0*/  ISETP.GT.OR P0, PT, R86, 0x3f, P0 ;  /* 0x0000003f5600780c */ /* 0x000fc60000704670 */
[----:B------:R-:W-:-:S04]  /*0cf0*/  @P1 IMAD.HI.U32 R0, R9, c[0x0][0x2bc], RZ ;  /* 0x0000af0009001a27 */ /* 0x000fc800078e00ff */
[----:B------:R-:W-:Y:S01]  /*0d00*/  IMAD.MOV.U32 R7, RZ, RZ, R9 ;  /* 0x000000ffff077224 */ /* 0x000fe200078e0009 */
[----:B------:R-:W-:-:S05]  /*0d10*/  @P1 SHF.R.U32.HI R7, RZ, c[0x0][0x2c0], R0 ;  /* 0x0000b000ff071a19 */ /* 0x000fca0000011600 */
[----:B------:R-:W-:-:S04]  /*0d20*/  @!P0 IADD3 R0, P2, R7, UR16, RZ ;  /* 0x0000001007008c10 */ /* 0x000fc8000ff5e0ff */
[----:B------:R-:W-:Y:S02]  /*0d30*/  @!P0 LEA R2, P1, R0, c[0x0][0x2a0], 0x2 ;  /* 0x0000a80000028a11 */ /* 0x000fe400078210ff */
[----:B------:R-:W-:-:S04]  /*0d40*/  @!P0 LEA.HI.X.SX32 R3, R7, UR14, 0x1, P2 ;  /* 0x0000000e07038c11 */ /* 0x000fc800090f0eff */
[----:B------:R-:W-:-:S05]  /*0d50*/  @!P0 LEA.HI.X R3, R0, c[0x0][0x2a4], R3, 0x2, P1 ;  /* 0x0000a90000038a11 */ /* 0x000fca00008f1403 */
[----:B------:R1:W2:Y:S01]  /*0d60*/  @!P0 LDG.E R21, [R2.64] ;  /* 0x0000000c02158981 */ /* 0x0002a2000c1e1900 */
[C---:B------:R-:W-:Y:S01]  /*0d70*/  ISETP.NE.AND P0, PT, R20.reuse, 0x1, PT ;  /* 0x000000011400780c */ /* 0x040fe20003f05270 */
[----:B------:R-:W-:Y:S01]  /*0d80*/  UIMAD UR19, UR11, UR5, UR19 ;  /* 0x000000050b1372a4 */ /* 0x000fe2000f8e0213 */
[----:B------:R-:W-:Y:S01]  /*0d90*/  IMAD.MOV.U32 R4, RZ, RZ, R5 ;  /* 0x000000ffff047224 */ /* 0x000fe200078e0005 */
[----:B------:R-:W-:Y:S01]  /*0da0*/  SHF.L.U32 R133, R19, 0x3, RZ ;  /* 0x0000000313857819 */ /* 0x000fe200000006ff */
[----:B------:R-:W-:Y:S01]  /*0db0*/  ULDC.64 UR4, c[0x0][0x1c0] ;  /* 0x0000700000047ab9 */ /* 0x000fe20000000a00 */
[----:B------:R-:W-:Y:S01]  /*0dc0*/  IMAD R20, R20, c[0x0][0x168], RZ ;  /* 0x00005a0014147a24 */ /* 0x000fe200078e02ff */
[----:B------:R-:W-:Y:S01]  /*0dd0*/  UIMAD UR20, UR20, UR4, URZ ;  /* 0x00000004141472a4 */ /* 0x000fe2000f8e023f */
[----:B------:R-:W-:Y:S01]  /*0de0*/  IMAD R15, R15, 0x80, R18 ;  /* 0x000000800f0f7824 */ /* 0x000fe200078e0212 */
[----:B------:R-:W-:Y:S01]  /*0df0*/  UIADD3 UR23, UR23, UR19, URZ ;  /* 0x0000001317177290 */ /* 0x000fe2000fffe03f */
[C---:B------:R-:W-:Y:S01]  /*0e00*/  IADD3 R58, R133.reuse, 0x80, RZ ;  /* 0x00000080853a7810 */ /* 0x040fe20007ffe0ff */
[----:B------:R-:W-:Y:S01]  /*0e10*/  UIMAD UR5, UR18, UR5, UR20 ;  /* 0x00000005120572a4 */ /* 0x000fe2000f8e0214 */
[----:B------:R-:W-:Y:S01]  /*0e20*/  IADD3 R57, R133, 0x40, RZ ;  /* 0x0000004085397810 */ /* 0x000fe20007ffe0ff */
[----:B------:R-:W-:Y:S01]  /*0e30*/  UIMAD.WIDE.U32 UR18, UR18, UR4, UR22 ;  /* 0x00000004121272a5 */ /* 0x000fe2000f8e0016 */
[----:B------:R-:W-:Y:S01]  /*0e40*/  @P0 IMAD.HI.U32 R0, R5, c[0x0][0x2c8], RZ ;  /* 0x0000b20005000a27 */ /* 0x000fe200078e00ff */
[C---:B------:R-:W-:Y:S01]  /*0e50*/  IADD3 R56, R133.reuse, 0xc0, RZ ;  /* 0x000000c085387810 */ /* 0x040fe20007ffe0ff */
[----:B------:R-:W-:Y:S01]  /*0e60*/  UIMAD UR10, UR6, -0x40, UR10 ;  /* 0xffffffc0060a78a4 */ /* 0x000fe2000f8e020a */
[----:B------:R-:W-:Y:S01]  /*0e70*/  ISETP.GE.AND P4, PT, R133, c[0x0][0x198], PT ;  /* 0x0000660085007a0c */ /* 0x000fe20003f86270 */
[----:B------:R-:W-:Y:S01]  /*0e80*/  UIADD3 UR5, UR19, UR5, URZ ;  /* 0x0000000513057290 */ /* 0x000fe2000fffe03f */
[----:B------:R-:W-:Y:S01]  /*0e90*/  @P0 SHF.R.U32.HI R4, RZ, c[0x0][0x2cc], R0 ;  /* 0x0000b300ff040a19 */ /* 0x000fe20000011600 */
[----:B------:R-:W-:Y:S01]  /*0ea0*/  UISETP.GT.AND UP0, UPT, UR6, UR8, UPT ;  /* 0x000000080600728c */ /* 0x000fe2000bf04270 */
[----:B------:R-:W-:-:S02]  /*0eb0*/  SHF.R.S32.HI R8, RZ, 0x1f, R56 ;  /* 0x0000001fff087819 */ /* 0x000fc40000011438 */
[--C-:B------:R-:W-:Y:S01]  /*0ec0*/  SHF.R.S32.HI R6, RZ, 0x1f, R4.reuse ;  /* 0x0000001fff067819 */ /* 0x100fe20000011404 */
[----:B------:R-:W-:Y:S01]  /*0ed0*/  IMAD.MOV R0, RZ, RZ, -R4 ;  /* 0x000000ffff007224 */ /* 0x000fe200078e0a04 */
[----:B-1----:R-:W-:Y:S01]  /*0ee0*/  MOV R2, UR18 ;  /* 0x0000001200027c02 */ /* 0x002fe20008000f00 */
[----:B------:R-:W-:Y:S01]  /*0ef0*/  IMAD.U32 R3, RZ, RZ, UR19 ;  /* 0x00000013ff037e24 */ /* 0x000fe2000f8e00ff */
[----:B------:R-:W-:Y:S01]  /*0f00*/  ISETP.GE.AND P3, PT, R57, c[0x0][0x198], PT ;  /* 0x0000660039007a0c */ /* 0x000fe20003f66270 */
[----:B------:R-:W-:Y:S01]  /*0f10*/  IMAD R5, R0, c[0x0][0x2c4], R5 ;  /* 0x0000b10000057a24 */ /* 0x000fe200078e0205 */
[----:B------:R-:W-:Y:S01]  /*0f20*/  ISETP.GE.AND P2, PT, R58, c[0x0][0x198], PT ;  /* 0x000066003a007a0c */ /* 0x000fe20003f46270 */
[----:B------:R-:W-:Y:S01]  /*0f30*/  IMAD.U32 R3, RZ, RZ, UR5 ;  /* 0x00000005ff037e24 */ /* 0x000fe2000f8e00ff */
[----:B------:R-:W-:Y:S01]  /*0f40*/  LEA.HI R8, R8, R56, RZ, 0x3 ;  /* 0x0000003808087211 */ /* 0x000fe200078f18ff */
[----:B------:R-:W-:Y:S01]  /*0f50*/  IMAD R6, R6, c[0x0][0x1b0], RZ ;  /* 0x00006c0006067a24 */ /* 0x000fe200078e02ff */
[----:B------:R-:W-:Y:S01]  /*0f60*/  SHF.R.S32.HI R0, RZ, 0x1f, R5 ;  /* 0x0000001fff007819 */ /* 0x000fe20000011405 */
[----:B------:R-:W-:Y:S01]  /*0f70*/  IMAD.WIDE.U32 R2, R4, c[0x0][0x1b0], R2 ;  /* 0x00006c0004027a25 */ /* 0x000fe200078e0002 */
[----:B------:R-:W-:Y:S01]  /*0f80*/  ISETP.GE.AND P5, PT, R56, c[0x0][0x198], PT ;  /* 0x0000660038007a0c */ /* 0x000fe20003fa6270 */
[----:B------:R-:W-:Y:S01]  /*0f90*/  ULDC.64 UR4, c[0x0][0x1e8] ;  /* 0x00007a0000047ab9 */ /* 0x000fe20000000a00 */
[----:B------:R-:W-:Y:S01]  /*0fa0*/  LOP3.LUT R176, R8, 0xfffffff8, RZ, 0xc0, !PT ;  /* 0xfffffff808b07812 */ /* 0x000fe200078ec0ff */
[----:B------:R-:W-:Y:S01]  /*0fb0*/  IMAD R4, R4, c[0x0][0x1b4], R6 ;  /* 0x00006d0004047a24 */ /* 0x000fe200078e0206 */
[----:B------:R-:W-:Y:S01]  /*0fc0*/  UIMAD UR18, UR15, UR4, URZ ;  /* 0x000000040f1272a4 */ /* 0x000fe2000f8e023f */
[----:B------:R-:W-:Y:S01]  /*0fd0*/  IMAD R0, R0, c[0x0][0x1a8], RZ ;  /* 0x00006a0000007a24 */ /* 0x000fe200078e02ff */
[----:B------:R-:W-:Y:S01]  /*0fe0*/  UIMAD.WIDE.U32 UR20, UR11, UR4, URZ ;  /* 0x000000040b1472a5 */ /* 0x000fe2000f8e003f */
[----:B------:R-:W-:Y:S01]  /*0ff0*/  IMAD.IADD R3, R3, 0x1, R4 ;  /* 0x0000000103037824 */ /* 0x000fe200078e0204 */
[----:B------:R-:W-:Y:S01]  /*1000*/  UIMAD UR18, UR11, UR5, UR18 ;  /* 0x000000050b1272a4 */ /* 0x000fe2000f8e0212 */
[----:B------:R-:W-:Y:S01]  /*1010*/  IMAD R6, R5, c[0x0][0x1ac], R0 ;  /* 0x00006b0005067a24 */ /* 0x000fe200078e0200 */
[----:B------:R-:W-:Y:S01]  /*1020*/  ISETP.GE.AND P6, PT, R133, c[0x0][0x1d4], PT ;  /* 0x0000750085007a0c */ /* 0x000fe20003fc6270 */
[----:B------:R-:W-:Y:S01]  /*1030*/  IMAD.WIDE.U32 R2, R5, c[0x0][0x1a8], R2 ;  /* 0x00006a0005027a25 */ /* 0x000fe200078e0002 */
[----:B------:R-:W-:Y:S01]  /*1040*/  UIADD3 UR18, UR21, UR18, URZ ;  /* 0x0000001215127290 */ /* 0x000fe2000fffe03f */
[----:B------:R-:W-:Y:S01]  /*1050*/  LEA.HI R84, R36, R132, RZ, 0x5 ;  /* 0x0000008424547211 */ /* 0x000fe200078f28ff */
[----:B------:R-:W-:Y:S01]  /*1060*/  ULDC.64 UR4, c[0x0][0x210] ;  /* 0x0000840000047ab9 */ /* 0x000fe20000000a00 */
[----:B------:R-:W-:Y:S01]  /*1070*/  IMAD.SHL.U32 R4, R18, 0x40, RZ ;  /* 0x0000004012047824 */ /* 0x000fe200078e00ff */
[----:B------:R-:W-:Y:S01]  /*1080*/  LEA R13, P0, R2, c[0x0][0x160], 0x1 ;  /* 0x00005800020d7a11 */ /* 0x000fe200078008ff */
[----:B------:R-:W-:Y:S01]  /*1090*/  IMAD.IADD R3, R3, 0x1, R6 ;  /* 0x0000000103037824 */ /* 0x000fe200078e0206 */
[----:B------:R-:W-:-:S02]  /*10a0*/  UIMAD UR15, UR15, UR4, URZ ;  /* 0x000000040f0f72a4 */ /* 0x000fc4000f8e023f */
[----:B------:R-:W-:Y:S01]  /*10b0*/  LOP3.LUT R0, R4, 0x1c0, RZ, 0xc0, !PT ;  /* 0x000001c004007812 */ /* 0x000fe200078ec0ff */
[----:B------:R-:W-:Y:S01]  /*10c0*/  UIMAD.WIDE.U32 UR22, UR11, UR4, URZ ;  /* 0x000000040b1672a5 */ /* 0x000fe2000f8e003f */
[----:B------:R-:W-:Y:S01]  /*10d0*/  LEA.HI.X R14, R2, c[0x0][0x164], R3, 0x1, P0 ;  /* 0x00005900020e7a11 */ /* 0x000fe200000f0c03 */
[----:B------:R-:W-:Y:S01]  /*10e0*/  UIMAD UR4, UR11, UR5, UR15 ;  /* 0x000000050b0472a4 */ /* 0x000fe2000f8e020f */
[----:B------:R-:W-:Y:S01]  /*10f0*/  SHF.R.U32.HI R4, RZ, 0x3, R0 ;  /* 0x00000003ff047819 */ /* 0x000fe20000011600 */
[----:B------:R-:W-:Y:S01]  /*1100*/  SHFL.IDX PT, R2, R13, RZ, 0x181f ;  /* 0x00181fff0d027589 */ /* 0x000fe200000e0000 */
[----:B------:R-:W-:Y:S01]  /*1110*/  LOP3.LUT R0, R0, 0x38, R133, 0xf8, !PT ;  /* 0x0000003800007812 */ /* 0x000fe200078ef885 */
[----:B------:R-:W-:Y:S01]  /*1120*/  UIADD3 UR4, UR23, UR4, URZ ;  /* 0x0000000417047290 */ /* 0x000fe2000fffe03f */
[----:B------:R-:W-:Y:S01]  /*1130*/  ISETP.GE.AND P0, PT, R15, R20, PT ;  /* 0x000000140f00720c */ /* 0x000fe20003f06270 */
[----:B------:R-:W1:Y:S01]  /*1140*/  SHFL.IDX PT, R3, R14, RZ, 0x181f ;  /* 0x00181fff0e037589 */ /* 0x000e6200000e0000 */
[----:B------:R-:W-:-:S02]  /*1150*/  LOP3.LUT R0, R0, R4, RZ, 0x3c, !PT ;  /* 0x0000000400007212 */ /* 0x000fc400078e3cff */
[----:B------:R-:W-:-:S05]  /*1160*/  LEA.HI R4, R36, R132, RZ, 0x6 ;  /* 0x0000008424047211 */ /* 0x000fca00078f30ff */
[----:B------:R-:W-:-:S05]  /*1170*/  IMAD.SHL.U32 R4, R4, 0x8, RZ ;  /* 0x0000000804047824 */ /* 0x000fca00078e00ff */
[----:B------:R-:W-:Y:S02]  /*1180*/  LOP3.LUT R5, R0, 0xfffffe00, R4, 0xf8, !PT ;  /* 0xfffffe0000057812 */ /* 0x000fe400078ef804 */
[----:B------:R-:W-:Y:S02]  /*1190*/  SHF.R.S32.HI R0, RZ, 0x1f, R58 ;  /* 0x0000001fff007819 */ /* 0x000fe4000001143a */
[----:B------:R-:W-:Y:S01]  /*11a0*/  SHF.R.S32.HI R4, RZ, 0x1f, R57 ;  /* 0x0000001fff047819 */ /* 0x000fe20000011439 */
[----:B------:R-:W-:Y:S01]  /*11b0*/  IMAD.SHL.U32 R85, R5, 0x2, RZ ;  /* 0x0000000205557824 */ /* 0x000fe200078e00ff */
[----:B------:R-:W-:Y:S01]  /*11c0*/  LEA.HI R0, R0, R58, RZ, 0x3 ;  /* 0x0000003a00007211 */ /* 0x000fe200078f18ff */
[----:B------:R-:W-:Y:S01]  /*11d0*/  SHFL.IDX PT, R5, R14, 0x1, 0x181f ;  /* 0x00381f000e057f89 */ /* 0x000fe200000e0000 */
[----:B------:R-:W-:Y:S02]  /*11e0*/  LEA.HI R4, R4, R57, RZ, 0x3 ;  /* 0x0000003904047211 */ /* 0x000fe400078f18ff */
[----:B------:R-:W-:Y:S01]  /*11f0*/  LOP3.LUT R177, R0, 0xfffffff8, RZ, 0xc0, !PT ;  /* 0xfffffff800b17812 */ /* 0x000fe200078ec0ff */
[----:B------:R-:W-:Y:S01]  /*1200*/  IMAD.MOV R0, RZ, RZ, -R7 ;  /* 0x000000ffff007224 */ /* 0x000fe200078e0a07 */
[----:B------:R-:W-:Y:S01]  /*1210*/  LOP3.LUT R134, R4, 0xfffffff8, RZ, 0xc0, !PT ;  /* 0xfffffff804867812 */ /* 0x000fe200078ec0ff */
[----:B-1----:R-:W-:Y:S01]  /*1220*/  @!P0 IMAD.WIDE R6, R133, 0x2, R2 ;  /* 0x0000000285068825 */ /* 0x002fe200078e0202 */
[----:B------:R-:W1:Y:S03]  /*1230*/  SHFL.IDX PT, R4, R13, 0x1, 0x181f ;  /* 0x00381f000d047f89 */ /* 0x000e6600000e0000 */
[----:B------:R-:W-:Y:S01]  /*1240*/  IMAD R16, R0, c[0x0][0x2b8], R9 ;  /* 0x0000ae0000107a24 */ /* 0x000fe200078e0209 */
[----:B------:R3:W-:Y:S01]  /*1250*/  @!P0 LDGSTS.E.BYPASS.LTC128B.128 [R85+0x100], [R6.64], !P4 ;  /* 0x0010000006558fae */ /* 0x0007e2000e101d4c */
[----:B------:R-:W-:Y:S01]  /*1260*/  @!P0 IMAD.WIDE R8, R134, 0x2, R2 ;  /* 0x0000000286088825 */ /* 0x000fe200078e0202 */
[----:B------:R-:W-:-:S02]  /*1270*/  IADD3 R0, R15, 0x20, RZ ;  /* 0x000000200f007810 */ /* 0x000fc40007ffe0ff */
[----:B------:R-:W-:Y:S02]  /*1280*/  SHF.R.S32.HI R12, RZ, 0x1f, R16 ;  /* 0x0000001fff0c7819 */ /* 0x000fe40000011410 */
[----:B------:R4:W-:Y:S01]  /*1290*/  @!P0 LDGSTS.E.BYPASS.LTC128B.128 [R85+0x4100], [R8.64], !P3 ;  /* 0x0410000008558fae */ /* 0x0009e2000d901d4c */
[----:B---3--:R-:W-:-:S04]  /*12a0*/  @!P0 IMAD.WIDE R6, R177, 0x2, R2 ;  /* 0x00000002b1068825 */ /* 0x008fc800078e0202 */
[----:B------:R-:W-:Y:S01]  /*12b0*/  @!P0 IMAD.WIDE R2, R176, 0x2, R2 ;  /* 0x00000002b0028825 */ /* 0x000fe200078e0202 */
[----:B------:R3:W-:Y:S04]  /*12c0*/  @!P0 LDGSTS.E.BYPASS.LTC128B.128 [R85+0x8100], [R6.64], !P2 ;  /* 0x0810000006558fae */ /* 0x0007e8000d101d4c */
[----:B------:R5:W-:Y:S01]  /*12d0*/  @!P0 LDGSTS.E.BYPASS.LTC128B.128 [R85+0xc100], [R2.64], !P5 ;  /* 0x0c10000002558fae */ /* 0x000be2000e901d4c */
[----:B------:R-:W-:Y:S01]  /*12e0*/  ISETP.GE.AND P0, PT, R0, R20, PT ;  /* 0x000000140000720c */ /* 0x000fe20003f06270 */
[----:B------:R-:W-:-:S04]  /*12f0*/  IMAD R0, R12, c[0x0][0x1e0], RZ ;  /* 0x000078000c007a24 */ /* 0x000fc800078e02ff */
[----:B------:R-:W-:-:S08]  /*1300*/  IMAD R0, R16, c[0x0][0x1e4], R0 ;  /* 0x0000790010007a24 */ /* 0x000fd000078e0200 */
[----:B-1----:R-:W-:-:S04]  /*1310*/  @!P0 IMAD.WIDE R10, R133, 0x2, R4 ;  /* 0x00000002850a8825 */ /* 0x002fc800078e0204 */
[----:B----4-:R-:W-:Y:S01]  /*1320*/  @!P0 IMAD.WIDE R8, R134, 0x2, R4 ;  /* 0x0000000286088825 */ /* 0x010fe200078e0204 */
[----:B------:R2:W-:Y:S01]  /*1330*/  @!P0 LDGSTS.E.BYPASS.LTC128B.128 [R85+0x1100], [R10.64], !P4 ;  /* 0x011000000a558fae */ /* 0x0005e2000e101d4c */
[----:B---3--:R-:W-:-:S03]  /*1340*/  IADD3 R6, R15, 0x40, RZ ;  /* 0x000000400f067810 */ /* 0x008fc60007ffe0ff */
[----:B------:R1:W-:Y:S01]  /*1350*/  @!P0 LDGSTS.E.BYPASS.LTC128B.128 [R85+0x5100], [R8.64], !P3 ;  /* 0x0510000008558fae */ /* 0x0003e2000d901d4c */
[----:B-----5:R-:W-:Y:S01]  /*1360*/  IMAD.WIDE.U32 R2, R16, c[0x0][0x1e0], RZ ;  /* 0x0000780010027a25 */ /* 0x020fe200078e00ff */
[----:B------:R-:W-:-:S03]  /*1370*/  ISETP.GE.AND P1, PT, R6, R20, PT ;  /* 0x000000140600720c */ /* 0x000fc60003f26270 */
[----:B------:R-:W-:Y:S01]  /*1380*/  @!P0 IMAD.WIDE R6, R177, 0x2, R4 ;  /* 0x00000002b1068825 */ /* 0x000fe200078e0204 */
[----:B------:R-:W-:-:S03]  /*1390*/  IADD3 R3, R3, R0, RZ ;  /* 0x0000000003037210 */ /* 0x000fc60007ffe0ff */
[----:B------:R-:W-:Y:S01]  /*13a0*/  @!P0 IMAD.WIDE R4, R176, 0x2, R4 ;  /* 0x00000002b0048825 */ /* 0x000fe200078e0204 */
[----:B------:R3:W-:Y:S03]  /*13b0*/  @!P0 LDGSTS.E.BYPASS.LTC128B.128 [R85+0x9100], [R6.64], !P2 ;  /* 0x0910000006558fae */ /* 0x0007e6000d101d4c */
[----:B------:R-:W-:Y:S01]  /*13c0*/  IMAD R0, R12, c[0x0][0x208], RZ ;  /* 0x000082000c007a24 */ /* 0x000fe200078e02ff */
[----:B------:R4:W-:Y:S03]  /*13d0*/  @!P0 LDGSTS.E.BYPASS.LTC128B.128 [R85+0xd100], [R4.64], !P5 ;  /* 0x0d10000004558fae */ /* 0x0009e6000e901d4c */
[C---:B------:R-:W-:Y:S02]  /*13e0*/  IMAD R0, R16.reuse, c[0x0][0x20c], R0 ;  /* 0x0000830010007a24 */ /* 0x040fe400078e0200 */
[----:B---3--:R-:W-:-:S04]  /*13f0*/  IMAD.WIDE.U32 R6, R16, c[0x0][0x208], RZ ;  /* 0x0000820010067a25 */ /* 0x008fc800078e00ff */
[----:B------:R-:W-:Y:S01]  /*1400*/  IMAD.IADD R7, R7, 0x1, R0 ;  /* 0x0000000107077824 */ /* 0x000fe200078e0200 */
[----:B--2---:R-:W-:Y:S01]  /*1410*/  SHF.R.S32.HI R10, RZ, 0x1f, R21 ;  /* 0x0000001fff0a7819 */ /* 0x004fe20000011415 */
[C---:B----4-:R-:W-:Y:S01]  /*1420*/  IMAD.WIDE.U32 R4, R21.reuse, c[0x0][0x1f0], R2 ;  /* 0x00007c0015047a25 */ /* 0x050fe200078e0002 */
[----:B------:R-:W-:Y:S03]  /*1430*/  STL [R1+0x10], R21 ;  /* 0x0000101501007387 */ /* 0x000fe60000100800 */
[----:B-1----:R-:W-:Y:S01]  /*1440*/  IMAD R8, R10, c[0x0][0x1f0], RZ ;  /* 0x00007c000a087a24 */ /* 0x002fe200078e02ff */
[----:B------:R-:W-:Y:S01]  /*1450*/  SHFL.IDX PT, R2, R13, 0x2, 0x181f ;  /* 0x00581f000d027f89 */ /* 0x000fe200000e0000 */
[----:B------:R-:W-:-:S03]  /*1460*/  IMAD.WIDE.U32 R6, R21, c[0x0][0x218], R6 ;  /* 0x0000860015067a25 */ /* 0x000fc600078e0006 */
[----:B------:R-:W1:Y:S01]  /*1470*/  SHFL.IDX PT, R3, R14, 0x2, 0x181f ;  /* 0x00581f000e037f89 */ /* 0x000e6200000e0000 */
[----:B------:R-:W-:Y:S01]  /*1480*/  IMAD R0, R21, c[0x0][0x1f4], R8 ;  /* 0x00007d0015007a24 */ /* 0x000fe200078e0208 */
[----:B------:R-:W-:Y:S02]  /*1490*/  IADD3 R8, P0, R4, UR20, RZ ;  /* 0x0000001404087c10 */ /* 0x000fe4000ff1e0ff */
[----:B------:R-:W-:Y:S02]  /*14a0*/  STL [R1+0xc], R85 ;  /* 0x00000c5501007387 */ /* 0x000fe40000100800 */
[----:B------:R-:W-:Y:S01]  /*14b0*/  IADD3.X R9, R5, UR18, R0, P0, !PT ;  /* 0x0000001205097c10 */ /* 0x000fe200087fe400 */
[----:B------:R-:W-:Y:S01]  /*14c0*/  IMAD R0, R10, c[0x0][0x218], RZ ;  /* 0x000086000a007a24 */ /* 0x000fe200078e02ff */
[C---:B------:R-:W-:Y:S01]  /*14d0*/  LEA R17, P0, R8.reuse, c[0x0][0x1c8], 0x1 ;  /* 0x0000720008117a11 */ /* 0x040fe200078008ff */
[----:B------:R2:W-:Y:S04]  /*14e0*/  STL [R1+0x14], R16 ;  /* 0x0000141001007387 */ /* 0x0005e80000100800 */
[----:B------:R-:W-:Y:S04]  /*14f0*/  SHFL.IDX PT, R4, R13, 0x3, 0x181f ;  /* 0x00781f000d047f89 */ /* 0x000fe800000e0000 */
[----:B------:R-:W3:Y:S01]  /*1500*/  SHFL.IDX PT, R5, R14, 0x3, 0x181f ;  /* 0x00781f000e057f89 */ /* 0x000ee200000e0000 */
[----:B--2---:R-:W-:Y:S01]  /*1510*/  LEA.HI.X R16, R8, c[0x0][0x1cc], R9, 0x1, P0 ;  /* 0x0000730008107a11 */ /* 0x004fe200000f0c09 */
[----:B------:R-:W-:Y:S01]  /*1520*/  IMAD R8, R21, c[0x0][0x21c], R0 ;  /* 0x0000870015087a24 */ /* 0x000fe200078e0200 */
[----:B------:R-:W-:-:S02]  /*1530*/  IADD3 R0, P0, R6, UR22, RZ ;  /* 0x0000001606007c10 */ /* 0x000fc4000ff1e0ff */
[----:B------:R-:W-:Y:S02]  /*1540*/  IADD3 R21, -R18, UR10, RZ ;  /* 0x0000000a12157c10 */ /* 0x000fe4000fffe1ff */
[----:B------:R-:W-:Y:S01]  /*1550*/  IADD3.X R6, R7, UR4, R8, P0, !PT ;  /* 0x0000000407067c10 */ /* 0x000fe200087fe408 */
[----:B-1----:R-:W-:Y:S01]  /*1560*/  @!P1 IMAD.WIDE R8, R133, 0x2, R2 ;  /* 0x0000000285089825 */ /* 0x002fe200078e0202 */
[C---:B------:R-:W-:Y:S02]  /*1570*/  LEA R10, P0, R0.reuse, c[0x0][0x1f8], 0x1 ;  /* 0x00007e00000a7a11 */ /* 0x040fe400078008ff */
[----:B------:R-:W-:Y:S02]  /*1580*/  IADD3 R7, R15, 0x60, RZ ;  /* 0x000000600f077810 */ /* 0x000fe40007ffe0ff */
[----:B------:R-:W-:Y:S01]  /*1590*/  LEA.HI.X R0, R0, c[0x0][0x1fc], R6, 0x1, P0 ;  /* 0x00007f0000007a11 */ /* 0x000fe200000f0c06 */
[----:B------:R-:W1:Y:S01]  /*15a0*/  SHFL.IDX PT, R13, R10, RZ, 0x181f ;  /* 0x00181fff0a0d7589 */ /* 0x000e6200000e0000 */
[----:B------:R-:W-:Y:S01]  /*15b0*/  ISETP.GE.AND P0, PT, R7, R20, PT ;  /* 0x000000140700720c */ /* 0x000fe20003f06270 */
[--C-:B------:R-:W-:Y:S01]  /*15c0*/  @!P1 IMAD.WIDE R6, R134, 0x2, R2.reuse ;  /* 0x0000000286069825 */ /* 0x100fe200078e0202 */
[----:B------:R-:W-:Y:S01]  /*15d0*/  LEA.HI R20, R36, R132, RZ, 0x4 ;  /* 0x0000008424147211 */ /* 0x000fe200078f20ff */
[----:B------:R2:W4:Y:S04]  /*15e0*/  SHFL.IDX PT, R14, R10, 0x1, 0x181f ;  /* 0x00381f000a0e7f89 */ /* 0x00052800000e0000 */
[----:B------:R5:W-:Y:S04]  /*15f0*/  @!P1 LDGSTS.E.BYPASS.LTC128B.128 [R85+0x2100], [R8.64], !P4 ;  /* 0x0210000008559fae */ /* 0x000be8000e101d4c */
[----:B------:R1:W-:Y:S04]  /*1600*/  @!P1 LDGSTS.E.BYPASS.LTC128B.128 [R85+0x6100], [R6.64], !P3 ;  /* 0x0610000006559fae */ /* 0x0003e8000d901d4c */
[----:B------:R-:W3:Y:S04]  /*1610*/  SHFL.IDX PT, R12, R0, RZ, 0x181f ;  /* 0x00181fff000c7589 */ /* 0x000ee800000e0000 */
[----:B------:R4:W4:Y:S01]  /*1620*/  SHFL.IDX PT, R15, R0, 0x1, 0x181f ;  /* 0x00381f00000f7f89 */ /* 0x00092200000e0000 */
[----:B--2---:R-:W-:-:S05]  /*1630*/  @!P1 IMAD.WIDE R10, R177, 0x2, R2 ;  /* 0x00000002b10a9825 */ /* 0x004fca00078e0202 */
[----:B------:R2:W-:Y:S01]  /*1640*/  @!P1 LDGSTS.E.BYPASS.LTC128B.128 [R85+0xa100], [R10.64], !P2 ;  /* 0x0a1000000a559fae */ /* 0x0005e2000d101d4c */
[----:B-----5:R-:W-:-:S03]  /*1650*/  @!P1 IMAD.WIDE R8, R176, 0x2, R2 ;  /* 0x00000002b0089825 */ /* 0x020fc600078e0202 */
[----:B-1----:R-:W-:Y:S01]  /*1660*/  SHFL.IDX PT, R6, R17, RZ, 0x181f ;  /* 0x00181fff11067589 */ /* 0x002fe200000e0000 */
[----:B---3--:R-:W-:-:S03]  /*1670*/  @!P0 IMAD.WIDE R2, R133, 0x2, R4 ;  /* 0x0000000285028825 */ /* 0x008fc600078e0204 */
[----:B------:R-:W1:Y:S01]  /*1680*/  SHFL.IDX PT, R7, R16, RZ, 0x181f ;  /* 0x00181fff10077589 */ /* 0x000e6200000e0000 */
[----:B----4-:R-:W-:-:S03]  /*1690*/  LOP3.LUT R0, R20, 0xfffffff0, RZ, 0xc0, !PT ;  /* 0xfffffff014007812 */ /* 0x010fc600078ec0ff */
[----:B------:R3:W-:Y:S01]  /*16a0*/  @!P1 LDGSTS.E.BYPASS.LTC128B.128 [R85+0xe100], [R8.64], !P5 ;  /* 0x0e10000008559fae */ /* 0x0007e2000e901d4c */
[----:B------:R-:W-:Y:S02]  /*16b0*/  ISETP.GE.AND P1, PT, R21, 0x1, PT ;  /* 0x000000011500780c */ /* 0x000fe40003f26270 */
[----:B------:R-:W-:Y:S01]  /*16c0*/  IADD3 R0, -R0, R132, RZ ;  /* 0x0000008400007210 */ /* 0x000fe20007ffe1ff */
[----:B------:R4:W-:Y:S01]  /*16d0*/  @!P0 LDGSTS.E.BYPASS.LTC128B.128 [R85+0x3100], [R2.64], !P4 ;  /* 0x0310000002558fae */ /* 0x0009e2000e101d4c */
[----:B------:R-:W-:Y:S01]  /*16e0*/  ISETP.GE.AND P4, PT, R58, c[0x0][0x1d4], PT ;  /* 0x000075003a007a0c */ /* 0x000fe20003f86270 */
[----:B--2---:R-:W-:-:S04]  /*16f0*/  IMAD.WIDE R10, R133, 0x2, RZ ;  /* 0x00000002850a7825 */ /* 0x004fc800078e02ff */
[----:B---3--:R-:W-:-:S04]  /*1700*/  @!P0 IMAD.WIDE R8, R134, 0x2, R4 ;  /* 0x0000000286088825 */ /* 0x008fc800078e0204 */
[--C-:B----4-:R-:W-:Y:S01]  /*1710*/  @!P0 IMAD.WIDE R2, R177, 0x2, R4.reuse ;  /* 0x00000002b1028825 */ /* 0x110fe200078e0204 */
[----:B------:R2:W-:Y:S01]  /*1720*/  @!P0 LDGSTS.E.BYPASS.LTC128B.128 [R85+0x7100], [R8.64], !P3 ;  /* 0x0710000008558fae */ /* 0x0005e2000d901d4c */
[----:B------:R-:W-:Y:S02]  /*1730*/  ISETP.GE.AND P3, PT, R56, c[0x0][0x1d4], PT ;  /* 0x0000750038007a0c */ /* 0x000fe40003f66270 */
[----:B------:R-:W-:Y:S01]  /*1740*/  @!P0 IMAD.WIDE R4, R176, 0x2, R4 ;  /* 0x00000002b0048825 */ /* 0x000fe200078e0204 */
[----:B------:R3:W-:Y:S01]  /*1750*/  @!P0 LDGSTS.E.BYPASS.LTC128B.128 [R85+0xb100], [R2.64], !P2 ;  /* 0x0b10000002558fae */ /* 0x0007e2000d101d4c */
[----:B------:R-:W-:-:S03]  /*1760*/  IADD3 R30, P2, R13, R10, RZ ;  /* 0x0000000a0d1e7210 */ /* 0x000fc60007f5e0ff */
[----:B------:R4:W-:Y:S01]  /*1770*/  @!P0 LDGSTS.E.BYPASS.LTC128B.128 [R85+0xf100], [R4.64], !P5 ;  /* 0x0f10000004558fae */ /* 0x0009e2000e901d4c */
[----:B------:R-:W-:Y:S01]  /*1780*/  IADD3 R26, P0, R10, R14, RZ ;  /* 0x0000000e0a1a7210 */ /* 0x000fe20007f1e0ff */
[----:B------:R-:W-:Y:S01]  /*1790*/  IMAD.X R31, R12, 0x1, R11, P2 ;  /* 0x000000010c1f7824 */ /* 0x000fe200010e060b */
[----:B------:R-:W-:Y:S01]  /*17a0*/  ISETP.GE.AND P5, PT, R57, c[0x0][0x1d4], PT ;  /* 0x0000750039007a0c */ /* 0x000fe20003fa6270 */
[----:B------:R-:W0:Y:S02]  /*17b0*/  LDGDEPBAR ;  /* 0x00000000000079af */ /* 0x000e240000000000 */
[----:B------:R-:W-:Y:S02]  /*17c0*/  IMAD.X R27, R11, 0x1, R15, P0 ;  /* 0x000000010b1b7824 */ /* 0x000fe400000e060f */
[----:B-1----:R-:W-:-:S04]  /*17d0*/  @P1 IMAD.WIDE R10, R134, 0x2, R6 ;  /* 0x00000002860a1825 */ /* 0x002fc800078e0206 */
[----:B--2---:R-:W-:-:S04]  /*17e0*/  @P1 IMAD.WIDE R8, R177, 0x2, R6 ;  /* 0x00000002b1081825 */ /* 0x004fc800078e0206 */
[----:B---3--:R-:W-:-:S04]  /*17f0*/  IMAD.WIDE R2, R134, 0x2, RZ ;  /* 0x0000000286027825 */ /* 0x008fc800078e02ff */
[----:B----4-:R-:W-:Y:S01]  /*1800*/  @P1 IMAD.WIDE R4, R133, 0x2, R6 ;  /* 0x0000000285041825 */ /* 0x010fe200078e0206 */
[----:B------:R-:W-:Y:S02]  /*1810*/  IADD3 R28, P2, R13, R2, RZ ;  /* 0x000000020d1c7210 */ /* 0x000fe40007f5e0ff */
[----:B------:R-:W-:Y:S02]  /*1820*/  IADD3 R24, P0, R2, R14, RZ ;  /* 0x0000000e02187210 */ /* 0x000fe40007f1e0ff */
[----:B------:R1:W-:Y:S01]  /*1830*/  @P1 LDGSTS.E.BYPASS.LTC128B.128 [R85+0x10100], [R4.64], !P6 ;  /* 0x1010000004551fae */ /* 0x0003e2000f101d4c */
[----:B------:R-:W-:Y:S02]  /*1840*/  IMAD.X R29, R12, 0x1, R3, P2 ;  /* 0x000000010c1d7824 */ /* 0x000fe400010e0603 */
[----:B------:R-:W-:Y:S01]  /*1850*/  IMAD.X R25, R3, 0x1, R15, P0 ;  /* 0x0000000103197824 */ /* 0x000fe200000e060f */
[----:B------:R-:W-:Y:S01]  /*1860*/  SHFL.IDX PT, R2, R17, 0x1, 0x181f ;  /* 0x00381f0011027f89 */ /* 0x000fe200000e0000 */
[----:B------:R-:W-:-:S03]  /*1870*/  ISETP.GT.AND P0, PT, R21, 0x20, PT ;  /* 0x000000201500780c */ /* 0x000fc60003f04270 */
[----:B------:R-:W2:Y:S04]  /*1880*/  SHFL.IDX PT, R3, R16, 0x1, 0x181f ;  /* 0x00381f0010037f89 */ /* 0x000ea800000e0000 */
[----:B------:R3:W-:Y:S04]  /*1890*/  @P1 LDGSTS.E.BYPASS.LTC128B.128 [R85+0x12100], [R10.64], !P5 ;  /* 0x121000000a551fae */ /* 0x0007e8000e901d4c */
[----:B------:R4:W-:Y:S01]  /*18a0*/  @P1 LDGSTS.E.BYPASS.LTC128B.128 [R85+0x14100], [R8.64], !P4 ;  /* 0x1410000008551fae */ /* 0x0009e2000e101d4c */
[----:B-1----:R-:W-:-:S04]  /*18b0*/  @P1 IMAD.WIDE R4, R176, 0x2, R6 ;  /* 0x00000002b0041825 */ /* 0x002fc800078e0206 */
[----:B------:R-:W-:Y:S01]  /*18c0*/  IMAD.WIDE R6, R177, 0x2, RZ ;  /* 0x00000002b1067825 */ /* 0x000fe200078e02ff */
[----:B------:R1:W-:Y:S04]  /*18d0*/  @P1 LDGSTS.E.BYPASS.LTC128B.128 [R85+0x16100], [R4.64], !P3 ;  /* 0x1610000004551fae */ /* 0x0003e8000d901d4c */
[----:B------:R-:W-:Y:S02]  /*18e0*/  IADD3 R22, P1, R13, R6, RZ ;  /* 0x000000060d167210 */ /* 0x000fe40007f3e0ff */
[----:B---3--:R-:W-:-:S03]  /*18f0*/  SHF.R.S32.HI R11, RZ, 0x1f, R0 ;  /* 0x0000001fff0b7819 */ /* 0x008fc60000011400 */
[----:B------:R-:W-:Y:S01]  /*1900*/  IMAD.X R23, R12, 0x1, R7, P1 ;  /* 0x000000010c177824 */ /* 0x000fe200008e0607 */
[----:B------:R-:W-:Y:S02]  /*1910*/  IADD3 R34, P1, R6, R14, RZ ;  /* 0x0000000e06227210 */ /* 0x000fe40007f3e0ff */
[----:B----4-:R-:W-:Y:S02]  /*1920*/  SHF.R.S32.HI R8, RZ, 0x4, R20 ;  /* 0x00000004ff087819 */ /* 0x010fe40000011414 */
[----:B------:R-:W-:Y:S01]  /*1930*/  LEA.HI R11, R11, R0, RZ, 0x3 ;  /* 0x000000000b0b7211 */ /* 0x000fe200078f18ff */
[----:B------:R-:W-:Y:S01]  /*1940*/  IMAD.X R35, R7, 0x1, R15, P1 ;  /* 0x0000000107237824 */ /* 0x000fe200008e060f */
[----:B------:R-:W-:Y:S02]  /*1950*/  LEA.HI R6, R20, R8, RZ, 0x1 ;  /* 0x0000000814067211 */ /* 0x000fe400078f08ff */
[----:B------:R-:W-:Y:S02]  /*1960*/  LOP3.LUT R10, R11, 0xfffffff8, RZ, 0xc0, !PT ;  /* 0xfffffff80b0a7812 */ /* 0x000fe400078ec0ff */
[----:B------:R-:W-:Y:S01]  /*1970*/  LOP3.LUT R9, R6, 0xfffffffe, RZ, 0xc0, !PT ;  /* 0xfffffffe06097812 */ /* 0x000fe200078ec0ff */
[----:B--2---:R-:W-:-:S04]  /*1980*/  @P0 IMAD.WIDE R6, R133, 0x2, R2 ;  /* 0x0000000285060825 */ /* 0x004fc800078e0202 */
[----:B------:R-:W-:Y:S01]  /*1990*/  IMAD.IADD R10, R0, 0x1, -R10 ;  /* 0x00000001000a7824 */ /* 0x000fe200078e0a0a */
[----:B------:R2:W-:Y:S01]  /*19a0*/  @P0 LDGSTS.E.BYPASS.LTC128B.128 [R85+0x11100], [R6.64], !P6 ;  /* 0x1110000006550fae */ /* 0x0005e2000f101d4c */
[----:B-1----:R-:W-:-:S04]  /*19b0*/  IMAD.WIDE R4, R176, 0x2, RZ ;  /* 0x00000002b0047825 */ /* 0x002fc800078e02ff */
[----:B------:R-:W-:Y:S01]  /*19c0*/  IMAD.IADD R9, R8, 0x1, -R9 ;  /* 0x0000000108097824 */ /* 0x000fe200078e0a09 */
[----:B------:R-:W-:Y:S01]  /*19d0*/  IADD3 R16, P1, R13, R4, RZ ;  /* 0x000000040d107210 */ /* 0x000fe20007f3e0ff */
[----:B------:R-:W-:-:S04]  /*19e0*/  IMAD.SHL.U32 R0, R10, 0x40, RZ ;  /* 0x000000400a007824 */ /* 0x000fc800078e00ff */
[----:B------:R-:W-:Y:S01]  /*19f0*/  IMAD.X R17, R12, 0x1, R5, P1 ;  /* 0x000000010c117824 */ /* 0x000fe200008e0605 */
[----:B------:R-:W-:Y:S02]  /*1a00*/  IADD3 R32, P1, R4, R14, RZ ;  /* 0x0000000e04207210 */ /* 0x000fe40007f3e0ff */
[----:B------:R-:W-:Y:S02]  /*1a10*/  LOP3.LUT R0, R0, 0x1c0, RZ, 0xc0, !PT ;  /* 0x000001c000007812 */ /* 0x000fe400078ec0ff */
[----:B------:R-:W-:Y:S01]  /*1a20*/  IADD3.X R33, R5, R15, RZ, P1, !PT ;  /* 0x0000000f05217210 */ /* 0x000fe20000ffe4ff */
[----:B------:R-:W-:Y:S01]  /*1a30*/  @P0 IMAD.WIDE R4, R134, 0x2, R2 ;  /* 0x0000000286040825 */ /* 0x000fe200078e0202 */
[----:B------:R-:W-:-:S04]  /*1a40*/  R2P PR, R10, 0x6 ;  /* 0x000000060a007804 */ /* 0x000fc80000000000 */
[----:B------:R1:W-:Y:S01]  /*1a50*/  @P0 LDGSTS.E.BYPASS.LTC128B.128 [R85+0x13100], [R4.64], !P5 ;  /* 0x1310000004550fae */ /* 0x0003e2000e901d4c */
[----:B--2---:R-:W-:-:S04]  /*1a60*/  @P0 IMAD.WIDE R6, R177, 0x2, R2 ;  /* 0x00000002b1060825 */ /* 0x004fc800078e0202 */
[----:B------:R-:W-:Y:S01]  /*1a70*/  @P0 IMAD.WIDE R2, R176, 0x2, R2 ;  /* 0x00000002b0020825 */ /* 0x000fe200078e0202 */
[----:B------:R2:W-:Y:S04]  /*1a80*/  @P0 LDGSTS.E.BYPASS.LTC128B.128 [R85+0x15100], [R6.64], !P4 ;  /* 0x1510000006550fae */ /* 0x0005e8000e101d4c */
[----:B------:R3:W-:Y:S01]  /*1a90*/  @P0 LDGSTS.E.BYPASS.LTC128B.128 [R85+0x17100], [R2.64], !P3 ;  /* 0x1710000002550fae */ /* 0x0007e2000d901d4c */
[----:B------:R-:W-:-:S03]  /*1aa0*/  LOP3.LUT P0, RZ, R19, 0x2, RZ, 0xc0, !PT ;  /* 0x0000000213ff7812 */ /* 0x000fc6000780c0ff */
[----:B------:R-:W0:Y:S01]  /*1ab0*/  LDGDEPBAR ;  /* 0x00000000000079af */ /* 0x000e220000000000 */
[----:B-1----:R-:W-:Y:S02]  /*1ac0*/  IMAD.SHL.U32 R4, R9, 0x8, RZ ;  /* 0x0000000809047824 */ /* 0x002fe400078e00ff */
[----:B------:R-:W-:-:S03]  /*1ad0*/  IMAD.SHL.U32 R5, R19, 0x40, RZ ;  /* 0x0000004013057824 */ /* 0x000fc600078e00ff */
[----:B------:R-:W-:Y:S01]  /*1ae0*/  LOP3.LUT R4, R0, 0x8, R4, 0xf8, !PT ;  /* 0x0000000800047812 */ /* 0x000fe200078ef804 */
[----:B--2---:R-:W-:Y:S02]  /*1af0*/  IMAD.MOV.U32 R6, RZ, RZ, 0x10 ;  /* 0x00000010ff067424 */ /* 0x004fe400078e00ff */
[----:B------:R-:W-:Y:S01]  /*1b00*/  IMAD.MOV.U32 R7, RZ, RZ, 0x20 ;  /* 0x00000020ff077424 */ /* 0x000fe200078e00ff */
[----:B---3--:R-:W-:Y:S01]  /*1b10*/  SHF.R.U32.HI R3, RZ, 0x3, R0 ;  /* 0x00000003ff037819 */ /* 0x008fe20000011600 */
[----:B------:R-:W-:Y:S01]  /*1b20*/  IMAD.SHL.U32 R2, R18, 0x8, RZ ;  /* 0x0000000812027824 */ /* 0x000fe200078e00ff */
[----:B------:R-:W-:Y:S01]  /*1b30*/  LOP3.LUT R0, R5, 0x1c0, RZ, 0xc0, !PT ;  /* 0x000001c005007812 */ /* 0x000fe200078ec0ff */
[----:B------:R-:W-:-:S04]  /*1b40*/  DEPBAR.LE SB0, 0x1 ;  /* 0x000080400000791a */ /* 0x000fc80000000000 */
[----:B------:R-:W-:Y:S02]  /*1b50*/  LOP3.LUT R5, R4, R3, RZ, 0x3c, !PT ;  /* 0x0000000304057212 */ /* 0x000fe400078e3cff */
[----:B------:R-:W-:Y:S01]  /*1b60*/  LOP3.LUT R3, R0, 0x8, R2, 0xf8, !PT ;  /* 0x0000000800037812 */ /* 0x000fe200078ef802 */
[----:B------:R-:W-:Y:S01]  /*1b70*/  IMAD.SHL.U32 R2, R84, 0x20, RZ ;  /* 0x0000002054027824 */ /* 0x000fe200078e00ff */
[----:B------:R-:W-:Y:S02]  /*1b80*/  SHF.L.U32 R4, R11, 0x6, RZ ;  /* 0x000000060b047819 */ /* 0x000fe400000006ff */
[----:B------:R-:W-:Y:S02]  /*1b90*/  SHF.R.U32.HI R0, RZ, 0x3, R0 ;  /* 0x00000003ff007819 */ /* 0x000fe40000011600 */
[----:B------:R-:W-:Y:S02]  /*1ba0*/  LOP3.LUT R4, R5, 0xfffffe00, R4, 0xf8, !PT ;  /* 0xfffffe0005047812 */ /* 0x000fe400078ef804 */
[----:B------:R-:W-:-:S02]  /*1bb0*/  LOP3.LUT R2, R2, 0x7ffffc00, RZ, 0xc0, !PT ;  /* 0x7ffffc0002027812 */ /* 0x000fc400078ec0ff */
[----:B------:R-:W-:Y:S02]  /*1bc0*/  LOP3.LUT R0, R3, R0, RZ, 0x3c, !PT ;  /* 0x0000000003007212 */ /* 0x000fe400078e3cff */
[----:B------:R-:W-:Y:S01]  /*1bd0*/  SEL R5, R6, 0xfffffff0, !P1 ;  /* 0xfffffff006057807 */ /* 0x000fe20004800000 */
[----:B------:R-:W-:Y:S01]  /*1be0*/  IMAD.IADD R2, R4, 0x1, R2 ;  /* 0x0000000104027824 */ /* 0x000fe200078e0202 */
[----:B------:R-:W-:Y:S01]  /*1bf0*/  BAR.SYNC.DEFER_BLOCKING 0x0 ;  /* 0x0000000000007b1d */ /* 0x000fe20000010000 */
[----:B------:R-:W-:Y:S01]  /*1c00*/  IMAD R0, R9, 0x200, R0 ;  /* 0x0000020009007824 */ /* 0x000fe200078e0200 */
[----:B------:R-:W-:Y:S01]  /*1c10*/  ISETP.GE.AND P1, PT, R133, c[0x0][0x1d4], PT ;  /* 0x0000750085007a0c */ /* 0x000fe20003f26270 */
[C---:B------:R-:W-:Y:S01]  /*1c20*/  IMAD.SHL.U32 R232, R2.reuse, 0x2, RZ ;  /* 0x0000000202e87824 */ /* 0x040fe200078e00ff */
[----:B------:R-:W-:Y:S02]  /*1c30*/  LEA R240, R2, 0x100, 0x1 ;  /* 0x0000010002f07811 */ /* 0x000fe400078e08ff */
[----:B------:R-:W-:-:S02]  /*1c40*/  SHF.L.U32 R135, R0, 0x1, RZ ;  /* 0x0000000100877819 */ /* 0x000fc400000006ff */
[----:B------:R-:W-:Y:S01]  /*1c50*/  SEL R0, R7, 0xffffffe0, !P2 ;  /* 0xffffffe007007807 */ /* 0x000fe20005000000 */
[--C-:B------:R-:W-:Y:S01]  /*1c60*/  IMAD R236, R5, 0x2, R240.reuse ;  /* 0x0000000205ec7824 */ /* 0x100fe200078e02f0 */
[----:B------:R-:W-:Y:S02]  /*1c70*/  SEL R3, R6, 0xfffffff0, !P0 ;  /* 0xfffffff006037807 */ /* 0x000fe40004000000 */
[----:B------:R-:W-:Y:S01]  /*1c80*/  ISETP.LT.OR P0, PT, R21, 0x1, P1 ;  /* 0x000000011500780c */ /* 0x000fe20000f01670 */
[C---:B------:R-:W-:Y:S01]  /*1c90*/  IMAD R240, R0.reuse, 0x2, R240 ;  /* 0x0000000200f07824 */ /* 0x040fe200078e02f0 */
[----:B------:R-:W-:Y:S01]  /*1ca0*/  LEA R244, R0, R236, 0x1 ;  /* 0x000000ec00f47211 */ /* 0x000fe200078e08ff */
[----:B------:R-:W-:Y:S01]  /*1cb0*/  IMAD R6, R3, 0x2, R135 ;  /* 0x0000000203067824 */ /* 0x000fe200078e0287 */
[----:B------:R-:W-:Y:S02]  /*1cc0*/  ISETP.GE.AND P1, PT, R57, c[0x0][0x1d4], PT ;  /* 0x0000750039007a0c */ /* 0x000fe40003f26270 */
[----:B------:R-:W-:Y:S01]  /*1cd0*/  ISETP.GE.AND P2, PT, R58, c[0x0][0x1d4], PT ;  /* 0x000075003a007a0c */ /* 0x000fe20003f46270 */
[----:B------:R-:W-:Y:S04]  /*1ce0*/  LDSM.16.M88.4 R168, [R232+0x100] ;  /* 0x00010000e8a8783b */ /* 0x000fe80000000200 */
[----:B------:R-:W-:Y:S04]  /*1cf0*/  LDSM.16.M88.4 R200, [R232+0x4100] ;  /* 0x00410000e8c8783b */ /* 0x000fe80000000200 */
[----:B------:R-:W-:Y:S04]  /*1d00*/  LDSM.16.M88.4 R216, [R232+0x8100] ;  /* 0x00810000e8d8783b */ /* 0x000fe80000000200 */
[----:B------:R-:W-:Y:S04]  /*1d10*/  LDSM.16.M88.4 R172, [R236] ;  /* 0x00000000ecac783b */ /* 0x000fe80000000200 */
        /* <DEDUP_REMOVED lines=8> */
[----:B------:R-:W-:Y:S04]  /*1da0*/  LDSM.16.M88.4 R232, [R232+0xc100] ;  /* 0x00c10000e8e8783b */ /* 0x000fe80000000200 */
[----:B------:R-:W-:Y:S04]  /*1db0*/  LDSM.16.M88.4 R236, [R236+0xc000] ;  /* 0x00c00000ecec783b */ /* 0x000fe80000000200 */
[----:B------:R-:W-:Y:S04]  /*1dc0*/  LDSM.16.M88.4 R240, [R240+0xc000] ;  /* 0x00c00000f0f0783b */ /* 0x000fe80000000200 */
[----:B------:R-:W-:Y:S04]  /*1dd0*/  LDSM.16.M88.4 R244, [R244+0xc000] ;  /* 0x00c00000f4f4783b */ /* 0x000fe80000000200 */
[----:B------:R-:W-:Y:S06]  /*1de0*/  BAR.SYNC.DEFER_BLOCKING 0x0 ;  /* 0x0000000000007b1d */ /* 0x000fec0000010000 */
[----:B------:R-:W-:-:S04]  /*1df0*/  DEPBAR.LE SB0, 0x0 ;  /* 0x000080000000791a */ /* 0x000fc80000000000 */
[----:B------:R-:W-:Y:S06]  /*1e00*/  BAR.SYNC.DEFER_BLOCKING 0x0 ;  /* 0x0000000000007b1d */ /* 0x000fec0000010000 */
[----:B------:R-:W-:Y:S04]  /*1e10*/  LDSM.16.M88.4 R44, [R6+0x10100] ;  /* 0x01010000062c783b */ /* 0x000fe80000000200 */
[----:B------:R-:W-:Y:S04]  /*1e20*/  LDSM.16.M88.4 R40, [R6+0x10900] ;  /* 0x010900000628783b */ /* 0x000fe80000000200 */
[----:B------:R-:W-:Y:S04]  /*1e30*/  LDSM.16.M88.4 R68, [R6+0x11100] ;  /* 0x011100000644783b */ /* 0x000fe80000000200 */
[----:B------:R1:W-:Y:S04]  /*1e40*/  LDSM.16.M88.4 R76, [R6+0x11900] ;  /* 0x01190000064c783b */ /* 0x0003e80000000200 */
[----:B------:R-:W-:Y:S04]  /*1e50*/  LDSM.16.M88.4 R8, [R135+0x10100] ;  /* 0x010100008708783b */ /* 0x000fe80000000200 */
[----:B------:R-:W2:Y:S04]  /*1e60*/  LDSM.16.M88.4 R36, [R135+0x10900] ;  /* 0x010900008724783b */ /* 0x000ea80000000200 */
[----:B------:R-:W3:Y:S04]  /*1e70*/  LDSM.16.M88.4 R48, [R135+0x11100] ;  /* 0x011100008730783b */ /* 0x000ee80000000200 */
[----:B------:R-:W4:Y:S04]  /*1e80*/  LDSM.16.M88.4 R52, [R135+0x11900] ;  /* 0x011900008734783b */ /* 0x000f280000000200 */
[----:B------:R-:W-:Y:S01]  /*1e90*/  @!PT LDS RZ, [RZ] ;  /* 0x00000000fffff984 */ /* 0x000fe20000000800 */
[----:B------:R-:W-:Y:S01]  /*1ea0*/  @!PT LDS RZ, [RZ] ;  /* 0x00000000fffff984 */ /* 0x000fe20000000800 */
[----:B------:R-:W-:Y:S01]  /*1eb0*/  @!PT LDS RZ, [RZ] ;  /* 0x00000000fffff984 */ /* 0x000fe20000000800 */
[----:B------:R5:W-:Y:S01]  /*1ec0*/  LDGSTS.E.BYPASS.LTC128B.128 [R85+0x100], [R30.64], !P0 ;  /* 0x001000001e557fae */ /* 0x000be2000c101d4c */
[----:B------:R-:W-:-:S02]  /*1ed0*/  ISETP.LT.OR P0, PT, R21, 0x1, P1 ;  /* 0x000000011500780c */ /* 0x000fc40000f01670 */
[----:B-1----:R-:W-:-:S05]  /*1ee0*/  IADD3 R6, R135, 0x10100, RZ ;  /* 0x0001010087067810 */ /* 0x002fca0007ffe0ff */
[----:B------:R-:W-:-:S05]  /*1ef0*/  IMAD R89, R3, 0x2, R6 ;  /* 0x0000000203597824 */ /* 0x000fca00078e0206 */
[----:B------:R-:W-:Y:S04]  /*1f00*/  STL [R1+0x4], R89 ;  /* 0x0000045901007387 */ /* 0x000fe80000100800 */
[----:B------:R5:W-:Y:S01]  /*1f10*/  LDGSTS.E.BYPASS.LTC128B.128 [R85+0x2100], [R28.64], !P0 ;  /* 0x021000001c557fae */ /* 0x000be2000c101d4c */
[C---:B------:R-:W-:Y:S02]  /*1f20*/  ISETP.LT.OR P0, PT, R21.reuse, 0x1, P2 ;  /* 0x000000011500780c */ /* 0x040fe40001701670 */
[----:B------:R-:W-:Y:S01]  /*1f30*/  ISETP.GE.AND P2, PT, R56, c[0x0][0x1d4], PT ;  /* 0x0000750038007a0c */ /* 0x000fe20003f46270 */
[----:B--2---:R-:W-:Y:S10]  /*1f40*/  HMMA.16816.F32.BF16 R12, R168, R36, RZ ;  /* 0x00000024a80c723c */ /* 0x004ff400000418ff */
[----:B------:R4:W-:Y:S01]  /*1f50*/  LDGSTS.E.BYPASS.LTC128B.128 [R85+0x4100], [R22.64], !P0 ;  /* 0x0410000016557fae */ /* 0x0009e2000c101d4c */
[----:B------:R-:W-:Y:S11]  /*1f60*/  ISETP.LT.OR P0, PT, R21, 0x1, P2 ;  /* 0x000000011500780c */ /* 0x000ff60001701670 */
[----:B------:R-:W-:Y:S02]  /*1f70*/  @!UPT UIADD3 URZ, URZ, URZ, URZ ;  /* 0x0000003f3f3ff290 */ /* 0x000fe4000fffe03f */
[----:B------:R1:W-:Y:S01]  /*1f80*/  LDGSTS.E.BYPASS.LTC128B.128 [R85+0x6100], [R16.64], !P0 ;  /* 0x0610000010557fae */ /* 0x0003e2000c101d4c */
[----:B------:R-:W-:-:S04]  /*1f90*/  ISETP.GE.AND P0, PT, R133, c[0x0][0x1d4], PT ;  /* 0x0000750085007a0c */ /* 0x000fc80003f06270 */
[C---:B------:R-:W-:Y:S11]  /*1fa0*/  ISETP.LT.OR P0, PT, R21.reuse, 0x21, P0 ;  /* 0x000000211500780c */ /* 0x040ff60000701670 */
[----:B------:R-:W-:Y:S02]  /*1fb0*/  @!UPT UIADD3 URZ, URZ, URZ, URZ ;  /* 0x0000003f3f3ff290 */ /* 0x000fe4000fffe03f */
[----:B------:R2:W-:Y:S01]  /*1fc0*/  LDGSTS.E.BYPASS.LTC128B.128 [R85+0x1100], [R26.64], !P0 ;  /* 0x011000001a557fae */ /* 0x0005e2000c101d4c */
[C---:B------:R-:W-:Y:S02]  /*1fd0*/  ISETP.LT.OR P0, PT, R21.reuse, 0x21, P1 ;  /* 0x000000211500780c */ /* 0x040fe40000f01670 */
[----:B------:R-:W-:Y:S02]  /*1fe0*/  ISETP.GE.AND P1, PT, R58, c[0x0][0x1d4], PT ;  /* 0x000075003a007a0c */ /* 0x000fe40003f26270 */
[----:B------:R-:W-:Y:S02]  /*1ff0*/  HMMA.16816.F32.BF16 R56, R172, R40, R12 ;  /* 0x00000028ac38723c */ /* 0x000fe4000004180c */
[----:B------:R-:W-:-:S06]  /*2000*/  ISETP.LT.OR P1, PT, R21, 0x21, P1 ;  /* 0x000000211500780c */ /* 0x000fcc0000f21670 */
[----:B---3--:R-:W-:Y:S01]  /*2010*/  HMMA.16816.F32.BF16 R12, R168, R50, RZ ;  /* 0x00000032a80c723c */ /* 0x008fe200000418ff */
[----:B------:R2:W-:Y:S01]  /*2020*/  LDGSTS.E.BYPASS.LTC128B.128 [R85+0x3100], [R24.64], !P0 ;  /* 0x0310000018557fae */ /* 0x0005e2000c101d4c */
[----:B------:R-:W-:-:S04]  /*2030*/  LOP3.LUT P0, RZ, R19, 0x4, RZ, 0xc0, !PT ;  /* 0x0000000413ff7812 */ /* 0x000fc8000780c0ff */
[----:B------:R-:W-:Y:S01]  /*2040*/  SEL R2, R7, 0xffffffe0, !P0 ;  /* 0xffffffe007027807 */ /* 0x000fe20004000000 */
[----:B------:R3:W-:Y:S01]  /*2050*/  LDGSTS.E.BYPASS.LTC128B.128 [R85+0x5100], [R34.64], !P1 ;  /* 0x0510000022557fae */ /* 0x0007e2000c901d4c */
[----:B-1----:R-:W-:Y:S01]  /*2060*/  HMMA.16816.F32.BF16 R16, R168, R10, RZ ;  /* 0x0000000aa810723c */ /* 0x002fe200000418ff */
[----:B------:R-:W-:Y:S02]  /*2070*/  ISETP.LT.OR P0, PT, R21, 0x21, P2 ;  /* 0x000000211500780c */ /* 0x000fe40001701670 */
[----:B------:R-:W-:Y:S01]  /*2080*/  IMAD R252, R2, 0x2, R135 ;  /* 0x0000000202fc7824 */ /* 0x000fe200078e0287 */
[----:B------:R-:W-:Y:S01]  /*2090*/  ISETP.GT.AND P1, PT, R86, 0x3f, PT ;  /* 0x0000003f5600780c */ /* 0x000fe20003f24270 */
[----:B------:R-:W-:-:S03]  /*20a0*/  IMAD R88, R2, 0x2, R89 ;  /* 0x0000000202587824 */ /* 0x000fc600078e0259 */
[----:B----4-:R-:W-:Y:S02]  /*20b0*/  HMMA.16816.F32.BF16 R20, R168, R52, RZ ;  /* 0x00000034a814723c */ /* 0x010fe400000418ff */
[----:B------:R-:W-:Y:S04]  /*20c0*/  STL [R1], R88 ;  /* 0x0000005801007387 */ /* 0x000fe80000100800 */
[----:B------:R3:W-:Y:S01]  /*20d0*/  LDGSTS.E.BYPASS.LTC128B.128 [R85+0x7100], [R32.64], !P0 ;  /* 0x0710000020557fae */ /* 0x0007e2000c101d4c */
[----:B------:R-:W-:-:S03]  /*20e0*/  PLOP3.LUT P0, PT, PT, PT, UP0, 0x80, 0x0 ;  /* 0x000000000000781c */ /* 0x000fc60003f0f008 */
[----:B------:R-:W-:Y:S01]  /*20f0*/  LDSM.16.M88.4 R64, [R252+0x11900] ;  /* 0x01190000fc40783b */ /* 0x000fe20000000200 */
[C---:B--2---:R-:W-:Y:S03]  /*2100*/  HMMA.16816.F32.BF16 R24, R168.reuse, R8, RZ ;  /* 0x00000008a818723c */ /* 0x044fe600000418ff */
[----:B------:R-:W-:Y:S04]  /*2110*/  LDSM.16.M88.4 R72, [R88+0x1000] ;  /* 0x001000005848783b */ /* 0x000fe80000000200 */
[----:B------:R-:W-:Y:S01]  /*2120*/  LDSM.16.M88.4 R80, [R88+0x1800] ;  /* 0x001800005850783b */ /* 0x000fe20000000200 */
[----:B------:R-:W-:Y:S03]  /*2130*/  HMMA.16816.F32.BF16 R8, R168, R38, RZ ;  /* 0x00000026a808723c */ /* 0x000fe600000418ff */
[----:B------:R-:W-:Y:S04]  /*2140*/  LDSM.16.M88.4 R36, [R252+0x10900] ;  /* 0x01090000fc24783b */ /* 0x000fe80000000200 */
[----:B------:R-:W0:Y:S01]  /*2150*/  LDGDEPBAR ;  /* 0x00000000000079af */ /* 0x000e220000000000 */
[C---:B------:R-:W-:Y:S03]  /*2160*/  HMMA.16816.F32.BF16 R60, R172.reuse, R46, R16 ;  /* 0x0000002eac3c723c */ /* 0x040fe60000041810 */
[----:B---3--:R-:W1:Y:S05]  /*2170*/  LDSM.16.M88.4 R32, [R252+0x10100] ;  /* 0x01010000fc20783b */ /* 0x008e6a0000000200 */
[C---:B-----5:R-:W-:Y:S08]  /*2180*/  HMMA.16816.F32.BF16 R28, R172.reuse, R44, R24 ;  /* 0x0000002cac1c723c */ /* 0x060ff00000041818 */
[----:B------:R-:W-:Y:S08]  /*2190*/  HMMA.16816.F32.BF16 R44, R172, R42, R8 ;  /* 0x0000002aac2c723c */ /* 0x000ff00000041808 */
[C---:B------:R-:W-:Y:S01]  /*21a0*/  HMMA.16816.F32.BF16 R8, R168.reuse, R48, RZ ;  /* 0x00000030a808723c */ /* 0x040fe200000418ff */
[----:B------:R-:W2:Y:S07]  /*21b0*/  LDSM.16.M88.4 R48, [R252+0x11100] ;  /* 0x01110000fc30783b */ /* 0x000eae0000000200 */
[----:B------:R-:W-:Y:S01]  /*21c0*/  HMMA.16816.F32.BF16 R24, R168, R54, RZ ;  /* 0x00000036a818723c */ /* 0x000fe200000418ff */
[----:B------:R-:W3:Y:S07]  /*21d0*/  LDSM.16.M88.4 R52, [R88] ;  /* 0x000000005834783b */ /* 0x000eee0000000200 */
[C---:B------:R-:W-:Y:S08]  /*21e0*/  HMMA.16816.F32.BF16 R20, R172.reuse, R76, R20 ;  /* 0x0000004cac14723c */ /* 0x040ff00000041814 */
[C---:B------:R-:W-:Y:S08]  /*21f0*/  HMMA.16816.F32.BF16 R16, R172.reuse, R68, R8 ;  /* 0x00000044ac10723c */ /* 0x040ff00000041808 */
[C---:B------:R-:W-:Y:S01]  /*2200*/  HMMA.16816.F32.BF16 R8, R172.reuse, R70, R12 ;  /* 0x00000046ac08723c */ /* 0x040fe2000004180c */
[----:B------:R-:W4:Y:S07]  /*2210*/  LDSM.16.M88.4 R68, [R88+0x800] ;  /* 0x000800005844783b */ /* 0x000f2e0000000200 */
[----:B------:R-:W-:Y:S01]  /*2220*/  HMMA.16816.F32.BF16 R24, R172, R78, R24 ;  /* 0x0000004eac18723c */ /* 0x000fe20000041818 */
[----:B------:R-:W-:Y:S07]  /*2230*/  LDSM.16.M88.4 R76, [R135+0x13900] ;  /* 0x01390000874c783b */ /* 0x000fee0000000200 */
[C---:B-1----:R-:W-:Y:S08]  /*2240*/  HMMA.16816.F32.BF16 R28, R192.reuse, R32, R28 ;  /* 0x00000020c01c723c */ /* 0x042ff0000004181c */
[C---:B------:R-:W-:Y:S01]  /*2250*/  HMMA.16816.F32.BF16 R32, R192.reuse, R34, R60 ;  /* 0x00000022c020723c */ /* 0x040fe2000004183c */
[----:B------:R-:W-:Y:S07]  /*2260*/  LDSM.16.M88.4 R60, [R135+0x13100] ;  /* 0x01310000873c783b */ /* 0x000fee0000000200 */
[C---:B--2---:R-:W-:Y:S01]  /*2270*/  HMMA.16816.F32.BF16 R12, R192.reuse, R48, R16 ;  /* 0x00000030c00c723c */ /* 0x044fe20000041810 */
[----:B------:R-:W-:Y:S07]  /*2280*/  LDSM.16.M88.4 R16, [R89+0x2000] ;  /* 0x002000005910783b */ /* 0x000fee0000000200 */
[C---:B------:R-:W-:Y:S01]  /*2290*/  HMMA.16816.F32.BF16 R40, R192.reuse, R36, R56 ;  /* 0x00000024c028723c */ /* 0x040fe20000041838 */
[----:B------:R-:W-:Y:S07]  /*22a0*/  LDSM.16.M88.4 R56, [R135+0x12900] ;  /* 0x012900008738783b */ /* 0x000fee0000000200 */
[C---:B------:R-:W-:Y:S08]  /*22b0*/  HMMA.16816.F32.BF16 R44, R192.reuse, R38, R44 ;  /* 0x00000026c02c723c */ /* 0x040ff0000004182c */
[C---:B------:R-:W-:Y:S01]  /*22c0*/  HMMA.16816.F32.BF16 R8, R192.reuse, R50, R8 ;  /* 0x00000032c008723c */ /* 0x040fe20000041808 */
[----:B------:R-:W1:Y:S07]  /*22d0*/  LDSM.16.M88.4 R48, [R135+0x12100] ;  /* 0x012100008730783b */ /* 0x000e6e0000000200 */
[C---:B------:R-:W-:Y:S08]  /*22e0*/  HMMA.16816.F32.BF16 R20, R192.reuse, R64, R20 ;  /* 0x00000040c014723c */ /* 0x040ff00000041814 */
[----:B------:R-:W-:Y:S01]  /*22f0*/  HMMA.16816.F32.BF16 R24, R192, R66, R24 ;  /* 0x00000042c018723c */ /* 0x000fe20000041818 */
[----:B------:R-:W2:Y:S07]  /*2300*/  LDSM.16.M88.4 R64, [R89+0x3000] ;  /* 0x003000005940783b */ /* 0x000eae0000000200 */
[C---:B---3--:R-:W-:Y:S08]  /*2310*/  HMMA.16816.F32.BF16 R28, R196.reuse, R52, R28 ;  /* 0x00000034c41c723c */ /* 0x048ff0000004181c */
[C---:B------:R-:W-:Y:S01]  /*2320*/  HMMA.16816.F32.BF16 R32, R196.reuse, R54, R32 ;  /* 0x00000036c420723c */ /* 0x040fe20000041820 */
[----:B------:R-:W-:Y:S07]  /*2330*/  LDSM.16.M88.4 R52, [R252+0x12900] ;  /* 0x01290000fc34783b */ /* 0x000fee0000000200 */
[C---:B------:R-:W-:Y:S08]  /*2340*/  HMMA.16816.F32.BF16 R12, R196.reuse, R72, R12 ;  /* 0x00000048c40c723c */ /* 0x040ff0000004180c */
[C---:B----4-:R-:W-:Y:S01]  /*2350*/  HMMA.16816.F32.BF16 R36, R196.reuse, R68, R40 ;  /* 0x00000044c424723c */ /* 0x050fe20000041828 */
[----:B------:R-:W3:Y:S07]  /*2360*/  LDSM.16.M88.4 R40, [R89+0x2800] ;  /* 0x002800005928783b */ /* 0x000eee0000000200 */
[C---:B------:R-:W-:Y:S01]  /*2370*/  HMMA.16816.F32.BF16 R44, R196.reuse, R70, R44 ;  /* 0x00000046c42c723c */ /* 0x040fe2000004182c */
[----:B------:R-:W4:Y:S07]  /*2380*/  LDSM.16.M88.4 R68, [R89+0x3800] ;  /* 0x003800005944783b */ /* 0x000f2e0000000200 */
[C---:B------:R-:W-:Y:S01]  /*2390*/  HMMA.16816.F32.BF16 R8, R196.reuse, R74, R8 ;  /* 0x0000004ac408723c */ /* 0x040fe20000041808 */
[----:B------:R-:W-:Y:S07]  /*23a0*/  LDSM.16.M88.4 R72, [R252+0x13900] ;  /* 0x01390000fc48783b */ /* 0x000fee0000000200 */
[C---:B------:R-:W-:Y:S08]  /*23b0*/  HMMA.16816.F32.BF16 R20, R196.reuse, R80, R20 ;  /* 0x00000050c414723c */ /* 0x040ff00000041814 */
[----:B------:R-:W-:Y:S01]  /*23c0*/  HMMA.16816.F32.BF16 R24, R196, R82, R24 ;  /* 0x00000052c418723c */ /* 0x000fe20000041818 */
[----:B------:R-:W-:Y:S07]  /*23d0*/  LDSM.16.M88.4 R80, [R88+0x3800] ;  /* 0x003800005850783b */ /* 0x000fee0000000200 */
[C---:B-1----:R-:W-:Y:S08]  /*23e0*/  HMMA.16816.F32.BF16 R28, R200.reuse, R48, R28 ;  /* 0x00000030c81c723c */ /* 0x042ff0000004181c */
[C---:B------:R-:W-:Y:S01]  /*23f0*/  HMMA.16816.F32.BF16 R32, R200.reuse, R50, R32 ;  /* 0x00000032c820723c */ /* 0x040fe20000041820 */
[----:B------:R-:W1:Y:S07]  /*2400*/  LDSM.16.M88.4 R48, [R252+0x12100] ;  /* 0x01210000fc30783b */ /* 0x000e6e0000000200 */
[C---:B------:R-:W-:Y:S08]  /*2410*/  HMMA.16816.F32.BF16 R12, R200.reuse, R60, R12 ;  /* 0x0000003cc80c723c */ /* 0x040ff0000004180c */
[C---:B------:R-:W-:Y:S08]  /*2420*/  HMMA.16816.F32.BF16 R36, R200.reuse, R56, R36 ;  /* 0x00000038c824723c */ /* 0x040ff00000041824 */
[C---:B------:R-:W-:Y:S01]  /*2430*/  HMMA.16816.F32.BF16 R44, R200.reuse, R58, R44 ;  /* 0x0000003ac82c723c */ /* 0x040fe2000004182c */
[----:B------:R-:W5:Y:S07]  /*2440*/  LDSM.16.M88.4 R56, [R252+0x13100] ;  /* 0x01310000fc38783b */ /* 0x000f6e0000000200 */
[C---:B------:R-:W-:Y:S01]  /*2450*/  HMMA.16816.F32.BF16 R8, R200.reuse, R62, R8 ;  /* 0x0000003ec808723c */ /* 0x040fe20000041808 */
[----:B------:R-:W-:Y:S07]  /*2460*/  LDSM.16.M88.4 R60, [R88+0x2800] ;  /* 0x00280000583c783b */ /* 0x000fee0000000200 */
[C---:B------:R-:W-:Y:S08]  /*2470*/  HMMA.16816.F32.BF16 R20, R200.reuse, R76, R20 ;  /* 0x0000004cc814723c */ /* 0x040ff00000041814 */
[----:B------:R-:W-:Y:S01]  /*2480*/  HMMA.16816.F32.BF16 R24, R200, R78, R24 ;  /* 0x0000004ec818723c */ /* 0x000fe20000041818 */
[----:B------:R-:W-:Y:S07]  /*2490*/  LDSM.16.M88.4 R76, [R135+0x15900] ;  /* 0x01590000874c783b */ /* 0x000fee0000000200 */
[C---:B------:R-:W-:Y:S08]  /*24a0*/  HMMA.16816.F32.BF16 R28, R204.reuse, R16, R28 ;  /* 0x00000010cc1c723c */ /* 0x040ff0000004181c */
[C---:B------:R-:W-:Y:S08]  /*24b0*/  HMMA.16816.F32.BF16 R32, R204.reuse, R18, R32 ;  /* 0x00000012cc20723c */ /* 0x040ff00000041820 */
[C---:B--2---:R-:W-:Y:S08]  /*24c0*/  HMMA.16816.F32.BF16 R16, R204.reuse, R64, R12 ;  /* 0x00000040cc10723c */ /* 0x044ff0000004180c */
[C---:B---3--:R-:W-:Y:S08]  /*24d0*/  HMMA.16816.F32.BF16 R36, R204.reuse, R40, R36 ;  /* 0x00000028cc24723c */ /* 0x048ff00000041824 */
[C---:B------:R-:W-:Y:S01]  /*24e0*/  HMMA.16816.F32.BF16 R44, R204.reuse, R42, R44 ;  /* 0x0000002acc2c723c */ /* 0x040fe2000004182c */
[----:B------:R-:W2:Y:S07]  /*24f0*/  LDSM.16.M88.4 R40, [R88+0x2000] ;  /* 0x002000005828783b */ /* 0x000eae0000000200 */
[C---:B------:R-:W-:Y:S01]  /*2500*/  HMMA.16816.F32.BF16 R12, R204.reuse, R66, R8 ;  /* 0x00000042cc0c723c */ /* 0x040fe20000041808 */
[----:B------:R-:W3:Y:S07]  /*2510*/  LDSM.16.M88.4 R64, [R88+0x3000] ;  /* 0x003000005840783b */ /* 0x000eee0000000200 */
[C---:B----4-:R-:W-:Y:S08]  /*2520*/  HMMA.16816.F32.BF16 R8, R204.reuse, R68, R20 ;  /* 0x00000044cc08723c */ /* 0x050ff00000041814 */
[----:B------:R-:W-:Y:S01]  /*2530*/  HMMA.16816.F32.BF16 R24, R204, R70, R24 ;  /* 0x00000046cc18723c */ /* 0x000fe20000041818 */
[----:B------:R-:W-:Y:S07]  /*2540*/  LDSM.16.M88.4 R68, [R135+0x15100] ;  /* 0x015100008744783b */ /* 0x000fee0000000200 */
[C---:B-1----:R-:W-:Y:S08]  /*2550*/  HMMA.16816.F32.BF16 R28, R208.reuse, R48, R28 ;  /* 0x00000030d01c723c */ /* 0x042ff0000004181c */
[C---:B------:R-:W-:Y:S01]  /*2560*/  HMMA.16816.F32.BF16 R32, R208.reuse, R50, R32 ;  /* 0x00000032d020723c */ /* 0x040fe20000041820 */
[----:B------:R-:W1:Y:S07]  /*2570*/  LDSM.16.M88.4 R48, [R135+0x14100] ;  /* 0x014100008730783b */ /* 0x000e6e0000000200 */
[C---:B-----5:R-:W-:Y:S08]  /*2580*/  HMMA.16816.F32.BF16 R20, R208.reuse, R56, R16 ;  /* 0x00000038d014723c */ /* 0x060ff00000041810 */
[C---:B------:R-:W-:Y:S01]  /*2590*/  HMMA.16816.F32.BF16 R16, R208.reuse, R58, R12 ;  /* 0x0000003ad010723c */ /* 0x040fe2000004180c */
[----:B------:R-:W4:Y:S07]  /*25a0*/  LDSM.16.M88.4 R56, [R135+0x14900] ;  /* 0x014900008738783b */ /* 0x000f2e0000000200 */
[C---:B------:R-:W-:Y:S08]  /*25b0*/  HMMA.16816.F32.BF16 R12, R208.reuse, R72, R8 ;  /* 0x00000048d00c723c */ /* 0x040ff00000041808 */
[C---:B------:R-:W-:Y:S08]  /*25c0*/  HMMA.16816.F32.BF16 R36, R208.reuse, R52, R36 ;  /* 0x00000034d024723c */ /* 0x040ff00000041824 */
[----:B------:R-:W-:Y:S01]  /*25d0*/  HMMA.16816.F32.BF16 R8, R208, R74, R24 ;  /* 0x0000004ad008723c */ /* 0x000fe20000041818 */
[----:B------:R-:W-:Y:S07]  /*25e0*/  LDSM.16.M88.4 R72, [R89+0x5800] ;  /* 0x005800005948783b */ /* 0x000fee0000000200 */
[----:B--2---:R-:W-:Y:S08]  /*25f0*/  HMMA.16816.F32.BF16 R28, R212, R40, R28 ;  /* 0x00000028d41c723c */ /* 0x004ff0000004181c */
[----:B------:R-:W-:Y:S01]  /*2600*/  HMMA.16816.F32.BF16 R44, R208, R54, R44 ;  /* 0x00000036d02c723c */ /* 0x000fe2000004182c */
[----:B------:R-:W-:Y:S07]  /*2610*/  LDSM.16.M88.4 R52, [R89+0x4800] ;  /* 0x004800005934783b */ /* 0x000fee0000000200 */
[C---:B------:R-:W-:Y:S01]  /*2620*/  HMMA.16816.F32.BF16 R32, R212.reuse, R42, R32 ;  /* 0x0000002ad420723c */ /* 0x040fe20000041820 */
[----:B------:R-:W2:Y:S07]  /*2630*/  LDSM.16.M88.4 R40, [R89+0x4000] ;  /* 0x004000005928783b */ /* 0x000eae0000000200 */
[C---:B---3--:R-:W-:Y:S08]  /*2640*/  HMMA.16816.F32.BF16 R24, R212.reuse, R64, R20 ;  /* 0x00000040d418723c */ /* 0x048ff00000041814 */
[C---:B------:R-:W-:Y:S01]  /*2650*/  HMMA.16816.F32.BF16 R20, R212.reuse, R66, R16 ;  /* 0x00000042d414723c */ /* 0x040fe20000041810 */
[----:B------:R-:W3:Y:S07]  /*2660*/  LDSM.16.M88.4 R64, [R89+0x5000] ;  /* 0x005000005940783b */ /* 0x000eee0000000200 */
[C---:B------:R-:W-:Y:S08]  /*2670*/  HMMA.16816.F32.BF16 R16, R212.reuse, R80, R12 ;  /* 0x00000050d410723c */ /* 0x040ff0000004180c */
[C---:B------:R-:W-:Y:S08]  /*2680*/  HMMA.16816.F32.BF16 R36, R212.reuse, R60, R36 ;  /* 0x0000003cd424723c */ /* 0x040ff00000041824 */
[----:B------:R-:W-:Y:S08]  /*2690*/  HMMA.16816.F32.BF16 R12, R212, R82, R8 ;  /* 0x00000052d40c723c */ /* 0x000ff00000041808 */
[----:B-1----:R-:W-:Y:S08]  /*26a0*/  HMMA.16816.F32.BF16 R8, R216, R48, R28 ;  /* 0x00000030d808723c */ /* 0x002ff0000004181c */
[----:B------:R-:W-:Y:S01]  /*26b0*/  HMMA.16816.F32.BF16 R44, R212, R62, R44 ;  /* 0x0000003ed42c723c */ /* 0x000fe2000004182c */
[----:B------:R-:W-:Y:S07]  /*26c0*/  LDSM.16.M88.4 R60, [R252+0x14900] ;  /* 0x01490000fc3c783b */ /* 0x000fee0000000200 */
[C---:B------:R-:W-:Y:S01]  /*26d0*/  HMMA.16816.F32.BF16 R32, R216.reuse, R50, R32 ;  /* 0x00000032d820723c */ /* 0x040fe20000041820 */
[----:B------:R-:W1:Y:S07]  /*26e0*/  LDSM.16.M88.4 R48, [R252+0x14100] ;  /* 0x01410000fc30783b */ /* 0x000e6e0000000200 */
[C---:B------:R-:W-:Y:S08]  /*26f0*/  HMMA.16816.F32.BF16 R28, R216.reuse, R68, R24 ;  /* 0x00000044d81c723c */ /* 0x040ff00000041818 */
[C---:B------:R-:W-:Y:S01]  /*2700*/  HMMA.16816.F32.BF16 R24, R216.reuse, R70, R20 ;  /* 0x00000046d818723c */ /* 0x040fe20000041814 */
[----:B------:R-:W-:Y:S07]  /*2710*/  LDSM.16.M88.4 R68, [R88+0x5800] ;  /* 0x005800005844783b */ /* 0x000fee0000000200 */
[C---:B------:R-:W-:Y:S08]  /*2720*/  HMMA.16816.F32.BF16 R20, R216.reuse, R76, R16 ;  /* 0x0000004cd814723c */ /* 0x040ff00000041810 */
[C---:B----4-:R-:W-:Y:S08]  /*2730*/  HMMA.16816.F32.BF16 R36, R216.reuse, R56, R36 ;  /* 0x00000038d824723c */ /* 0x050ff00000041824 */
[----:B------:R-:W-:Y:S08]  /*2740*/  HMMA.16816.F32.BF16 R16, R216, R78, R12 ;  /* 0x0000004ed810723c */ /* 0x000ff0000004180c */
[----:B--2---:R-:W-:Y:S08]  /*2750*/  HMMA.16816.F32.BF16 R12, R220, R40, R8 ;  /* 0x00000028dc0c723c */ /* 0x004ff00000041808 */
[----:B------:R-:W-:Y:S08]  /*2760*/  HMMA.16816.F32.BF16 R44, R216, R58, R44 ;  /* 0x0000003ad82c723c */ /* 0x000ff0000004182c */
[C---:B------:R-:W-:Y:S08]  /*2770*/  HMMA.16816.F32.BF16 R8, R220.reuse, R42, R32 ;  /* 0x0000002adc08723c */ /* 0x040ff00000041820 */
[C---:B---3--:R-:W-:Y:S08]  /*2780*/  HMMA.16816.F32.BF16 R32, R220.reuse, R64, R28 ;  /* 0x00000040dc20723c */ /* 0x048ff0000004181c */
[C---:B------:R-:W-:Y:S01]  /*2790*/  HMMA.16816.F32.BF16 R28, R220.reuse, R66, R24 ;  /* 0x00000042dc1c723c */ /* 0x040fe20000041818 */
[----:B------:R-:W2:Y:S04]  /*27a0*/  LDSM.16.M88.4 R24, [R252+0x15100] ;  /* 0x01510000fc18783b */ /* 0x000ea80000000200 */
[----:B------:R-:W-:Y:S03]  /*27b0*/  LDSM.16.M88.4 R64, [R135+0x17900] ;  /* 0x017900008740783b */ /* 0x000fe60000000200 */
[C---:B------:R-:W-:Y:S08]  /*27c0*/  HMMA.16816.F32.BF16 R36, R220.reuse, R52, R36 ;  /* 0x00000034dc24723c */ /* 0x040ff00000041824 */
[----:B------:R-:W-:Y:S08]  /*27d0*/  HMMA.16816.F32.BF16 R56, R220, R74, R16 ;  /* 0x0000004adc38723c */ /* 0x000ff00000041810 */
[----:B-1----:R-:W-:Y:S01]  /*27e0*/  HMMA.16816.F32.BF16 R16, R224, R48, R12 ;  /* 0x00000030e010723c */ /* 0x002fe2000004180c */
[----:B------:R-:W1:Y:S07]  /*27f0*/  LDSM.16.M88.4 R12, [R88+0x4000] ;  /* 0x00400000580c783b */ /* 0x000e6e0000000200 */
[----:B------:R-:W-:Y:S01]  /*2800*/  HMMA.16816.F32.BF16 R44, R220, R54, R44 ;  /* 0x00000036dc2c723c */ /* 0x000fe2000004182c */
[----:B------:R-:W3:Y:S07]  /*2810*/  LDSM.16.M88.4 R52, [R252+0x15900] ;  /* 0x01590000fc34783b */ /* 0x000eee0000000200 */
[----:B------:R-:W-:Y:S01]  /*2820*/  HMMA.16816.F32.BF16 R8, R224, R50, R8 ;  /* 0x00000032e008723c */ /* 0x000fe20000041808 */
[----:B------:R-:W4:Y:S07]  /*2830*/  LDSM.16.M88.4 R48, [R88+0x4800] ;  /* 0x004800005830783b */ /* 0x000f2e0000000200 */
[----:B------:R-:W-:Y:S08]  /*2840*/  HMMA.16816.F32.BF16 R40, R220, R72, R20 ;  /* 0x00000048dc28723c */ /* 0x000ff00000041814 */
[C---:B------:R-:W-:Y:S08]  /*2850*/  HMMA.16816.F32.BF16 R20, R224.reuse, R60, R36 ;  /* 0x0000003ce014723c */ /* 0x040ff00000041824 */
[C---:B--2---:R-:W-:Y:S01]  /*2860*/  HMMA.16816.F32.BF16 R36, R224.reuse, R24, R32 ;  /* 0x00000018e024723c */ /* 0x044fe20000041820 */
[----:B------:R-:W2:Y:S07]  /*2870*/  LDSM.16.M88.4 R32, [R135+0x16100] ;  /* 0x016100008720783b */ /* 0x000eae0000000200 */
[----:B------:R-:W-:Y:S01]  /*2880*/  HMMA.16816.F32.BF16 R44, R224, R62, R44 ;  /* 0x0000003ee02c723c */ /* 0x000fe2000004182c */
[----:B------:R-:W5:Y:S07]  /*2890*/  LDSM.16.M88.4 R60, [R88+0x5000] ;  /* 0x00500000583c783b */ /* 0x000f6e0000000200 */
[----:B-1----:R-:W-:Y:S08]  /*28a0*/  HMMA.16816.F32.BF16 R16, R228, R12, R16 ;  /* 0x0000000ce410723c */ /* 0x002ff00000041810 */
[C---:B------:R-:W-:Y:S08]  /*28b0*/  HMMA.16816.F32.BF16 R28, R224.reuse, R26, R28 ;  /* 0x0000001ae01c723c */ /* 0x040ff0000004181c */
[----:B---3--:R-:W-:Y:S08]  /*28c0*/  HMMA.16816.F32.BF16 R40, R224, R52, R40 ;  /* 0x00000034e028723c */ /* 0x008ff00000041828 */
[C---:B----4-:R-:W-:Y:S01]  /*28d0*/  HMMA.16816.F32.BF16 R24, R228.reuse, R48, R20 ;  /* 0x00000030e418723c */ /* 0x050fe20000041814 */
[----:B------:R-:W1:Y:S07]  /*28e0*/  LDSM.16.M88.4 R20, [R89+0x6000] ;  /* 0x006000005914783b */ /* 0x000e6e0000000200 */
[----:B------:R-:W-:Y:S08]  /*28f0*/  HMMA.16816.F32.BF16 R8, R228, R14, R8 ;  /* 0x0000000ee408723c */ /* 0x000ff00000041808 */
[----:B------:R-:W-:Y:S01]  /*2900*/  HMMA.16816.F32.BF16 R76, R224, R54, R56 ;  /* 0x00000036e04c723c */ /* 0x000fe20000041838 */
[----:B------:R-:W-:Y:S07]  /*2910*/  LDSM.16.M88.4 R52, [R89+0x6800] ;  /* 0x006800005934783b */ /* 0x000fee0000000200 */
[----:B--2---:R-:W-:Y:S08]  /*2920*/  HMMA.16816.F32.BF16 R12, R232, R32, R16 ;  /* 0x00000020e80c723c */ /* 0x004ff00000041810 */
[C---:B-----5:R-:W-:Y:S01]  /*2930*/  HMMA.16816.F32.BF16 R56, R228.reuse, R60, R36 ;  /* 0x0000003ce438723c */ /* 0x060fe20000041824 */
[----:B------:R-:W2:Y:S07]  /*2940*/  LDSM.16.M88.4 R36, [R135+0x16900] ;  /* 0x016900008724783b */ /* 0x000eae0000000200 */
[----:B------:R-:W-:Y:S01]  /*2950*/  HMMA.16816.F32.BF16 R72, R228, R68, R40 ;  /* 0x00000044e448723c */ /* 0x000fe20000041828 */
[----:B------:R-:W3:Y:S07]  /*2960*/  LDSM.16.M88.4 R40, [R252+0x16100] ;  /* 0x01610000fc28783b */ /* 0x000eee0000000200 */
[----:B------:R-:W-:Y:S08]  /*2970*/  HMMA.16816.F32.BF16 R8, R232, R34, R8 ;  /* 0x00000022e808723c */ /* 0x000ff00000041808 */
[----:B-1----:R-:W-:Y:S08]  /*2980*/  HMMA.16816.F32.BF16 R12, R236, R20, R12 ;  /* 0x00000014ec0c723c */ /* 0x002ff0000004180c */
[C---:B------:R-:W-:Y:S01]  /*2990*/  HMMA.16816.F32.BF16 R48, R228.reuse, R50, R44 ;  /* 0x00000032e430723c */ /* 0x040fe2000004182c */
[----:B------:R-:W1:Y:S07]  /*29a0*/  LDSM.16.M88.4 R44, [R88+0x6000] ;  /* 0x00600000582c783b */ /* 0x000e6e0000000200 */
[----:B------:R-:W-:Y:S01]  /*29b0*/  HMMA.16816.F32.BF16 R60, R228, R62, R28 ;  /* 0x0000003ee43c723c */ /* 0x000fe2000004181c */
[----:B------:R-:W4:Y:S07]  /*29c0*/  LDSM.16.M88.4 R28, [R135+0x17100] ;  /* 0x01710000871c783b */ /* 0x000f2e0000000200 */
[----:B--2---:R-:W-:Y:S08]  /*29d0*/  HMMA.16816.F32.BF16 R16, R232, R36, R24 ;  /* 0x00000024e810723c */ /* 0x004ff00000041818 */
[----:B------:R-:W-:Y:S08]  /*29e0*/  HMMA.16816.F32.BF16 R8, R236, R22, R8 ;  /* 0x00000016ec08723c */ /* 0x000ff00000041808 */
[----:B---3--:R-:W-:Y:S08]  /*29f0*/  HMMA.16816.F32.BF16 R12, R240, R40, R12 ;  /* 0x00000028f00c723c */ /* 0x008ff0000004180c */
[----:B------:R-:W-:Y:S01]  /*2a00*/  HMMA.16816.F32.BF16 R24, R232, R38, R48 ;  /* 0x00000026e818723c */ /* 0x000fe20000041830 */
[----:B------:R-:W2:Y:S04]  /*2a10*/  LDSM.16.M88.4 R36, [R252+0x16900] ;  /* 0x01690000fc24783b */ /* 0x000ea80000000200 */
[----:B------:R-:W3:Y:S03]  /*2a20*/  LDSM.16.M88.4 R48, [R89+0x7000] ;  /* 0x007000005930783b */ /* 0x000ee60000000200 */
[----:B------:R-:W-:Y:S08]  /*2a30*/  HMMA.16816.F32.BF16 R20, R236, R52, R16 ;  /* 0x00000034ec14723c */ /* 0x000ff00000041810 */
[----:B------:R-:W-:Y:S08]  /*2a40*/  HMMA.16816.F32.BF16 R8, R240, R42, R8 ;  /* 0x0000002af008723c */ /* 0x000ff00000041808 */
[----:B-1----:R-:W-:Y:S08]  /*2a50*/  HMMA.16816.F32.BF16 R32, R244, R44, R12 ;  /* 0x0000002cf420723c */ /* 0x002ff0000004180c */
[----:B----4-:R-:W-:Y:S01]  /*2a60*/  HMMA.16816.F32.BF16 R12, R232, R28, R56 ;  /* 0x0000001ce80c723c */ /* 0x010fe20000041838 */
[----:B------:R-:W1:Y:S07]  /*2a70*/  LDSM.16.M88.4 R56, [R88+0x6800] ;  /* 0x006800005838783b */ /* 0x000e6e0000000200 */
[----:B------:R-:W-:Y:S01]  /*2a80*/  HMMA.16816.F32.BF16 R16, R236, R54, R24 ;  /* 0x00000036ec10723c */ /* 0x000fe20000041818 */
[----:B------:R-:W4:Y:S07]  /*2a90*/  LDSM.16.M88.4 R52, [R252+0x17100] ;  /* 0x01710000fc34783b */ /* 0x000f2e0000000200 */
[----:B------:R-:W-:Y:S01]  /*2aa0*/  HMMA.16816.F32.BF16 R40, R232, R30, R60 ;  /* 0x0000001ee828723c */ /* 0x000fe2000004183c */
[----:B------:R-:W-:-:S07]  /*2ab0*/  FMUL.FTZ R2, R32, c[0x0][0x320] ;  /* 0x0000c80020027a20 */ /* 0x000fce0000410000 */
[----:B--2---:R-:W-:Y:S08]  /*2ac0*/  HMMA.16816.F32.BF16 R20, R240, R36, R20 ;  /* 0x00000024f014723c */ /* 0x004ff00000041814 */
[----:B------:R-:W-:Y:S01]  /*2ad0*/  HMMA.16816.F32.BF16 R28, R244, R46, R8 ;  /* 0x0000002ef41c723c */ /* 0x000fe20000041808 */
[----:B------:R-:W2:Y:S07]  /*2ae0*/  LDSM.16.M88.4 R44, [R89+0x7800] ;  /* 0x00780000592c783b */ /* 0x000eae0000000200 */
[----:B------:R-:W-:Y:S01]  /*2af0*/  HMMA.16816.F32.BF16 R68, R228, R70, R76 ;  /* 0x00000046e444723c */ /* 0x000fe2000004184c */
[----:B------:R5:W1:Y:S07]  /*2b00*/  MUFU.TANH R76, R2 ;  /* 0x00000002004c7308 */ /* 0x000a6e0000002400 */
[----:B------:R-:W-:Y:S08]  /*2b10*/  HMMA.16816.F32.BF16 R60, R232, R64, R72 ;  /* 0x00000040e83c723c */ /* 0x000ff00000041848 */
[----:B---3--:R-:W-:Y:S01]  /*2b20*/  HMMA.16816.F32.BF16 R12, R236, R48, R12 ;  /* 0x00000030ec0c723c */ /* 0x008fe2000004180c */
[----:B-----5:R-:W-:-:S04]  /*2b30*/  FMUL.FTZ R2, R33, c[0x0][0x320] ;  /* 0x0000c80021027a20 */ /* 0x020fc80000410000 */
[----:B------:R3:W2:Y:S03]  /*2b40*/  MUFU.TANH R74, R2 ;  /* 0x00000002004a7308 */ /* 0x0006a60000002400 */
[----:B------:R-:W-:Y:S01]  /*2b50*/  HMMA.16816.F32.BF16 R8, R240, R38, R16 ;  /* 0x00000026f008723c */ /* 0x000fe20000041810 */
[----:B------:R-:W5:Y:S07]  /*2b60*/  LDSM.16.M88.4 R36, [R252+0x17900] ;  /* 0x01790000fc24783b */ /* 0x000f6e0000000200 */
[----:B-1----:R-:W-:Y:S01]  /*2b70*/  HMMA.16816.F32.BF16 R24, R244, R56, R20 ;  /* 0x00000038f418723c */ /* 0x002fe20000041814 */
[----:B---3--:R-:W-:-:S07]  /*2b80*/  FMUL.FTZ R2, R34, c[0x0][0x320] ;  /* 0x0000c80022027a20 */ /* 0x008fce0000410000 */
[----:B----4-:R-:W-:Y:S01]  /*2b90*/  HMMA.16816.F32.BF16 R20, R240, R52, R12 ;  /* 0x00000034f014723c */ /* 0x010fe2000004180c */
[----:B------:R1:W3:Y:S07]  /*2ba0*/  MUFU.TANH R73, R2 ;  /* 0x0000000200497308 */ /* 0x0002ee0000002400 */
[----:B------:R-:W-:Y:S07]  /*2bb0*/  HMMA.16816.F32.BF16 R12, R244, R58, R8 ;  /* 0x0000003af40c723c */ /* 0x000fee0000041808 */
[----:B------:R-:W-:Y:S01]  /*2bc0*/  SHF.R.S32.HI R59, RZ, 0x1f, R133 ;  /* 0x0000001fff3b7819 */ /* 0x000fe20000011485 */
[----:B------:R-:W-:Y:S01]  /*2bd0*/  HMMA.16816.F32.BF16 R8, R232, R66, R68 ;  /* 0x00000042e808723c */ /* 0x000fe20000041844 */
[----:B-1----:R-:W-:Y:S01]  /*2be0*/  FMUL.FTZ R2, R35, c[0x0][0x320] ;  /* 0x0000c80023027a20 */ /* 0x002fe20000410000 */
[----:B------:R-:W-:-:S03]  /*2bf0*/  SHF.R.S32.HI R58, RZ, 0x1f, R134 ;  /* 0x0000001fff3a7819 */ /* 0x000fc60000011486 */
[----:B------:R1:W4:Y:S03]  /*2c00*/  MUFU.TANH R72, R2 ;  /* 0x0000000200487308 */ /* 0x0003260000002400 */
[C---:B------:R-:W-:Y:S01]  /*2c10*/  HMMA.16816.F32.BF16 R32, R236.reuse, R50, R40 ;  /* 0x00000032ec20723c */ /* 0x040fe20000041828 */
[----:B------:R-:W-:Y:S07]  /*2c20*/  LDSM.16.M88.4 R40, [R88+0x7000] ;  /* 0x007000005828783b */ /* 0x000fee0000000200 */
[----:B--2---:R-:W-:Y:S01]  /*2c30*/  HMMA.16816.F32.BF16 R16, R236, R44, R60 ;  /* 0x0000002cec10723c */ /* 0x004fe2000004183c */
[----:B-1----:R-:W-:-:S07]  /*2c40*/  FMUL.FTZ R2, R28, c[0x0][0x320] ;  /* 0x0000c8001c027a20 */ /* 0x002fce0000410000 */
[----:B------:R-:W-:Y:S01]  /*2c50*/  HMMA.16816.F32.BF16 R8, R236, R46, R8 ;  /* 0x0000002eec08723c */ /* 0x000fe20000041808 */
[----:B------:R1:W2:Y:S11]  /*2c60*/  MUFU.TANH R65, R2 ;  /* 0x0000000200417308 */ /* 0x0002b60000002400 */
[----:B------:R-:W-:Y:S04]  /*2c70*/  @!UPT UIADD3 URZ, URZ, URZ, URZ ;  /* 0x0000003f3f3ff290 */ /* 0x000fe8000fffe03f */
[----:B-----5:R-:W-:Y:S01]  /*2c80*/  HMMA.16816.F32.BF16 R16, R240, R36, R16 ;  /* 0x00000024f010723c */ /* 0x020fe20000041810 */
[----:B-1----:R-:W-:-:S04]  /*2c90*/  FMUL.FTZ R2, R29, c[0x0][0x320] ;  /* 0x0000c8001d027a20 */ /* 0x002fc80000410000 */
[----:B------:R1:W1:Y:S03]  /*2ca0*/  MUFU.TANH R64, R2 ;  /* 0x0000000200407308 */ /* 0x0002660000002400 */
[----:B------:R-:W-:Y:S01]  /*2cb0*/  HMMA.16816.F32.BF16 R8, R240, R38, R8 ;  /* 0x00000026f008723c */ /* 0x000fe20000041808 */
[----:B-1----:R-:W-:-:S04]  /*2cc0*/  FMUL.FTZ R2, R30, c[0x0][0x320] ;  /* 0x0000c8001e027a20 */ /* 0x002fc80000410000 */
[----:B------:R1:W1:Y:S02]  /*2cd0*/  MUFU.TANH R57, R2 ;  /* 0x0000000200397308 */ /* 0x0002640000002400 */
[----:B-1----:R-:W-:Y:S02]  /*2ce0*/  FMUL.FTZ R2, R31, c[0x0][0x320] ;  /* 0x0000c8001f027a20 */ /* 0x002fe40000410000 */
[----:B------:R-:W-:Y:S01]  /*2cf0*/  HMMA.16816.F32.BF16 R28, R240, R54, R32 ;  /* 0x00000036f01c723c */ /* 0x000fe20000041820 */
[----:B------:R-:W1:Y:S03]  /*2d00*/  LDSM.16.M88.4 R32, [R88+0x7800] ;  /* 0x007800005820783b */ /* 0x000e660000000200 */
[----:B------:R5:W1:Y:S01]  /*2d10*/  MUFU.TANH R56, R2 ;  /* 0x0000000200387308 */ /* 0x000a620000002400 */
[----:B------:R-:W-:-:S04]  /*2d20*/  DEPBAR.LE SB0, 0x0 ;  /* 0x000080000000791a */ /* 0x000fc80000000000 */
[----:B------:R-:W-:Y:S02]  /*2d30*/  SHF.R.S32.HI R55, RZ, 0x1f, R177 ;  /* 0x0000001fff377819 */ /* 0x000fe400000114b1 */
[----:B------:R-:W-:Y:S01]  /*2d40*/  SHF.R.S32.HI R54, RZ, 0x1f, R176 ;  /* 0x0000001fff367819 */ /* 0x000fe200000114b0 */
[----:B-----5:R-:W-:-:S04]  /*2d50*/  FMUL.FTZ R2, R24, c[0x0][0x320] ;  /* 0x0000c80018027a20 */ /* 0x020fc80000410000 */
[----:B------:R5:W1:Y:S02]  /*2d60*/  MUFU.TANH R53, R2 ;  /* 0x0000000200357308 */ /* 0x000a640000002400 */
[----:B-----5:R-:W-:Y:S01]  /*2d70*/  FMUL.FTZ R2, R25, c[0x0][0x320] ;  /* 0x0000c80019027a20 */ /* 0x020fe20000410000 */
[----:B-1----:R-:W-:Y:S05]  /*2d80*/  HMMA.16816.F32.BF16 R8, R244, R34, R8 ;  /* 0x00000022f408723c */ /* 0x002fea0000041808 */
[----:B------:R1:W1:Y:S02]  /*2d90*/  MUFU.TANH R52, R2 ;  /* 0x0000000200347308 */ /* 0x0002640000002400 */
[----:B-1----:R-:W-:-:S06]  /*2da0*/  FMUL.FTZ R2, R26, c[0x0][0x320] ;  /* 0x0000c8001a027a20 */ /* 0x002fcc0000410000 */
[----:B------:R1:W1:Y:S02]  /*2db0*/  MUFU.TANH R51, R2 ;  /* 0x0000000200337308 */ /* 0x0002640000002400 */
[----:B-1----:R-:W-:Y:S02]  /*2dc0*/  FMUL.FTZ R2, R27, c[0x0][0x320] ;  /* 0x0000c8001b027a20 */ /* 0x002fe40000410000 */
[C---:B------:R-:W-:Y:S04]  /*2dd0*/  HMMA.16816.F32.BF16 R24, R244.reuse, R40, R20 ;  /* 0x00000028f418723c */ /* 0x040fe80000041814 */
[----:B------:R1:W1:Y:S04]  /*2de0*/  MUFU.TANH R50, R2 ;  /* 0x0000000200327308 */ /* 0x0002680000002400 */
[----:B------:R-:W-:Y:S01]  /*2df0*/  HMMA.16816.F32.BF16 R20, R244, R42, R28 ;  /* 0x0000002af414723c */ /* 0x000fe2000004181c */
[----:B-1----:R-:W-:-:S04]  /*2e00*/  FMUL.FTZ R2, R12, c[0x0][0x320] ;  /* 0x0000c8000c027a20 */ /* 0x002fc80000410000 */
[----:B------:R1:W1:Y:S02]  /*2e10*/  MUFU.TANH R49, R2 ;  /* 0x0000000200317308 */ /* 0x0002640000002400 */
[----:B-1----:R-:W-:-:S06]  /*2e20*/  FMUL.FTZ R2, R13, c[0x0][0x320] ;  /* 0x0000c8000d027a20 */ /* 0x002fcc0000410000 */
[----:B------:R1:W1:Y:S02]  /*2e30*/  MUFU.TANH R48, R2 ;  /* 0x0000000200307308 */ /* 0x0002640000002400 */
[----:B-1----:R-:W-:-:S06]  /*2e40*/  FMUL.FTZ R2, R14, c[0x0][0x320] ;  /* 0x0000c8000e027a20 */ /* 0x002fcc0000410000 */
[----:B------:R1:W1:Y:S02]  /*2e50*/  MUFU.TANH R46, R2 ;  /* 0x00000002002e7308 */ /* 0x0002640000002400 */
[----:B-1----:R-:W-:Y:S02]  /*2e60*/  FMUL.FTZ R2, R15, c[0x0][0x320] ;  /* 0x0000c8000f027a20 */ /* 0x002fe40000410000 */
[----:B------:R-:W-:Y:S04]  /*2e70*/  HMMA.16816.F32.BF16 R12, R244, R32, R16 ;  /* 0x00000020f40c723c */ /* 0x000fe80000041810 */
[----:B------:R1:W1:Y:S02]  /*2e80*/  MUFU.TANH R45, R2 ;  /* 0x00000002002d7308 */ /* 0x0002640000002400 */
[----:B-1----:R-:W-:-:S06]  /*2e90*/  FMUL.FTZ R2, R24, c[0x0][0x320] ;  /* 0x0000c80018027a20 */ /* 0x002fcc0000410000 */
        /* <DEDUP_REMOVED lines=31> */
[----:B-1----:R-:W-:-:S05]  /*3090*/  IADD3 R2, R85, 0x100, RZ ;  /* 0x0000010055027810 */ /* 0x002fca0007ffe0ff */
[----:B------:R1:W-:Y:S04]  /*30a0*/  STL [R1+0x18], R2 ;  /* 0x0000180201007387 */ /* 0x0003e80000100800 */
[----:B------:R-:W-:Y:S06]  /*30b0*/  BAR.SYNC.DEFER_BLOCKING 0x0 ;  /* 0x0000000000007b1d */ /* 0x000fec0000010000 */
[----:B------:R-:W-:Y:S05]  /*30c0*/  @!P0 BRA `(.L_x_4) ;  /* 0x0000052000008947 */ /* 0x000fea0003800000 */
[----:B--234-:R-:W-:Y:S01]  /*30d0*/  ULEA UR6, UR6, UR9, 0x6 ;  /* 0x0000000906067291 */ /* 0x01cfe2000f8e303f */
[----:B------:R-:W-:Y:S01]  /*30e0*/  ISETP.NE.AND P2, PT, R87, 0x1, PT ;  /* 0x000000015700780c */ /* 0x000fe20003f45270 */
[----:B------:R-:W-:-:S04]  /*30f0*/  IMAD.MOV.U32 R9, RZ, RZ, RZ ;  /* 0x000000ffff097224 */ /* 0x000fc800078e00ff */
[----:B------:R-:W-:-:S05]  /*3100*/  IMAD.U32 R3, RZ, RZ, UR6 ;  /* 0x00000006ff037e24 */ /* 0x000fca000f8e00ff */
[----:B------:R-:W-:-:S05]  /*3110*/  IADD3 R3, R3, -0x40, R86 ;  /* 0xffffffc003037810 */ /* 0x000fca0007ffe056 */
[----:B------:R-:W-:-:S04]  /*3120*/  @P2 IMAD.HI.U32 R6, R3, c[0x0][0x2bc], RZ ;  /* 0x0000af0003062a27 */ /* 0x000fc800078e00ff */
[----:B-1----:R-:W-:Y:S01]  /*3130*/  IMAD.MOV.U32 R2, RZ, RZ, R3 ;  /* 0x000000ffff027224 */ /* 0x002fe200078e0003 */
[----:B------:R-:W-:-:S04]  /*3140*/  @P2 SHF.R.U32.HI R2, RZ, c[0x0][0x2c0], R6 ;  /* 0x0000b000ff022a19 */ /* 0x000fc80000011606 */
[----:B------:R-:W-:-:S04]  /*3150*/  @!P1 IADD3 R7, P0, R2, UR16, RZ ;  /* 0x0000001002079c10 */ /* 0x000fc8000ff1e0ff */
[----:B------:R-:W-:Y:S02]  /*3160*/  @!P1 LEA.HI.X.SX32 R8, R2, UR14, 0x1, P0 ;  /* 0x0000000e02089c11 */ /* 0x000fe400080f0eff */
[----:B------:R-:W-:-:S04]  /*3170*/  @!P1 LEA R6, P0, R7, c[0x0][0x2a0], 0x2 ;  /* 0x0000a80007069a11 */ /* 0x000fc800078010ff */
[----:B------:R-:W-:-:S05]  /*3180*/  @!P1 LEA.HI.X R7, R7, c[0x0][0x2a4], R8, 0x2, P0 ;  /* 0x0000a90007079a11 */ /* 0x000fca00000f1408 */
[----:B------:R1:W2:Y:S01]  /*3190*/  @!P1 LDG.E R9, [R6.64] ;  /* 0x0000000c06099981 */ /* 0x0002a2000c1e1900 */
[----:B------:R-:W-:Y:S01]  /*31a0*/  IMAD.MOV R2, RZ, RZ, -R2 ;  /* 0x000000ffff027224 */ /* 0x000fe200078e0a02 */
[----:B------:R-:W-:Y:S01]  /*31b0*/  SEL R28, RZ, 0x10, P6 ;  /* 0x00000010ff1c7807 */ /* 0x000fe20003000000 */
[----:B------:R-:W-:Y:S01]  /*31c0*/  IMAD.SHL.U32 R8, R134, 0x2, RZ ;  /* 0x0000000286087824 */ /* 0x000fe200078e00ff */
[----:B------:R-:W-:Y:S01]  /*31d0*/  SEL R27, RZ, 0x10, P5 ;  /* 0x00000010ff1b7807 */ /* 0x000fe20002800000 */
[----:B------:R-:W-:Y:S01]  /*31e0*/  IMAD R10, R2, c[0x0][0x2b8], R3 ;  /* 0x0000ae00020a7a24 */ /* 0x000fe200078e0203 */
[----:B------:R-:W-:Y:S01]  /*31f0*/  IADD3 R18, -R28, 0x10, RZ ;  /* 0x000000101c127810 */ /* 0x000fe20007ffe1ff */
[----:B------:R-:W-:Y:S01]  /*3200*/  IMAD.SHL.U32 R20, R177, 0x2, RZ ;  /* 0x00000002b1147824 */ /* 0x000fe200078e00ff */
[----:B------:R-:W-:Y:S01]  /*3210*/  IADD3 R16, -R27, 0x10, RZ ;  /* 0x000000101b107810 */ /* 0x000fe20007ffe1ff */
[----:B------:R-:W-:Y:S01]  /*3220*/  IMAD.SHL.U32 R22, R176, 0x2, RZ ;  /* 0x00000002b0167824 */ /* 0x000fe200078e00ff */
[----:B------:R-:W-:Y:S01]  /*3230*/  SHF.R.S32.HI R2, RZ, 0x1f, R10 ;  /* 0x0000001fff027819 */ /* 0x000fe2000001140a */
[----:B------:R3:W-:Y:S01]  /*3240*/  STL [R1+0x14], R10 ;  /* 0x0000140a01007387 */ /* 0x0007e20000100800 */
[----:B------:R-:W-:-:S02]  /*3250*/  LOP3.LUT R18, R18, 0xf, RZ, 0xc0, !PT ;  /* 0x0000000f12127812 */ /* 0x000fc400078ec0ff */
[----:B------:R-:W-:Y:S02]  /*3260*/  SEL R26, RZ, 0x10, P4 ;  /* 0x00000010ff1a7807 */ /* 0x000fe40002000000 */
[----:B------:R-:W-:Y:S02]  /*3270*/  LOP3.LUT R16, R16, 0xf, RZ, 0xc0, !PT ;  /* 0x0000000f10107812 */ /* 0x000fe400078ec0ff */
[----:B------:R-:W-:Y:S02]  /*3280*/  IADD3 R14, -R26, 0x10, RZ ;  /* 0x000000101a0e7810 */ /* 0x000fe40007ffe1ff */
[----:B------:R-:W-:Y:S02]  /*3290*/  SEL R25, RZ, 0x10, P3 ;  /* 0x00000010ff197807 */ /* 0x000fe40001800000 */
[----:B------:R-:W-:Y:S02]  /*32a0*/  SHF.L.U64.HI R21, R134, 0x1, R58 ;  /* 0x0000000186157819 */ /* 0x000fe4000001023a */
[----:B------:R-:W-:Y:S01]  /*32b0*/  LOP3.LUT R14, R14, 0xf, RZ, 0xc0, !PT ;  /* 0x0000000f0e0e7812 */ /* 0x000fe200078ec0ff */
[----:B-1----:R-:W-:Y:S01]  /*32c0*/  IMAD R6, R2, c[0x0][0x1e0], RZ ;  /* 0x0000780002067a24 */ /* 0x002fe200078e02ff */
[----:B------:R-:W-:Y:S01]  /*32d0*/  IADD3 R12, -R25, 0x10, RZ ;  /* 0x00000010190c7810 */ /* 0x000fe20007ffe1ff */
[----:B------:R-:W-:Y:S01]  /*32e0*/  IMAD.WIDE.U32 R2, R10, c[0x0][0x1e0], RZ ;  /* 0x000078000a027a25 */ /* 0x000fe200078e00ff */
[----:B------:R-:W-:-:S02]  /*32f0*/  SHF.L.U64.HI R23, R177, 0x1, R55 ;  /* 0x00000001b1177819 */ /* 0x000fc40000010237 */
[----:B------:R-:W-:Y:S01]  /*3300*/  LOP3.LUT R12, R12, 0xf, RZ, 0xc0, !PT ;  /* 0x0000000f0c0c7812 */ /* 0x000fe200078ec0ff */
[----:B------:R-:W-:Y:S01]  /*3310*/  IMAD R6, R10, c[0x0][0x1e4], R6 ;  /* 0x000079000a067a24 */ /* 0x000fe200078e0206 */
[----:B------:R-:W-:-:S03]  /*3320*/  SHF.L.U64.HI R24, R176, 0x1, R54 ;  /* 0x00000001b0187819 */ /* 0x000fc60000010236 */
[----:B------:R-:W-:Y:S02]  /*3330*/  IMAD.IADD R3, R3, 0x1, R6 ;  /* 0x0000000103037824 */ /* 0x000fe400078e0206 */
[----:B---3--:R-:W-:Y:S01]  /*3340*/  IMAD.SHL.U32 R10, R133, 0x2, RZ ;  /* 0x00000002850a7824 */ /* 0x008fe200078e00ff */
[----:B--2---:R-:W-:Y:S01]  /*3350*/  SHF.R.S32.HI R6, RZ, 0x1f, R9 ;  /* 0x0000001fff067819 */ /* 0x004fe20000011409 */
[----:B------:R-:W-:Y:S01]  /*3360*/  IMAD.WIDE.U32 R2, R9, c[0x0][0x1f0], R2 ;  /* 0x00007c0009027a25 */ /* 0x000fe200078e0002 */
[----:B------:R1:W-:Y:S03]  /*3370*/  STL [R1+0x10], R9 ;  /* 0x0000100901007387 */ /* 0x0003e60000100800 */
[----:B------:R-:W-:Y:S01]  /*3380*/  IMAD R6, R6, c[0x0][0x1f0], RZ ;  /* 0x00007c0006067a24 */ /* 0x000fe200078e02ff */
[----:B------:R-:W-:-:S03]  /*3390*/  IADD3 R2, P0, R2, UR20, RZ ;  /* 0x0000001402027c10 */ /* 0x000fc6000ff1e0ff */
[----:B------:R-:W-:-:S05]  /*33a0*/  IMAD R6, R9, c[0x0][0x1f4], R6 ;  /* 0x00007d0009067a24 */ /* 0x000fca00078e0206 */
[----:B------:R-:W-:Y:S02]  /*33b0*/  IADD3.X R6, R3, UR18, R6, P0, !PT ;  /* 0x0000001203067c10 */ /* 0x000fe400087fe406 */
[----:B------:R-:W-:-:S04]  /*33c0*/  LEA R7, P0, R2, c[0x0][0x1c8], 0x1 ;  /* 0x0000720002077a11 */ /* 0x000fc800078008ff */
[----:B------:R-:W-:Y:S02]  /*33d0*/  LEA.HI.X R6, R2, c[0x0][0x1cc], R6, 0x1, P0 ;  /* 0x0000730002067a11 */ /* 0x000fe400000f0c06 */
[----:B------:R-:W2:Y:S04]  /*33e0*/  SHFL.IDX PT, R2, R7, 0x1, 0x181f ;  /* 0x00381f0007027f89 */ /* 0x000ea800000e0000 */
[----:B------:R-:W3:Y:S01]  /*33f0*/  SHFL.IDX PT, R3, R6, 0x1, 0x181f ;  /* 0x00381f0006037f89 */ /* 0x000ee200000e0000 */
[----:B-1----:R-:W-:Y:S02]  /*3400*/  SHF.L.U64.HI R9, R133, 0x1, R59 ;  /* 0x0000000185097819 */ /* 0x002fe4000001023b */
[----:B--2---:R-:W-:-:S04]  /*3410*/  IADD3 R18, P2, P0, R18, R2, R10 ;  /* 0x0000000212127210 */ /* 0x004fc8000785e00a */
[----:B---3--:R-:W-:Y:S02]  /*3420*/  IADD3.X R19, RZ, R3, R9, P2, P0 ;  /* 0x00000003ff137210 */ /* 0x008fe400017e0409 */
[----:B------:R-:W-:-:S04]  /*3430*/  IADD3 R16, P2, P0, R16, R2, R8 ;  /* 0x0000000210107210 */ /* 0x000fc8000785e008 */
[----:B------:R-:W-:Y:S02]  /*3440*/  IADD3.X R17, RZ, R3, R21, P2, P0 ;  /* 0x00000003ff117210 */ /* 0x000fe400017e0415 */
[----:B------:R-:W-:-:S04]  /*3450*/  IADD3 R14, P2, P0, R14, R2, R20 ;  /* 0x000000020e0e7210 */ /* 0x000fc8000785e014 */
[-C--:B------:R-:W-:Y:S02]  /*3460*/  IADD3.X R15, RZ, R3.reuse, R23, P2, P0 ;  /* 0x00000003ff0f7210 */ /* 0x080fe400017e0417 */
[----:B------:R-:W-:Y:S02]  /*3470*/  IADD3 R12, P2, P0, R12, R2, R22 ;  /* 0x000000020c0c7210 */ /* 0x000fe4000785e016 */
[----:B------:R-:W1:Y:S02]  /*3480*/  SHFL.IDX PT, R2, R7, RZ, 0x181f ;  /* 0x00181fff07027589 */ /* 0x000e6400000e0000 */
[----:B------:R-:W-:Y:S02]  /*3490*/  IADD3.X R13, RZ, R3, R24, P2, P0 ;  /* 0x00000003ff0d7210 */ /* 0x000fe400017e0418 */
[----:B------:R-:W2:Y:S01]  /*34a0*/  SHFL.IDX PT, R3, R6, RZ, 0x181f ;  /* 0x00181fff06037589 */ /* 0x000ea200000e0000 */
[----:B-1----:R-:W-:-:S05]  /*34b0*/  IADD3 R10, P0, R2, R10, RZ ;  /* 0x0000000a020a7210 */ /* 0x002fca0007f1e0ff */
[----:B--2---:R-:W-:Y:S01]  /*34c0*/  IMAD.X R11, R3, 0x1, R9, P0 ;  /* 0x00000001030b7824 */ /* 0x004fe200000e0609 */
[----:B------:R-:W-:-:S04]  /*34d0*/  IADD3 R8, P0, R2, R8, RZ ;  /* 0x0000000802087210 */ /* 0x000fc80007f1e0ff */
[----:B------:R1:W-:Y:S01]  /*34e0*/  LDGSTS.E.BYPASS.LTC128B.128 [R85+0x10100], [R10.64], !P6 ;  /* 0x101000000a557fae */ /* 0x0003e2000f101d4c */
[----:B------:R-:W-:Y:S01]  /*34f0*/  IMAD.X R9, R3, 0x1, R21, P0 ;  /* 0x0000000103097824 */ /* 0x000fe200000e0615 */
[----:B------:R-:W-:-:S04]  /*3500*/  IADD3 R6, P0, R2, R20, RZ ;  /* 0x0000001402067210 */ /* 0x000fc80007f1e0ff */
[----:B------:R1:W-:Y:S01]  /*3510*/  LDGSTS.E.BYPASS.LTC128B.128 [R85+0x12100], [R8.64], !P5 ;  /* 0x1210000008557fae */ /* 0x0003e2000e901d4c */
[----:B------:R-:W-:Y:S01]  /*3520*/  IMAD.X R7, R3, 0x1, R23, P0 ;  /* 0x0000000103077824 */ /* 0x000fe200000e0617 */
[----:B------:R-:W-:-:S04]  /*3530*/  IADD3 R2, P0, R2, R22, RZ ;  /* 0x0000001602027210 */ /* 0x000fc80007f1e0ff */
[----:B------:R1:W-:Y:S01]  /*3540*/  LDGSTS.E.BYPASS.LTC128B.128 [R85+0x14100], [R6.64], !P4 ;  /* 0x1410000006557fae */ /* 0x0003e2000e101d4c */
[----:B------:R-:W-:Y:S01]  /*3550*/  IMAD.X R3, R3, 0x1, R24, P0 ;  /* 0x0000000103037824 */ /* 0x000fe200000e0618 */
[----:B------:R-:W-:-:S04]  /*3560*/  ISETP.NE.U32.AND P0, PT, R28, RZ, PT ;  /* 0x000000ff1c00720c */ /* 0x000fc80003f05070 */
[----:B------:R1:W-:Y:S09]  /*3570*/  LDGSTS.E.BYPASS.LTC128B.128 [R85+0x16100], [R2.64], !P3 ;  /* 0x1610000002557fae */ /* 0x0003f2000d901d4c */
[----:B------:R1:W-:Y:S01]  /*3580*/  LDGSTS.E.BYPASS.LTC128B.128.ZFILL [R85+0x11100], [R18.64], P0 ;  /* 0x1110000012557fae */ /* 0x0003e20008141d4c */
[----:B------:R-:W-:-:S13]  /*3590*/  ISETP.NE.U32.AND P0, PT, R27, RZ, PT ;  /* 0x000000ff1b00720c */ /* 0x000fda0003f05070 */
[----:B------:R1:W-:Y:S01]  /*35a0*/  LDGSTS.E.BYPASS.LTC128B.128.ZFILL [R85+0x13100], [R16.64], P0 ;  /* 0x1310000010557fae */ /* 0x0003e20008141d4c */
[----:B------:R-:W-:-:S13]  /*35b0*/  ISETP.NE.U32.AND P0, PT, R26, RZ, PT ;  /* 0x000000ff1a00720c */ /* 0x000fda0003f05070 */
[----:B------:R1:W-:Y:S01]  /*35c0*/  LDGSTS.E.BYPASS.LTC128B.128.ZFILL [R85+0x15100], [R14.64], P0 ;  /* 0x151000000e557fae */ /* 0x0003e20008141d4c */
[----:B------:R-:W-:-:S13]  /*35d0*/  ISETP.NE.U32.AND P0, PT, R25, RZ, PT ;  /* 0x000000ff1900720c */ /* 0x000fda0003f05070 */
[----:B------:R1:W-:Y:S02]  /*35e0*/  LDGSTS.E.BYPASS.LTC128B.128.ZFILL [R85+0x17100], [R12.64], P0 ;  /* 0x171000000c557fae */ /* 0x0003e40008141d4c */
.L_x_4:
[----:B-1234-:R-:W-:Y:S01]  /*35f0*/  LOP3.LUT R2, R84, 0xffffffe0, RZ, 0xc0, !PT ;  /* 0xffffffe054027812 */ /* 0x01efe200078ec0ff */
[----:B------:R-:W-:Y:S01]  /*3600*/  IMAD.U32 R6, RZ, RZ, UR10 ;  /* 0x0000000aff067e24 */ /* 0x000fe2000f8e00ff */
[----:B------:R-:W0:Y:S01]  /*3610*/  LDGDEPBAR ;  /* 0x00000000000079af */ /* 0x000e220000000000 */
[----:B------:R-:W-:Y:S02]  /*3620*/  IMAD.SHL.U32 R248, R4, 0x2, RZ ;  /* 0x0000000204f87824 */ /* 0x000fe400078e00ff */
[----:B------:R-:W-:Y:S02]  /*3630*/  IMAD.IADD R2, R132, 0x1, -R2 ;  /* 0x0000000184027824 */ /* 0x000fe400078e0a02 */
[----:B------:R-:W-:Y:S01]  /*3640*/  IMAD R249, R5, 0x2, R248 ;  /* 0x0000000205f97824 */ /* 0x000fe200078e02f8 */
[----:B------:R-:W-:Y:S01]  /*3650*/  LDSM.16.MT88.4 R24, [R248+0x100] ;  /* 0x00010000f818783b */ /* 0x000fe20000004200 */
[C---:B------:R-:W-:Y:S02]  /*3660*/  LEA R251, R0.reuse, R248, 0x1 ;  /* 0x000000f800fb7211 */ /* 0x040fe400078e08ff */
[----:B------:R-:W-:Y:S01]  /*3670*/  SHF.R.S32.HI R3, RZ, 0x1f, R2 ;  /* 0x0000001fff037819 */ /* 0x000fe20000011402 */
[----:B------:R-:W-:-:S02]  /*3680*/  IMAD R250, R0, 0x2, R249 ;  /* 0x0000000200fa7824 */ /* 0x000fc400078e02f9 */
[----:B------:R-:W-:Y:S01]  /*3690*/  LDSM.16.MT88.4 R68, [R251+0x2100] ;  /* 0x00210000fb44783b */ /* 0x000fe20000004200 */
[----:B------:R-:W-:-:S03]  /*36a0*/  LEA.HI R3, R3, R2, RZ, 0x2 ;  /* 0x0000000203037211 */ /* 0x000fc600078f10ff */
[----:B------:R-:W-:Y:S01]  /*36b0*/  LDSM.16.MT88.4 R80, [R250+0x2900] ;  /* 0x00290000fa50783b */ /* 0x000fe20000004200 */
[----:B------:R-:W-:-:S04]  /*36c0*/  LOP3.LUT R3, R3, 0x7ffffffc, RZ, 0xc0, !PT ;  /* 0x7ffffffc03037812 */ /* 0x000fc800078ec0ff */
[----:B------:R-:W-:-:S05]  /*36d0*/  IADD3 R2, R2, -R3, RZ ;  /* 0x8000000302027210 */ /* 0x000fca0007ffe0ff */
[----:B------:R-:W-:-:S05]  /*36e0*/  IMAD R2, R2, -0x2, R6 ;  /* 0xfffffffe02027824 */ /* 0x000fca00078e0206 */
[----:B------:R-:W-:-:S04]  /*36f0*/  ISETP.GT.AND P0, PT, R2, RZ, PT ;  /* 0x000000ff0200720c */ /* 0x000fc80003f04270 */
[----:B------:R-:W-:Y:S02]  /*3700*/  FSEL R15, R73, -INF , P0 ;  /* 0xff800000490f7808 */ /* 0x000fe40000000000 */
[----:B------:R-:W-:Y:S02]  /*3710*/  FSEL R10, R76, -INF , P0 ;  /* 0xff8000004c0a7808 */ /* 0x000fe40000000000 */
[----:B------:R-:W-:Y:S01]  /*3720*/  ISETP.GT.AND P0, PT, R2, 0x1, PT ;  /* 0x000000010200780c */ /* 0x000fe20003f04270 */
[----:B------:R-:W-:Y:S03]  /*3730*/  LDSM.16.MT88.4 R76, [R250+0x2100] ;  /* 0x00210000fa4c783b */ /* 0x000fe60000004200 */
[----:B------:R-:W-:Y:S02]  /*3740*/  FSEL R16, R72, -INF , P0 ;  /* 0xff80000048107808 */ /* 0x000fe40000000000 */
[----:B------:R-:W-:-:S02]  /*3750*/  FSEL R9, R74, -INF , P0 ;  /* 0xff8000004a097808 */ /* 0x000fc40000000000 */
[----:B------:R-:W-:Y:S01]  /*3760*/  ISETP.GT.AND P0, PT, R2, 0x8, PT ;  /* 0x000000080200780c */ /* 0x000fe20003f04270 */
[----:B------:R-:W-:Y:S01]  /*3770*/  LDSM.16.MT88.4 R72, [R250+0x900] ;  /* 0x00090000fa48783b */ /* 0x000fe20000004200 */
[----:B------:R-:W-:Y:S02]  /*3780*/  FMNMX.FTZ R3, R10, R9, !PT ;  /* 0x000000090a037209 */ /* 0x000fe40007810000 */
[----:B------:R-:W-:Y:S02]  /*3790*/  FSEL R17, R57, -INF , P0 ;  /* 0xff80000039117808 */ /* 0x000fe40000000000 */
[----:B------:R-:W-:Y:S02]  /*37a0*/  FSEL R8, R65, -INF , P0 ;  /* 0xff80000041087808 */ /* 0x000fe40000000000 */
[----:B------:R-:W-:Y:S02]  /*37b0*/  ISETP.GT.AND P0, PT, R2, 0x9, PT ;  /* 0x000000090200780c */ /* 0x000fe40003f04270 */
[----:B------:R-:W-:-:S02]  /*37c0*/  FMNMX.FTZ R3, R8, R3, !PT ;  /* 0x0000000308037209 */ /* 0x000fc40007810000 */
[----:B------:R-:W-:Y:S02]  /*37d0*/  FSEL R18, R56, -INF , P0 ;  /* 0xff80000038127808 */ /* 0x000fe40000000000 */
[----:B------:R-:W-:Y:S02]  /*37e0*/  FSEL R7, R64, -INF , P0 ;  /* 0xff80000040077808 */ /* 0x000fe40000000000 */
[----:B------:R-:W-:Y:S01]  /*37f0*/  ISETP.GT.AND P0, PT, R2, 0x10, PT ;  /* 0x000000100200780c */ /* 0x000fe20003f04270 */
[----:B------:R-:W-:Y:S01]  /*3800*/  LDSM.16.MT88.4 R64, [R249+0x2100] ;  /* 0x00210000f940783b */ /* 0x000fe20000004200 */
[----:B------:R-:W-:Y:S02]  /*3810*/  FMNMX.FTZ R3, R7, R3, !PT ;  /* 0x0000000307037209 */ /* 0x000fe40007810000 */
[----:B------:R-:W-:Y:S02]  /*3820*/  FSEL R19, R51, -INF , P0 ;  /* 0xff80000033137808 */ /* 0x000fe40000000000 */
[----:B------:R-:W-:-:S02]  /*3830*/  FSEL R6, R53, -INF , P0 ;  /* 0xff80000035067808 */ /* 0x000fc40000000000 */
[----:B------:R-:W-:Y:S02]  /*3840*/  ISETP.GT.AND P0, PT, R2, 0x11, PT ;  /* 0x000000110200780c */ /* 0x000fe40003f04270 */
[----:B------:R-:W-:Y:S02]  /*3850*/  FMNMX.FTZ R3, R6, R3, !PT ;  /* 0x0000000306037209 */ /* 0x000fe40007810000 */
[----:B------:R-:W-:Y:S02]  /*3860*/  FSEL R20, R50, -INF , P0 ;  /* 0xff80000032147808 */ /* 0x000fe40000000000 */
[----:B------:R-:W-:Y:S02]  /*3870*/  FSEL R13, R52, -INF , P0 ;  /* 0xff800000340d7808 */ /* 0x000fe40000000000 */
[----:B------:R-:W-:Y:S01]  /*3880*/  ISETP.GT.AND P0, PT, R2, 0x18, PT ;  /* 0x000000180200780c */ /* 0x000fe20003f04270 */
[----:B------:R-:W-:Y:S01]  /*3890*/  LDSM.16.MT88.4 R52, [R249+0x900] ;  /* 0x00090000f934783b */ /* 0x000fe20000004200 */
[----:B------:R-:W-:-:S02]  /*38a0*/  FMNMX.FTZ R3, R13, R3, !PT ;  /* 0x000000030d037209 */ /* 0x000fc40007810000 */
[----:B------:R-:W-:Y:S02]  /*38b0*/  FSEL R22, R46, -INF , P0 ;  /* 0xff8000002e167808 */ /* 0x000fe40000000000 */
[----:B------:R-:W-:Y:S02]  /*38c0*/  FSEL R11, R49, -INF , P0 ;  /* 0xff800000310b7808 */ /* 0x000fe40000000000 */
[----:B------:R-:W-:Y:S02]  /*38d0*/  ISETP.GT.AND P0, PT, R2, 0x19, PT ;  /* 0x000000190200780c */ /* 0x000fe40003f04270 */
[----:B------:R-:W-:Y:S02]  /*38e0*/  FMNMX.FTZ R3, R11, R3, !PT ;  /* 0x000000030b037209 */ /* 0x000fe40007810000 */
[----:B------:R-:W-:Y:S02]  /*38f0*/  FSEL R23, R45, -INF , P0 ;  /* 0xff8000002d177808 */ /* 0x000fe40000000000 */
[----:B------:R-:W-:-:S02]  /*3900*/  FSEL R14, R48, -INF , P0 ;  /* 0xff800000300e7808 */ /* 0x000fc40000000000 */
[----:B------:R-:W-:Y:S01]  /*3910*/  ISETP.GT.AND P0, PT, R2, 0x20, PT ;  /* 0x000000200200780c */ /* 0x000fe20003f04270 */
[----:B------:R-:W-:Y:S01]  /*3920*/  LDSM.16.MT88.4 R48, [R251+0x100] ;  /* 0x00010000fb30783b */ /* 0x000fe20000004200 */
        /* <DEDUP_REMOVED lines=12> */
[----:B------:R-:W-:Y:S02]  /*39f0*/  ISETP.GT.AND P0, PT, R2, 0x29, PT ;  /* 0x000000290200780c */ /* 0x000fe40003f04270 */
[----:B------:R-:W-:Y:S02]  /*3a00*/  FMNMX.FTZ R3, R95, R3, !PT ;  /* 0x000000035f037209 */ /* 0x000fe40007810000 */
[----:B------:R-:W-:Y:S02]  /*3a10*/  FSEL R107, R36, -INF , P0 ;  /* 0xff800000246b7808 */ /* 0x000fe40000000000 */
[----:B------:R-:W-:Y:S02]  /*3a20*/  FSEL R94, R39, -INF , P0 ;  /* 0xff800000275e7808 */ /* 0x000fe40000000000 */
[----:B------:R-:W-:Y:S02]  /*3a30*/  ISETP.GT.AND P0, PT, R2, 0x30, PT ;  /* 0x000000300200780c */ /* 0x000fe40003f04270 */
[----:B------:R-:W-:-:S02]  /*3a40*/  FMNMX.FTZ R12, R15, R16, !PT ;  /* 0x000000100f0c7209 */ /* 0x000fc40007810000 */
[----:B------:R-:W-:Y:S02]  /*3a50*/  FSEL R106, R31, -INF , P0 ;  /* 0xff8000001f6a7808 */ /* 0x000fe40000000000 */
[----:B------:R-:W-:Y:S02]  /*3a60*/  FSEL R93, R35, -INF , P0 ;  /* 0xff800000235d7808 */ /* 0x000fe40000000000 */
[----:B------:R-:W-:Y:S02]  /*3a70*/  ISETP.GT.AND P0, PT, R2, 0x31, PT ;  /* 0x000000310200780c */ /* 0x000fe40003f04270 */
[----:B------:R-:W-:Y:S02]  /*3a80*/  FMNMX.FTZ R3, R94, R3, !PT ;  /* 0x000000035e037209 */ /* 0x000fe40007810000 */
[----:B------:R-:W-:Y:S02]  /*3a90*/  FSEL R99, R30, -INF , P0 ;  /* 0xff8000001e637808 */ /* 0x000fe40000000000 */
[----:B------:R-:W-:-:S02]  /*3aa0*/  FSEL R92, R34, -INF , P0 ;  /* 0xff800000225c7808 */ /* 0x000fc40000000000 */
[----:B------:R-:W-:Y:S02]  /*3ab0*/  FMNMX.FTZ R12, R17, R12, !PT ;  /* 0x0000000c110c7209 */ /* 0x000fe40007810000 */
[----:B------:R-:W-:Y:S02]  /*3ac0*/  ISETP.GT.AND P0, PT, R2, 0x38, PT ;  /* 0x000000380200780c */ /* 0x000fe40003f04270 */
[----:B------:R-:W-:Y:S02]  /*3ad0*/  FMNMX.FTZ R3, R93, R3, !PT ;  /* 0x000000035d037209 */ /* 0x000fe40007810000 */
[----:B------:R-:W-:Y:S02]  /*3ae0*/  FMNMX.FTZ R12, R18, R12, !PT ;  /* 0x0000000c120c7209 */ /* 0x000fe40007810000 */
[----:B------:R-:W-:Y:S02]  /*3af0*/  FSEL R98, R29, -INF , P0 ;  /* 0xff8000001d627808 */ /* 0x000fe40000000000 */
[----:B------:R-:W-:Y:S01]  /*3b00*/  FSEL R91, R33, -INF , P0 ;  /* 0xff800000215b7808 */ /* 0x000fe20000000000 */
[----:B------:R-:W-:Y:S01]  /*3b10*/  LDSM.16.MT88.4 R28, [R248+0x900] ;  /* 0x00090000f81c783b */ /* 0x000fe20000004200 */
[----:B------:R-:W-:-:S02]  /*3b20*/  ISETP.GT.AND P0, PT, R2, 0x39, PT ;  /* 0x000000390200780c */ /* 0x000fc40003f04270 */
[----:B------:R-:W-:Y:S02]  /*3b30*/  FMNMX.FTZ R2, R92, R3, !PT ;  /* 0x000000035c027209 */ /* 0x000fe40007810000 */
[----:B------:R-:W-:Y:S02]  /*3b40*/  FMNMX.FTZ R3, R19, R12, !PT ;  /* 0x0000000c13037209 */ /* 0x000fe40007810000 */
[----:B------:R-:W-:Y:S02]  /*3b50*/  FSEL R89, R32, -INF , P0 ;  /* 0xff80000020597808 */ /* 0x000fe40000000000 */
[----:B------:R-:W-:Y:S01]  /*3b60*/  FMNMX.FTZ R3, R20, R3, !PT ;  /* 0x0000000314037209 */ /* 0x000fe20007810000 */
[----:B------:R-:W-:Y:S01]  /*3b70*/  LDSM.16.MT88.4 R32, [R250+0x100] ;  /* 0x00010000fa20783b */ /* 0x000fe20000004200 */
[----:B------:R-:W-:Y:S02]  /*3b80*/  FMNMX.FTZ R2, R91, R2, !PT ;  /* 0x000000025b027209 */ /* 0x000fe40007810000 */
[----:B------:R-:W-:-:S02]  /*3b90*/  FMNMX.FTZ R3, R22, R3, !PT ;  /* 0x0000000316037209 */ /* 0x000fc40007810000 */
[----:B------:R-:W-:Y:S02]  /*3ba0*/  FMNMX.FTZ R2, R89, R2, !PT ;  /* 0x0000000259027209 */ /* 0x000fe40007810000 */
[----:B------:R-:W-:Y:S02]  /*3bb0*/  FMNMX.FTZ R3, R23, R3, !PT ;  /* 0x0000000317037209 */ /* 0x000fe40007810000 */
[----:B------:R-:W-:Y:S01]  /*3bc0*/  FSEL R90, R38, -INF , P0 ;  /* 0xff800000265a7808 */ /* 0x000fe20000000000 */
[----:B------:R-:W1:Y:S01]  /*3bd0*/  SHFL.BFLY PT, R12, R2, 0x2, 0x1f ;  /* 0x0c401f00020c7f89 */ /* 0x000e6200000e0000 */
[----:B------:R-:W-:-:S03]  /*3be0*/  FMNMX.FTZ R3, R105, R3, !PT ;  /* 0x0000000369037209 */ /* 0x000fc60007810000 */
[----:B------:R-:W-:Y:S01]  /*3bf0*/  LDSM.16.MT88.4 R36, [R249+0x100] ;  /* 0x00010000f924783b */ /* 0x000fe20000004200 */
[----:B------:R-:W-:-:S04]  /*3c00*/  FMNMX.FTZ R3, R104, R3, !PT ;  /* 0x0000000368037209 */ /* 0x000fc80007810000 */
[----:B------:R-:W-:-:S04]  /*3c10*/  FMNMX.FTZ R3, R108, R3, !PT ;  /* 0x000000036c037209 */ /* 0x000fc80007810000 */
[----:B------:R-:W-:-:S04]  /*3c20*/  FMNMX.FTZ R3, R107, R3, !PT ;  /* 0x000000036b037209 */ /* 0x000fc80007810000 */
[----:B------:R-:W-:-:S04]  /*3c30*/  FMNMX.FTZ R3, R106, R3, !PT ;  /* 0x000000036a037209 */ /* 0x000fc80007810000 */
[----:B------:R-:W-:Y:S02]  /*3c40*/  FMNMX.FTZ R3, R99, R3, !PT ;  /* 0x0000000363037209 */ /* 0x000fe40007810000 */
[----:B-1----:R-:W-:Y:S02]  /*3c50*/  FMNMX.FTZ R2, R2, R12, !PT ;  /* 0x0000000c02027209 */ /* 0x002fe40007810000 */
[----:B------:R-:W-:-:S03]  /*3c60*/  FMNMX.FTZ R3, R98, R3, !PT ;  /* 0x0000000362037209 */ /* 0x000fc60007810000 */
[----:B------:R-:W1:Y:S01]  /*3c70*/  SHFL.BFLY PT, R132, R2, 0x1, 0x1f ;  /* 0x0c201f0002847f89 */ /* 0x000e6200000e0000 */
[----:B------:R-:W-:-:S05]  /*3c80*/  FMNMX.FTZ R3, R90, R3, !PT ;  /* 0x000000035a037209 */ /* 0x000fca0007810000 */
[----:B------:R-:W2:Y:S01]  /*3c90*/  SHFL.BFLY PT, R21, R3, 0x2, 0x1f ;  /* 0x0c401f0003157f89 */ /* 0x000ea200000e0000 */
[----:B-1----:R-:W-:-:S04]  /*3ca0*/  FMNMX.FTZ R132, R2, R132, !PT ;  /* 0x0000008402847209 */ /* 0x002fc80007810000 */
[C---:B------:R-:W-:Y:S01]  /*3cb0*/  FSETP.NEU.FTZ.AND P0, PT, R132.reuse, -INF , PT ;  /* 0xff8000008400780b */ /* 0x040fe20003f1d000 */
[----:B------:R-:W-:Y:S01]  /*3cc0*/  FMUL.FTZ R12, R132, c[0x0][0x2d0] ;  /* 0x0000b400840c7a20 */ /* 0x000fe20000410000 */
[----:B--2---:R-:W-:-:S04]  /*3cd0*/  FMNMX.FTZ R2, R3, R21, !PT ;  /* 0x0000001503027209 */ /* 0x004fc80007810000 */
[----:B------:R-:W-:Y:S01]  /*3ce0*/  FSEL R12, R12, RZ, P0 ;  /* 0x000000ff0c0c7208 */ /* 0x000fe20000000000 */
[----:B------:R-:W1:Y:S04]  /*3cf0*/  SHFL.BFLY PT, R3, R2, 0x1, 0x1f ;  /* 0x0c201f0002037f89 */ /* 0x000e6800000e0000 */
[--C-:B------:R-:W-:Y:S02]  /*3d00*/  FFMA.FTZ R13, R13, c[0x0][0x2d0], -R12.reuse ;  /* 0x0000b4000d0d7a23 */ /* 0x100fe4000001080c */
[--C-:B------:R-:W-:Y:S02]  /*3d10*/  FFMA.FTZ R14, R14, c[0x0][0x2d0], -R12.reuse ;  /* 0x0000b4000e0e7a23 */ /* 0x100fe4000001080c */
[----:B------:R-:W-:Y:S01]  /*3d20*/  MUFU.EX2 R109, R13 ;  /* 0x0000000d006d7308 */ /* 0x000fe20000000800 */
[----:B------:R-:W-:-:S02]  /*3d30*/  FFMA.FTZ R10, R10, c[0x0][0x2d0], -R12 ;  /* 0x0000b4000a0a7a23 */ /* 0x000fc4000001080c */
[--C-:B------:R-:W-:Y:S02]  /*3d40*/  FFMA.FTZ R9, R9, c[0x0][0x2d0], -R12.reuse ;  /* 0x0000b40009097a23 */ /* 0x100fe4000001080c */
[--C-:B------:R-:W-:Y:S02]  /*3d50*/  FFMA.FTZ R8, R8, c[0x0][0x2d0], -R12.reuse ;  /* 0x0000b40008087a23 */ /* 0x100fe4000001080c */
[--C-:B------:R-:W-:Y:S01]  /*3d60*/  FFMA.FTZ R7, R7, c[0x0][0x2d0], -R12.reuse ;  /* 0x0000b40007077a23 */ /* 0x100fe2000001080c */
[----:B------:R-:W-:Y:S01]  /*3d70*/  MUFU.EX2 R183, R14 ;  /* 0x0000000e00b77308 */ /* 0x000fe20000000800 */
[--C-:B------:R-:W-:Y:S02]  /*3d80*/  FFMA.FTZ R11, R11, c[0x0][0x2d0], -R12.reuse ;  /* 0x0000b4000b0b7a23 */ /* 0x100fe4000001080c */
[----:B------:R-:W-:Y:S01]  /*3d90*/  FFMA.FTZ R6, R6, c[0x0][0x2d0], -R12 ;  /* 0x0000b40006067a23 */ /* 0x000fe2000001080c */
[----:B-1----:R-:W-:-:S04]  /*3da0*/  FMNMX.FTZ R2, R3, R2, !PT ;  /* 0x0000000203027209 */ /* 0x002fc80007810000 */
[----:B------:R-:W-:Y:S01]  /*3db0*/  MUFU.EX2 R87, R10 ;  /* 0x0000000a00577308 */ /* 0x000fe20000000800 */
[C---:B------:R-:W-:Y:S01]  /*3dc0*/  FSETP.NEU.FTZ.AND P0, PT, R2.reuse, -INF , PT ;  /* 0xff8000000200780b */ /* 0x040fe20003f1d000 */
[----:B------:R-:W-:-:S06]  /*3dd0*/  FMUL.FTZ R3, R2, c[0x0][0x2d0] ;  /* 0x0000b40002037a20 */ /* 0x000fcc0000410000 */
[----:B------:R-:W1:Y:S01]  /*3de0*/  MUFU.EX2 R85, R9 ;  /* 0x0000000900557308 */ /* 0x000e620000000800 */
[----:B------:R-:W-:-:S05]  /*3df0*/  FSEL R3, R3, RZ, P0 ;  /* 0x000000ff03037208 */ /* 0x000fca0000000000 */
[--C-:B------:R-:W-:Y:S02]  /*3e00*/  FFMA.FTZ R4, R16, c[0x0][0x2d0], -R3.reuse ;  /* 0x0000b40010047a23 */ /* 0x100fe40000010803 */
[--C-:B------:R-:W-:Y:S01]  /*3e10*/  FFMA.FTZ R15, R15, c[0x0][0x2d0], -R3.reuse ;  /* 0x0000b4000f0f7a23 */ /* 0x100fe20000010803 */
[----:B------:R1:W-:Y:S08]  /*3e20*/  MUFU.EX2 R86, R8 ;  /* 0x0000000800567308 */ /* 0x0003f00000000800 */
[----:B------:R2:W-:Y:S08]  /*3e30*/  MUFU.EX2 R13, R4 ;  /* 0x00000004000d7308 */ /* 0x0005f00000000800 */
[----:B------:R-:W3:Y:S01]  /*3e40*/  MUFU.EX2 R88, R7 ;  /* 0x0000000700587308 */ /* 0x000ee20000000800 */
[----:B-1----:R-:W-:Y:S01]  /*3e50*/  F2FP.BF16.PACK_AB R8, R85, R87 ;  /* 0x000000575508723e */ /* 0x002fe200000010ff */
[----:B--2---:R-:W-:-:S06]  /*3e60*/  FFMA.FTZ R4, R17, c[0x0][0x2d0], -R3 ;  /* 0x0000b40011047a23 */ /* 0x004fcc0000010803 */
[----:B------:R-:W1:Y:S01]  /*3e70*/  MUFU.EX2 R15, R15 ;  /* 0x0000000f000f7308 */ /* 0x000e620000000800 */
[----:B---3--:R-:W-:-:S07]  /*3e80*/  F2FP.BF16.PACK_AB R10, R88, R86 ;  /* 0x00000056580a723e */ /* 0x008fce00000010ff */
[----:B------:R2:W-:Y:S08]  /*3e90*/  MUFU.EX2 R14, R4 ;  /* 0x00000004000e7308 */ /* 0x0005f00000000800 */
[----:B------:R-:W3:Y:S01]  /*3ea0*/  MUFU.EX2 R110, R11 ;  /* 0x0000000b006e7308 */ /* 0x000ee20000000800 */
[----:B-1----:R-:W-:Y:S01]  /*3eb0*/  F2FP.BF16.PACK_AB R9, R13, R15 ;  /* 0x0000000f0d09723e */ /* 0x002fe200000010ff */
[----:B--2---:R-:W-:-:S06]  /*3ec0*/  FFMA.FTZ R4, R18, c[0x0][0x2d0], -R3 ;  /* 0x0000b40012047a23 */ /* 0x004fcc0000010803 */
[----:B------:R3:W-:Y:S08]  /*3ed0*/  MUFU.EX2 R111, R6 ;  /* 0x00000006006f7308 */ /* 0x0007f00000000800 */
[----:B------:R1:W2:Y:S01]  /*3ee0*/  MUFU.EX2 R84, R4 ;  /* 0x0000000400547308 */ /* 0x0002a20000000800 */
[----:B---3--:R-:W-:Y:S01]  /*3ef0*/  F2FP.BF16.PACK_AB R6, R183, R110 ;  /* 0x0000006eb706723e */ /* 0x008fe200000010ff */
[----:B-1----:R-:W-:Y:S01]  /*3f00*/  FFMA.FTZ R4, R19, c[0x0][0x2d0], -R3 ;  /* 0x0000b40013047a23 */ /* 0x002fe20000010803 */
[----:B--2---:R-:W-:-:S05]  /*3f10*/  F2FP.BF16.PACK_AB R11, R84, R14 ;  /* 0x0000000e540b723e */ /* 0x004fca00000010ff */
[----:B------:R1:W-:Y:S02]  /*3f20*/  MUFU.EX2 R182, R4 ;  /* 0x0000000400b67308 */ /* 0x0003e40000000800 */
[C---:B------:R-:W-:Y:S08]  /*3f30*/  HMMA.16816.F32.BF16 R16, R8.reuse, R26, RZ ;  /* 0x0000001a0810723c */ /* 0x040ff000000418ff */
[----:B------:R-:W-:Y:S01]  /*3f40*/  HMMA.16816.F32.BF16 R40, R8, R36, RZ ;  /* 0x000000240828723c */ /* 0x000fe200000418ff */
[----:B-1----:R-:W-:-:S04]  /*3f50*/  FFMA.FTZ R4, R20, c[0x0][0x2d0], -R3 ;  /* 0x0000b40014047a23 */ /* 0x002fc80000010803 */
[----:B------:R1:W2:Y:S02]  /*3f60*/  MUFU.EX2 R127, R4 ;  /* 0x00000004007f7308 */ /* 0x0002a40000000800 */
[----:B-1----:R-:W-:Y:S01]  /*3f70*/  FFMA.FTZ R4, R22, c[0x0][0x2d0], -R3 ;  /* 0x0000b40016047a23 */ /* 0x002fe20000010803 */
[----:B--2---:R-:W-:-:S05]  /*3f80*/  F2FP.BF16.PACK_AB R5, R127, R182 ;  /* 0x000000b67f05723e */ /* 0x004fca00000010ff */
[----:B------:R1:W-:Y:S02]  /*3f90*/  MUFU.EX2 R126, R4 ;  /* 0x00000004007e7308 */ /* 0x0003e40000000800 */
[----:B-1----:R-:W-:Y:S02]  /*3fa0*/  FFMA.FTZ R4, R23, c[0x0][0x2d0], -R3 ;  /* 0x0000b40017047a23 */ /* 0x002fe40000010803 */
[C---:B------:R-:W-:Y:S04]  /*3fb0*/  HMMA.16816.F32.BF16 R20, R8.reuse, R24, RZ ;  /* 0x000000180814723c */ /* 0x040fe800000418ff */
[----:B------:R1:W2:Y:S04]  /*3fc0*/  MUFU.EX2 R125, R4 ;  /* 0x00000004007d7308 */ /* 0x0002a80000000800 */
[----:B------:R-:W-:Y:S01]  /*3fd0*/  HMMA.16816.F32.BF16 R24, R8, R38, RZ ;  /* 0x000000260818723c */ /* 0x000fe200000418ff */
[----:B-1----:R-:W-:-:S02]  /*3fe0*/  F2FP.BF16.PACK_AB R4, R109, R111 ;  /* 0x0000006f6d04723e */ /* 0x002fc400000010ff */
[----:B--2---:R-:W-:Y:S11]  /*3ff0*/  F2FP.BF16.PACK_AB R7, R125, R126 ;  /* 0x0000007e7d07723e */ /* 0x004ff600000010ff */
[----:B------:R-:W-:Y:S02]  /*4000*/  @!UPT UIADD3 URZ, URZ, URZ, URZ ;  /* 0x0000003f3f3ff290 */ /* 0x000fe4000fffe03f */
[----:B------:R-:W-:Y:S08]  /*4010*/  HMMA.16816.F32.BF16 R164, R4, R28, R20 ;  /* 0x0000001c04a4723c */ /* 0x000ff00000041814 */
[----:B------:R-:W-:Y:S08]  /*4020*/  HMMA.16816.F32.BF16 R20, R8, R48, RZ ;  /* 0x000000300814723c */ /* 0x000ff000000418ff */
[----:B------:R-:W-:Y:S01]  /*4030*/  HMMA.16816.F32.BF16 R60, R4, R30, R16 ;  /* 0x0000001e043c723c */ /* 0x000fe20000041810 */
[----:B------:R-:W1:Y:S07]  /*4040*/  LDSM.16.MT88.4 R28, [R248+0x2100] ;  /* 0x00210000f81c783b */ /* 0x000e6e0000004200 */
[----:B------:R-:W-:Y:S08]  /*4050*/  HMMA.16816.F32.BF16 R16, R8, R50, RZ ;  /* 0x000000320810723c */ /* 0x000ff000000418ff */
[C---:B------:R-:W-:Y:S07]  /*4060*/  HMMA.16816.F32.BF16 R56, R4.reuse, R44, R20 ;  /* 0x0000002c0438723c */ /* 0x040fee0000041814 */
[----:B------:R-:W-:Y:S01]  /*4070*/  STL [R1+0x48], R62 ;  /* 0x0000483e01007387 */ /* 0x000fe20000100800 */
[----:B------:R-:W-:Y:S01]  /*4080*/  HMMA.16816.F32.BF16 R156, R4, R52, R40 ;  /* 0x00000034049c723c */ /* 0x000fe20000041828 */
[----:B------:R-:W-:Y:S01]  /*4090*/  IMAD.MOV.U32 R102, RZ, RZ, R61 ;  /* 0x000000ffff667224 */ /* 0x000fe200078e003d */
[----:B------:R-:W-:Y:S01]  /*40a0*/  MOV R101, R60 ;  /* 0x0000003c00657202 */ /* 0x000fe20000000f00 */
[----:B------:R-:W-:-:S02]  /*40b0*/  IMAD.MOV.U32 R178, RZ, RZ, R63 ;  /* 0x000000ffffb27224 */ /* 0x000fc400078e003f */
[----:B------:R-:W-:Y:S03]  /*40c0*/  LDSM.16.MT88.4 R60, [R248+0x2900] ;  /* 0x00290000f83c783b */ /* 0x000fe60000004200 */
[C---:B------:R-:W-:Y:S01]  /*40d0*/  HMMA.16816.F32.BF16 R148, R4.reuse, R54, R24 ;  /* 0x000000360494723c */ /* 0x040fe20000041818 */
[----:B------:R-:W2:Y:S07]  /*40e0*/  LDSM.16.MT88.4 R52, [R251+0x2900] ;  /* 0x00290000fb34783b */ /* 0x000eae0000004200 */
[----:B------:R-:W-:Y:S01]  /*40f0*/  IMAD.MOV.U32 R118, RZ, RZ, R57 ;  /* 0x000000ffff767224 */ /* 0x000fe200078e0039 */
[----:B------:R-:W-:Y:S01]  /*4100*/  MOV R117, R56 ;  /* 0x0000003800757202 */ /* 0x000fe20000000f00 */
[----:B------:R-:W-:Y:S01]  /*4110*/  IMAD.MOV.U32 R116, RZ, RZ, R58 ;  /* 0x000000ffff747224 */ /* 0x000fe200078e003a */
[----:B------:R-:W-:Y:S01]  /*4120*/  HMMA.16816.F32.BF16 R16, R4, R46, R16 ;  /* 0x0000002e0410723c */ /* 0x000fe20000041810 */
[----:B------:R-:W-:-:S02]  /*4130*/  IMAD.MOV.U32 R115, RZ, RZ, R59 ;  /* 0x000000ffff737224 */ /* 0x000fc400078e003b */
[----:B------:R-:W3:Y:S05]  /*4140*/  LDSM.16.MT88.4 R56, [R249+0x2900] ;  /* 0x00290000f938783b */ /* 0x000eea0000004200 */
[C---:B------:R-:W-:Y:S08]  /*4150*/  HMMA.16816.F32.BF16 R20, R8.reuse, R70, RZ ;  /* 0x000000460814723c */ /* 0x040ff000000418ff */
[C---:B-1----:R-:W-:Y:S08]  /*4160*/  HMMA.16816.F32.BF16 R40, R8.reuse, R28, RZ ;  /* 0x0000001c0828723c */ /* 0x042ff000000418ff */
[----:B------:R-:W-:Y:S01]  /*4170*/  HMMA.16816.F32.BF16 R24, R8, R68, RZ ;  /* 0x000000440818723c */ /* 0x000fe200000418ff */
[----:B------:R-:W-:Y:S01]  /*4180*/  MOV R181, R16 ;  /* 0x0000001000b57202 */ /* 0x000fe20000000f00 */
[----:B------:R-:W-:Y:S01]  /*4190*/  IMAD.MOV.U32 R180, RZ, RZ, R17 ;  /* 0x000000ffffb47224 */ /* 0x000fe200078e0011 */
[----:B------:R-:W-:Y:S01]  /*41a0*/  MOV R124, R19 ;  /* 0x00000013007c7202 */ /* 0x000fe20000000f00 */
[----:B------:R-:W-:-:S04]  /*41b0*/  IMAD.MOV.U32 R179, RZ, RZ, R18 ;  /* 0x000000ffffb37224 */ /* 0x000fc800078e0012 */
[C---:B------:R-:W-:Y:S08]  /*41c0*/  HMMA.16816.F32.BF16 R48, R8.reuse, R32, RZ ;  /* 0x000000200830723c */ /* 0x040ff000000418ff */
[C---:B------:R-:W-:Y:S08]  /*41d0*/  HMMA.16816.F32.BF16 R44, R8.reuse, R34, RZ ;  /* 0x00000022082c723c */ /* 0x040ff000000418ff */
[----:B------:R-:W-:Y:S08]  /*41e0*/  HMMA.16816.F32.BF16 R32, R8, R64, RZ ;  /* 0x000000400820723c */ /* 0x000ff000000418ff */
[----:B--2---:R-:W-:Y:S08]  /*41f0*/  HMMA.16816.F32.BF16 R20, R4, R54, R20 ;  /* 0x000000360414723c */ /* 0x004ff00000041814 */
[C---:B------:R-:W-:Y:S08]  /*4200*/  HMMA.16816.F32.BF16 R16, R8.reuse, R76, RZ ;  /* 0x0000004c0810723c */ /* 0x040ff000000418ff */
[C---:B------:R-:W-:Y:S08]  /*4210*/  HMMA.16816.F32.BF16 R36, R8.reuse, R30, RZ ;  /* 0x0000001e0824723c */ /* 0x040ff000000418ff */
[----:B------:R-:W-:Y:S01]  /*4220*/  HMMA.16816.F32.BF16 R28, R8, R66, RZ ;  /* 0x00000042081c723c */ /* 0x000fe200000418ff */
[----:B------:R-:W1:Y:S01]  /*4230*/  LDSM.16.MT88.4 R64, [R248+0x4100] ;  /* 0x00410000f840783b */ /* 0x000e620000004200 */
[----:B------:R-:W-:Y:S01]  /*4240*/  IMAD.MOV.U32 R137, RZ, RZ, R21 ;  /* 0x000000ffff897224 */ /* 0x000fe200078e0015 */
[----:B------:R-:W-:Y:S01]  /*4250*/  MOV R136, R20 ;  /* 0x0000001400887202 */ /* 0x000fe20000000f00 */
[----:B------:R-:W-:-:S02]  /*4260*/  IMAD.MOV.U32 R114, RZ, RZ, R23 ;  /* 0x000000ffff727224 */ /* 0x000fc400078e0017 */
[----:B------:R-:W-:Y:S02]  /*4270*/  IMAD.MOV.U32 R103, RZ, RZ, R22 ;  /* 0x000000ffff677224 */ /* 0x000fe400078e0016 */
[C---:B------:R-:W-:Y:S08]  /*4280*/  HMMA.16816.F32.BF16 R128, R4.reuse, R60, R40 ;  /* 0x0000003c0480723c */ /* 0x040ff00000041828 */
[C---:B------:R-:W-:Y:S01]  /*4290*/  HMMA.16816.F32.BF16 R24, R4.reuse, R52, R24 ;  /* 0x000000340418723c */ /* 0x040fe20000041818 */
[----:B------:R-:W-:Y:S07]  /*42a0*/  LDSM.16.MT88.4 R52, [R250+0x4100] ;  /* 0x00410000fa34783b */ /* 0x000fee0000004200 */
[C---:B------:R-:W-:Y:S01]  /*42b0*/  HMMA.16816.F32.BF16 R140, R4.reuse, R72, R48 ;  /* 0x00000048048c723c */ /* 0x040fe20000041830 */
[----:B------:R-:W2:Y:S07]  /*42c0*/  LDSM.16.MT88.4 R48, [R249+0x4100] ;  /* 0x00410000f930783b */ /* 0x000eae0000004200 */
[----:B---3--:R-:W-:Y:S01]  /*42d0*/  HMMA.16816.F32.BF16 R40, R4, R56, R32 ;  /* 0x000000380428723c */ /* 0x008fe20000041820 */
[----:B------:R-:W-:Y:S01]  /*42e0*/  IMAD.MOV.U32 R122, RZ, RZ, R129 ;  /* 0x000000ffff7a7224 */ /* 0x000fe200078e0081 */
[----:B------:R-:W-:Y:S01]  /*42f0*/  MOV R120, R131 ;  /* 0x0000008300787202 */ /* 0x000fe20000000f00 */
[----:B------:R-:W-:-:S02]  /*4300*/  IMAD.MOV.U32 R121, RZ, RZ, R130 ;  /* 0x000000ffff797224 */ /* 0x000fc400078e0082 */
[----:B------:R-:W-:-:S03]  /*4310*/  IMAD.MOV.U32 R119, RZ, RZ, R128 ;  /* 0x000000ffff777224 */ /* 0x000fc600078e0080 */
[C---:B------:R-:W-:Y:S01]  /*4320*/  HMMA.16816.F32.BF16 R20, R4.reuse, R80, R16 ;  /* 0x000000500414723c */ /* 0x040fe20000041810 */
[----:B------:R-:W-:Y:S01]  /*4330*/  IMAD.MOV.U32 R130, RZ, RZ, R25 ;  /* 0x000000ffff827224 */ /* 0x000fe200078e0019 */
[----:B------:R-:W-:Y:S01]  /*4340*/  MOV R128, R27 ;  /* 0x0000001b00807202 */ /* 0x000fe20000000f00 */
[----:B------:R-:W-:Y:S02]  /*4350*/  IMAD.MOV.U32 R129, RZ, RZ, R26 ;  /* 0x000000ffff817224 */ /* 0x000fe400078e001a */
[----:B------:R-:W-:Y:S02]  /*4360*/  IMAD.MOV.U32 R123, RZ, RZ, R24 ;  /* 0x000000ffff7b7224 */ /* 0x000fe400078e0018 */
[----:B------:R-:W3:Y:S01]  /*4370*/  LDSM.16.MT88.4 R24, [R248+0x4900] ;  /* 0x00490000f818783b */ /* 0x000ee20000004200 */
[C---:B------:R-:W-:Y:S03]  /*4380*/  HMMA.16816.F32.BF16 R68, R4.reuse, R62, R36 ;  /* 0x0000003e0444723c */ /* 0x040fe60000041824 */
[----:B------:R-:W-:Y:S05]  /*4390*/  LDSM.16.MT88.4 R60, [R248+0x6100] ;  /* 0x00610000f83c783b */ /* 0x000fea0000004200 */
[----:B------:R-:W-:Y:S01]  /*43a0*/  HMMA.16816.F32.BF16 R36, R4, R58, R28 ;  /* 0x0000003a0424723c */ /* 0x000fe2000004181c */
[----:B------:R-:W-:Y:S01]  /*43b0*/  IMAD.MOV.U32 R32, RZ, RZ, R43 ;  /* 0x000000ffff207224 */ /* 0x000fe200078e002b */
[----:B------:R-:W-:Y:S01]  /*43c0*/  MOV R113, R42 ;  /* 0x0000002a00717202 */ /* 0x000fe20000000f00 */
[----:B------:R-:W-:Y:S01]  /*43d0*/  IMAD.MOV.U32 R112, RZ, RZ, R40 ;  /* 0x000000ffff707224 */ /* 0x000fe200078e0028 */
[----:B------:R-:W-:Y:S01]  /*43e0*/  LDSM.16.MT88.4 R56, [R251+0x4900] ;  /* 0x00490000fb38783b */ /* 0x000fe20000004200 */
[----:B------:R-:W-:-:S03]  /*43f0*/  IMAD.MOV.U32 R100, RZ, RZ, R41 ;  /* 0x000000ffff647224 */ /* 0x000fc600078e0029 */
[----:B------:R-:W-:Y:S01]  /*4400*/  HMMA.16816.F32.BF16 R72, R4, R74, R44 ;  /* 0x0000004a0448723c */ /* 0x000fe2000004182c */
[----:B------:R-:W4:Y:S01]  /*4410*/  LDSM.16.MT88.4 R44, [R251+0x4100] ;  /* 0x00410000fb2c783b */ /* 0x000f220000004200 */
[----:B------:R-:W-:Y:S01]  /*4420*/  MOV R17, R21 ;  /* 0x0000001500117202 */ /* 0x000fe20000000f00 */
[----:B------:R-:W-:Y:S01]  /*4430*/  IMAD.MOV.U32 R16, RZ, RZ, R23 ;  /* 0x000000ffff107224 */ /* 0x000fe200078e0017 */
[----:B------:R-:W-:Y:S01]  /*4440*/  MOV R0, R20 ;  /* 0x0000001400007202 */ /* 0x000fe20000000f00 */
[----:B------:R-:W5:Y:S01]  /*4450*/  LDSM.16.MT88.4 R40, [R249+0x4900] ;  /* 0x00490000f928783b */ /* 0x000f620000004200 */
[----:B------:R-:W-:Y:S02]  /*4460*/  IMAD.MOV.U32 R80, RZ, RZ, R22 ;  /* 0x000000ffff507224 */ /* 0x000fe400078e0016 */
[C---:B------:R-:W-:Y:S07]  /*4470*/  HMMA.16816.F32.BF16 R20, R8.reuse, R78, RZ ;  /* 0x0000004e0814723c */ /* 0x040fee00000418ff */
[----:B------:R-:W-:Y:S01]  /*4480*/  IMAD.MOV.U32 R78, RZ, RZ, R17 ;  /* 0x000000ffff4e7224 */ /* 0x000fe200078e0011 */
[----:B------:R-:W-:Y:S01]  /*4490*/  MOV R28, R38 ;  /* 0x00000026001c7202 */ /* 0x000fe20000000f00 */
[----:B------:R-:W-:Y:S01]  /*44a0*/  IMAD.MOV.U32 R131, RZ, RZ, R39 ;  /* 0x000000ffff837224 */ /* 0x000fe200078e0027 */
[----:B------:R-:W-:Y:S01]  /*44b0*/  MOV R79, R16 ;  /* 0x00000010004f7202 */ /* 0x000fe20000000f00 */
[----:B------:R-:W-:Y:S01]  /*44c0*/  IMAD.MOV.U32 R76, RZ, RZ, R36 ;  /* 0x000000ffff4c7224 */ /* 0x000fe200078e0024 */
[----:B-1----:R-:W-:Y:S01]  /*44d0*/  HMMA.16816.F32.BF16 R16, R8, R64, RZ ;  /* 0x000000400810723c */ /* 0x002fe200000418ff */
[----:B------:R-:W-:Y:S01]  /*44e0*/  MOV R77, R37 ;  /* 0x00000025004d7202 */ /* 0x000fe20000000f00 */
[----:B------:R-:W-:-:S05]  /*44f0*/  IMAD.MOV.U32 R81, RZ, RZ, R28 ;  /* 0x000000ffff517224 */ /* 0x000fca00078e001c */
[----:B------:R-:W-:Y:S01]  /*4500*/  IMAD.MOV.U32 R65, RZ, RZ, R32 ;  /* 0x000000ffff417224 */ /* 0x000fe200078e0020 */
[----:B------:R-:W-:Y:S01]  /*4510*/  HMMA.16816.F32.BF16 R36, R8, R66, RZ ;  /* 0x000000420824723c */ /* 0x000fe200000418ff */
[----:B------:R-:W-:-:S06]  /*4520*/  IMAD.MOV.U32 R64, RZ, RZ, R119 ;  /* 0x000000ffff407224 */ /* 0x000fcc00078e0077 */
[----:B------:R-:W-:Y:S01]  /*4530*/  MOV R66, R121 ;  /* 0x0000007900427202 */ /* 0x000fe20000000f00 */
[----:B--2---:R-:W-:Y:S01]  /*4540*/  HMMA.16816.F32.BF16 R32, R8, R48, RZ ;  /* 0x000000300820723c */ /* 0x004fe200000418ff */
[----:B------:R-:W-:-:S07]  /*4550*/  IMAD.MOV.U32 R67, RZ, RZ, R120 ;  /* 0x000000ffff437224 */ /* 0x000fce00078e0078 */
[----:B------:R-:W-:Y:S01]  /*4560*/  HMMA.16816.F32.BF16 R28, R8, R50, RZ ;  /* 0x00000032081c723c */ /* 0x000fe200000418ff */
[----:B------:R-:W1:Y:S07]  /*4570*/  LDSM.16.MT88.4 R48, [R250+0x4900] ;  /* 0x00490000fa30783b */ /* 0x000e6e0000004200 */
[----:B---3--:R-:W-:Y:S08]  /*4580*/  HMMA.16816.F32.BF16 R184, R4, R24, R16 ;  /* 0x0000001804b8723c */ /* 0x008ff00000041810 */
[----:B----4-:R-:W-:Y:S07]  /*4590*/  HMMA.16816.F32.BF16 R16, R8, R44, RZ ;  /* 0x0000002c0810723c */ /* 0x010fee00000418ff */
[----:B------:R-:W-:Y:S01]  /*45a0*/  IMAD.MOV.U32 R44, RZ, RZ, R137 ;  /* 0x000000ffff2c7224 */ /* 0x000fe200078e0089 */
[----:B------:R-:W-:Y:S01]  /*45b0*/  MOV R45, R136 ;  /* 0x00000088002d7202 */ /* 0x000fe20000000f00 */
[C---:B------:R-:W-:Y:S01]  /*45c0*/  HMMA.16816.F32.BF16 R144, R4.reuse, R26, R36 ;  /* 0x0000001a0490723c */ /* 0x040fe20000041824 */
[----:B------:R-:W2:Y:S07]  /*45d0*/  LDSM.16.MT88.4 R36, [R248+0x6900] ;  /* 0x00690000f824783b */ /* 0x000eae0000004200 */
[C---:B-----5:R-:W-:Y:S08]  /*45e0*/  HMMA.16816.F32.BF16 R160, R4.reuse, R40, R32 ;  /* 0x0000002804a0723c */ /* 0x060ff00000041820 */
[----:B------:R-:W-:Y:S01]  /*45f0*/  HMMA.16816.F32.BF16 R136, R4, R42, R28 ;  /* 0x0000002a0488723c */ /* 0x000fe2000004181c */
[----:B------:R-:W3:Y:S07]  /*4600*/  LDSM.16.MT88.4 R40, [R249+0x6100] ;  /* 0x00610000f928783b */ /* 0x000eee0000004200 */
[----:B------:R-:W-:Y:S07]  /*4610*/  HMMA.16816.F32.BF16 R24, R8, R54, RZ ;  /* 0x000000360818723c */ /* 0x000fee00000418ff */
[----:B------:R-:W-:Y:S01]  /*4620*/  IMAD.MOV.U32 R54, RZ, RZ, R116 ;  /* 0x000000ffff367224 */ /* 0x000fe200078e0074 */
[----:B------:R-:W-:Y:S01]  /*4630*/  HMMA.16816.F32.BF16 R188, R4, R82, R20 ;  /* 0x0000005204bc723c */ /* 0x000fe20000041814 */
[----:B------:R-:W-:-:S06]  /*4640*/  MOV R55, R115 ;  /* 0x0000007300377202 */ /* 0x000fcc0000000f00 */
[----:B------:R-:W-:Y:S01]  /*4650*/  IMAD.MOV.U32 R82, RZ, RZ, R129 ;  /* 0x000000ffff527224 */ /* 0x000fe200078e0081 */
[----:B------:R-:W-:Y:S01]  /*4660*/  HMMA.16816.F32.BF16 R20, R8, R60, RZ ;  /* 0x0000003c0814723c */ /* 0x000fe200000418ff */
[----:B------:R-:W-:-:S06]  /*4670*/  MOV R83, R128 ;  /* 0x0000008000537202 */ /* 0x000fcc0000000f00 */
[----:B------:R-:W-:Y:S01]  /*4680*/  IMAD.MOV.U32 R60, RZ, RZ, R114 ;  /* 0x000000ffff3c7224 */ /* 0x000fe200078e0072 */
[----:B------:R-:W-:Y:S01]  /*4690*/  HMMA.16816.F32.BF16 R28, R8, R52, RZ ;  /* 0x00000034081c723c */ /* 0x000fe200000418ff */
[----:B------:R-:W-:-:S06]  /*46a0*/  IMAD.MOV.U32 R61, RZ, RZ, R113 ;  /* 0x000000ffff3d7224 */ /* 0x000fcc00078e0071 */
[----:B------:R-:W-:Y:S01]  /*46b0*/  MOV R53, R118 ;  /* 0x0000007600357202 */ /* 0x000fe20000000f00 */
[----:B------:R-:W-:Y:S01]  /*46c0*/  IMAD.MOV.U32 R52, RZ, RZ, R117 ;  /* 0x000000ffff347224 */ /* 0x000fe200078e0075 */
[----:B------:R-:W-:Y:S07]  /*46d0*/  HMMA.16816.F32.BF16 R32, R8, R46, RZ ;  /* 0x0000002e0820723c */ /* 0x000fee00000418ff */
[----:B------:R-:W-:Y:S01]  /*46e0*/  IMAD.MOV.U32 R46, RZ, RZ, R80 ;  /* 0x000000ffff2e7224 */ /* 0x000fe200078e0050 */
[----:B-1----:R-:W-:Y:S01]  /*46f0*/  HMMA.16816.F32.BF16 R116, R4, R50, R24 ;  /* 0x000000320474723c */ /* 0x002fe20000041818 */
[----:B------:R-:W1:Y:S01]  /*4700*/  LDSM.16.MT88.4 R24, [R249+0x6900] ;  /* 0x00690000f918783b */ /* 0x000e620000004200 */
[----:B------:R-:W-:Y:S01]  /*4710*/  IMAD.MOV.U32 R80, RZ, RZ, R123 ;  /* 0x000000ffff507224 */ /* 0x000fe200078e007b */
[----:B------:R-:W-:-:S02]  /*4720*/  MOV R47, R79 ;  /* 0x0000004f002f7202 */ /* 0x000fc40000000f00 */
[----:B------:R-:W-:-:S03]  /*4730*/  MOV R79, R131 ;  /* 0x00000083004f7202 */ /* 0x000fc60000000f00 */
[----:B------:R-:W-:Y:S07]  /*4740*/  HMMA.16816.F32.BF16 R152, R4, R56, R16 ;  /* 0x000000380498723c */ /* 0x000fee0000041810 */
[----:B------:R-:W-:Y:S01]  /*4750*/  IMAD.MOV.U32 R56, RZ, RZ, R65 ;  /* 0x000000ffff387224 */ /* 0x000fe200078e0041 */
[----:B------:R-:W-:Y:S01]  /*4760*/  HMMA.16816.F32.BF16 R16, R8, R62, RZ ;  /* 0x0000003e0810723c */ /* 0x000fe200000418ff */
[----:B------:R-:W-:Y:S02]  /*4770*/  IMAD.MOV.U32 R65, RZ, RZ, R122 ;  /* 0x000000ffff417224 */ /* 0x000fe400078e007a */
[----:B------:R-:W-:-:S02]  /*4780*/  IMAD.MOV.U32 R57, RZ, RZ, R78 ;  /* 0x000000ffff397224 */ /* 0x000fc400078e004e */
[----:B------:R-:W-:Y:S02]  /*4790*/  IMAD.MOV.U32 R78, RZ, RZ, R81 ;  /* 0x000000ffff4e7224 */ /* 0x000fe400078e0051 */
[----:B------:R-:W-:Y:S01]  /*47a0*/  MOV R62, R112 ;  /* 0x00000070003e7202 */ /* 0x000fe20000000f00 */
[----:B------:R-:W-:Y:S01]  /*47b0*/  HMMA.16816.F32.BF16 R120, R4, R48, R28 ;  /* 0x000000300478723c */ /* 0x000fe2000004181c */
[----:B------:R-:W4:Y:S01]  /*47c0*/  LDSM.16.MT88.4 R28, [R251+0x6100] ;  /* 0x00610000fb1c783b */ /* 0x000f220000004200 */
[----:B------:R-:W-:Y:S02]  /*47d0*/  IMAD.MOV.U32 R81, RZ, RZ, R130 ;  /* 0x000000ffff517224 */ /* 0x000fe400078e0082 */
[----:B------:R-:W-:-:S04]  /*47e0*/  IMAD.MOV.U32 R63, RZ, RZ, R103 ;  /* 0x000000ffff3f7224 */ /* 0x000fc800078e0067 */
[----:B--2---:R-:W-:Y:S08]  /*47f0*/  HMMA.16816.F32.BF16 R112, R4, R36, R20 ;  /* 0x000000240470723c */ /* 0x004ff00000041814 */
[----:B---3--:R-:W-:Y:S08]  /*4800*/  HMMA.16816.F32.BF16 R20, R8, R40, RZ ;  /* 0x000000280814723c */ /* 0x008ff000000418ff */
[----:B------:R-:W-:Y:S07]  /*4810*/  HMMA.16816.F32.BF16 R128, R4, R58, R32 ;  /* 0x0000003a0480723c */ /* 0x000fee0000041820 */
[----:B------:R-:W-:Y:S01]  /*4820*/  IMAD.MOV.U32 R33, RZ, RZ, R102 ;  /* 0x000000ffff217224 */ /* 0x000fe200078e0066 */
[----:B------:R-:W-:Y:S01]  /*4830*/  MOV R34, R101 ;  /* 0x0000006500227202 */ /* 0x000fe20000000f00 */
[----:B------:R-:W-:-:S02]  /*4840*/  IMAD.MOV.U32 R35, RZ, RZ, R100 ;  /* 0x000000ffff237224 */ /* 0x000fc400078e0064 */
[----:B------:R-:W-:Y:S01]  /*4850*/  HMMA.16816.F32.BF16 R100, R4, R38, R16 ;  /* 0x000000260464723c */ /* 0x000fe20000041810 */
[----:B------:R-:W-:Y:S01]  /*4860*/  IMAD.MOV.U32 R41, RZ, RZ, R33 ;  /* 0x000000ffff297224 */ /* 0x000fe200078e0021 */
[----:B------:R-:W-:Y:S01]  /*4870*/  MOV R40, R34 ;  /* 0x0000002200287202 */ /* 0x000fe20000000f00 */
[----:B------:R-:W-:Y:S01]  /*4880*/  IMAD.MOV.U32 R32, RZ, RZ, R35 ;  /* 0x000000ffff207224 */ /* 0x000fe200078e0023 */
[----:B------:R-:W-:Y:S01]  /*4890*/  MOV R34, R63 ;  /* 0x0000003f00227202 */ /* 0x000fe20000000f00 */
[----:B------:R-:W-:Y:S02]  /*48a0*/  IMAD.MOV.U32 R33, RZ, RZ, R62 ;  /* 0x000000ffff217224 */ /* 0x000fe400078e003e */
[----:B------:R-:W-:Y:S01]  /*48b0*/  IMAD.MOV.U32 R35, RZ, RZ, R60 ;  /* 0x000000ffff237224 */ /* 0x000fe200078e003c */
[----:B------:R-:W-:Y:S07]  /*48c0*/  HMMA.16816.F32.BF16 R16, R8, R42, RZ ;  /* 0x0000002a0810723c */ /* 0x000fee00000418ff */
[----:B------:R-:W-:Y:S01]  /*48d0*/  IMAD.MOV.U32 R42, RZ, RZ, R61 ;  /* 0x000000ffff2a7224 */ /* 0x000fe200078e003d */
[----:B------:R-:W-:Y:S01]  /*48e0*/  MOV R43, R56 ;  /* 0x00000038002b7202 */ /* 0x000fe20000000f00 */
[----:B-1----:R-:W-:Y:S01]  /*48f0*/  HMMA.16816.F32.BF16 R60, R4, R24, R20 ;  /* 0x00000018043c723c */ /* 0x002fe20000041814 */
[----:B------:R-:W1:Y:S06]  /*4900*/  LDSM.16.MT88.4 R20, [R251+0x6900] ;  /* 0x00690000fb14783b */ /* 0x000e6c0000004200 */
[----:B------:R-:W-:-:S08]  /*4910*/  IMAD.MOV.U32 R25, RZ, RZ, R57 ;  /* 0x000000ffff197224 */ /* 0x000fd000078e0039 */
[----:B------:R-:W-:Y:S08]  /*4920*/  HMMA.16816.F32.BF16 R56, R4, R26, R16 ;  /* 0x0000001a0438723c */ /* 0x000ff00000041810 */
[----:B----4-:R-:W-:Y:S07]  /*4930*/  HMMA.16816.F32.BF16 R16, R8, R28, RZ ;  /* 0x0000001c0810723c */ /* 0x010fee00000418ff */
[----:B------:R-:W-:Y:S01]  /*4940*/  IMAD.MOV.U32 R29, RZ, RZ, R32 ;  /* 0x000000ffff1d7224 */ /* 0x000fe200078e0020 */
[----:B------:R-:W-:Y:S11]  /*4950*/  MOV R28, R33 ;  /* 0x00000021001c7202 */ /* 0x000ff60000000f00 */
[----:B------:R-:W-:Y:S05]  /*4960*/  @!UPT UIADD3 URZ, URZ, URZ, URZ ;  /* 0x0000003f3f3ff290 */ /* 0x000fea000fffe03f */
[----:B-1----:R-:W-:Y:S08]  /*4970*/  HMMA.16816.F32.BF16 R48, R4, R20, R16 ;  /* 0x000000140430723c */ /* 0x002ff00000041810 */
[----:B------:R-:W-:Y:S07]  /*4980*/  HMMA.16816.F32.BF16 R16, R8, R30, RZ ;  /* 0x0000001e0810723c */ /* 0x000fee00000418ff */
[----:B------:R-:W-:-:S02]  /*4990*/  IMAD.MOV.U32 R30, RZ, RZ, R34 ;  /* 0x000000ffff1e7224 */ /* 0x000fc400078e0022 */
[----:B------:R-:W-:Y:S11]  /*49a0*/  IMAD.MOV.U32 R31, RZ, RZ, R35 ;  /* 0x000000ffff1f7224 */ /* 0x000ff600078e0023 */
[----:B------:R-:W-:Y:S04]  /*49b0*/  @!UPT UIADD3 URZ, URZ, URZ, URZ ;  /* 0x0000003f3f3ff290 */ /* 0x000fe8000fffe03f */
[----:B------:R-:W-:Y:S01]  /*49c0*/  HMMA.16816.F32.BF16 R36, R4, R22, R16 ;  /* 0x000000160424723c */ /* 0x000fe20000041810 */
[----:B------:R-:W1:Y:S07]  /*49d0*/  LDSM.16.MT88.4 R16, [R250+0x6100] ;  /* 0x00610000fa10783b */ /* 0x000e6e0000004200 */
[C---:B-1----:R-:W-:Y:S08]  /*49e0*/  HMMA.16816.F32.BF16 R20, R8.reuse, R16, RZ ;  /* 0x000000100814723c */ /* 0x042ff000000418ff */
[----:B------:R-:W-:Y:S01]  /*49f0*/  HMMA.16816.F32.BF16 R8, R8, R18, RZ ;  /* 0x000000120808723c */ /* 0x000fe200000418ff */
[----:B------:R-:W1:Y:S11]  /*4a00*/  LDSM.16.MT88.4 R16, [R250+0x6900] ;  /* 0x00690000fa10783b */ /* 0x000e760000004200 */
[----:B------:R-:W-:Y:S04]  /*4a10*/  @!UPT UIADD3 URZ, URZ, URZ, URZ ;  /* 0x0000003f3f3ff290 */ /* 0x000fe8000fffe03f */
[C---:B-1----:R-:W-:Y:S07]  /*4a20*/  HMMA.16816.F32.BF16 R32, R4.reuse, R16, R20 ;  /* 0x000000100420723c */ /* 0x042fee0000041814 */
[----:B------:R-:W-:Y:S01]  /*4a30*/  MOV R16, R25 ;  /* 0x0000001900107202 */ /* 0x000fe20000000f00 */
[----:B------:R-:W-:Y:S01]  /*4a40*/  IMAD.MOV.U32 R21, RZ, RZ, R47 ;  /* 0x000000ffff157224 */ /* 0x000fe200078e002f */
[----:B------:R-:W-:Y:S01]  /*4a50*/  HMMA.16816.F32.BF16 R24, R4, R18, R8 ;  /* 0x000000120418723c */ /* 0x000fe20000041808 */
[----:B------:R-:W-:Y:S01]  /*4a60*/  IMAD.MOV.U32 R47, RZ, RZ, R124 ;  /* 0x000000ffff2f7224 */ /* 0x000fe200078e007c */
[----:B------:R-:W-:Y:S01]  /*4a70*/  MOV R23, R44 ;  /* 0x0000002c00177202 */ /* 0x000fe20000000f00 */
[----:B------:R-:W-:Y:S01]  /*4a80*/  IMAD.MOV.U32 R22, RZ, RZ, R45 ;  /* 0x000000ffff167224 */ /* 0x000fe200078e002d */
[----:B------:R-:W-:Y:S01]  /*4a90*/  MOV R45, R180 ;  /* 0x000000b4002d7202 */ /* 0x000fe20000000f00 */
[----:B------:R-:W-:-:S02]  /*4aa0*/  IMAD.MOV.U32 R17, RZ, RZ, R46 ;  /* 0x000000ffff117224 */ /* 0x000fc400078e002e */
[----:B------:R-:W-:Y:S01]  /*4ab0*/  IMAD.MOV.U32 R7, RZ, RZ, R30 ;  /* 0x000000ffff077224 */ /* 0x000fe200078e001e */
[----:B------:R-:W-:Y:S01]  /*4ac0*/  MOV R30, R28 ;  /* 0x0000001c001e7202 */ /* 0x000fe20000000f00 */
[----:B------:R-:W-:Y:S01]  /*4ad0*/  IMAD.MOV.U32 R28, RZ, RZ, R42 ;  /* 0x000000ffff1c7224 */ /* 0x000fe200078e002a */
[----:B------:R-:W-:Y:S01]  /*4ae0*/  MOV R11, R0 ;  /* 0x00000000000b7202 */ /* 0x000fe20000000f00 */
[----:B------:R-:W2:Y:S01]  /*4af0*/  LDL.LU R42, [R1+0x48] ;  /* 0x00004800012a7983 */ /* 0x000ea20000300800 */
[----:B------:R-:W-:Y:S01]  /*4b00*/  FFMA.FTZ R0, R97, c[0x0][0x2d0], -R12 ;  /* 0x0000b40061007a23 */ /* 0x000fe2000001080c */
[----:B------:R-:W-:Y:S01]  /*4b10*/  MOV R6, R23 ;  /* 0x0000001700067202 */ /* 0x000fe20000000f00 */
[----:B------:R-:W-:Y:S02]  /*4b20*/  IMAD.MOV.U32 R46, RZ, RZ, R179 ;  /* 0x000000ffff2e7224 */ /* 0x000fe400078e00b3 */
[----:B------:R1:W-:Y:S01]  /*4b30*/  MUFU.EX2 R124, R0 ;  /* 0x00000000007c7308 */ /* 0x0003e20000000800 */
[----:B------:R-:W-:-:S02]  /*4b40*/  IMAD.MOV.U32 R44, RZ, RZ, R181 ;  /* 0x000000ffff2c7224 */ /* 0x000fc400078e00b5 */
[----:B------:R-:W-:Y:S02]  /*4b50*/  FFMA.FTZ R19, R92, c[0x0][0x2d0], -R12 ;  /* 0x0000b4005c137a23 */ /* 0x000fe4000001080c */
[----:B------:R-:W-:Y:S02]  /*4b60*/  IMAD.MOV.U32 R92, RZ, RZ, R11 ;  /* 0x000000ffff5c7224 */ /* 0x000fe400078e000b */
[----:B------:R-:W3:Y:S01]  /*4b70*/  LDSM.16.MT88.4 R8, [R248+0x1100] ;  /* 0x00110000f808783b */ /* 0x000ee20000004200 */
[----:B------:R-:W-:Y:S02]  /*4b80*/  IMAD.MOV.U32 R97, RZ, RZ, R22 ;  /* 0x000000ffff617224 */ /* 0x000fe400078e0016 */
[----:B------:R-:W-:Y:S02]  /*4b90*/  FFMA.FTZ R20, R93, c[0x0][0x2d0], -R12 ;  /* 0x0000b4005d147a23 */ /* 0x000fe4000001080c */
[----:B------:R-:W-:Y:S02]  /*4ba0*/  IMAD.MOV.U32 R93, RZ, RZ, R16 ;  /* 0x000000ffff5d7224 */ /* 0x000fe400078e0010 */
[----:B------:R-:W-:-:S02]  /*4bb0*/  IMAD.MOV.U32 R16, RZ, RZ, R31 ;  /* 0x000000ffff107224 */ /* 0x000fc400078e001f */
[--C-:B-1----:R-:W-:Y:S02]  /*4bc0*/  FFMA.FTZ R0, R96, c[0x0][0x2d0], -R12.reuse ;  /* 0x0000b40060007a23 */ /* 0x102fe4000001080c */
[----:B------:R-:W-:Y:S01]  /*4bd0*/  IMAD.MOV.U32 R31, RZ, RZ, R29 ;  /* 0x000000ffff1f7224 */ /* 0x000fe200078e001d */
[----:B------:R-:W-:Y:S01]  /*4be0*/  MOV R29, R43 ;  /* 0x0000002b001d7202 */ /* 0x000fe20000000f00 */
[----:B------:R1:W-:Y:S02]  /*4bf0*/  MUFU.EX2 R180, R0 ;  /* 0x0000000000b47308 */ /* 0x0003e40000000800 */
[----:B-1----:R-:W-:Y:S02]  /*4c00*/  FFMA.FTZ R0, R95, c[0x0][0x2d0], -R12 ;  /* 0x0000b4005f007a23 */ /* 0x002fe4000001080c */
[----:B------:R-:W-:-:S04]  /*4c10*/  IMAD.MOV.U32 R95, RZ, RZ, R21 ;  /* 0x000000ffff5f7224 */ /* 0x000fc800078e0015 */
[----:B------:R1:W-:Y:S02]  /*4c20*/  MUFU.EX2 R179, R0 ;  /* 0x0000000000b37308 */ /* 0x0003e40000000800 */
[----:B-1----:R-:W-:Y:S01]  /*4c30*/  FFMA.FTZ R0, R94, c[0x0][0x2d0], -R12 ;  /* 0x0000b4005e007a23 */ /* 0x002fe2000001080c */
[----:B------:R-:W-:-:S05]  /*4c40*/  MOV R94, R17 ;  /* 0x00000011005e7202 */ /* 0x000fca0000000f00 */
[----:B------:R1:W4:Y:S02]  /*4c50*/  MUFU.EX2 R181, R0 ;  /* 0x0000000000b57308 */ /* 0x0003240000000800 */
[----:B-1----:R-:W-:-:S06]  /*4c60*/  FFMA.FTZ R0, R105, c[0x0][0x2d0], -R3 ;  /* 0x0000b40069007a23 */ /* 0x002fcc0000010803 */
[----:B------:R1:W-:Y:S01]  /*4c70*/  MUFU.EX2 R21, R0 ;  /* 0x0000000000157308 */ /* 0x0003e20000000800 */
[----:B------:R-:W-:Y:S02]  /*4c80*/  IMAD.MOV.U32 R43, RZ, RZ, R178 ;  /* 0x000000ffff2b7224 */ /* 0x000fe400078e00b2 */
[----:B-1----:R-:W-:-:S05]  /*4c90*/  FFMA.FTZ R0, R104, c[0x0][0x2d0], -R3 ;  /* 0x0000b40068007a23 */ /* 0x002fca0000010803 */
[----:B------:R1:W5:Y:S02]  /*4ca0*/  MUFU.EX2 R22, R0 ;  /* 0x0000000000167308 */ /* 0x0003640000000800 */
[----:B-1----:R-:W-:-:S06]  /*4cb0*/  FFMA.FTZ R0, R108, c[0x0][0x2d0], -R3 ;  /* 0x0000b4006c007a23 */ /* 0x002fcc0000010803 */
[----:B------:R1:W-:Y:S01]  /*4cc0*/  MUFU.EX2 R23, R0 ;  /* 0x0000000000177308 */ /* 0x0003e20000000800 */
[----:B------:R-:W-:Y:S02]  /*4cd0*/  FADD.FTZ R4, R87, R85 ;  /* 0x0000005557047221 */ /* 0x000fe40000010000 */
[----:B-1----:R-:W-:-:S05]  /*4ce0*/  FFMA.FTZ R0, R107, c[0x0][0x2d0], -R3 ;  /* 0x0000b4006b007a23 */ /* 0x002fca0000010803 */
[----:B------:R1:W1:Y:S01]  /*4cf0*/  MUFU.EX2 R178, R0 ;  /* 0x0000000000b27308 */ /* 0x0002620000000800 */
[----:B------:R-:W-:Y:S02]  /*4d00*/  FADD.FTZ R5, R15, R13 ;  /* 0x0000000d0f057221 */ /* 0x000fe40000010000 */
[----:B------:R-:W-:Y:S01]  /*4d10*/  FADD.FTZ R4, R86, R4 ;  /* 0x0000000456047221 */ /* 0x000fe20000010000 */
[----:B------:R-:W-:Y:S01]  /*4d20*/  MOV R105, R6 ;  /* 0x0000000600697202 */ /* 0x000fe20000000f00 */
[----:B------:R-:W-:Y:S01]  /*4d30*/  FFMA.FTZ R13, R106, c[0x0][0x2d0], -R3 ;  /* 0x0000b4006a0d7a23 */ /* 0x000fe20000010803 */
[----:B----4-:R-:W-:Y:S01]  /*4d40*/  F2FP.BF16.PACK_AB R6, R181, R179 ;  /* 0x000000b3b506723e */ /* 0x010fe200000010ff */
[----:B------:R-:W-:Y:S02]  /*4d50*/  IMAD.MOV.U32 R106, RZ, RZ, R7 ;  /* 0x000000ffff6a7224 */ /* 0x000fe400078e0007 */
[----:B------:R-:W-:Y:S02]  /*4d60*/  IMAD.MOV.U32 R107, RZ, RZ, R16 ;  /* 0x000000ffff6b7224 */ /* 0x000fe400078e0010 */
[----:B-1----:R-:W-:Y:S01]  /*4d70*/  FADD.FTZ R0, R14, R5 ;  /* 0x000000050e007221 */ /* 0x002fe20000010000 */
[----:B-----5:R-:W-:Y:S01]  /*4d80*/  F2FP.BF16.PACK_AB R5, R22, R21 ;  /* 0x000000151605723e */ /* 0x020fe200000010ff */
[----:B------:R-:W-:Y:S01]  /*4d90*/  FADD.FTZ R14, R88, R4 ;  /* 0x00000004580e7221 */ /* 0x000fe20000010000 */
[----:B------:R-:W-:-:S02]  /*4da0*/  F2FP.BF16.PACK_AB R4, R180, R124 ;  /* 0x0000007cb404723e */ /* 0x000fc400000010ff */
[----:B------:R-:W-:Y:S01]  /*4db0*/  F2FP.BF16.PACK_AB R7, R178, R23 ;  /* 0x00000017b207723e */ /* 0x000fe200000010ff */
[--C-:B------:R-:W-:Y:S01]  /*4dc0*/  FFMA.FTZ R18, R91, c[0x0][0x2d0], -R12.reuse ;  /* 0x0000b4005b127a23 */ /* 0x100fe2000001080c */
[----:B------:R-:W-:Y:S01]  /*4dd0*/  MOV R88, R30 ;  /* 0x0000001e00587202 */ /* 0x000fe20000000f00 */
[----:B------:R-:W-:Y:S01]  /*4de0*/  FFMA.FTZ R17, R89, c[0x0][0x2d0], -R12 ;  /* 0x0000b40059117a23 */ /* 0x000fe2000001080c */
[----:B------:R-:W-:Y:S01]  /*4df0*/  MOV R91, R29 ;  /* 0x0000001d005b7202 */ /* 0x000fe20000000f00 */
[----:B------:R-:W-:Y:S02]  /*4e00*/  FFMA.FTZ R16, R90, c[0x0][0x2d0], -R3 ;  /* 0x0000b4005a107a23 */ /* 0x000fe40000010803 */
[----:B------:R-:W-:Y:S01]  /*4e10*/  IMAD.MOV.U32 R89, RZ, RZ, R31 ;  /* 0x000000ffff597224 */ /* 0x000fe200078e001f */
[----:B---3--:R-:W-:Y:S01]  /*4e20*/  HMMA.16816.F32.BF16 R164, R4, R8, R164 ;  /* 0x0000000804a4723c */ /* 0x008fe200000418a4 */
[----:B------:R-:W-:-:S07]  /*4e30*/  IMAD.MOV.U32 R90, RZ, RZ, R28 ;  /* 0x000000ffff5a7224 */ /* 0x000fce00078e001c */
[C---:B--2---:R-:W-:Y:S01]  /*4e40*/  HMMA.16816.F32.BF16 R28, R4.reuse, R10, R40 ;  /* 0x0000000a041c723c */ /* 0x044fe20000041828 */
[----:B------:R-:W1:Y:S07]  /*4e50*/  LDSM.16.MT88.4 R8, [R249+0x1100] ;  /* 0x00110000f908783b */ /* 0x000e6e0000004200 */
[C---:B-1----:R-:W-:Y:S08]  /*4e60*/  HMMA.16816.F32.BF16 R156, R4.reuse, R8, R156 ;  /* 0x00000008049c723c */ /* 0x042ff0000004189c */
[C---:B------:R-:W-:Y:S01]  /*4e70*/  HMMA.16816.F32.BF16 R40, R4.reuse, R10, R148 ;  /* 0x0000000a0428723c */ /* 0x040fe20000041894 */
        /* <DEDUP_REMOVED lines=8> */
[----:B------:R-:W-:Y:S01]  /*4f00*/  HMMA.16816.F32.BF16 R68, R4, R10, R68 ;  /* 0x0000000a0444723c */ /* 0x000fe20000041844 */
[----:B------:R-:W1:Y:S01]  /*4f10*/  LDSM.16.MT88.4 R8, [R249+0x3100] ;  /* 0x00310000f908783b */ /* 0x000e620000004200 */
[----:B------:R-:W-:-:S06]  /*4f20*/  IMAD.MOV.U32 R104, RZ, RZ, R97 ;  /* 0x000000ffff687224 */ /* 0x000fcc00078e0061 */
[C---:B-1----:R-:W-:Y:S08]  /*4f30*/  HMMA.16816.F32.BF16 R72, R4.reuse, R8, R88 ;  /* 0x000000080448723c */ /* 0x042ff00000041858 */
[----:B------:R-:W-:Y:S01]  /*4f40*/  HMMA.16816.F32.BF16 R76, R4, R10, R76 ;  /* 0x0000000a044c723c */ /* 0x000fe2000004184c */
[----:B------:R-:W1:Y:S01]  /*4f50*/  LDSM.16.MT88.4 R8, [R251+0x3100] ;  /* 0x00310000fb08783b */ /* 0x000e620000004200 */
[----:B------:R-:W-:-:S02]  /*4f60*/  FFMA.FTZ R12, R99, c[0x0][0x2d0], -R3 ;  /* 0x0000b400630c7a23 */ /* 0x000fc40000010803 */
[----:B------:R-:W-:Y:S02]  /*4f70*/  FFMA.FTZ R15, R98, c[0x0][0x2d0], -R3 ;  /* 0x0000b400620f7a23 */ /* 0x000fe40000010803 */
[----:B------:R-:W-:Y:S02]  /*4f80*/  FADD.FTZ R3, R84, R0 ;  /* 0x0000000054037221 */ /* 0x000fe40000010000 */
[C---:B-1----:R-:W-:Y:S08]  /*4f90*/  HMMA.16816.F32.BF16 R80, R4.reuse, R8, R80 ;  /* 0x000000080450723c */ /* 0x042ff00000041850 */
[C---:B------:R-:W-:Y:S01]  /*4fa0*/  HMMA.16816.F32.BF16 R84, R4.reuse, R10, R104 ;  /* 0x0000000a0454723c */ /* 0x040fe20000041868 */
[----:B------:R-:W1:Y:S07]  /*4fb0*/  LDSM.16.MT88.4 R8, [R250+0x3100] ;  /* 0x00310000fa08783b */ /* 0x000e6e0000004200 */
[C---:B-1----:R-:W-:Y:S11]  /*4fc0*/  HMMA.16816.F32.BF16 R92, R4.reuse, R8, R92 ;  /* 0x00000008045c723c */ /* 0x042ff6000004185c */
[----:B------:R-:W-:Y:S11]  /*4fd0*/  @!UPT UIADD3 URZ, URZ, URZ, URZ ;  /* 0x0000003f3f3ff290 */ /* 0x000ff6000fffe03f */
[----:B------:R-:W-:Y:S02]  /*4fe0*/  @!UPT UIADD3 URZ, URZ, URZ, URZ ;  /* 0x0000003f3f3ff290 */ /* 0x000fe4000fffe03f */
[----:B------:R-:W-:Y:S01]  /*4ff0*/  IMAD.MOV.U32 R8, RZ, RZ, R95 ;  /* 0x000000ffff087224 */ /* 0x000fe200078e005f */
[----:B------:R-:W-:Y:S01]  /*5000*/  MOV R89, R93 ;  /* 0x0000005d00597202 */ /* 0x000fe20000000f00 */
[----:B------:R-:W-:Y:S01]  /*5010*/  IMAD.MOV.U32 R88, RZ, RZ, R94 ;  /* 0x000000ffff587224 */ /* 0x000fe200078e005e */
[----:B------:R-:W-:Y:S02]  /*5020*/  MOV R0, R92 ;  /* 0x0000005c00007202 */ /* 0x000fe40000000f00 */
[----:B------:R-:W-:Y:S07]  /*5030*/  HMMA.16816.F32.BF16 R92, R4, R10, R188 ;  /* 0x0000000a045c723c */ /* 0x000fee00000418bc */
[----:B------:R-:W-:-:S02]  /*5040*/  IMAD.MOV.U32 R189, RZ, RZ, R8 ;  /* 0x000000ffffbd7224 */ /* 0x000fc400078e0008 */
[----:B------:R-:W1:Y:S01]  /*5050*/  LDSM.16.MT88.4 R8, [R248+0x5100] ;  /* 0x00510000f808783b */ /* 0x000e620000004200 */
[----:B------:R-:W-:Y:S01]  /*5060*/  IMAD.MOV.U32 R96, RZ, RZ, R110 ;  /* 0x000000ffff607224 */ /* 0x000fe200078e006e */
[----:B------:R-:W-:Y:S01]  /*5070*/  MOV R97, R109 ;  /* 0x0000006d00617202 */ /* 0x000fe20000000f00 */
[----:B-1----:R-:W-:Y:S07]  /*5080*/  HMMA.16816.F32.BF16 R104, R4, R8, R184 ;  /* 0x000000080468723c */ /* 0x002fee00000418b8 */
[----:B------:R-:W-:Y:S01]  /*5090*/  MOV R186, R89 ;  /* 0x0000005900ba7202 */ /* 0x000fe20000000f00 */
[----:B------:R-:W-:-:S02]  /*50a0*/  IMAD.MOV.U32 R187, RZ, RZ, R88 ;  /* 0x000000ffffbb7224 */ /* 0x000fc400078e0058 */
[C---:B------:R-:W-:Y:S01]  /*50b0*/  HMMA.16816.F32.BF16 R88, R4.reuse, R10, R144 ;  /* 0x0000000a0458723c */ /* 0x040fe20000041890 */
[----:B------:R-:W1:Y:S01]  /*50c0*/  LDSM.16.MT88.4 R8, [R249+0x5100] ;  /* 0x00510000f908783b */ /* 0x000e620000004200 */
[----:B------:R-:W-:Y:S01]  /*50d0*/  IMAD.MOV.U32 R110, RZ, RZ, R94 ;  /* 0x000000ffff6e7224 */ /* 0x000fe200078e005e */
[----:B------:R-:W-:Y:S01]  /*50e0*/  MOV R109, R95 ;  /* 0x0000005f006d7202 */ /* 0x000fe20000000f00 */
[----:B------:R-:W-:Y:S01]  /*50f0*/  IMAD.MOV.U32 R108, RZ, RZ, R93 ;  /* 0x000000ffff6c7224 */ /* 0x000fe200078e005d */
[----:B------:R-:W-:Y:S01]  /*5100*/  MOV R188, R92 ;  /* 0x0000005c00bc7202 */ /* 0x000fe20000000f00 */
[----:B------:R-:W-:Y:S01]  /*5110*/  IMAD.MOV.U32 R190, RZ, RZ, R97 ;  /* 0x000000ffffbe7224 */ /* 0x000fe200078e0061 */
[----:B------:R-:W-:Y:S01]  /*5120*/  MOV R191, R96 ;  /* 0x0000006000bf7202 */ /* 0x000fe20000000f00 */
[C---:B-1----:R-:W-:Y:S08]  /*5130*/  HMMA.16816.F32.BF16 R92, R4.reuse, R8, R160 ;  /* 0x00000008045c723c */ /* 0x042ff000000418a0 */
[C---:B------:R-:W-:Y:S01]  /*5140*/  HMMA.16816.F32.BF16 R96, R4.reuse, R10, R136 ;  /* 0x0000000a0460723c */ /* 0x040fe20000041888 */
[----:B------:R-:W1:Y:S07]  /*5150*/  LDSM.16.MT88.4 R8, [R251+0x5100] ;  /* 0x00510000fb08783b */ /* 0x000e6e0000004200 */
[C---:B-1----:R-:W-:Y:S08]  /*5160*/  HMMA.16816.F32.BF16 R152, R4.reuse, R8, R152 ;  /* 0x000000080498723c */ /* 0x042ff00000041898 */
[C---:B------:R-:W-:Y:S11]  /*5170*/  HMMA.16816.F32.BF16 R8, R4.reuse, R10, R128 ;  /* 0x0000000a0408723c */ /* 0x040ff60000041880 */
[----:B------:R-:W-:Y:S11]  /*5180*/  @!UPT UIADD3 URZ, URZ, URZ, URZ ;  /* 0x0000003f3f3ff290 */ /* 0x000ff6000fffe03f */
[----:B------:R-:W-:Y:S02]  /*5190*/  @!UPT UIADD3 URZ, URZ, URZ, URZ ;  /* 0x0000003f3f3ff290 */ /* 0x000fe4000fffe03f */
[----:B------:R-:W-:Y:S01]  /*51a0*/  MOV R147, R8 ;  /* 0x0000000800937202 */ /* 0x000fe20000000f00 */
[----:B------:R-:W-:Y:S01]  /*51b0*/  IMAD.MOV.U32 R146, RZ, RZ, R9 ;  /* 0x000000ffff927224 */ /* 0x000fe200078e0009 */
[----:B------:R-:W-:Y:S01]  /*51c0*/  MOV R145, R10 ;  /* 0x0000000a00917202 */ /* 0x000fe20000000f00 */
[----:B------:R-:W-:Y:S02]  /*51d0*/  IMAD.MOV.U32 R144, RZ, RZ, R11 ;  /* 0x000000ffff907224 */ /* 0x000fe400078e000b */
[----:B------:R-:W1:Y:S01]  /*51e0*/  LDSM.16.MT88.4 R8, [R250+0x5100] ;  /* 0x00510000fa08783b */ /* 0x000e620000004200 */
[----:B------:R-:W-:Y:S01]  /*51f0*/  MOV R139, R152 ;  /* 0x00000098008b7202 */ /* 0x000fe20000000f00 */
[C---:B-1----:R-:W-:Y:S08]  /*5200*/  HMMA.16816.F32.BF16 R120, R4.reuse, R8, R120 ;  /* 0x000000080478723c */ /* 0x042ff00000041878 */
[----:B------:R-:W-:Y:S01]  /*5210*/  HMMA.16816.F32.BF16 R116, R4, R10, R116 ;  /* 0x0000000a0474723c */ /* 0x000fe20000041874 */
[----:B------:R-:W1:Y:S01]  /*5220*/  LDSM.16.MT88.4 R8, [R248+0x7100] ;  /* 0x00710000f808783b */ /* 0x000e620000004200 */
[----:B------:R-:W-:Y:S01]  /*5230*/  IMAD.MOV.U32 R152, RZ, RZ, R0 ;  /* 0x000000ffff987224 */ /* 0x000fe200078e0000 */
[----:B------:R-:W-:Y:S01]  /*5240*/  MOV R0, R111 ;  /* 0x0000006f00007202 */ /* 0x000fe20000000f00 */
[----:B------:R-:W-:Y:S01]  /*5250*/  IMAD.MOV.U32 R128, RZ, RZ, R110 ;  /* 0x000000ffff807224 */ /* 0x000fe200078e006e */
[----:B------:R-:W-:Y:S01]  /*5260*/  MOV R129, R109 ;  /* 0x0000006d00817202 */ /* 0x000fe20000000f00 */
[----:B------:R-:W-:-:S02]  /*5270*/  IMAD.MOV.U32 R130, RZ, RZ, R108 ;  /* 0x000000ffff827224 */ /* 0x000fc400078e006c */
[C---:B-1----:R-:W-:Y:S08]  /*5280*/  HMMA.16816.F32.BF16 R112, R4.reuse, R8, R112 ;  /* 0x000000080470723c */ /* 0x042ff00000041870 */
[C---:B------:R-:W-:Y:S01]  /*5290*/  HMMA.16816.F32.BF16 R108, R4.reuse, R10, R100 ;  /* 0x0000000a046c723c */ /* 0x040fe20000041864 */
[----:B------:R-:W1:Y:S07]  /*52a0*/  LDSM.16.MT88.4 R8, [R249+0x7100] ;  /* 0x00710000f908783b */ /* 0x000e6e0000004200 */
[C---:B-1----:R-:W-:Y:S08]  /*52b0*/  HMMA.16816.F32.BF16 R160, R4.reuse, R8, R60 ;  /* 0x0000000804a0723c */ /* 0x042ff0000004183c */
[----:B------:R-:W-:Y:S11]  /*52c0*/  HMMA.16816.F32.BF16 R8, R4, R10, R56 ;  /* 0x0000000a0408723c */ /* 0x000ff60000041838 */
[----:B------:R-:W-:Y:S11]  /*52d0*/  @!UPT UIADD3 URZ, URZ, URZ, URZ ;  /* 0x0000003f3f3ff290 */ /* 0x000ff6000fffe03f */
[----:B------:R-:W-:Y:S02]  /*52e0*/  @!UPT UIADD3 URZ, URZ, URZ, URZ ;  /* 0x0000003f3f3ff290 */ /* 0x000fe4000fffe03f */
[----:B------:R-:W-:Y:S01]  /*52f0*/  IMAD.MOV.U32 R59, RZ, RZ, R8 ;  /* 0x000000ffff3b7224 */ /* 0x000fe200078e0008 */
[----:B------:R-:W-:Y:S01]  /*5300*/  MOV R58, R9 ;  /* 0x00000009003a7202 */ /* 0x000fe20000000f00 */
[----:B------:R-:W-:Y:S01]  /*5310*/  IMAD.MOV.U32 R57, RZ, RZ, R10 ;  /* 0x000000ffff397224 */ /* 0x000fe200078e000a */
[----:B------:R-:W-:Y:S02]  /*5320*/  MOV R56, R11 ;  /* 0x0000000b00387202 */ /* 0x000fe40000000f00 */
[----:B------:R-:W1:Y:S01]  /*5330*/  LDSM.16.MT88.4 R8, [R251+0x7100] ;  /* 0x00710000fb08783b */ /* 0x000e620000004200 */
[----:B------:R-:W-:Y:S01]  /*5340*/  IMAD.MOV.U32 R138, RZ, RZ, R153 ;  /* 0x000000ffff8a7224 */ /* 0x000fe200078e0099 */
[----:B------:R-:W-:Y:S01]  /*5350*/  MOV R137, R154 ;  /* 0x0000009a00897202 */ /* 0x000fe20000000f00 */
[----:B------:R-:W-:Y:S01]  /*5360*/  IMAD.MOV.U32 R136, RZ, RZ, R155 ;  /* 0x000000ffff887224 */ /* 0x000fe200078e009b */
[----:B------:R-:W-:Y:S01]  /*5370*/  MOV R153, R186 ;  /* 0x000000ba00997202 */ /* 0x000fe20000000f00 */
[----:B------:R-:W-:Y:S01]  /*5380*/  IMAD.MOV.U32 R154, RZ, RZ, R187 ;  /* 0x000000ffff9a7224 */ /* 0x000fe200078e00bb */
[----:B------:R-:W-:Y:S01]  /*5390*/  MOV R155, R189 ;  /* 0x000000bd009b7202 */ /* 0x000fe20000000f00 */
[----:B------:R-:W-:Y:S01]  /*53a0*/  IMAD.MOV.U32 R103, RZ, RZ, R191 ;  /* 0x000000ffff677224 */ /* 0x000fe200078e00bf */
[----:B------:R-:W-:-:S02]  /*53b0*/  MOV R102, R190 ;  /* 0x000000be00667202 */ /* 0x000fc40000000f00 */
[----:B------:R-:W-:Y:S01]  /*53c0*/  MOV R131, R188 ;  /* 0x000000bc00837202 */ /* 0x000fe20000000f00 */
[----:B------:R-:W-:Y:S01]  /*53d0*/  IMAD.MOV.U32 R62, RZ, RZ, R161 ;  /* 0x000000ffff3e7224 */ /* 0x000fe200078e00a1 */
[----:B------:R-:W-:Y:S01]  /*53e0*/  MOV R63, R160 ;  /* 0x000000a0003f7202 */ /* 0x000fe20000000f00 */
[----:B------:R-:W-:Y:S01]  /*53f0*/  IMAD.MOV.U32 R60, RZ, RZ, R163 ;  /* 0x000000ffff3c7224 */ /* 0x000fe200078e00a3 */
[----:B------:R-:W-:Y:S02]  /*5400*/  MOV R61, R162 ;  /* 0x000000a2003d7202 */ /* 0x000fe40000000f00 */
[----:B------:R-:W-:Y:S01]  /*5410*/  LDSM.16.MT88.4 R160, [R248+0x1900] ;  /* 0x00190000f8a0783b */ /* 0x000fe20000004200 */
[----:B-1----:R-:W-:Y:S01]  /*5420*/  HMMA.16816.F32.BF16 R188, R4, R8, R48 ;  /* 0x0000000804bc723c */ /* 0x002fe20000041830 */
[----:B------:R-:W-:Y:S01]  /*5430*/  MUFU.EX2 R20, R20 ;  /* 0x0000001400147308 */ /* 0x000fe20000000800 */
[----:B------:R-:W-:Y:S02]  /*5440*/  FADD.FTZ R0, R0, R14 ;  /* 0x0000000e00007221 */ /* 0x000fe40000010000 */
[----:B------:R-:W-:Y:S01]  /*5450*/  FADD.FTZ R3, R182, R3 ;  /* 0x00000003b6037221 */ /* 0x000fe20000010000 */
[----:B------:R-:W-:-:S03]  /*5460*/  MOV R101, R146 ;  /* 0x0000009200657202 */ /* 0x000fc60000000f00 */
[C---:B------:R-:W-:Y:S01]  /*5470*/  HMMA.16816.F32.BF16 R184, R4.reuse, R10, R36 ;  /* 0x0000000a04b8723c */ /* 0x040fe20000041824 */
[----:B------:R-:W1:Y:S01]  /*5480*/  LDSM.16.MT88.4 R8, [R250+0x7100] ;  /* 0x00710000fa08783b */ /* 0x000e620000004200 */
[----:B------:R-:W-:Y:S01]  /*5490*/  FADD.FTZ R0, R102, R0 ;  /* 0x0000000066007221 */ /* 0x000fe20000010000 */
[----:B------:R-:W-:Y:S01]  /*54a0*/  MOV R182, R129 ;  /* 0x0000008100b67202 */ /* 0x000fe20000000f00 */
[----:B------:R-:W-:Y:S01]  /*54b0*/  IMAD.MOV.U32 R100, RZ, RZ, R147 ;  /* 0x000000ffff647224 */ /* 0x000fe200078e0093 */
[----:B------:R-:W-:Y:S03]  /*54c0*/  LDSM.16.MT88.4 R48, [R249+0x3900] ;  /* 0x00390000f930783b */ /* 0x000fe60000004200 */
[C---:B-1----:R-:W-:Y:S01]  /*54d0*/  HMMA.16816.F32.BF16 R32, R4.reuse, R8, R32 ;  /* 0x000000080420723c */ /* 0x042fe20000041820 */
[----:B------:R-:W-:Y:S07]  /*54e0*/  MUFU.EX2 R9, R17 ;  /* 0x0000001100097308 */ /* 0x000fee0000000800 */
[----:B------:R-:W-:Y:S01]  /*54f0*/  HMMA.16816.F32.BF16 R24, R4, R10, R24 ;  /* 0x0000000a0418723c */ /* 0x000fe20000041818 */
[----:B------:R-:W1:Y:S08]  /*5500*/  MUFU.EX2 R11, R19 ;  /* 0x00000013000b7308 */ /* 0x000e700000000800 */
[----:B------:R-:W2:Y:S08]  /*5510*/  MUFU.EX2 R10, R18 ;  /* 0x00000012000a7308 */ /* 0x000eb00000000800 */
[----:B------:R-:W-:Y:S08]  /*5520*/  MUFU.EX2 R8, R13 ;  /* 0x0000000d00087308 */ /* 0x000ff00000000800 */
[----:B------:R-:W3:Y:S08]  /*5530*/  MUFU.EX2 R7, R12 ;  /* 0x0000000c00077308 */ /* 0x000ef00000000800 */
[----:B------:R-:W-:Y:S08]  /*5540*/  MUFU.EX2 R6, R15 ;  /* 0x0000000f00067308 */ /* 0x000ff00000000800 */
[----:B------:R-:W4:Y:S01]  /*5550*/  MUFU.EX2 R5, R16 ;  /* 0x0000001000057308 */ /* 0x000f220000000800 */
[----:B------:R-:W-:-:S02]  /*5560*/  FADD.FTZ R4, R127, R3 ;  /* 0x000000037f047221 */ /* 0x000fc40000010000 */
[----:B------:R-:W-:Y:S02]  /*5570*/  FADD.FTZ R3, R103, R0 ;  /* 0x0000000067037221 */ /* 0x000fe40000010000 */
[----:B------:R-:W-:Y:S02]  /*5580*/  FADD.FTZ R0, R126, R4 ;  /* 0x000000047e007221 */ /* 0x000fe40000010000 */
[----:B------:R-:W-:Y:S01]  /*5590*/  FADD.FTZ R4, R183, R3 ;  /* 0x00000003b7047221 */ /* 0x000fe20000010000 */
[----:B------:R-:W-:Y:S01]  /*55a0*/  MOV R183, R131 ;  /* 0x0000008300b77202 */ /* 0x000fe20000000f00 */
[----:B------:R-:W-:Y:S01]  /*55b0*/  IMAD.MOV.U32 R127, RZ, RZ, R128 ;  /* 0x000000ffff7f7224 */ /* 0x000fe200078e0080 */
[----:B-1----:R-:W-:Y:S01]  /*55c0*/  F2FP.BF16.PACK_AB R128, R11, R20 ;  /* 0x000000140b80723e */ /* 0x002fe200000010ff */
[----:B------:R-:W-:Y:S01]  /*55d0*/  IMAD.MOV.U32 R126, RZ, RZ, R130 ;  /* 0x000000ffff7e7224 */ /* 0x000fe200078e0082 */
[----:B--2---:R-:W-:Y:S02]  /*55e0*/  F2FP.BF16.PACK_AB R130, R9, R10 ;  /* 0x0000000a0982723e */ /* 0x004fe400000010ff */
[----:B---3--:R-:W-:-:S02]  /*55f0*/  F2FP.BF16.PACK_AB R129, R7, R8 ;  /* 0x000000080781723e */ /* 0x008fc400000010ff */
[----:B----4-:R-:W-:-:S07]  /*5600*/  F2FP.BF16.PACK_AB R131, R5, R6 ;  /* 0x000000060583723e */ /* 0x010fce00000010ff */
[C---:B------:R-:W-:Y:S08]  /*5610*/  HMMA.16816.F32.BF16 R164, R128.reuse, R160, R164 ;  /* 0x000000a080a4723c */ /* 0x040ff000000418a4 */
[----:B------:R-:W-:Y:S07]  /*5620*/  HMMA.16816.F32.BF16 R160, R128, R162, R28 ;  /* 0x000000a280a0723c */ /* 0x000fee000004181c */
        /* <DEDUP_REMOVED lines=8> */
[----:B------:R-:W1:Y:S01]  /*56b0*/  LDSM.16.MT88.4 R152, [R249+0x1900] ;  /* 0x00190000f998783b */ /* 0x000e620000004200 */
[----:B------:R-:W-:Y:S01]  /*56c0*/  IMAD.MOV.U32 R102, RZ, RZ, R145 ;  /* 0x000000ffff667224 */ /* 0x000fe200078e0091 */
[----:B------:R-:W-:Y:S01]  /*56d0*/  MOV R103, R144 ;  /* 0x0000009000677202 */ /* 0x000fe20000000f00 */
[----:B------:R-:W-:Y:S01]  /*56e0*/  IMAD.MOV.U32 R12, RZ, RZ, R139 ;  /* 0x000000ffff0c7224 */ /* 0x000fe200078e008b */
[----:B------:R-:W2:Y:S01]  /*56f0*/  LDSM.16.MT88.4 R144, [R251+0x1900] ;  /* 0x00190000fb90783b */ /* 0x000ea20000004200 */
[----:B------:R-:W-:Y:S01]  /*5700*/  MOV R13, R138 ;  /* 0x0000008a000d7202 */ /* 0x000fe20000000f00 */
[----:B------:R-:W-:Y:S01]  /*5710*/  IMAD.MOV.U32 R14, RZ, RZ, R137 ;  /* 0x000000ffff0e7224 */ /* 0x000fe200078e0089 */
[----:B------:R-:W-:Y:S01]  /*5720*/  MOV R15, R136 ;  /* 0x00000088000f7202 */ /* 0x000fe20000000f00 */
[----:B------:R-:W-:Y:S01]  /*5730*/  IMAD.MOV.U32 R16, RZ, RZ, R59 ;  /* 0x000000ffff107224 */ /* 0x000fe200078e003b */
[----:B------:R-:W3:Y:S01]  /*5740*/  LDSM.16.MT88.4 R136, [R250+0x1900] ;  /* 0x00190000fa88783b */ /* 0x000ee20000004200 */
[----:B------:R-:W-:Y:S01]  /*5750*/  MOV R17, R58 ;  /* 0x0000003a00117202 */ /* 0x000fe20000000f00 */
[----:B------:R-:W-:Y:S01]  /*5760*/  IMAD.MOV.U32 R18, RZ, RZ, R57 ;  /* 0x000000ffff127224 */ /* 0x000fe200078e0039 */
[----:B------:R-:W-:-:S02]  /*5770*/  MOV R19, R56 ;  /* 0x0000003800137202 */ /* 0x000fc40000000f00 */
[----:B------:R-:W-:Y:S01]  /*5780*/  LDSM.16.MT88.4 R56, [R251+0x3900] ;  /* 0x00390000fb38783b */ /* 0x000fe20000004200 */
[C---:B-1----:R-:W-:Y:S08]  /*5790*/  HMMA.16816.F32.BF16 R156, R128.reuse, R152, R156 ;  /* 0x00000098809c723c */ /* 0x042ff0000004189c */
[C---:B------:R-:W-:Y:S01]  /*57a0*/  HMMA.16816.F32.BF16 R152, R128.reuse, R154, R40 ;  /* 0x0000009a8098723c */ /* 0x040fe20000041828 */
[----:B------:R-:W1:Y:S07]  /*57b0*/  LDSM.16.MT88.4 R40, [R248+0x3900] ;  /* 0x00390000f828783b */ /* 0x000e6e0000004200 */
[C---:B--2---:R-:W-:Y:S08]  /*57c0*/  HMMA.16816.F32.BF16 R148, R128.reuse, R144, R148 ;  /* 0x000000908094723c */ /* 0x044ff00000041894 */
[C---:B------:R-:W-:Y:S08]  /*57d0*/  HMMA.16816.F32.BF16 R144, R128.reuse, R146, R44 ;  /* 0x000000928090723c */ /* 0x040ff0000004182c */
[C---:B---3--:R-:W-:Y:S08]  /*57e0*/  HMMA.16816.F32.BF16 R140, R128.reuse, R136, R140 ;  /* 0x00000088808c723c */ /* 0x048ff0000004188c */
[C---:B------:R-:W-:Y:S01]  /*57f0*/  HMMA.16816.F32.BF16 R44, R128.reuse, R48, R72 ;  /* 0x00000030802c723c */ /* 0x040fe20000041848 */
[----:B------:R-:W-:Y:S07]  /*5800*/  LDSM.16.MT88.4 R72, [R248+0x5900] ;  /* 0x00590000f848783b */ /* 0x000fee0000004200 */
[C---:B-1----:R-:W-:Y:S01]  /*5810*/  HMMA.16816.F32.BF16 R36, R128.reuse, R40, R64 ;  /* 0x000000288024723c */ /* 0x042fe20000041840 */
[----:B------:R-:W1:Y:S07]  /*5820*/  LDSM.16.MT88.4 R64, [R250+0x3900] ;  /* 0x00390000fa40783b */ /* 0x000e6e0000004200 */
[C---:B------:R-:W-:Y:S08]  /*5830*/  HMMA.16816.F32.BF16 R136, R128.reuse, R138, R52 ;  /* 0x0000008a8088723c */ /* 0x040ff00000041834 */
[C---:B------:R-:W-:Y:S01]  /*5840*/  HMMA.16816.F32.BF16 R52, R128.reuse, R56, R80 ;  /* 0x000000388034723c */ /* 0x040fe20000041850 */
[----:B------:R-:W2:Y:S07]  /*5850*/  LDSM.16.MT88.4 R80, [R249+0x5900] ;  /* 0x00590000f950783b */ /* 0x000eae0000004200 */
[C---:B------:R-:W-:Y:S07]  /*5860*/  HMMA.16816.F32.BF16 R40, R128.reuse, R42, R68 ;  /* 0x0000002a8028723c */ /* 0x040fee0000041844 */
[----:B------:R-:W-:Y:S01]  /*5870*/  IMAD.MOV.U32 R68, RZ, RZ, R183 ;  /* 0x000000ffff447224 */ /* 0x000fe200078e00b7 */
[----:B------:R-:W-:Y:S01]  /*5880*/  MOV R69, R126 ;  /* 0x0000007e00457202 */ /* 0x000fe20000000f00 */
[----:B------:R-:W-:Y:S01]  /*5890*/  IMAD.MOV.U32 R70, RZ, RZ, R127 ;  /* 0x000000ffff467224 */ /* 0x000fe200078e007f */
[----:B------:R-:W-:Y:S01]  /*58a0*/  MOV R71, R182 ;  /* 0x000000b600477202 */ /* 0x000fe20000000f00 */
[C---:B------:R-:W-:Y:S08]  /*58b0*/  HMMA.16816.F32.BF16 R48, R128.reuse, R50, R76 ;  /* 0x000000328030723c */ /* 0x040ff0000004184c */
[C---:B-1----:R-:W-:Y:S08]  /*58c0*/  HMMA.16816.F32.BF16 R60, R128.reuse, R64, R60 ;  /* 0x00000040803c723c */ /* 0x042ff0000004183c */
[C---:B------:R-:W-:Y:S08]  /*58d0*/  HMMA.16816.F32.BF16 R64, R128.reuse, R66, R68 ;  /* 0x000000428040723c */ /* 0x040ff00000041844 */
[C---:B------:R-:W-:Y:S01]  /*58e0*/  HMMA.16816.F32.BF16 R68, R128.reuse, R72, R104 ;  /* 0x000000488044723c */ /* 0x040fe20000041868 */
[----:B------:R-:W-:Y:S07]  /*58f0*/  LDSM.16.MT88.4 R104, [R248+0x7900] ;  /* 0x00790000f868783b */ /* 0x000fee0000004200 */
[C---:B------:R-:W-:Y:S01]  /*5900*/  HMMA.16816.F32.BF16 R72, R128.reuse, R74, R88 ;  /* 0x0000004a8048723c */ /* 0x040fe20000041858 */
[----:B------:R-:W1:Y:S07]  /*5910*/  LDSM.16.MT88.4 R88, [R251+0x5900] ;  /* 0x00590000fb58783b */ /* 0x000e6e0000004200 */
[C---:B--2---:R-:W-:Y:S08]  /*5920*/  HMMA.16816.F32.BF16 R76, R128.reuse, R80, R92 ;  /* 0x00000050804c723c */ /* 0x044ff0000004185c */
[----:B------:R-:W-:Y:S01]  /*5930*/  HMMA.16816.F32.BF16 R80, R128, R82, R96 ;  /* 0x000000528050723c */ /* 0x000fe20000041860 */
[----:B------:R-:W2:Y:S01]  /*5940*/  LDSM.16.MT88.4 R96, [R250+0x5900] ;  /* 0x00590000fa60783b */ /* 0x000ea20000004200 */
[----:B------:R-:W-:-:S02]  /*5950*/  FADD.FTZ R3, R125, R0 ;  /* 0x000000007d037221 */ /* 0x000fc40000010000 */
[----:B------:R-:W-:Y:S02]  /*5960*/  FADD.FTZ R0, R124, R4 ;  /* 0x000000047c007221 */ /* 0x000fe40000010000 */
[----:B------:R-:W-:Y:S02]  /*5970*/  FADD.FTZ R4, R21, R3 ;  /* 0x0000000315047221 */ /* 0x000fe40000010000 */
[----:B------:R-:W-:Y:S01]  /*5980*/  FADD.FTZ R3, R180, R0 ;  /* 0x00000000b4037221 */ /* 0x000fe20000010000 */
[----:B------:R-:W-:Y:S01]  /*5990*/  HMMA.16816.F32.BF16 R56, R128, R58, R84 ;  /* 0x0000003a8038723c */ /* 0x000fe20000041854 */
[----:B------:R-:W-:Y:S02]  /*59a0*/  FADD.FTZ R0, R22, R4 ;  /* 0x0000000416007221 */ /* 0x000fe40000010000 */
[----:B------:R-:W-:Y:S02]  /*59b0*/  FADD.FTZ R4, R179, R3 ;  /* 0x00000003b3047221 */ /* 0x000fe40000010000 */
[----:B------:R-:W-:-:S02]  /*59c0*/  FADD.FTZ R3, R23, R0 ;  /* 0x0000000017037221 */ /* 0x000fc40000010000 */
[----:B------:R-:W-:Y:S02]  /*59d0*/  FADD.FTZ R0, R181, R4 ;  /* 0x00000004b5007221 */ /* 0x000fe40000010000 */
[----:B------:R-:W-:Y:S01]  /*59e0*/  FADD.FTZ R3, R178, R3 ;  /* 0x00000003b2037221 */ /* 0x000fe20000010000 */
[C---:B-1----:R-:W-:Y:S01]  /*59f0*/  HMMA.16816.F32.BF16 R84, R128.reuse, R88, R12 ;  /* 0x000000588054723c */ /* 0x042fe2000004180c */
[----:B------:R-:W-:Y:S07]  /*5a00*/  LDSM.16.MT88.4 R12, [R250+0x7900] ;  /* 0x00790000fa0c783b */ /* 0x000fee0000004200 */
[C---:B------:R-:W-:Y:S08]  /*5a10*/  HMMA.16816.F32.BF16 R88, R128.reuse, R90, R100 ;  /* 0x0000005a8058723c */ /* 0x040ff00000041864 */
[C---:B--2---:R-:W-:Y:S01]  /*5a20*/  HMMA.16816.F32.BF16 R92, R128.reuse, R96, R120 ;  /* 0x00000060805c723c */ /* 0x044fe20000041878 */
[----:B------:R-:W-:Y:S07]  /*5a30*/  LDSM.16.MT88.4 R120, [R251+0x7900] ;  /* 0x00790000fb78783b */ /* 0x000fee0000004200 */
[----:B------:R-:W-:Y:S01]  /*5a40*/  HMMA.16816.F32.BF16 R100, R128, R104, R112 ;  /* 0x000000688064723c */ /* 0x000fe20000041870 */
[----:B------:R-:W1:Y:S01]  /*5a50*/  LDSM.16.MT88.4 R112, [R249+0x7900] ;  /* 0x00790000f970783b */ /* 0x000e620000004200 */
[----:B------:R-:W-:-:S02]  /*5a60*/  FADD.FTZ R8, R8, R3 ;  /* 0x0000000308087221 */ /* 0x000fc40000010000 */
[----:B------:R-:W-:Y:S02]  /*5a70*/  FADD.FTZ R20, R20, R0 ;  /* 0x0000000014147221 */ /* 0x000fe40000010000 */
[----:B------:R-:W-:Y:S02]  /*5a80*/  FADD.FTZ R7, R7, R8 ;  /* 0x0000000807077221 */ /* 0x000fe40000010000 */
[----:B------:R-:W-:Y:S02]  /*5a90*/  FADD.FTZ R11, R11, R20 ;  /* 0x000000140b0b7221 */ /* 0x000fe40000010000 */
[----:B------:R-:W-:Y:S02]  /*5aa0*/  FADD.FTZ R6, R6, R7 ;  /* 0x0000000706067221 */ /* 0x000fe40000010000 */
[----:B------:R-:W-:Y:S01]  /*5ab0*/  FADD.FTZ R10, R10, R11 ;  /* 0x0000000b0a0a7221 */ /* 0x000fe20000010000 */
[----:B------:R-:W-:Y:S01]  /*5ac0*/  UIADD3 UR6, UR7, -0x2, URZ ;  /* 0xfffffffe07067890 */ /* 0x000fe2000fffe03f */
[----:B------:R-:W-:-:S02]  /*5ad0*/  FADD.FTZ R0, R5, R6 ;  /* 0x0000000605007221 */ /* 0x000fc40000010000 */
[----:B------:R-:W-:Y:S01]  /*5ae0*/  FADD.FTZ R3, R9, R10 ;  /* 0x0000000a09037221 */ /* 0x000fe20000010000 */
[----:B------:R-:W-:Y:S02]  /*5af0*/  UISETP.GE.AND UP0, UPT, UR6, UR8, UPT ;  /* 0x000000080600728c */ /* 0x000fe4000bf06270 */
[----:B------:R2:W-:Y:S04]  /*5b00*/  STL [R1+0x40], R0 ;  /* 0x0000400001007387 */ /* 0x0005e80000100800 */
[----:B------:R2:W-:Y:S01]  /*5b10*/  STL [R1+0x1c], R3 ;  /* 0x00001c0301007387 */ /* 0x0005e20000100800 */
[----:B------:R-:W-:Y:S01]  /*5b20*/  PLOP3.LUT P0, PT, PT, PT, UP0, 0x80, 0x0 ;  /* 0x000000000000781c */ /* 0x000fe20003f0f008 */
[C---:B------:R-:W-:Y:S08]  /*5b30*/  HMMA.16816.F32.BF16 R96, R128.reuse, R98, R116 ;  /* 0x000000628060723c */ /* 0x040ff00000041874 */
[C---:B------:R-:W-:Y:S08]  /*5b40*/  HMMA.16816.F32.BF16 R104, R128.reuse, R106, R108 ;  /* 0x0000006a8068723c */ /* 0x040ff0000004186c */
[C---:B-1----:R-:W-:Y:S08]  /*5b50*/  HMMA.16816.F32.BF16 R108, R128.reuse, R112, R28 ;  /* 0x00000070806c723c */ /* 0x042ff0000004181c */
[C---:B------:R-:W-:Y:S08]  /*5b60*/  HMMA.16816.F32.BF16 R116, R128.reuse, R120, R188 ;  /* 0x000000788074723c */ /* 0x040ff000000418bc */
[C---:B------:R-:W-:Y:S08]  /*5b70*/  HMMA.16816.F32.BF16 R112, R128.reuse, R114, R16 ;  /* 0x000000728070723c */ /* 0x040ff00000041810 */
[C---:B------:R-:W-:Y:S08]  /*5b80*/  HMMA.16816.F32.BF16 R120, R128.reuse, R122, R184 ;  /* 0x0000007a8078723c */ /* 0x040ff000000418b8 */
[C---:B------:R-:W-:Y:S08]  /*5b90*/  HMMA.16816.F32.BF16 R124, R128.reuse, R12, R32 ;  /* 0x0000000c807c723c */ /* 0x040ff00000041820 */
[----:B------:R-:W-:Y:S01]  /*5ba0*/  HMMA.16816.F32.BF16 R128, R128, R14, R24 ;  /* 0x0000000e8080723c */ /* 0x000fe20000041818 */
[----:B------:R-:W-:Y:S07]  /*5bb0*/  @!P0 BRA `(.L_x_5) ;  /* 0x00003b1000008947 */ /* 0x000fee0003800000 */
[----:B--2---:R-:W-:Y:S01]  /*5bc0*/  SHF.R.S32.HI R18, RZ, 0x1f, R133 ;  /* 0x0000001fff127819 */ /* 0x004fe20000011485 */
[----:B------:R-:W-:Y:S01]  /*5bd0*/  IMAD.SHL.U32 R4, R133, 0x2, RZ ;  /* 0x0000000285047824 */ /* 0x000fe200078e00ff */
[----:B------:R-:W-:-:S02]  /*5be0*/  SHF.R.S32.HI R19, RZ, 0x1f, R134 ;  /* 0x0000001fff137819 */ /* 0x000fc40000011486 */
[----:B------:R-:W-:Y:S01]  /*5bf0*/  SHF.L.U64.HI R0, R133, 0x1, R18 ;  /* 0x0000000185007819 */ /* 0x000fe20000010212 */
[----:B------:R-:W-:Y:S01]  /*5c00*/  IMAD.MOV.U32 R133, RZ, RZ, R132 ;  /* 0x000000ffff857224 */ /* 0x000fe200078e0084 */
[----:B------:R-:W-:Y:S02]  /*5c10*/  SHF.L.U64.HI R3, R134, 0x1, R19 ;  /* 0x0000000186037819 */ /* 0x000fe40000010213 */
[----:B------:R-:W-:Y:S01]  /*5c20*/  SHF.R.S32.HI R18, RZ, 0x1f, R177 ;  /* 0x0000001fff127819 */ /* 0x000fe200000114b1 */
[----:B------:R1:W-:Y:S01]  /*5c30*/  STL [R1+0x3c], R0 ;  /* 0x00003c0001007387 */ /* 0x0003e20000100800 */
[----:B------:R-:W-:-:S03]  /*5c40*/  SHF.R.S32.HI R19, RZ, 0x1f, R176 ;  /* 0x0000001fff137819 */ /* 0x000fc600000114b0 */
[----:B------:R-:W-:Y:S04]  /*5c50*/  STL [R1+0x38], R4 ;  /* 0x0000380401007387 */ /* 0x000fe80000100800 */
[----:B------:R2:W-:Y:S01]  /*5c60*/  STL [R1+0x34], R3 ;  /* 0x0000340301007387 */ /* 0x0005e20000100800 */
[----:B-1----:R-:W-:Y:S02]  /*5c70*/  IMAD.SHL.U32 R0, R134, 0x2, RZ ;  /* 0x0000000286007824 */ /* 0x002fe400078e00ff */
[----:B------:R-:W-:Y:S01]  /*5c80*/  IMAD.MOV.U32 R134, RZ, RZ, R2 ;  /* 0x000000ffff867224 */ /* 0x000fe200078e0002 */
[----:B------:R-:W-:Y:S02]  /*5c90*/  SHF.L.U64.HI R2, R176, 0x1, R19 ;  /* 0x00000001b0027819 */ /* 0x000fe40000010213 */
[----:B------:R1:W-:Y:S01]  /*5ca0*/  STL [R1+0x30], R0 ;  /* 0x0000300001007387 */ /* 0x0003e20000100800 */
[C---:B--2---:R-:W-:Y:S01]  /*5cb0*/  IMAD.SHL.U32 R3, R177.reuse, 0x2, RZ ;  /* 0x00000002b1037824 */ /* 0x044fe200078e00ff */
[----:B-1----:R-:W-:-:S05]  /*5cc0*/  SHF.L.U64.HI R0, R177, 0x1, R18 ;  /* 0x00000001b1007819 */ /* 0x002fca0000010212 */
[----:B------:R1:W-:Y:S04]  /*5cd0*/  STL [R1+0x2c], R0 ;  /* 0x00002c0001007387 */ /* 0x0003e80000100800 */
[----:B------:R2:W-:Y:S01]  /*5ce0*/  STL [R1+0x28], R3 ;  /* 0x0000280301007387 */ /* 0x0005e20000100800 */
[----:B-1----:R-:W-:-:S05]  /*5cf0*/  IMAD.SHL.U32 R0, R176, 0x2, RZ ;  /* 0x00000002b0007824 */ /* 0x002fca00078e00ff */
[----:B------:R2:W-:Y:S04]  /*5d00*/  STL [R1+0x20], R0 ;  /* 0x0000200001007387 */ /* 0x0005e80000100800 */
[----:B------:R2:W-:Y:S01]  /*5d10*/  STL [R1+0x24], R2 ;  /* 0x0000240201007387 */ /* 0x0005e20000100800 */
[----:B------:R-:W-:Y:S05]  /*5d20*/  BRA `(.L_x_6) ;  /* 0x0000045000007947 */ /* 0x000fea0003800000 */
.L_x_8:
[----:B------:R-:W2:Y:S01]  /*5d30*/  LDL R5, [R1+0x44] ;  /* 0x0000440001057983 */ /* 0x000ea20000100800 */
[----:B------:R-:W-:Y:S01]  /*5d40*/  IMAD.MOV.U32 R2, RZ, RZ, c[0x0][0x2b8] ;  /* 0x0000ae00ff027624 */ /* 0x000fe200078e00ff */
[----:B------:R-:W-:Y:S01]  /*5d50*/  ULEA UR5, UR6, UR9, 0x6 ;  /* 0x0000000906057291 */ /* 0x000fe2000f8e303f */
[----:B------:R-:W-:Y:S01]  /*5d60*/  IMAD.MOV.U32 R8, RZ, RZ, RZ ;  /* 0x000000ffff087224 */ /* 0x000fe200078e00ff */
[----:B------:R-:W3:Y:S02]  /*5d70*/  LDL R32, [R1+0x38] ;  /* 0x0000380001207983 */ /* 0x000ee40000100800 */
[----:B------:R-:W-:Y:S02]  /*5d80*/  ISETP.NE.AND P2, PT, R2, 0x1, PT ;  /* 0x000000010200780c */ /* 0x000fe40003f45270 */
[----:B------:R-:W4:Y:S01]  /*5d90*/  LDL R31, [R1+0x3c] ;  /* 0x00003c00011f7983 */ /* 0x000f220000100800 */
[----:B------:R-:W-:Y:S03]  /*5da0*/  IMAD.U32 R2, RZ, RZ, UR5 ;  /* 0x00000005ff027e24 */ /* 0x000fe6000f8e00ff */
[----:B------:R-:W5:Y:S04]  /*5db0*/  LDL R30, [R1+0x30] ;  /* 0x00003000011e7983 */ /* 0x000f680000100800 */
[----:B------:R-:W3:Y:S04]  /*5dc0*/  LDL R29, [R1+0x34] ;  /* 0x00003400011d7983 */ /* 0x000ee80000100800 */
[----:B------:R-:W3:Y:S04]  /*5dd0*/  LDL R28, [R1+0x28] ;  /* 0x00002800011c7983 */ /* 0x000ee80000100800 */
[----:B------:R-:W3:Y:S04]  /*5de0*/  LDL R25, [R1+0x2c] ;  /* 0x00002c0001197983 */ /* 0x000ee80000100800 */
[----:B------:R-:W3:Y:S04]  /*5df0*/  LDL R24, [R1+0x20] ;  /* 0x0000200001187983 */ /* 0x000ee80000100800 */
[----:B------:R-:W3:Y:S01]  /*5e00*/  LDL R21, [R1+0x24] ;  /* 0x0000240001157983 */ /* 0x000ee20000100800 */
[----:B--2---:R-:W-:Y:S05]  /*5e10*/  IADD3 R2, R2, -0x40, R5 ;  /* 0xffffffc002027810 */ /* 0x004fea0007ffe005 */
[----:B------:R-:W-:Y:S04]  /*5e20*/  @P2 IMAD.HI.U32 R5, R2, c[0x0][0x2bc], RZ ;  /* 0x0000af0002052a27 */ /* 0x000fe800078e00ff */
[----:B------:R-:W-:Y:S01]  /*5e30*/  IMAD.MOV.U32 R0, RZ, RZ, R2 ;  /* 0x000000ffff007224 */ /* 0x000fe200078e0002 */
[----:B------:R-:W-:Y:S04]  /*5e40*/  @P2 SHF.R.U32.HI R0, RZ, c[0x0][0x2c0], R5 ;  /* 0x0000b000ff002a19 */ /* 0x000fe80000011605 */
[C---:B------:R-:W-:Y:S04]  /*5e50*/  @!P1 IADD3 R5, P0, R0.reuse, UR16, RZ ;  /* 0x0000001000059c10 */ /* 0x040fe8000ff1e0ff */
[----:B------:R-:W-:Y:S01]  /*5e60*/  @!P1 LEA.HI.X.SX32 R7, R0, UR14, 0x1, P0 ;  /* 0x0000000e00079c11 */ /* 0x000fe200080f0eff */
[----:B------:R-:W-:Y:S01]  /*5e70*/  IMAD.MOV R0, RZ, RZ, -R0 ;  /* 0x000000ffff007224 */ /* 0x000fe200078e0a00 */
[C---:B------:R-:W-:Y:S03]  /*5e80*/  @!P1 LEA R6, P0, R5.reuse, c[0x0][0x2a0], 0x2 ;  /* 0x0000a80005069a11 */ /* 0x040fe600078010ff */
[----:B------:R-:W-:Y:S01]  /*5e90*/  IMAD R9, R0, c[0x0][0x2b8], R2 ;  /* 0x0000ae0000097a24 */ /* 0x000fe200078e0202 */
[----:B------:R-:W-:Y:S04]  /*5ea0*/  @!P1 LEA.HI.X R7, R5, c[0x0][0x2a4], R7, 0x2, P0 ;  /* 0x0000a90005079a11 */ /* 0x000fe800000f1407 */
[----:B------:R-:W-:Y:S01]  /*5eb0*/  STL [R1+0x14], R9 ;  /* 0x0000140901007387 */ /* 0x000fe20000100800 */
[----:B------:R-:W-:Y:S03]  /*5ec0*/  SHF.R.S32.HI R0, RZ, 0x1f, R9 ;  /* 0x0000001fff007819 */ /* 0x000fe60000011409 */
[----:B------:R1:W2:Y:S02]  /*5ed0*/  @!P1 LDG.E R8, [R6.64] ;  /* 0x0000000c06089981 */ /* 0x0002a4000c1e1900 */
[----:B------:R-:W-:Y:S04]  /*5ee0*/  IMAD R0, R0, c[0x0][0x1e0], RZ ;  /* 0x0000780000007a24 */ /* 0x000fe800078e02ff */
[C---:B------:R-:W-:Y:S02]  /*5ef0*/  IMAD R0, R9.reuse, c[0x0][0x1e4], R0 ;  /* 0x0000790009007a24 */ /* 0x040fe400078e0200 */
[----:B-1----:R-:W-:Y:S04]  /*5f00*/  IMAD.WIDE.U32 R6, R9, c[0x0][0x1e0], RZ ;  /* 0x0000780009067a25 */ /* 0x002fe800078e00ff */
[----:B------:R-:W-:Y:S01]  /*5f10*/  IMAD.IADD R7, R7, 0x1, R0 ;  /* 0x0000000107077824 */ /* 0x000fe200078e0200 */
[----:B--2---:R-:W-:Y:S01]  /*5f20*/  STL [R1+0x10], R8 ;  /* 0x0000100801007387 */ /* 0x004fe20000100800 */
[----:B------:R-:W-:Y:S02]  /*5f30*/  SHF.R.S32.HI R2, RZ, 0x1f, R8 ;  /* 0x0000001fff027819 */ /* 0x000fe40000011408 */
[----:B------:R-:W-:Y:S04]  /*5f40*/  IMAD.WIDE.U32 R6, R8, c[0x0][0x1f0], R6 ;  /* 0x00007c0008067a25 */ /* 0x000fe800078e0006 */
[----:B------:R-:W-:Y:S01]  /*5f50*/  IMAD R2, R2, c[0x0][0x1f0], RZ ;  /* 0x00007c0002027a24 */ /* 0x000fe200078e02ff */
[----:B------:R-:W-:Y:S03]  /*5f60*/  IADD3 R0, P0, R6, UR20, RZ ;  /* 0x0000001406007c10 */ /* 0x000fe6000ff1e0ff */
[----:B------:R-:W-:Y:S05]  /*5f70*/  IMAD R2, R8, c[0x0][0x1f4], R2 ;  /* 0x00007d0008027a24 */ /* 0x000fea00078e0202 */
[----:B------:R-:W-:Y:S02]  /*5f80*/  IADD3.X R7, R7, UR18, R2, P0, !PT ;  /* 0x0000001207077c10 */ /* 0x000fe400087fe402 */
[C---:B------:R-:W-:Y:S04]  /*5f90*/  LEA R2, P0, R0.reuse, c[0x0][0x1c8], 0x1 ;  /* 0x0000720000027a11 */ /* 0x040fe800078008ff */
[----:B------:R-:W-:Y:S01]  /*5fa0*/  LEA.HI.X R7, R0, c[0x0][0x1cc], R7, 0x1, P0 ;  /* 0x0000730000077a11 */ /* 0x000fe200000f0c07 */
[----:B------:R-:W3:Y:S04]  /*5fb0*/  SHFL.IDX PT, R5, R2, RZ, 0x181f ;  /* 0x00181fff02057589 */ /* 0x000ee800000e0000 */
[----:B------:R-:W4:Y:S04]  /*5fc0*/  SHFL.IDX PT, R6, R7, RZ, 0x181f ;  /* 0x00181fff07067589 */ /* 0x000f2800000e0000 */
[----:B------:R-:W1:Y:S04]  /*5fd0*/  SHFL.IDX PT, R0, R2, 0x1, 0x181f ;  /* 0x00381f0002007f89 */ /* 0x000e6800000e0000 */
[----:B------:R-:W2:Y:S01]  /*5fe0*/  SHFL.IDX PT, R2, R7, 0x1, 0x181f ;  /* 0x00381f0007027f89 */ /* 0x000ea200000e0000 */
[C---:B---3--:R-:W-:Y:S05]  /*5ff0*/  IADD3 R8, P0, R5.reuse, R32, RZ ;  /* 0x0000002005087210 */ /* 0x048fea0007f1e0ff */
[C---:B----4-:R-:W-:Y:S05]  /*6000*/  IMAD.X R9, R6.reuse, 0x1, R31, P0 ;  /* 0x0000000106097824 */ /* 0x050fea00000e061f */
[----:B------:R5:W-:Y:S02]  /*6010*/  LDGSTS.E.BYPASS.LTC128B.128 [R132+0x10100], [R8.64], !P6 ;  /* 0x1010000008847fae */ /* 0x000be4000f101d4c */
[C---:B-----5:R-:W-:Y:S04]  /*6020*/  IADD3 R8, P0, R5.reuse, R30, RZ ;  /* 0x0000001e05087210 */ /* 0x060fe80007f1e0ff */
[CC--:B------:R-:W-:Y:S02]  /*6030*/  IADD3.X R9, R6.reuse, R29.reuse, RZ, P0, !PT ;  /* 0x0000001d06097210 */ /* 0x0c0fe400007fe4ff */
[C---:B------:R-:W-:Y:S03]  /*6040*/  IADD3 R10, P0, R5.reuse, R28, RZ ;  /* 0x0000001c050a7210 */ /* 0x040fe60007f1e0ff */
[----:B------:R3:W-:Y:S02]  /*6050*/  LDGSTS.E.BYPASS.LTC128B.128 [R132+0x12100], [R8.64], !P5 ;  /* 0x1210000008847fae */ /* 0x0007e4000e901d4c */
[C---:B------:R-:W-:Y:S05]  /*6060*/  IMAD.X R11, R6.reuse, 0x1, R25, P0 ;  /* 0x00000001060b7824 */ /* 0x040fea00000e0619 */
[----:B------:R4:W-:Y:S01]  /*6070*/  LDGSTS.E.BYPASS.LTC128B.128 [R132+0x14100], [R10.64], !P4 ;  /* 0x141000000a847fae */ /* 0x0009e2000e101d4c */
[----:B---3--:R-:W-:Y:S05]  /*6080*/  IADD3 R8, P0, R5, R24, RZ ;  /* 0x0000001805087210 */ /* 0x008fea0007f1e0ff */
[----:B------:R-:W-:Y:S01]  /*6090*/  IMAD.X R9, R6, 0x1, R21, P0 ;  /* 0x0000000106097824 */ /* 0x000fe200000e0615 */
[----:B-1----:R-:W-:Y:S04]  /*60a0*/  IADD3 R6, P0, R0, R32, RZ ;  /* 0x0000002000067210 */ /* 0x002fe80007f1e0ff */
[----:B------:R1:W-:Y:S01]  /*60b0*/  LDGSTS.E.BYPASS.LTC128B.128 [R132+0x16100], [R8.64], !P3 ;  /* 0x1610000008847fae */ /* 0x0003e2000d901d4c */
[----:B--2---:R-:W-:Y:S05]  /*60c0*/  IMAD.X R7, R2, 0x1, R31, P0 ;  /* 0x0000000102077824 */ /* 0x004fea00000e061f */
[----:B------:R2:W-:Y:S02]  /*60d0*/  LDGSTS.E.BYPASS.LTC128B.128 [R132+0x11100], [R6.64], !P6 ;  /* 0x1110000006847fae */ /* 0x0005e4000f101d4c */
[----:B--2---:R-:W-:Y:S04]  /*60e0*/  IADD3 R6, P0, R0, R30, RZ ;  /* 0x0000001e00067210 */ /* 0x004fe80007f1e0ff */
[----:B------:R-:W-:Y:S02]  /*60f0*/  IADD3.X R7, R2, R29, RZ, P0, !PT ;  /* 0x0000001d02077210 */ /* 0x000fe400007fe4ff */
[----:B-1----:R-:W-:Y:S03]  /*6100*/  IADD3 R8, P0, R0, R28, RZ ;  /* 0x0000001c00087210 */ /* 0x002fe60007f1e0ff */
[----:B------:R1:W-:Y:S02]  /*6110*/  LDGSTS.E.BYPASS.LTC128B.128 [R132+0x13100], [R6.64], !P5 ;  /* 0x1310000006847fae */ /* 0x0003e4000e901d4c */
[----:B------:R-:W-:Y:S05]  /*6120*/  IMAD.X R9, R2, 0x1, R25, P0 ;  /* 0x0000000102097824 */ /* 0x000fea00000e0619 */
[----:B------:R4:W-:Y:S01]  /*6130*/  LDGSTS.E.BYPASS.LTC128B.128 [R132+0x15100], [R8.64], !P4 ;  /* 0x1510000008847fae */ /* 0x0009e2000e101d4c */
[----:B-1----:R-:W-:Y:S05]  /*6140*/  IADD3 R6, P0, R0, R24, RZ ;  /* 0x0000001800067210 */ /* 0x002fea0007f1e0ff */
[----:B------:R-:W-:Y:S05]  /*6150*/  IMAD.X R7, R2, 0x1, R21, P0 ;  /* 0x0000000102077824 */ /* 0x000fea00000e0615 */
[----:B------:R4:W-:Y:S01]  /*6160*/  LDGSTS.E.BYPASS.LTC128B.128 [R132+0x17100], [R6.64], !P3 ;  /* 0x1710000006847fae */ /* 0x0009e2000d901d4c */
[----:B------:R-:W-:-:S05]  /*6170*/  BRA `(.L_x_7) ;  /* 0x0000151000007947 */ /* 0x000fca0003800000 */
.L_x_6:
[----:B------:R-:W3:Y:S01]  /*6180*/  LDL R4, [R1+0x14] ;  /* 0x0000140001047983 */ /* 0x000ee20000100800 */
[----:B------:R-:W-:Y:S04]  /*6190*/  DEPBAR.LE SB0, 0x0 ;  /* 0x000080000000791a */ /* 0x000fe80000000000 */
[----:B------:R-:W4:Y:S01]  /*61a0*/  LDL R5, [R1+0x10] ;  /* 0x0000100001057983 */ /* 0x000f220000100800 */
[----:B------:R-:W-:Y:S04]  /*61b0*/  UISETP.GT.AND UP0, UPT, UR6, UR8, UPT ;  /* 0x000000080600728c */ /* 0x000fe8000bf04270 */
[----:B------:R1:W-:Y:S05]  /*61c0*/  STL [R1+0x64], R42 ;  /* 0x0000642a01007387 */ /* 0x0003ea0000100800 */
[----:B------:R2:W-:Y:S05]  /*61d0*/  STL [R1+0x60], R41 ;  /* 0x0000602901007387 */ /* 0x0005ea0000100800 */
[----:B------:R1:W-:Y:S05]  /*61e0*/  STL [R1+0x5c], R40 ;  /* 0x00005c2801007387 */ /* 0x0003ea0000100800 */
[----:B------:R1:W-:Y:S05]  /*61f0*/  STL [R1+0x58], R39 ;  /* 0x0000582701007387 */ /* 0x0003ea0000100800 */
[----:B------:R2:W-:Y:S05]  /*6200*/  STL [R1+0x54], R38 ;  /* 0x0000542601007387 */ /* 0x0005ea0000100800 */
[----:B------:R2:W-:Y:S05]  /*6210*/  STL [R1+0x50], R37 ;  /* 0x0000502501007387 */ /* 0x0005ea0000100800 */
[----:B------:R2:W-:Y:S05]  /*6220*/  STL [R1+0x4c], R36 ;  /* 0x00004c2401007387 */ /* 0x0005ea0000100800 */
[----:B------:R-:W4:Y:S05]  /*6230*/  LDL R20, [R1+0x38] ;  /* 0x0000380001147983 */ /* 0x000f2a0000100800 */
[----:B-1----:R-:W4:Y:S05]  /*6240*/  LDL R42, [R1+0x3c] ;  /* 0x00003c00012a7983 */ /* 0x002f2a0000100800 */
[----:B--2---:R-:W2:Y:S05]  /*6250*/  LDL R41, [R1+0x30] ;  /* 0x0000300001297983 */ /* 0x004eaa0000100800 */
[----:B------:R-:W2:Y:S05]  /*6260*/  LDL R40, [R1+0x34] ;  /* 0x0000340001287983 */ /* 0x000eaa0000100800 */
[----:B------:R-:W2:Y:S05]  /*6270*/  LDL R39, [R1+0x28] ;  /* 0x0000280001277983 */ /* 0x000eaa0000100800 */
[----:B------:R-:W2:Y:S05]  /*6280*/  LDL R38, [R1+0x2c] ;  /* 0x00002c0001267983 */ /* 0x000eaa0000100800 */
[----:B------:R-:W2:Y:S05]  /*6290*/  LDL R37, [R1+0x20] ;  /* 0x0000200001257983 */ /* 0x000eaa0000100800 */
[----:B------:R-:W2:Y:S05]  /*62a0*/  LDL R36, [R1+0x4] ;  /* 0x0000040001247983 */ /* 0x000eaa0000100800 */
[----:B------:R-:W2:Y:S05]  /*62b0*/  LDL R29, [R1+0x18] ;  /* 0x00001800011d7983 */ /* 0x000eaa0000100800 */
[----:B------:R-:W2:Y:S05]  /*62c0*/  LDL R132, [R1+0xc] ;  /* 0x00000c0001847983 */ /* 0x000eaa0000100800 */
[----:B------:R-:W-:Y:S06]  /*62d0*/  BAR.SYNC.DEFER_BLOCKING 0x0 ;  /* 0x0000000000007b1d */ /* 0x000fec0000010000 */
[----:B------:R-:W1:Y:S05]  /*62e0*/  LDSM.16.M88.4 R8, [R135+0x10100] ;  /* 0x010100008708783b */ /* 0x000e6a0000000200 */
[----:B------:R-:W-:Y:S05]  /*62f0*/  LDSM.16.M88.4 R16, [R135+0x10900] ;  /* 0x010900008710783b */ /* 0x000fea0000000200 */
[----:B------:R-:W-:Y:S05]  /*6300*/  LDSM.16.M88.4 R24, [R135+0x11100] ;  /* 0x011100008718783b */ /* 0x000fea0000000200 */
[----:B------:R-:W-:Y:S01]  /*6310*/  LDSM.16.M88.4 R32, [R135+0x11900] ;  /* 0x011900008720783b */ /* 0x000fe20000000200 */
[----:B---3--:R-:W-:Y:S01]  /*6320*/  SHF.R.S32.HI R0, RZ, 0x1f, R4 ;  /* 0x0000001fff007819 */ /* 0x008fe20000011404 */
[----:B------:R-:W-:Y:S04]  /*6330*/  IMAD.WIDE.U32 R2, R4, c[0x0][0x208], RZ ;  /* 0x0000820004027a25 */ /* 0x000fe800078e00ff */
[----:B------:R-:W-:Y:S04]  /*6340*/  IMAD R0, R0, c[0x0][0x208], RZ ;  /* 0x0000820000007a24 */ /* 0x000fe800078e02ff */
[----:B------:R-:W-:Y:S01]  /*6350*/  IMAD R0, R4, c[0x0][0x20c], R0 ;  /* 0x0000830004007a24 */ /* 0x000fe200078e0200 */
[----:B----4-:R-:W-:Y:S04]  /*6360*/  SHF.R.S32.HI R4, RZ, 0x1f, R5 ;  /* 0x0000001fff047819 */ /* 0x010fe80000011405 */
[----:B------:R-:W-:Y:S01]  /*6370*/  IADD3 R3, R3, R0, RZ ;  /* 0x0000000003037210 */ /* 0x000fe20007ffe0ff */
[----:B------:R-:W-:Y:S04]  /*6380*/  IMAD R28, R4, c[0x0][0x218], RZ ;  /* 0x00008600041c7a24 */ /* 0x000fe800078e02ff */
[C---:B------:R-:W-:Y:S04]  /*6390*/  IMAD.WIDE.U32 R2, R5.reuse, c[0x0][0x218], R2 ;  /* 0x0000860005027a25 */ /* 0x040fe800078e0002 */
[----:B------:R-:W-:Y:S01]  /*63a0*/  IMAD R28, R5, c[0x0][0x21c], R28 ;  /* 0x00008700051c7a24 */ /* 0x000fe200078e021c */
[----:B------:R-:W-:Y:S01]  /*63b0*/  IADD3 R0, P0, R2, UR22, RZ ;  /* 0x0000001602007c10 */ /* 0x000fe2000ff1e0ff */
[C---:B-1----:R-:W-:Y:S03]  /*63c0*/  HMMA.16816.F32.BF16 R4, R168.reuse, R8, RZ ;  /* 0x00000008a804723c */ /* 0x042fe600000418ff */
[----:B------:R-:W-:Y:S02]  /*63d0*/  IADD3.X R28, R3, UR4, R28, P0, !PT ;  /* 0x00000004031c7c10 */ /* 0x000fe400087fe41c */
[C---:B------:R-:W-:Y:S03]  /*63e0*/  LEA R3, P0, R0.reuse, c[0x0][0x1f8], 0x1 ;  /* 0x00007e0000037a11 */ /* 0x040fe600078008ff */
[C---:B------:R-:W-:Y:S01]  /*63f0*/  HMMA.16816.F32.BF16 R8, R168.reuse, R10, RZ ;  /* 0x0000000aa808723c */ /* 0x040fe200000418ff */
[----:B------:R-:W-:Y:S02]  /*6400*/  LEA.HI.X R28, R0, c[0x0][0x1fc], R28, 0x1, P0 ;  /* 0x00007f00001c7a11 */ /* 0x000fe400000f0c1c */
[----:B------:R-:W1:Y:S05]  /*6410*/  SHFL.IDX PT, R0, R3, RZ, 0x181f ;  /* 0x00181fff03007589 */ /* 0x000e6a00000e0000 */
[----:B------:R-:W3:Y:S05]  /*6420*/  SHFL.IDX PT, R2, R28, RZ, 0x181f ;  /* 0x00181fff1c027589 */ /* 0x000eea00000e0000 */
[----:B------:R-:W4:Y:S05]  /*6430*/  SHFL.IDX PT, R3, R3, 0x1, 0x181f ;  /* 0x00381f0003037f89 */ /* 0x000f2a00000e0000 */
[----:B------:R-:W2:Y:S01]  /*6440*/  SHFL.IDX PT, R28, R28, 0x1, 0x181f ;  /* 0x00381f001c1c7f89 */ /* 0x000ea200000e0000 */
[----:B-1----:R-:W-:Y:S04]  /*6450*/  IADD3 R12, P0, R0, R20, RZ ;  /* 0x00000014000c7210 */ /* 0x002fe80007f1e0ff */
[----:B---3--:R-:W-:Y:S02]  /*6460*/  IADD3.X R13, R2, R42, RZ, P0, !PT ;  /* 0x0000002a020d7210 */ /* 0x008fe400007fe4ff */
[----:B--2---:R-:W-:Y:S04]  /*6470*/  IADD3 R14, P0, R0, R41, RZ ;  /* 0x00000029000e7210 */ /* 0x004fe80007f1e0ff */
[----:B------:R-:W-:Y:S02]  /*6480*/  IADD3.X R15, R2, R40, RZ, P0, !PT ;  /* 0x00000028020f7210 */ /* 0x000fe400007fe4ff */
[----:B------:R-:W-:Y:S04]  /*6490*/  IADD3 R22, P0, R0, R39, RZ ;  /* 0x0000002700167210 */ /* 0x000fe80007f1e0ff */
[----:B------:R-:W-:Y:S02]  /*64a0*/  IADD3.X R23, R2, R38, RZ, P0, !PT ;  /* 0x0000002602177210 */ /* 0x000fe400007fe4ff */
[----:B------:R-:W-:Y:S01]  /*64b0*/  IADD3 R30, P0, R0, R37, RZ ;  /* 0x00000025001e7210 */ /* 0x000fe20007f1e0ff */
[----:B------:R-:W1:Y:S05]  /*64c0*/  LDSM.16.M88.4 R176, [R36] ;  /* 0x0000000024b0783b */ /* 0x000e6a0000000200 */
[----:B------:R-:W2:Y:S05]  /*64d0*/  LDL R0, [R1+0x24] ;  /* 0x0000240001007983 */ /* 0x000eaa0000100800 */
[----:B------:R-:W3:Y:S05]  /*64e0*/  LDSM.16.M88.4 R180, [R36+0x800] ;  /* 0x0008000024b4783b */ /* 0x000eea0000000200 */
[----:B------:R-:W1:Y:S05]  /*64f0*/  LDSM.16.M88.4 R184, [R36+0x1000] ;  /* 0x0010000024b8783b */ /* 0x000e6a0000000200 */
[----:B------:R-:W1:Y:S05]  /*6500*/  LDSM.16.M88.4 R188, [R36+0x1800] ;  /* 0x0018000024bc783b */ /* 0x000e6a0000000200 */
[----:B------:R-:W-:Y:S01]  /*6510*/  @!PT LDS RZ, [RZ] ;  /* 0x00000000fffff984 */ /* 0x000fe20000000800 */
[----:B------:R-:W-:Y:S01]  /*6520*/  @!PT LDS RZ, [RZ] ;  /* 0x00000000fffff984 */ /* 0x000fe20000000800 */
[----:B------:R-:W-:Y:S01]  /*6530*/  @!PT LDS RZ, [RZ] ;  /* 0x00000000fffff984 */ /* 0x000fe20000000800 */
[----:B------:R3:W-:Y:S05]  /*6540*/  LDGSTS.E.BYPASS.LTC128B.128 [R29], [R12.64], !P6 ;  /* 0x000000000c1d7fae */ /* 0x0007ea000f101d4c */
[----:B------:R3:W-:Y:S05]  /*6550*/  LDGSTS.E.BYPASS.LTC128B.128 [R132+0x2100], [R14.64], !P5 ;  /* 0x021000000e847fae */ /* 0x0007ea000e901d4c */
[----:B------:R1:W-:Y:S01]  /*6560*/  LDGSTS.E.BYPASS.LTC128B.128 [R132+0x4100], [R22.64], !P4 ;  /* 0x0410000016847fae */ /* 0x0003e2000e101d4c */
[C---:B---3--:R-:W-:Y:S08]  /*6570*/  HMMA.16816.F32.BF16 R12, R168.reuse, R16, RZ ;  /* 0x00000010a80c723c */ /* 0x048ff000000418ff */
[C---:B------:R-:W-:Y:S01]  /*6580*/  HMMA.16816.F32.BF16 R16, R168.reuse, R18, RZ ;  /* 0x00000012a810723c */ /* 0x040fe200000418ff */
[----:B--2---:R-:W-:Y:S03]  /*6590*/  IADD3.X R31, R2, R0, RZ, P0, !PT ;  /* 0x00000000021f7210 */ /* 0x004fe600007fe4ff */
[C---:B----4-:R-:W-:Y:S02]  /*65a0*/  IADD3 R20, P0, R3.reuse, R20, RZ ;  /* 0x0000001403147210 */ /* 0x050fe40007f1e0ff */
[----:B------:R2:W-:Y:S02]  /*65b0*/  LDGSTS.E.BYPASS.LTC128B.128 [R132+0x6100], [R30.64], !P3 ;  /* 0x061000001e847fae */ /* 0x0005e4000d901d4c */
[C---:B------:R-:W-:Y:S04]  /*65c0*/  IADD3.X R21, R28.reuse, R42, RZ, P0, !PT ;  /* 0x0000002a1c157210 */ /* 0x040fe800007fe4ff */
[C---:B-1----:R-:W-:Y:S01]  /*65d0*/  IADD3 R22, P0, R3.reuse, R41, RZ ;  /* 0x0000002903167210 */ /* 0x042fe20007f1e0ff */
[----:B------:R1:W5:Y:S03]  /*65e0*/  LDL.LU R42, [R1+0x64] ;  /* 0x00006400012a7983 */ /* 0x0003660000300800 */
[C---:B------:R-:W-:Y:S02]  /*65f0*/  IADD3.X R23, R28.reuse, R40, RZ, P0, !PT ;  /* 0x000000281c177210 */ /* 0x040fe400007fe4ff */
[----:B------:R3:W-:Y:S05]  /*6600*/  LDGSTS.E.BYPASS.LTC128B.128 [R29+0x1000], [R20.64], !P6 ;  /* 0x01000000141d7fae */ /* 0x0007ea000f101d4c */
[----:B------:R1:W5:Y:S05]  /*6610*/  LDL.LU R41, [R1+0x60] ;  /* 0x0000600001297983 */ /* 0x00036a0000300800 */
[----:B------:R1:W5:Y:S05]  /*6620*/  LDL.LU R40, [R1+0x5c] ;  /* 0x00005c0001287983 */ /* 0x00036a0000300800 */
[----:B------:R4:W-:Y:S01]  /*6630*/  LDGSTS.E.BYPASS.LTC128B.128 [R29+0x3000], [R22.64], !P5 ;  /* 0x03000000161d7fae */ /* 0x0009e2000e901d4c */
[C---:B---3--:R-:W-:Y:S04]  /*6640*/  IADD3 R20, P0, R3.reuse, R39, RZ ;  /* 0x0000002703147210 */ /* 0x048fe80007f1e0ff */
[----:B------:R1:W5:Y:S01]  /*6650*/  LDL.LU R39, [R1+0x58] ;  /* 0x0000580001277983 */ /* 0x0003620000300800 */
[C---:B------:R-:W-:Y:S02]  /*6660*/  IADD3.X R21, R28.reuse, R38, RZ, P0, !PT ;  /* 0x000000261c157210 */ /* 0x040fe400007fe4ff */
[----:B------:R-:W-:Y:S02]  /*6670*/  IADD3 R2, P0, R3, R37, RZ ;  /* 0x0000002503027210 */ /* 0x000fe40007f1e0ff */
[----:B------:R1:W5:Y:S02]  /*6680*/  LDL.LU R38, [R1+0x54] ;  /* 0x0000540001267983 */ /* 0x0003640000300800 */
[----:B------:R-:W-:Y:S03]  /*6690*/  IADD3.X R3, R28, R0, RZ, P0, !PT ;  /* 0x000000001c037210 */ /* 0x000fe600007fe4ff */
[----:B------:R1:W5:Y:S01]  /*66a0*/  LDL.LU R37, [R1+0x50] ;  /* 0x0000500001257983 */ /* 0x0003620000300800 */
[----:B------:R-:W-:Y:S04]  /*66b0*/  PLOP3.LUT P0, PT, PT, PT, UP0, 0x80, 0x0 ;  /* 0x000000000000781c */ /* 0x000fe80003f0f008 */
[----:B------:R-:W3:Y:S05]  /*66c0*/  LDL R0, [R1] ;  /* 0x0000000001007983 */ /* 0x000eea0000100800 */
[----:B------:R4:W-:Y:S05]  /*66d0*/  LDGSTS.E.BYPASS.LTC128B.128 [R29+0x5000], [R20.64], !P4 ;  /* 0x05000000141d7fae */ /* 0x0009ea000e101d4c */
[----:B------:R2:W-:Y:S05]  /*66e0*/  LDGSTS.E.BYPASS.LTC128B.128 [R29+0x7000], [R2.64], !P3 ;  /* 0x07000000021d7fae */ /* 0x0005ea000d901d4c */
[----:B------:R-:W0:Y:S01]  /*66f0*/  LDGDEPBAR ;  /* 0x00000000000079af */ /* 0x000e220000000000 */
[C---:B----4-:R-:W-:Y:S08]  /*6700*/  HMMA.16816.F32.BF16 R20, R168.reuse, R24, RZ ;  /* 0x00000018a814723c */ /* 0x050ff000000418ff */
[C---:B------:R-:W-:Y:S08]  /*6710*/  HMMA.16816.F32.BF16 R24, R168.reuse, R26, RZ ;  /* 0x0000001aa818723c */ /* 0x040ff000000418ff */
[C---:B--2---:R-:W-:Y:S08]  /*6720*/  HMMA.16816.F32.BF16 R28, R168.reuse, R32, RZ ;  /* 0x00000020a81c723c */ /* 0x044ff000000418ff */
[----:B------:R-:W-:Y:S08]  /*6730*/  HMMA.16816.F32.BF16 R32, R168, R34, RZ ;  /* 0x00000022a820723c */ /* 0x000ff000000418ff */
[C---:B------:R-:W-:Y:S08]  /*6740*/  HMMA.16816.F32.BF16 R4, R172.reuse, R176, R4 ;  /* 0x000000b0ac04723c */ /* 0x040ff00000041804 */
[C---:B------:R-:W-:Y:S01]  /*6750*/  HMMA.16816.F32.BF16 R8, R172.reuse, R178, R8 ;  /* 0x000000b2ac08723c */ /* 0x040fe20000041808 */
[----:B------:R-:W2:Y:S07]  /*6760*/  LDSM.16.M88.4 R176, [R252+0x10100] ;  /* 0x01010000fcb0783b */ /* 0x000eae0000000200 */
[C---:B------:R-:W-:Y:S08]  /*6770*/  HMMA.16816.F32.BF16 R12, R172.reuse, R180, R12 ;  /* 0x000000b4ac0c723c */ /* 0x040ff0000004180c */
[C---:B------:R-:W-:Y:S01]  /*6780*/  HMMA.16816.F32.BF16 R16, R172.reuse, R182, R16 ;  /* 0x000000b6ac10723c */ /* 0x040fe20000041810 */
[----:B------:R-:W4:Y:S07]  /*6790*/  LDSM.16.M88.4 R180, [R252+0x10900] ;  /* 0x01090000fcb4783b */ /* 0x000f2e0000000200 */
[C---:B------:R-:W-:Y:S08]  /*67a0*/  HMMA.16816.F32.BF16 R20, R172.reuse, R184, R20 ;  /* 0x000000b8ac14723c */ /* 0x040ff00000041814 */
[C---:B------:R-:W-:Y:S01]  /*67b0*/  HMMA.16816.F32.BF16 R24, R172.reuse, R186, R24 ;  /* 0x000000baac18723c */ /* 0x040fe20000041818 */
[----:B------:R-:W-:Y:S07]  /*67c0*/  LDSM.16.M88.4 R184, [R252+0x11900] ;  /* 0x01190000fcb8783b */ /* 0x000fee0000000200 */
[C---:B------:R-:W-:Y:S08]  /*67d0*/  HMMA.16816.F32.BF16 R28, R172.reuse, R188, R28 ;  /* 0x000000bcac1c723c */ /* 0x040ff0000004181c */
[----:B------:R-:W-:Y:S08]  /*67e0*/  HMMA.16816.F32.BF16 R32, R172, R190, R32 ;  /* 0x000000beac20723c */ /* 0x000ff00000041820 */
[C---:B--2---:R-:W-:Y:S08]  /*67f0*/  HMMA.16816.F32.BF16 R4, R192.reuse, R176, R4 ;  /* 0x000000b0c004723c */ /* 0x044ff00000041804 */
[C---:B------:R-:W-:Y:S01]  /*6800*/  HMMA.16816.F32.BF16 R8, R192.reuse, R178, R8 ;  /* 0x000000b2c008723c */ /* 0x040fe20000041808 */
[----:B------:R-:W2:Y:S07]  /*6810*/  LDSM.16.M88.4 R176, [R252+0x11100] ;  /* 0x01110000fcb0783b */ /* 0x000eae0000000200 */
[C---:B----4-:R-:W-:Y:S08]  /*6820*/  HMMA.16816.F32.BF16 R12, R192.reuse, R180, R12 ;  /* 0x000000b4c00c723c */ /* 0x050ff0000004180c */
[C---:B------:R-:W-:Y:S08]  /*6830*/  HMMA.16816.F32.BF16 R16, R192.reuse, R182, R16 ;  /* 0x000000b6c010723c */ /* 0x040ff00000041810 */
[C---:B--2---:R-:W-:Y:S08]  /*6840*/  HMMA.16816.F32.BF16 R20, R192.reuse, R176, R20 ;  /* 0x000000b0c014723c */ /* 0x044ff00000041814 */
[C---:B------:R-:W-:Y:S08]  /*6850*/  HMMA.16816.F32.BF16 R24, R192.reuse, R178, R24 ;  /* 0x000000b2c018723c */ /* 0x040ff00000041818 */
[C---:B------:R-:W-:Y:S08]  /*6860*/  HMMA.16816.F32.BF16 R28, R192.reuse, R184, R28 ;  /* 0x000000b8c01c723c */ /* 0x040ff0000004181c */
[----:B------:R-:W-:Y:S01]  /*6870*/  HMMA.16816.F32.BF16 R32, R192, R186, R32 ;  /* 0x000000bac020723c */ /* 0x000fe20000041820 */
[----:B---3--:R-:W2:Y:S05]  /*6880*/  LDSM.16.M88.4 R180, [R0] ;  /* 0x0000000000b4783b */ /* 0x008eaa0000000200 */
[----:B------:R-:W3:Y:S05]  /*6890*/  LDSM.16.M88.4 R176, [R0+0x800] ;  /* 0x0008000000b0783b */ /* 0x000eea0000000200 */
[----:B------:R-:W4:Y:S01]  /*68a0*/  LDSM.16.M88.4 R184, [R0+0x1000] ;  /* 0x0010000000b8783b */ /* 0x000f220000000200 */
[C---:B--2---:R-:W-:Y:S08]  /*68b0*/  HMMA.16816.F32.BF16 R4, R196.reuse, R180, R4 ;  /* 0x000000b4c404723c */ /* 0x044ff00000041804 */
[C---:B------:R-:W-:Y:S01]  /*68c0*/  HMMA.16816.F32.BF16 R8, R196.reuse, R182, R8 ;  /* 0x000000b6c408723c */ /* 0x040fe20000041808 */
[----:B------:R-:W2:Y:S07]  /*68d0*/  LDSM.16.M88.4 R180, [R0+0x1800] ;  /* 0x0018000000b4783b */ /* 0x000eae0000000200 */
[C---:B---3--:R-:W-:Y:S08]  /*68e0*/  HMMA.16816.F32.BF16 R12, R196.reuse, R176, R12 ;  /* 0x000000b0c40c723c */ /* 0x048ff0000004180c */
[C---:B------:R-:W-:Y:S01]  /*68f0*/  HMMA.16816.F32.BF16 R16, R196.reuse, R178, R16 ;  /* 0x000000b2c410723c */ /* 0x040fe20000041810 */
[----:B------:R-:W3:Y:S07]  /*6900*/  LDSM.16.M88.4 R176, [R135+0x12100] ;  /* 0x0121000087b0783b */ /* 0x000eee0000000200 */
[C---:B----4-:R-:W-:Y:S08]  /*6910*/  HMMA.16816.F32.BF16 R20, R196.reuse, R184, R20 ;  /* 0x000000b8c414723c */ /* 0x050ff00000041814 */
[C---:B------:R-:W-:Y:S01]  /*6920*/  HMMA.16816.F32.BF16 R24, R196.reuse, R186, R24 ;  /* 0x000000bac418723c */ /* 0x040fe20000041818 */
[----:B------:R-:W4:Y:S07]  /*6930*/  LDSM.16.M88.4 R184, [R135+0x12900] ;  /* 0x0129000087b8783b */ /* 0x000f2e0000000200 */
[C---:B--2---:R-:W-:Y:S08]  /*6940*/  HMMA.16816.F32.BF16 R28, R196.reuse, R180, R28 ;  /* 0x000000b4c41c723c */ /* 0x044ff0000004181c */
[----:B------:R-:W-:Y:S01]  /*6950*/  HMMA.16816.F32.BF16 R32, R196, R182, R32 ;  /* 0x000000b6c420723c */ /* 0x000fe20000041820 */
        /* <DEDUP_REMOVED lines=8> */
[C---:B------:R-:W-:Y:S01]  /*69e0*/  HMMA.16816.F32.BF16 R24, R200.reuse, R182, R24 ;  /* 0x000000b6c818723c */ /* 0x040fe20000041818 */
[----:B------:R-:W2:Y:S07]  /*69f0*/  LDSM.16.M88.4 R180, [R36+0x2800] ;  /* 0x0028000024b4783b */ /* 0x000eae0000000200 */
[C---:B---3--:R-:W-:Y:S08]  /*6a00*/  HMMA.16816.F32.BF16 R28, R200.reuse, R176, R28 ;  /* 0x000000b0c81c723c */ /* 0x048ff0000004181c */
[----:B------:R-:W-:Y:S01]  /*6a10*/  HMMA.16816.F32.BF16 R32, R200, R178, R32 ;  /* 0x000000b2c820723c */ /* 0x000fe20000041820 */
        /* <DEDUP_REMOVED lines=8> */
[C---:B------:R-:W-:Y:S01]  /*6aa0*/  HMMA.16816.F32.BF16 R24, R204.reuse, R178, R24 ;  /* 0x000000b2cc18723c */ /* 0x040fe20000041818 */
[----:B------:R-:W3:Y:S07]  /*6ab0*/  LDSM.16.M88.4 R176, [R252+0x12900] ;  /* 0x01290000fcb0783b */ /* 0x000eee0000000200 */
[C---:B----4-:R-:W-:Y:S08]  /*6ac0*/  HMMA.16816.F32.BF16 R28, R204.reuse, R184, R28 ;  /* 0x000000b8cc1c723c */ /* 0x050ff0000004181c */
[----:B------:R-:W-:Y:S01]  /*6ad0*/  HMMA.16816.F32.BF16 R32, R204, R186, R32 ;  /* 0x000000bacc20723c */ /* 0x000fe20000041820 */
        /* <DEDUP_REMOVED lines=87> */
[----:B------:R3:W1:Y:S07]  /*7050*/  LDSM.16.M88.4 R176, [R36+0x7800] ;  /* 0x0078000024b0783b */ /* 0x00066e0000000200 */
[C---:B----4-:R-:W-:Y:S08]  /*7060*/  HMMA.16816.F32.BF16 R12, R236.reuse, R184, R12 ;  /* 0x000000b8ec0c723c */ /* 0x050ff0000004180c */
[C---:B------:R-:W-:Y:S01]  /*7070*/  HMMA.16816.F32.BF16 R16, R236.reuse, R186, R16 ;  /* 0x000000baec10723c */ /* 0x040fe20000041810 */
[----:B------:R-:W4:Y:S05]  /*7080*/  LDSM.16.M88.4 R184, [R252+0x16100] ;  /* 0x01610000fcb8783b */ /* 0x000f2a0000000200 */
[----:B---3--:R3:W5:Y:S02]  /*7090*/  LDL.LU R36, [R1+0x4c] ;  /* 0x00004c0001247983 */ /* 0x0087640000300800 */
[C---:B--2---:R-:W-:Y:S08]  /*70a0*/  HMMA.16816.F32.BF16 R20, R236.reuse, R180, R20 ;  /* 0x000000b4ec14723c */ /* 0x044ff00000041814 */
[C---:B------:R-:W-:Y:S01]  /*70b0*/  HMMA.16816.F32.BF16 R24, R236.reuse, R182, R24 ;  /* 0x000000b6ec18723c */ /* 0x040fe20000041818 */
[----:B------:R-:W2:Y:S07]  /*70c0*/  LDSM.16.M88.4 R180, [R252+0x16900] ;  /* 0x01690000fcb4783b */ /* 0x000eae0000000200 */
[C---:B-1----:R-:W-:Y:S08]  /*70d0*/  HMMA.16816.F32.BF16 R28, R236.reuse, R176, R28 ;  /* 0x000000b0ec1c723c */ /* 0x042ff0000004181c */
[----:B------:R-:W-:Y:S01]  /*70e0*/  HMMA.16816.F32.BF16 R32, R236, R178, R32 ;  /* 0x000000b2ec20723c */ /* 0x000fe20000041820 */
[----:B------:R-:W1:Y:S07]  /*70f0*/  LDSM.16.M88.4 R176, [R252+0x17100] ;  /* 0x01710000fcb0783b */ /* 0x000e6e0000000200 */
[C---:B----4-:R-:W-:Y:S08]  /*7100*/  HMMA.16816.F32.BF16 R4, R240.reuse, R184, R4 ;  /* 0x000000b8f004723c */ /* 0x050ff00000041804 */
[C---:B------:R-:W-:Y:S01]  /*7110*/  HMMA.16816.F32.BF16 R8, R240.reuse, R186, R8 ;  /* 0x000000baf008723c */ /* 0x040fe20000041808 */
[----:B------:R-:W4:Y:S07]  /*7120*/  LDSM.16.M88.4 R184, [R252+0x17900] ;  /* 0x01790000fcb8783b */ /* 0x000f2e0000000200 */
[C---:B--2---:R-:W-:Y:S08]  /*7130*/  HMMA.16816.F32.BF16 R12, R240.reuse, R180, R12 ;  /* 0x000000b4f00c723c */ /* 0x044ff0000004180c */
[C---:B------:R-:W-:Y:S01]  /*7140*/  HMMA.16816.F32.BF16 R16, R240.reuse, R182, R16 ;  /* 0x000000b6f010723c */ /* 0x040fe20000041810 */
[----:B------:R-:W2:Y:S07]  /*7150*/  LDSM.16.M88.4 R180, [R0+0x6000] ;  /* 0x0060000000b4783b */ /* 0x000eae0000000200 */
[C---:B-1----:R-:W-:Y:S08]  /*7160*/  HMMA.16816.F32.BF16 R20, R240.reuse, R176, R20 ;  /* 0x000000b0f014723c */ /* 0x042ff00000041814 */
[C---:B------:R-:W-:Y:S01]  /*7170*/  HMMA.16816.F32.BF16 R24, R240.reuse, R178, R24 ;  /* 0x000000b2f018723c */ /* 0x040fe20000041818 */
[----:B------:R-:W1:Y:S07]  /*7180*/  LDSM.16.M88.4 R176, [R0+0x6800] ;  /* 0x0068000000b0783b */ /* 0x000e6e0000000200 */
[C---:B----4-:R-:W-:Y:S08]  /*7190*/  HMMA.16816.F32.BF16 R28, R240.reuse, R184, R28 ;  /* 0x000000b8f01c723c */ /* 0x050ff0000004181c */
[----:B------:R-:W-:Y:S08]  /*71a0*/  HMMA.16816.F32.BF16 R32, R240, R186, R32 ;  /* 0x000000baf020723c */ /* 0x000ff00000041820 */
[C---:B--2---:R-:W-:Y:S08]  /*71b0*/  HMMA.16816.F32.BF16 R4, R244.reuse, R180, R4 ;  /* 0x000000b4f404723c */ /* 0x044ff00000041804 */
[C---:B------:R-:W-:Y:S08]  /*71c0*/  HMMA.16816.F32.BF16 R8, R244.reuse, R182, R8 ;  /* 0x000000b6f408723c */ /* 0x040ff00000041808 */
[C---:B-1----:R-:W-:Y:S08]  /*71d0*/  HMMA.16816.F32.BF16 R12, R244.reuse, R176, R12 ;  /* 0x000000b0f40c723c */ /* 0x042ff0000004180c */
[----:B------:R-:W-:Y:S01]  /*71e0*/  FMUL.FTZ R4, R4, c[0x0][0x320] ;  /* 0x0000c80004047a20 */ /* 0x000fe20000410000 */
[C---:B------:R-:W-:Y:S03]  /*71f0*/  HMMA.16816.F32.BF16 R16, R244.reuse, R178, R16 ;  /* 0x000000b2f410723c */ /* 0x040fe60000041810 */
[----:B------:R-:W-:Y:S01]  /*7200*/  MUFU.TANH R187, R4 ;  /* 0x0000000400bb7308 */ /* 0x000fe20000002400 */
[----:B------:R-:W-:Y:S02]  /*7210*/  FMUL.FTZ R5, R5, c[0x0][0x320] ;  /* 0x0000c80005057a20 */ /* 0x000fe40000410000 */
[----:B------:R-:W-:Y:S02]  /*7220*/  FMUL.FTZ R6, R6, c[0x0][0x320] ;  /* 0x0000c80006067a20 */ /* 0x000fe40000410000 */
[----:B------:R-:W-:Y:S04]  /*7230*/  FMUL.FTZ R7, R7, c[0x0][0x320] ;  /* 0x0000c80007077a20 */ /* 0x000fe80000410000 */
[----:B------:R-:W-:Y:S01]  /*7240*/  FMUL.FTZ R8, R8, c[0x0][0x320] ;  /* 0x0000c80008087a20 */ /* 0x000fe20000410000 */
[----:B------:R-:W-:Y:S01]  /*7250*/  MUFU.TANH R185, R5 ;  /* 0x0000000500b97308 */ /* 0x000fe20000002400 */
[----:B------:R-:W-:Y:S02]  /*7260*/  FMUL.FTZ R9, R9, c[0x0][0x320] ;  /* 0x0000c80009097a20 */ /* 0x000fe40000410000 */
[----:B------:R-:W-:Y:S02]  /*7270*/  FMUL.FTZ R10, R10, c[0x0][0x320] ;  /* 0x0000c8000a0a7a20 */ /* 0x000fe40000410000 */
[----:B------:R-:W-:Y:S02]  /*7280*/  FMUL.FTZ R11, R11, c[0x0][0x320] ;  /* 0x0000c8000b0b7a20 */ /* 0x000fe40000410000 */
[----:B------:R-:W-:Y:S02]  /*7290*/  FMUL.FTZ R12, R12, c[0x0][0x320] ;  /* 0x0000c8000c0c7a20 */ /* 0x000fe40000410000 */
[----:B------:R-:W-:Y:S01]  /*72a0*/  FMUL.FTZ R13, R13, c[0x0][0x320] ;  /* 0x0000c8000d0d7a20 */ /* 0x000fe20000410000 */
[----:B------:R-:W1:Y:S01]  /*72b0*/  MUFU.TANH R2, R6 ;  /* 0x0000000600027308 */ /* 0x000e620000002400 */
[----:B------:R-:W-:Y:S02]  /*72c0*/  FMUL.FTZ R14, R14, c[0x0][0x320] ;  /* 0x0000c8000e0e7a20 */ /* 0x000fe40000410000 */
[----:B------:R-:W-:Y:S02]  /*72d0*/  FMUL.FTZ R15, R15, c[0x0][0x320] ;  /* 0x0000c8000f0f7a20 */ /* 0x000fe40000410000 */
[----:B------:R-:W-:Y:S02]  /*72e0*/  FMUL.FTZ R16, R16, c[0x0][0x320] ;  /* 0x0000c80010107a20 */ /* 0x000fe40000410000 */
[----:B------:R-:W-:Y:S02]  /*72f0*/  FMUL.FTZ R17, R17, c[0x0][0x320] ;  /* 0x0000c80011117a20 */ /* 0x000fe40000410000 */
[----:B------:R-:W-:Y:S01]  /*7300*/  FMUL.FTZ R18, R18, c[0x0][0x320] ;  /* 0x0000c80012127a20 */ /* 0x000fe20000410000 */
[----:B------:R2:W4:Y:S01]  /*7310*/  MUFU.TANH R191, R7 ;  /* 0x0000000700bf7308 */ /* 0x0005220000002400 */
[----:B------:R-:W-:Y:S09]  /*7320*/  FMUL.FTZ R19, R19, c[0x0][0x320] ;  /* 0x0000c80013137a20 */ /* 0x000ff20000410000 */
[----:B------:R-:W3:Y:S01]  /*7330*/  MUFU.TANH R184, R8 ;  /* 0x0000000800b87308 */ /* 0x000ee20000002400 */
[----:B-1----:R-:W-:Y:S09]  /*7340*/  STL [R1+0x8], R2 ;  /* 0x0000080201007387 */ /* 0x002ff20000100800 */
[----:B------:R-:W1:Y:S01]  /*7350*/  MUFU.TANH R181, R9 ;  /* 0x0000000900b57308 */ /* 0x000e620000002400 */
[----:B--2---:R-:W2:Y:S09]  /*7360*/  LDSM.16.M88.4 R4, [R0+0x7000] ;  /* 0x007000000004783b */ /* 0x004eb20000000200 */
[----:B------:R-:W1:Y:S10]  /*7370*/  MUFU.TANH R190, R10 ;  /* 0x0000000a00be7308 */ /* 0x000e740000002400 */
[----:B------:R1:W1:Y:S10]  /*7380*/  MUFU.TANH R189, R11 ;  /* 0x0000000b00bd7308 */ /* 0x0002740000002400 */
[----:B------:R-:W3:Y:S10]  /*7390*/  MUFU.TANH R180, R12 ;  /* 0x0000000c00b47308 */ /* 0x000ef40000002400 */
[----:B------:R-:W3:Y:S01]  /*73a0*/  MUFU.TANH R179, R13 ;  /* 0x0000000d00b37308 */ /* 0x000ee20000002400 */
[----:B-1----:R-:W1:Y:S01]  /*73b0*/  LDSM.16.M88.4 R8, [R0+0x7800] ;  /* 0x007800000008783b */ /* 0x002e620000000200 */
[----:B------:R-:W-:Y:S08]  /*73c0*/  DEPBAR.LE SB0, 0x0 ;  /* 0x000080000000791a */ /* 0x000ff00000000000 */
[----:B------:R-:W1:Y:S01]  /*73d0*/  MUFU.TANH R188, R14 ;  /* 0x0000000e00bc7308 */ /* 0x000e620000002400 */
[----:B------:R-:W-:Y:S01]  /*73e0*/  BAR.SYNC.DEFER_BLOCKING 0x0 ;  /* 0x0000000000007b1d */ /* 0x000fe20000010000 */
[C---:B--2---:R-:W-:Y:S08]  /*73f0*/  HMMA.16816.F32.BF16 R20, R244.reuse, R4, R20 ;  /* 0x00000004f414723c */ /* 0x044ff00000041814 */
[----:B------:R-:W2:Y:S01]  /*7400*/  MUFU.TANH R186, R15 ;  /* 0x0000000f00ba7308 */ /* 0x000ea20000002400 */
[C---:B------:R-:W-:Y:S09]  /*7410*/  HMMA.16816.F32.BF16 R24, R244.reuse, R6, R24 ;  /* 0x00000006f418723c */ /* 0x040ff20000041818 */
[----:B------:R2:W2:Y:S06]  /*7420*/  MUFU.TANH R178, R16 ;  /* 0x0000001000b27308 */ /* 0x0004ac0000002400 */
[----:B------:R-:W-:Y:S02]  /*7430*/  FMUL.FTZ R20, R20, c[0x0][0x320] ;  /* 0x0000c80014147a20 */ /* 0x000fe40000410000 */
[----:B------:R-:W-:Y:S02]  /*7440*/  FMUL.FTZ R22, R22, c[0x0][0x320] ;  /* 0x0000c80016167a20 */ /* 0x000fe40000410000 */
[----:B------:R3:W3:Y:S01]  /*7450*/  MUFU.TANH R177, R17 ;  /* 0x0000001100b17308 */ /* 0x0006e20000002400 */
[----:B------:R-:W-:Y:S01]  /*7460*/  FMUL.FTZ R23, R23, c[0x0][0x320] ;  /* 0x0000c80017177a20 */ /* 0x000fe20000410000 */
[C---:B-1----:R-:W-:Y:S03]  /*7470*/  HMMA.16816.F32.BF16 R28, R244.reuse, R8, R28 ;  /* 0x00000008f41c723c */ /* 0x042fe6000004181c */
[----:B------:R-:W-:Y:S02]  /*7480*/  FMUL.FTZ R26, R26, c[0x0][0x320] ;  /* 0x0000c8001a1a7a20 */ /* 0x000fe40000410000 */
[----:B------:R-:W-:Y:S03]  /*7490*/  FMUL.FTZ R27, R27, c[0x0][0x320] ;  /* 0x0000c8001b1b7a20 */ /* 0x000fe60000410000 */
[----:B------:R1:W1:Y:S01]  /*74a0*/  MUFU.TANH R183, R18 ;  /* 0x0000001200b77308 */ /* 0x0002620000002400 */
[----:B------:R-:W-:Y:S03]  /*74b0*/  HMMA.16816.F32.BF16 R32, R244, R10, R32 ;  /* 0x0000000af420723c */ /* 0x000fe60000041820 */
[----:B--2---:R-:W-:Y:S06]  /*74c0*/  FMUL.FTZ R16, R25, c[0x0][0x320] ;  /* 0x0000c80019107a20 */ /* 0x004fec0000410000 */
[----:B------:R2:W2:Y:S06]  /*74d0*/  MUFU.TANH R182, R19 ;  /* 0x0000001300b67308 */ /* 0x0004ac0000002400 */
[----:B------:R-:W-:Y:S04]  /*74e0*/  FMUL.FTZ R15, R28, c[0x0][0x320] ;  /* 0x0000c8001c0f7a20 */ /* 0x000fe80000410000 */
[----:B------:R4:W4:Y:S01]  /*74f0*/  MUFU.TANH R176, R20 ;  /* 0x0000001400b07308 */ /* 0x0009220000002400 */
[----:B------:R-:W-:Y:S02]  /*7500*/  FMUL.FTZ R14, R29, c[0x0][0x320] ;  /* 0x0000c8001d0e7a20 */ /* 0x000fe40000410000 */
[----:B---3--:R-:W-:Y:S02]  /*7510*/  FMUL.FTZ R17, R31, c[0x0][0x320] ;  /* 0x0000c8001f117a20 */ /* 0x008fe40000410000 */
[----:B-1----:R-:W-:Y:S02]  /*7520*/  FMUL.FTZ R18, R24, c[0x0][0x320] ;  /* 0x0000c80018127a20 */ /* 0x002fe40000410000 */
[----:B------:R-:W-:Y:S02]  /*7530*/  FMUL.FTZ R13, R32, c[0x0][0x320] ;  /* 0x0000c800200d7a20 */ /* 0x000fe40000410000 */
[----:B------:R-:W-:Y:S01]  /*7540*/  FMUL.FTZ R12, R33, c[0x0][0x320] ;  /* 0x0000c800210c7a20 */ /* 0x000fe20000410000 */
[----:B------:R-:W1:Y:S01]  /*7550*/  MUFU.TANH R22, R22 ;  /* 0x0000001600167308 */ /* 0x000e620000002400 */
[----:B------:R-:W-:Y:S02]  /*7560*/  FMUL.FTZ R4, R34, c[0x0][0x320] ;  /* 0x0000c80022047a20 */ /* 0x000fe40000410000 */
[----:B------:R-:W-:Y:S02]  /*7570*/  FMUL.FTZ R0, R35, c[0x0][0x320] ;  /* 0x0000c80023007a20 */ /* 0x000fe40000410000 */
[----:B--2---:R-:W-:Y:S05]  /*7580*/  FMUL.FTZ R19, R30, c[0x0][0x320] ;  /* 0x0000c8001e137a20 */ /* 0x004fea0000410000 */
[----:B------:R-:W2:Y:S01]  /*7590*/  MUFU.TANH R23, R23 ;  /* 0x0000001700177308 */ /* 0x000ea20000002400 */
[----:B----4-:R-:W-:Y:S09]  /*75a0*/  FMUL.FTZ R20, R21, c[0x0][0x320] ;  /* 0x0000c80015147a20 */ /* 0x010ff20000410000 */
[----:B------:R-:W3:Y:S10]  /*75b0*/  MUFU.TANH R20, R20 ;  /* 0x0000001400147308 */ /* 0x000ef40000002400 */
[----:B------:R-:W4:Y:S10]  /*75c0*/  MUFU.TANH R18, R18 ;  /* 0x0000001200127308 */ /* 0x000f340000002400 */
[----:B------:R-:W1:Y:S10]  /*75d0*/  MUFU.TANH R16, R16 ;  /* 0x0000001000107308 */ /* 0x000e740000002400 */
        /* <DEDUP_REMOVED lines=9> */
[----:B------:R1:W1:Y:S02]  /*7670*/  MUFU.TANH R3, R0 ;  /* 0x0000000000037308 */ /* 0x0002640000002400 */
[----:B-12345:R-:W-:-:S05]  /*7680*/  @P0 BRA `(.L_x_8) ;  /* 0xffffe6a000000947 */ /* 0x03efca000383ffff */
.L_x_7:
[----:B------:R-:W2:Y:S01]  /*7690*/  LDL.LU R5, [R1+0x1c] ;  /* 0x00001c0001057983 */ /* 0x000ea20000300800 */
[----:B------:R-:W-:Y:S01]  /*76a0*/  FMNMX.FTZ R0, R187, R133, !PT ;  /* 0x00000085bb007209 */ /* 0x000fe20007810000 */
[----:B------:R-:W-:Y:S02]  /*76b0*/  UISETP.GT.AND UP0, UPT, UR6, UR8, UPT ;  /* 0x000000080600728c */ /* 0x000fe4000bf04270 */
[----:B----4-:R-:W3:Y:S01]  /*76c0*/  LDL.LU R7, [R1+0x8] ;  /* 0x0000080001077983 */ /* 0x010ee20000300800 */
[----:B------:R-:W-:Y:S01]  /*76d0*/  FMNMX.FTZ R0, R185, R0, !PT ;  /* 0x00000000b9007209 */ /* 0x000fe20007810000 */
[----:B------:R-:W-:Y:S02]  /*76e0*/  UIADD3 UR6, UR6, -0x1, URZ ;  /* 0xffffffff06067890 */ /* 0x000fe4000fffe03f */
[----:B------:R-:W0:Y:S01]  /*76f0*/  LDGDEPBAR ;  /* 0x00000000000079af */ /* 0x000e220000000000 */
[----:B------:R-:W-:Y:S02]  /*7700*/  FMNMX.FTZ R0, R184, R0, !PT ;  /* 0x00000000b8007209 */ /* 0x000fe40007810000 */
[----:B------:R-:W-:Y:S02]  /*7710*/  PLOP3.LUT P0, PT, PT, PT, UP0, 0x80, 0x0 ;  /* 0x000000000000781c */ /* 0x000fe40003f0f008 */
[----:B------:R-:W-:Y:S04]  /*7720*/  FMNMX.FTZ R0, R181, R0, !PT ;  /* 0x00000000b5007209 */ /* 0x000fe80007810000 */
        /* <DEDUP_REMOVED lines=11> */
[----:B------:R-:W-:Y:S05]  /*77e0*/  FMNMX.FTZ R0, R12, R0, !PT ;  /* 0x000000000c007209 */ /* 0x000fea0007810000 */
[----:B------:R-:W1:Y:S02]  /*77f0*/  SHFL.BFLY PT, R2, R0, 0x2, 0x1f ;  /* 0x0c401f0000027f89 */ /* 0x000e6400000e0000 */
[----:B-1----:R-:W-:Y:S06]  /*7800*/  FMNMX.FTZ R0, R0, R2, !PT ;  /* 0x0000000200007209 */ /* 0x002fec0007810000 */
[----:B------:R-:W1:Y:S02]  /*7810*/  SHFL.BFLY PT, R132, R0, 0x1, 0x1f ;  /* 0x0c201f0000847f89 */ /* 0x000e6400000e0000 */
[----:B-1----:R-:W-:Y:S05]  /*7820*/  FMNMX.FTZ R132, R0, R132, !PT ;  /* 0x0000008400847209 */ /* 0x002fea0007810000 */
[C---:B------:R-:W-:Y:S02]  /*7830*/  FADD.FTZ R0, -R132.reuse, R133 ;  /* 0x0000008584007221 */ /* 0x040fe40000010100 */
[----:B------:R-:W4:Y:S01]  /*7840*/  LDL.LU R133, [R1+0x40] ;  /* 0x0000400001857983 */ /* 0x000f220000300800 */
[----:B------:R-:W-:Y:S02]  /*7850*/  FMUL.FTZ R2, R132, c[0x0][0x2d0] ;  /* 0x0000b40084027a20 */ /* 0x000fe40000410000 */
[----:B------:R-:W-:Y:S02]  /*7860*/  FMUL.FTZ R0, R0, c[0x0][0x2d0] ;  /* 0x0000b40000007a20 */ /* 0x000fe40000410000 */
[--C-:B------:R-:W-:Y:S02]  /*7870*/  FFMA.FTZ R187, R187, c[0x0][0x2d0], -R2.reuse ;  /* 0x0000b400bbbb7a23 */ /* 0x100fe40000010802 */
[--C-:B------:R-:W-:Y:S01]  /*7880*/  FFMA.FTZ R11, R179, c[0x0][0x2d0], -R2.reuse ;  /* 0x0000b400b30b7a23 */ /* 0x100fe20000010802 */
[----:B------:R-:W1:Y:S01]  /*7890*/  MUFU.EX2 R6, R0 ;  /* 0x0000000000067308 */ /* 0x000e620000000800 */
[--C-:B------:R-:W-:Y:S02]  /*78a0*/  FFMA.FTZ R30, R178, c[0x0][0x2d0], -R2.reuse ;  /* 0x0000b400b21e7a23 */ /* 0x100fe40000010802 */
        /* <DEDUP_REMOVED lines=12> */
[----:B------:R-:W-:Y:S02]  /*7970*/  FFMA.FTZ R184, R184, c[0x0][0x2d0], -R2 ;  /* 0x0000b400b8b87a23 */ /* 0x000fe40000010802 */
[----:B------:R-:W2:Y:S01]  /*7980*/  MUFU.EX2 R2, R187 ;  /* 0x000000bb00027308 */ /* 0x000ea20000000800 */
[C---:B-1----:R-:W-:Y:S02]  /*7990*/  FMUL.FTZ R32, R6.reuse, R136 ;  /* 0x0000008806207220 */ /* 0x042fe40000410000 */
[C---:B------:R-:W-:Y:S02]  /*79a0*/  FMUL.FTZ R33, R6.reuse, R137 ;  /* 0x0000008906217220 */ /* 0x040fe40000410000 */
[C---:B------:R-:W-:Y:S02]  /*79b0*/  FMUL.FTZ R12, R6.reuse, R156 ;  /* 0x0000009c060c7220 */ /* 0x040fe40000410000 */
[C---:B------:R-:W-:Y:S01]  /*79c0*/  FMUL.FTZ R13, R6.reuse, R157 ;  /* 0x0000009d060d7220 */ /* 0x040fe20000410000 */
[----:B------:R-:W-:Y:S01]  /*79d0*/  MOV R157, R18 ;  /* 0x00000012009d7202 */ /* 0x000fe20000000f00 */
[C---:B------:R-:W-:Y:S01]  /*79e0*/  FMUL.FTZ R16, R6.reuse, R152 ;  /* 0x0000009806107220 */ /* 0x040fe20000410000 */
[----:B------:R-:W1:Y:S01]  /*79f0*/  MUFU.EX2 R176, R185 ;  /* 0x000000b900b07308 */ /* 0x000e620000000800 */
[C---:B------:R-:W-:Y:S02]  /*7a00*/  FMUL.FTZ R20, R6.reuse, R148 ;  /* 0x0000009406147220 */ /* 0x040fe40000410000 */
[C---:B------:R-:W-:Y:S02]  /*7a10*/  FMUL.FTZ R25, R6.reuse, R145 ;  /* 0x0000009106197220 */ /* 0x040fe40000410000 */
[C---:B------:R-:W-:Y:S02]  /*7a20*/  FMUL.FTZ R28, R6.reuse, R140 ;  /* 0x0000008c061c7220 */ /* 0x040fe40000410000 */
[C---:B------:R-:W-:Y:S02]  /*7a30*/  FMUL.FTZ R29, R6.reuse, R141 ;  /* 0x0000008d061d7220 */ /* 0x040fe40000410000 */
[C---:B------:R-:W-:Y:S01]  /*7a40*/  FMUL.FTZ R36, R6.reuse, R36 ;  /* 0x0000002406247220 */ /* 0x040fe20000410000 */
[----:B------:R-:W5:Y:S01]  /*7a50*/  MUFU.EX2 R178, R184 ;  /* 0x000000b800b27308 */ /* 0x000f620000000800 */
[C---:B------:R-:W-:Y:S02]  /*7a60*/  FMUL.FTZ R37, R6.reuse, R37 ;  /* 0x0000002506257220 */ /* 0x040fe40000410000 */
        /* <DEDUP_REMOVED lines=46> */
[----:B--2---:R-:W-:Y:S04]  /*7d50*/  FFMA.FTZ R0, R6, R5, R2 ;  /* 0x0000000506007223 */ /* 0x004fe80000010002 */
[C---:B-1----:R-:W-:Y:S01]  /*7d60*/  FADD.FTZ R0, R176.reuse, R0 ;  /* 0x00000000b0007221 */ /* 0x042fe20000010000 */
[----:B------:R-:W-:Y:S02]  /*7d70*/  F2FP.BF16.PACK_AB R176, R176, R2 ;  /* 0x00000002b0b0723e */ /* 0x000fe400000010ff */
[----:B------:R-:W1:Y:S01]  /*7d80*/  MUFU.EX2 R2, R181 ;  /* 0x000000b500027308 */ /* 0x000e620000000800 */
[----:B-----5:R-:W-:Y:S04]  /*7d90*/  FADD.FTZ R0, R178, R0 ;  /* 0x00000000b2007221 */ /* 0x020fe80000010000 */
[C---:B-1----:R-:W-:Y:S01]  /*7da0*/  FADD.FTZ R180, R2.reuse, R0 ;  /* 0x0000000002b47221 */ /* 0x042fe20000010000 */
[----:B---3--:R-:W-:Y:S02]  /*7db0*/  FMNMX.FTZ R0, R7, R134, !PT ;  /* 0x0000008607007209 */ /* 0x008fe40007810000 */
[----:B------:R-:W-:Y:S02]  /*7dc0*/  F2FP.BF16.PACK_AB R178, R2, R178 ;  /* 0x000000b202b2723e */ /* 0x000fe400000010ff */
        /* <DEDUP_REMOVED lines=20> */
[----:B------:R-:W-:Y:S02]  /*7f10*/  FMUL.FTZ R5, R2, c[0x0][0x2d0] ;  /* 0x0000b40002057a20 */ /* 0x000fe40000410000 */
[----:B------:R-:W-:Y:S02]  /*7f20*/  FMUL.FTZ R0, R0, c[0x0][0x2d0] ;  /* 0x0000b40000007a20 */ /* 0x000fe40000410000 */
[--C-:B------:R-:W-:Y:S02]  /*7f30*/  FFMA.FTZ R191, R191, c[0x0][0x2d0], -R5.reuse ;  /* 0x0000b400bfbf7a23 */ /* 0x100fe40000010805 */
[--C-:B------:R-:W-:Y:S02]  /*7f40*/  FFMA.FTZ R184, R22, c[0x0][0x2d0], -R5.reuse ;  /* 0x0000b40016b87a23 */ /* 0x100fe40000010805 */
[--C-:B------:R-:W-:Y:S01]  /*7f50*/  FFMA.FTZ R22, R3, c[0x0][0x2d0], -R5.reuse ;  /* 0x0000b40003167a23 */ /* 0x100fe20000010805 */
[----:B------:R-:W1:Y:S01]  /*7f60*/  MUFU.EX2 R0, R0 ;  /* 0x0000000000007308 */ /* 0x000e620000000800 */
[--C-:B------:R-:W-:Y:S02]  /*7f70*/  FFMA.FTZ R187, R182, c[0x0][0x2d0], -R5.reuse ;  /* 0x0000b400b6bb7a23 */ /* 0x100fe40000010805 */
[--C-:B------:R-:W-:Y:S01]  /*7f80*/  FFMA.FTZ R182, R26, c[0x0][0x2d0], -R5.reuse ;  /* 0x0000b4001ab67a23 */ /* 0x100fe20000010805 */
[----:B------:R-:W-:Y:S01]  /*7f90*/  MOV R26, R21 ;  /* 0x00000015001a7202 */ /* 0x000fe20000000f00 */
[----:B------:R-:W-:Y:S01]  /*7fa0*/  FMUL.FTZ R21, R6, R149 ;  /* 0x0000009506157220 */ /* 0x000fe20000410000 */
[----:B------:R-:W-:Y:S01]  /*7fb0*/  MOV R149, R34 ;  /* 0x0000002200957202 */ /* 0x000fe20000000f00 */
[--C-:B------:R-:W-:Y:S01]  /*7fc0*/  FFMA.FTZ R190, R190, c[0x0][0x2d0], -R5.reuse ;  /* 0x0000b400bebe7a23 */ /* 0x100fe20000010805 */
[----:B------:R-:W-:Y:S01]  /*7fd0*/  MOV R148, R26 ;  /* 0x0000001a00947202 */ /* 0x000fe20000000f00 */
[--C-:B------:R-:W-:Y:S01]  /*7fe0*/  FFMA.FTZ R7, R7, c[0x0][0x2d0], -R5.reuse ;  /* 0x0000b40007077a23 */ /* 0x100fe20000010805 */
[----:B------:R2:W-:Y:S01]  /*7ff0*/  MUFU.EX2 R3, R191 ;  /* 0x000000bf00037308 */ /* 0x0005e20000000800 */
[--C-:B------:R-:W-:Y:S02]  /*8000*/  FFMA.FTZ R189, R189, c[0x0][0x2d0], -R5.reuse ;  /* 0x0000b400bdbd7a23 */ /* 0x100fe40000010805 */
[--C-:B------:R-:W-:Y:S01]  /*8010*/  FFMA.FTZ R181, R27, c[0x0][0x2d0], -R5.reuse ;  /* 0x0000b4001bb57a23 */ /* 0x100fe20000010805 */
[----:B------:R-:W-:Y:S01]  /*8020*/  MOV R27, R9 ;  /* 0x00000009001b7202 */ /* 0x000fe20000000f00 */
[--C-:B------:R-:W-:Y:S01]  /*8030*/  FFMA.FTZ R14, R19, c[0x0][0x2d0], -R5.reuse ;  /* 0x0000b400130e7a23 */ /* 0x100fe20000010805 */
[----:B------:R-:W-:Y:S01]  /*8040*/  MOV R19, R8 ;  /* 0x0000000800137202 */ /* 0x000fe20000000f00 */
[--C-:B------:R-:W-:Y:S01]  /*8050*/  FFMA.FTZ R15, R17, c[0x0][0x2d0], -R5.reuse ;  /* 0x0000b400110f7a23 */ /* 0x100fe20000010805 */
[----:B------:R-:W-:Y:S01]  /*8060*/  MOV R140, R27 ;  /* 0x0000001b008c7202 */ /* 0x000fe20000000f00 */
[C---:B------:R-:W-:Y:S01]  /*8070*/  FMUL.FTZ R8, R6.reuse, R160 ;  /* 0x000000a006087220 */ /* 0x040fe20000410000 */
[----:B------:R-:W-:Y:S01]  /*8080*/  MUFU.EX2 R190, R190 ;  /* 0x000000be00be7308 */ /* 0x000fe20000000800 */
[C---:B------:R-:W-:Y:S01]  /*8090*/  FMUL.FTZ R9, R6.reuse, R161 ;  /* 0x000000a106097220 */ /* 0x040fe20000410000 */
[----:B------:R-:W-:Y:S01]  /*80a0*/  MOV R160, R15 ;  /* 0x0000000f00a07202 */ /* 0x000fe20000000f00 */
[----:B------:R-:W-:Y:S01]  /*80b0*/  FMUL.FTZ R17, R6, R153 ;  /* 0x0000009906117220 */ /* 0x000fe20000410000 */
[----:B------:R-:W-:Y:S01]  /*80c0*/  MOV R153, R179 ;  /* 0x000000b300997202 */ /* 0x000fe20000000f00 */
[----:B-1----:R-:W-:Y:S01]  /*80d0*/  FMUL.FTZ R34, R0, R138 ;  /* 0x0000008a00227220 */ /* 0x002fe20000410000 */
[----:B------:R-:W-:Y:S01]  /*80e0*/  MOV R161, R14 ;  /* 0x0000000e00a17202 */ /* 0x000fe20000000f00 */
[--C-:B------:R-:W-:Y:S01]  /*80f0*/  FFMA.FTZ R188, R188, c[0x0][0x2d0], -R5.reuse ;  /* 0x0000b400bcbc7a23 */ /* 0x100fe20000010805 */
[----:B------:R-:W-:Y:S01]  /*8100*/  MOV R145, R19 ;  /* 0x0000001300917202 */ /* 0x000fe20000000f00 */
[--C-:B------:R-:W-:Y:S01]  /*8110*/  FFMA.FTZ R186, R186, c[0x0][0x2d0], -R5.reuse ;  /* 0x0000b400baba7a23 */ /* 0x100fe20000010805 */
[----:B------:R-:W1:Y:S01]  /*8120*/  MUFU.EX2 R156, R189 ;  /* 0x000000bd009c7308 */ /* 0x000e620000000800 */
[--C-:B------:R-:W-:Y:S02]  /*8130*/  FFMA.FTZ R183, R183, c[0x0][0x2d0], -R5.reuse ;  /* 0x0000b400b7b77a23 */ /* 0x100fe40000010805 */
[--C-:B------:R-:W-:Y:S01]  /*8140*/  FFMA.FTZ R185, R23, c[0x0][0x2d0], -R5.reuse ;  /* 0x0000b40017b97a23 */ /* 0x100fe20000010805 */
[----:B--2---:R-:W-:Y:S01]  /*8150*/  MOV R191, R35 ;  /* 0x0000002300bf7202 */ /* 0x004fe20000000f00 */
[----:B------:R-:W-:Y:S01]  /*8160*/  FMUL.FTZ R35, R0, R139 ;  /* 0x0000008b00237220 */ /* 0x000fe20000410000 */
[----:B------:R-:W-:Y:S01]  /*8170*/  MOV R23, R24 ;  /* 0x0000001800177202 */ /* 0x000fe20000000f00 */
[----:B------:R-:W2:Y:S01]  /*8180*/  LDSM.16.MT88.4 R136, [R248+0x100] ;  /* 0x00010000f888783b */ /* 0x000ea20000004200 */
[----:B------:R-:W-:Y:S01]  /*8190*/  FMUL.FTZ R24, R6, R144 ;  /* 0x0000009006187220 */ /* 0x000fe20000410000 */
[----:B------:R-:W-:Y:S01]  /*81a0*/  MOV R144, R30 ;  /* 0x0000001e00907202 */ /* 0x000fe20000000f00 */
[----:B------:R-:W4:Y:S01]  /*81b0*/  MUFU.EX2 R177, R7 ;  /* 0x0000000700b17308 */ /* 0x000f220000000800 */
[----:B------:R-:W-:Y:S01]  /*81c0*/  FFMA.FTZ R134, R4, c[0x0][0x2d0], -R5 ;  /* 0x0000b40004867a23 */ /* 0x000fe20000010805 */
[----:B------:R-:W-:Y:S01]  /*81d0*/  MOV R141, R23 ;  /* 0x00000017008d7202 */ /* 0x000fe20000000f00 */
[C---:B------:R-:W-:Y:S01]  /*81e0*/  FMUL.FTZ R4, R6.reuse, R164 ;  /* 0x000000a406047220 */ /* 0x040fe20000410000 */
[----:B------:R-:W-:Y:S01]  /*81f0*/  MOV R164, R22 ;  /* 0x0000001600a47202 */ /* 0x000fe20000000f00 */
[----:B------:R-:W-:Y:S01]  /*8200*/  FMUL.FTZ R5, R6, R165 ;  /* 0x000000a506057220 */ /* 0x000fe20000410000 */
[----:B------:R-:W-:Y:S01]  /*8210*/  MOV R165, R134 ;  /* 0x0000008600a57202 */ /* 0x000fe20000000f00 */
[C---:B------:R-:W-:Y:S01]  /*8220*/  FMUL.FTZ R6, R0.reuse, R166 ;  /* 0x000000a600067220 */ /* 0x040fe20000410000 */
[----:B------:R-:W-:Y:S01]  /*8230*/  MOV R166, R11 ;  /* 0x0000000b00a67202 */ /* 0x000fe20000000f00 */
[C---:B------:R-:W-:Y:S01]  /*8240*/  FMUL.FTZ R11, R0.reuse, R163 ;  /* 0x000000a3000b7220 */ /* 0x040fe20000410000 */
[----:B------:R-:W-:Y:S01]  /*8250*/  MOV R134, R31 ;  /* 0x0000001f00867202 */ /* 0x000fe20000000f00 */
[C---:B------:R-:W-:Y:S01]  /*8260*/  FMUL.FTZ R14, R0.reuse, R158 ;  /* 0x0000009e000e7220 */ /* 0x040fe20000410000 */
[----:B------:R-:W-:Y:S01]  /*8270*/  MUFU.EX2 R144, R144 ;  /* 0x0000009000907308 */ /* 0x000fe20000000800 */
[----:B------:R-:W-:Y:S01]  /*8280*/  FMUL.FTZ R15, R0, R159 ;  /* 0x0000009f000f7220 */ /* 0x000fe20000410000 */
[----:B-1----:R-:W-:Y:S01]  /*8290*/  F2FP.BF16.PACK_AB R179, R156, R190 ;  /* 0x000000be9cb3723e */ /* 0x002fe200000010ff */
[C---:B------:R-:W-:Y:S02]  /*82a0*/  FMUL.FTZ R18, R0.reuse, R154 ;  /* 0x0000009a00127220 */ /* 0x040fe40000410000 */
[C---:B------:R-:W-:Y:S02]  /*82b0*/  FMUL.FTZ R19, R0.reuse, R155 ;  /* 0x0000009b00137220 */ /* 0x040fe40000410000 */
[C---:B------:R-:W-:Y:S02]  /*82c0*/  FMUL.FTZ R22, R0.reuse, R150 ;  /* 0x0000009600167220 */ /* 0x040fe40000410000 */
[C---:B------:R-:W-:Y:S01]  /*82d0*/  FMUL.FTZ R23, R0.reuse, R151 ;  /* 0x0000009700177220 */ /* 0x040fe20000410000 */
[----:B------:R-:W-:Y:S01]  /*82e0*/  MUFU.EX2 R148, R148 ;  /* 0x0000009400947308 */ /* 0x000fe20000000800 */
[C---:B------:R-:W-:Y:S02]  /*82f0*/  FMUL.FTZ R26, R0.reuse, R146 ;  /* 0x00000092001a7220 */ /* 0x040fe40000410000 */
[C---:B----4-:R-:W-:Y:S01]  /*8300*/  FFMA.FTZ R133, R0.reuse, R133, R177 ;  /* 0x0000008500857223 */ /* 0x050fe200000100b1 */
[C---:B------:R-:W-:Y:S01]  /*8310*/  F2FP.BF16.PACK_AB R177, R3.reuse, R177 ;  /* 0x000000b103b1723e */ /* 0x040fe200000010ff */
[C---:B------:R-:W-:Y:S01]  /*8320*/  FMUL.FTZ R7, R0.reuse, R167 ;  /* 0x000000a700077220 */ /* 0x040fe20000410000 */
[----:B------:R-:W-:Y:S01]  /*8330*/  MOV R167, R10 ;  /* 0x0000000a00a77202 */ /* 0x000fe20000000f00 */
[C---:B------:R-:W-:Y:S02]  /*8340*/  FMUL.FTZ R27, R0.reuse, R147 ;  /* 0x00000093001b7220 */ /* 0x040fe40000410000 */
[C---:B------:R-:W-:Y:S01]  /*8350*/  FMUL.FTZ R30, R0.reuse, R142 ;  /* 0x0000008e001e7220 */ /* 0x040fe20000410000 */
[----:B------:R-:W-:Y:S01]  /*8360*/  MUFU.EX2 R134, R134 ;  /* 0x0000008600867308 */ /* 0x000fe20000000800 */
[C---:B------:R-:W-:Y:S02]  /*8370*/  FMUL.FTZ R31, R0.reuse, R143 ;  /* 0x0000008f001f7220 */ /* 0x040fe40000410000 */
[----:B------:R-:W-:Y:S01]  /*8380*/  FADD.FTZ R152, R3, R133 ;  /* 0x0000008503987221 */ /* 0x000fe20000010000 */
[C---:B--2---:R-:W-:Y:S05]  /*8390*/  HMMA.16816.F32.BF16 R4, R176.reuse, R136, R4 ;  /* 0x00000088b004723c */ /* 0x044fea0000041804 */
[C---:B------:R-:W-:Y:S01]  /*83a0*/  FMUL.FTZ R10, R0.reuse, R162 ;  /* 0x000000a2000a7220 */ /* 0x040fe20000410000 */
[----:B------:R-:W-:Y:S01]  /*83b0*/  MOV R162, R145 ;  /* 0x0000009100a27202 */ /* 0x000fe20000000f00 */
[C---:B------:R-:W-:Y:S01]  /*83c0*/  FMUL.FTZ R38, R0.reuse, R38 ;  /* 0x0000002600267220 */ /* 0x040fe20000410000 */
[----:B------:R1:W2:Y:S01]  /*83d0*/  MUFU.EX2 R133, R167 ;  /* 0x000000a700857308 */ /* 0x0002a20000000800 */
[C---:B------:R-:W-:Y:S03]  /*83e0*/  FMUL.FTZ R39, R0.reuse, R39 ;  /* 0x0000002700277220 */ /* 0x040fe60000410000 */
[C---:B------:R-:W-:Y:S01]  /*83f0*/  HMMA.16816.F32.BF16 R8, R176.reuse, R138, R8 ;  /* 0x0000008ab008723c */ /* 0x040fe20000041808 */
[----:B------:R-:W3:Y:S02]  /*8400*/  LDSM.16.MT88.4 R136, [R249+0x100] ;  /* 0x00010000f988783b */ /* 0x000ee40000004200 */
[C---:B------:R-:W-:Y:S02]  /*8410*/  FMUL.FTZ R42, R0.reuse, R42 ;  /* 0x0000002a002a7220 */ /* 0x040fe40000410000 */
[C---:B------:R-:W-:Y:S01]  /*8420*/  FMUL.FTZ R43, R0.reuse, R43 ;  /* 0x0000002b002b7220 */ /* 0x040fe20000410000 */
[----:B------:R4:W5:Y:S01]  /*8430*/  MUFU.EX2 R3, R166 ;  /* 0x000000a600037308 */ /* 0x0009620000000800 */
[C---:B------:R-:W-:Y:S02]  /*8440*/  FMUL.FTZ R46, R0.reuse, R46 ;  /* 0x0000002e002e7220 */ /* 0x040fe40000410000 */
[C---:B------:R-:W-:Y:S03]  /*8450*/  FMUL.FTZ R47, R0.reuse, R47 ;  /* 0x0000002f002f7220 */ /* 0x040fe60000410000 */
[C---:B------:R-:W-:Y:S02]  /*8460*/  FMUL.FTZ R50, R0.reuse, R50 ;  /* 0x0000003200327220 */ /* 0x040fe40000410000 */
[C---:B------:R-:W-:Y:S02]  /*8470*/  FMUL.FTZ R51, R0.reuse, R51 ;  /* 0x0000003300337220 */ /* 0x040fe40000410000 */
[C---:B------:R-:W-:Y:S01]  /*8480*/  FMUL.FTZ R54, R0.reuse, R54 ;  /* 0x0000003600367220 */ /* 0x040fe20000410000 */
[----:B------:R-:W-:Y:S01]  /*8490*/  MUFU.EX2 R184, R184 ;  /* 0x000000b800b87308 */ /* 0x000fe20000000800 */
[C---:B------:R-:W-:Y:S01]  /*84a0*/  FMUL.FTZ R55, R0.reuse, R55 ;  /* 0x0000003700377220 */ /* 0x040fe20000410000 */
[----:B-1----:R-:W-:Y:S01]  /*84b0*/  MOV R167, R140 ;  /* 0x0000008c00a77202 */ /* 0x002fe20000000f00 */
[C---:B------:R-:W-:Y:S02]  /*84c0*/  FMUL.FTZ R58, R0.reuse, R58 ;  /* 0x0000003a003a7220 */ /* 0x040fe40000410000 */
[C---:B------:R-:W-:Y:S02]  /*84d0*/  FMUL.FTZ R59, R0.reuse, R59 ;  /* 0x0000003b003b7220 */ /* 0x040fe40000410000 */
[C---:B------:R-:W-:Y:S02]  /*84e0*/  FMUL.FTZ R62, R0.reuse, R62 ;  /* 0x0000003e003e7220 */ /* 0x040fe40000410000 */
[C---:B------:R-:W-:Y:S01]  /*84f0*/  FMUL.FTZ R63, R0.reuse, R63 ;  /* 0x0000003f003f7220 */ /* 0x040fe20000410000 */
[----:B------:R-:W-:Y:S01]  /*8500*/  MUFU.EX2 R185, R185 ;  /* 0x000000b900b97308 */ /* 0x000fe20000000800 */
[C---:B------:R-:W-:Y:S01]  /*8510*/  FMUL.FTZ R66, R0.reuse, R66 ;  /* 0x0000004200427220 */ /* 0x040fe20000410000 */
[----:B----4-:R-:W-:Y:S01]  /*8520*/  MOV R166, R141 ;  /* 0x0000008d00a67202 */ /* 0x010fe20000000f00 */
[C---:B------:R-:W-:Y:S01]  /*8530*/  FMUL.FTZ R67, R0.reuse, R67 ;  /* 0x0000004300437220 */ /* 0x040fe20000410000 */
[----:B------:R-:W-:Y:S01]  /*8540*/  LDSM.16.MT88.4 R140, [R248+0x900] ;  /* 0x00090000f88c783b */ /* 0x000fe20000004200 */
[C---:B------:R-:W-:Y:S02]  /*8550*/  FMUL.FTZ R70, R0.reuse, R70 ;  /* 0x0000004600467220 */ /* 0x040fe40000410000 */
[C---:B------:R-:W-:Y:S02]  /*8560*/  FMUL.FTZ R71, R0.reuse, R71 ;  /* 0x0000004700477220 */ /* 0x040fe40000410000 */
[C---:B------:R-:W-:Y:S01]  /*8570*/  FMUL.FTZ R74, R0.reuse, R74 ;  /* 0x0000004a004a7220 */ /* 0x040fe20000410000 */
[----:B------:R-:W-:Y:S01]  /*8580*/  MUFU.EX2 R182, R182 ;  /* 0x000000b600b67308 */ /* 0x000fe20000000800 */
[C---:B------:R-:W-:Y:S01]  /*8590*/  FMUL.FTZ R75, R0.reuse, R75 ;  /* 0x0000004b004b7220 */ /* 0x040fe20000410000 */
[C---:B---3--:R-:W-:Y:S03]  /*85a0*/  HMMA.16816.F32.BF16 R12, R176.reuse, R136, R12 ;  /* 0x00000088b00c723c */ /* 0x048fe6000004180c */
[C---:B------:R-:W-:Y:S02]  /*85b0*/  FMUL.FTZ R78, R0.reuse, R78 ;  /* 0x0000004e004e7220 */ /* 0x040fe40000410000 */
[C---:B------:R-:W-:Y:S02]  /*85c0*/  FMUL.FTZ R79, R0.reuse, R79 ;  /* 0x0000004f004f7220 */ /* 0x040fe40000410000 */
[C---:B------:R-:W-:Y:S01]  /*85d0*/  FMUL.FTZ R82, R0.reuse, R82 ;  /* 0x0000005200527220 */ /* 0x040fe20000410000 */
[C---:B------:R-:W-:Y:S01]  /*85e0*/  HMMA.16816.F32.BF16 R16, R176.reuse, R138, R16 ;  /* 0x0000008ab010723c */ /* 0x040fe20000041810 */
[----:B------:R-:W1:Y:S01]  /*85f0*/  LDSM.16.MT88.4 R136, [R251+0x100] ;  /* 0x00010000fb88783b */ /* 0x000e620000004200 */
[----:B------:R-:W-:Y:S02]  /*8600*/  MUFU.EX2 R189, R188 ;  /* 0x000000bc00bd7308 */ /* 0x000fe40000000800 */
[C---:B------:R-:W-:Y:S02]  /*8610*/  FMUL.FTZ R83, R0.reuse, R83 ;  /* 0x0000005300537220 */ /* 0x040fe40000410000 */
[C---:B------:R-:W-:Y:S02]  /*8620*/  FMUL.FTZ R86, R0.reuse, R86 ;  /* 0x0000005600567220 */ /* 0x040fe40000410000 */
[C---:B------:R-:W-:Y:S04]  /*8630*/  FMUL.FTZ R87, R0.reuse, R87 ;  /* 0x0000005700577220 */ /* 0x040fe80000410000 */
[C---:B------:R-:W-:Y:S01]  /*8640*/  FMUL.FTZ R90, R0.reuse, R90 ;  /* 0x0000005a005a7220 */ /* 0x040fe20000410000 */
[----:B------:R-:W3:Y:S01]  /*8650*/  MUFU.EX2 R188, R186 ;  /* 0x000000ba00bc7308 */ /* 0x000ee20000000800 */
[C---:B------:R-:W-:Y:S02]  /*8660*/  FMUL.FTZ R91, R0.reuse, R91 ;  /* 0x0000005b005b7220 */ /* 0x040fe40000410000 */
[C---:B------:R-:W-:Y:S02]  /*8670*/  FMUL.FTZ R94, R0.reuse, R94 ;  /* 0x0000005e005e7220 */ /* 0x040fe40000410000 */
[C---:B------:R-:W-:Y:S02]  /*8680*/  FMUL.FTZ R95, R0.reuse, R95 ;  /* 0x0000005f005f7220 */ /* 0x040fe40000410000 */
[C---:B------:R-:W-:Y:S02]  /*8690*/  FMUL.FTZ R98, R0.reuse, R98 ;  /* 0x0000006200627220 */ /* 0x040fe40000410000 */
[C---:B------:R-:W-:Y:S01]  /*86a0*/  FMUL.FTZ R99, R0.reuse, R99 ;  /* 0x0000006300637220 */ /* 0x040fe20000410000 */
[----:B------:R-:W-:Y:S01]  /*86b0*/  MUFU.EX2 R186, R183 ;  /* 0x000000b700ba7308 */ /* 0x000fe20000000800 */
        /* <DEDUP_REMOVED lines=9> */
[C---:B------:R-:W-:Y:S01]  /*8750*/  FMUL.FTZ R118, R0.reuse, R118 ;  /* 0x0000007600767220 */ /* 0x040fe20000410000 */
[C---:B-1----:R-:W-:Y:S02]  /*8760*/  HMMA.16816.F32.BF16 R20, R176.reuse, R136, R20 ;  /* 0x00000088b014723c */ /* 0x042fe40000041814 */
[----:B------:R-:W-:Y:S01]  /*8770*/  MUFU.EX2 R181, R161 ;  /* 0x000000a100b57308 */ /* 0x000fe20000000800 */
[C---:B------:R-:W-:Y:S02]  /*8780*/  FMUL.FTZ R119, R0.reuse, R119 ;  /* 0x0000007700777220 */ /* 0x040fe40000410000 */
[C---:B------:R-:W-:Y:S02]  /*8790*/  FMUL.FTZ R122, R0.reuse, R122 ;  /* 0x0000007a007a7220 */ /* 0x040fe40000410000 */
[C---:B------:R-:W-:Y:S01]  /*87a0*/  FMUL.FTZ R123, R0.reuse, R123 ;  /* 0x0000007b007b7220 */ /* 0x040fe20000410000 */
[C---:B------:R-:W-:Y:S01]  /*87b0*/  HMMA.16816.F32.BF16 R24, R176.reuse, R138, R24 ;  /* 0x0000008ab018723c */ /* 0x040fe20000041818 */
[----:B------:R-:W1:Y:S03]  /*87c0*/  LDSM.16.MT88.4 R136, [R250+0x100] ;  /* 0x00010000fa88783b */ /* 0x000e660000004200 */
[C---:B------:R-:W-:Y:S01]  /*87d0*/  FMUL.FTZ R126, R0.reuse, R126 ;  /* 0x0000007e007e7220 */ /* 0x040fe20000410000 */
[----:B------:R-:W4:Y:S01]  /*87e0*/  MUFU.EX2 R187, R187 ;  /* 0x000000bb00bb7308 */ /* 0x000f220000000800 */
[C---:B------:R-:W-:Y:S02]  /*87f0*/  FMUL.FTZ R127, R0.reuse, R127 ;  /* 0x0000007f007f7220 */ /* 0x040fe40000410000 */
[C---:B------:R-:W-:Y:S04]  /*8800*/  FMUL.FTZ R130, R0.reuse, R130 ;  /* 0x0000008200827220 */ /* 0x040fe80000410000 */
[----:B------:R-:W-:Y:S02]  /*8810*/  FMUL.FTZ R131, R0, R131 ;  /* 0x0000008300837220 */ /* 0x000fe40000410000 */
[----:B--2---:R-:W-:Y:S02]  /*8820*/  FADD.FTZ R0, R133, R180 ;  /* 0x000000b485007221 */ /* 0x004fe40000010000 */
[----:B------:R-:W2:Y:S02]  /*8830*/  MUFU.EX2 R180, R160 ;  /* 0x000000a000b47308 */ /* 0x000ea40000000800 */
[C---:B-----5:R-:W-:Y:S04]  /*8840*/  FADD.FTZ R0, R3.reuse, R0 ;  /* 0x0000000003007221 */ /* 0x060fe80000010000 */
[----:B------:R-:W-:Y:S04]  /*8850*/  FADD.FTZ R0, R144, R0 ;  /* 0x0000000090007221 */ /* 0x000fe80000010000 */
[----:B------:R-:W-:Y:S01]  /*8860*/  FADD.FTZ R0, R134, R0 ;  /* 0x0000000086007221 */ /* 0x000fe20000010000 */
        /* <DEDUP_REMOVED lines=36> */
[C---:B-1----:R-:W-:Y:S07]  /*8ab0*/  HMMA.16816.F32.BF16 R124, R176.reuse, R136, R124 ;  /* 0x00000088b07c723c */ /* 0x042fee000004187c */
[----:B------:R-:W-:Y:S01]  /*8ac0*/  F2FP.BF16.PACK_AB R136, R3, R133 ;  /* 0x000000850388723e */ /* 0x000fe200000010ff */
[----:B------:R-:W-:Y:S01]  /*8ad0*/  HMMA.16816.F32.BF16 R128, R176, R138, R128 ;  /* 0x0000008ab080723c */ /* 0x000fe20000041880 */
[----:B------:R1:W5:Y:S03]  /*8ae0*/  MUFU.EX2 R133, R162 ;  /* 0x000000a200857308 */ /* 0x0003660000000800 */
[----:B---3--:R-:W-:Y:S03]  /*8af0*/  F2FP.BF16.PACK_AB R137, R188, R189 ;  /* 0x000000bdbc89723e */ /* 0x008fe600000010ff */
[----:B------:R-:W-:Y:S02]  /*8b00*/  F2FP.BF16.PACK_AB R138, R134, R144 ;  /* 0x00000090868a723e */ /* 0x000fe400000010ff */
[----:B------:R-:W3:Y:S02]  /*8b10*/  LDSM.16.MT88.4 R144, [R249+0x900] ;  /* 0x00090000f990783b */ /* 0x000ee40000004200 */
[----:B------:R-:W5:Y:S01]  /*8b20*/  MUFU.EX2 R3, R167 ;  /* 0x000000a700037308 */ /* 0x000f620000000800 */
[----:B----4-:R-:W-:Y:S02]  /*8b30*/  F2FP.BF16.PACK_AB R139, R187, R186 ;  /* 0x000000babb8b723e */ /* 0x010fe400000010ff */
[----:B--2---:R-:W-:Y:S05]  /*8b40*/  F2FP.BF16.PACK_AB R177, R180, R181 ;  /* 0x000000b5b4b1723e */ /* 0x004fea00000010ff */
[C---:B------:R-:W-:Y:S02]  /*8b50*/  HMMA.16816.F32.BF16 R4, R136.reuse, R140, R4 ;  /* 0x0000008c8804723c */ /* 0x040fe40000041804 */
[----:B------:R2:W4:Y:S01]  /*8b60*/  MUFU.EX2 R134, R166 ;  /* 0x000000a600867308 */ /* 0x0005220000000800 */
[----:B-1----:R-:W-:Y:S02]  /*8b70*/  LDSM.16.MT88.4 R160, [R248+0x1900] ;  /* 0x00190000f8a0783b */ /* 0x002fe40000004200 */
[----:B-----5:R-:W-:Y:S03]  /*8b80*/  FADD.FTZ R0, R133, R0 ;  /* 0x0000000085007221 */ /* 0x020fe60000010000 */
[C---:B------:R-:W-:Y:S04]  /*8b90*/  HMMA.16816.F32.BF16 R8, R136.reuse, R142, R8 ;  /* 0x0000008e8808723c */ /* 0x040fe80000041808 */
[----:B------:R-:W-:Y:S01]  /*8ba0*/  MUFU.EX2 R178, R157 ;  /* 0x0000009d00b27308 */ /* 0x000fe20000000800 */
[----:B------:R-:W1:Y:S01]  /*8bb0*/  LDSM.16.MT88.4 R140, [R251+0x900] ;  /* 0x00090000fb8c783b */ /* 0x000e620000004200 */
[C---:B------:R-:W-:Y:S06]  /*8bc0*/  FADD.FTZ R0, R3.reuse, R0 ;  /* 0x0000000003007221 */ /* 0x040fec0000010000 */
[----:B------:R-:W-:Y:S02]  /*8bd0*/  FADD.FTZ R0, R148, R0 ;  /* 0x0000000094007221 */ /* 0x000fe40000010000 */
[----:B------:R-:W-:Y:S01]  /*8be0*/  MUFU.EX2 R176, R191 ;  /* 0x000000bf00b07308 */ /* 0x000fe20000000800 */
[----:B--2---:R-:W-:Y:S01]  /*8bf0*/  MOV R166, R149 ;  /* 0x0000009500a67202 */ /* 0x004fe20000000f00 */
[C---:B----4-:R-:W-:Y:S01]  /*8c00*/  FADD.FTZ R0, R134.reuse, R0 ;  /* 0x0000000086007221 */ /* 0x050fe20000010000 */
[C---:B---3--:R-:W-:Y:S08]  /*8c10*/  HMMA.16816.F32.BF16 R12, R136.reuse, R144, R12 ;  /* 0x00000090880c723c */ /* 0x048ff0000004180c */
[C---:B------:R-:W-:Y:S01]  /*8c20*/  HMMA.16816.F32.BF16 R16, R136.reuse, R146, R16 ;  /* 0x000000928810723c */ /* 0x040fe20000041810 */
[----:B------:R-:W2:Y:S07]  /*8c30*/  LDSM.16.MT88.4 R144, [R250+0x900] ;  /* 0x00090000fa90783b */ /* 0x000eae0000004200 */
[C---:B-1----:R-:W-:Y:S08]  /*8c40*/  HMMA.16816.F32.BF16 R20, R136.reuse, R140, R20 ;  /* 0x0000008c8814723c */ /* 0x042ff00000041814 */
[C---:B------:R-:W-:Y:S01]  /*8c50*/  HMMA.16816.F32.BF16 R24, R136.reuse, R142, R24 ;  /* 0x0000008e8818723c */ /* 0x040fe20000041818 */
[----:B------:R-:W1:Y:S07]  /*8c60*/  LDSM.16.MT88.4 R140, [R248+0x2900] ;  /* 0x00290000f88c783b */ /* 0x000e6e0000004200 */
[C---:B--2---:R-:W-:Y:S08]  /*8c70*/  HMMA.16816.F32.BF16 R28, R136.reuse, R144, R28 ;  /* 0x00000090881c723c */ /* 0x044ff0000004181c */
        /* <DEDUP_REMOVED lines=36> */
[----:B------:R-:W-:Y:S01]  /*8ec0*/  HMMA.16816.F32.BF16 R128, R136, R146, R128 ;  /* 0x000000928880723c */ /* 0x000fe20000041880 */
[----:B------:R-:W2:Y:S06]  /*8ed0*/  LDSM.16.MT88.4 R144, [R249+0x1100] ;  /* 0x00110000f990783b */ /* 0x000eac0000004200 */
[----:B------:R-:W-:Y:S02]  /*8ee0*/  F2FP.BF16.PACK_AB R138, R134, R148 ;  /* 0x00000094868a723e */ /* 0x000fe400000010ff */
[----:B------:R-:W3:Y:S01]  /*8ef0*/  LDSM.16.MT88.4 R148, [R251+0x1100] ;  /* 0x00110000fb94783b */ /* 0x000ee20000004200 */
[----:B------:R-:W-:Y:S02]  /*8f00*/  MUFU.EX2 R134, R165 ;  /* 0x000000a500867308 */ /* 0x000fe40000000800 */
[----:B------:R-:W-:Y:S02]  /*8f10*/  F2FP.BF16.PACK_AB R136, R3, R133 ;  /* 0x000000850388723e */ /* 0x000fe400000010ff */
[----:B------:R-:W-:Y:S02]  /*8f20*/  F2FP.BF16.PACK_AB R137, R185, R184 ;  /* 0x000000b8b989723e */ /* 0x000fe400000010ff */
[----:B------:R-:W-:Y:S04]  /*8f30*/  F2FP.BF16.PACK_AB R139, R183, R182 ;  /* 0x000000b6b78b723e */ /* 0x000fe800000010ff */
[----:B------:R-:W-:Y:S03]  /*8f40*/  MUFU.EX2 R133, R153 ;  /* 0x0000009900857308 */ /* 0x000fe60000000800 */
[C---:B-1----:R-:W-:Y:S07]  /*8f50*/  HMMA.16816.F32.BF16 R4, R136.reuse, R140, R4 ;  /* 0x0000008c8804723c */ /* 0x042fee0000041804 */
[----:B------:R-:W1:Y:S01]  /*8f60*/  MUFU.EX2 R3, R166 ;  /* 0x000000a600037308 */ /* 0x000e620000000800 */
[C---:B------:R-:W-:Y:S01]  /*8f70*/  HMMA.16816.F32.BF16 R8, R136.reuse, R142, R8 ;  /* 0x0000008e8808723c */ /* 0x040fe20000041808 */
[----:B------:R-:W4:Y:S07]  /*8f80*/  LDSM.16.MT88.4 R140, [R250+0x1100] ;  /* 0x00110000fa8c783b */ /* 0x000f2e0000004200 */
[C---:B--2---:R-:W-:Y:S08]  /*8f90*/  HMMA.16816.F32.BF16 R12, R136.reuse, R144, R12 ;  /* 0x00000090880c723c */ /* 0x044ff0000004180c */
[C---:B------:R-:W-:Y:S01]  /*8fa0*/  HMMA.16816.F32.BF16 R16, R136.reuse, R146, R16 ;  /* 0x000000928810723c */ /* 0x040fe20000041810 */
[----:B------:R-:W2:Y:S03]  /*8fb0*/  LDSM.16.MT88.4 R144, [R248+0x3100] ;  /* 0x00310000f890783b */ /* 0x000ea60000004200 */
[----:B-1----:R-:W-:Y:S04]  /*8fc0*/  FADD.FTZ R0, R3, R0 ;  /* 0x0000000003007221 */ /* 0x002fe80000010000 */
[C---:B---3--:R-:W-:Y:S04]  /*8fd0*/  HMMA.16816.F32.BF16 R20, R136.reuse, R148, R20 ;  /* 0x000000948814723c */ /* 0x048fe80000041814 */
[C---:B------:R-:W-:Y:S01]  /*8fe0*/  FADD.FTZ R0, R176.reuse, R0 ;  /* 0x00000000b0007221 */ /* 0x040fe20000010000 */
[----:B------:R-:W-:Y:S01]  /*8ff0*/  F2FP.BF16.PACK_AB R176, R176, R3 ;  /* 0x00000003b0b0723e */ /* 0x000fe200000010ff */
[----:B------:R-:W-:Y:S02]  /*9000*/  FADD.FTZ R3, R190, R152 ;  /* 0x00000098be037221 */ /* 0x000fe40000010000 */
[C---:B------:R-:W-:Y:S01]  /*9010*/  HMMA.16816.F32.BF16 R24, R136.reuse, R150, R24 ;  /* 0x000000968818723c */ /* 0x040fe20000041818 */
[----:B------:R-:W1:Y:S03]  /*9020*/  LDSM.16.MT88.4 R148, [R249+0x3100] ;  /* 0x00310000f994783b */ /* 0x000e660000004200 */
[----:B------:R-:W-:Y:S04]  /*9030*/  FADD.FTZ R0, R133, R0 ;  /* 0x0000000085007221 */ /* 0x000fe80000010000 */
[C---:B----4-:R-:W-:Y:S01]  /*9040*/  HMMA.16816.F32.BF16 R28, R136.reuse, R140, R28 ;  /* 0x0000008c881c723c */ /* 0x050fe2000004181c */
[----:B------:R-:W-:Y:S03]  /*9050*/  LDSM.16.MT88.4 R152, [R249+0x1900] ;  /* 0x00190000f998783b */ /* 0x000fe60000004200 */
[C---:B------:R-:W-:Y:S01]  /*9060*/  FADD.FTZ R0, R178.reuse, R0 ;  /* 0x00000000b2007221 */ /* 0x040fe20000010000 */
[----:B------:R-:W-:Y:S02]  /*9070*/  F2FP.BF16.PACK_AB R178, R178, R133 ;  /* 0x00000085b2b2723e */ /* 0x000fe400000010ff */
[----:B------:R-:W3:Y:S01]  /*9080*/  MUFU.EX2 R133, R164 ;  /* 0x000000a400857308 */ /* 0x000ee20000000800 */
[C---:B------:R-:W-:Y:S01]  /*9090*/  HMMA.16816.F32.BF16 R32, R136.reuse, R142, R32 ;  /* 0x0000008e8820723c */ /* 0x040fe20000041820 */
[----:B------:R-:W4:Y:S07]  /*90a0*/  LDSM.16.MT88.4 R140, [R251+0x3100] ;  /* 0x00310000fb8c783b */ /* 0x000f2e0000004200 */
[C---:B--2---:R-:W-:Y:S01]  /*90b0*/  HMMA.16816.F32.BF16 R36, R136.reuse, R144, R36 ;  /* 0x000000908824723c */ /* 0x044fe20000041824 */
[----:B------:R2:W-:Y:S07]  /*90c0*/  STL [R1+0x1c], R0 ;  /* 0x00001c0001007387 */ /* 0x0005ee0000100800 */
[C---:B------:R-:W-:Y:S01]  /*90d0*/  HMMA.16816.F32.BF16 R40, R136.reuse, R146, R40 ;  /* 0x000000928828723c */ /* 0x040fe20000041828 */
[----:B------:R-:W5:Y:S03]  /*90e0*/  LDSM.16.MT88.4 R144, [R250+0x3100] ;  /* 0x00310000fa90783b */ /* 0x000f660000004200 */
[----:B---3--:R-:W-:Y:S04]  /*90f0*/  F2FP.BF16.PACK_AB R179, R133, R134 ;  /* 0x0000008685b3723e */ /* 0x008fe800000010ff */
[C---:B-1----:R-:W-:Y:S08]  /*9100*/  HMMA.16816.F32.BF16 R44, R136.reuse, R148, R44 ;  /* 0x00000094882c723c */ /* 0x042ff0000004182c */
[C---:B------:R-:W-:Y:S01]  /*9110*/  HMMA.16816.F32.BF16 R48, R136.reuse, R150, R48 ;  /* 0x000000968830723c */ /* 0x040fe20000041830 */
[----:B------:R-:W1:Y:S03]  /*9120*/  LDSM.16.MT88.4 R148, [R248+0x5100] ;  /* 0x00510000f894783b */ /* 0x000e660000004200 */
[----:B--2---:R-:W-:Y:S04]  /*9130*/  FADD.FTZ R0, R156, R3 ;  /* 0x000000039c007221 */ /* 0x004fe80000010000 */
[C---:B----4-:R-:W-:Y:S04]  /*9140*/  HMMA.16816.F32.BF16 R52, R136.reuse, R140, R52 ;  /* 0x0000008c8834723c */ /* 0x050fe80000041834 */
[----:B------:R-:W-:Y:S04]  /*9150*/  FADD.FTZ R0, R189, R0 ;  /* 0x00000000bd007221 */ /* 0x000fe80000010000 */
[C---:B------:R-:W-:Y:S01]  /*9160*/  HMMA.16816.F32.BF16 R56, R136.reuse, R142, R56 ;  /* 0x0000008e8838723c */ /* 0x040fe20000041838 */
[----:B------:R-:W2:Y:S03]  /*9170*/  LDSM.16.MT88.4 R140, [R249+0x5100] ;  /* 0x00510000f98c783b */ /* 0x000ea60000004200 */
[----:B------:R-:W-:Y:S04]  /*9180*/  FADD.FTZ R0, R188, R0 ;  /* 0x00000000bc007221 */ /* 0x000fe80000010000 */
[----:B------:R-:W-:Y:S01]  /*9190*/  FADD.FTZ R0, R186, R0 ;  /* 0x00000000ba007221 */ /* 0x000fe20000010000 */
[C---:B-----5:R-:W-:Y:S03]  /*91a0*/  HMMA.16816.F32.BF16 R60, R136.reuse, R144, R60 ;  /* 0x00000090883c723c */ /* 0x060fe6000004183c */
[----:B------:R-:W-:Y:S04]  /*91b0*/  FADD.FTZ R0, R187, R0 ;  /* 0x00000000bb007221 */ /* 0x000fe80000010000 */
[----:B------:R-:W-:Y:S01]  /*91c0*/  FADD.FTZ R0, R184, R0 ;  /* 0x00000000b8007221 */ /* 0x000fe20000010000 */
[C---:B------:R-:W-:Y:S01]  /*91d0*/  HMMA.16816.F32.BF16 R64, R136.reuse, R146, R64 ;  /* 0x000000928840723c */ /* 0x040fe20000041840 */
[----:B------:R-:W3:Y:S03]  /*91e0*/  LDSM.16.MT88.4 R144, [R251+0x5100] ;  /* 0x00510000fb90783b */ /* 0x000ee60000004200 */
[----:B------:R-:W-:Y:S04]  /*91f0*/  FADD.FTZ R0, R185, R0 ;  /* 0x00000000b9007221 */ /* 0x000fe80000010000 */
[C---:B-1----:R-:W-:Y:S04]  /*9200*/  HMMA.16816.F32.BF16 R68, R136.reuse, R148, R68 ;  /* 0x000000948844723c */ /* 0x042fe80000041844 */
[----:B------:R-:W-:Y:S04]  /*9210*/  FADD.FTZ R0, R182, R0 ;  /* 0x00000000b6007221 */ /* 0x000fe80000010000 */
[C---:B------:R-:W-:Y:S01]  /*9220*/  HMMA.16816.F32.BF16 R72, R136.reuse, R150, R72 ;  /* 0x000000968848723c */ /* 0x040fe20000041848 */
[----:B------:R-:W1:Y:S03]  /*9230*/  LDSM.16.MT88.4 R148, [R250+0x5100] ;  /* 0x00510000fa94783b */ /* 0x000e660000004200 */
[----:B------:R-:W-:Y:S04]  /*9240*/  FADD.FTZ R0, R183, R0 ;  /* 0x00000000b7007221 */ /* 0x000fe80000010000 */
[C---:B--2---:R-:W-:Y:S04]  /*9250*/  HMMA.16816.F32.BF16 R76, R136.reuse, R140, R76 ;  /* 0x0000008c884c723c */ /* 0x044fe8000004184c */
[----:B------:R-:W-:Y:S04]  /*9260*/  FADD.FTZ R0, R181, R0 ;  /* 0x00000000b5007221 */ /* 0x000fe80000010000 */
[C---:B------:R-:W-:Y:S01]  /*9270*/  HMMA.16816.F32.BF16 R80, R136.reuse, R142, R80 ;  /* 0x0000008e8850723c */ /* 0x040fe20000041850 */
[----:B------:R-:W2:Y:S03]  /*9280*/  LDSM.16.MT88.4 R140, [R248+0x7100] ;  /* 0x00710000f88c783b */ /* 0x000ea60000004200 */
[----:B------:R-:W-:Y:S04]  /*9290*/  FADD.FTZ R0, R180, R0 ;  /* 0x00000000b4007221 */ /* 0x000fe80000010000 */
[----:B------:R-:W-:Y:S01]  /*92a0*/  FADD.FTZ R0, R134, R0 ;  /* 0x0000000086007221 */ /* 0x000fe20000010000 */
[C---:B---3--:R-:W-:Y:S03]  /*92b0*/  HMMA.16816.F32.BF16 R84, R136.reuse, R144, R84 ;  /* 0x000000908854723c */ /* 0x048fe60000041854 */
[----:B------:R-:W-:Y:S01]  /*92c0*/  FADD.FTZ R0, R133, R0 ;  /* 0x0000000085007221 */ /* 0x000fe20000010000 */
[----:B------:R-:W-:Y:S02]  /*92d0*/  MOV R134, R2 ;  /* 0x0000000200867202 */ /* 0x000fe40000000f00 */
[----:B------:R-:W-:Y:S02]  /*92e0*/  MOV R133, R132 ;  /* 0x0000008400857202 */ /* 0x000fe40000000f00 */
[C---:B------:R-:W-:Y:S01]  /*92f0*/  HMMA.16816.F32.BF16 R88, R136.reuse, R146, R88 ;  /* 0x000000928858723c */ /* 0x040fe20000041858 */
[----:B------:R-:W3:Y:S07]  /*9300*/  LDSM.16.MT88.4 R144, [R249+0x7100] ;  /* 0x00710000f990783b */ /* 0x000eee0000004200 */
[C---:B-1----:R-:W-:Y:S01]  /*9310*/  HMMA.16816.F32.BF16 R92, R136.reuse, R148, R92 ;  /* 0x00000094885c723c */ /* 0x042fe2000004185c */
[----:B------:R-:W-:Y:S07]  /*9320*/  STL [R1+0x40], R0 ;  /* 0x0000400001007387 */ /* 0x000fee0000100800 */
[C---:B------:R-:W-:Y:S01]  /*9330*/  HMMA.16816.F32.BF16 R96, R136.reuse, R150, R96 ;  /* 0x000000968860723c */ /* 0x040fe20000041860 */
[----:B------:R-:W1:Y:S07]  /*9340*/  LDSM.16.MT88.4 R148, [R251+0x7100] ;  /* 0x00710000fb94783b */ /* 0x000e6e0000004200 */
[C---:B--2---:R-:W-:Y:S08]  /*9350*/  HMMA.16816.F32.BF16 R100, R136.reuse, R140, R100 ;  /* 0x0000008c8864723c */ /* 0x044ff00000041864 */
[C---:B------:R-:W-:Y:S01]  /*9360*/  HMMA.16816.F32.BF16 R104, R136.reuse, R142, R104 ;  /* 0x0000008e8868723c */ /* 0x040fe20000041868 */
[----:B------:R-:W2:Y:S07]  /*9370*/  LDSM.16.MT88.4 R140, [R250+0x7100] ;  /* 0x00710000fa8c783b */ /* 0x000eae0000004200 */
[C---:B---3--:R-:W-:Y:S08]  /*9380*/  HMMA.16816.F32.BF16 R108, R136.reuse, R144, R108 ;  /* 0x00000090886c723c */ /* 0x048ff0000004186c */
[C---:B------:R-:W-:Y:S01]  /*9390*/  HMMA.16816.F32.BF16 R112, R136.reuse, R146, R112 ;  /* 0x000000928870723c */ /* 0x040fe20000041870 */
[----:B------:R-:W3:Y:S07]  /*93a0*/  LDSM.16.MT88.4 R144, [R251+0x1900] ;  /* 0x00190000fb90783b */ /* 0x000eee0000004200 */
[C---:B-1----:R-:W-:Y:S08]  /*93b0*/  HMMA.16816.F32.BF16 R116, R136.reuse, R148, R116 ;  /* 0x000000948874723c */ /* 0x042ff00000041874 */
[C---:B------:R-:W-:Y:S08]  /*93c0*/  HMMA.16816.F32.BF16 R120, R136.reuse, R150, R120 ;  /* 0x000000968878723c */ /* 0x040ff00000041878 */
[C---:B--2---:R-:W-:Y:S08]  /*93d0*/  HMMA.16816.F32.BF16 R124, R136.reuse, R140, R124 ;  /* 0x0000008c887c723c */ /* 0x044ff0000004187c */
[----:B------:R-:W-:Y:S01]  /*93e0*/  HMMA.16816.F32.BF16 R128, R136, R142, R128 ;  /* 0x0000008e8880723c */ /* 0x000fe20000041880 */
[----:B------:R-:W1:Y:S07]  /*93f0*/  LDSM.16.MT88.4 R136, [R250+0x1900] ;  /* 0x00190000fa88783b */ /* 0x000e6e0000004200 */
[C---:B------:R-:W-:Y:S01]  /*9400*/  HMMA.16816.F32.BF16 R164, R176.reuse, R160, R4 ;  /* 0x000000a0b0a4723c */ /* 0x040fe20000041804 */
[----:B------:R-:W2:Y:S07]  /*9410*/  LDSM.16.MT88.4 R4, [R248+0x3900] ;  /* 0x00390000f804783b */ /* 0x000eae0000004200 */
[C---:B------:R-:W-:Y:S01]  /*9420*/  HMMA.16816.F32.BF16 R160, R176.reuse, R162, R8 ;  /* 0x000000a2b0a0723c */ /* 0x040fe20000041808 */
[----:B------:R-:W4:Y:S07]  /*9430*/  LDSM.16.MT88.4 R8, [R249+0x3900] ;  /* 0x00390000f908783b */ /* 0x000f2e0000004200 */
[C---:B------:R-:W-:Y:S01]  /*9440*/  HMMA.16816.F32.BF16 R156, R176.reuse, R152, R12 ;  /* 0x00000098b09c723c */ /* 0x040fe2000004180c */
[----:B------:R-:W5:Y:S07]  /*9450*/  LDSM.16.MT88.4 R12, [R251+0x3900] ;  /* 0x00390000fb0c783b */ /* 0x000f6e0000004200 */
[C---:B------:R-:W-:Y:S01]  /*9460*/  HMMA.16816.F32.BF16 R152, R176.reuse, R154, R16 ;  /* 0x0000009ab098723c */ /* 0x040fe20000041810 */
[----:B------:R-:W4:Y:S07]  /*9470*/  LDSM.16.MT88.4 R16, [R250+0x3900] ;  /* 0x00390000fa10783b */ /* 0x000f2e0000004200 */
[C---:B---3--:R-:W-:Y:S08]  /*9480*/  HMMA.16816.F32.BF16 R148, R176.reuse, R144, R20 ;  /* 0x00000090b094723c */ /* 0x048ff00000041814 */
[C---:B------:R-:W-:Y:S08]  /*9490*/  HMMA.16816.F32.BF16 R144, R176.reuse, R146, R24 ;  /* 0x00000092b090723c */ /* 0x040ff00000041818 */
[C---:B-1----:R-:W-:Y:S08]  /*94a0*/  HMMA.16816.F32.BF16 R140, R176.reuse, R136, R28 ;  /* 0x00000088b08c723c */ /* 0x042ff0000004181c */
[C---:B------:R-:W-:Y:S08]  /*94b0*/  HMMA.16816.F32.BF16 R136, R176.reuse, R138, R32 ;  /* 0x0000008ab088723c */ /* 0x040ff00000041820 */
[C---:B--2---:R-:W-:Y:S08]  /*94c0*/  HMMA.16816.F32.BF16 R36, R176.reuse, R4, R36 ;  /* 0x00000004b024723c */ /* 0x044ff00000041824 */
[C---:B------:R-:W-:Y:S01]  /*94d0*/  HMMA.16816.F32.BF16 R40, R176.reuse, R6, R40 ;  /* 0x00000006b028723c */ /* 0x040fe20000041828 */
[----:B------:R-:W1:Y:S07]  /*94e0*/  LDSM.16.MT88.4 R4, [R248+0x5900] ;  /* 0x00590000f804783b */ /* 0x000e6e0000004200 */
[C---:B----4-:R-:W-:Y:S08]  /*94f0*/  HMMA.16816.F32.BF16 R44, R176.reuse, R8, R44 ;  /* 0x00000008b02c723c */ /* 0x050ff0000004182c */
[C---:B------:R-:W-:Y:S01]  /*9500*/  HMMA.16816.F32.BF16 R48, R176.reuse, R10, R48 ;  /* 0x0000000ab030723c */ /* 0x040fe20000041830 */
[----:B------:R-:W2:Y:S07]  /*9510*/  LDSM.16.MT88.4 R8, [R249+0x5900] ;  /* 0x00590000f908783b */ /* 0x000eae0000004200 */
[C---:B-----5:R-:W-:Y:S08]  /*9520*/  HMMA.16816.F32.BF16 R52, R176.reuse, R12, R52 ;  /* 0x0000000cb034723c */ /* 0x060ff00000041834 */
[C---:B------:R-:W-:Y:S01]  /*9530*/  HMMA.16816.F32.BF16 R56, R176.reuse, R14, R56 ;  /* 0x0000000eb038723c */ /* 0x040fe20000041838 */
[----:B------:R-:W3:Y:S07]  /*9540*/  LDSM.16.MT88.4 R12, [R251+0x5900] ;  /* 0x00590000fb0c783b */ /* 0x000eee0000004200 */
[C---:B------:R-:W-:Y:S08]  /*9550*/  HMMA.16816.F32.BF16 R60, R176.reuse, R16, R60 ;  /* 0x00000010b03c723c */ /* 0x040ff0000004183c */
[C---:B------:R-:W-:Y:S01]  /*9560*/  HMMA.16816.F32.BF16 R64, R176.reuse, R18, R64 ;  /* 0x00000012b040723c */ /* 0x040fe20000041840 */
[----:B------:R-:W4:Y:S07]  /*9570*/  LDSM.16.MT88.4 R16, [R250+0x5900] ;  /* 0x00590000fa10783b */ /* 0x000f2e0000004200 */
[C---:B-1----:R-:W-:Y:S08]  /*9580*/  HMMA.16816.F32.BF16 R68, R176.reuse, R4, R68 ;  /* 0x00000004b044723c */ /* 0x042ff00000041844 */
        /* <DEDUP_REMOVED lines=8> */
[C---:B----4-:R-:W-:Y:S08]  /*9610*/  HMMA.16816.F32.BF16 R92, R176.reuse, R16, R92 ;  /* 0x00000010b05c723c */ /* 0x050ff0000004185c */
[C---:B------:R-:W-:Y:S01]  /*9620*/  HMMA.16816.F32.BF16 R96, R176.reuse, R18, R96 ;  /* 0x00000012b060723c */ /* 0x040fe20000041860 */
[----:B------:R-:W4:Y:S07]  /*9630*/  LDSM.16.MT88.4 R16, [R250+0x7900] ;  /* 0x00790000fa10783b */ /* 0x000f2e0000004200 */
[C---:B-1----:R-:W-:Y:S08]  /*9640*/  HMMA.16816.F32.BF16 R100, R176.reuse, R4, R100 ;  /* 0x00000004b064723c */ /* 0x042ff00000041864 */
[C---:B------:R-:W-:Y:S08]  /*9650*/  HMMA.16816.F32.BF16 R104, R176.reuse, R6, R104 ;  /* 0x00000006b068723c */ /* 0x040ff00000041868 */
[C---:B--2---:R-:W-:Y:S08]  /*9660*/  HMMA.16816.F32.BF16 R108, R176.reuse, R8, R108 ;  /* 0x00000008b06c723c */ /* 0x044ff0000004186c */
[C---:B------:R-:W-:Y:S08]  /*9670*/  HMMA.16816.F32.BF16 R112, R176.reuse, R10, R112 ;  /* 0x0000000ab070723c */ /* 0x040ff00000041870 */
[C---:B---3--:R-:W-:Y:S08]  /*9680*/  HMMA.16816.F32.BF16 R116, R176.reuse, R12, R116 ;  /* 0x0000000cb074723c */ /* 0x048ff00000041874 */
[C---:B------:R-:W-:Y:S08]  /*9690*/  HMMA.16816.F32.BF16 R120, R176.reuse, R14, R120 ;  /* 0x0000000eb078723c */ /* 0x040ff00000041878 */
[C---:B----4-:R-:W-:Y:S08]  /*96a0*/  HMMA.16816.F32.BF16 R124, R176.reuse, R16, R124 ;  /* 0x00000010b07c723c */ /* 0x050ff0000004187c */
[----:B------:R-:W-:Y:S01]  /*96b0*/  HMMA.16816.F32.BF16 R128, R176, R18, R128 ;  /* 0x00000012b080723c */ /* 0x000fe20000041880 */
[----:B------:R-:W-:-:S07]  /*96c0*/  @P0 BRA `(.L_x_6) ;  /* 0xffffcab000000947 */ /* 0x000fce000383ffff */
.L_x_5:
[----:B--2---:R-:W2:Y:S04]  /*96d0*/  LDL.LU R3, [R1+0x1c] ;  /* 0x00001c0001037983 */ /* 0x004ea80000300800 */
[----:B------:R-:W3:Y:S01]  /*96e0*/  LDL.LU R0, [R1+0x40] ;  /* 0x0000400001007983 */ /* 0x000ee20000300800 */
[----:B------:R-:W-:-:S02]  /*96f0*/  MOV R16, 0xff800000 ;  /* 0xff80000000107802 */ /* 0x000fc40000000f00 */
[----:B------:R-:W-:Y:S02]  /*9700*/  MOV R17, 0xff800000 ;  /* 0xff80000000117802 */ /* 0x000fe40000000f00 */
[----:B------:R-:W-:Y:S01]  /*9710*/  PLOP3.LUT P2, PT, PT, PT, PT, 0x8, 0x0 ;  /* 0x000000000000781c */ /* 0x000fe20003f4e170 */
[----:B--2---:R-:W1:Y:S04]  /*9720*/  SHFL.BFLY PT, R6, R3, 0x2, 0x1f ;  /* 0x0c401f0003067f89 */ /* 0x004e6800000e0000 */
[----:B---3--:R-:W2:Y:S01]  /*9730*/  SHFL.BFLY PT, R7, R0, 0x2, 0x1f ;  /* 0x0c401f0000077f89 */ /* 0x008ea200000e0000 */
[----:B-1----:R-:W-:Y:S02]  /*9740*/  FADD.FTZ R6, R6, R3 ;  /* 0x0000000306067221 */ /* 0x002fe40000010000 */
[----:B--2---:R-:W-:-:S03]  /*9750*/  FADD.FTZ R7, R7, R0 ;  /* 0x0000000007077221 */ /* 0x004fc60000010000 */
[----:B------:R-:W1:Y:S04]  /*9760*/  SHFL.BFLY PT, R3, R6, 0x1, 0x1f ;  /* 0x0c201f0006037f89 */ /* 0x000e6800000e0000 */
[----:B------:R-:W2:Y:S01]  /*9770*/  SHFL.BFLY PT, R0, R7, 0x1, 0x1f ;  /* 0x0c201f0007007f89 */ /* 0x000ea200000e0000 */
[----:B-1----:R-:W-:Y:S01]  /*9780*/  FADD.FTZ R6, R6, R3 ;  /* 0x0000000306067221 */ /* 0x002fe20000010000 */
[----:B------:R-:W-:Y:S01]  /*9790*/  MOV R3, RZ ;  /* 0x000000ff00037202 */ /* 0x000fe20000000f00 */
[----:B--2---:R-:W-:-:S03]  /*97a0*/  FADD.FTZ R7, R0, R7 ;  /* 0x0000000700077221 */ /* 0x004fc60000010000 */
[----:B------:R-:W-:Y:S02]  /*97b0*/  FSETP.NE.FTZ.AND P1, PT, R6, RZ, PT ;  /* 0x000000ff0600720b */ /* 0x000fe40003f35000 */
[----:B------:R-:W-:Y:S02]  /*97c0*/  MOV R0, RZ ;  /* 0x000000ff00007202 */ /* 0x000fe40000000f00 */
[----:B------:R-:W-:-:S09]  /*97d0*/  FSETP.NE.FTZ.AND P0, PT, R7, RZ, PT ;  /* 0x000000ff0700720b */ /* 0x000fd20003f15000 */
[----:B------:R-:W1:Y:S01]  /*97e0*/  @P1 MUFU.RCP R3, R6 ;  /* 0x0000000600031308 */ /* 0x000e620000001000 */
[----:B------:R-:W-:-:S05]  /*97f0*/  @P1 MOV R4, 0x3f317218 ;  /* 0x3f31721800041802 */ /* 0x000fca0000000f00 */
[----:B------:R-:W-:Y:S02]  /*9800*/  @P1 FMUL.FTZ R5, R4, c[0x0][0x2d0] ;  /* 0x0000b40004051a20 */ /* 0x000fe40000410000 */
[----:B------:R-:W-:Y:S08]  /*9810*/  @P0 MUFU.RCP R0, R7 ;  /* 0x0000000700000308 */ /* 0x000ff00000001000 */
[----:B------:R-:W2:Y:S01]  /*9820*/  @P1 MUFU.LG2 R6, R6 ;  /* 0x0000000600061308 */ /* 0x000ea20000000c00 */
[----:B-1----:R-:W-:-:S02]  /*9830*/  FMUL.FTZ R164, R3, R164 ;  /* 0x000000a403a47220 */ /* 0x002fc40000410000 */
[C---:B------:R-:W-:Y:S02]  /*9840*/  FMUL.FTZ R165, R3.reuse, R165 ;  /* 0x000000a503a57220 */ /* 0x040fe40000410000 */
[C---:B------:R-:W-:Y:S02]  /*9850*/  FMUL.FTZ R160, R3.reuse, R160 ;  /* 0x000000a003a07220 */ /* 0x040fe40000410000 */
[C---:B------:R-:W-:Y:S01]  /*9860*/  FMUL.FTZ R161, R3.reuse, R161 ;  /* 0x000000a103a17220 */ /* 0x040fe20000410000 */
[----:B------:R-:W1:Y:S01]  /*9870*/  @P0 MUFU.LG2 R7, R7 ;  /* 0x0000000700070308 */ /* 0x000e620000000c00 */
[C---:B------:R-:W-:Y:S02]  /*9880*/  FMUL.FTZ R156, R3.reuse, R156 ;  /* 0x0000009c039c7220 */ /* 0x040fe40000410000 */
[C---:B------:R-:W-:Y:S02]  /*9890*/  FMUL.FTZ R157, R3.reuse, R157 ;  /* 0x0000009d039d7220 */ /* 0x040fe40000410000 */
[----:B------:R-:W-:-:S02]  /*98a0*/  FMUL.FTZ R152, R3, R152 ;  /* 0x0000009803987220 */ /* 0x000fc40000410000 */
[C---:B------:R-:W-:Y:S02]  /*98b0*/  FMUL.FTZ R153, R3.reuse, R153 ;  /* 0x0000009903997220 */ /* 0x040fe40000410000 */
[C---:B------:R-:W-:Y:S02]  /*98c0*/  FMUL.FTZ R148, R3.reuse, R148 ;  /* 0x0000009403947220 */ /* 0x040fe40000410000 */
[C---:B------:R-:W-:Y:S02]  /*98d0*/  FMUL.FTZ R149, R3.reuse, R149 ;  /* 0x0000009503957220 */ /* 0x040fe40000410000 */
        /* <DEDUP_REMOVED lines=53> */
[----:B------:R-:W-:Y:S01]  /*9c30*/  FMUL.FTZ R129, R3, R129 ;  /* 0x0000008103817220 */ /* 0x000fe20000410000 */
[----:B------:R-:W-:Y:S01]  /*9c40*/  @P0 MOV R3, 0x3f317218 ;  /* 0x3f31721800030802 */ /* 0x000fe20000000f00 */
[----:B--2---:R-:W-:Y:S02]  /*9c50*/  @P1 FMUL.FTZ R6, R6, 0.69314718246459960938 ;  /* 0x3f31721806061820 */ /* 0x004fe40000410000 */
[----:B-1----:R-:W-:Y:S02]  /*9c60*/  @P0 FMUL.FTZ R4, R7, 0.69314718246459960938 ;  /* 0x3f31721807040820 */ /* 0x002fe40000410000 */
[----:B------:R-:W-:-:S02]  /*9c70*/  @P0 FMUL.FTZ R3, R3, c[0x0][0x2d0] ;  /* 0x0000b40003030a20 */ /* 0x000fc40000410000 */
        /* <DEDUP_REMOVED lines=63> */
[----:B------:R-:W-:Y:S02]  /*a070*/  FMUL.FTZ R131, R0, R131 ;  /* 0x0000008300837220 */ /* 0x000fe40000410000 */
[----:B------:R-:W-:Y:S02]  /*a080*/  @P1 FFMA.FTZ R16, R5, R132, R6 ;  /* 0x0000008405101223 */ /* 0x000fe40000010006 */
[----:B------:R-:W-:-:S02]  /*a090*/  @P0 FFMA.FTZ R17, R3, R2, R4 ;  /* 0x0000000203110223 */ /* 0x000fc40000010004 */
.L_x_3:
[----:B------:R-:W-:Y:S05]  /*a0a0*/  @P2 BRA `(.L_x_9) ;  /* 0x00001fa000002947 */ /* 0x000fea0003800000 */
[----:B------:R-:W1:Y:S01]  /*a0b0*/  S2R R7, SR_TID.X ;  /* 0x0000000000077919 */ /* 0x000e620000002100 */
[----:B------:R-:W-:Y:S01]  /*a0c0*/  IMAD R0, RZ, RZ, -UR11 ;  /* 0x8000000bff007e24 */ /* 0x000fe2000f8e02ff */
[----:B------:R-:W-:Y:S01]  /*a0d0*/  ULDC.64 UR4, c[0x0][0x4d0] ;  /* 0x0001340000047ab9 */ /* 0x000fe20000000a00 */
[----:B------:R-:W-:Y:S01]  /*a0e0*/  MOV R20, c[0x0][0x4e8] ;  /* 0x00013a0000147a02 */ /* 0x000fe20000000f00 */
[----:B------:R-:W2:Y:S01]  /*a0f0*/  S2R R9, SR_CTAID.Y ;  /* 0x0000000000097919 */ /* 0x000ea20000002600 */
[----:B------:R-:W-:Y:S01]  /*a100*/  UIMAD.WIDE.U32 UR8, UR11, UR4, URZ ;  /* 0x000000040b0872a5 */ /* 0x000fe2000f8e003f */
[----:B------:R-:W-:Y:S01]  /*a110*/  BSSY B0, `(.L_x_10) ;  /* 0x0000130000007945 */ /* 0x000fe20003800000 */
[----:B------:R-:W-:Y:S01]  /*a120*/  USHF.R.S32.HI UR6, URZ, 0x1f, UR11 ;  /* 0x0000001f3f067899 */ /* 0x000fe2000801140b */
[----:B------:R-:W3:Y:S01]  /*a130*/  S2R R10, SR_CTAID.Z ;  /* 0x00000000000a7919 */ /* 0x000ee20000002700 */
[----:B------:R-:W-:-:S02]  /*a140*/  ISETP.NE.AND P1, PT, R20, 0x1, PT ;  /* 0x000000011400780c */ /* 0x000fc40003f25270 */
[----:B------:R-:W-:Y:S01]  /*a150*/  IMAD.U32 R2, RZ, RZ, UR8 ;  /* 0x00000008ff027e24 */ /* 0x000fe2000f8e00ff */
[----:B------:R-:W-:Y:S01]  /*a160*/  MOV R3, UR9 ;  /* 0x0000000900037c02 */ /* 0x000fe20008000f00 */
[----:B------:R-:W4:Y:S01]  /*a170*/  S2R R19, SR_CTAID.X ;  /* 0x0000000000137919 */ /* 0x000f220000002500 */
[----:B------:R-:W-:-:S04]  /*a180*/  UIMAD UR7, UR6, UR4, URZ ;  /* 0x00000004060772a4 */ /* 0x000fc8000f8e023f */
[----:B------:R-:W-:-:S03]  /*a190*/  UIMAD UR7, UR11, UR5, UR7 ;  /* 0x000000050b0772a4 */ /* 0x000fc6000f8e0207 */
[----:B------:R-:W-:Y:S02]  /*a1a0*/  ULDC.64 UR4, c[0x0][0x438] ;  /* 0x00010e0000047ab9 */ /* 0x000fe40000000a00 */
[----:B------:R-:W-:Y:S01]  /*a1b0*/  UIMAD.WIDE.U32 UR14, UR11, UR4, URZ ;  /* 0x000000040b0e72a5 */ /* 0x000fe2000f8e003f */
[----:B-1----:R-:W-:Y:S01]  /*a1c0*/  SHF.R.S32.HI R5, RZ, 0x1f, R7 ;  /* 0x0000001fff057819 */ /* 0x002fe20000011407 */
[----:B------:R-:W-:Y:S02]  /*a1d0*/  UIMAD UR4, UR6, UR4, URZ ;  /* 0x00000004060472a4 */ /* 0x000fe4000f8e023f */
[----:B------:R-:W-:Y:S01]  /*a1e0*/  UIADD3 UR7, UR9, UR7, URZ ;  /* 0x0000000709077290 */ /* 0x000fe2000fffe03f */
[----:B--2---:R-:W-:Y:S01]  /*a1f0*/  IMAD R9, R0, c[0x0][0x550], R9 ;  /* 0x0001540000097a24 */ /* 0x004fe200078e0209 */
[CC--:B------:R-:W-:Y:S01]  /*a200*/  LEA.HI R0, R5.reuse, R7.reuse, RZ, 0x5 ;  /* 0x0000000705007211 */ /* 0x0c0fe200078f28ff */
[----:B------:R-:W-:Y:S01]  /*a210*/  UIMAD UR4, UR11, UR5, UR4 ;  /* 0x000000050b0472a4 */ /* 0x000fe2000f8e0204 */
[----:B------:R-:W-:-:S02]  /*a220*/  LEA.HI R5, R5, R7, RZ, 0x2 ;  /* 0x0000000705057211 */ /* 0x000fc400078f10ff */
[----:B------:R-:W-:Y:S01]  /*a230*/  LOP3.LUT R4, R0, 0xffffffe0, RZ, 0xc0, !PT ;  /* 0xffffffe000047812 */ /* 0x000fe200078ec0ff */
[----:B------:R-:W-:Y:S01]  /*a240*/  UIADD3 UR4, UR15, UR4, URZ ;  /* 0x000000040f047290 */ /* 0x000fe2000fffe03f */
[--C-:B------:R-:W-:Y:S02]  /*a250*/  SHF.R.S32.HI R6, RZ, 0x5, R0.reuse ;  /* 0x00000005ff067819 */ /* 0x100fe40000011400 */
[----:B------:R-:W-:Y:S01]  /*a260*/  SHF.R.S32.HI R0, RZ, 0x1f, R0 ;  /* 0x0000001fff007819 */ /* 0x000fe20000011400 */
[----:B------:R-:W-:Y:S01]  /*a270*/  IMAD.IADD R14, R7, 0x1, -R4 ;  /* 0x00000001070e7824 */ /* 0x000fe200078e0a04 */
[----:B------:R-:W-:Y:S01]  /*a280*/  LOP3.LUT R3, R5, 0xfffffffc, RZ, 0xc0, !PT ;  /* 0xfffffffc05037812 */ /* 0x000fe200078ec0ff */
[----:B------:R-:W-:Y:S01]  /*a290*/  IMAD.MOV.U32 R4, RZ, RZ, R2 ;  /* 0x000000ffff047224 */ /* 0x000fe200078e0002 */
[----:B------:R-:W-:Y:S01]  /*a2a0*/  LEA.HI R0, R0, R6, RZ, 0x3 ;  /* 0x0000000600007211 */ /* 0x000fe200078f18ff */
[----:B------:R-:W-:Y:S01]  /*a2b0*/  IMAD.U32 R5, RZ, RZ, UR7 ;  /* 0x00000007ff057e24 */ /* 0x000fe2000f8e00ff */
[----:B------:R-:W-:Y:S01]  /*a2c0*/  IADD3 R7, -R3, R7, RZ ;  /* 0x0000000703077210 */ /* 0x000fe20007ffe1ff */
[----:B------:R-:W-:Y:S01]  /*a2d0*/  IMAD.U32 R3, RZ, RZ, UR15 ;  /* 0x0000000fff037e24 */ /* 0x000fe2000f8e00ff */
[----:B------:R-:W-:Y:S01]  /*a2e0*/  LOP3.LUT R0, R0, 0xffffff8, RZ, 0xc0, !PT ;  /* 0x0ffffff800007812 */ /* 0x000fe200078ec0ff */
[----:B---3--:R-:W-:Y:S01]  /*a2f0*/  IMAD.WIDE.U32 R4, R10, c[0x0][0x4d8], R4 ;  /* 0x000136000a047a25 */ /* 0x008fe200078e0004 */
[----:B------:R-:W-:-:S02]  /*a300*/  SHF.R.S32.HI R2, RZ, 0x1f, R14 ;  /* 0x0000001fff027819 */ /* 0x000fc4000001140e */
[----:B------:R-:W-:Y:S01]  /*a310*/  SHF.R.S32.HI R11, RZ, 0x1f, R10 ;  /* 0x0000001fff0b7819 */ /* 0x000fe2000001140a */
[----:B------:R-:W-:Y:S01]  /*a320*/  IMAD.IADD R8, R6, 0x1, -R0 ;  /* 0x0000000106087824 */ /* 0x000fe200078e0a00 */
[C---:B------:R-:W-:Y:S02]  /*a330*/  LEA.HI R0, R7.reuse, R7, RZ, 0x1 ;  /* 0x0000000707007211 */ /* 0x040fe400078f08ff */
[----:B------:R-:W-:Y:S01]  /*a340*/  LEA.HI R18, R2, R14, RZ, 0x2 ;  /* 0x0000000e02127211 */ /* 0x000fe200078f10ff */
[----:B------:R-:W-:Y:S01]  /*a350*/  IMAD.U32 R2, RZ, RZ, UR14 ;  /* 0x0000000eff027e24 */ /* 0x000fe2000f8e00ff */
[----:B------:R-:W-:Y:S02]  /*a360*/  LOP3.LUT R0, R0, 0x1ffffffe, RZ, 0xc0, !PT ;  /* 0x1ffffffe00007812 */ /* 0x000fe400078ec0ff */
[----:B------:R-:W-:Y:S02]  /*a370*/  SHF.R.S32.HI R6, RZ, 0x2, R18 ;  /* 0x00000002ff067819 */ /* 0x000fe40000011412 */
[----:B------:R-:W-:Y:S01]  /*a380*/  MOV R3, UR4 ;  /* 0x0000000400037c02 */ /* 0x000fe20008000f00 */
[----:B------:R-:W-:-:S02]  /*a390*/  IMAD.IADD R0, R7, 0x1, -R0 ;  /* 0x0000000107007824 */ /* 0x000fc400078e0a00 */
[----:B------:R-:W-:Y:S02]  /*a3a0*/  IMAD R15, R8, 0x10, R6 ;  /* 0x00000010080f7824 */ /* 0x000fe400078e0206 */
[C---:B------:R-:W-:Y:S02]  /*a3b0*/  IMAD R7, R11.reuse, c[0x0][0x4d8], RZ ;  /* 0x000136000b077a24 */ /* 0x040fe400078e02ff */
[----:B------:R-:W-:Y:S01]  /*a3c0*/  IMAD R6, R11, c[0x0][0x440], RZ ;  /* 0x000110000b067a24 */ /* 0x000fe200078e02ff */
[----:B------:R-:W-:Y:S01]  /*a3d0*/  LEA R0, R0, R15, 0x3 ;  /* 0x0000000f00007211 */ /* 0x000fe200078e18ff */
[C---:B------:R-:W-:Y:S02]  /*a3e0*/  IMAD R7, R10.reuse, c[0x0][0x4dc], R7 ;  /* 0x000137000a077a24 */ /* 0x040fe400078e0207 */
[----:B------:R-:W-:Y:S02]  /*a3f0*/  IMAD R6, R10, c[0x0][0x444], R6 ;  /* 0x000111000a067a24 */ /* 0x000fe400078e0206 */
[----:B----4-:R-:W-:Y:S01]  /*a400*/  IMAD R8, R19, 0x80, R0 ;  /* 0x0000008013087824 */ /* 0x010fe200078e0200 */
[----:B------:R-:W-:Y:S01]  /*a410*/  SHF.R.S32.HI R0, RZ, 0x1f, R9 ;  /* 0x0000001fff007819 */ /* 0x000fe20000011409 */
[----:B------:R-:W-:-:S02]  /*a420*/  IMAD.IADD R5, R5, 0x1, R7 ;  /* 0x0000000105057824 */ /* 0x000fc400078e0207 */
[----:B------:R-:W-:-:S04]  /*a430*/  @P1 IMAD.HI.U32 R7, R8, c[0x0][0x4ec], RZ ;  /* 0x00013b0008071a27 */ /* 0x000fc800078e00ff */
[----:B------:R-:W-:-:S04]  /*a440*/  IMAD.WIDE.U32 R2, R10, c[0x0][0x440], R2 ;  /* 0x000110000a027a25 */ /* 0x000fc800078e0002 */
[----:B------:R-:W-:Y:S01]  /*a450*/  IMAD.MOV.U32 R10, RZ, RZ, R8 ;  /* 0x000000ffff0a7224 */ /* 0x000fe200078e0008 */
[----:B------:R-:W-:Y:S02]  /*a460*/  @P1 SHF.R.U32.HI R10, RZ, c[0x0][0x4f0], R7 ;  /* 0x00013c00ff0a1a19 */ /* 0x000fe40000011607 */
[----:B------:R-:W-:Y:S01]  /*a470*/  IADD3 R3, R3, R6, RZ ;  /* 0x0000000603037210 */ /* 0x000fe20007ffe0ff */
[C---:B------:R-:W-:Y:S02]  /*a480*/  IMAD R6, R0.reuse, c[0x0][0x4e0], RZ ;  /* 0x0001380000067a24 */ /* 0x040fe400078e02ff */
[----:B------:R-:W-:Y:S02]  /*a490*/  IMAD R0, R0, c[0x0][0x448], RZ ;  /* 0x0001120000007a24 */ /* 0x000fe400078e02ff */
[----:B------:R-:W-:Y:S02]  /*a4a0*/  IMAD.MOV R11, RZ, RZ, -R10 ;  /* 0x000000ffff0b7224 */ /* 0x000fe400078e0a0a */
[----:B------:R-:W-:-:S02]  /*a4b0*/  IMAD R13, R9, c[0x0][0x4e4], R6 ;  /* 0x00013900090d7a24 */ /* 0x000fc400078e0206 */
[----:B------:R-:W-:-:S04]  /*a4c0*/  IMAD.WIDE.U32 R6, R9, c[0x0][0x448], R2 ;  /* 0x0001120009067a25 */ /* 0x000fc800078e0002 */
[C---:B------:R-:W-:Y:S01]  /*a4d0*/  IMAD R12, R9.reuse, c[0x0][0x44c], R0 ;  /* 0x00011300090c7a24 */ /* 0x040fe200078e0200 */
[----:B------:R-:W-:Y:S01]  /*a4e0*/  MOV R0, R8 ;  /* 0x0000000800007202 */ /* 0x000fe20000000f00 */
[----:B------:R-:W-:-:S04]  /*a4f0*/  IMAD.WIDE.U32 R2, R9, c[0x0][0x4e0], R4 ;  /* 0x0001380009027a25 */ /* 0x000fc800078e0004 */
[----:B------:R-:W-:Y:S01]  /*a500*/  IMAD R9, R11, c[0x0][0x4e8], R8 ;  /* 0x00013a000b097a24 */ /* 0x000fe200078e0208 */
[----:B------:R-:W-:Y:S01]  /*a510*/  SHF.R.S32.HI R11, RZ, 0x1f, R10 ;  /* 0x0000001fff0b7819 */ /* 0x000fe2000001140a */
[----:B------:R-:W-:Y:S01]  /*a520*/  @P1 IMAD.HI.U32 R4, R8, c[0x0][0x4ec], RZ ;  /* 0x00013b0008041a27 */ /* 0x000fe200078e00ff */
[----:B------:R-:W-:Y:S01]  /*a530*/  BAR.SYNC.DEFER_BLOCKING 0x1, 0x100 ;  /* 0x0044000000007b1d */ /* 0x000fe20000010000 */
[----:B------:R-:W-:Y:S02]  /*a540*/  IADD3 R2, P0, R10, R2, RZ ;  /* 0x000000020a027210 */ /* 0x000fe40007f1e0ff */
[----:B------:R-:W-:Y:S01]  /*a550*/  IMAD.IADD R5, R7, 0x1, R12 ;  /* 0x0000000107057824 */ /* 0x000fe200078e020c */
[----:B------:R-:W-:Y:S02]  /*a560*/  SHF.R.S32.HI R7, RZ, 0x1f, R9 ;  /* 0x0000001fff077819 */ /* 0x000fe40000011409 */
[----:B------:R-:W-:Y:S02]  /*a570*/  @P1 SHF.R.U32.HI R0, RZ, c[0x0][0x4f0], R4 ;  /* 0x00013c00ff001a19 */ /* 0x000fe40000011604 */
[----:B------:R-:W-:Y:S01]  /*a580*/  IADD3.X R3, R11, R3, R13, P0, !PT ;  /* 0x000000030b037210 */ /* 0x000fe200007fe40d */
[----:B------:R-:W-:Y:S01]  /*a590*/  IMAD R11, R19, 0x80, R15 ;  /* 0x00000080130b7824 */ /* 0x000fe200078e020f */
[----:B------:R-:W-:Y:S01]  /*a5a0*/  MOV R4, R6 ;  /* 0x0000000600047202 */ /* 0x000fe20000000f00 */
[----:B------:R-:W-:Y:S01]  /*a5b0*/  IMAD R6, R7, c[0x0][0x4c8], RZ ;  /* 0x0001320007067a24 */ /* 0x000fe200078e02ff */
[----:B------:R-:W-:Y:S01]  /*a5c0*/  SHF.R.S32.HI R7, RZ, 0x1f, R0 ;  /* 0x0000001fff077819 */ /* 0x000fe20000011400 */
[----:B------:R-:W-:-:S04]  /*a5d0*/  IMAD.WIDE.U32 R2, R9, c[0x0][0x4c8], R2 ;  /* 0x0001320009027a25 */ /* 0x000fc800078e0002 */
[----:B------:R-:W-:Y:S02]  /*a5e0*/  IMAD.MOV R10, RZ, RZ, -R0 ;  /* 0x000000ffff0a7224 */ /* 0x000fe400078e0a00 */
[----:B------:R-:W-:Y:S01]  /*a5f0*/  IMAD R9, R9, c[0x0][0x4cc], R6 ;  /* 0x0001330009097a24 */ /* 0x000fe200078e0206 */
[----:B------:R-:W-:Y:S01]  /*a600*/  LEA R6, P0, R2, c[0x0][0x4a8], 0x2 ;  /* 0x00012a0002067a11 */ /* 0x000fe200078010ff */
[----:B------:R-:W-:Y:S02]  /*a610*/  IMAD R10, R10, c[0x0][0x4e8], R8 ;  /* 0x00013a000a0a7a24 */ /* 0x000fe400078e0208 */
[----:B------:R-:W-:Y:S01]  /*a620*/  IMAD R7, R7, c[0x0][0x430], RZ ;  /* 0x00010c0007077a24 */ /* 0x000fe200078e02ff */
[----:B------:R-:W-:Y:S01]  /*a630*/  IADD3 R3, R3, R9, RZ ;  /* 0x0000000903037210 */ /* 0x000fe20007ffe0ff */
[----:B------:R-:W-:Y:S01]  /*a640*/  IMAD.WIDE.U32 R4, R0, c[0x0][0x430], R4 ;  /* 0x00010c0000047a25 */ /* 0x000fe200078e0004 */
[----:B------:R-:W-:Y:S02]  /*a650*/  SHFL.IDX PT, R8, R6, RZ, 0x1c1f ;  /* 0x001c1fff06087589 */ /* 0x000fe400000e0000 */
[----:B------:R-:W-:Y:S01]  /*a660*/  LEA.HI.X R2, R2, c[0x0][0x4ac], R3, 0x2, P0 ;  /* 0x00012b0002027a11 */ /* 0x000fe200000f1403 */
[----:B------:R-:W-:Y:S01]  /*a670*/  IMAD R0, R0, c[0x0][0x434], R7 ;  /* 0x00010d0000007a24 */ /* 0x000fe200078e0207 */
[----:B------:R-:W-:Y:S01]  /*a680*/  SHF.R.S32.HI R7, RZ, 0x1f, R10 ;  /* 0x0000001fff077819 */ /* 0x000fe2000001140a */
[----:B------:R-:W-:Y:S01]  /*a690*/  SHFL.IDX PT, R6, R6, 0x1, 0x1c1f ;  /* 0x003c1f0006067f89 */ /* 0x000fe200000e0000 */
[----:B------:R-:W-:-:S02]  /*a6a0*/  LOP3.LUT P0, RZ, R14, 0x3, RZ, 0xc0, !PT ;  /* 0x000000030eff7812 */ /* 0x000fc4000780c0ff */
[----:B------:R-:W-:Y:S01]  /*a6b0*/  IADD3 R3, R5, R0, RZ ;  /* 0x0000000005037210 */ /* 0x000fe20007ffe0ff */
[----:B------:R-:W-:Y:S01]  /*a6c0*/  IMAD R0, R7, c[0x0][0x428], RZ ;  /* 0x00010a0007007a24 */ /* 0x000fe200078e02ff */
[----:B------:R-:W1:Y:S01]  /*a6d0*/  SHFL.IDX PT, R9, R2, RZ, 0x1c1f ;  /* 0x001c1fff02097589 */ /* 0x000e6200000e0000 */
[----:B------:R-:W-:Y:S02]  /*a6e0*/  IMAD R5, R20, c[0x0][0x388], RZ ;  /* 0x0000e20014057a24 */ /* 0x000fe400078e02ff */
[----:B------:R-:W-:Y:S01]  /*a6f0*/  IMAD R0, R10, c[0x0][0x42c], R0 ;  /* 0x00010b000a007a24 */ /* 0x000fe200078e0200 */
[----:B------:R2:W3:Y:S02]  /*a700*/  SHFL.IDX PT, R7, R2, 0x1, 0x1c1f ;  /* 0x003c1f0002077f89 */ /* 0x0004e400000e0000 */
[----:B------:R-:W-:-:S13]  /*a710*/  ISETP.GE.OR P2, PT, R11, R5, P0 ;  /* 0x000000050b00720c */ /* 0x000fda0000746670 */
[----:B-1----:R1:W-:Y:S01]  /*a720*/  @!P2 ST.E [R8.64], R16 ;  /* 0x000000100800a985 */ /* 0x0023e2000c10190c */
[----:B--2---:R-:W-:Y:S01]  /*a730*/  IMAD.MOV.U32 R2, RZ, RZ, R4 ;  /* 0x000000ffff027224 */ /* 0x004fe200078e0004 */
[----:B------:R-:W-:-:S03]  /*a740*/  IADD3 R4, R11, 0x8, RZ ;  /* 0x000000080b047810 */ /* 0x000fc60007ffe0ff */
[----:B------:R-:W-:Y:S01]  /*a750*/  IMAD.WIDE.U32 R2, R10, c[0x0][0x428], R2 ;  /* 0x00010a000a027a25 */ /* 0x000fe200078e0002 */
[----:B------:R-:W-:-:S04]  /*a760*/  ISETP.GE.OR P0, PT, R4, R5, P0 ;  /* 0x000000050400720c */ /* 0x000fc80000706670 */
[----:B------:R-:W-:Y:S02]  /*a770*/  IADD3 R0, R3, R0, RZ ;  /* 0x0000000003007210 */ /* 0x000fe40007ffe0ff */
[----:B------:R-:W-:-:S04]  /*a780*/  LEA R20, P1, R2, c[0x0][0x400], 0x2 ;  /* 0x0001000002147a11 */ /* 0x000fc800078210ff */
[----:B------:R-:W-:Y:S02]  /*a790*/  LEA.HI.X R19, R2, c[0x0][0x404], R0, 0x2, P1 ;  /* 0x0001010002137a11 */ /* 0x000fe400008f1400 */
[----:B------:R-:W-:Y:S01]  /*a7a0*/  LOP3.LUT R0, R18, 0x7ffffffc, RZ, 0xc0, !PT ;  /* 0x7ffffffc12007812 */ /* 0x000fe200078ec0ff */
[----:B---3--:R2:W-:Y:S01]  /*a7b0*/  @!P0 ST.E [R6.64], R17 ;  /* 0x0000001106008985 */ /* 0x0085e2000c10190c */
[-C--:B------:R-:W-:Y:S02]  /*a7c0*/  ISETP.GE.AND P0, PT, R11, R5.reuse, PT ;  /* 0x000000050b00720c */ /* 0x080fe40003f06270 */
[----:B------:R-:W-:Y:S01]  /*a7d0*/  ISETP.GE.AND P1, PT, R4, R5, PT ;  /* 0x000000050400720c */ /* 0x000fe20003f26270 */
[----:B------:R-:W-:Y:S01]  /*a7e0*/  IMAD.IADD R0, R14, 0x1, -R0 ;  /* 0x000000010e007824 */ /* 0x000fe200078e0a00 */
[----:B------:R2:W3:Y:S02]  /*a7f0*/  SHFL.IDX PT, R2, R20, RZ, 0x1c1f ;  /* 0x001c1fff14027589 */ /* 0x0004e400000e0000 */
[----:B-1----:R-:W-:-:S02]  /*a800*/  P2R R16, PR, RZ, 0x2 ;  /* 0x00000002ff107803 */ /* 0x002fc40000000000 */
[----:B------:R2:W1:Y:S01]  /*a810*/  SHFL.IDX PT, R3, R19, RZ, 0x1c1f ;  /* 0x001c1fff13037589 */ /* 0x00046200000e0000 */
[----:B------:R-:W-:-:S04]  /*a820*/  SHF.L.U32 R0, R0, 0x1, RZ ;  /* 0x0000000100007819 */ /* 0x000fc800000006ff */
[----:B------:R-:W-:Y:S05]  /*a830*/  @P0 BRA `(.L_x_11) ;  /* 0x00000bd000000947 */ /* 0x000fea0003800000 */
[C---:B------:R-:W-:Y:S02]  /*a840*/  ISETP.GE.AND P0, PT, R0.reuse, c[0x0][0x3c8], PT ;  /* 0x0000f20000007a0c */ /* 0x040fe40003f06270 */
[C---:B------:R-:W-:Y:S02]  /*a850*/  IADD3 R5, R0.reuse, 0x8, RZ ;  /* 0x0000000800057810 */ /* 0x040fe40007ffe0ff */
[----:B------:R-:W-:Y:S02]  /*a860*/  IADD3 R4, R0, 0x10, RZ ;  /* 0x0000001000047810 */ /* 0x000fe40007ffe0ff */
[----:B------:R-:W-:Y:S02]  /*a870*/  ISETP.GE.AND P5, PT, R5, c[0x0][0x3c8], PT ;  /* 0x0000f20005007a0c */ /* 0x000fe40003fa6270 */
[----:B------:R-:W-:Y:S02]  /*a880*/  ISETP.GE.AND P4, PT, R4, c[0x0][0x3c8], PT ;  /* 0x0000f20004007a0c */ /* 0x000fe40003f86270 */
[----:B------:R-:W-:-:S02]  /*a890*/  IADD3 R8, R0, 0x18, RZ ;  /* 0x0000001800087810 */ /* 0x000fc40007ffe0ff */
[C---:B------:R-:W-:Y:S01]  /*a8a0*/  IADD3 R10, R0.reuse, 0x20, RZ ;  /* 0x00000020000a7810 */ /* 0x040fe20007ffe0ff */
[C---:B-123--:R-:W-:Y:S01]  /*a8b0*/  @!P0 IMAD.WIDE R6, R0.reuse, 0x4, R2 ;  /* 0x0000000400068825 */ /* 0x04efe200078e0202 */
[C---:B------:R-:W-:Y:S02]  /*a8c0*/  IADD3 R11, R0.reuse, 0x28, RZ ;  /* 0x00000028000b7810 */ /* 0x040fe40007ffe0ff */
[----:B------:R-:W-:Y:S02]  /*a8d0*/  IADD3 R9, R0, 0x30, RZ ;  /* 0x0000003000097810 */ /* 0x000fe40007ffe0ff */
[----:B------:R1:W-:Y:S01]  /*a8e0*/  @!P0 ST.E.64 [R6.64], R164 ;  /* 0x000000a406008985 */ /* 0x0003e2000c101b0c */
[----:B------:R-:W-:Y:S02]  /*a8f0*/  ISETP.GE.AND P3, PT, R8, c[0x0][0x3c8], PT ;  /* 0x0000f20008007a0c */ /* 0x000fe40003f66270 */
[----:B------:R-:W-:Y:S02]  /*a900*/  @!P4 LEA.HI R4, R4, R4, RZ, 0x1 ;  /* 0x000000040404c211 */ /* 0x000fe400078f08ff */
[----:B------:R-:W-:-:S02]  /*a910*/  ISETP.GE.AND P2, PT, R10, c[0x0][0x3c8], PT ;  /* 0x0000f2000a007a0c */ /* 0x000fc40003f46270 */
[----:B------:R-:W-:Y:S02]  /*a920*/  @!P4 LOP3.LUT R4, R4, 0xfffffffe, RZ, 0xc0, !PT ;  /* 0xfffffffe0404c812 */ /* 0x000fe400078ec0ff */
[----:B------:R-:W-:Y:S02]  /*a930*/  ISETP.GE.AND P1, PT, R11, c[0x0][0x3c8], PT ;  /* 0x0000f2000b007a0c */ /* 0x000fe40003f26270 */
[----:B------:R-:W-:Y:S02]  /*a940*/  ISETP.GE.AND P0, PT, R9, c[0x0][0x3c8], PT ;  /* 0x0000f20009007a0c */ /* 0x000fe40003f06270 */
[C---:B------:R-:W-:Y:S02]  /*a950*/  IADD3 R13, R0.reuse, 0x38, RZ ;  /* 0x00000038000d7810 */ /* 0x040fe40007ffe0ff */
[----:B------:R-:W-:Y:S02]  /*a960*/  IADD3 R12, R0, 0x40, RZ ;  /* 0x00000040000c7810 */ /* 0x000fe40007ffe0ff */
[----:B-1----:R-:W-:Y:S01]  /*a970*/  @!P5 LEA.HI R6, R5, R5, RZ, 0x1 ;  /* 0x000000050506d211 */ /* 0x002fe200078f08ff */
[----:B------:R-:W-:-:S03]  /*a980*/  @!P4 IMAD.WIDE R4, R4, 0x4, R2 ;  /* 0x000000040404c825 */ /* 0x000fc600078e0202 */
[----:B------:R-:W-:-:S05]  /*a990*/  @!P5 LOP3.LUT R6, R6, 0xfffffffe, RZ, 0xc0, !PT ;  /* 0xfffffffe0606d812 */ /* 0x000fca00078ec0ff */
[----:B------:R-:W-:-:S05]  /*a9a0*/  @!P5 IMAD.WIDE R6, R6, 0x4, R2 ;  /* 0x000000040606d825 */ /* 0x000fca00078e0202 */
[----:B------:R1:W-:Y:S01]  /*a9b0*/  @!P5 ST.E.64 [R6.64], R160 ;  /* 0x000000a00600d985 */ /* 0x0003e2000c101b0c */
[----:B------:R-:W-:-:S03]  /*a9c0*/  ISETP.GE.AND P5, PT, R13, c[0x0][0x3c8], PT ;  /* 0x0000f2000d007a0c */ /* 0x000fc60003fa6270 */
[----:B------:R2:W-:Y:S01]  /*a9d0*/  @!P4 ST.E.64 [R4.64], R156 ;  /* 0x0000009c0400c985 */ /* 0x0005e2000c101b0c */
[----:B------:R-:W-:Y:S02]  /*a9e0*/  ISETP.GE.AND P4, PT, R12, c[0x0][0x3c8], PT ;  /* 0x0000f2000c007a0c */ /* 0x000fe40003f86270 */
[----:B-1----:R-:W-:Y:S02]  /*a9f0*/  @!P2 LEA.HI R7, R10, R10, RZ, 0x1 ;  /* 0x0000000a0a07a211 */ /* 0x002fe400078f08ff */
[----:B------:R-:W-:Y:S02]  /*aa00*/  @!P1 LEA.HI R6, R11, R11, RZ, 0x1 ;  /* 0x0000000b0b069211 */ /* 0x000fe400078f08ff */
[----:B--2---:R-:W-:Y:S02]  /*aa10*/  @!P3 LEA.HI R4, R8, R8, RZ, 0x1 ;  /* 0x000000080804b211 */ /* 0x004fe400078f08ff */
[----:B------:R-:W-:Y:S02]  /*aa20*/  @!P0 LEA.HI R5, R9, R9, RZ, 0x1 ;  /* 0x0000000909058211 */ /* 0x000fe400078f08ff */
[----:B------:R-:W-:-:S02]  /*aa30*/  @!P3 LOP3.LUT R4, R4, 0xfffffffe, RZ, 0xc0, !PT ;  /* 0xfffffffe0404b812 */ /* 0x000fc400078ec0ff */
[----:B------:R-:W-:Y:S02]  /*aa40*/  @!P2 LOP3.LUT R7, R7, 0xfffffffe, RZ, 0xc0, !PT ;  /* 0xfffffffe0707a812 */ /* 0x000fe400078ec0ff */
[----:B------:R-:W-:Y:S01]  /*aa50*/  @!P1 LOP3.LUT R6, R6, 0xfffffffe, RZ, 0xc0, !PT ;  /* 0xfffffffe06069812 */ /* 0x000fe200078ec0ff */
[----:B------:R-:W-:Y:S01]  /*aa60*/  @!P3 IMAD.WIDE R10, R4, 0x4, R2 ;  /* 0x00000004040ab825 */ /* 0x000fe200078e0202 */
[----:B------:R-:W-:-:S03]  /*aa70*/  @!P0 LOP3.LUT R5, R5, 0xfffffffe, RZ, 0xc0, !PT ;  /* 0xfffffffe05058812 */ /* 0x000fc600078ec0ff */
[--C-:B------:R-:W-:Y:S01]  /*aa80*/  @!P2 IMAD.WIDE R8, R7, 0x4, R2.reuse ;  /* 0x000000040708a825 */ /* 0x100fe200078e0202 */
[----:B------:R1:W-:Y:S03]  /*aa90*/  @!P3 ST.E.64 [R10.64], R152 ;  /* 0x000000980a00b985 */ /* 0x0003e6000c101b0c */
[--C-:B------:R-:W-:Y:S01]  /*aaa0*/  @!P1 IMAD.WIDE R6, R6, 0x4, R2.reuse ;  /* 0x0000000406069825 */ /* 0x100fe200078e0202 */
[----:B------:R2:W-:Y:S03]  /*aab0*/  @!P2 ST.E.64 [R8.64], R148 ;  /* 0x000000940800a985 */ /* 0x0005e6000c101b0c */
[----:B------:R-:W-:Y:S01]  /*aac0*/  @!P0 IMAD.WIDE R4, R5, 0x4, R2 ;  /* 0x0000000405048825 */ /* 0x000fe200078e0202 */
[----:B------:R3:W-:Y:S04]  /*aad0*/  @!P1 ST.E.64 [R6.64], R144 ;  /* 0x0000009006009985 */ /* 0x0007e8000c101b0c */
[----:B------:R4:W-:Y:S01]  /*aae0*/  @!P0 ST.E.64 [R4.64], R140 ;  /* 0x0000008c04008985 */ /* 0x0009e2000c101b0c */
[----:B-1----:R-:W-:-:S02]  /*aaf0*/  IADD3 R10, R0, 0x58, RZ ;  /* 0x00000058000a7810 */ /* 0x002fc40007ffe0ff */
[C---:B------:R-:W-:Y:S02]  /*ab00*/  IADD3 R11, R0.reuse, 0x60, RZ ;  /* 0x00000060000b7810 */ /* 0x040fe40007ffe0ff */
[C---:B--2---:R-:W-:Y:S02]  /*ab10*/  IADD3 R8, R0.reuse, 0x48, RZ ;  /* 0x0000004800087810 */ /* 0x044fe40007ffe0ff */
[----:B------:R-:W-:Y:S02]  /*ab20*/  IADD3 R9, R0, 0x50, RZ ;  /* 0x0000005000097810 */ /* 0x000fe40007ffe0ff */
[----:B---3--:R-:W-:Y:S02]  /*ab30*/  @!P5 LEA.HI R6, R13, R13, RZ, 0x1 ;  /* 0x0000000d0d06d211 */ /* 0x008fe400078f08ff */
[----:B------:R-:W-:Y:S02]  /*ab40*/  ISETP.GE.AND P3, PT, R8, c[0x0][0x3c8], PT ;  /* 0x0000f20008007a0c */ /* 0x000fe40003f66270 */
[----:B----4-:R-:W-:-:S02]  /*ab50*/  @!P4 LEA.HI R4, R12, R12, RZ, 0x1 ;  /* 0x0000000c0c04c211 */ /* 0x010fc400078f08ff */
[----:B------:R-:W-:Y:S02]  /*ab60*/  @!P5 LOP3.LUT R6, R6, 0xfffffffe, RZ, 0xc0, !PT ;  /* 0xfffffffe0606d812 */ /* 0x000fe400078ec0ff */
[----:B------:R-:W-:Y:S02]  /*ab70*/  ISETP.GE.AND P2, PT, R9, c[0x0][0x3c8], PT ;  /* 0x0000f20009007a0c */ /* 0x000fe40003f46270 */
[----:B------:R-:W-:Y:S01]  /*ab80*/  @!P4 LOP3.LUT R4, R4, 0xfffffffe, RZ, 0xc0, !PT ;  /* 0xfffffffe0404c812 */ /* 0x000fe200078ec0ff */
[--C-:B------:R-:W-:Y:S01]  /*ab90*/  @!P5 IMAD.WIDE R6, R6, 0x4, R2.reuse ;  /* 0x000000040606d825 */ /* 0x100fe200078e0202 */
[----:B------:R-:W-:Y:S02]  /*aba0*/  ISETP.GE.AND P1, PT, R10, c[0x0][0x3c8], PT ;  /* 0x0000f2000a007a0c */ /* 0x000fe40003f26270 */
[----:B------:R-:W-:Y:S01]  /*abb0*/  ISETP.GE.AND P0, PT, R11, c[0x0][0x3c8], PT ;  /* 0x0000f2000b007a0c */ /* 0x000fe20003f06270 */
[----:B------:R-:W-:Y:S01]  /*abc0*/  @!P4 IMAD.WIDE R4, R4, 0x4, R2 ;  /* 0x000000040404c825 */ /* 0x000fe200078e0202 */
[----:B------:R1:W-:Y:S01]  /*abd0*/  @!P5 ST.E.64 [R6.64], R136 ;  /* 0x000000880600d985 */ /* 0x0003e2000c101b0c */
[----:B------:R-:W-:-:S02]  /*abe0*/  IADD3 R13, R0, 0x68, RZ ;  /* 0x00000068000d7810 */ /* 0x000fc40007ffe0ff */
[----:B------:R-:W-:Y:S01]  /*abf0*/  IADD3 R12, R0, 0x70, RZ ;  /* 0x00000070000c7810 */ /* 0x000fe20007ffe0ff */
[----:B------:R2:W-:Y:S01]  /*ac00*/  @!P4 ST.E.64 [R4.64], R36 ;  /* 0x000000240400c985 */ /* 0x0005e2000c101b0c */
[----:B------:R-:W-:Y:S02]  /*ac10*/  ISETP.GE.AND P5, PT, R13, c[0x0][0x3c8], PT ;  /* 0x0000f2000d007a0c */ /* 0x000fe40003fa6270 */
[----:B------:R-:W-:Y:S02]  /*ac20*/  ISETP.GE.AND P4, PT, R12, c[0x0][0x3c8], PT ;  /* 0x0000f2000c007a0c */ /* 0x000fe40003f86270 */
[----:B-1----:R-:W-:Y:S02]  /*ac30*/  @!P2 LEA.HI R7, R9, R9, RZ, 0x1 ;  /* 0x000000090907a211 */ /* 0x002fe400078f08ff */
[----:B------:R-:W-:Y:S02]  /*ac40*/  @!P1 LEA.HI R6, R10, R10, RZ, 0x1 ;  /* 0x0000000a0a069211 */ /* 0x000fe400078f08ff */
[----:B--2---:R-:W-:-:S02]  /*ac50*/  @!P3 LEA.HI R4, R8, R8, RZ, 0x1 ;  /* 0x000000080804b211 */ /* 0x004fc400078f08ff */
[----:B------:R-:W-:Y:S02]  /*ac60*/  @!P0 LEA.HI R5, R11, R11, RZ, 0x1 ;  /* 0x0000000b0b058211 */ /* 0x000fe400078f08ff */
[----:B------:R-:W-:Y:S02]  /*ac70*/  @!P3 LOP3.LUT R4, R4, 0xfffffffe, RZ, 0xc0, !PT ;  /* 0xfffffffe0404b812 */ /* 0x000fe400078ec0ff */
        /* <DEDUP_REMOVED lines=18> */
[----:B------:R-:W-:Y:S02]  /*ada0*/  ISETP.GE.AND P2, PT, R9, c[0x0][0x3c8], PT ;  /* 0x0000f20009007a0c */ /* 0x000fe40003f46270 */
[----:B------:R-:W-:Y:S02]  /*adb0*/  @!P5 LOP3.LUT R6, R6, 0xfffffffe, RZ, 0xc0, !PT ;  /* 0xfffffffe0606d812 */ /* 0x000fe400078ec0ff */
[----:B------:R-:W-:Y:S02]  /*adc0*/  @!P4 LOP3.LUT R4, R4, 0xfffffffe, RZ, 0xc0, !PT ;  /* 0xfffffffe0404c812 */ /* 0x000fe400078ec0ff */
[----:B------:R-:W-:Y:S01]  /*add0*/  ISETP.GE.AND P1, PT, R10, c[0x0][0x3c8], PT ;  /* 0x0000f2000a007a0c */ /* 0x000fe20003f26270 */
[--C-:B------:R-:W-:Y:S01]  /*ade0*/  @!P5 IMAD.WIDE R6, R6, 0x4, R2.reuse ;  /* 0x000000040606d825 */ /* 0x100fe200078e0202 */
[----:B------:R-:W-:Y:S02]  /*adf0*/  ISETP.GE.AND P0, PT, R11, c[0x0][0x3c8], PT ;  /* 0x0000f2000b007a0c */ /* 0x000fe40003f06270 */
[----:B------:R-:W-:Y:S01]  /*ae00*/  IADD3 R12, R0, 0x98, RZ ;  /* 0x00000098000c7810 */ /* 0x000fe20007ffe0ff */
[----:B------:R-:W-:Y:S01]  /*ae10*/  @!P4 IMAD.WIDE R4, R4, 0x4, R2 ;  /* 0x000000040404c825 */ /* 0x000fe200078e0202 */
[----:B------:R1:W-:Y:S01]  /*ae20*/  @!P5 ST.E.64 [R6.64], R56 ;  /* 0x000000380600d985 */ /* 0x0003e2000c101b0c */
[----:B------:R-:W-:-:S02]  /*ae30*/  IADD3 R13, R0, 0xa0, RZ ;  /* 0x000000a0000d7810 */ /* 0x000fc40007ffe0ff */
[----:B------:R-:W-:Y:S01]  /*ae40*/  ISETP.GE.AND P5, PT, R12, c[0x0][0x3c8], PT ;  /* 0x0000f2000c007a0c */ /* 0x000fe20003fa6270 */
[----:B------:R2:W-:Y:S01]  /*ae50*/  @!P4 ST.E.64 [R4.64], R60 ;  /* 0x0000003c0400c985 */ /* 0x0005e2000c101b0c */
[----:B------:R-:W-:Y:S02]  /*ae60*/  ISETP.GE.AND P6, PT, R13, c[0x0][0x3c8], PT ;  /* 0x0000f2000d007a0c */ /* 0x000fe40003fc6270 */
[----:B-1----:R-:W-:Y:S02]  /*ae70*/  @!P2 LEA.HI R7, R9, R9, RZ, 0x1 ;  /* 0x000000090907a211 */ /* 0x002fe400078f08ff */
[----:B------:R-:W-:Y:S02]  /*ae80*/  @!P1 LEA.HI R6, R10, R10, RZ, 0x1 ;  /* 0x0000000a0a069211 */ /* 0x000fe400078f08ff */
[----:B--2---:R-:W-:Y:S02]  /*ae90*/  @!P3 LEA.HI R4, R8, R8, RZ, 0x1 ;  /* 0x000000080804b211 */ /* 0x004fe400078f08ff */
[----:B------:R-:W-:-:S02]  /*aea0*/  @!P2 LOP3.LUT R7, R7, 0xfffffffe, RZ, 0xc0, !PT ;  /* 0xfffffffe0707a812 */ /* 0x000fc400078ec0ff */
[----:B------:R-:W-:Y:S02]  /*aeb0*/  @!P3 LOP3.LUT R4, R4, 0xfffffffe, RZ, 0xc0, !PT ;  /* 0xfffffffe0404b812 */ /* 0x000fe400078ec0ff */
[----:B------:R-:W-:Y:S02]  /*aec0*/  @!P0 LEA.HI R5, R11, R11, RZ, 0x1 ;  /* 0x0000000b0b058211 */ /* 0x000fe400078f08ff */
        /* <DEDUP_REMOVED lines=12> */
[----:B--2---:R-:W-:Y:S02]  /*af90*/  IADD3 R7, R0, 0xa8, RZ ;  /* 0x000000a800077810 */ /* 0x004fe40007ffe0ff */
[----:B------:R-:W-:Y:S02]  /*afa0*/  @!P6 LEA.HI R6, R13, R13, RZ, 0x1 ;  /* 0x0000000d0d06e211 */ /* 0x000fe400078f08ff */
[----:B---3--:R-:W-:Y:S02]  /*afb0*/  @!P5 LEA.HI R4, R12, R12, RZ, 0x1 ;  /* 0x0000000c0c04d211 */ /* 0x008fe400078f08ff */
[----:B------:R-:W-:Y:S02]  /*afc0*/  ISETP.GE.AND P4, PT, R7, c[0x0][0x3c8], PT ;  /* 0x0000f20007007a0c */ /* 0x000fe40003f86270 */
[----:B------:R-:W-:-:S02]  /*afd0*/  @!P5 LOP3.LUT R4, R4, 0xfffffffe, RZ, 0xc0, !PT ;  /* 0xfffffffe0404d812 */ /* 0x000fc400078ec0ff */
[C---:B----4-:R-:W-:Y:S02]  /*afe0*/  IADD3 R10, R0.reuse, 0xc0, RZ ;  /* 0x000000c0000a7810 */ /* 0x050fe40007ffe0ff */
[----:B------:R-:W-:Y:S01]  /*aff0*/  IADD3 R12, R0, 0xc8, RZ ;  /* 0x000000c8000c7810 */ /* 0x000fe20007ffe0ff */
[----:B------:R-:W-:Y:S01]  /*b000*/  @!P5 IMAD.WIDE R4, R4, 0x4, R2 ;  /* 0x000000040404d825 */ /* 0x000fe200078e0202 */
[----:B------:R-:W-:Y:S02]  /*b010*/  ISETP.GE.AND P3, PT, R8, c[0x0][0x3c8], PT ;  /* 0x0000f20008007a0c */ /* 0x000fe40003f66270 */
[----:B------:R-:W-:Y:S02]  /*b020*/  ISETP.GE.AND P2, PT, R9, c[0x0][0x3c8], PT ;  /* 0x0000f20009007a0c */ /* 0x000fe40003f46270 */
[----:B------:R-:W-:Y:S01]  /*b030*/  @!P6 LOP3.LUT R6, R6, 0xfffffffe, RZ, 0xc0, !PT ;  /* 0xfffffffe0606e812 */ /* 0x000fe200078ec0ff */
[----:B------:R1:W-:Y:S01]  /*b040*/  @!P5 ST.E.64 [R4.64], R80 ;  /* 0x000000500400d985 */ /* 0x0003e2000c101b0c */
[----:B------:R-:W-:-:S02]  /*b050*/  ISETP.GE.AND P1, PT, R10, c[0x0][0x3c8], PT ;  /* 0x0000f2000a007a0c */ /* 0x000fc40003f26270 */
[----:B------:R-:W-:-:S13]  /*b060*/  ISETP.GE.AND P0, PT, R12, c[0x0][0x3c8], PT ;  /* 0x0000f2000c007a0c */ /* 0x000fda0003f06270 */
[----:B------:R-:W-:-:S04]  /*b070*/  @!P0 LEA.HI R12, R12, R12, RZ, 0x1 ;  /* 0x0000000c0c0c8211 */ /* 0x000fc800078f08ff */
[----:B------:R-:W-:Y:S01]  /*b080*/  @!P0 LOP3.LUT R12, R12, 0xfffffffe, RZ, 0xc0, !PT ;  /* 0xfffffffe0c0c8812 */ /* 0x000fe200078ec0ff */
[----:B-1----:R-:W-:Y:S01]  /*b090*/  @!P6 IMAD.WIDE R4, R6, 0x4, R2 ;  /* 0x000000040604e825 */ /* 0x002fe200078e0202 */
[----:B------:R-:W-:Y:S02]  /*b0a0*/  @!P4 LEA.HI R6, R7, R7, RZ, 0x1 ;  /* 0x000000070706c211 */ /* 0x000fe400078f08ff */
[----:B------:R-:W-:Y:S02]  /*b0b0*/  @!P1 LEA.HI R7, R10, R10, RZ, 0x1 ;  /* 0x0000000a0a079211 */ /* 0x000fe400078f08ff */
[----:B------:R1:W-:Y:S01]  /*b0c0*/  @!P6 ST.E.64 [R4.64], R84 ;  /* 0x000000540400e985 */ /* 0x0003e2000c101b0c */
[----:B------:R-:W-:Y:S02]  /*b0d0*/  @!P4 LOP3.LUT R6, R6, 0xfffffffe, RZ, 0xc0, !PT ;  /* 0xfffffffe0606c812 */ /* 0x000fe400078ec0ff */
[----:B------:R-:W-:Y:S02]  /*b0e0*/  @!P1 LOP3.LUT R7, R7, 0xfffffffe, RZ, 0xc0, !PT ;  /* 0xfffffffe07079812 */ /* 0x000fe400078ec0ff */
[----:B-1----:R-:W-:-:S02]  /*b0f0*/  @!P3 LEA.HI R5, R8, R8, RZ, 0x1 ;  /* 0x000000080805b211 */ /* 0x002fc400078f08ff */
[----:B------:R-:W-:Y:S02]  /*b100*/  @!P2 LEA.HI R4, R9, R9, RZ, 0x1 ;  /* 0x000000090904a211 */ /* 0x000fe400078f08ff */
[----:B------:R-:W-:Y:S02]  /*b110*/  @!P3 LOP3.LUT R8, R5, 0xfffffffe, RZ, 0xc0, !PT ;  /* 0xfffffffe0508b812 */ /* 0x000fe400078ec0ff */
[----:B------:R-:W-:Y:S01]  /*b120*/  @!P2 LOP3.LUT R10, R4, 0xfffffffe, RZ, 0xc0, !PT ;  /* 0xfffffffe040aa812 */ /* 0x000fe200078ec0ff */
[----:B------:R-:W-:-:S04]  /*b130*/  @!P4 IMAD.WIDE R4, R6, 0x4, R2 ;  /* 0x000000040604c825 */ /* 0x000fc800078e0202 */
[--C-:B------:R-:W-:Y:S01]  /*b140*/  @!P3 IMAD.WIDE R8, R8, 0x4, R2.reuse ;  /* 0x000000040808b825 */ /* 0x100fe200078e0202 */
[----:B------:R1:W-:Y:S03]  /*b150*/  @!P4 ST.E.64 [R4.64], R88 ;  /* 0x000000580400c985 */ /* 0x0003e6000c101b0c */
[--C-:B------:R-:W-:Y:S01]  /*b160*/  @!P2 IMAD.WIDE R10, R10, 0x4, R2.reuse ;  /* 0x000000040a0aa825 */ /* 0x100fe200078e0202 */
[----:B------:R2:W-:Y:S03]  /*b170*/  @!P3 ST.E.64 [R8.64], R92 ;  /* 0x0000005c0800b985 */ /* 0x0005e6000c101b0c */
[--C-:B------:R-:W-:Y:S01]  /*b180*/  @!P1 IMAD.WIDE R6, R7, 0x4, R2.reuse ;  /* 0x0000000407069825 */ /* 0x100fe200078e0202 */
[----:B------:R-:W-:Y:S04]  /*b190*/  @!P2 ST.E.64 [R10.64], R96 ;  /* 0x000000600a00a985 */ /* 0x000fe8000c101b0c */
[----:B------:R3:W-:Y:S01]  /*b1a0*/  @!P1 ST.E.64 [R6.64], R100 ;  /* 0x0000006406009985 */ /* 0x0007e2000c101b0c */
[----:B-1----:R-:W-:Y:S01]  /*b1b0*/  @!P0 IMAD.WIDE R4, R12, 0x4, R2 ;  /* 0x000000040c048825 */ /* 0x002fe200078e0202 */
[----:B--2---:R-:W-:-:S04]  /*b1c0*/  IADD3 R9, R0, 0xd0, RZ ;  /* 0x000000d000097810 */ /* 0x004fc80007ffe0ff */
[----:B------:R1:W-:Y:S01]  /*b1d0*/  @!P0 ST.E.64 [R4.64], R104 ;  /* 0x0000006804008985 */ /* 0x0003e2000c101b0c */
[----:B------:R-:W-:Y:S02]  /*b1e0*/  IADD3 R8, R0, 0xd8, RZ ;  /* 0x000000d800087810 */ /* 0x000fe40007ffe0ff */
[----:B------:R-:W-:Y:S02]  /*b1f0*/  ISETP.GE.AND P5, PT, R9, c[0x0][0x3c8], PT ;  /* 0x0000f20009007a0c */ /* 0x000fe40003fa6270 */
[----:B------:R-:W-:Y:S02]  /*b200*/  ISETP.GE.AND P4, PT, R8, c[0x0][0x3c8], PT ;  /* 0x0000f20008007a0c */ /* 0x000fe40003f86270 */
[C---:B---3--:R-:W-:Y:S02]  /*b210*/  IADD3 R7, R0.reuse, 0xe0, RZ ;  /* 0x000000e000077810 */ /* 0x048fe40007ffe0ff */
[----:B------:R-:W-:Y:S02]  /*b220*/  IADD3 R6, R0, 0xe8, RZ ;  /* 0x000000e800067810 */ /* 0x000fe40007ffe0ff */
[----:B------:R-:W-:-:S02]  /*b230*/  ISETP.GE.AND P3, PT, R7, c[0x0][0x3c8], PT ;  /* 0x0000f20007007a0c */ /* 0x000fc40003f66270 */
[----:B------:R-:W-:-:S03]  /*b240*/  ISETP.GE.AND P2, PT, R6, c[0x0][0x3c8], PT ;  /* 0x0000f20006007a0c */ /* 0x000fc60003f46270 */
[----:B------:R-:W-:Y:S02]  /*b250*/  @!P5 LEA.HI R9, R9, R9, RZ, 0x1 ;  /* 0x000000090909d211 */ /* 0x000fe400078f08ff */
[----:B------:R-:W-:-:S04]  /*b260*/  @!P4 LEA.HI R10, R8, R8, RZ, 0x1 ;  /* 0x00000008080ac211 */ /* 0x000fc800078f08ff */
[----:B------:R-:W-:Y:S02]  /*b270*/  @!P4 LOP3.LUT R10, R10, 0xfffffffe, RZ, 0xc0, !PT ;  /* 0xfffffffe0a0ac812 */ /* 0x000fe400078ec0ff */
[----:B------:R-:W-:Y:S02]  /*b280*/  @!P3 LEA.HI R8, R7, R7, RZ, 0x1 ;  /* 0x000000070708b211 */ /* 0x000fe400078f08ff */
[----:B------:R-:W-:Y:S01]  /*b290*/  @!P2 LEA.HI R7, R6, R6, RZ, 0x1 ;  /* 0x000000060607a211 */ /* 0x000fe200078f08ff */
[----:B------:R-:W-:Y:S01]  /*b2a0*/  @!P4 IMAD.WIDE R10, R10, 0x4, R2 ;  /* 0x000000040a0ac825 */ /* 0x000fe200078e0202 */
[----:B------:R-:W-:Y:S02]  /*b2b0*/  @!P3 LOP3.LUT R8, R8, 0xfffffffe, RZ, 0xc0, !PT ;  /* 0xfffffffe0808b812 */ /* 0x000fe400078ec0ff */
[C---:B-1----:R-:W-:Y:S02]  /*b2c0*/  IADD3 R5, R0.reuse, 0xf0, RZ ;  /* 0x000000f000057810 */ /* 0x042fe40007ffe0ff */
[----:B------:R-:W-:-:S02]  /*b2d0*/  IADD3 R4, R0, 0xf8, RZ ;  /* 0x000000f800047810 */ /* 0x000fc40007ffe0ff */
[----:B------:R-:W-:Y:S02]  /*b2e0*/  ISETP.GE.AND P1, PT, R5, c[0x0][0x3c8], PT ;  /* 0x0000f20005007a0c */ /* 0x000fe40003f26270 */
[----:B------:R-:W-:Y:S02]  /*b2f0*/  ISETP.GE.AND P0, PT, R4, c[0x0][0x3c8], PT ;  /* 0x0000f20004007a0c */ /* 0x000fe40003f06270 */
[----:B------:R-:W-:-:S09]  /*b300*/  @!P2 LOP3.LUT R7, R7, 0xfffffffe, RZ, 0xc0, !PT ;  /* 0xfffffffe0707a812 */ /* 0x000fd200078ec0ff */
[----:B------:R-:W-:Y:S02]  /*b310*/  @!P1 LEA.HI R6, R5, R5, RZ, 0x1 ;  /* 0x0000000505069211 */ /* 0x000fe400078f08ff */
[----:B------:R-:W-:Y:S01]  /*b320*/  @!P5 LOP3.LUT R5, R9, 0xfffffffe, RZ, 0xc0, !PT ;  /* 0xfffffffe0905d812 */ /* 0x000fe200078ec0ff */
[--C-:B------:R-:W-:Y:S01]  /*b330*/  @!P3 IMAD.WIDE R8, R8, 0x4, R2.reuse ;  /* 0x000000040808b825 */ /* 0x100fe200078e0202 */
        /* <DEDUP_REMOVED lines=10> */
[----:B------:R1:W-:Y:S04]  /*b3e0*/  @!P2 ST.E.64 [R6.64], R120 ;  /* 0x000000780600a985 */ /* 0x0003e8000c101b0c */
[----:B------:R1:W-:Y:S04]  /*b3f0*/  @!P1 ST.E.64 [R4.64], R124 ;  /* 0x0000007c04009985 */ /* 0x0003e8000c101b0c */
[----:B------:R1:W-:Y:S02]  /*b400*/  @!P0 ST.E.64 [R2.64], R128 ;  /* 0x0000008002008985 */ /* 0x0003e4000c101b0c */
.L_x_11:
[----:B------:R-:W-:Y:S05]  /*b410*/  BSYNC B0 ;  /* 0x0000000000007941 */ /* 0x000fea0003800000 */
.L_x_10:
[----:B------:R-:W-:Y:S01]  /*b420*/  ISETP.NE.AND P0, PT, R16, RZ, PT ;  /* 0x000000ff1000720c */ /* 0x000fe20003f05270 */
[----:B-1----:R1:W4:Y:S04]  /*b430*/  SHFL.IDX PT, R3, R19, 0x1, 0x1c1f ;  /* 0x003c1f0013037f89 */ /* 0x00232800000e0000 */
[----:B---3--:R1:W3:Y:S08]  /*b440*/  SHFL.IDX PT, R2, R20, 0x1, 0x1c1f ;  /* 0x003c1f0014027f89 */ /* 0x0082f000000e0000 */
[----:B------:R-:W-:Y:S05]  /*b450*/  @P0 EXIT ;  /* 0x000000000000094d */ /* 0x000fea0003800000 */
[C---:B------:R-:W-:Y:S02]  /*b460*/  IADD3 R5, R0.reuse, 0x8, RZ ;  /* 0x0000000800057810 */ /* 0x040fe40007ffe0ff */
[----:B------:R-:W-:-:S02]  /*b470*/  IADD3 R4, R0, 0x10, RZ ;  /* 0x0000001000047810 */ /* 0x000fc40007ffe0ff */
[----:B------:R-:W-:Y:S02]  /*b480*/  ISETP.GE.AND P1, PT, R5, c[0x0][0x3c8], PT ;  /* 0x0000f20005007a0c */ /* 0x000fe40003f26270 */
[----:B------:R-:W-:Y:S02]  /*b490*/  ISETP.GE.AND P0, PT, R4, c[0x0][0x3c8], PT ;  /* 0x0000f20004007a0c */ /* 0x000fe40003f06270 */
[C---:B------:R-:W-:Y:S02]  /*b4a0*/  ISETP.GE.AND P2, PT, R0.reuse, c[0x0][0x3c8], PT ;  /* 0x0000f20000007a0c */ /* 0x040fe40003f46270 */
[C---:B------:R-:W-:Y:S02]  /*b4b0*/  IADD3 R11, R0.reuse, 0x18, RZ ;  /* 0x00000018000b7810 */ /* 0x040fe40007ffe0ff */
[----:B------:R-:W-:Y:S02]  /*b4c0*/  IADD3 R13, R0, 0x20, RZ ;  /* 0x00000020000d7810 */ /* 0x000fe40007ffe0ff */
[----:B------:R-:W-:-:S02]  /*b4d0*/  ISETP.GE.AND P6, PT, R11, c[0x0][0x3c8], PT ;  /* 0x0000f2000b007a0c */ /* 0x000fc40003fc6270 */
[----:B------:R-:W-:Y:S02]  /*b4e0*/  ISETP.GE.AND P5, PT, R13, c[0x0][0x3c8], PT ;  /* 0x0000f2000d007a0c */ /* 0x000fe40003fa6270 */
[----:B------:R-:W-:Y:S02]  /*b4f0*/  @!P1 LEA.HI R5, R5, R5, RZ, 0x1 ;  /* 0x0000000505059211 */ /* 0x000fe400078f08ff */
[----:B------:R-:W-:Y:S01]  /*b500*/  @!P0 LEA.HI R4, R4, R4, RZ, 0x1 ;  /* 0x0000000404048211 */ /* 0x000fe200078f08ff */
[--C-:B---34-:R-:W-:Y:S01]  /*b510*/  @!P2 IMAD.WIDE R8, R0, 0x4, R2.reuse ;  /* 0x000000040008a825 */ /* 0x118fe200078e0202 */
[----:B------:R-:W-:Y:S02]  /*b520*/  @!P1 LOP3.LUT R5, R5, 0xfffffffe, RZ, 0xc0, !PT ;  /* 0xfffffffe05059812 */ /* 0x000fe400078ec0ff */
[----:B------:R-:W-:Y:S02]  /*b530*/  @!P0 LOP3.LUT R4, R4, 0xfffffffe, RZ, 0xc0, !PT ;  /* 0xfffffffe04048812 */ /* 0x000fe400078ec0ff */
[----:B------:R3:W-:Y:S01]  /*b540*/  @!P2 ST.E.64 [R8.64], R166 ;  /* 0x000000a60800a985 */ /* 0x0007e2000c101b0c */
[----:B--2---:R-:W-:Y:S01]  /*b550*/  @!P1 IMAD.WIDE R6, R5, 0x4, R2 ;  /* 0x0000000405069825 */ /* 0x004fe200078e0202 */
[----:B------:R-:W-:-:S02]  /*b560*/  IADD3 R10, R0, 0x38, RZ ;  /* 0x00000038000a7810 */ /* 0x000fc40007ffe0ff */
[----:B------:R-:W-:Y:S01]  /*b570*/  IADD3 R12, R0, 0x40, RZ ;  /* 0x00000040000c7810 */ /* 0x000fe20007ffe0ff */
[----:B------:R-:W-:Y:S01]  /*b580*/  @!P0 IMAD.WIDE R4, R4, 0x4, R2 ;  /* 0x0000000404048825 */ /* 0x000fe200078e0202 */
[----:B------:R-:W-:Y:S01]  /*b590*/  @!P1 ST.E.64 [R6.64], R162 ;  /* 0x000000a206009985 */ /* 0x000fe2000c101b0c */
[----:B------:R-:W-:Y:S02]  /*b5a0*/  IADD3 R14, R0, 0x48, RZ ;  /* 0x00000048000e7810 */ /* 0x000fe40007ffe0ff */
[----:B------:R-:W-:Y:S01]  /*b5b0*/  ISETP.GE.AND P2, PT, R10, c[0x0][0x3c8], PT ;  /* 0x0000f2000a007a0c */ /* 0x000fe20003f46270 */
[----:B------:R2:W-:Y:S01]  /*b5c0*/  @!P0 ST.E.64 [R4.64], R158 ;  /* 0x0000009e04008985 */ /* 0x0005e2000c101b0c */
[----:B------:R-:W-:Y:S02]  /*b5d0*/  ISETP.GE.AND P1, PT, R12, c[0x0][0x3c8], PT ;  /* 0x0000f2000c007a0c */ /* 0x000fe40003f26270 */
[----:B------:R-:W-:Y:S02]  /*b5e0*/  ISETP.GE.AND P0, PT, R14, c[0x0][0x3c8], PT ;  /* 0x0000f2000e007a0c */ /* 0x000fe40003f06270 */
[----:B------:R-:W-:-:S02]  /*b5f0*/  IADD3 R15, R0, 0x50, RZ ;  /* 0x00000050000f7810 */ /* 0x000fc40007ffe0ff */
[C---:B------:R-:W-:Y:S02]  /*b600*/  IADD3 R16, R0.reuse, 0x58, RZ ;  /* 0x0000005800107810 */ /* 0x040fe40007ffe0ff */
[C---:B---3--:R-:W-:Y:S02]  /*b610*/  IADD3 R8, R0.reuse, 0x28, RZ ;  /* 0x0000002800087810 */ /* 0x048fe40007ffe0ff */
[----:B------:R-:W-:Y:S02]  /*b620*/  IADD3 R9, R0, 0x30, RZ ;  /* 0x0000003000097810 */ /* 0x000fe40007ffe0ff */
[----:B------:R-:W-:Y:S02]  /*b630*/  ISETP.GE.AND P4, PT, R8, c[0x0][0x3c8], PT ;  /* 0x0000f20008007a0c */ /* 0x000fe40003f86270 */
[----:B------:R-:W-:Y:S02]  /*b640*/  ISETP.GE.AND P3, PT, R9, c[0x0][0x3c8], PT ;  /* 0x0000f20009007a0c */ /* 0x000fe40003f66270 */
[----:B--2---:R-:W-:-:S02]  /*b650*/  @!P6 LEA.HI R4, R11, R11, RZ, 0x1 ;  /* 0x0000000b0b04e211 */ /* 0x004fc400078f08ff */
[----:B------:R-:W-:Y:S02]  /*b660*/  @!P5 LEA.HI R5, R13, R13, RZ, 0x1 ;  /* 0x0000000d0d05d211 */ /* 0x000fe400078f08ff */
[----:B------:R-:W-:Y:S02]  /*b670*/  @!P6 LOP3.LUT R4, R4, 0xfffffffe, RZ, 0xc0, !PT ;  /* 0xfffffffe0404e812 */ /* 0x000fe400078ec0ff */
[----:B------:R-:W-:-:S03]  /*b680*/  @!P5 LOP3.LUT R5, R5, 0xfffffffe, RZ, 0xc0, !PT ;  /* 0xfffffffe0505d812 */ /* 0x000fc600078ec0ff */
[----:B------:R-:W-:-:S04]  /*b690*/  @!P6 IMAD.WIDE R6, R4, 0x4, R2 ;  /* 0x000000040406e825 */ /* 0x000fc800078e0202 */
[----:B------:R-:W-:Y:S01]  /*b6a0*/  @!P5 IMAD.WIDE R4, R5, 0x4, R2 ;  /* 0x000000040504d825 */ /* 0x000fe200078e0202 */
[----:B------:R2:W-:Y:S01]  /*b6b0*/  @!P6 ST.E.64 [R6.64], R154 ;  /* 0x0000009a0600e985 */ /* 0x0005e2000c101b0c */
[----:B------:R-:W-:-:S03]  /*b6c0*/  ISETP.GE.AND P6, PT, R15, c[0x0][0x3c8], PT ;  /* 0x0000f2000f007a0c */ /* 0x000fc60003fc6270 */
[----:B------:R3:W-:Y:S01]  /*b6d0*/  @!P5 ST.E.64 [R4.64], R150 ;  /* 0x000000960400d985 */ /* 0x0007e2000c101b0c */
[----:B------:R-:W-:Y:S02]  /*b6e0*/  ISETP.GE.AND P5, PT, R16, c[0x0][0x3c8], PT ;  /* 0x0000f20010007a0c */ /* 0x000fe40003fa6270 */
[----:B--2---:R-:W-:Y:S02]  /*b6f0*/  @!P2 LEA.HI R7, R10, R10, RZ, 0x1 ;  /* 0x0000000a0a07a211 */ /* 0x004fe400078f08ff */
[----:B------:R-:W-:Y:S02]  /*b700*/  @!P1 LEA.HI R6, R12, R12, RZ, 0x1 ;  /* 0x0000000c0c069211 */ /* 0x000fe400078f08ff */
[----:B---3--:R-:W-:Y:S02]  /*b710*/  @!P4 LEA.HI R4, R8, R8, RZ, 0x1 ;  /* 0x000000080804c211 */ /* 0x008fe400078f08ff */
[----:B------:R-:W-:Y:S02]  /*b720*/  @!P3 LEA.HI R8, R9, R9, RZ, 0x1 ;  /* 0x000000090908b211 */ /* 0x000fe400078f08ff */
[----:B------:R-:W-:-:S02]  /*b730*/  @!P0 LEA.HI R5, R14, R14, RZ, 0x1 ;  /* 0x0000000e0e058211 */ /* 0x000fc400078f08ff */
[----:B------:R-:W-:Y:S02]  /*b740*/  @!P4 LOP3.LUT R4, R4, 0xfffffffe, RZ, 0xc0, !PT ;  /* 0xfffffffe0404c812 */ /* 0x000fe400078ec0ff */
[----:B------:R-:W-:Y:S02]  /*b750*/  @!P3 LOP3.LUT R8, R8, 0xfffffffe, RZ, 0xc0, !PT ;  /* 0xfffffffe0808b812 */ /* 0x000fe400078ec0ff */
[----:B------:R-:W-:Y:S01]  /*b760*/  @!P2 LOP3.LUT R7, R7, 0xfffffffe, RZ, 0xc0, !PT ;  /* 0xfffffffe0707a812 */ /* 0x000fe200078ec0ff */
[--C-:B------:R-:W-:Y:S01]  /*b770*/  @!P4 IMAD.WIDE R12, R4, 0x4, R2.reuse ;  /* 0x00000004040cc825 */ /* 0x100fe200078e0202 */
[----:B------:R-:W-:Y:S02]  /*b780*/  @!P1 LOP3.LUT R6, R6, 0xfffffffe, RZ, 0xc0, !PT ;  /* 0xfffffffe06069812 */ /* 0x000fe400078ec0ff */
[----:B------:R-:W-:Y:S01]  /*b790*/  @!P0 LOP3.LUT R5, R5, 0xfffffffe, RZ, 0xc0, !PT ;  /* 0xfffffffe05058812 */ /* 0x000fe200078ec0ff */
[----:B------:R-:W-:Y:S01]  /*b7a0*/  @!P3 IMAD.WIDE R10, R8, 0x4, R2 ;  /* 0x00000004080ab825 */ /* 0x000fe200078e0202 */
[----:B------:R2:W-:Y:S01]  /*b7b0*/  @!P4 ST.E.64 [R12.64], R146 ;  /* 0x000000920c00c985 */ /* 0x0005e2000c101b0c */
[----:B------:R-:W-:-:S02]  /*b7c0*/  IADD3 R14, R0, 0x88, RZ ;  /* 0x00000088000e7810 */ /* 0x000fc40007ffe0ff */
[--C-:B------:R-:W-:Y:S01]  /*b7d0*/  @!P2 IMAD.WIDE R8, R7, 0x4, R2.reuse ;  /* 0x000000040708a825 */ /* 0x100fe200078e0202 */
[----:B------:R3:W-:Y:S03]  /*b7e0*/  @!P3 ST.E.64 [R10.64], R142 ;  /* 0x0000008e0a00b985 */ /* 0x0007e6000c101b0c */
[--C-:B------:R-:W-:Y:S01]  /*b7f0*/  @!P1 IMAD.WIDE R6, R6, 0x4, R2.reuse ;  /* 0x0000000406069825 */ /* 0x100fe200078e0202 */
[----:B------:R4:W-:Y:S03]  /*b800*/  @!P2 ST.E.64 [R8.64], R138 ;  /* 0x0000008a0800a985 */ /* 0x0009e6000c101b0c */
[----:B------:R-:W-:Y:S01]  /*b810*/  @!P0 IMAD.WIDE R4, R5, 0x4, R2 ;  /* 0x0000000405048825 */ /* 0x000fe200078e0202 */
[----:B------:R-:W-:Y:S04]  /*b820*/  @!P1 ST.E.64 [R6.64], R38 ;  /* 0x0000002606009985 */ /* 0x000fe8000c101b0c */
[----:B------:R5:W-:Y:S01]  /*b830*/  @!P0 ST.E.64 [R4.64], R42 ;  /* 0x0000002a04008985 */ /* 0x000be2000c101b0c */
[----:B--2---:R-:W-:-:S02]  /*b840*/  IADD3 R12, R0, 0x80, RZ ;  /* 0x00000080000c7810 */ /* 0x004fc40007ffe0ff */
[C---:B---3--:R-:W-:Y:S02]  /*b850*/  IADD3 R10, R0.reuse, 0x70, RZ ;  /* 0x00000070000a7810 */ /* 0x048fe40007ffe0ff */
[C---:B------:R-:W-:Y:S02]  /*b860*/  IADD3 R11, R0.reuse, 0x78, RZ ;  /* 0x00000078000b7810 */ /* 0x040fe40007ffe0ff */
[C---:B----4-:R-:W-:Y:S02]  /*b870*/  IADD3 R8, R0.reuse, 0x60, RZ ;  /* 0x0000006000087810 */ /* 0x050fe40007ffe0ff */
[----:B------:R-:W-:Y:S02]  /*b880*/  IADD3 R9, R0, 0x68, RZ ;  /* 0x0000006800097810 */ /* 0x000fe40007ffe0ff */
[----:B------:R-:W-:Y:S02]  /*b890*/  ISETP.GE.AND P4, PT, R8, c[0x0][0x3c8], PT ;  /* 0x0000f20008007a0c */ /* 0x000fe40003f86270 */
[----:B------:R-:W-:-:S02]  /*b8a0*/  ISETP.GE.AND P3, PT, R9, c[0x0][0x3c8], PT ;  /* 0x0000f20009007a0c */ /* 0x000fc40003f66270 */
[----:B-----5:R-:W-:Y:S02]  /*b8b0*/  @!P6 LEA.HI R4, R15, R15, RZ, 0x1 ;  /* 0x0000000f0f04e211 */ /* 0x020fe400078f08ff */
[----:B------:R-:W-:Y:S02]  /*b8c0*/  @!P5 LEA.HI R5, R16, R16, RZ, 0x1 ;  /* 0x000000101005d211 */ /* 0x000fe400078f08ff */
[----:B------:R-:W-:Y:S02]  /*b8d0*/  @!P6 LOP3.LUT R4, R4, 0xfffffffe, RZ, 0xc0, !PT ;  /* 0xfffffffe0404e812 */ /* 0x000fe400078ec0ff */
[----:B------:R-:W-:Y:S02]  /*b8e0*/  @!P5 LOP3.LUT R5, R5, 0xfffffffe, RZ, 0xc0, !PT ;  /* 0xfffffffe0505d812 */ /* 0x000fe400078ec0ff */
[----:B------:R-:W-:Y:S01]  /*b8f0*/  ISETP.GE.AND P2, PT, R10, c[0x0][0x3c8], PT ;  /* 0x0000f2000a007a0c */ /* 0x000fe20003f46270 */
[----:B------:R-:W-:Y:S01]  /*b900*/  @!P6 IMAD.WIDE R6, R4, 0x4, R2 ;  /* 0x000000040406e825 */ /* 0x000fe200078e0202 */
[----:B------:R-:W-:-:S02]  /*b910*/  ISETP.GE.AND P1, PT, R11, c[0x0][0x3c8], PT ;  /* 0x0000f2000b007a0c */ /* 0x000fc40003f26270 */
[----:B------:R-:W-:Y:S01]  /*b920*/  ISETP.GE.AND P0, PT, R12, c[0x0][0x3c8], PT ;  /* 0x0000f2000c007a0c */ /* 0x000fe20003f06270 */
[----:B------:R-:W-:Y:S01]  /*b930*/  @!P5 IMAD.WIDE R4, R5, 0x4, R2 ;  /* 0x000000040504d825 */ /* 0x000fe200078e0202 */
[----:B------:R2:W-:Y:S01]  /*b940*/  @!P6 ST.E.64 [R6.64], R46 ;  /* 0x0000002e0600e985 */ /* 0x0005e2000c101b0c */
[----:B------:R-:W-:Y:S02]  /*b950*/  IADD3 R15, R0, 0x90, RZ ;  /* 0x00000090000f7810 */ /* 0x000fe40007ffe0ff */
[----:B------:R-:W-:Y:S01]  /*b960*/  ISETP.GE.AND P6, PT, R14, c[0x0][0x3c8], PT ;  /* 0x0000f2000e007a0c */ /* 0x000fe20003fc6270 */
[----:B------:R3:W-:Y:S01]  /*b970*/  @!P5 ST.E.64 [R4.64], R50 ;  /* 0x000000320400d985 */ /* 0x0007e2000c101b0c */
[----:B------:R-:W-:Y:S02]  /*b980*/  ISETP.GE.AND P5, PT, R15, c[0x0][0x3c8], PT ;  /* 0x0000f2000f007a0c */ /* 0x000fe40003fa6270 */
[----:B--2---:R-:W-:Y:S02]  /*b990*/  @!P2 LEA.HI R7, R10, R10, RZ, 0x1 ;  /* 0x0000000a0a07a211 */ /* 0x004fe400078f08ff */
[----:B------:R-:W-:-:S02]  /*b9a0*/  @!P1 LEA.HI R6, R11, R11, RZ, 0x1 ;  /* 0x0000000b0b069211 */ /* 0x000fc400078f08ff */
[----:B---3--:R-:W-:Y:S02]  /*b9b0*/  @!P4 LEA.HI R4, R8, R8, RZ, 0x1 ;  /* 0x000000080804c211 */ /* 0x008fe400078f08ff */
[----:B------:R-:W-:Y:S02]  /*b9c0*/  @!P3 LEA.HI R8, R9, R9, RZ, 0x1 ;  /* 0x000000090908b211 */ /* 0x000fe400078f08ff */
[----:B------:R-:W-:Y:S02]  /*b9d0*/  @!P0 LEA.HI R5, R12, R12, RZ, 0x1 ;  /* 0x0000000c0c058211 */ /* 0x000fe400078f08ff */
[----:B------:R-:W-:Y:S02]  /*b9e0*/  @!P4 LOP3.LUT R4, R4, 0xfffffffe, RZ, 0xc0, !PT ;  /* 0xfffffffe0404c812 */ /* 0x000fe400078ec0ff */
[----:B------:R-:W-:Y:S02]  /*b9f0*/  @!P3 LOP3.LUT R8, R8, 0xfffffffe, RZ, 0xc0, !PT ;  /* 0xfffffffe0808b812 */ /* 0x000fe400078ec0ff */
[----:B------:R-:W-:Y:S01]  /*ba00*/  @!P2 LOP3.LUT R7, R7, 0xfffffffe, RZ, 0xc0, !PT ;  /* 0xfffffffe0707a812 */ /* 0x000fe200078ec0ff */
[----:B------:R-:W-:Y:S01]  /*ba10*/  @!P4 IMAD.WIDE R12, R4, 0x4, R2 ;  /* 0x00000004040cc825 */ /* 0x000fe200078e0202 */
[----:B------:R-:W-:-:S02]  /*ba20*/  @!P1 LOP3.LUT R6, R6, 0xfffffffe, RZ, 0xc0, !PT ;  /* 0xfffffffe06069812 */ /* 0x000fc400078ec0ff */
[----:B------:R-:W-:Y:S01]  /*ba30*/  @!P0 LOP3.LUT R5, R5, 0xfffffffe, RZ, 0xc0, !PT ;  /* 0xfffffffe05058812 */ /* 0x000fe200078ec0ff */
[--C-:B------:R-:W-:Y:S01]  /*ba40*/  @!P3 IMAD.WIDE R10, R8, 0x4, R2.reuse ;  /* 0x00000004080ab825 */ /* 0x100fe200078e0202 */
[----:B------:R2:W-:Y:S03]  /*ba50*/  @!P4 ST.E.64 [R12.64], R54 ;  /* 0x000000360c00c985 */ /* 0x0005e6000c101b0c */
        /* <DEDUP_REMOVED lines=24> */
[C---:B------:R-:W-:Y:S02]  /*bbe0*/  IADD3 R14, R0.reuse, 0xc0, RZ ;  /* 0x000000c0000e7810 */ /* 0x040fe40007ffe0ff */
[----:B------:R-:W-:Y:S01]  /*bbf0*/  IADD3 R15, R0, 0xc8, RZ ;  /* 0x000000c8000f7810 */ /* 0x000fe20007ffe0ff */
[----:B------:R3:W-:Y:S01]  /*bc00*/  @!P5 ST.E.64 [R4.64], R78 ;  /* 0x0000004e0400d985 */ /* 0x0007e2000c101b0c */
[----:B------:R-:W-:Y:S02]  /*bc10*/  ISETP.GE.AND P6, PT, R14, c[0x0][0x3c8], PT ;  /* 0x0000f2000e007a0c */ /* 0x000fe40003fc6270 */
[----:B------:R-:W-:Y:S02]  /*bc20*/  ISETP.GE.AND P5, PT, R15, c[0x0][0x3c8], PT ;  /* 0x0000f2000f007a0c */ /* 0x000fe40003fa6270 */
[----:B--2---:R-:W-:-:S02]  /*bc30*/  @!P2 LEA.HI R7, R10, R10, RZ, 0x1 ;  /* 0x0000000a0a07a211 */ /* 0x004fc400078f08ff */
[----:B------:R-:W-:Y:S02]  /*bc40*/  @!P1 LEA.HI R6, R11, R11, RZ, 0x1 ;  /* 0x0000000b0b069211 */ /* 0x000fe400078f08ff */
[----:B---3--:R-:W-:Y:S02]  /*bc50*/  @!P4 LEA.HI R4, R8, R8, RZ, 0x1 ;  /* 0x000000080804c211 */ /* 0x008fe400078f08ff */
[----:B------:R-:W-:Y:S02]  /*bc60*/  @!P3 LEA.HI R8, R9, R9, RZ, 0x1 ;  /* 0x000000090908b211 */ /* 0x000fe400078f08ff */
[----:B------:R-:W-:Y:S02]  /*bc70*/  @!P0 LEA.HI R5, R12, R12, RZ, 0x1 ;  /* 0x0000000c0c058211 */ /* 0x000fe400078f08ff */
[----:B------:R-:W-:Y:S02]  /*bc80*/  @!P4 LOP3.LUT R4, R4, 0xfffffffe, RZ, 0xc0, !PT ;  /* 0xfffffffe0404c812 */ /* 0x000fe400078ec0ff */
[----:B------:R-:W-:-:S02]  /*bc90*/  @!P3 LOP3.LUT R8, R8, 0xfffffffe, RZ, 0xc0, !PT ;  /* 0xfffffffe0808b812 */ /* 0x000fc400078ec0ff */
[----:B------:R-:W-:Y:S01]  /*bca0*/  @!P2 LOP3.LUT R7, R7, 0xfffffffe, RZ, 0xc0, !PT ;  /* 0xfffffffe0707a812 */ /* 0x000fe200078ec0ff */
[--C-:B------:R-:W-:Y:S01]  /*bcb0*/  @!P4 IMAD.WIDE R12, R4, 0x4, R2.reuse ;  /* 0x00000004040cc825 */ /* 0x100fe200078e0202 */
[----:B------:R-:W-:Y:S02]  /*bcc0*/  @!P1 LOP3.LUT R6, R6, 0xfffffffe, RZ, 0xc0, !PT ;  /* 0xfffffffe06069812 */ /* 0x000fe400078ec0ff */
        /* <DEDUP_REMOVED lines=20> */
[----:B------:R-:W-:Y:S02]  /*be10*/  ISETP.GE.AND P2, PT, R10, c[0x0][0x3c8], PT ;  /* 0x0000f2000a007a0c */ /* 0x000fe40003f46270 */
[----:B------:R-:W-:Y:S01]  /*be20*/  @!P5 LOP3.LUT R5, R5, 0xfffffffe, RZ, 0xc0, !PT ;  /* 0xfffffffe0505d812 */ /* 0x000fe200078ec0ff */
[----:B------:R-:W-:Y:S01]  /*be30*/  @!P6 IMAD.WIDE R6, R4, 0x4, R2 ;  /* 0x000000040406e825 */ /* 0x000fe200078e0202 */
[----:B------:R-:W-:-:S02]  /*be40*/  ISETP.GE.AND P1, PT, R11, c[0x0][0x3c8], PT ;  /* 0x0000f2000b007a0c */ /* 0x000fc40003f26270 */
[----:B------:R-:W-:Y:S01]  /*be50*/  ISETP.GE.AND P0, PT, R12, c[0x0][0x3c8], PT ;  /* 0x0000f2000c007a0c */ /* 0x000fe20003f06270 */
[----:B------:R-:W-:Y:S01]  /*be60*/  @!P5 IMAD.WIDE R4, R5, 0x4, R2 ;  /* 0x000000040504d825 */ /* 0x000fe200078e0202 */
[----:B------:R2:W-:Y:S01]  /*be70*/  @!P6 ST.E.64 [R6.64], R102 ;  /* 0x000000660600e985 */ /* 0x0005e2000c101b0c */
[----:B------:R-:W-:-:S03]  /*be80*/  IADD3 R0, R0, 0xf8, RZ ;  /* 0x000000f800007810 */ /* 0x000fc60007ffe0ff */
[----:B------:R3:W-:Y:S01]  /*be90*/  @!P5 ST.E.64 [R4.64], R106 ;  /* 0x0000006a0400d985 */ /* 0x0007e2000c101b0c */
[----:B--2---:R-:W-:-:S04]  /*bea0*/  @!P2 LEA.HI R7, R10, R10, RZ, 0x1 ;  /* 0x0000000a0a07a211 */ /* 0x004fc800078f08ff */
        /* <DEDUP_REMOVED lines=17> */
[----:B------:R2:W-:Y:S04]  /*bfc0*/  @!P1 ST.E.64 [R6.64], R122 ;  /* 0x0000007a06009985 */ /* 0x0005e8000c101b0c */
[----:B------:R2:W-:Y:S01]  /*bfd0*/  @!P0 ST.E.64 [R4.64], R126 ;  /* 0x0000007e04008985 */ /* 0x0005e2000c101b0c */
[----:B------:R-:W-:-:S13]  /*bfe0*/  ISETP.GE.AND P0, PT, R0, c[0x0][0x3c8], PT ;  /* 0x0000f20000007a0c */ /* 0x000fda0003f06270 */
[----:B------:R-:W-:Y:S05]  /*bff0*/  @P0 EXIT ;  /* 0x000000000000094d */ /* 0x000fea0003800000 */
[----:B------:R-:W-:-:S04]  /*c000*/  LEA.HI R0, R0, R0, RZ, 0x1 ;  /* 0x0000000000007211 */ /* 0x000fc800078f08ff */
[----:B------:R-:W-:-:S05]  /*c010*/  LOP3.LUT R0, R0, 0xfffffffe, RZ, 0xc0, !PT ;  /* 0xfffffffe00007812 */ /* 0x000fca00078ec0ff */
[----:B------:R-:W-:-:S05]  /*c020*/  IMAD.WIDE R2, R0, 0x4, R2 ;  /* 0x0000000400027825 */ /* 0x000fca00078e0202 */
[----:B------:R-:W-:Y:S01]  /*c030*/  ST.E.64 [R2.64], R130 ;  /* 0x0000008202007985 */ /* 0x000fe2000c101b0c */
[----:B------:R-:W-:Y:S05]  /*c040*/  EXIT ;  /* 0x000000000000794d */ /* 0x000fea0003800000 */
.L_x_9:
[----:B------:R-:W1:Y:S02]  /*c050*/  S2R R0, SR_TID.X ;  /* 0x0000000000007919 */ /* 0x000e640000002100 */
[----:B-1----:R-:W-:-:S13]  /*c060*/  ISETP.GT.AND P0, PT, R0, 0x7f, PT ;  /* 0x0000007f0000780c */ /* 0x002fda0003f04270 */
[----:B------:R-:W-:Y:S05]  /*c070*/  @P0 EXIT ;  /* 0x000000000000094d */ /* 0x000fea0003800000 */
[----:B------:R-:W1:Y:S01]  /*c080*/  S2R R8, SR_CTAID.X ;  /* 0x0000000000087919 */ /* 0x000e620000002500 */
[----:B------:R-:W-:-:S05]  /*c090*/  MOV R3, c[0x0][0x4e8] ;  /* 0x00013a0000037a02 */ /* 0x000fca0000000f00 */
[----:B------:R-:W-:Y:S01]  /*c0a0*/  IMAD R2, R3, c[0x0][0x388], RZ ;  /* 0x0000e20003027a24 */ /* 0x000fe200078e02ff */
[----:B-1----:R-:W-:-:S04]  /*c0b0*/  LEA R8, R8, R0, 0x7 ;  /* 0x0000000008087211 */ /* 0x002fc800078e38ff */
[----:B------:R-:W-:-:S13]  /*c0c0*/  ISETP.GE.AND P0, PT, R8, R2, PT ;  /* 0x000000020800720c */ /* 0x000fda0003f06270 */
[----:B------:R-:W-:Y:S05]  /*c0d0*/  @P0 EXIT ;  /* 0x000000000000094d */ /* 0x000fea0003800000 */
[----:B------:R-:W1:Y:S01]  /*c0e0*/  S2R R7, SR_CTAID.Z ;  /* 0x0000000000077919 */ /* 0x000e620000002700 */
[----:B------:R-:W-:Y:S01]  /*c0f0*/  USHF.R.S32.HI UR6, URZ, 0x1f, UR11 ;  /* 0x0000001f3f067899 */ /* 0x000fe2000801140b */
[----:B------:R-:W-:Y:S01]  /*c100*/  ISETP.NE.AND P0, PT, R3, 0x1, PT ;  /* 0x000000010300780c */ /* 0x000fe20003f05270 */
[----:B------:R-:W-:Y:S01]  /*c110*/  ULDC.64 UR4, c[0x0][0x4d0] ;  /* 0x0001340000047ab9 */ /* 0x000fe20000000a00 */
[----:B------:R-:W2:Y:S01]  /*c120*/  S2R R9, SR_CTAID.Y ;  /* 0x0000000000097919 */ /* 0x000ea20000002600 */
[----:B------:R-:W-:Y:S01]  /*c130*/  UIMAD UR6, UR6, UR4, URZ ;  /* 0x00000004060672a4 */ /* 0x000fe2000f8e023f */
[----:B------:R-:W-:Y:S01]  /*c140*/  IADD3 R4, RZ, -UR11, RZ ;  /* 0x8000000bff047c10 */ /* 0x000fe2000fffe0ff */
[----:B------:R-:W-:Y:S01]  /*c150*/  UIMAD.WIDE.U32 UR8, UR11, UR4, URZ ;  /* 0x000000040b0872a5 */ /* 0x000fe2000f8e003f */
[----:B------:R-:W-:Y:S01]  /*c160*/  MOV R0, R8 ;  /* 0x0000000800007202 */ /* 0x000fe20000000f00 */
[----:B------:R-:W-:-:S04]  /*c170*/  UIMAD UR4, UR11, UR5, UR6 ;  /* 0x000000050b0472a4 */ /* 0x000fc8000f8e0206 */
[----:B------:R-:W-:Y:S01]  /*c180*/  UIADD3 UR4, UR9, UR4, URZ ;  /* 0x0000000409047290 */ /* 0x000fe2000fffe03f */
[----:B------:R-:W-:Y:S01]  /*c190*/  MOV R3, UR9 ;  /* 0x0000000900037c02 */ /* 0x000fe20008000f00 */
[----:B------:R-:W-:-:S04]  /*c1a0*/  @P0 IMAD.HI.U32 R5, R8, c[0x0][0x4ec], RZ ;  /* 0x00013b0008050a27 */ /* 0x000fc800078e00ff */
[----:B------:R-:W-:Y:S01]  /*c1b0*/  IMAD.U32 R2, RZ, RZ, UR8 ;  /* 0x00000008ff027e24 */ /* 0x000fe2000f8e00ff */
[----:B------:R-:W-:Y:S01]  /*c1c0*/  @P0 SHF.R.U32.HI R0, RZ, c[0x0][0x4f0], R5 ;  /* 0x00013c00ff000a19 */ /* 0x000fe20000011605 */
[----:B------:R-:W-:Y:S01]  /*c1d0*/  IMAD.U32 R3, RZ, RZ, UR4 ;  /* 0x00000004ff037e24 */ /* 0x000fe2000f8e00ff */
[----:B-1----:R-:W-:-:S03]  /*c1e0*/  SHF.R.S32.HI R6, RZ, 0x1f, R7 ;  /* 0x0000001fff067819 */ /* 0x002fc60000011407 */
[----:B------:R-:W-:-:S04]  /*c1f0*/  IMAD.WIDE.U32 R2, R7, c[0x0][0x4d8], R2 ;  /* 0x0001360007027a25 */ /* 0x000fc800078e0002 */
[----:B------:R-:W-:Y:S02]  /*c200*/  IMAD R6, R6, c[0x0][0x4d8], RZ ;  /* 0x0001360006067a24 */ /* 0x000fe400078e02ff */
[----:B--2---:R-:W-:Y:S02]  /*c210*/  IMAD R4, R4, c[0x0][0x550], R9 ;  /* 0x0001540004047a24 */ /* 0x004fe400078e0209 */
[----:B------:R-:W-:Y:S01]  /*c220*/  IMAD R5, R7, c[0x0][0x4dc], R6 ;  /* 0x0001370007057a24 */ /* 0x000fe200078e0206 */
[----:B------:R-:W-:Y:S02]  /*c230*/  IADD3 R7, -R0, RZ, RZ ;  /* 0x000000ff00077210 */ /* 0x000fe40007ffe1ff */
[----:B------:R-:W-:Y:S01]  /*c240*/  SHF.R.S32.HI R6, RZ, 0x1f, R4 ;  /* 0x0000001fff067819 */ /* 0x000fe20000011404 */
[----:B------:R-:W-:Y:S02]  /*c250*/  IMAD.IADD R3, R5, 0x1, R3 ;  /* 0x0000000105037824 */ /* 0x000fe400078e0203 */
[----:B------:R-:W-:Y:S01]  /*c260*/  IMAD R5, R7, c[0x0][0x4e8], R8 ;  /* 0x00013a0007057a24 */ /* 0x000fe200078e0208 */
[----:B------:R-:W-:Y:S01]  /*c270*/  SHF.R.S32.HI R7, RZ, 0x1f, R0 ;  /* 0x0000001fff077819 */ /* 0x000fe20000011400 */
[----:B------:R-:W-:-:S02]  /*c280*/  IMAD R6, R6, c[0x0][0x4e0], RZ ;  /* 0x0001380006067a24 */ /* 0x000fc400078e02ff */
[----:B------:R-:W-:-:S04]  /*c290*/  IMAD.WIDE.U32 R2, R4, c[0x0][0x4e0], R2 ;  /* 0x0001380004027a25 */ /* 0x000fc800078e0002 */
[----:B------:R-:W-:Y:S01]  /*c2a0*/  IMAD R6, R4, c[0x0][0x4e4], R6 ;  /* 0x0001390004067a24 */ /* 0x000fe200078e0206 */
[----:B------:R-:W-:Y:S02]  /*c2b0*/  SHF.R.S32.HI R4, RZ, 0x1f, R5 ;  /* 0x0000001fff047819 */ /* 0x000fe40000011405 */
[----:B------:R-:W-:-:S03]  /*c2c0*/  IADD3 R2, P0, R0, R2, RZ ;  /* 0x0000000200027210 */ /* 0x000fc60007f1e0ff */
[----:B------:R-:W-:Y:S01]  /*c2d0*/  IMAD R0, R4, c[0x0][0x4c8], RZ ;  /* 0x0001320004007a24 */ /* 0x000fe200078e02ff */
[----:B------:R-:W-:-:S03]  /*c2e0*/  IADD3.X R3, R7, R3, R6, P0, !PT ;  /* 0x0000000307037210 */ /* 0x000fc600007fe406 */
[C---:B------:R-:W-:Y:S02]  /*c2f0*/  IMAD R0, R5.reuse, c[0x0][0x4cc], R0 ;  /* 0x0001330005007a24 */ /* 0x040fe400078e0200 */
[----:B------:R-:W-:-:S05]  /*c300*/  IMAD.WIDE.U32 R2, R5, c[0x0][0x4c8], R2 ;  /* 0x0001320005027a25 */ /* 0x000fca00078e0002 */
[----:B------:R-:W-:Y:S02]  /*c310*/  IADD3 R0, R3, R0, RZ ;  /* 0x0000000003007210 */ /* 0x000fe40007ffe0ff */
[----:B------:R-:W-:-:S04]  /*c320*/  LEA R4, P0, R2, c[0x0][0x4a8], 0x2 ;  /* 0x00012a0002047a11 */ /* 0x000fc800078010ff */
[----:B------:R-:W-:Y:S02]  /*c330*/  LEA.HI.X R5, R2, c[0x0][0x4ac], R0, 0x2, P0 ;  /* 0x00012b0002057a11 */ /* 0x000fe400000f1400 */
[----:B------:R-:W-:-:S05]  /*c340*/  MOV R0, 0xff800000 ;  /* 0xff80000000007802 */ /* 0x000fca0000000f00 */
[----:B------:R-:W-:Y:S01]  /*c350*/  STG.E [R4.64], R0 ;  /* 0x0000000004007986 */ /* 0x000fe2000c10190c */
[----:B------:R-:W-:Y:S05]  /*c360*/  EXIT ;  /* 0x000000000000794d */ /* 0x000fea0003800000 */
.L_x_12:
[----:B------:R-:W-:-:S00]  /*c370*/  BRA `(.L_x_12) ;  /* 0xfffffff000007947 */ /* 0x000fc0000383ffff */
[----:B------:R-:W-:-:S00]  /*c380*/  NOP ;  /* 0x0000000000007918 */ /* 0x000fc00000000000 */
[----:B------:R-:W-:-:S00]  /*c390*/  NOP ;  /* 0x0000000000007918 */ /* 0x000fc00000000000 */
[----:B------:R-:W-:-:S00]  /*c3a0*/  NOP ;  /* 0x0000000000007918 */ /* 0x000fc00000000000 */
[----:B------:R-:W-:-:S00]  /*c3b0*/  NOP ;  /* 0x0000000000007918 */ /* 0x000fc00000000000 */
[----:B------:R-:W-:-:S00]  /*c3c0*/  NOP ;  /* 0x0000000000007918 */ /* 0x000fc00000000000 */
[----:B------:R-:W-:-:S00]  /*c3d0*/  NOP ;  /* 0x0000000000007918 */ /* 0x000fc00000000000 */
[----:B------:R-:W-:-:S00]  /*c3e0*/  NOP ;  /* 0x0000000000007918 */ /* 0x000fc00000000000 */
[----:B------:R-:W-:-:S00]  /*c3f0*/  NOP ;  /* 0x0000000000007918 */ /* 0x000fc00000000000 */
.L_x_6485:


//--------------------- .text._ZN7cutlass13device_kernelIN5flash19enable_sm80_to_sm89INS1_16FlashAttnFwdSm80INS1_25CollectiveMainloopFwdSm80ILi8ELi1ELb1EN4cute5tupleIJNS5_1CILi128EEENS7_ILi48EEENS7_ILi256EEEEEELi256ENS_10bfloat16_tEfNS_4arch4Sm80ELb0ELb0ELb1ELb1ELb1ELb0ELb1ELb1EEENS1_21CollectiveEpilogueFwdINS6_IJS8_SA_S9_EEENS6_IJNS7_ILi1EEESI_SI_EEESC_SE_Li256ELb1ELb1ELb1ELb0EEENS1_36VarlenDynamicPersistentTileSchedulerILi128ELi48ELi256ELi256ELb1ELb1ELb0ELb0ELb1ELb1EEEEEEEEEvNT_6ParamsE --------------------------
	.section	.text._ZN7cutlass13device_kernelIN5flash19enable_sm80_to_sm89INS1_16FlashAttnFwdSm80INS1_25CollectiveMainloopFwdSm80ILi8ELi1ELb1EN4cute5tupleIJNS5_1CILi128EEENS7_ILi48EEENS7_ILi256EEEEEELi256ENS_10bfloat16_tEfNS_4arch4Sm80ELb0ELb0ELb1ELb1ELb1ELb0ELb1ELb1EEENS1_21CollectiveEpilogueFwdINS6_IJS8_SA_S9_EEENS6_IJNS7_ILi1EEESI_SI_EEESC_SE_Li256ELb1ELb1ELb1ELb0EEENS1_36VarlenDynamicPersistentTileSchedulerILi128ELi48ELi256ELi256ELb1ELb1ELb0ELb0ELb1ELb1EEEEEEEEEvNT_6ParamsE,"ax",@progbits
	.sectioninfo	@"SHI_REGISTERS=255"
	.align	128
.text._ZN7cutlass13device_kernelIN5flash19enable_sm80_to_sm89INS1_16FlashAttnFwdSm80INS1_25CollectiveMainloopFwdSm80ILi8ELi1ELb1EN4cute5tupleIJNS5_1CILi128EEENS7_ILi48EEENS7_ILi256EEEEEELi256ENS_10bfloat16_tEfNS_4arch4Sm80ELb0ELb0ELb1ELb1ELb1ELb0ELb1ELb1EEENS1_21CollectiveEpilogueFwdINS6_IJS8_SA_S9_EEENS6_IJNS7_ILi1EEESI_SI_EEESC_SE_Li256ELb1ELb1ELb1ELb0EEENS1_36VarlenDynamicPersistentTileSchedulerILi128ELi48ELi256ELi256ELb1ELb1ELb0ELb0ELb1ELb1EEEEEEEEEvNT_6ParamsE:
        .type           _ZN7cutlass13device_kernelIN5flash19enable_sm80_to_sm89INS1_16FlashAttnFwdSm80INS1_25CollectiveMainloopFwdSm80ILi8ELi1ELb1EN4cute5tupleIJNS5_1CILi128EEENS7_ILi48EEENS7_ILi256EEEEEELi256ENS_10bfloat16_tEfNS_4arch4Sm80ELb0ELb0ELb1ELb1ELb1ELb0ELb1ELb1EEENS1_21CollectiveEpilogueFwdINS6_IJS8_SA_S9_EEENS6_IJNS7_ILi1EEESI_SI_EEESC_SE_Li256ELb1ELb1ELb1ELb0EEENS1_36VarlenDynamicPersistentTileSchedulerILi128ELi48ELi256ELi256ELb1ELb1ELb0ELb0ELb1ELb1EEEEEEEEEvNT_6ParamsE,@function
        .size           _ZN7cutlass13device_kernelIN5flash19enable_sm80_to_sm89INS1_16FlashAttnFwdSm80INS1_25CollectiveMainloopFwdSm80ILi8ELi1ELb1EN4cute5tupleIJNS5_1CILi128EEENS7_ILi48EEENS7_ILi256EEEEEELi256ENS_10bfloat16_tEfNS_4arch4Sm80ELb0ELb0ELb1ELb1ELb1ELb0ELb1ELb1EEENS1_21CollectiveEpilogueFwdINS6_IJS8_SA_S9_EEENS6_IJNS7_ILi1EEESI_SI_EEESC_SE_Li256ELb1ELb1ELb1ELb0EEENS1_36VarlenDynamicPersistentTileSchedulerILi128ELi48ELi256ELi256ELb1ELb1ELb0ELb0ELb1ELb1EEEEEEEEEvNT_6ParamsE,(.L_x_6486 - _ZN7cutlass13device_kernelIN5flash19enable_sm80_to_sm89INS1_16FlashAttnFwdSm80INS1_25CollectiveMainloopFwdSm80ILi8ELi1ELb1EN4cute5tupleIJNS5_1CILi128EEENS7_ILi48EEENS7_ILi256EEEEEELi256ENS_10bfloat16_tEfNS_4arch4Sm80ELb0ELb0ELb1ELb1ELb1ELb0ELb1ELb1EEENS1_21CollectiveEpilogueFwdINS6_IJS8_SA_S9_EEENS6_IJNS7_ILi1EEESI_SI_EEESC_SE_Li256ELb1ELb1ELb1ELb0EEENS1_36VarlenDynamicPersistentTileSchedulerILi128ELi48ELi256ELi256ELb1ELb1ELb0ELb0ELb1ELb1EEEEEEEEEvNT_6ParamsE)
        .other          _ZN7cutlass13device_kernelIN5flash19enable_sm80_to_sm89INS1_16FlashAttnFwdSm80INS1_25CollectiveMainloopFwdSm80ILi8ELi1ELb1EN4cute5tupleIJNS5_1CILi128EEENS7_ILi48EEENS7_ILi256EEEEEELi256ENS_10bfloat16_tEfNS_4arch4Sm80ELb0ELb0ELb1ELb1ELb1ELb0ELb1ELb1EEENS1_21CollectiveEpilogueFwdINS6_IJS8_SA_S9_EEENS6_IJNS7_ILi1EEESI_SI_EEESC_SE_Li256ELb1ELb1ELb1ELb0EEENS1_36VarlenDynamicPersistentTileSchedulerILi128ELi48ELi256ELi256ELb1ELb1ELb0ELb0ELb1ELb1EEEEEEEEEvNT_6ParamsE,@"STO_CUDA_ENTRY STV_DEFAULT"
_ZN7cutlass13device_kernelIN5flash19enable_sm80_to_sm89INS1_16FlashAttnFwdSm80INS1_25CollectiveMainloopFwdSm80ILi8ELi1ELb1EN4cute5tupleIJNS5_1CILi128EEENS7_ILi48EEENS7_ILi256EEEEEELi256ENS_10bfloat16_tEfNS_4arch4Sm80ELb0ELb0ELb1ELb1ELb1ELb0ELb1ELb1EEENS1_21CollectiveEpilogueFwdINS6_IJS8_SA_S9_EEENS6_IJNS7_ILi1EEESI_SI_EEESC_SE_Li256ELb1ELb1ELb1ELb0EEENS1_36VarlenDynamicPersistentTileSchedulerILi128ELi48ELi256ELi256ELb1ELb1ELb0ELb0ELb1ELb1EEEEEEEEEvNT_6ParamsE:
[----:B------:R-:W-:-:S03]  /*0000*/  MOV R1, c[0x0][0x28] ;  /* 0x00000a0000017a02 */ /* 0x000fc60000000f00 */
[----:B------:R-:W1:Y:S01]  /*0010*/  S2R R2, SR_TID.X ;  /* 0x0000000000027919 */ /* 0x000e620000002100 */
[----:B------:R-:W-:Y:S01]  /*0020*/  IADD3 R1, R1, -0x190, RZ ;  /* 0xfffffe7001017810 */ /* 0x000fe20007ffe0ff */
[----:B------:R-:W-:Y:S01]  /*0030*/  ULDC.64 UR6, c[0x0][0x118] ;  /* 0x0000460000067ab9 */ /* 0x000fe20000000a00 */
[----:B-1----:R-:W-:-:S05]  /*0040*/  SHF.R.U32.HI R0, RZ, 0x5, R2 ;  /* 0x00000005ff007819 */ /* 0x002fca0000011602 */
[----:B------:R-:W1:Y:S02]  /*0050*/  SHFL.IDX PT, R3, R0, RZ, 0x1f ;  /* 0x00001fff00037589 */ /* 0x000e6400000e0000 */
[----:B-1----:R-:W-:Y:S02]  /*0060*/  ISETP.NE.AND P0, PT, R3, RZ, PT ;  /* 0x000000ff0300720c */ /* 0x002fe40003f05270 */
[----:B------:R-:W-:Y:S11]  /*0070*/  STL [R1+0x180], R3 ;  /* 0x0001800301007387 */ /* 0x000ff60000100800 */
[----:B------:R-:W-:Y:S06]  /*0080*/  @P0 BAR.SYNC.DEFER_BLOCKING 0x5, 0x100 ;  /* 0x0144000000000b1d */ /* 0x000fec0000010000 */
[----:B------:R-:W1:Y:S04]  /*0090*/  @P0 LDS.128 R4, [0x1a080] ;  /* 0x01a08000ff040984 */ /* 0x000e680000000c00 */
[----:B-1----:R1:W-:Y:S04]  /*00a0*/  @P0 STL.64 [R1+0x48], R4 ;  /* 0x0000480401000387 */ /* 0x0023e80000100a00 */
[----:B------:R1:W-:Y:S04]  /*00b0*/  @P0 STL.64 [R1+0x50], R6 ;  /* 0x0000500601000387 */ /* 0x0003e80000100a00 */
[----:B------:R-:W-:Y:S06]  /*00c0*/  @P0 BAR.ARV 0x4, 0x100 ;  /* 0x0104000000000b1d */ /* 0x000fec0000002000 */
[----:B------:R-:W-:Y:S05]  /*00d0*/  @P0 BRA `(.L_x_13) ;  /* 0x00000b1000000947 */ /* 0x000fea0003800000 */
[----:B------:R-:W-:Y:S01]  /*00e0*/  LOP3.LUT R14, R2, 0x1f, RZ, 0xc0, !PT ;  /* 0x0000001f020e7812 */ /* 0x000fe200078ec0ff */
[----:B------:R-:W-:Y:S01]  /*00f0*/  CS2R R8, SRZ ;  /* 0x0000000000087805 */ /* 0x000fe2000001ff00 */
[----:B-1----:R-:W-:-:S02]  /*0100*/  IMAD.MOV.U32 R7, RZ, RZ, RZ ;  /* 0x000000ffff077224 */ /* 0x002fc400078e00ff */
[----:B------:R-:W-:-:S04]  /*0110*/  ISETP.NE.AND P6, PT, R14, 0x1f, PT ;  /* 0x0000001f0e00780c */ /* 0x000fc80003fc5270 */
[----:B------:R-:W-:-:S13]  /*0120*/  ISETP.GE.OR P0, PT, R14, c[0x0][0x53c], !P6 ;  /* 0x00014f000e007a0c */ /* 0x000fda0007706670 */
[----:B------:R-:W-:Y:S02]  /*0130*/  @!P0 IMAD.MOV.U32 R4, RZ, RZ, 0x4 ;  /* 0x00000004ff048424 */ /* 0x000fe400078e00ff */
[----:B------:R-:W-:Y:S02]  /*0140*/  @!P0 IMAD.MOV.U32 R2, RZ, RZ, 0x4 ;  /* 0x00000004ff028424 */ /* 0x000fe400078e00ff */
[----:B------:R-:W-:-:S04]  /*0150*/  @!P0 IMAD.WIDE.U32 R4, R14, R4, c[0x0][0x580] ;  /* 0x000160000e048625 */ /* 0x000fc800078e0004 */
[C---:B------:R-:W-:Y:S01]  /*0160*/  @!P0 IMAD.WIDE.U32 R2, R14.reuse, R2, c[0x0][0x578] ;  /* 0x00015e000e028625 */ /* 0x040fe200078e0002 */
[----:B------:R-:W2:Y:S04]  /*0170*/  @!P0 LDG.E R8, [R4.64] ;  /* 0x0000000604088981 */ /* 0x000ea8000c1e1900 */
[----:B------:R-:W2:Y:S01]  /*0180*/  @!P0 LDG.E R7, [R2.64] ;  /* 0x0000000602078981 */ /* 0x000ea2000c1e1900 */
[C---:B------:R-:W-:Y:S01]  /*0190*/  ISETP.NE.AND P5, PT, R14.reuse, RZ, PT ;  /* 0x000000ff0e00720c */ /* 0x040fe20003fa5270 */
[----:B------:R-:W1:Y:S01]  /*01a0*/  S2UR UR4, SR_CTAID.X ;  /* 0x00000000000479c3 */ /* 0x000e620000002500 */
[C---:B------:R-:W-:Y:S02]  /*01b0*/  ISETP.GE.U32.AND P4, PT, R14.reuse, 0x2, PT ;  /* 0x000000020e00780c */ /* 0x040fe40003f86070 */
[----:B------:R-:W-:-:S02]  /*01c0*/  ISETP.GE.U32.AND P3, PT, R14, 0x4, PT ;  /* 0x000000040e00780c */ /* 0x000fc40003f66070 */
[C---:B------:R-:W-:Y:S02]  /*01d0*/  ISETP.GE.U32.AND P2, PT, R14.reuse, 0x8, PT ;  /* 0x000000080e00780c */ /* 0x040fe40003f46070 */
[----:B------:R-:W-:Y:S01]  /*01e0*/  ISETP.GE.U32.AND P1, PT, R14, 0x10, PT ;  /* 0x000000100e00780c */ /* 0x000fe20003f26070 */
[----:B--2---:R-:W-:-:S05]  /*01f0*/  IMAD R4, R8, R7, RZ ;  /* 0x0000000708047224 */ /* 0x004fca00078e02ff */
[----:B------:R-:W2:Y:S02]  /*0200*/  SHFL.UP PT, R0, R4, 0x1, RZ ;  /* 0x0420000004007989 */ /* 0x000ea400000e00ff */
[----:B--2---:R-:W-:-:S05]  /*0210*/  SEL R0, R0, RZ, P5 ;  /* 0x000000ff00007207 */ /* 0x004fca0002800000 */
[----:B------:R-:W-:-:S05]  /*0220*/  IMAD.IADD R4, R4, 0x1, R0 ;  /* 0x0000000104047824 */ /* 0x000fca00078e0200 */
        /* <DEDUP_REMOVED lines=12> */
[----:B------:R-:W2:Y:S02]  /*02f0*/  SHFL.IDX PT, R6, R4, 0x1f, 0x1f ;  /* 0x03e01f0004067f89 */ /* 0x000ea400000e0000 */
[----:B--2---:R-:W-:-:S04]  /*0300*/  IMAD R6, R6, c[0x0][0x538], RZ ;  /* 0x00014e0006067a24 */ /* 0x004fc800078e02ff */
[----:B------:R-:W-:Y:S01]  /*0310*/  IMAD.MOV.U32 R0, RZ, RZ, R6 ;  /* 0x000000ffff007224 */ /* 0x000fe200078e0006 */
[----:B-1----:R-:W-:-:S13]  /*0320*/  ISETP.GT.AND P0, PT, R6, UR4, PT ;  /* 0x0000000406007c0c */ /* 0x002fda000bf04270 */
[----:B------:R-:W-:Y:S05]  /*0330*/  @P0 BRA `(.L_x_14) ;  /* 0x0000027000000947 */ /* 0x000fea0003800000 */
[----:B------:R-:W-:Y:S02]  /*0340*/  MOV R6, R0 ;  /* 0x0000000000067202 */ /* 0x000fe40000000f00 */
[----:B------:R-:W-:-:S04]  /*0350*/  MOV R9, RZ ;  /* 0x000000ff00097202 */ /* 0x000fc80000000f00 */
.L_x_18:
[----:B------:R-:W-:-:S04]  /*0360*/  IADD3 R0, R9, 0x1f, RZ ;  /* 0x0000001f09007810 */ /* 0x000fc80007ffe0ff */
[----:B------:R-:W-:-:S13]  /*0370*/  ISETP.GE.AND P0, PT, R0, c[0x0][0x53c], PT ;  /* 0x00014f0000007a0c */ /* 0x000fda0003f06270 */
[----:B------:R-:W-:Y:S05]  /*0380*/  @P0 BRA `(.L_x_15) ;  /* 0x0000078000000947 */ /* 0x000fea0003800000 */
[----:B------:R-:W-:Y:S01]  /*0390*/  MOV R9, R0 ;  /* 0x0000000000097202 */ /* 0x000fe20000000f00 */
[----:B------:R-:W-:Y:S01]  /*03a0*/  IMAD.MOV.U32 R7, RZ, RZ, RZ ;  /* 0x000000ffff077224 */ /* 0x000fe200078e00ff */
[----:B------:R-:W-:Y:S02]  /*03b0*/  MOV R8, RZ ;  /* 0x000000ff00087202 */ /* 0x000fe40000000f00 */
[----:B------:R-:W-:-:S04]  /*03c0*/  IADD3 R0, R14, R9, RZ ;  /* 0x000000090e007210 */ /* 0x000fc80007ffe0ff */
[----:B------:R-:W-:-:S13]  /*03d0*/  ISETP.GE.OR P0, PT, R0, c[0x0][0x53c], !P6 ;  /* 0x00014f0000007a0c */ /* 0x000fda0007706670 */
[----:B------:R-:W-:Y:S01]  /*03e0*/  @!P0 MOV R2, 0x4 ;  /* 0x0000000400028802 */ /* 0x000fe20000000f00 */
[----:B------:R-:W-:-:S04]  /*03f0*/  @!P0 IMAD.MOV.U32 R3, RZ, RZ, 0x4 ;  /* 0x00000004ff038424 */ /* 0x000fc800078e00ff */
[----:B------:R-:W-:-:S04]  /*0400*/  @!P0 IMAD.WIDE R4, R0, R2, c[0x0][0x580] ;  /* 0x0001600000048625 */ /* 0x000fc800078e0202 */
[----:B------:R-:W-:Y:S01]  /*0410*/  @!P0 IMAD.WIDE R2, R0, R3, c[0x0][0x578] ;  /* 0x00015e0000028625 */ /* 0x000fe200078e0203 */
[----:B------:R-:W2:Y:S04]  /*0420*/  @!P0 LDG.E R8, [R4.64] ;  /* 0x0000000604088981 */ /* 0x000ea8000c1e1900 */
[----:B------:R-:W2:Y:S02]  /*0430*/  @!P0 LDG.E R7, [R2.64] ;  /* 0x0000000602078981 */ /* 0x000ea4000c1e1900 */
[----:B--2---:R-:W-:Y:S01]  /*0440*/  IMAD R5, R8, R7, RZ ;  /* 0x0000000708057224 */ /* 0x004fe200078e02ff */
[----:B------:R-:W-:Y:S05]  /*0450*/  BRA.DIV ~URZ, `(.L_x_16) ;  /* 0x0000f4a27f007947 */ /* 0x000fea000b800000 */
[----:B------:R1:W2:Y:S02]  /*0460*/  SHFL.UP PT, R0, R5, 0x1, RZ ;  /* 0x0420000005007989 */ /* 0x0002a400000e00ff */
.L_x_115:
[----:B--2---:R-:W-:-:S04]  /*0470*/  SEL R0, R0, RZ, P5 ;  /* 0x000000ff00007207 */ /* 0x004fc80002800000 */
[----:B-1----:R-:W-:Y:S01]  /*0480*/  IADD3 R5, R5, R0, RZ ;  /* 0x0000000005057210 */ /* 0x002fe20007ffe0ff */
[----:B------:R-:W-:Y:S05]  /*0490*/  BRA.DIV ~URZ, `(.L_x_17) ;  /* 0x0000f4c27f007947 */ /* 0x000fea000b800000 */
[----:B------:R-:W1:Y:S02]  /*04a0*/  SHFL.UP PT, R0, R5, 0x2, RZ ;  /* 0x0440000005007989 */ /* 0x000e6400000e00ff */
[----:B-1----:R-:W-:-:S05]  /*04b0*/  SEL R0, R0, RZ, P4 ;  /* 0x000000ff00007207 */ /* 0x002fca0002000000 */
[----:B------:R-:W-:-:S05]  /*04c0*/  IMAD.IADD R0, R5, 0x1, R0 ;  /* 0x0000000105007824 */ /* 0x000fca00078e0200 */
        /* <DEDUP_REMOVED lines=9> */
[----:B------:R1:W2:Y:S02]  /*0560*/  SHFL.IDX PT, R0, R4, 0x1f, 0x1f ;  /* 0x03e01f0004007f89 */ /* 0x0002a400000e0000 */
.L_x_116:
[----:B--2---:R-:W-:-:S05]  /*0570*/  IMAD R0, R0, c[0x0][0x538], RZ ;  /* 0x00014e0000007a24 */ /* 0x004fca00078e02ff */
[----:B------:R-:W-:-:S04]  /*0580*/  IADD3 R6, R0, R6, RZ ;  /* 0x0000000600067210 */ /* 0x000fc80007ffe0ff */
[----:B------:R-:W-:-:S13]  /*0590*/  ISETP.GT.AND P0, PT, R6, UR4, PT ;  /* 0x0000000406007c0c */ /* 0x000fda000bf04270 */
[----:B-1----:R-:W-:Y:S05]  /*05a0*/  @!P0 BRA `(.L_x_18) ;  /* 0xfffffdb000008947 */ /* 0x002fea000383ffff */
.L_x_14:
[----:B------:R-:W-:-:S05]  /*05b0*/  IADD3 R12, -R0, R6, RZ ;  /* 0x00000006000c7210 */ /* 0x000fca0007ffe1ff */
[----:B------:R-:W-:-:S05]  /*05c0*/  IMAD R0, R4, c[0x0][0x538], R12 ;  /* 0x00014e0004007a24 */ /* 0x000fca00078e020c */
[----:B------:R-:W-:Y:S01]  /*05d0*/  ISETP.GT.AND P0, PT, R0, UR4, PT ;  /* 0x0000000400007c0c */ /* 0x000fe2000bf04270 */
[----:B------:R-:W-:-:S12]  /*05e0*/  BRA.DIV ~URZ, `(.L_x_19) ;  /* 0x0000f5227f007947 */ /* 0x000fd8000b800000 */
[----:B------:R-:W-:-:S04]  /*05f0*/  VOTE.ANY R5, PT, !P0 ;  /* 0x0000000000057806 */ /* 0x000fc800040e0100 */
.L_x_117:
[----:B------:R1:W2:Y:S01]  /*0600*/  POPC R13, R5 ;  /* 0x00000005000d7309 */ /* 0x0002a20000000000 */
[----:B------:R-:W-:Y:S05]  /*0610*/  BRA.DIV ~URZ, `(.L_x_20) ;  /* 0x0000f5427f007947 */ /* 0x000fea000b800000 */
[----:B--2---:R2:W3:Y:S01]  /*0620*/  SHFL.IDX PT, R11, R8, R13, 0x1f ;  /* 0x00001f0d080b7589 */ /* 0x0044e200000e0000 */
[----:B------:R-:W-:-:S03]  /*0630*/  MOV R6, RZ ;  /* 0x000000ff00067202 */ /* 0x000fc60000000f00 */
[----:B------:R2:W4:Y:S04]  /*0640*/  SHFL.IDX PT, R10, R7, R13, 0x1f ;  /* 0x00001f0d070a7589 */ /* 0x00052800000e0000 */
.L_x_118:
[----:B------:R-:W-:Y:S01]  /*0650*/  ISETP.NE.AND P0, PT, R5, RZ, PT ;  /* 0x000000ff0500720c */ /* 0x000fe20003f05270 */
[----:B------:R-:W-:-:S12]  /*0660*/  BSSY B0, `(.L_x_21) ;  /* 0x0000005000007945 */ /* 0x000fd80003800000 */
[----:B------:R-:W-:Y:S05]  /*0670*/  @!P0 BRA `(.L_x_22) ;  /* 0x0000003000008947 */ /* 0x000fea0003800000 */
[----:B------:R-:W-:Y:S01]  /*0680*/  IADD3 R3, R13, -0x1, RZ ;  /* 0xffffffff0d037810 */ /* 0x000fe20007ffe0ff */
[----:B------:R-:W-:Y:S05]  /*0690*/  BRA.DIV ~URZ, `(.L_x_23) ;  /* 0x0000f5a27f007947 */ /* 0x000fea000b800000 */
[----:B------:R1:W2:Y:S02]  /*06a0*/  SHFL.IDX PT, R6, R4, R3, 0x1f ;  /* 0x00001f0304067589 */ /* 0x0002a400000e0000 */
.L_x_22:
[----:B------:R-:W-:Y:S05]  /*06b0*/  BSYNC B0 ;  /* 0x0000000000007941 */ /* 0x000fea0003800000 */
.L_x_21:
[----:B---3--:R-:W-:Y:S01]  /*06c0*/  IABS R0, R11 ;  /* 0x0000000b00007213 */ /* 0x008fe20000000000 */
[----:B-12---:R-:W-:-:S04]  /*06d0*/  IMAD R4, R6, c[0x0][0x538], R12 ;  /* 0x00014e0006047a24 */ /* 0x006fc800078e020c */
[----:B------:R-:W-:Y:S01]  /*06e0*/  IMAD.MOV.U32 R5, RZ, RZ, R0 ;  /* 0x000000ffff057224 */ /* 0x000fe200078e0000 */
[----:B----4-:R-:W-:Y:S01]  /*06f0*/  IABS R0, R10 ;  /* 0x0000000a00007213 */ /* 0x010fe20000000000 */
[----:B------:R1:W-:Y:S01]  /*0700*/  STL [R1+0x48], R4 ;  /* 0x0000480401007387 */ /* 0x0003e20000100800 */
[----:B------:R-:W-:Y:S01]  /*0710*/  IADD3 R12, -R4, UR4, RZ ;  /* 0x00000004040c7c10 */ /* 0x000fe2000fffe1ff */
[----:B------:R-:W2:Y:S02]  /*0720*/  I2F.RP R2, R5 ;  /* 0x0000000500027306 */ /* 0x000ea40000209400 */
[----:B------:R-:W-:Y:S01]  /*0730*/  IMAD.MOV.U32 R7, RZ, RZ, R0 ;  /* 0x000000ffff077224 */ /* 0x000fe200078e0000 */
[----:B------:R-:W-:Y:S02]  /*0740*/  IABS R6, R12 ;  /* 0x0000000c00067213 */ /* 0x000fe40000000000 */
[----:B------:R-:W-:-:S03]  /*0750*/  IABS R0, R11 ;  /* 0x0000000b00007213 */ /* 0x000fc60000000000 */
[----:B------:R-:W-:Y:S01]  /*0760*/  I2F.RP R8, R7 ;  /* 0x0000000700087306 */ /* 0x000fe20000209400 */
[----:B------:R-:W-:-:S07]  /*0770*/  IADD3 R0, RZ, -R0, RZ ;  /* 0x80000000ff007210 */ /* 0x000fce0007ffe0ff */
[----:B--2---:R-:W2:Y:S02]  /*0780*/  MUFU.RCP R2, R2 ;  /* 0x0000000200027308 */ /* 0x004ea40000001000 */
[----:B--2---:R-:W-:-:S06]  /*0790*/  IADD3 R2, R2, 0xffffffe, RZ ;  /* 0x0ffffffe02027810 */ /* 0x004fcc0007ffe0ff */
[----:B------:R-:W2:Y:S02]  /*07a0*/  F2I.FTZ.U32.TRUNC.NTZ R3, R2 ;  /* 0x0000000200037305 */ /* 0x000ea4000021f000 */
[----:B--2---:R-:W-:-:S04]  /*07b0*/  IMAD.MOV R2, RZ, RZ, -R3 ;  /* 0x000000ffff027224 */ /* 0x004fc800078e0a03 */
[----:B-1----:R-:W-:Y:S02]  /*07c0*/  IMAD R4, R2, R5, RZ ;  /* 0x0000000502047224 */ /* 0x002fe400078e02ff */
[----:B------:R-:W-:-:S04]  /*07d0*/  IMAD.MOV.U32 R2, RZ, RZ, RZ ;  /* 0x000000ffff027224 */ /* 0x000fc800078e00ff */
[----:B------:R-:W-:-:S04]  /*07e0*/  IMAD.HI.U32 R2, R3, R4, R2 ;  /* 0x0000000403027227 */ /* 0x000fc800078e0002 */
[----:B------:R-:W-:-:S04]  /*07f0*/  IMAD.MOV.U32 R3, RZ, RZ, R6 ;  /* 0x000000ffff037224 */ /* 0x000fc800078e0006 */
[----:B------:R-:W-:-:S04]  /*0800*/  IMAD.HI.U32 R2, R2, R3, RZ ;  /* 0x0000000302027227 */ /* 0x000fc800078e00ff */
[----:B------:R-:W-:Y:S02]  /*0810*/  IMAD R0, R2, R0, R3 ;  /* 0x0000000002007224 */ /* 0x000fe400078e0203 */
[----:B------:R-:W1:Y:S03]  /*0820*/  MUFU.RCP R3, R8 ;  /* 0x0000000800037308 */ /* 0x000e660000001000 */
[----:B------:R-:W-:Y:S02]  /*0830*/  ISETP.GT.U32.AND P1, PT, R5, R0, PT ;  /* 0x000000000500720c */ /* 0x000fe40003f24070 */
[----:B-1----:R-:W-:-:S11]  /*0840*/  IADD3 R3, R3, 0xffffffe, RZ ;  /* 0x0ffffffe03037810 */ /* 0x002fd60007ffe0ff */
[----:B------:R-:W-:Y:S01]  /*0850*/  @!P1 IMAD.IADD R0, R0, 0x1, -R5 ;  /* 0x0000000100009824 */ /* 0x000fe200078e0a05 */
[----:B------:R-:W-:Y:S02]  /*0860*/  @!P1 IADD3 R2, R2, 0x1, RZ ;  /* 0x0000000102029810 */ /* 0x000fe40007ffe0ff */
[----:B------:R-:W-:Y:S01]  /*0870*/  ISETP.NE.AND P1, PT, R11, RZ, PT ;  /* 0x000000ff0b00720c */ /* 0x000fe20003f25270 */
[----:B------:R-:W1:Y:S01]  /*0880*/  F2I.FTZ.U32.TRUNC.NTZ R3, R3 ;  /* 0x0000000300037305 */ /* 0x000e62000021f000 */
[----:B------:R-:W-:Y:S02]  /*0890*/  ISETP.GE.U32.AND P2, PT, R0, R5, PT ;  /* 0x000000050000720c */ /* 0x000fe40003f46070 */
[----:B------:R-:W-:-:S04]  /*08a0*/  LOP3.LUT R0, R12, R11, RZ, 0x3c, !PT ;  /* 0x0000000b0c007212 */ /* 0x000fc800078e3cff */
[----:B------:R-:W-:-:S07]  /*08b0*/  ISETP.GE.AND P0, PT, R0, RZ, PT ;  /* 0x000000ff0000720c */ /* 0x000fce0003f06270 */
[----:B------:R-:W-:Y:S02]  /*08c0*/  @P2 IADD3 R2, R2, 0x1, RZ ;  /* 0x0000000102022810 */ /* 0x000fe40007ffe0ff */
[----:B-1----:R-:W-:-:S03]  /*08d0*/  IADD3 R0, RZ, -R3, RZ ;  /* 0x80000003ff007210 */ /* 0x002fc60007ffe0ff */
[----:B------:R-:W-:Y:S02]  /*08e0*/  IMAD.MOV.U32 R4, RZ, RZ, R2 ;  /* 0x000000ffff047224 */ /* 0x000fe400078e0002 */
[----:B------:R-:W-:Y:S01]  /*08f0*/  IMAD.MOV.U32 R2, RZ, RZ, R0 ;  /* 0x000000ffff027224 */ /* 0x000fe200078e0000 */
[----:B------:R-:W-:Y:S01]  /*0900*/  IABS R0, R10 ;  /* 0x0000000a00007213 */ /* 0x000fe20000000000 */
[----:B------:R-:W-:Y:S01]  /*0910*/  @!P0 IMAD.MOV R4, RZ, RZ, -R4 ;  /* 0x000000ffff048224 */ /* 0x000fe200078e0a04 */
[----:B------:R-:W-:Y:S01]  /*0920*/  @!P1 LOP3.LUT R4, RZ, R11, RZ, 0x33, !PT ;  /* 0x0000000bff049212 */ /* 0x000fe200078e33ff */
[----:B------:R-:W-:Y:S01]  /*0930*/  IMAD R5, R2, R7, RZ ;  /* 0x0000000702057224 */ /* 0x000fe200078e02ff */
[----:B------:R-:W-:Y:S01]  /*0940*/  MOV R2, RZ ;  /* 0x000000ff00027202 */ /* 0x000fe20000000f00 */
[----:B------:R-:W-:Y:S01]  /*0950*/  IMAD.MOV R6, RZ, RZ, -R0 ;  /* 0x000000ffff067224 */ /* 0x000fe200078e0a00 */
[----:B------:R-:W-:-:S03]  /*0960*/  IABS R8, R4 ;  /* 0x0000000400087213 */ /* 0x000fc60000000000 */
[----:B------:R-:W-:-:S04]  /*0970*/  IMAD.HI.U32 R0, R3, R5, R2 ;  /* 0x0000000503007227 */ /* 0x000fc800078e0002 */
[----:B------:R-:W-:Y:S02]  /*0980*/  IMAD.MOV.U32 R2, RZ, RZ, R8 ;  /* 0x000000ffff027224 */ /* 0x000fe400078e0008 */
[----:B------:R-:W-:Y:S02]  /*0990*/  IMAD.MOV.U32 R3, RZ, RZ, R6 ;  /* 0x000000ffff037224 */ /* 0x000fe400078e0006 */
[----:B------:R-:W-:-:S04]  /*09a0*/  IMAD.HI.U32 R0, R0, R2, RZ ;  /* 0x0000000200007227 */ /* 0x000fc800078e00ff */
[----:B------:R-:W-:Y:S02]  /*09b0*/  IMAD R2, R0, R3, R2 ;  /* 0x0000000300027224 */ /* 0x000fe400078e0202 */
[----:B------:R-:W-:-:S03]  /*09c0*/  IMAD R3, R4, R11, RZ ;  /* 0x0000000b04037224 */ /* 0x000fc600078e02ff */
[----:B------:R-:W-:Y:S02]  /*09d0*/  ISETP.GT.U32.AND P1, PT, R7, R2, PT ;  /* 0x000000020700720c */ /* 0x000fe40003f24070 */
[----:B------:R-:W-:-:S11]  /*09e0*/  IADD3 R3, R12, -R3, RZ ;  /* 0x800000030c037210 */ /* 0x000fd60007ffe0ff */
[----:B------:R-:W-:Y:S01]  /*09f0*/  @!P1 IMAD.IADD R2, R2, 0x1, -R7 ;  /* 0x0000000102029824 */ /* 0x000fe200078e0a07 */
[----:B------:R-:W-:Y:S02]  /*0a00*/  @!P1 IADD3 R0, R0, 0x1, RZ ;  /* 0x0000000100009810 */ /* 0x000fe40007ffe0ff */
[----:B------:R-:W-:Y:S02]  /*0a10*/  ISETP.NE.AND P1, PT, R10, RZ, PT ;  /* 0x000000ff0a00720c */ /* 0x000fe40003f25270 */
[----:B------:R-:W-:Y:S02]  /*0a20*/  ISETP.GE.U32.AND P2, PT, R2, R7, PT ;  /* 0x000000070200720c */ /* 0x000fe40003f46070 */
[----:B------:R-:W-:-:S04]  /*0a30*/  LOP3.LUT R2, R4, R10, RZ, 0x3c, !PT ;  /* 0x0000000a04027212 */ /* 0x000fc800078e3cff */
[----:B------:R-:W-:-:S07]  /*0a40*/  ISETP.GE.AND P0, PT, R2, RZ, PT ;  /* 0x000000ff0200720c */ /* 0x000fce0003f06270 */
[----:B------:R-:W-:-:S06]  /*0a50*/  @P2 IADD3 R0, R0, 0x1, RZ ;  /* 0x0000000100002810 */ /* 0x000fcc0007ffe0ff */
[----:B------:R-:W-:Y:S02]  /*0a60*/  @!P0 IADD3 R0, -R0, RZ, RZ ;  /* 0x000000ff00008210 */ /* 0x000fe40007ffe1ff */
[----:B------:R-:W-:-:S05]  /*0a70*/  @!P1 LOP3.LUT R0, RZ, R10, RZ, 0x33, !PT ;  /* 0x0000000aff009212 */ /* 0x000fca00078e33ff */
[--C-:B------:R-:W-:Y:S02]  /*0a80*/  IMAD.MOV R2, RZ, RZ, -R0.reuse ;  /* 0x000000ffff027224 */ /* 0x100fe400078e0a00 */
[C---:B------:R-:W-:Y:S02]  /*0a90*/  IMAD R0, R10.reuse, 0x1000000, R0 ;  /* 0x010000000a007824 */ /* 0x040fe400078e0200 */
[----:B------:R-:W-:Y:S02]  /*0aa0*/  IMAD R2, R10, R2, R4 ;  /* 0x000000020a027224 */ /* 0x000fe400078e0204 */
[----:B------:R-:W-:Y:S02]  /*0ab0*/  IMAD.IADD R4, R13, 0x1, R9 ;  /* 0x000000010d047824 */ /* 0x000fe400078e0209 */
[----:B------:R-:W-:-:S03]  /*0ac0*/  IMAD R0, R2, 0x10000, R0 ;  /* 0x0001000002007824 */ /* 0x000fc600078e0200 */
[----:B------:R1:W-:Y:S04]  /*0ad0*/  STL [R1+0x54], R4 ;  /* 0x0000540401007387 */ /* 0x0003e80000100800 */
[----:B------:R1:W-:Y:S04]  /*0ae0*/  STL [R1+0x50], R0 ;  /* 0x0000500001007387 */ /* 0x0003e80000100800 */
[----:B------:R1:W-:Y:S01]  /*0af0*/  STL [R1+0x4c], R3 ;  /* 0x00004c0301007387 */ /* 0x0003e20000100800 */
[----:B------:R-:W-:Y:S05]  /*0b00*/  BRA `(.L_x_24) ;  /* 0x0000006000007947 */ /* 0x000fea0003800000 */
.L_x_15:
[----:B------:R-:W-:Y:S01]  /*0b10*/  MOV R0, UR4 ;  /* 0x0000000400007c02 */ /* 0x000fe20008000f00 */
[----:B------:R-:W-:Y:S04]  /*0b20*/  STL [R1+0x4c], RZ ;  /* 0x00004cff01007387 */ /* 0x000fe80000100800 */
[----:B------:R-:W-:Y:S04]  /*0b30*/  STL [R1+0x50], RZ ;  /* 0x000050ff01007387 */ /* 0x000fe80000100800 */
[----:B------:R1:W-:Y:S02]  /*0b40*/  STL [R1+0x48], R0 ;  /* 0x0000480001007387 */ /* 0x0003e40000100800 */
[----:B-1----:R-:W-:-:S05]  /*0b50*/  MOV R0, c[0x0][0x53c] ;  /* 0x00014f0000007a02 */ /* 0x002fca0000000f00 */
[----:B------:R1:W-:Y:S02]  /*0b60*/  STL [R1+0x54], R0 ;  /* 0x0000540001007387 */ /* 0x0003e40000100800 */
.L_x_24:
[----:B-1----:R-:W2:Y:S04]  /*0b70*/  LDL R4, [R1+0x48] ;  /* 0x0000480001047983 */ /* 0x002ea80000100800 */
[----:B------:R-:W2:Y:S04]  /*0b80*/  LDL R5, [R1+0x4c] ;  /* 0x00004c0001057983 */ /* 0x000ea80000100800 */
[----:B------:R-:W2:Y:S04]  /*0b90*/  LDL R6, [R1+0x50] ;  /* 0x0000500001067983 */ /* 0x000ea80000100800 */
[----:B------:R-:W2:Y:S01]  /*0ba0*/  LDL R7, [R1+0x54] ;  /* 0x0000540001077983 */ /* 0x000ea20000100800 */
[----:B------:R-:W-:Y:S01]  /*0bb0*/  ISETP.NE.AND P0, PT, R14, RZ, PT ;  /* 0x000000ff0e00720c */ /* 0x000fe20003f05270 */
[----:B------:R-:W-:-:S12]  /*0bc0*/  WARPSYNC 0xffffffff ;  /* 0xffffffff00007948 */ /* 0x000fd80003800000 */
[----:B--2---:R1:W-:Y:S04]  /*0bd0*/  @!P0 STS.128 [0x1a080], R4 ;  /* 0x01a08004ff008388 */ /* 0x0043e80000000c00 */
[----:B------:R-:W-:Y:S06]  /*0be0*/  BAR.ARV 0x5, 0x100 ;  /* 0x0144000000007b1d */ /* 0x000fec0000002000 */
.L_x_13:
[----:B------:R-:W2:Y:S02]  /*0bf0*/  LDL R0, [R1+0x54] ;  /* 0x0000540001007983 */ /* 0x000ea40000100800 */
[----:B--2---:R-:W-:-:S13]  /*0c00*/  ISETP.GE.AND P0, PT, R0, c[0x0][0x53c], PT ;  /* 0x00014f0000007a0c */ /* 0x004fda0003f06270 */
[----:B------:R-:W-:Y:S05]  /*0c10*/  @P0 EXIT ;  /* 0x000000000000094d */ /* 0x000fea0003800000 */
[----:B------:R-:W2:Y:S01]  /*0c20*/  S2R R15, SR_TID.X ;  /* 0x00000000000f7919 */ /* 0x000ea20000002100 */
[----:B------:R-:W-:Y:S02]  /*0c30*/  ULDC UR5, c[0x0][0x2ac] ;  /* 0x0000ab0000057ab9 */ /* 0x000fe40000000800 */
[----:B------:R-:W-:Y:S02]  /*0c40*/  ULDC UR4, c[0x0][0x1d0] ;  /* 0x0000740000047ab9 */ /* 0x000fe40000000800 */
[----:B------:R-:W-:Y:S01]  /*0c50*/  UIMAD UR5, UR5, UR4, URZ ;  /* 0x00000004050572a4 */ /* 0x000fe2000f8e023f */
[----:B-12---:R-:W-:-:S04]  /*0c60*/  SHF.R.S32.HI R7, RZ, 0x1f, R15 ;  /* 0x0000001fff077819 */ /* 0x006fc8000001140f */
[CC--:B------:R-:W-:Y:S02]  /*0c70*/  LEA.HI R2, R7.reuse, R15.reuse, RZ, 0x4 ;  /* 0x0000000f07027211 */ /* 0x0c0fe400078f20ff */
[----:B------:R-:W-:Y:S02]  /*0c80*/  LEA.HI R14, R7, R15, RZ, 0x2 ;  /* 0x0000000f070e7211 */ /* 0x000fe400078f10ff */
[----:B------:R-:W-:Y:S02]  /*0c90*/  SHF.R.S32.HI R3, RZ, 0x4, R2 ;  /* 0x00000004ff037819 */ /* 0x000fe40000011402 */
[--C-:B------:R-:W-:Y:S02]  /*0ca0*/  SHF.R.S32.HI R8, RZ, 0x2, R14.reuse ;  /* 0x00000002ff087819 */ /* 0x100fe4000001140e */
[----:B------:R-:W-:Y:S02]  /*0cb0*/  LEA.HI R0, R2, R3, RZ, 0x1 ;  /* 0x0000000302007211 */ /* 0x000fe400078f08ff */
[----:B------:R-:W-:-:S02]  /*0cc0*/  SHF.R.S32.HI R4, RZ, 0x1f, R14 ;  /* 0x0000001fff047819 */ /* 0x000fc4000001140e */
[----:B------:R-:W-:Y:S02]  /*0cd0*/  LOP3.LUT R0, R0, 0xfffffffe, RZ, 0xc0, !PT ;  /* 0xfffffffe00007812 */ /* 0x000fe400078ec0ff */
[CC--:B------:R-:W-:Y:S02]  /*0ce0*/  LEA.HI R10, R7.reuse, R15.reuse, RZ, 0x3 ;  /* 0x0000000f070a7211 */ /* 0x0c0fe400078f18ff */
[----:B------:R-:W-:Y:S01]  /*0cf0*/  LEA.HI R9, R7, R15, RZ, 0x5 ;  /* 0x0000000f07097211 */ /* 0x000fe200078f28ff */
[----:B------:R-:W-:Y:S01]  /*0d00*/  IMAD.IADD R12, R3, 0x1, -R0 ;  /* 0x00000001030c7824 */ /* 0x000fe200078e0a00 */
[----:B------:R-:W-:Y:S02]  /*0d10*/  LOP3.LUT R0, R2, 0xfffffff0, RZ, 0xc0, !PT ;  /* 0xfffffff002007812 */ /* 0x000fe400078ec0ff */
[----:B------:R-:W-:Y:S02]  /*0d20*/  LEA.HI R2, R4, R8, RZ, 0x3 ;  /* 0x0000000804027211 */ /* 0x000fe400078f18ff */
[----:B------:R-:W-:Y:S01]  /*0d30*/  SHF.R.S32.HI R5, RZ, 0x3, R10 ;  /* 0x00000003ff057819 */ /* 0x000fe2000001140a */
[----:B------:R-:W-:Y:S01]  /*0d40*/  IMAD.IADD R0, R15, 0x1, -R0 ;  /* 0x000000010f007824 */ /* 0x000fe200078e0a00 */
[----:B------:R-:W-:-:S02]  /*0d50*/  LOP3.LUT R4, R10, 0xfffffff8, RZ, 0xc0, !PT ;  /* 0xfffffff80a047812 */ /* 0x000fc400078ec0ff */
[----:B------:R-:W-:Y:S01]  /*0d60*/  LOP3.LUT R2, R2, 0xfffffff8, RZ, 0xc0, !PT ;  /* 0xfffffff802027812 */ /* 0x000fe200078ec0ff */
[----:B------:R-:W-:Y:S01]  /*0d70*/  IMAD.SHL.U32 R3, R5, 0x40, RZ ;  /* 0x0000004005037824 */ /* 0x000fe200078e00ff */
[----:B------:R-:W-:Y:S01]  /*0d80*/  SHF.R.S32.HI R243, RZ, 0x5, R9 ;  /* 0x00000005fff37819 */ /* 0x000fe20000011409 */
[----:B------:R-:W-:Y:S01]  /*0d90*/  IMAD.IADD R5, R15, 0x1, -R4 ;  /* 0x000000010f057824 */ /* 0x000fe200078e0a04 */
[----:B------:R-:W-:Y:S01]  /*0da0*/  SHF.R.S32.HI R4, RZ, 0x1f, R0 ;  /* 0x0000001fff047819 */ /* 0x000fe20000011400 */
[----:B------:R-:W-:Y:S01]  /*0db0*/  IMAD.IADD R8, R8, 0x1, -R2 ;  /* 0x0000000108087824 */ /* 0x000fe200078e0a02 */
[----:B------:R-:W-:Y:S01]  /*0dc0*/  LOP3.LUT R2, R3, 0x1c0, RZ, 0xc0, !PT ;  /* 0x000001c003027812 */ /* 0x000fe200078ec0ff */
[C---:B------:R-:W-:Y:S01]  /*0dd0*/  IMAD.SHL.U32 R251, R5.reuse, 0x8, RZ ;  /* 0x0000000805fb7824 */ /* 0x040fe200078e00ff */
[----:B------:R-:W-:Y:S01]  /*0de0*/  LEA.HI R13, R4, R0, RZ, 0x3 ;  /* 0x00000000040d7211 */ /* 0x000fe200078f18ff */
[----:B------:R-:W-:Y:S01]  /*0df0*/  IMAD.SHL.U32 R5, R5, 0x40, RZ ;  /* 0x0000004005057824 */ /* 0x000fe200078e00ff */
[----:B------:R-:W-:-:S02]  /*0e00*/  SHF.R.U32.HI R6, RZ, 0x3, R2 ;  /* 0x00000003ff067819 */ /* 0x000fc40000011602 */
[----:B------:R-:W-:Y:S02]  /*0e10*/  LOP3.LUT R4, R13, 0xfffffff8, RZ, 0xc0, !PT ;  /* 0xfffffff80d047812 */ /* 0x000fe400078ec0ff */
[----:B------:R-:W-:Y:S02]  /*0e20*/  LOP3.LUT R3, R2, 0x38, R251, 0xf8, !PT ;  /* 0x0000003802037812 */ /* 0x000fe400078ef8fb */
[----:B------:R-:W-:Y:S01]  /*0e30*/  LOP3.LUT R2, R5, 0x1c0, RZ, 0xc0, !PT ;  /* 0x000001c005027812 */ /* 0x000fe200078ec0ff */
[----:B------:R-:W-:Y:S01]  /*0e40*/  IMAD.IADD R0, R0, 0x1, -R4 ;  /* 0x0000000100007824 */ /* 0x000fe200078e0a04 */
[----:B------:R-:W-:Y:S02]  /*0e50*/  LOP3.LUT R4, R9, 0xffffffe0, RZ, 0xc0, !PT ;  /* 0xffffffe009047812 */ /* 0x000fe400078ec0ff */
[----:B------:R-:W-:Y:S02]  /*0e60*/  LOP3.LUT R11, R3, R6, RZ, 0x3c, !PT ;  /* 0x00000006030b7212 */ /* 0x000fe400078e3cff */
[----:B------:R-:W-:Y:S01]  /*0e70*/  LOP3.LUT R5, R2, 0x8, R10, 0xf8, !PT ;  /* 0x0000000802057812 */ /* 0x000fe200078ef80a */
[----:B------:R-:W-:Y:S01]  /*0e80*/  IMAD.IADD R17, R15, 0x1, -R4 ;  /* 0x000000010f117824 */ /* 0x000fe200078e0a04 */
[----:B------:R-:W-:-:S02]  /*0e90*/  SHF.R.U32.HI R3, RZ, 0x3, R2 ;  /* 0x00000003ff037819 */ /* 0x000fc40000011602 */
[----:B------:R-:W-:Y:S02]  /*0ea0*/  SHF.R.S32.HI R2, RZ, 0x1f, R9 ;  /* 0x0000001fff027819 */ /* 0x000fe40000011409 */
[----:B------:R-:W-:Y:S02]  /*0eb0*/  SHF.R.S32.HI R10, RZ, 0x1f, R17 ;  /* 0x0000001fff0a7819 */ /* 0x000fe40000011411 */
[----:B------:R-:W-:Y:S02]  /*0ec0*/  LEA.HI R2, R2, R243, RZ, 0x3 ;  /* 0x000000f302027211 */ /* 0x000fe400078f18ff */
[----:B------:R-:W-:Y:S01]  /*0ed0*/  LOP3.LUT R4, R14, 0xfffffffc, RZ, 0xc0, !PT ;  /* 0xfffffffc0e047812 */ /* 0x000fe200078ec0ff */
[----:B------:R-:W-:Y:S01]  /*0ee0*/  IMAD.MOV.U32 R14, RZ, RZ, 0x20 ;  /* 0x00000020ff0e7424 */ /* 0x000fe200078e00ff */
[----:B------:R-:W-:Y:S02]  /*0ef0*/  LOP3.LUT R9, R5, R3, RZ, 0x3c, !PT ;  /* 0x0000000305097212 */ /* 0x000fe400078e3cff */
[----:B------:R-:W-:Y:S01]  /*0f00*/  LOP3.LUT R3, R2, 0xffffff8, RZ, 0xc0, !PT ;  /* 0x0ffffff802037812 */ /* 0x000fe200078ec0ff */
[----:B------:R-:W-:Y:S01]  /*0f10*/  IMAD.IADD R2, R15, 0x1, -R4 ;  /* 0x000000010f027824 */ /* 0x000fe200078e0a04 */
[----:B------:R-:W-:-:S02]  /*0f20*/  LEA.HI R10, R10, R17, RZ, 0x2 ;  /* 0x000000110a0a7211 */ /* 0x000fc400078f10ff */
[----:B------:R-:W-:Y:S01]  /*0f30*/  LEA.HI R7, R7, R15, RZ, 0x6 ;  /* 0x0000000f07077211 */ /* 0x000fe200078f30ff */
[----:B------:R-:W-:Y:S01]  /*0f40*/  IMAD.IADD R5, R243, 0x1, -R3 ;  /* 0x00000001f3057824 */ /* 0x000fe200078e0a03 */
[----:B------:R-:W-:Y:S01]  /*0f50*/  SHF.R.S32.HI R4, RZ, 0x2, R10 ;  /* 0x00000002ff047819 */ /* 0x000fe2000001140a */
[----:B------:R-:W-:Y:S01]  /*0f60*/  IMAD.MOV.U32 R15, RZ, RZ, 0x10 ;  /* 0x00000010ff0f7424 */ /* 0x000fe200078e00ff */
[----:B------:R-:W-:Y:S01]  /*0f70*/  LOP3.LUT R6, R8, 0x1, RZ, 0xc0, !PT ;  /* 0x0000000108067812 */ /* 0x000fe200078ec0ff */
[----:B------:R-:W-:Y:S01]  /*0f80*/  IMAD.SHL.U32 R7, R7, 0x8, RZ ;  /* 0x0000000807077824 */ /* 0x000fe200078e00ff */
[----:B------:R-:W-:Y:S01]  /*0f90*/  LEA.HI R3, R2, R2, RZ, 0x1 ;  /* 0x0000000202037211 */ /* 0x000fe200078f08ff */
[----:B------:R-:W-:Y:S01]  /*0fa0*/  IMAD R16, R5, 0x10, R4 ;  /* 0x0000001005107824 */ /* 0x000fe200078e0204 */
[----:B------:R-:W-:Y:S01]  /*0fb0*/  ISETP.NE.U32.AND P0, PT, R6, 0x1, PT ;  /* 0x000000010600780c */ /* 0x000fe20003f05070 */
[----:B------:R-:W-:Y:S01]  /*0fc0*/  IMAD.SHL.U32 R4, R8, 0x40, RZ ;  /* 0x0000004008047824 */ /* 0x000fe200078e00ff */
[----:B------:R-:W-:Y:S01]  /*0fd0*/  LOP3.LUT R5, R3, 0x1ffffffe, RZ, 0xc0, !PT ;  /* 0x1ffffffe03057812 */ /* 0x000fe200078ec0ff */
[----:B------:R-:W-:Y:S01]  /*0fe0*/  IMAD.SHL.U32 R3, R0, 0x40, RZ ;  /* 0x0000004000037824 */ /* 0x000fe200078e00ff */
[----:B------:R-:W-:Y:S01]  /*0ff0*/  LOP3.LUT R11, R11, 0x7ffffe00, R7, 0xf8, !PT ;  /* 0x7ffffe000b0b7812 */ /* 0x000fe200078ef807 */
[----:B------:R-:W-:Y:S01]  /*1000*/  IMAD R7, R243, 0x200, R2 ;  /* 0x00000200f3077824 */ /* 0x000fe200078e0202 */
[----:B------:R-:W-:Y:S01]  /*1010*/  LOP3.LUT R4, R4, 0x1c0, RZ, 0xc0, !PT ;  /* 0x000001c004047812 */ /* 0x000fe200078ec0ff */
[----:B------:R1:W-:Y:S01]  /*1020*/  STL [R1+0x184], R16 ;  /* 0x0001841001007387 */ /* 0x0003e20000100800 */
[----:B------:R-:W-:Y:S01]  /*1030*/  R2P PR, R8, 0x6 ;  /* 0x0000000608007804 */ /* 0x000fe20000000000 */
[----:B------:R-:W-:Y:S01]  /*1040*/  IMAD.IADD R8, R2, 0x1, -R5 ;  /* 0x0000000102087824 */ /* 0x000fe200078e0a05 */
[----:B------:R-:W-:Y:S01]  /*1050*/  LEA.HI R2, R4, R4, RZ, 0x1d ;  /* 0x0000000404027211 */ /* 0x000fe200078fe8ff */
[----:B------:R-:W-:Y:S01]  /*1060*/  IMAD.SHL.U32 R6, R12, 0x8, RZ ;  /* 0x000000080c067824 */ /* 0x000fe200078e00ff */
[----:B------:R-:W-:Y:S01]  /*1070*/  LOP3.LUT R3, R3, 0x1c0, RZ, 0xc0, !PT ;  /* 0x000001c003037812 */ /* 0x000fe200078ec0ff */
[----:B------:R-:W-:Y:S01]  /*1080*/  IMAD R8, R8, 0x8, R16 ;  /* 0x0000000808087824 */ /* 0x000fe200078e0210 */
[----:B------:R-:W-:Y:S01]  /*1090*/  LOP3.LUT P4, RZ, R0, 0x2, RZ, 0xc0, !PT ;  /* 0x0000000200ff7812 */ /* 0x000fe2000788c0ff */
[----:B------:R-:W-:Y:S01]  /*10a0*/  IMAD.U32 R7, R7, 0x2, R2 ;  /* 0x0000000207077824 */ /* 0x000fe200078e0002 */
[----:B------:R-:W-:Y:S01]  /*10b0*/  LOP3.LUT R2, R10, 0x7ffffffc, RZ, 0xc0, !PT ;  /* 0x7ffffffc0a027812 */ /* 0x000fe200078ec0ff */
[----:B------:R-:W-:Y:S01]  /*10c0*/  IMAD.SHL.U32 R247, R11, 0x2, RZ ;  /* 0x000000020bf77824 */ /* 0x000fe200078e00ff */
[----:B------:R2:W-:Y:S01]  /*10d0*/  STL [R1+0x188], R8 ;  /* 0x0001880801007387 */ /* 0x0005e20000100800 */
[----:B------:R-:W-:-:S02]  /*10e0*/  LOP3.LUT R6, R3, 0x8, R6, 0xf8, !PT ;  /* 0x0000000803067812 */ /* 0x000fc400078ef806 */
[----:B------:R-:W-:Y:S01]  /*10f0*/  IMAD.IADD R2, R17, 0x1, -R2 ;  /* 0x0000000111027824 */ /* 0x000fe200078e0a02 */
[----:B------:R-:W-:Y:S02]  /*1100*/  SHF.R.U32.HI R3, RZ, 0x3, R3 ;  /* 0x00000003ff037819 */ /* 0x000fe40000011603 */
[----:B------:R-:W-:Y:S01]  /*1110*/  LOP3.LUT P3, RZ, R0, 0x4, RZ, 0xc0, !PT ;  /* 0x0000000400ff7812 */ /* 0x000fe2000786c0ff */
[----:B------:R-:W-:Y:S01]  /*1120*/  IMAD.SHL.U32 R41, R2, 0x2, RZ ;  /* 0x0000000202297824 */ /* 0x000fe200078e00ff */
[----:B------:R-:W-:Y:S01]  /*1130*/  LOP3.LUT R3, R6, R3, RZ, 0x3c, !PT ;  /* 0x0000000306037212 */ /* 0x000fe200078e3cff */
[----:B------:R-:W-:Y:S01]  /*1140*/  IMAD.SHL.U32 R6, R13, 0x40, RZ ;  /* 0x000000400d067824 */ /* 0x000fe200078e00ff */
[----:B------:R-:W-:Y:S01]  /*1150*/  SEL R5, R15, 0xfffffff0, !P4 ;  /* 0xfffffff00f057807 */ /* 0x000fe20006000000 */
[----:B------:R-:W-:Y:S01]  /*1160*/  IMAD R0, R12, 0x200, R9 ;  /* 0x000002000c007824 */ /* 0x000fe200078e0209 */
[C---:B------:R-:W-:Y:S01]  /*1170*/  IADD3 R40, R41.reuse, 0x8, RZ ;  /* 0x0000000829287810 */ /* 0x040fe20007ffe0ff */
[----:B------:R-:W-:Y:S01]  /*1180*/  STL [R1+0x84], R41 ;  /* 0x0000842901007387 */ /* 0x000fe20000100800 */
[C---:B------:R-:W-:Y:S01]  /*1190*/  IADD3 R39, R41.reuse, 0x10, RZ ;  /* 0x0000001029277810 */ /* 0x040fe20007ffe0ff */
[----:B------:R-:W-:Y:S01]  /*11a0*/  IMAD.MOV.U32 R9, RZ, RZ, 0x40 ;  /* 0x00000040ff097424 */ /* 0x000fe200078e00ff */
[C---:B------:R-:W-:Y:S01]  /*11b0*/  IADD3 R38, R41.reuse, 0x18, RZ ;  /* 0x0000001829267810 */ /* 0x040fe20007ffe0ff */
[----:B------:R-:W-:Y:S01]  /*11c0*/  STL [R1+0x100], R40 ;  /* 0x0001002801007387 */ /* 0x000fe20000100800 */
[----:B------:R-:W-:-:S02]  /*11d0*/  IADD3 R37, R41, 0x20, RZ ;  /* 0x0000002029257810 */ /* 0x000fc40007ffe0ff */
[C---:B------:R-:W-:Y:S01]  /*11e0*/  IADD3 R36, R41.reuse, 0x28, RZ ;  /* 0x0000002829247810 */ /* 0x040fe20007ffe0ff */
[----:B------:R-:W-:Y:S01]  /*11f0*/  STL [R1+0xfc], R39 ;  /* 0x0000fc2701007387 */ /* 0x000fe20000100800 */
[C---:B------:R-:W-:Y:S02]  /*1200*/  IADD3 R35, R41.reuse, 0x30, RZ ;  /* 0x0000003029237810 */ /* 0x040fe40007ffe0ff */
[C---:B------:R-:W-:Y:S01]  /*1210*/  IADD3 R34, R41.reuse, 0x38, RZ ;  /* 0x0000003829227810 */ /* 0x040fe20007ffe0ff */
[----:B------:R-:W-:Y:S01]  /*1220*/  STL [R1+0xf8], R38 ;  /* 0x0000f82601007387 */ /* 0x000fe20000100800 */
[C---:B------:R-:W-:Y:S02]  /*1230*/  IADD3 R33, R41.reuse, 0x40, RZ ;  /* 0x0000004029217810 */ /* 0x040fe40007ffe0ff */
[C---:B------:R-:W-:Y:S01]  /*1240*/  IADD3 R32, R41.reuse, 0x48, RZ ;  /* 0x0000004829207810 */ /* 0x040fe20007ffe0ff */
[----:B------:R3:W-:Y:S01]  /*1250*/  STL [R1+0xf4], R37 ;  /* 0x0000f42501007387 */ /* 0x0007e20000100800 */
[----:B------:R-:W-:-:S02]  /*1260*/  IADD3 R31, R41, 0x50, RZ ;  /* 0x00000050291f7810 */ /* 0x000fc40007ffe0ff */
[C---:B------:R-:W-:Y:S01]  /*1270*/  IADD3 R30, R41.reuse, 0x58, RZ ;  /* 0x00000058291e7810 */ /* 0x040fe20007ffe0ff */
[----:B------:R-:W-:Y:S01]  /*1280*/  STL [R1+0xf0], R36 ;  /* 0x0000f02401007387 */ /* 0x000fe20000100800 */
[C---:B------:R-:W-:Y:S02]  /*1290*/  IADD3 R29, R41.reuse, 0x60, RZ ;  /* 0x00000060291d7810 */ /* 0x040fe40007ffe0ff */
[C---:B------:R-:W-:Y:S01]  /*12a0*/  IADD3 R28, R41.reuse, 0x68, RZ ;  /* 0x00000068291c7810 */ /* 0x040fe20007ffe0ff */
[----:B------:R-:W-:Y:S01]  /*12b0*/  STL [R1+0xec], R35 ;  /* 0x0000ec2301007387 */ /* 0x000fe20000100800 */
[----:B------:R-:W-:Y:S02]  /*12c0*/  SEL R4, R14, 0xffffffe0, !P3 ;  /* 0xffffffe00e047807 */ /* 0x000fe40005800000 */
[C---:B------:R-:W-:Y:S01]  /*12d0*/  IADD3 R27, R41.reuse, 0x70, RZ ;  /* 0x00000070291b7810 */ /* 0x040fe20007ffe0ff */
[----:B------:R4:W-:Y:S01]  /*12e0*/  STL [R1+0xe8], R34 ;  /* 0x0000e82201007387 */ /* 0x0009e20000100800 */
[----:B------:R-:W-:Y:S01]  /*12f0*/  IADD3 R26, R41, 0x78, RZ ;  /* 0x00000078291a7810 */ /* 0x000fe20007ffe0ff */
[----:B------:R-:W-:Y:S01]  /*1300*/  IMAD.IADD R4, R5, 0x1, R4 ;  /* 0x0000000105047824 */ /* 0x000fe200078e0204 */
[----:B------:R-:W-:Y:S01]  /*1310*/  IADD3 R20, R251, 0x40, RZ ;  /* 0x00000040fb147810 */ /* 0x000fe20007ffe0ff */
[----:B------:R-:W-:Y:S01]  /*1320*/  STL [R1+0xe4], R33 ;  /* 0x0000e42101007387 */ /* 0x000fe20000100800 */
[----:B------:R-:W-:-:S02]  /*1330*/  IADD3 R25, R41, 0x80, RZ ;  /* 0x0000008029197810 */ /* 0x000fc40007ffe0ff */
[----:B------:R-:W-:Y:S01]  /*1340*/  IADD3 R19, R251, 0x80, RZ ;  /* 0x00000080fb137810 */ /* 0x000fe20007ffe0ff */
[----:B------:R-:W-:Y:S01]  /*1350*/  STL [R1+0xe0], R32 ;  /* 0x0000e02001007387 */ /* 0x000fe20000100800 */
[----:B------:R-:W-:Y:S02]  /*1360*/  IADD3 R24, R41, 0x88, RZ ;  /* 0x0000008829187810 */ /* 0x000fe40007ffe0ff */
[----:B------:R-:W-:Y:S01]  /*1370*/  IADD3 R18, R251, 0xc0, RZ ;  /* 0x000000c0fb127810 */ /* 0x000fe20007ffe0ff */
[----:B------:R5:W-:Y:S01]  /*1380*/  STL [R1+0xdc], R31 ;  /* 0x0000dc1f01007387 */ /* 0x000be20000100800 */
[----:B------:R-:W-:Y:S02]  /*1390*/  IADD3 R23, R41, 0x90, RZ ;  /* 0x0000009029177810 */ /* 0x000fe40007ffe0ff */
[----:B------:R-:W-:Y:S01]  /*13a0*/  LOP3.LUT R3, R3, 0x7ffffe00, R6, 0xf8, !PT ;  /* 0x7ffffe0003037812 */ /* 0x000fe200078ef806 */
[----:B------:R-:W-:Y:S01]  /*13b0*/  STL [R1+0xd8], R30 ;  /* 0x0000d81e01007387 */ /* 0x000fe20000100800 */
[----:B------:R-:W-:-:S02]  /*13c0*/  IADD3 R22, R41, 0x98, RZ ;  /* 0x0000009829167810 */ /* 0x000fc40007ffe0ff */
[----:B------:R-:W-:Y:S01]  /*13d0*/  SHF.R.S32.HI R5, RZ, 0x1f, R251 ;  /* 0x0000001fff057819 */ /* 0x000fe200000114fb */
[----:B------:R-:W-:Y:S01]  /*13e0*/  STL [R1+0xd4], R29 ;  /* 0x0000d41d01007387 */ /* 0x000fe20000100800 */
[----:B------:R-:W-:Y:S02]  /*13f0*/  SHF.R.S32.HI R6, RZ, 0x1f, R20 ;  /* 0x0000001fff067819 */ /* 0x000fe40000011414 */
[C---:B------:R-:W-:Y:S01]  /*1400*/  IADD3 R21, R41.reuse, 0xa0, RZ ;  /* 0x000000a029157810 */ /* 0x040fe20007ffe0ff */
[----:B------:R2:W-:Y:S01]  /*1410*/  STL [R1+0xd0], R28 ;  /* 0x0000d01c01007387 */ /* 0x0005e20000100800 */
[----:B------:R-:W-:Y:S02]  /*1420*/  SHF.R.S32.HI R5, RZ, 0x1f, R19 ;  /* 0x0000001fff057819 */ /* 0x000fe40000011413 */
[----:B------:R-:W-:Y:S01]  /*1430*/  IADD3 R20, R41, 0xa8, RZ ;  /* 0x000000a829147810 */ /* 0x000fe20007ffe0ff */
[----:B------:R-:W-:Y:S01]  /*1440*/  STL [R1+0xcc], R27 ;  /* 0x0000cc1b01007387 */ /* 0x000fe20000100800 */
[----:B------:R-:W-:-:S02]  /*1450*/  SHF.R.S32.HI R6, RZ, 0x1f, R18 ;  /* 0x0000001fff067819 */ /* 0x000fc40000011412 */
[C---:B------:R-:W-:Y:S01]  /*1460*/  IADD3 R19, R41.reuse, 0xb0, RZ ;  /* 0x000000b029137810 */ /* 0x040fe20007ffe0ff */
[----:B------:R-:W-:Y:S01]  /*1470*/  STL [R1+0xc8], R26 ;  /* 0x0000c81a01007387 */ /* 0x000fe20000100800 */
[C---:B------:R-:W-:Y:S02]  /*1480*/  IADD3 R18, R41.reuse, 0xb8, RZ ;  /* 0x000000b829127810 */ /* 0x040fe40007ffe0ff */
[C---:B------:R-:W-:Y:S01]  /*1490*/  IADD3 R17, R41.reuse, 0xc0, RZ ;  /* 0x000000c029117810 */ /* 0x040fe20007ffe0ff */
[----:B------:R2:W-:Y:S01]  /*14a0*/  STL [R1+0xc4], R25 ;  /* 0x0000c41901007387 */ /* 0x0005e20000100800 */
[C---:B-1----:R-:W-:Y:S02]  /*14b0*/  IADD3 R16, R41.reuse, 0xc8, RZ ;  /* 0x000000c829107810 */ /* 0x042fe40007ffe0ff */
[C---:B------:R-:W-:Y:S01]  /*14c0*/  IADD3 R15, R41.reuse, 0xd0, RZ ;  /* 0x000000d0290f7810 */ /* 0x040fe20007ffe0ff */
[----:B------:R-:W-:Y:S01]  /*14d0*/  STL [R1+0xc0], R24 ;  /* 0x0000c01801007387 */ /* 0x000fe20000100800 */
[----:B------:R-:W-:-:S02]  /*14e0*/  IADD3 R13, R41, 0xd8, RZ ;  /* 0x000000d8290d7810 */ /* 0x000fc40007ffe0ff */
[----:B------:R-:W-:Y:S01]  /*14f0*/  LEA R135, R0, 0x14080, 0x1 ;  /* 0x0001408000877811 */ /* 0x000fe200078e08ff */
[----:B------:R-:W-:Y:S01]  /*1500*/  STL [R1+0xbc], R23 ;  /* 0x0000bc1701007387 */ /* 0x000fe20000100800 */
[----:B------:R-:W-:Y:S02]  /*1510*/  IADD3 R12, R41, 0xe0, RZ ;  /* 0x000000e0290c7810 */ /* 0x000fe40007ffe0ff */
[C---:B------:R-:W-:Y:S01]  /*1520*/  SEL R6, R9.reuse, 0xffffffc0, !P2 ;  /* 0xffffffc009067807 */ /* 0x040fe20005000000 */
[----:B------:R1:W-:Y:S01]  /*1530*/  STL [R1+0xb8], R22 ;  /* 0x0000b81601007387 */ /* 0x0003e20000100800 */
[----:B------:R-:W-:Y:S02]  /*1540*/  SEL R0, R9, 0xffffffc0, !P3 ;  /* 0xffffffc009007807 */ /* 0x000fe40005800000 */
[C---:B------:R-:W-:Y:S01]  /*1550*/  IADD3 R11, R41.reuse, 0xe8, RZ ;  /* 0x000000e8290b7810 */ /* 0x040fe20007ffe0ff */
[----:B------:R-:W-:Y:S01]  /*1560*/  STL [R1+0xb4], R21 ;  /* 0x0000b41501007387 */ /* 0x000fe20000100800 */
[----:B------:R-:W-:-:S02]  /*1570*/  IADD3 R10, R41, 0xf0, RZ ;  /* 0x000000f0290a7810 */ /* 0x000fc40007ffe0ff */
[----:B------:R-:W-:Y:S01]  /*1580*/  LEA R9, R7, 0x80, 0x1 ;  /* 0x0000008007097811 */ /* 0x000fe200078e08ff */
[----:B------:R-:W-:Y:S01]  /*1590*/  STL [R1+0xb0], R20 ;  /* 0x0000b01401007387 */ /* 0x000fe20000100800 */
[----:B------:R-:W-:Y:S02]  /*15a0*/  SHF.R.S32.HI R7, RZ, 0x1f, R40 ;  /* 0x0000001fff077819 */ /* 0x000fe40000011428 */
[C---:B------:R-:W-:Y:S01]  /*15b0*/  SEL R5, R14.reuse, 0xffffffe0, !P1 ;  /* 0xffffffe00e057807 */ /* 0x040fe20004800000 */
[----:B------:R1:W-:Y:S01]  /*15c0*/  STL [R1+0xac], R19 ;  /* 0x0000ac1301007387 */ /* 0x0003e20000100800 */
[----:B------:R-:W-:Y:S02]  /*15d0*/  SEL R2, R14, 0xffffffe0, !P4 ;  /* 0xffffffe00e027807 */ /* 0x000fe40006000000 */
[----:B--2---:R-:W-:Y:S01]  /*15e0*/  IADD3 R8, R41, 0xf8, RZ ;  /* 0x000000f829087810 */ /* 0x004fe20007ffe0ff */
[----:B------:R-:W-:Y:S01]  /*15f0*/  STL [R1+0xa8], R18 ;  /* 0x0000a81201007387 */ /* 0x000fe20000100800 */
[----:B------:R-:W-:-:S02]  /*1600*/  SHF.R.S32.HI R14, RZ, 0x1f, R39 ;  /* 0x0000001fff0e7819 */ /* 0x000fc40000011427 */
[----:B---3--:R-:W-:Y:S01]  /*1610*/  SHF.R.S32.HI R37, RZ, 0x1f, R37 ;  /* 0x0000001fff257819 */ /* 0x008fe20000011425 */
[----:B------:R-:W-:Y:S01]  /*1620*/  STL [R1+0xa4], R17 ;  /* 0x0000a41101007387 */ /* 0x000fe20000100800 */
[----:B----4-:R-:W-:Y:S02]  /*1630*/  SHF.R.S32.HI R34, RZ, 0x1f, R34 ;  /* 0x0000001fff227819 */ /* 0x010fe40000011422 */
[----:B-----5:R-:W-:Y:S01]  /*1640*/  SHF.R.S32.HI R31, RZ, 0x1f, R31 ;  /* 0x0000001fff1f7819 */ /* 0x020fe2000001141f */
[----:B------:R2:W-:Y:S01]  /*1650*/  STL [R1+0xa0], R16 ;  /* 0x0000a01001007387 */ /* 0x0005e20000100800 */
[----:B------:R-:W-:Y:S02]  /*1660*/  SHF.R.S32.HI R28, RZ, 0x1f, R28 ;  /* 0x0000001fff1c7819 */ /* 0x000fe4000001141c */
[----:B------:R-:W-:Y:S01]  /*1670*/  SHF.R.S32.HI R25, RZ, 0x1f, R25 ;  /* 0x0000001fff197819 */ /* 0x000fe20000011419 */
[----:B------:R-:W-:Y:S01]  /*1680*/  STL [R1+0x9c], R15 ;  /* 0x00009c0f01007387 */ /* 0x000fe20000100800 */
[----:B-1----:R-:W-:-:S02]  /*1690*/  SHF.R.S32.HI R22, RZ, 0x1f, R22 ;  /* 0x0000001fff167819 */ /* 0x002fc40000011416 */
[----:B------:R-:W-:Y:S01]  /*16a0*/  LEA R237, R3, 0x4080, 0x1 ;  /* 0x0000408003ed7811 */ /* 0x000fe200078e08ff */
[----:B------:R-:W-:Y:S03]  /*16b0*/  STL [R1+0x98], R13 ;  /* 0x0000980d01007387 */ /* 0x000fe60000100800 */
[--C-:B------:R-:W-:Y:S01]  /*16c0*/  IADD3 R240, R0, R237, R2.reuse ;  /* 0x000000ed00f07210 */ /* 0x100fe20007ffe002 */
[----:B------:R-:W-:Y:S01]  /*16d0*/  STL [R1+0x94], R12 ;  /* 0x0000940c01007387 */ /* 0x000fe20000100800 */
[----:B------:R-:W-:Y:S01]  /*16e0*/  SHF.R.S32.HI R19, RZ, 0x1f, R19 ;  /* 0x0000001fff137819 */ /* 0x000fe20000011413 */
[----:B------:R-:W-:Y:S02]  /*16f0*/  IMAD R243, R243, 0x800, R237 ;  /* 0x00000800f3f37824 */ /* 0x000fe400078e02ed */
[----:B------:R-:W-:Y:S01]  /*1700*/  STL [R1+0x90], R11 ;  /* 0x0000900b01007387 */ /* 0x000fe20000100800 */
[----:B------:R-:W-:-:S02]  /*1710*/  IMAD.IADD R239, R237, 0x1, R2 ;  /* 0x00000001edef7824 */ /* 0x000fc400078e0202 */
[----:B------:R-:W-:Y:S01]  /*1720*/  IMAD.IADD R244, R2, 0x1, R243 ;  /* 0x0000000102f47824 */ /* 0x000fe200078e02f3 */
[----:B------:R-:W-:Y:S01]  /*1730*/  STL [R1+0x8c], R10 ;  /* 0x00008c0a01007387 */ /* 0x000fe20000100800 */
[----:B------:R-:W-:Y:S02]  /*1740*/  IMAD R242, R4, 0x2, R237 ;  /* 0x0000000204f27824 */ /* 0x000fe400078e02ed */
[----:B------:R-:W-:Y:S01]  /*1750*/  IMAD.IADD R238, R237, 0x1, R0 ;  /* 0x00000001edee7824 */ /* 0x000fe200078e0200 */
[----:B------:R1:W-:Y:S01]  /*1760*/  STL [R1+0x17c], R7 ;  /* 0x00017c0701007387 */ /* 0x0003e20000100800 */
[----:B--2---:R-:W-:Y:S01]  /*1770*/  SHF.R.S32.HI R16, RZ, 0x1f, R16 ;  /* 0x0000001fff107819 */ /* 0x004fe20000011410 */
[C---:B------:R-:W-:Y:S02]  /*1780*/  IMAD.IADD R246, R0.reuse, 0x1, R243 ;  /* 0x0000000100f67824 */ /* 0x040fe400078e02f3 */
[----:B------:R-:W-:Y:S01]  /*1790*/  STL [R1+0x88], R8 ;  /* 0x0000880801007387 */ /* 0x000fe20000100800 */
[----:B------:R-:W-:-:S03]  /*17a0*/  IMAD.IADD R245, R0, 0x1, R244 ;  /* 0x0000000100f57824 */ /* 0x000fc600078e02f4 */
[----:B------:R2:W-:Y:S04]  /*17b0*/  STL [R1+0x178], R14 ;  /* 0x0001780e01007387 */ /* 0x0005e80000100800 */
[----:B------:R-:W-:Y:S01]  /*17c0*/  STL [R1+0x5c], R9 ;  /* 0x00005c0901007387 */ /* 0x000fe20000100800 */
[----:B-1----:R-:W-:-:S05]  /*17d0*/  SHF.R.S32.HI R7, RZ, 0x1f, R38 ;  /* 0x0000001fff077819 */ /* 0x002fca0000011426 */
[----:B------:R1:W-:Y:S01]  /*17e0*/  STL [R1+0x174], R7 ;  /* 0x0001740701007387 */ /* 0x0003e20000100800 */
[----:B--2---:R-:W-:-:S03]  /*17f0*/  SHF.R.S32.HI R14, RZ, 0x1f, R36 ;  /* 0x0000001fff0e7819 */ /* 0x004fc60000011424 */
[----:B------:R-:W-:Y:S04]  /*1800*/  STL [R1+0x170], R37 ;  /* 0x0001702501007387 */ /* 0x000fe80000100800 */
[----:B------:R2:W-:Y:S01]  /*1810*/  STL [R1+0x16c], R14 ;  /* 0x00016c0e01007387 */ /* 0x0005e20000100800 */
        /* <DEDUP_REMOVED lines=34> */
[----:B------:R-:W-:Y:S01]  /*1a40*/  STL [R1+0x118], R14 ;  /* 0x0001180e01007387 */ /* 0x000fe20000100800 */
[----:B-1----:R-:W-:Y:S02]  /*1a50*/  SHF.R.S32.HI R7, RZ, 0x1f, R13 ;  /* 0x0000001fff077819 */ /* 0x002fe4000001140d */
[----:B------:R-:W-:Y:S02]  /*1a60*/  SHF.R.S32.HI R13, RZ, 0x1f, R12 ;  /* 0x0000001fff0d7819 */ /* 0x000fe4000001140c */
[----:B------:R-:W-:Y:S01]  /*1a70*/  SHF.R.S32.HI R12, RZ, 0x1f, R11 ;  /* 0x0000001fff0c7819 */ /* 0x000fe2000001140b */
[----:B------:R1:W-:Y:S01]  /*1a80*/  STL [R1+0x114], R7 ;  /* 0x0001140701007387 */ /* 0x0003e20000100800 */
[----:B------:R-:W-:-:S02]  /*1a90*/  SHF.R.S32.HI R11, RZ, 0x1f, R10 ;  /* 0x0000001fff0b7819 */ /* 0x000fc4000001140a */
[----:B------:R-:W-:Y:S01]  /*1aa0*/  SHF.R.S32.HI R10, RZ, 0x1f, R8 ;  /* 0x0000001fff0a7819 */ /* 0x000fe20000011408 */
[C---:B------:R-:W-:Y:S01]  /*1ab0*/  IMAD.IADD R8, R9.reuse, 0x1, R5 ;  /* 0x0000000109087824 */ /* 0x040fe200078e0205 */
[----:B------:R-:W-:Y:S04]  /*1ac0*/  STL [R1+0x110], R13 ;  /* 0x0001100d01007387 */ /* 0x000fe80000100800 */
[----:B------:R-:W-:Y:S04]  /*1ad0*/  STL [R1+0x10c], R12 ;  /* 0x00010c0c01007387 */ /* 0x000fe80000100800 */
[----:B------:R-:W-:Y:S04]  /*1ae0*/  STL [R1+0x108], R11 ;  /* 0x0001080b01007387 */ /* 0x000fe80000100800 */
[----:B------:R-:W-:Y:S04]  /*1af0*/  STL [R1+0x104], R10 ;  /* 0x0001040a01007387 */ /* 0x000fe80000100800 */
[----:B------:R2:W-:Y:S01]  /*1b00*/  STL [R1+0x68], R8 ;  /* 0x0000680801007387 */ /* 0x0005e20000100800 */
[----:B-1----:R-:W-:-:S02]  /*1b10*/  IADD3 R7, R9, -0x10, RZ ;  /* 0xfffffff009077810 */ /* 0x002fc40007ffe0ff */
[C---:B------:R-:W-:Y:S01]  /*1b20*/  @P0 IADD3 R7, R9.reuse, 0x10, RZ ;  /* 0x0000001009070810 */ /* 0x040fe20007ffe0ff */
[----:B------:R-:W-:-:S04]  /*1b30*/  IMAD.IADD R9, R9, 0x1, R6 ;  /* 0x0000000109097824 */ /* 0x000fc800078e0206 */
[--C-:B------:R-:W-:Y:S01]  /*1b40*/  IMAD.IADD R3, R5, 0x1, R7.reuse ;  /* 0x0000000105037824 */ /* 0x100fe200078e0207 */
[----:B------:R1:W-:Y:S01]  /*1b50*/  STL [R1+0x78], R9 ;  /* 0x0000780901007387 */ /* 0x0003e20000100800 */
[----:B------:R-:W-:Y:S02]  /*1b60*/  IMAD.IADD R5, R6, 0x1, R7 ;  /* 0x0000000106057824 */ /* 0x000fe400078e0207 */
[--C-:B------:R-:W-:Y:S01]  /*1b70*/  IMAD.IADD R2, R3, 0x1, R6.reuse ;  /* 0x0000000103027824 */ /* 0x100fe200078e0206 */
[----:B------:R1:W-:Y:S01]  /*1b80*/  STL [R1+0x60], R7 ;  /* 0x0000600701007387 */ /* 0x0003e20000100800 */
[----:B--2---:R-:W-:-:S05]  /*1b90*/  IMAD.IADD R8, R8, 0x1, R6 ;  /* 0x0000000108087824 */ /* 0x004fca00078e0206 */
[----:B------:R1:W-:Y:S04]  /*1ba0*/  STL [R1+0x74], R8 ;  /* 0x0000740801007387 */ /* 0x0003e80000100800 */
[----:B------:R1:W-:Y:S04]  /*1bb0*/  STL [R1+0x70], R5 ;  /* 0x0000700501007387 */ /* 0x0003e80000100800 */
[----:B------:R1:W-:Y:S04]  /*1bc0*/  STL [R1+0x64], R3 ;  /* 0x0000640301007387 */ /* 0x0003e80000100800 */
[----:B------:R1:W-:Y:S02]  /*1bd0*/  STL [R1+0x6c], R2 ;  /* 0x00006c0201007387 */ /* 0x0003e40000100800 */
.L_x_114:
[----:B------:R-:W2:Y:S01]  /*1be0*/  LDL R0, [R1+0x54] ;  /* 0x0000540001007983 */ /* 0x000ea20000100800 */
[----:B-1----:R-:W-:Y:S01]  /*1bf0*/  IMAD.MOV.U32 R8, RZ, RZ, 0x4 ;  /* 0x00000004ff087424 */ /* 0x002fe200078e00ff */
[----:B------:R-:W-:-:S04]  /*1c00*/  ISETP.NE.U32.AND P4, PT, RZ, c[0x0][0x370], PT ;  /* 0x0000dc00ff007a0c */ /* 0x000fc80003f85070 */
[----:B------:R-:W-:Y:S01]  /*1c10*/  ISETP.NE.AND.EX P4, PT, RZ, c[0x0][0x374], PT, P4 ;  /* 0x0000dd00ff007a0c */ /* 0x000fe20003f85340 */
[----:B--2---:R-:W-:-:S05]  /*1c20*/  IMAD.WIDE R2, R0, R8, c[0x0][0x588] ;  /* 0x0001620000027625 */ /* 0x004fca00078e0208 */
[----:B------:R-:W2:Y:S01]  /*1c30*/  LDG.E R13, [R2.64] ;  /* 0x00000006020d7981 */ /* 0x000ea2000c1e1900 */
[----:B------:R-:W-:Y:S01]  /*1c40*/  IMAD.MOV.U32 R16, RZ, RZ, RZ ;  /* 0x000000ffff107224 */ /* 0x000fe200078e00ff */
[----:B------:R-:W-:Y:S01]  /*1c50*/  ISETP.NE.U32.AND P2, PT, RZ, c[0x0][0x360], PT ;  /* 0x0000d800ff007a0c */ /* 0x000fe20003f45070 */
[----:B------:R-:W-:Y:S01]  /*1c60*/  IMAD.MOV.U32 R11, RZ, RZ, RZ ;  /* 0x000000ffff0b7224 */ /* 0x000fe200078e00ff */
[----:B------:R-:W-:Y:S02]  /*1c70*/  ISETP.NE.U32.AND P3, PT, RZ, c[0x0][0x348], PT ;  /* 0x0000d200ff007a0c */ /* 0x000fe40003f65070 */
[----:B------:R-:W-:Y:S02]  /*1c80*/  ISETP.NE.AND.EX P2, PT, RZ, c[0x0][0x364], PT, P2 ;  /* 0x0000d900ff007a0c */ /* 0x000fe40003f45320 */
[----:B------:R-:W-:Y:S02]  /*1c90*/  ISETP.NE.AND.EX P3, PT, RZ, c[0x0][0x34c], PT, P3 ;  /* 0x0000d300ff007a0c */ /* 0x000fe40003f65330 */
[----:B--2---:R-:W-:Y:S01]  /*1ca0*/  SHF.R.S32.HI R14, RZ, 0x1f, R13 ;  /* 0x0000001fff0e7819 */ /* 0x004fe2000001140d */
[C---:B------:R-:W-:Y:S01]  /*1cb0*/  IMAD.SHL.U32 R20, R13.reuse, 0x4, RZ ;  /* 0x000000040d147824 */ /* 0x040fe200078e00ff */
[C---:B------:R-:W-:Y:S01]  /*1cc0*/  @P4 LEA R6, P1, R13.reuse, c[0x0][0x370], 0x2 ;  /* 0x0000dc000d064a11 */ /* 0x040fe200078210ff */
[----:B------:R1:W-:Y:S01]  /*1cd0*/  STL [R1+0x3c], R13 ;  /* 0x00003c0d01007387 */ /* 0x0003e20000100800 */
[----:B------:R-:W-:-:S02]  /*1ce0*/  SHF.L.U64.HI R17, R13, 0x2, R14 ;  /* 0x000000020d117819 */ /* 0x000fc4000001020e */
[----:B------:R-:W-:Y:S01]  /*1cf0*/  @P4 LEA.HI.X R7, R13, c[0x0][0x374], R14, 0x2, P1 ;  /* 0x0000dd000d074a11 */ /* 0x000fe200008f140e */
[----:B------:R1:W-:Y:S02]  /*1d00*/  STL [R1+0x7c], R14 ;  /* 0x00007c0e01007387 */ /* 0x0003e40000100800 */
[C---:B------:R-:W-:Y:S02]  /*1d10*/  @P2 IADD3 R4, P0, R20.reuse, c[0x0][0x360], RZ ;  /* 0x0000d80014042a10 */ /* 0x040fe40007f1e0ff */
[----:B------:R-:W-:Y:S01]  /*1d20*/  IADD3 R2, P1, R20, c[0x0][0x348], RZ ;  /* 0x0000d20014027a10 */ /* 0x000fe20007f3e0ff */
[----:B------:R-:W2:Y:S01]  /*1d30*/  @P4 LDG.E R16, [R6.64] ;  /* 0x0000000606104981 */ /* 0x000ea2000c1e1900 */
[C---:B------:R-:W-:Y:S02]  /*1d40*/  @P2 IADD3.X R5, R17.reuse, c[0x0][0x364], RZ, P0, !PT ;  /* 0x0000d90011052a10 */ /* 0x040fe400007fe4ff */
[----:B------:R-:W-:Y:S01]  /*1d50*/  IADD3.X R3, R17, c[0x0][0x34c], RZ, P1, !PT ;  /* 0x0000d30011037a10 */ /* 0x000fe20000ffe4ff */
[----:B------:R1:W-:Y:S04]  /*1d60*/  STL [R1+0x40], R20 ;  /* 0x0000401401007387 */ /* 0x0003e80000100800 */
[----:B------:R1:W5:Y:S04]  /*1d70*/  @P2 LDG.E R12, [R4.64] ;  /* 0x00000006040c2981 */ /* 0x000368000c1e1900 */
[----:B------:R1:W5:Y:S04]  /*1d80*/  @P3 LDG.E R11, [R2.64] ;  /* 0x00000006020b3981 */ /* 0x000368000c1e1900 */
[----:B------:R1:W-:Y:S01]  /*1d90*/  STL [R1+0x44], R17 ;  /* 0x0000441101007387 */ /* 0x0003e20000100800 */
[----:B------:R-:W-:Y:S03]  /*1da0*/  YIELD ;  /* 0x0000000000007946 */ /* 0x000fe60003800000 */
[----:B--2---:R1:W-:Y:S01]  /*1db0*/  STL [R1+0x14], R16 ;  /* 0x0000141001007387 */ /* 0x0043e20000100800 */
[----:B------:R-:W-:Y:S05]  /*1dc0*/  @P2 BRA `(.L_x_25) ;  /* 0x0000005000002947 */ /* 0x000fea0003800000 */
[----:B-----5:R-:W-:Y:S01]  /*1dd0*/  MOV R12, c[0x0][0x168] ;  /* 0x00005a00000c7a02 */ /* 0x020fe20000000f00 */
[----:B------:R-:W-:Y:S05]  /*1de0*/  @!P3 BRA `(.L_x_25) ;  /* 0x000000300000b947 */ /* 0x000fea0003800000 */
[----:B------:R2:W3:Y:S04]  /*1df0*/  LDG.E R0, [R2.64] ;  /* 0x0000000602007981 */ /* 0x0004e8000c1e1900 */
[----:B-12---:R-:W3:Y:S02]  /*1e00*/  LDG.E R2, [R2.64+0x4] ;  /* 0x0000040602027981 */ /* 0x006ee4000c1e1900 */
[----:B---3--:R-:W-:-:S02]  /*1e10*/  IADD3 R12, -R0, R2, RZ ;  /* 0x00000002000c7210 */ /* 0x008fc40007ffe1ff */
.L_x_25:
[----:B------:R-:W-:-:S04]  /*1e20*/  ISETP.NE.U32.AND P0, PT, RZ, c[0x0][0x368], PT ;  /* 0x0000da00ff007a0c */ /* 0x000fc80003f05070 */
[----:B------:R-:W-:-:S13]  /*1e30*/  ISETP.NE.AND.EX P0, PT, RZ, c[0x0][0x36c], PT, P0 ;  /* 0x0000db00ff007a0c */ /* 0x000fda0003f05300 */
[----:B------:R-:W-:Y:S05]  /*1e40*/  @!P0 BRA `(.L_x_26) ;  /* 0x0000004000008947 */ /* 0x000fea0003800000 */
[----:B-1----:R-:W-:-:S04]  /*1e50*/  IADD3 R2, P0, R20, c[0x0][0x368], RZ ;  /* 0x0000da0014027a10 */ /* 0x002fc80007f1e0ff */
[----:B------:R-:W-:-:S05]  /*1e60*/  IADD3.X R3, R17, c[0x0][0x36c], RZ, P0, !PT ;  /* 0x0000db0011037a10 */ /* 0x000fca00007fe4ff */
[----:B------:R1:W5:Y:S01]  /*1e70*/  LDG.E R0, [R2.64] ;  /* 0x0000000602007981 */ /* 0x000362000c1e1900 */
[----:B------:R-:W-:Y:S05]  /*1e80*/  BRA `(.L_x_27) ;  /* 0x0000008000007947 */ /* 0x000fea0003800000 */
.L_x_26:
[----:B------:R-:W-:Y:S01]  /*1e90*/  ISETP.NE.U32.AND P0, PT, RZ, c[0x0][0x350], PT ;  /* 0x0000d400ff007a0c */ /* 0x000fe20003f05070 */
[----:B------:R-:W-:-:S03]  /*1ea0*/  IMAD.U32 R0, RZ, RZ, UR5 ;  /* 0x00000005ff007e24 */ /* 0x000fc6000f8e00ff */
[----:B------:R-:W-:-:S13]  /*1eb0*/  ISETP.NE.AND.EX P0, PT, RZ, c[0x0][0x354], PT, P0 ;  /* 0x0000d500ff007a0c */ /* 0x000fda0003f05300 */
[----:B------:R-:W-:Y:S05]  /*1ec0*/  @!P0 BRA `(.L_x_27) ;  /* 0x0000004000008947 */ /* 0x000fea0003800000 */
[----:B-1----:R-:W-:-:S05]  /*1ed0*/  IMAD.WIDE R2, R13, R8, c[0x0][0x350] ;  /* 0x0000d4000d027625 */ /* 0x002fca00078e0208 */
[----:B------:R-:W2:Y:S04]  /*1ee0*/  LDG.E R4, [R2.64] ;  /* 0x0000000602047981 */ /* 0x000ea8000c1e1900 */
[----:B------:R-:W2:Y:S02]  /*1ef0*/  LDG.E R0, [R2.64+0x4] ;  /* 0x0000040602007981 */ /* 0x000ea4000c1e1900 */
[----:B--2---:R-:W-:-:S04]  /*1f00*/  IADD3 R0, -R4, R0, RZ ;  /* 0x0000000004007210 */ /* 0x004fc80007ffe1ff */
.L_x_27:
[----:B------:R-:W2:Y:S01]  /*1f10*/  LDL R15, [R1+0x50] ;  /* 0x00005000010f7983 */ /* 0x000ea20000100800 */
[----:B-----5:R-:W-:Y:S01]  /*1f20*/  IMAD.IADD R22, R0, 0x1, -R16 ;  /* 0x0000000100167824 */ /* 0x020fe200078e0a10 */
[----:B------:R-:W-:Y:S04]  /*1f30*/  BSSY B0, `(.L_x_28) ;  /* 0x000002e000007945 */ /* 0x000fe80003800000 */
[----:B------:R-:W-:-:S02]  /*1f40*/  IADD3 R0, R22, 0x2f, RZ ;  /* 0x0000002f16007810 */ /* 0x000fc40007ffe0ff */
[----:B------:R-:W-:-:S03]  /*1f50*/  ISETP.GE.AND P0, PT, R22, 0x1, PT ;  /* 0x000000011600780c */ /* 0x000fc60003f06270 */
[----:B------:R-:W-:-:S05]  /*1f60*/  IMAD.HI R0, R0, 0x2aaaaaab, RZ ;  /* 0x2aaaaaab00007827 */ /* 0x000fca00078e02ff */
[----:B-1----:R-:W-:-:S04]  /*1f70*/  SHF.R.U32.HI R2, RZ, 0x1f, R0 ;  /* 0x0000001fff027819 */ /* 0x002fc80000011600 */
[----:B------:R-:W-:Y:S01]  /*1f80*/  LEA.HI.SX32 R10, R0, R2, 0x1d ;  /* 0x00000002000a7211 */ /* 0x000fe200078feaff */
[----:B------:R-:W-:Y:S01]  /*1f90*/  IMAD.MOV.U32 R2, RZ, RZ, RZ ;  /* 0x000000ffff027224 */ /* 0x000fe200078e00ff */
[C---:B--2---:R-:W-:Y:S02]  /*1fa0*/  LOP3.LUT R3, R15.reuse, 0xff000000, RZ, 0xc0, !PT ;  /* 0xff0000000f037812 */ /* 0x044fe400078ec0ff */
[----:B------:R-:W-:Y:S02]  /*1fb0*/  LOP3.LUT R4, R15, 0xff0000, RZ, 0xc0, !PT ;  /* 0x00ff00000f047812 */ /* 0x000fe400078ec0ff */
[----:B------:R-:W-:-:S04]  /*1fc0*/  SHF.R.U32.HI R3, RZ, 0x8, R3 ;  /* 0x00000008ff037819 */ /* 0x000fc80000011603 */
[----:B------:R-:W-:-:S04]  /*1fd0*/  LEA.HI R3, R4, R3, RZ, 0x10 ;  /* 0x0000000304037211 */ /* 0x000fc800078f80ff */
[----:B------:R-:W-:Y:S02]  /*1fe0*/  LOP3.LUT R18, R3, 0xff, RZ, 0xc0, !PT ;  /* 0x000000ff03127812 */ /* 0x000fe400078ec0ff */
[----:B------:R-:W-:-:S03]  /*1ff0*/  SHF.R.U32.HI R5, RZ, 0x10, R3 ;  /* 0x00000010ff057819 */ /* 0x000fc60000011603 */
[----:B------:R1:W-:Y:S04]  /*2000*/  STL [R1+0x80], R18 ;  /* 0x0000801201007387 */ /* 0x0003e80000100800 */
[----:B------:R1:W-:Y:S01]  /*2010*/  STL [R1+0x58], R5 ;  /* 0x0000580501007387 */ /* 0x0003e20000100800 */
[----:B------:R-:W-:Y:S05]  /*2020*/  @!P0 BRA `(.L_x_29) ;  /* 0x000001e000008947 */ /* 0x000fea0003800000 */
[----:B------:R-:W-:Y:S01]  /*2030*/  ISETP.NE.AND P0, PT, R5, RZ, PT ;  /* 0x000000ff0500720c */ /* 0x000fe20003f05270 */
[----:B------:R-:W-:-:S03]  /*2040*/  IMAD.MOV.U32 R4, RZ, RZ, RZ ;  /* 0x000000ffff047224 */ /* 0x000fc600078e00ff */
[----:B------:R-:W-:-:S04]  /*2050*/  SEL R0, R5, c[0x0][0x338], P0 ;  /* 0x0000ce0005007a07 */ /* 0x000fc80000000000 */
[----:B------:R-:W-:Y:S02]  /*2060*/  IABS R3, R0 ;  /* 0x0000000000037213 */ /* 0x000fe40000000000 */
[----:B------:R-:W-:Y:S02]  /*2070*/  IADD3 R6, R10, -0x1, R0 ;  /* 0xffffffff0a067810 */ /* 0x000fe40007ffe000 */
[----:B------:R-:W2:Y:S02]  /*2080*/  I2F.RP R2, R3 ;  /* 0x0000000300027306 */ /* 0x000ea40000209400 */
[----:B------:R-:W-:-:S06]  /*2090*/  IABS R9, R6 ;  /* 0x0000000600097213 */ /* 0x000fcc0000000000 */
[----:B--2---:R-:W2:Y:S02]  /*20a0*/  MUFU.RCP R2, R2 ;  /* 0x0000000200027308 */ /* 0x004ea40000001000 */
[----:B--2---:R-:W-:-:S06]  /*20b0*/  IADD3 R2, R2, 0xffffffe, RZ ;  /* 0x0ffffffe02027810 */ /* 0x004fcc0007ffe0ff */
[----:B-1----:R-:W1:Y:S02]  /*20c0*/  F2I.FTZ.U32.TRUNC.NTZ R5, R2 ;  /* 0x0000000200057305 */ /* 0x002e64000021f000 */
[----:B-1----:R-:W-:-:S04]  /*20d0*/  IMAD.MOV R2, RZ, RZ, -R5 ;  /* 0x000000ffff027224 */ /* 0x002fc800078e0a05 */
[----:B------:R-:W-:Y:S01]  /*20e0*/  IMAD.MOV.U32 R7, RZ, RZ, R2 ;  /* 0x000000ffff077224 */ /* 0x000fe200078e0002 */
[----:B------:R-:W-:-:S03]  /*20f0*/  IABS R2, R0 ;  /* 0x0000000000027213 */ /* 0x000fc60000000000 */
[----:B------:R-:W-:Y:S02]  /*2100*/  IMAD R7, R7, R3, RZ ;  /* 0x0000000307077224 */ /* 0x000fe400078e02ff */
[----:B------:R-:W-:Y:S02]  /*2110*/  IMAD.MOV R8, RZ, RZ, -R2 ;  /* 0x000000ffff087224 */ /* 0x000fe400078e0a02 */
[----:B------:R-:W-:-:S04]  /*2120*/  IMAD.HI.U32 R2, R5, R7, R4 ;  /* 0x0000000705027227 */ /* 0x000fc800078e0004 */
[----:B------:R-:W-:Y:S02]  /*2130*/  IMAD.MOV.U32 R4, RZ, RZ, R9 ;  /* 0x000000ffff047224 */ /* 0x000fe400078e0009 */
[----:B------:R-:W-:Y:S02]  /*2140*/  IMAD.MOV.U32 R5, RZ, RZ, R8 ;  /* 0x000000ffff057224 */ /* 0x000fe400078e0008 */
[----:B------:R-:W-:-:S04]  /*2150*/  IMAD.HI.U32 R2, R2, R4, RZ ;  /* 0x0000000402027227 */ /* 0x000fc800078e00ff */
[----:B------:R-:W-:-:S05]  /*2160*/  IMAD R4, R2, R5, R4 ;  /* 0x0000000502047224 */ /* 0x000fca00078e0204 */
[----:B------:R-:W-:-:S13]  /*2170*/  ISETP.GT.U32.AND P1, PT, R3, R4, PT ;  /* 0x000000040300720c */ /* 0x000fda0003f24070 */
[----:B------:R-:W-:Y:S01]  /*2180*/  @!P1 IMAD.IADD R4, R4, 0x1, -R3 ;  /* 0x0000000104049824 */ /* 0x000fe200078e0a03 */
[----:B------:R-:W-:Y:S02]  /*2190*/  @!P1 IADD3 R2, R2, 0x1, RZ ;  /* 0x0000000102029810 */ /* 0x000fe40007ffe0ff */
[----:B------:R-:W-:Y:S02]  /*21a0*/  ISETP.NE.AND P1, PT, R0, RZ, PT ;  /* 0x000000ff0000720c */ /* 0x000fe40003f25270 */
[----:B------:R-:W-:Y:S02]  /*21b0*/  ISETP.GE.U32.AND P2, PT, R4, R3, PT ;  /* 0x000000030400720c */ /* 0x000fe40003f46070 */
[----:B------:R-:W-:-:S04]  /*21c0*/  LOP3.LUT R3, R6, R0, RZ, 0x3c, !PT ;  /* 0x0000000006037212 */ /* 0x000fc800078e3cff */
[----:B------:R-:W-:-:S07]  /*21d0*/  ISETP.GE.AND P0, PT, R3, RZ, PT ;  /* 0x000000ff0300720c */ /* 0x000fce0003f06270 */
[----:B------:R-:W-:-:S06]  /*21e0*/  @P2 IADD3 R2, R2, 0x1, RZ ;  /* 0x0000000102022810 */ /* 0x000fcc0007ffe0ff */
[----:B------:R-:W-:Y:S01]  /*21f0*/  @!P0 IMAD.MOV R2, RZ, RZ, -R2 ;  /* 0x000000ffff028224 */ /* 0x000fe200078e0a02 */
[----:B------:R-:W-:Y:S02]  /*2200*/  @!P1 LOP3.LUT R2, RZ, R0, RZ, 0x33, !PT ;  /* 0x00000000ff029212 */ /* 0x000fe400078e33ff */
.L_x_29:
[----:B------:R-:W-:Y:S05]  /*2210*/  BSYNC B0 ;  /* 0x0000000000007941 */ /* 0x000fea0003800000 */
.L_x_28:
[----:B------:R-:W-:Y:S01]  /*2220*/  IMAD R3, R18, R2, RZ ;  /* 0x0000000212037224 */ /* 0x000fe200078e02ff */
[----:B------:R-:W-:Y:S01]  /*2230*/  PRMT R0, RZ, 0x7610, R0 ;  /* 0x00007610ff007816 */ /* 0x000fe20000000000 */
[----:B-1----:R-:W-:Y:S01]  /*2240*/  CS2R R18, SRZ ;  /* 0x0000000000127805 */ /* 0x002fe2000001ff00 */
[----:B------:R-:W-:Y:S01]  /*2250*/  CS2R R30, SRZ ;  /* 0x00000000001e7805 */ /* 0x000fe2000001ff00 */
[----:B------:R-:W-:Y:S01]  /*2260*/  IMAD.IADD R2, R3, 0x1, R2 ;  /* 0x0000000103027824 */ /* 0x000fe200078e0202 */
[----:B------:R1:W-:Y:S01]  /*2270*/  STL [R1+0x10], R3 ;  /* 0x0000100301007387 */ /* 0x0003e20000100800 */
[----:B------:R-:W-:Y:S01]  /*2280*/  CS2R R24, SRZ ;  /* 0x0000000000187805 */ /* 0x000fe2000001ff00 */
[----:B------:R-:W-:Y:S01]  /*2290*/  CS2R R58, SRZ ;  /* 0x00000000003a7805 */ /* 0x000fe2000001ff00 */
[----:B------:R-:W-:Y:S01]  /*22a0*/  CS2R R112, SRZ ;  /* 0x0000000000707805 */ /* 0x000fe2000001ff00 */
[----:B------:R-:W-:Y:S01]  /*22b0*/  IMNMX R134, R10, R2, PT ;  /* 0x000000020a867217 */ /* 0x000fe20003800200 */
[----:B------:R-:W-:Y:S01]  /*22c0*/  CS2R R86, SRZ ;  /* 0x0000000000567805 */ /* 0x000fe2000001ff00 */
[----:B------:R-:W-:Y:S01]  /*22d0*/  CS2R R156, SRZ ;  /* 0x00000000009c7805 */ /* 0x000fe2000001ff00 */
[----:B------:R-:W-:Y:S01]  /*22e0*/  CS2R R94, SRZ ;  /* 0x00000000005e7805 */ /* 0x000fe2000001ff00 */
[----:B------:R-:W-:Y:S01]  /*22f0*/  ISETP.GT.AND P0, PT, R134, R3, PT ;  /* 0x000000038600720c */ /* 0x000fe20003f04270 */
        /* <DEDUP_REMOVED lines=58> */
[----:B-1----:R-:W-:Y:S01]  /*26a0*/  ISETP.NE.U32.AND P1, PT, RZ, c[0x0][0x340], PT ;  /* 0x0000d000ff007a0c */ /* 0x002fe20003f25070 */
[----:B------:R-:W2:Y:S03]  /*26b0*/  LDL R8, [R1+0x4c] ;  /* 0x00004c0001087983 */ /* 0x000ea60000100800 */
[----:B------:R-:W-:Y:S01]  /*26c0*/  ISETP.NE.AND.EX P1, PT, RZ, c[0x0][0x344], PT, P1 ;  /* 0x0000d100ff007a0c */ /* 0x000fe20003f25310 */
[----:B------:R-:W1:-:S12]  /*26d0*/  S2R R4, SR_TID.X ;  /* 0x0000000000047919 */ /* 0x000e580000002100 */
[----:B------:R-:W-:-:S04]  /*26e0*/  @P1 IADD3 R2, P0, R20, c[0x0][0x340], RZ ;  /* 0x0000d00014021a10 */ /* 0x000fc80007f1e0ff */
[----:B------:R-:W-:-:S05]  /*26f0*/  @P1 IADD3.X R3, R17, c[0x0][0x344], RZ, P0, !PT ;  /* 0x0000d10011031a10 */ /* 0x000fca00007fe4ff */
[----:B------:R3:W4:Y:S01]  /*2700*/  @P1 LDG.E R0, [R2.64] ;  /* 0x0000000602001981 */ /* 0x000722000c1e1900 */
[--C-:B-1----:R-:W-:Y:S02]  /*2710*/  SHF.R.S32.HI R103, RZ, 0x1f, R4.reuse ;  /* 0x0000001fff677819 */ /* 0x102fe40000011404 */
[----:B------:R-:W-:Y:S02]  /*2720*/  SHF.R.S32.HI R102, RZ, 0x1f, R4 ;  /* 0x0000001fff667819 */ /* 0x000fe40000011404 */
[-C--:B------:R-:W-:Y:S02]  /*2730*/  LEA.HI R103, R103, R4.reuse, RZ, 0x3 ;  /* 0x0000000467677211 */ /* 0x080fe400078f18ff */
[----:B------:R-:W-:Y:S02]  /*2740*/  LEA.HI R102, R102, R4, RZ, 0x3 ;  /* 0x0000000466667211 */ /* 0x000fe400078f18ff */
[----:B------:R-:W-:Y:S01]  /*2750*/  LOP3.LUT R103, R103, 0xfffffff8, RZ, 0xc0, !PT ;  /* 0xfffffff867677812 */ /* 0x000fe200078ec0ff */
[----:B------:R-:W-:Y:S01]  /*2760*/  IMAD.MOV.U32 R62, RZ, RZ, 0x30 ;  /* 0x00000030ff3e7424 */ /* 0x000fe200078e00ff */
[----:B------:R-:W-:-:S03]  /*2770*/  SHF.R.S32.HI R102, RZ, 0x3, R102 ;  /* 0x00000003ff667819 */ /* 0x000fc60000011466 */
[----:B------:R-:W-:Y:S02]  /*2780*/  IMAD.IADD R103, R4, 0x1, -R103 ;  /* 0x0000000104677824 */ /* 0x000fe400078e0a67 */
[----:B------:R-:W-:Y:S02]  /*2790*/  IMAD R62, R134, R62, -0x30 ;  /* 0xffffffd0863e7424 */ /* 0x000fe400078e023e */
[----:B------:R-:W-:Y:S02]  /*27a0*/  IMAD R32, R103, 0x20, R102 ;  /* 0x0000002067207824 */ /* 0x000fe400078e0266 */
[----:B---3--:R-:W-:-:S05]  /*27b0*/  IMAD.MOV.U32 R2, RZ, RZ, c[0x0][0x2b8] ;  /* 0x0000ae00ff027624 */ /* 0x008fca00078e00ff */
[----:B------:R-:W-:Y:S01]  /*27c0*/  ISETP.NE.AND P0, PT, R2, 0x1, PT ;  /* 0x000000010200780c */ /* 0x000fe20003f05270 */
[----:B------:R-:W-:-:S05]  /*27d0*/  IMAD.IADD R2, R32, 0x1, R62 ;  /* 0x0000000120027824 */ /* 0x000fca00078e023e */
[C---:B------:R-:W-:Y:S01]  /*27e0*/  ISETP.GE.AND P2, PT, R2.reuse, R22, PT ;  /* 0x000000160200720c */ /* 0x040fe20003f46270 */
[----:B------:R-:W-:-:S03]  /*27f0*/  IMAD.IADD R21, R2, 0x1, R16 ;  /* 0x0000000102157824 */ /* 0x000fc600078e0210 */
[----:B------:R-:W-:Y:S01]  /*2800*/  ISETP.GT.OR P2, PT, R32, 0x2f, P2 ;  /* 0x0000002f2000780c */ /* 0x000fe20001744670 */
[----:B------:R-:W-:Y:S01]  /*2810*/  WARPSYNC 0xffffffff ;  /* 0xffffffff00007948 */ /* 0x000fe20003800000 */
[----:B------:R-:W-:Y:S01]  /*2820*/  BAR.SYNC.DEFER_BLOCKING 0x0 ;  /* 0x0000000000007b1d */ /* 0x000fe20000010000 */
[----:B------:R-:W-:-:S04]  /*2830*/  @P0 IMAD.HI.U32 R3, R21, c[0x0][0x2bc], RZ ;  /* 0x0000af0015030a27 */ /* 0x000fc800078e00ff */
[----:B------:R-:W-:Y:S01]  /*2840*/  IMAD.MOV.U32 R20, RZ, RZ, R21 ;  /* 0x000000ffff147224 */ /* 0x000fe200078e0015 */
[----:B------:R-:W-:Y:S01]  /*2850*/  @P0 SHF.R.U32.HI R20, RZ, c[0x0][0x2c0], R3 ;  /* 0x0000b000ff140a19 */ /* 0x000fe20000011603 */
[----:B------:R-:W-:Y:S01]  /*2860*/  IMAD.MOV.U32 R252, RZ, RZ, RZ ;  /* 0x000000fffffc7224 */ /* 0x000fe200078e00ff */
[----:B------:R-:W-:Y:S02]  /*2870*/  LOP3.LUT R23, R15, 0xffff, RZ, 0xc0, !PT ;  /* 0x0000ffff0f177812 */ /* 0x000fe400078ec0ff */
[----:B------:R-:W-:-:S05]  /*2880*/  SEL R6, R14, RZ, !P3 ;  /* 0x000000ff0e067207 */ /* 0x000fca0005800000 */
[----:B------:R-:W-:Y:S02]  /*2890*/  IMAD R6, R6, c[0x0][0x1c0], RZ ;  /* 0x0000700006067a24 */ /* 0x000fe400078e02ff */
[----:B------:R-:W-:-:S05]  /*28a0*/  @!P1 IMAD.MOV.U32 R0, RZ, RZ, R13 ;  /* 0x000000ffff009224 */ /* 0x000fca00078e000d */
[----:B----4-:R-:W-:Y:S01]  /*28b0*/  SHF.R.S32.HI R2, RZ, 0x1f, R0 ;  /* 0x0000001fff027819 */ /* 0x010fe20000011400 */
[----:B------:R-:W-:-:S04]  /*28c0*/  IMAD.WIDE.U32 R4, R0, c[0x0][0x2b0], RZ ;  /* 0x0000ac0000047a25 */ /* 0x000fc800078e00ff */
[----:B------:R-:W-:Y:S01]  /*28d0*/  IMAD R2, R2, c[0x0][0x2b0], RZ ;  /* 0x0000ac0002027a24 */ /* 0x000fe200078e02ff */
[----:B------:R1:W-:Y:S03]  /*28e0*/  STL.64 [R1+0x20], R4 ;  /* 0x0000200401007387 */ /* 0x0003e60000100a00 */
[----:B------:R-:W-:Y:S01]  /*28f0*/  IMAD R2, R0, c[0x0][0x2b4], R2 ;  /* 0x0000ad0000027a24 */ /* 0x000fe200078e0202 */
[----:B------:R-:W-:-:S03]  /*2900*/  @!P2 IADD3 R0, P1, R20, R4, RZ ;  /* 0x000000041400a210 */ /* 0x000fc60007f3e0ff */
[----:B-1----:R-:W-:Y:S01]  /*2910*/  IMAD.IADD R4, R5, 0x1, R2 ;  /* 0x0000000105047824 */ /* 0x002fe200078e0202 */
[----:B------:R-:W-:-:S04]  /*2920*/  @!P2 LEA R2, P0, R0, c[0x0][0x2a0], 0x2 ;  /* 0x0000a8000002aa11 */ /* 0x000fc800078010ff */
[----:B------:R-:W-:-:S04]  /*2930*/  @!P2 LEA.HI.X.SX32 R3, R20, R4, 0x1, P1 ;  /* 0x000000041403a211 */ /* 0x000fc800008f0eff */
[----:B------:R-:W-:-:S05]  /*2940*/  @!P2 LEA.HI.X R3, R0, c[0x0][0x2a4], R3, 0x2, P0 ;  /* 0x0000a9000003aa11 */ /* 0x000fca00000f1403 */
[----:B------:R1:W3:Y:S01]  /*2950*/  @!P2 LDG.E R252, [R2.64] ;  /* 0x0000000602fca981 */ /* 0x0002e2000c1e1900 */
[----:B------:R-:W-:-:S03]  /*2960*/  SHF.R.S32.HI R0, RZ, 0x1f, R11 ;  /* 0x0000001fff007819 */ /* 0x000fc6000001140b */
[----:B------:R4:W-:Y:S02]  /*2970*/  STL [R1+0x34], R4 ;  /* 0x0000340401007387 */ /* 0x0009e40000100800 */
[----:B------:R-:W-:-:S04]  /*2980*/  IMAD R0, R0, c[0x0][0x178], RZ ;  /* 0x00005e0000007a24 */ /* 0x000fc800078e02ff */
[----:B------:R-:W-:Y:S02]  /*2990*/  IMAD R0, R11, c[0x0][0x17c], R0 ;  /* 0x00005f000b007a24 */ /* 0x000fe400078e0200 */
[----:B--2---:R-:W-:Y:S02]  /*29a0*/  IMAD R5, R8, 0x80, R32 ;  /* 0x0000008008057824 */ /* 0x004fe400078e0220 */
[----:B----4-:R-:W-:-:S05]  /*29b0*/  IMAD.MOV.U32 R4, RZ, RZ, c[0x0][0x2c4] ;  /* 0x0000b100ff047624 */ /* 0x010fca00078e00ff */
[----:B------:R-:W-:Y:S01]  /*29c0*/  ISETP.NE.AND P0, PT, R4, 0x1, PT ;  /* 0x000000010400780c */ /* 0x000fe20003f05270 */
[----:B-1----:R-:W-:-:S04]  /*29d0*/  IMAD.WIDE.U32 R2, R11, c[0x0][0x178], RZ ;  /* 0x00005e000b027a25 */ /* 0x002fc800078e00ff */
[----:B------:R-:W-:Y:S01]  /*29e0*/  IMAD.IADD R3, R3, 0x1, R0 ;  /* 0x0000000103037824 */ /* 0x000fe200078e0200 */
[----:B------:R-:W-:-:S03]  /*29f0*/  SEL R4, R13, RZ, !P3 ;  /* 0x000000ff0d047207 */ /* 0x000fc60005800000 */
[----:B------:R-:W-:-:S04]  /*2a00*/  IMAD.WIDE.U32 R2, R23, c[0x0][0x1b8], R2 ;  /* 0x00006e0017027a25 */ /* 0x000fc800078e0002 */
[----:B------:R-:W-:-:S04]  /*2a10*/  @P0 IMAD.HI.U32 R7, R5, c[0x0][0x2c8], RZ ;  /* 0x0000b20005070a27 */ /* 0x000fc800078e00ff */
[----:B------:R-:W-:Y:S01]  /*2a20*/  IMAD.MOV.U32 R0, RZ, RZ, R5 ;  /* 0x000000ffff007224 */ /* 0x000fe200078e0005 */
[----:B------:R-:W-:Y:S01]  /*2a30*/  @P0 SHF.R.U32.HI R0, RZ, c[0x0][0x2cc], R7 ;  /* 0x0000b300ff000a19 */ /* 0x000fe20000011607 */
[----:B------:R-:W-:Y:S02]  /*2a40*/  IMAD R3, R23, c[0x0][0x1bc], R3 ;  /* 0x00006f0017037a24 */ /* 0x000fe400078e0203 */
[C---:B------:R-:W-:Y:S01]  /*2a50*/  IMAD R6, R4.reuse, c[0x0][0x1c4], R6 ;  /* 0x0000710004067a24 */ /* 0x040fe200078e0206 */
[----:B------:R-:W-:Y:S01]  /*2a60*/  SHF.R.S32.HI R7, RZ, 0x1f, R0 ;  /* 0x0000001fff077819 */ /* 0x000fe20000011400 */
[----:B------:R-:W-:-:S04]  /*2a70*/  IMAD.WIDE.U32 R2, R4, c[0x0][0x1c0], R2 ;  /* 0x0000700004027a25 */ /* 0x000fc800078e0002 */
[----:B------:R-:W-:-:S04]  /*2a80*/  IMAD.MOV R4, RZ, RZ, -R0 ;  /* 0x000000ffff047224 */ /* 0x000fc800078e0a00 */
[----:B------:R-:W-:Y:S02]  /*2a90*/  IMAD R4, R4, c[0x0][0x2c4], R5 ;  /* 0x0000b10004047a24 */ /* 0x000fe400078e0205 */
[----:B------:R-:W-:Y:S02]  /*2aa0*/  IMAD R5, R7, c[0x0][0x1b0], RZ ;  /* 0x00006c0007057a24 */ /* 0x000fe400078e02ff */
[----:B------:R-:W-:Y:S02]  /*2ab0*/  IMAD.IADD R3, R3, 0x1, R6 ;  /* 0x0000000103037824 */ /* 0x000fe400078e0206 */
[C---:B------:R-:W-:Y:S01]  /*2ac0*/  IMAD R6, R0.reuse, c[0x0][0x1b4], R5 ;  /* 0x00006d0000067a24 */ /* 0x040fe200078e0205 */
[----:B------:R-:W-:Y:S01]  /*2ad0*/  SHF.R.S32.HI R5, RZ, 0x1f, R4 ;  /* 0x0000001fff057819 */ /* 0x000fe20000011404 */
[----:B------:R-:W-:-:S04]  /*2ae0*/  IMAD.WIDE.U32 R2, R0, c[0x0][0x1b0], R2 ;  /* 0x00006c0000027a25 */ /* 0x000fc800078e0002 */
[----:B------:R-:W-:Y:S02]  /*2af0*/  IMAD R0, R5, c[0x0][0x1a8], RZ ;  /* 0x00006a0005007a24 */ /* 0x000fe400078e02ff */
[----:B------:R-:W-:Y:S02]  /*2b00*/  IMAD.IADD R3, R3, 0x1, R6 ;  /* 0x0000000103037824 */ /* 0x000fe400078e0206 */
[C---:B------:R-:W-:Y:S02]  /*2b10*/  IMAD R0, R4.reuse, c[0x0][0x1ac], R0 ;  /* 0x00006b0004007a24 */ /* 0x040fe400078e0200 */
[----:B------:R-:W-:-:S04]  /*2b20*/  IMAD.WIDE.U32 R2, R4, c[0x0][0x1a8], R2 ;  /* 0x00006a0004027a25 */ /* 0x000fc800078e0002 */
[----:B------:R-:W-:Y:S01]  /*2b30*/  IMAD.IADD R0, R3, 0x1, R0 ;  /* 0x0000000103007824 */ /* 0x000fe200078e0200 */
[----:B------:R-:W-:-:S04]  /*2b40*/  LEA R18, P0, R2, c[0x0][0x160], 0x1 ;  /* 0x0000580002127a11 */ /* 0x000fc800078008ff */
[----:B------:R-:W-:Y:S01]  /*2b50*/  LEA.HI.X R17, R2, c[0x0][0x164], R0, 0x1, P0 ;  /* 0x0000590002117a11 */ /* 0x000fe200000f0c00 */
[----:B------:R-:W1:Y:S01]  /*2b60*/  SHFL.IDX PT, R3, R18, RZ, 0x181f ;  /* 0x00181fff12037589 */ /* 0x000e6200000e0000 */
[----:B------:R-:W-:-:S03]  /*2b70*/  IMAD R16, R12, c[0x0][0x2c4], RZ ;  /* 0x0000b1000c107a24 */ /* 0x000fc600078e02ff */
[----:B------:R-:W2:Y:S01]  /*2b80*/  SHFL.IDX PT, R4, R17, RZ, 0x181f ;  /* 0x00181fff11047589 */ /* 0x000ea200000e0000 */
[----:B------:R-:W-:-:S05]  /*2b90*/  IMAD R19, R8, 0x80, R102 ;  /* 0x0000008008137824 */ /* 0x000fca00078e0266 */
[----:B------:R-:W-:Y:S01]  /*2ba0*/  ISETP.GE.AND P1, PT, R19, R16, PT ;  /* 0x000000101300720c */ /* 0x000fe20003f26270 */
[----:B------:R-:W4:Y:S01]  /*2bb0*/  SHFL.IDX PT, R0, R18, 0x1, 0x181f ;  /* 0x00381f0012007f89 */ /* 0x000f2200000e0000 */
[C---:B------:R-:W-:Y:S02]  /*2bc0*/  IADD3 R34, R251.reuse, 0x80, RZ ;  /* 0x00000080fb227810 */ /* 0x040fe40007ffe0ff */
[----:B------:R-:W-:Y:S02]  /*2bd0*/  SHF.R.S32.HI R24, RZ, 0x1f, R251 ;  /* 0x0000001fff187819 */ /* 0x000fe400000114fb */
[C---:B------:R-:W-:Y:S02]  /*2be0*/  IADD3 R40, R251.reuse, 0x80, RZ ;  /* 0x00000080fb287810 */ /* 0x040fe40007ffe0ff */
[C---:B------:R-:W-:Y:S02]  /*2bf0*/  IADD3 R33, R251.reuse, 0xc0, RZ ;  /* 0x000000c0fb217810 */ /* 0x040fe40007ffe0ff */
[----:B------:R-:W-:-:S03]  /*2c00*/  IADD3 R35, R251, 0xc0, RZ ;  /* 0x000000c0fb237810 */ /* 0x000fc60007ffe0ff */
[CC--:B-1----:R-:W-:Y:S01]  /*2c10*/  @!P1 LEA R12, P4, R251.reuse, R3.reuse, 0x1 ;  /* 0x00000003fb0c9211 */ /* 0x0c2fe200078808ff */
[----:B------:R-:W1:Y:S01]  /*2c20*/  SHFL.IDX PT, R2, R17, 0x1, 0x181f ;  /* 0x00381f0011027f89 */ /* 0x000e6200000e0000 */
[C---:B------:R-:W-:Y:S02]  /*2c30*/  IADD3 R41, R251.reuse, 0x40, RZ ;  /* 0x00000040fb297810 */ /* 0x040fe40007ffe0ff */
[-C--:B------:R-:W-:Y:S02]  /*2c40*/  @!P1 LEA R8, P5, R34, R3.reuse, 0x1 ;  /* 0x0000000322089211 */ /* 0x080fe400078a08ff */
[----:B--2---:R-:W-:Y:S02]  /*2c50*/  @!P1 LEA.HI.X R13, R251, R4, R24, 0x1, P4 ;  /* 0x00000004fb0d9211 */ /* 0x004fe400020f0c18 */
[----:B------:R-:W-:Y:S02]  /*2c60*/  SHF.R.S32.HI R40, RZ, 0x1f, R40 ;  /* 0x0000001fff287819 */ /* 0x000fe40000011428 */
[----:B------:R-:W-:-:S02]  /*2c70*/  @!P1 LEA R6, P4, R33, R3, 0x1 ;  /* 0x0000000321069211 */ /* 0x000fc400078808ff */
[----:B------:R-:W-:Y:S02]  /*2c80*/  SHF.R.S32.HI R35, RZ, 0x1f, R35 ;  /* 0x0000001fff237819 */ /* 0x000fe40000011423 */
[----:B------:R-:W-:Y:S02]  /*2c90*/  IADD3 R5, R19, 0x20, RZ ;  /* 0x0000002013057810 */ /* 0x000fe40007ffe0ff */
[C---:B------:R-:W-:Y:S02]  /*2ca0*/  ISETP.GE.AND P2, PT, R251.reuse, c[0x0][0x198], PT ;  /* 0x00006600fb007a0c */ /* 0x040fe40003f46270 */
[----:B------:R-:W-:Y:S02]  /*2cb0*/  IADD3 R42, R251, 0x40, RZ ;  /* 0x00000040fb2a7810 */ /* 0x000fe40007ffe0ff */
[----:B------:R-:W-:Y:S02]  /*2cc0*/  @!P1 LEA.HI.X R9, R34, R4, R40, 0x1, P5 ;  /* 0x0000000422099211 */ /* 0x000fe400028f0c28 */
[----:B------:R-:W-:-:S02]  /*2cd0*/  ISETP.GE.AND P6, PT, R41, c[0x0][0x198], PT ;  /* 0x0000660029007a0c */ /* 0x000fc40003fc6270 */
[C---:B------:R-:W-:Y:S02]  /*2ce0*/  @!P1 LEA.HI.X R7, R33.reuse, R4, R35, 0x1, P4 ;  /* 0x0000000421079211 */ /* 0x040fe400020f0c23 */
[----:B------:R-:W-:Y:S02]  /*2cf0*/  ISETP.GE.AND P5, PT, R34, c[0x0][0x198], PT ;  /* 0x0000660022007a0c */ /* 0x000fe40003fa6270 */
[----:B------:R-:W-:Y:S01]  /*2d00*/  ISETP.GE.AND P4, PT, R33, c[0x0][0x198], PT ;  /* 0x0000660021007a0c */ /* 0x000fe20003f86270 */
[----:B------:R2:W-:Y:S01]  /*2d10*/  @!P1 LDGSTS.E.BYPASS.LTC128B.128 [R247+0x4080], [R12.64], !P2 ;  /* 0x040800000cf79fae */ /* 0x0005e2000d101d46 */
[----:B------:R-:W-:Y:S02]  /*2d20*/  ISETP.GE.AND P0, PT, R5, R16, PT ;  /* 0x000000100500720c */ /* 0x000fe40003f06270 */
[----:B------:R-:W-:Y:S02]  /*2d30*/  @!P1 LEA R10, P3, R41, R3, 0x1 ;  /* 0x00000003290a9211 */ /* 0x000fe400078608ff */
[----:B------:R-:W-:-:S04]  /*2d40*/  SHF.R.S32.HI R42, RZ, 0x1f, R42 ;  /* 0x0000001fff2a7819 */ /* 0x000fc8000001142a */
[----:B------:R-:W-:-:S05]  /*2d50*/  @!P1 LEA.HI.X R11, R41, R4, R42, 0x1, P3 ;  /* 0x00000004290b9211 */ /* 0x000fca00018f0c2a */
[----:B------:R5:W-:Y:S04]  /*2d60*/  @!P1 LDGSTS.E.BYPASS.LTC128B.128 [R247+0x8080], [R10.64], !P6 ;  /* 0x080800000af79fae */ /* 0x000be8000f101d46 */
[----:B------:R1:W-:Y:S04]  /*2d70*/  @!P1 LDGSTS.E.BYPASS.LTC128B.128 [R247+0xc080], [R8.64], !P5 ;  /* 0x0c08000008f79fae */ /* 0x0003e8000e901d46 */
[----:B------:R2:W-:Y:S01]  /*2d80*/  @!P1 LDGSTS.E.BYPASS.LTC128B.128 [R247+0x10080], [R6.64], !P4 ;  /* 0x1008000006f79fae */ /* 0x0005e2000e101d46 */
[----:B------:R-:W-:Y:S02]  /*2d90*/  IADD3 R3, R19, 0x40, RZ ;  /* 0x0000004013037810 */ /* 0x000fe40007ffe0ff */
[-C--:B----4-:R-:W-:Y:S01]  /*2da0*/  @!P0 LEA R14, P3, R251, R0.reuse, 0x1 ;  /* 0x00000000fb0e8211 */ /* 0x090fe200078608ff */
[----:B-----5:R-:W4:Y:S01]  /*2db0*/  SHFL.IDX PT, R10, R18, 0x2, 0x181f ;  /* 0x00581f00120a7f89 */ /* 0x020f2200000e0000 */
[----:B-1----:R-:W-:-:S04]  /*2dc0*/  @!P0 LEA R8, P1, R41, R0, 0x1 ;  /* 0x0000000029088211 */ /* 0x002fc800078208ff */
[----:B------:R-:W-:Y:S02]  /*2dd0*/  @!P0 LEA.HI.X R9, R41, R2, R42, 0x1, P1 ;  /* 0x0000000229098211 */ /* 0x000fe400008f0c2a */
[C---:B--2---:R-:W-:Y:S01]  /*2de0*/  @!P0 LEA R6, P1, R34.reuse, R0, 0x1 ;  /* 0x0000000022068211 */ /* 0x044fe200078208ff */
[----:B------:R-:W1:Y:S03]  /*2df0*/  SHFL.IDX PT, R11, R17, 0x2, 0x181f ;  /* 0x00581f00110b7f89 */ /* 0x000e6600000e0000 */
[----:B------:R-:W-:Y:S02]  /*2e00*/  @!P0 LEA.HI.X R7, R34, R2, R40, 0x1, P1 ;  /* 0x0000000222078211 */ /* 0x000fe400008f0c28 */
[----:B------:R-:W-:-:S04]  /*2e10*/  @!P0 LEA R4, P1, R33, R0, 0x1 ;  /* 0x0000000021048211 */ /* 0x000fc800078208ff */
[----:B------:R-:W-:Y:S02]  /*2e20*/  @!P0 LEA.HI.X R5, R33, R2, R35, 0x1, P1 ;  /* 0x0000000221058211 */ /* 0x000fe400008f0c23 */
[----:B------:R-:W-:Y:S02]  /*2e30*/  ISETP.GE.AND P1, PT, R3, R16, PT ;  /* 0x000000100300720c */ /* 0x000fe40003f26270 */
[----:B------:R-:W-:Y:S01]  /*2e40*/  @!P0 LEA.HI.X R15, R251, R2, R24, 0x1, P3 ;  /* 0x00000002fb0f8211 */ /* 0x000fe200018f0c18 */
[----:B------:R-:W-:-:S04]  /*2e50*/  IMAD.MOV R0, RZ, RZ, -R20 ;  /* 0x000000ffff007224 */ /* 0x000fc800078e0a14 */
[----:B------:R2:W-:Y:S01]  /*2e60*/  @!P0 LDGSTS.E.BYPASS.LTC128B.128 [R247+0x5080], [R14.64], !P2 ;  /* 0x050800000ef78fae */ /* 0x0005e2000d101d46 */
[----:B------:R-:W-:-:S03]  /*2e70*/  IMAD R21, R0, c[0x0][0x2b8], R21 ;  /* 0x0000ae0000157a24 */ /* 0x000fc600078e0215 */
[----:B------:R4:W-:Y:S04]  /*2e80*/  @!P0 LDGSTS.E.BYPASS.LTC128B.128 [R247+0x9080], [R8.64], !P6 ;  /* 0x0908000008f78fae */ /* 0x0009e8000f101d46 */
[----:B------:R5:W-:Y:S04]  /*2e90*/  @!P0 LDGSTS.E.BYPASS.LTC128B.128 [R247+0xd080], [R6.64], !P5 ;  /* 0x0d08000006f78fae */ /* 0x000be8000e901d46 */
[----:B------:R2:W-:Y:S01]  /*2ea0*/  @!P0 LDGSTS.E.BYPASS.LTC128B.128 [R247+0x11080], [R4.64], !P4 ;  /* 0x1108000004f78fae */ /* 0x0005e2000e101d46 */
[----:B------:R-:W-:Y:S01]  /*2eb0*/  SHF.R.S32.HI R12, RZ, 0x1f, R21 ;  /* 0x0000001fff0c7819 */ /* 0x000fe20000011415 */
[----:B------:R-:W-:-:S04]  /*2ec0*/  IMAD.WIDE.U32 R2, R21, c[0x0][0x1e0], RZ ;  /* 0x0000780015027a25 */ /* 0x000fc800078e00ff */
[----:B------:R-:W-:Y:S01]  /*2ed0*/  IMAD R0, R12, c[0x0][0x1e0], RZ ;  /* 0x000078000c007a24 */ /* 0x000fe200078e02ff */
[----:B----4-:R-:W-:-:S04]  /*2ee0*/  @!P1 LEA R8, P0, R251, R10, 0x1 ;  /* 0x0000000afb089211 */ /* 0x010fc800078008ff */
[-C--:B-1----:R-:W-:Y:S02]  /*2ef0*/  @!P1 LEA.HI.X R9, R251, R11.reuse, R24, 0x1, P0 ;  /* 0x0000000bfb099211 */ /* 0x082fe400000f0c18 */
[-C--:B-----5:R-:W-:Y:S01]  /*2f00*/  @!P1 LEA R6, P0, R41, R10.reuse, 0x1 ;  /* 0x0000000a29069211 */ /* 0x0a0fe200078008ff */
[----:B------:R-:W-:Y:S01]  /*2f10*/  IMAD R0, R21, c[0x0][0x1e4], R0 ;  /* 0x0000790015007a24 */ /* 0x000fe200078e0200 */
[----:B--2---:R-:W-:Y:S01]  /*2f20*/  IADD3 R14, R19, 0x60, RZ ;  /* 0x00000060130e7810 */ /* 0x004fe20007ffe0ff */
[----:B------:R-:W1:Y:S01]  /*2f30*/  SHFL.IDX PT, R13, R18, 0x3, 0x181f ;  /* 0x00781f00120d7f89 */ /* 0x000e6200000e0000 */
[-C--:B------:R-:W-:Y:S02]  /*2f40*/  @!P1 LEA.HI.X R7, R41, R11.reuse, R42, 0x1, P0 ;  /* 0x0000000b29079211 */ /* 0x080fe400000f0c2a */
[C---:B------:R-:W-:Y:S01]  /*2f50*/  @!P1 LEA R4, P0, R34.reuse, R10, 0x1 ;  /* 0x0000000a22049211 */ /* 0x040fe200078008ff */
[----:B------:R-:W-:Y:S01]  /*2f60*/  IMAD.IADD R3, R3, 0x1, R0 ;  /* 0x0000000103037824 */ /* 0x000fe200078e0200 */
[----:B------:R2:W-:Y:S02]  /*2f70*/  @!P1 LDGSTS.E.BYPASS.LTC128B.128 [R247+0x6080], [R8.64], !P2 ;  /* 0x0608000008f79fae */ /* 0x0005e4000d101d46 */
[----:B------:R-:W-:-:S02]  /*2f80*/  @!P1 LEA.HI.X R5, R34, R11, R40, 0x1, P0 ;  /* 0x0000000b22059211 */ /* 0x000fc400000f0c28 */
[----:B------:R4:W-:Y:S01]  /*2f90*/  @!P1 LDGSTS.E.BYPASS.LTC128B.128 [R247+0xa080], [R6.64], !P6 ;  /* 0x0a08000006f79fae */ /* 0x0009e2000f101d46 */
[----:B------:R-:W-:Y:S01]  /*2fa0*/  ISETP.GE.AND P3, PT, R14, R16, PT ;  /* 0x000000100e00720c */ /* 0x000fe20003f66270 */
[C---:B------:R-:W-:Y:S02]  /*2fb0*/  IMAD.WIDE.U32 R26, R23.reuse, c[0x0][0x1e8], RZ ;  /* 0x00007a00171a7a25 */ /* 0x040fe400078e00ff */
[----:B------:R5:W-:Y:S04]  /*2fc0*/  @!P1 LDGSTS.E.BYPASS.LTC128B.128 [R247+0xe080], [R4.64], !P5 ;  /* 0x0e08000004f79fae */ /* 0x000be8000e901d46 */
[----:B------:R-:W1:Y:S01]  /*2fd0*/  SHFL.IDX PT, R14, R17, 0x3, 0x181f ;  /* 0x00781f00110e7f89 */ /* 0x000e6200000e0000 */
[----:B------:R-:W-:Y:S01]  /*2fe0*/  IMAD R25, R23, c[0x0][0x1ec], R27 ;  /* 0x00007b0017197a24 */ /* 0x000fe200078e021b */
[----:B------:R-:W-:-:S05]  /*2ff0*/  IADD3 R61, R134, -0x1, RZ ;  /* 0xffffffff863d7810 */ /* 0x000fca0007ffe0ff */
[----:B------:R-:W-:Y:S01]  /*3000*/  IMAD R60, R61, -0x30, R22 ;  /* 0xffffffd03d3c7824 */ /* 0x000fe200078e0216 */
[C---:B-----5:R-:W-:Y:S02]  /*3010*/  @!P1 LEA R4, P0, R33.reuse, R10, 0x1 ;  /* 0x0000000a21049211 */ /* 0x060fe400078008ff */
[----:B---3--:R-:W-:Y:S01]  /*3020*/  SHF.R.S32.HI R15, RZ, 0x1f, R252 ;  /* 0x0000001fff0f7819 */ /* 0x008fe200000114fc */
[----:B------:R-:W-:Y:S01]  /*3030*/  IMAD.WIDE.U32 R2, R252, c[0x0][0x1f0], R2 ;  /* 0x00007c00fc027a25 */ /* 0x000fe200078e0002 */
[----:B------:R-:W-:-:S03]  /*3040*/  @!P1 LEA.HI.X R5, R33, R11, R35, 0x1, P0 ;  /* 0x0000000b21059211 */ /* 0x000fc600000f0c23 */
[----:B----4-:R-:W-:Y:S01]  /*3050*/  IMAD R6, R15, c[0x0][0x1f0], RZ ;  /* 0x00007c000f067a24 */ /* 0x010fe200078e02ff */
[----:B------:R-:W-:Y:S01]  /*3060*/  IADD3 R0, P0, R2, R26, RZ ;  /* 0x0000001a02007210 */ /* 0x000fe20007f1e0ff */
[----:B------:R3:W-:Y:S02]  /*3070*/  @!P1 LDGSTS.E.BYPASS.LTC128B.128 [R247+0x12080], [R4.64], !P4 ;  /* 0x1208000004f79fae */ /* 0x0007e4000e101d46 */
[----:B------:R-:W-:Y:S01]  /*3080*/  IMAD R6, R252, c[0x0][0x1f4], R6 ;  /* 0x00007d00fc067a24 */ /* 0x000fe200078e0206 */
[----:B-1----:R-:W-:-:S04]  /*3090*/  @!P3 LEA R2, P1, R251, R13, 0x1 ;  /* 0x0000000dfb02b211 */ /* 0x002fc800078208ff */
[----:B---3--:R-:W-:Y:S02]  /*30a0*/  IADD3.X R4, R25, R3, R6, P0, !PT ;  /* 0x0000000319047210 */ /* 0x008fe400007fe406 */
[----:B------:R-:W-:-:S04]  /*30b0*/  LEA R10, P0, R0, c[0x0][0x1c8], 0x1 ;  /* 0x00007200000a7a11 */ /* 0x000fc800078008ff */
[----:B------:R-:W-:Y:S02]  /*30c0*/  LEA.HI.X R11, R0, c[0x0][0x1cc], R4, 0x1, P0 ;  /* 0x00007300000b7a11 */ /* 0x000fe400000f0c04 */
[----:B------:R-:W-:Y:S01]  /*30d0*/  IMNMX R0, R60, 0x30, PT ;  /* 0x000000303c007817 */ /* 0x000fe20003800200 */
[----:B------:R-:W-:-:S04]  /*30e0*/  IMAD R4, R12, c[0x0][0x208], RZ ;  /* 0x000082000c047a24 */ /* 0x000fc800078e02ff */
[----:B------:R-:W-:Y:S02]  /*30f0*/  IMAD.IADD R5, R0, 0x1, -R102 ;  /* 0x0000000100057824 */ /* 0x000fe400078e0a66 */
[----:B------:R-:W1:Y:S01]  /*3100*/  SHFL.IDX PT, R0, R10, RZ, 0x181f ;  /* 0x00181fff0a007589 */ /* 0x000e6200000e0000 */
[----:B------:R-:W-:-:S03]  /*3110*/  @!P3 LEA.HI.X R3, R251, R14, R24, 0x1, P1 ;  /* 0x0000000efb03b211 */ /* 0x000fc600008f0c18 */
[----:B------:R-:W3:Y:S01]  /*3120*/  SHFL.IDX PT, R12, R11, RZ, 0x181f ;  /* 0x00181fff0b0c7589 */ /* 0x000ee200000e0000 */
[----:B------:R-:W-:Y:S01]  /*3130*/  IMAD R4, R21, c[0x0][0x20c], R4 ;  /* 0x0000830015047a24 */ /* 0x000fe200078e0204 */
[-C--:B--2---:R-:W-:Y:S02]  /*3140*/  @!P3 LEA R8, P0, R41, R13.reuse, 0x1 ;  /* 0x0000000d2908b211 */ /* 0x084fe400078008ff */
[----:B------:R2:W-:Y:S01]  /*3150*/  @!P3 LDGSTS.E.BYPASS.LTC128B.128 [R247+0x7080], [R2.64], !P2 ;  /* 0x0708000002f7bfae */ /* 0x0005e2000d101d46 */
[----:B------:R-:W-:Y:S02]  /*3160*/  ISETP.GE.AND P1, PT, R5, 0x1, PT ;  /* 0x000000010500780c */ /* 0x000fe40003f26270 */
[C---:B------:R-:W-:Y:S02]  /*3170*/  @!P3 LEA R6, P2, R34.reuse, R13, 0x1 ;  /* 0x0000000d2206b211 */ /* 0x040fe400078408ff */
[-C--:B------:R-:W-:Y:S02]  /*3180*/  @!P3 LEA.HI.X R9, R41, R14.reuse, R42, 0x1, P0 ;  /* 0x0000000e2909b211 */ /* 0x080fe400000f0c2a */
[----:B------:R-:W-:-:S02]  /*3190*/  @!P3 LEA.HI.X R7, R34, R14, R40, 0x1, P2 ;  /* 0x0000000e2207b211 */ /* 0x000fc400010f0c28 */
[----:B------:R-:W-:Y:S01]  /*31a0*/  ISETP.GE.AND P2, PT, R5, 0x21, PT ;  /* 0x000000210500780c */ /* 0x000fe20003f46270 */
[----:B------:R-:W-:Y:S04]  /*31b0*/  SHFL.IDX PT, R16, R11, 0x1, 0x181f ;  /* 0x00381f000b107f89 */ /* 0x000fe800000e0000 */
[----:B------:R1:W-:Y:S04]  /*31c0*/  @!P3 LDGSTS.E.BYPASS.LTC128B.128 [R247+0xb080], [R8.64], !P6 ;  /* 0x0b08000008f7bfae */ /* 0x0003e8000f101d46 */
[----:B------:R4:W-:Y:S01]  /*31d0*/  @!P3 LDGSTS.E.BYPASS.LTC128B.128 [R247+0xf080], [R6.64], !P5 ;  /* 0x0f08000006f7bfae */ /* 0x0009e2000e901d46 */
[----:B--2---:R-:W-:-:S04]  /*31e0*/  IMAD.WIDE.U32 R2, R21, c[0x0][0x208], RZ ;  /* 0x0000820015027a25 */ /* 0x004fc800078e00ff */
[----:B------:R-:W-:Y:S01]  /*31f0*/  IMAD.IADD R3, R3, 0x1, R4 ;  /* 0x0000000103037824 */ /* 0x000fe200078e0204 */
[C---:B------:R-:W-:Y:S02]  /*3200*/  @!P3 LEA R4, P0, R33.reuse, R13, 0x1 ;  /* 0x0000000d2104b211 */ /* 0x040fe400078008ff */
[----:B------:R2:W5:Y:S02]  /*3210*/  SHFL.IDX PT, R13, R10, 0x1, 0x181f ;  /* 0x00381f000a0d7f89 */ /* 0x00056400000e0000 */
[----:B------:R-:W-:-:S05]  /*3220*/  @!P3 LEA.HI.X R5, R33, R14, R35, 0x1, P0 ;  /* 0x0000000e2105b211 */ /* 0x000fca00000f0c23 */
[----:B------:R5:W-:Y:S01]  /*3230*/  @!P3 LDGSTS.E.BYPASS.LTC128B.128 [R247+0x13080], [R4.64], !P4 ;  /* 0x1308000004f7bfae */ /* 0x000be2000e101d46 */
[----:B-1----:R-:W-:Y:S02]  /*3240*/  @P1 LEA R8, P3, R41, R0, 0x1 ;  /* 0x0000000029081211 */ /* 0x002fe400078608ff */
[----:B------:R-:W-:Y:S02]  /*3250*/  ISETP.GE.AND P6, PT, R251, c[0x0][0x1d4], PT ;  /* 0x00007500fb007a0c */ /* 0x000fe40003fc6270 */
[----:B------:R-:W-:Y:S01]  /*3260*/  ISETP.GE.AND P5, PT, R41, c[0x0][0x1d4], PT ;  /* 0x0000750029007a0c */ /* 0x000fe20003fa6270 */
[----:B------:R-:W-:Y:S01]  /*3270*/  IMAD.WIDE.U32 R18, R23, c[0x0][0x210], RZ ;  /* 0x0000840017127a25 */ /* 0x000fe200078e00ff */
[----:B---3--:R-:W-:Y:S01]  /*3280*/  @P1 LEA.HI.X R9, R41, R12, R42, 0x1, P3 ;  /* 0x0000000c29091211 */ /* 0x008fe200018f0c2a */
[----:B------:R-:W0:Y:S01]  /*3290*/  LDGDEPBAR ;  /* 0x00000000000079af */ /* 0x000e220000000000 */
[----:B------:R-:W-:Y:S02]  /*32a0*/  ISETP.GE.AND P4, PT, R34, c[0x0][0x1d4], PT ;  /* 0x0000750022007a0c */ /* 0x000fe40003f86270 */
[----:B--2---:R-:W-:-:S04]  /*32b0*/  @P1 LEA R10, P0, R251, R0, 0x1 ;  /* 0x00000000fb0a1211 */ /* 0x004fc800078008ff */
[----:B------:R-:W-:Y:S02]  /*32c0*/  @P1 LEA.HI.X R11, R251, R12, R24, 0x1, P0 ;  /* 0x0000000cfb0b1211 */ /* 0x000fe400000f0c18 */
[-C--:B----4-:R-:W-:Y:S01]  /*32d0*/  @P1 LEA R6, P0, R34, R0.reuse, 0x1 ;  /* 0x0000000022061211 */ /* 0x090fe200078008ff */
[----:B------:R-:W-:Y:S02]  /*32e0*/  IMAD.WIDE.U32 R2, R252, c[0x0][0x218], R2 ;  /* 0x00008600fc027a25 */ /* 0x000fe400078e0002 */
[----:B------:R1:W-:Y:S01]  /*32f0*/  @P1 LDGSTS.E.BYPASS.LTC128B.128 [R247+0x14080], [R10.64], !P6 ;  /* 0x140800000af71fae */ /* 0x0003e2000f101d46 */
[----:B-----5:R-:W-:Y:S02]  /*3300*/  @P1 LEA R4, P3, R33, R0, 0x1 ;  /* 0x0000000021041211 */ /* 0x020fe400078608ff */
[-C--:B------:R-:W-:Y:S01]  /*3310*/  @P1 LEA.HI.X R7, R34, R12.reuse, R40, 0x1, P0 ;  /* 0x0000000c22071211 */ /* 0x080fe200000f0c28 */
[----:B------:R-:W-:Y:S01]  /*3320*/  IMAD R17, R23, c[0x0][0x214], R19 ;  /* 0x0000850017117a24 */ /* 0x000fe200078e0213 */
[C---:B------:R-:W-:Y:S01]  /*3330*/  @P1 LEA.HI.X R5, R33.reuse, R12, R35, 0x1, P3 ;  /* 0x0000000c21051211 */ /* 0x040fe200018f0c23 */
[----:B------:R2:W-:Y:S01]  /*3340*/  @P1 LDGSTS.E.BYPASS.LTC128B.128 [R247+0x15880], [R8.64], !P5 ;  /* 0x1588000008f71fae */ /* 0x0005e2000e901d46 */
[----:B------:R-:W-:Y:S01]  /*3350*/  ISETP.GE.AND P3, PT, R33, c[0x0][0x1d4], PT ;  /* 0x0000750021007a0c */ /* 0x000fe20003f66270 */
[----:B------:R-:W-:Y:S01]  /*3360*/  IMAD R0, R15, c[0x0][0x218], RZ ;  /* 0x000086000f007a24 */ /* 0x000fe200078e02ff */
[C---:B------:R-:W-:Y:S01]  /*3370*/  @P2 LEA R14, P0, R251.reuse, R13, 0x1 ;  /* 0x0000000dfb0e2211 */ /* 0x040fe200078008ff */
[----:B------:R3:W-:Y:S02]  /*3380*/  @P1 LDGSTS.E.BYPASS.LTC128B.128 [R247+0x17080], [R6.64], !P4 ;  /* 0x1708000006f71fae */ /* 0x0007e4000e101d46 */
[----:B------:R-:W-:Y:S01]  /*3390*/  IMAD R12, R252, c[0x0][0x21c], R0 ;  /* 0x00008700fc0c7a24 */ /* 0x000fe200078e0200 */
[----:B------:R-:W-:-:S02]  /*33a0*/  @P2 LEA.HI.X R15, R251, R16, R24, 0x1, P0 ;  /* 0x00000010fb0f2211 */ /* 0x000fc400000f0c18 */
[----:B------:R-:W-:-:S04]  /*33b0*/  IADD3 R0, P0, R2, R18, RZ ;  /* 0x0000001202007210 */ /* 0x000fc80007f1e0ff */
[----:B------:R-:W-:Y:S01]  /*33c0*/  IADD3.X R2, R17, R3, R12, P0, !PT ;  /* 0x0000000311027210 */ /* 0x000fe200007fe40c */
[----:B------:R4:W-:Y:S04]  /*33d0*/  @P1 LDGSTS.E.BYPASS.LTC128B.128 [R247+0x18880], [R4.64], !P3 ;  /* 0x1888000004f71fae */ /* 0x0009e8000d901d46 */
[----:B------:R5:W-:Y:S01]  /*33e0*/  @P2 LDGSTS.E.BYPASS.LTC128B.128 [R247+0x15080], [R14.64], !P6 ;  /* 0x150800000ef72fae */ /* 0x000be2000f101d46 */
[----:B-1----:R-:W-:-:S04]  /*33f0*/  LEA R11, P0, R0, c[0x0][0x1f8], 0x1 ;  /* 0x00007e00000b7a11 */ /* 0x002fc800078008ff */
[----:B------:R-:W-:Y:S02]  /*3400*/  LEA.HI.X R10, R0, c[0x0][0x1fc], R2, 0x1, P0 ;  /* 0x00007f00000a7a11 */ /* 0x000fe400000f0c02 */
[-C--:B---3--:R-:W-:Y:S02]  /*3410*/  @P2 LEA R6, P1, R41, R13.reuse, 0x1 ;  /* 0x0000000d29062211 */ /* 0x088fe400078208ff */
[----:B------:R-:W-:Y:S02]  /*3420*/  @P2 LEA R2, P0, R33, R13, 0x1 ;  /* 0x0000000d21022211 */ /* 0x000fe400078008ff */
[-C--:B------:R-:W-:Y:S02]  /*3430*/  @P2 LEA.HI.X R7, R41, R16.reuse, R42, 0x1, P1 ;  /* 0x0000001029072211 */ /* 0x080fe400008f0c2a */
[----:B------:R-:W-:-:S03]  /*3440*/  @P2 LEA.HI.X R3, R33, R16, R35, 0x1, P0 ;  /* 0x0000001021032211 */ /* 0x000fc600000f0c23 */
[----:B------:R1:W-:Y:S01]  /*3450*/  @P2 LDGSTS.E.BYPASS.LTC128B.128 [R247+0x16880], [R6.64], !P5 ;  /* 0x1688000006f72fae */ /* 0x0003e2000e901d46 */
[----:B----4-:R-:W-:-:S04]  /*3460*/  @P2 LEA R4, P1, R34, R13, 0x1 ;  /* 0x0000000d22042211 */ /* 0x010fc800078208ff */
[----:B------:R-:W-:-:S05]  /*3470*/  @P2 LEA.HI.X R5, R34, R16, R40, 0x1, P1 ;  /* 0x0000001022052211 */ /* 0x000fca00008f0c28 */
[----:B------:R3:W-:Y:S04]  /*3480*/  @P2 LDGSTS.E.BYPASS.LTC128B.128 [R247+0x18080], [R4.64], !P4 ;  /* 0x1808000004f72fae */ /* 0x0007e8000e101d46 */
[----:B------:R4:W-:Y:S04]  /*3490*/  @P2 LDGSTS.E.BYPASS.LTC128B.128 [R247+0x19880], [R2.64], !P3 ;  /* 0x1988000002f72fae */ /* 0x0009e8000d901d46 */
[----:B------:R-:W0:Y:S01]  /*34a0*/  LDGDEPBAR ;  /* 0x00000000000079af */ /* 0x000e220000000000 */
[----:B------:R-:W-:-:S04]  /*34b0*/  DEPBAR.LE SB0, 0x1 ;  /* 0x000080400000791a */ /* 0x000fc80000000000 */
[----:B------:R-:W-:Y:S06]  /*34c0*/  BAR.SYNC.DEFER_BLOCKING 0x0 ;  /* 0x0000000000007b1d */ /* 0x000fec0000010000 */
[----:B--2---:R-:W1:Y:S04]  /*34d0*/  SHFL.IDX PT, R9, R11, RZ, 0x181f ;  /* 0x00181fff0b097589 */ /* 0x004e6800000e0000 */
[----:B------:R-:W2:Y:S04]  /*34e0*/  SHFL.IDX PT, R8, R10, RZ, 0x181f ;  /* 0x00181fff0a087589 */ /* 0x000ea800000e0000 */
[----:B------:R1:W1:Y:S04]  /*34f0*/  LDSM.16.M88.4 R160, [R243] ;  /* 0x00000000f3a0783b */ /* 0x0002680000000200 */
[----:B------:R1:W1:Y:S04]  /*3500*/  LDSM.16.M88.4 R164, [R244] ;  /* 0x00000000f4a4783b */ /* 0x0002680000000200 */
[----:B------:R1:W1:Y:S04]  /*3510*/  LDSM.16.M88.4 R180, [R246] ;  /* 0x00000000f6b4783b */ /* 0x0002680000000200 */
[----:B------:R1:W1:Y:S04]  /*3520*/  LDSM.16.M88.4 R184, [R245] ;  /* 0x00000000f5b8783b */ /* 0x0002680000000200 */
[----:B------:R1:W1:Y:S04]  /*3530*/  LDSM.16.M88.4 R188, [R243+0x4000] ;  /* 0x00400000f3bc783b */ /* 0x0002680000000200 */
[----:B------:R1:W1:Y:S04]  /*3540*/  LDSM.16.M88.4 R192, [R244+0x4000] ;  /* 0x00400000f4c0783b */ /* 0x0002680000000200 */
[----:B------:R1:W1:Y:S04]  /*3550*/  LDSM.16.M88.4 R196, [R246+0x4000] ;  /* 0x00400000f6c4783b */ /* 0x0002680000000200 */
[----:B------:R1:W2:Y:S04]  /*3560*/  LDSM.16.M88.4 R200, [R245+0x4000] ;  /* 0x00400000f5c8783b */ /* 0x0002a80000000200 */
[----:B------:R1:W2:Y:S04]  /*3570*/  LDSM.16.M88.4 R204, [R243+0x8000] ;  /* 0x00800000f3cc783b */ /* 0x0002a80000000200 */
[----:B------:R1:W5:Y:S04]  /*3580*/  LDSM.16.M88.4 R208, [R244+0x8000] ;  /* 0x00800000f4d0783b */ /* 0x0003680000000200 */
[----:B------:R1:W5:Y:S04]  /*3590*/  LDSM.16.M88.4 R212, [R246+0x8000] ;  /* 0x00800000f6d4783b */ /* 0x0003680000000200 */
[----:B------:R1:W5:Y:S04]  /*35a0*/  LDSM.16.M88.4 R216, [R245+0x8000] ;  /* 0x00800000f5d8783b */ /* 0x0003680000000200 */
[----:B------:R2:W5:Y:S04]  /*35b0*/  LDSM.16.M88.4 R220, [R243+0xc000] ;  /* 0x00c00000f3dc783b */ /* 0x0005680000000200 */
[----:B------:R4:W5:Y:S04]  /*35c0*/  LDSM.16.M88.4 R224, [R244+0xc000] ;  /* 0x00c00000f4e0783b */ /* 0x0009680000000200 */
[----:B------:R5:W5:Y:S04]  /*35d0*/  LDSM.16.M88.4 R228, [R246+0xc000] ;  /* 0x00c00000f6e4783b */ /* 0x000b680000000200 */
[----:B------:R5:W5:Y:S04]  /*35e0*/  LDSM.16.M88.4 R232, [R245+0xc000] ;  /* 0x00c00000f5e8783b */ /* 0x000b680000000200 */
[----:B------:R-:W-:Y:S01]  /*35f0*/  BAR.SYNC.DEFER_BLOCKING 0x0 ;  /* 0x0000000000007b1d */ /* 0x000fe20000010000 */
[----:B------:R-:W-:Y:S01]  /*3600*/  LOP3.LUT P1, RZ, R103, 0x2, RZ, 0xc0, !PT ;  /* 0x0000000267ff7812 */ /* 0x000fe2000782c0ff */
[----:B---3--:R-:W-:Y:S01]  /*3610*/  IMAD.IADD R4, R60, 0x1, -R102 ;  /* 0x000000013c047824 */ /* 0x008fe200078e0a66 */
[----:B-1----:R-:W-:-:S02]  /*3620*/  LEA R6, P0, R251, R9, 0x1 ;  /* 0x00000009fb067211 */ /* 0x002fc400078008ff */
[----:B------:R-:W-:Y:S02]  /*3630*/  ISETP.GE.AND P2, PT, R251, c[0x0][0x1d4], PT ;  /* 0x00007500fb007a0c */ /* 0x000fe40003f46270 */
[----:B------:R-:W-:Y:S02]  /*3640*/  IADD3 R0, R135, 0x20, RZ ;  /* 0x0000002087007810 */ /* 0x000fe40007ffe0ff */
[----:B--2---:R-:W-:Y:S02]  /*3650*/  LEA.HI.X R7, R251, R8, R24, 0x1, P0 ;  /* 0x00000008fb077211 */ /* 0x004fe400000f0c18 */
[----:B----4-:R-:W-:-:S03]  /*3660*/  LEA R2, P0, R41, R9, 0x1 ;  /* 0x0000000929027211 */ /* 0x010fc600078008ff */
[----:B------:R-:W-:Y:S01]  /*3670*/  @P1 IADD3 R0, R135, -0x20, RZ ;  /* 0xffffffe087001810 */ /* 0x000fe20007ffe0ff */
[----:B------:R-:W-:-:S04]  /*3680*/  DEPBAR.LE SB0, 0x0 ;  /* 0x000080000000791a */ /* 0x000fc80000000000 */
[----:B------:R-:W-:Y:S01]  /*3690*/  BAR.SYNC.DEFER_BLOCKING 0x0 ;  /* 0x0000000000007b1d */ /* 0x000fe20000010000 */
[C---:B------:R-:W-:Y:S02]  /*36a0*/  ISETP.LT.OR P1, PT, R4.reuse, 0x1, P2 ;  /* 0x000000010400780c */ /* 0x040fe40001721670 */
[C---:B------:R-:W-:Y:S02]  /*36b0*/  ISETP.GE.AND P2, PT, R41.reuse, c[0x0][0x1d4], PT ;  /* 0x0000750029007a0c */ /* 0x040fe40003f46270 */
[----:B------:R-:W-:Y:S02]  /*36c0*/  LEA.HI.X R3, R41, R8, R42, 0x1, P0 ;  /* 0x0000000829037211 */ /* 0x000fe400000f0c2a */
[----:B------:R-:W-:Y:S01]  /*36d0*/  ISETP.LT.OR P0, PT, R4, 0x1, P2 ;  /* 0x000000010400780c */ /* 0x000fe20001701670 */
[----:B------:R1:W-:Y:S04]  /*36e0*/  STL [R1], R21 ;  /* 0x0000001501007387 */ /* 0x0003e80000100800 */
[----:B------:R1:W-:Y:S04]  /*36f0*/  STL.64 [R1+0x18], R26 ;  /* 0x0000181a01007387 */ /* 0x0003e80000100a00 */
[----:B------:R1:W-:Y:S04]  /*3700*/  STL [R1+0x30], R25 ;  /* 0x0000301901007387 */ /* 0x0003e80000100800 */
[----:B------:R-:W2:Y:S04]  /*3710*/  S2R R5, SR_TID.X ;  /* 0x0000000000057919 */ /* 0x000ea80000002100 */
[----:B------:R1:W3:Y:S04]  /*3720*/  LDSM.16.M88.4 R28, [R0] ;  /* 0x00000000001c783b */ /* 0x0002e80000000200 */
[----:B------:R1:W4:Y:S04]  /*3730*/  LDSM.16.M88.4 R36, [R0+0x800] ;  /* 0x000800000024783b */ /* 0x0003280000000200 */
[----:B------:R1:W1:Y:S04]  /*3740*/  LDSM.16.M88.4 R56, [R0+0x1000] ;  /* 0x001000000038783b */ /* 0x0002680000000200 */
[----:B-----5:R1:W1:Y:S04]  /*3750*/  LDSM.16.M88.4 R12, [R135] ;  /* 0x00000000870c783b */ /* 0x0202680000000200 */
[----:B------:R1:W1:Y:S04]  /*3760*/  LDSM.16.M88.4 R24, [R135+0x800] ;  /* 0x000800008718783b */ /* 0x0002680000000200 */
[----:B------:R1:W1:Y:S04]  /*3770*/  LDSM.16.M88.4 R48, [R135+0x1000] ;  /* 0x001000008730783b */ /* 0x0002680000000200 */
[----:B------:R-:W-:Y:S01]  /*3780*/  @!PT LDS RZ, [RZ] ;  /* 0x00000000fffff984 */ /* 0x000fe20000000800 */
[----:B------:R-:W-:Y:S01]  /*3790*/  @!PT LDS RZ, [RZ] ;  /* 0x00000000fffff984 */ /* 0x000fe20000000800 */
[----:B------:R-:W-:Y:S01]  /*37a0*/  @!PT LDS RZ, [RZ] ;  /* 0x00000000fffff984 */ /* 0x000fe20000000800 */
[----:B------:R5:W-:Y:S04]  /*37b0*/  LDGSTS.E.BYPASS.LTC128B.128 [R247+0x4080], [R6.64], !P1 ;  /* 0x0408000006f77fae */ /* 0x000be8000c901d46 */
[----:B------:R2:W-:Y:S01]  /*37c0*/  LDGSTS.E.BYPASS.LTC128B.128 [R247+0x5880], [R2.64], !P0 ;  /* 0x0588000002f77fae */ /* 0x0005e2000c101d46 */
[----:B------:R-:W-:-:S03]  /*37d0*/  ISETP.GE.AND P1, PT, R34, c[0x0][0x1d4], PT ;  /* 0x0000750022007a0c */ /* 0x000fc60003f26270 */
[----:B------:R1:W-:Y:S01]  /*37e0*/  STL.64 [R1+0x28], R18 ;  /* 0x0000281201007387 */ /* 0x0003e20000100a00 */
[----:B-----5:R-:W-:-:S04]  /*37f0*/  LEA R6, P0, R34, R9, 0x1 ;  /* 0x0000000922067211 */ /* 0x020fc800078008ff */
[----:B------:R-:W-:Y:S02]  /*3800*/  LEA.HI.X R7, R34, R8, R40, 0x1, P0 ;  /* 0x0000000822077211 */ /* 0x000fe400000f0c28 */
[----:B--2---:R-:W-:-:S04]  /*3810*/  LEA R2, P0, R33, R9, 0x1 ;  /* 0x0000000921027211 */ /* 0x004fc800078008ff */
[C---:B------:R-:W-:Y:S02]  /*3820*/  LEA.HI.X R3, R33.reuse, R8, R35, 0x1, P0 ;  /* 0x0000000821037211 */ /* 0x040fe400000f0c23 */
[----:B------:R-:W-:Y:S01]  /*3830*/  ISETP.LT.OR P0, PT, R4, 0x1, P1 ;  /* 0x000000010400780c */ /* 0x000fe20000f01670 */
[----:B------:R2:W-:Y:S01]  /*3840*/  STL [R1+0x38], R17 ;  /* 0x0000381101007387 */ /* 0x0005e20000100800 */
[----:B------:R-:W-:Y:S02]  /*3850*/  ISETP.GE.AND P2, PT, R33, c[0x0][0x1d4], PT ;  /* 0x0000750021007a0c */ /* 0x000fe40003f46270 */
[----:B------:R-:W-:-:S09]  /*3860*/  ISETP.GT.AND P1, PT, R5, 0x7f, PT ;  /* 0x0000007f0500780c */ /* 0x000fd20003f24270 */
[----:B------:R2:W-:Y:S01]  /*3870*/  LDGSTS.E.BYPASS.LTC128B.128 [R247+0x7080], [R6.64], !P0 ;  /* 0x0708000006f77fae */ /* 0x0005e2000c101d46 */
[----:B------:R-:W-:Y:S01]  /*3880*/  ISETP.LT.OR P0, PT, R4, 0x1, P2 ;  /* 0x000000010400780c */ /* 0x000fe20001701670 */
[----:B------:R-:W-:-:S12]  /*3890*/  BSSY B0, `(.L_x_31) ;  /* 0x0000027000007945 */ /* 0x000fd80003800000 */
[----:B------:R2:W-:Y:S01]  /*38a0*/  LDGSTS.E.BYPASS.LTC128B.128 [R247+0x8880], [R2.64], !P0 ;  /* 0x0888000002f77fae */ /* 0x0005e2000c101d46 */
[----:B------:R-:W-:Y:S01]  /*38b0*/  ISETP.GT.AND P0, PT, R32, 0x2f, PT ;  /* 0x0000002f2000780c */ /* 0x000fe20003f04270 */
[----:B------:R-:W-:Y:S07]  /*38c0*/  @P1 BRA `(.L_x_32) ;  /* 0x0000023000001947 */ /* 0x000fee0003800000 */
[----:B-1-34-:R-:W-:Y:S05]  /*38d0*/  BRA.DIV ~URZ, `(.L_x_33) ;  /* 0x0000c3c27f007947 */ /* 0x01afea000b800000 */
[----:B------:R1:W3:Y:S04]  /*38e0*/  SHFL.IDX PT, R5, R10, 0x1, 0x181f ;  /* 0x00381f000a057f89 */ /* 0x0002e800000e0000 */
[----:B------:R1:W4:Y:S02]  /*38f0*/  SHFL.IDX PT, R0, R11, 0x1, 0x181f ;  /* 0x00381f000b007f89 */ /* 0x00032400000e0000 */
.L_x_119:
[C---:B-1----:R-:W-:Y:S02]  /*3900*/  IADD3 R11, R251.reuse, 0x40, RZ ;  /* 0x00000040fb0b7810 */ /* 0x042fe40007ffe0ff */
[----:B--2---:R-:W-:Y:S02]  /*3910*/  IADD3 R3, R251, 0x40, RZ ;  /* 0x00000040fb037810 */ /* 0x004fe40007ffe0ff */
[----:B----4-:R-:W-:-:S02]  /*3920*/  LEA R8, P1, R11, R0, 0x1 ;  /* 0x000000000b087211 */ /* 0x010fc400078208ff */
[----:B------:R-:W-:Y:S02]  /*3930*/  SHF.R.S32.HI R3, RZ, 0x1f, R3 ;  /* 0x0000001fff037819 */ /* 0x000fe40000011403 */
[C---:B------:R-:W-:Y:S02]  /*3940*/  IADD3 R10, R251.reuse, 0x80, RZ ;  /* 0x00000080fb0a7810 */ /* 0x040fe40007ffe0ff */
[----:B------:R-:W-:Y:S02]  /*3950*/  IADD3 R2, R251, 0x80, RZ ;  /* 0x00000080fb027810 */ /* 0x000fe40007ffe0ff */
[----:B---3--:R-:W-:Y:S02]  /*3960*/  LEA.HI.X R9, R11, R5, R3, 0x1, P1 ;  /* 0x000000050b097211 */ /* 0x008fe400008f0c03 */
[----:B------:R-:W-:Y:S02]  /*3970*/  SHF.R.S32.HI R2, RZ, 0x1f, R2 ;  /* 0x0000001fff027819 */ /* 0x000fe40000011402 */
[----:B------:R-:W-:-:S02]  /*3980*/  LEA R6, P1, R10, R0, 0x1 ;  /* 0x000000000a067211 */ /* 0x000fc400078208ff */
[----:B------:R-:W-:Y:S02]  /*3990*/  SHF.R.S32.HI R16, RZ, 0x1f, R251 ;  /* 0x0000001fff107819 */ /* 0x000fe400000114fb */
[-C--:B------:R-:W-:Y:S02]  /*39a0*/  LEA.HI.X R7, R10, R5.reuse, R2, 0x1, P1 ;  /* 0x000000050a077211 */ /* 0x080fe400008f0c02 */
[C---:B------:R-:W-:Y:S02]  /*39b0*/  LEA R2, P1, R251.reuse, R0, 0x1 ;  /* 0x00000000fb027211 */ /* 0x040fe400078208ff */
[C---:B------:R-:W-:Y:S02]  /*39c0*/  IADD3 R17, R251.reuse, 0xc0, RZ ;  /* 0x000000c0fb117810 */ /* 0x040fe40007ffe0ff */
[C---:B------:R-:W-:Y:S02]  /*39d0*/  LEA.HI.X R3, R251.reuse, R5, R16, 0x1, P1 ;  /* 0x00000005fb037211 */ /* 0x040fe400008f0c10 */
[----:B------:R-:W-:-:S02]  /*39e0*/  ISETP.GE.AND P1, PT, R251, c[0x0][0x1d4], PT ;  /* 0x00007500fb007a0c */ /* 0x000fc40003f26270 */
[----:B------:R-:W-:Y:S02]  /*39f0*/  IADD3 R16, R251, 0xc0, RZ ;  /* 0x000000c0fb107810 */ /* 0x000fe40007ffe0ff */
[C---:B------:R-:W-:Y:S02]  /*3a00*/  ISETP.LT.OR P1, PT, R4.reuse, 0x21, P1 ;  /* 0x000000210400780c */ /* 0x040fe40000f21670 */
[----:B------:R-:W-:Y:S02]  /*3a10*/  SHF.R.S32.HI R17, RZ, 0x1f, R17 ;  /* 0x0000001fff117819 */ /* 0x000fe40000011411 */
[----:B------:R-:W-:-:S09]  /*3a20*/  ISETP.LT.OR P2, PT, R4, 0x21, P2 ;  /* 0x000000210400780c */ /* 0x000fd20001741670 */
[----:B------:R-:W-:Y:S01]  /*3a30*/  @!PT LDS RZ, [RZ] ;  /* 0x00000000fffff984 */ /* 0x000fe20000000800 */
[----:B------:R-:W-:Y:S01]  /*3a40*/  @!PT LDS RZ, [RZ] ;  /* 0x00000000fffff984 */ /* 0x000fe20000000800 */
[----:B------:R-:W-:Y:S01]  /*3a50*/  @!PT LDS RZ, [RZ] ;  /* 0x00000000fffff984 */ /* 0x000fe20000000800 */
[----:B------:R1:W-:Y:S02]  /*3a60*/  LDGSTS.E.BYPASS.LTC128B.128 [R247+0x5080], [R2.64], !P1 ;  /* 0x0508000002f77fae */ /* 0x0003e4000c901d46 */
[----:B-1----:R-:W-:-:S04]  /*3a70*/  LEA R2, P1, R16, R0, 0x1 ;  /* 0x0000000010027211 */ /* 0x002fc800078208ff */
[----:B------:R-:W-:Y:S02]  /*3a80*/  LEA.HI.X R3, R16, R5, R17, 0x1, P1 ;  /* 0x0000000510037211 */ /* 0x000fe400008f0c11 */
[----:B------:R-:W-:-:S04]  /*3a90*/  ISETP.GE.AND P1, PT, R11, c[0x0][0x1d4], PT ;  /* 0x000075000b007a0c */ /* 0x000fc80003f26270 */
[----:B------:R-:W-:-:S13]  /*3aa0*/  ISETP.LT.OR P1, PT, R4, 0x21, P1 ;  /* 0x000000210400780c */ /* 0x000fda0000f21670 */
[----:B------:R1:W-:Y:S01]  /*3ab0*/  LDGSTS.E.BYPASS.LTC128B.128 [R247+0x6880], [R8.64], !P1 ;  /* 0x0688000008f77fae */ /* 0x0003e2000c901d46 */
[----:B------:R-:W-:-:S04]  /*3ac0*/  ISETP.GE.AND P1, PT, R10, c[0x0][0x1d4], PT ;  /* 0x000075000a007a0c */ /* 0x000fc80003f26270 */
[----:B------:R-:W-:-:S13]  /*3ad0*/  ISETP.LT.OR P1, PT, R4, 0x21, P1 ;  /* 0x000000210400780c */ /* 0x000fda0000f21670 */
[----:B------:R1:W-:Y:S04]  /*3ae0*/  LDGSTS.E.BYPASS.LTC128B.128 [R247+0x8080], [R6.64], !P1 ;  /* 0x0808000006f77fae */ /* 0x0003e8000c901d46 */
[----:B------:R1:W-:Y:S02]  /*3af0*/  LDGSTS.E.BYPASS.LTC128B.128 [R247+0x9880], [R2.64], !P2 ;  /* 0x0988000002f77fae */ /* 0x0003e4000d101d46 */
.L_x_32:
[----:B-1-34-:R-:W-:Y:S05]  /*3b00*/  BSYNC B0 ;  /* 0x0000000000007941 */ /* 0x01afea0003800000 */
.L_x_31:
[----:B------:R-:W1:Y:S01]  /*3b10*/  S2R R68, SR_TID.X ;  /* 0x0000000000447919 */ /* 0x000e620000002100 */
[----:B------:R-:W-:Y:S01]  /*3b20*/  MOV R0, 0x40 ;  /* 0x0000004000007802 */ /* 0x000fe20000000f00 */
[C---:B--2---:R-:W-:Y:S02]  /*3b30*/  HMMA.16816.F32.BF16 R16, R160.reuse, R12, RZ ;  /* 0x0000000ca010723c */ /* 0x044fe400000418ff */
[----:B------:R-:W2:Y:S01]  /*3b40*/  LDL R3, [R1+0x10] ;  /* 0x0000100001037983 */ /* 0x000ea20000100800 */
[----:B------:R-:W-:Y:S01]  /*3b50*/  IADD3 R241, R135, 0x20, RZ ;  /* 0x0000002087f17810 */ /* 0x000fe20007ffe0ff */
[----:B------:R-:W-:Y:S02]  /*3b60*/  BSSY B1, `(.L_x_34) ;  /* 0x000012e000017945 */ /* 0x000fe40003800000 */
[----:B------:R-:W0:Y:S02]  /*3b70*/  LDGDEPBAR ;  /* 0x00000000000079af */ /* 0x000e240000000000 */
[C---:B------:R-:W-:Y:S08]  /*3b80*/  HMMA.16816.F32.BF16 R12, R160.reuse, R14, RZ ;  /* 0x0000000ea00c723c */ /* 0x040ff000000418ff */
[----:B------:R-:W-:Y:S01]  /*3b90*/  HMMA.16816.F32.BF16 R8, R160, R24, RZ ;  /* 0x00000018a008723c */ /* 0x000fe200000418ff */
[----:B-1----:R-:W-:-:S07]  /*3ba0*/  SHF.R.S32.HI R65, RZ, 0x1f, R68 ;  /* 0x0000001fff417819 */ /* 0x002fce0000011444 */
[----:B------:R-:W-:Y:S01]  /*3bb0*/  HMMA.16816.F32.BF16 R16, R164, R28, R16 ;  /* 0x0000001ca410723c */ /* 0x000fe20000041810 */
[----:B------:R-:W-:-:S04]  /*3bc0*/  LEA.HI R65, R65, R68, RZ, 0x3 ;  /* 0x0000004441417211 */ /* 0x000fc800078f18ff */
[----:B------:R-:W-:-:S03]  /*3bd0*/  LOP3.LUT R65, R65, 0xfffffff8, RZ, 0xc0, !PT ;  /* 0xfffffff841417812 */ /* 0x000fc600078ec0ff */
[----:B------:R-:W-:Y:S01]  /*3be0*/  HMMA.16816.F32.BF16 R4, R160, R26, RZ ;  /* 0x0000001aa004723c */ /* 0x000fe200000418ff */
[----:B------:R-:W-:-:S04]  /*3bf0*/  IADD3 R65, -R65, R68, RZ ;  /* 0x0000004441417210 */ /* 0x000fc80007ffe1ff */
[----:B------:R-:W-:-:S03]  /*3c00*/  R2P PR, R65, 0x6 ;  /* 0x0000000641007804 */ /* 0x000fc60000000000 */
[----:B------:R-:W-:Y:S02]  /*3c10*/  HMMA.16816.F32.BF16 R24, R164, R30, R12 ;  /* 0x0000001ea418723c */ /* 0x000fe4000004180c */
[----:B------:R-:W-:-:S04]  /*3c20*/  SEL R0, R0, 0xffffffc0, !P2 ;  /* 0xffffffc000007807 */ /* 0x000fc80005000000 */
[C---:B------:R-:W-:Y:S02]  /*3c30*/  IADD3 R2, R135.reuse, R0, RZ ;  /* 0x0000000087027210 */ /* 0x040fe40007ffe0ff */
[----:B------:R-:W-:Y:S02]  /*3c40*/  HMMA.16816.F32.BF16 R20, R160, R48, RZ ;  /* 0x00000030a014723c */ /* 0x000fe400000418ff */
[----:B------:R-:W-:Y:S01]  /*3c50*/  @P1 IADD3 R241, R135, -0x20, RZ ;  /* 0xffffffe087f11810 */ /* 0x000fe20007ffe0ff */
[----:B------:R-:W1:Y:S03]  /*3c60*/  LDSM.16.M88.4 R32, [R2] ;  /* 0x000000000220783b */ /* 0x000e660000000200 */
[----:B------:R-:W-:Y:S01]  /*3c70*/  IADD3 R236, R0, R241, RZ ;  /* 0x000000f100ec7210 */ /* 0x000fe20007ffe0ff */
[----:B------:R-:W3:Y:S01]  /*3c80*/  LDSM.16.M88.4 R12, [R2+0x800] ;  /* 0x00080000020c783b */ /* 0x000ee20000000200 */
[C---:B------:R-:W-:Y:S03]  /*3c90*/  HMMA.16816.F32.BF16 R28, R164.reuse, R36, R8 ;  /* 0x00000024a41c723c */ /* 0x040fe60000041808 */
[----:B------:R-:W4:Y:S04]  /*3ca0*/  LDSM.16.M88.4 R40, [R2+0x1000] ;  /* 0x001000000228783b */ /* 0x000f280000000200 */
[----:B------:R-:W-:Y:S01]  /*3cb0*/  LDSM.16.M88.4 R52, [R236+0x800] ;  /* 0x00080000ec34783b */ /* 0x000fe20000000200 */
[C---:B------:R-:W-:Y:S08]  /*3cc0*/  HMMA.16816.F32.BF16 R8, R164.reuse, R38, R4 ;  /* 0x00000026a408723c */ /* 0x040ff00000041804 */
[----:B------:R-:W-:Y:S08]  /*3cd0*/  HMMA.16816.F32.BF16 R4, R164, R56, R20 ;  /* 0x00000038a404723c */ /* 0x000ff00000041814 */
[----:B-1----:R-:W-:Y:S08]  /*3ce0*/  HMMA.16816.F32.BF16 R44, R180, R32, R16 ;  /* 0x00000020b42c723c */ /* 0x002ff00000041810 */
[----:B------:R-:W-:Y:S01]  /*3cf0*/  HMMA.16816.F32.BF16 R16, R160, R50, RZ ;  /* 0x00000032a010723c */ /* 0x000fe200000418ff */
[----:B------:R-:W-:Y:S07]  /*3d00*/  LDSM.16.M88.4 R48, [R135+0x2800] ;  /* 0x002800008730783b */ /* 0x000fee0000000200 */
[C---:B------:R-:W-:Y:S01]  /*3d10*/  HMMA.16816.F32.BF16 R36, R180.reuse, R34, R24 ;  /* 0x00000022b424723c */ /* 0x040fe20000041818 */
[----:B------:R-:W1:Y:S07]  /*3d20*/  LDSM.16.M88.4 R32, [R236] ;  /* 0x00000000ec20783b */ /* 0x000e6e0000000200 */
[----:B---3--:R-:W-:Y:S08]  /*3d30*/  HMMA.16816.F32.BF16 R28, R180, R12, R28 ;  /* 0x0000000cb41c723c */ /* 0x008ff0000004181c */
[----:B------:R-:W-:Y:S01]  /*3d40*/  HMMA.16816.F32.BF16 R24, R164, R58, R16 ;  /* 0x0000003aa418723c */ /* 0x000fe20000041810 */
[----:B------:R-:W3:Y:S04]  /*3d50*/  LDSM.16.M88.4 R16, [R236+0x1000] ;  /* 0x00100000ec10783b */ /* 0x000ee80000000200 */
[----:B------:R-:W5:Y:S03]  /*3d60*/  LDSM.16.M88.4 R56, [R135+0x1800] ;  /* 0x001800008738783b */ /* 0x000f660000000200 */
[C---:B------:R-:W-:Y:S08]  /*3d70*/  HMMA.16816.F32.BF16 R20, R180.reuse, R14, R8 ;  /* 0x0000000eb414723c */ /* 0x040ff00000041808 */
[C---:B----4-:R-:W-:Y:S08]  /*3d80*/  HMMA.16816.F32.BF16 R12, R180.reuse, R40, R4 ;  /* 0x00000028b40c723c */ /* 0x050ff00000041804 */
[----:B------:R-:W-:Y:S01]  /*3d90*/  HMMA.16816.F32.BF16 R8, R180, R42, R24 ;  /* 0x0000002ab408723c */ /* 0x000fe20000041818 */
[----:B------:R-:W4:Y:S07]  /*3da0*/  LDSM.16.M88.4 R40, [R135+0x2000] ;  /* 0x002000008728783b */ /* 0x000f2e0000000200 */
[C---:B-1----:R-:W-:Y:S01]  /*3db0*/  HMMA.16816.F32.BF16 R4, R184.reuse, R32, R44 ;  /* 0x00000020b804723c */ /* 0x042fe2000004182c */
[----:B------:R-:W-:Y:S07]  /*3dc0*/  LDSM.16.M88.4 R44, [R241+0x2000] ;  /* 0x00200000f12c783b */ /* 0x000fee0000000200 */
[C---:B------:R-:W-:Y:S08]  /*3dd0*/  HMMA.16816.F32.BF16 R36, R184.reuse, R34, R36 ;  /* 0x00000022b824723c */ /* 0x040ff00000041824 */
[C---:B------:R-:W-:Y:S08]  /*3de0*/  HMMA.16816.F32.BF16 R32, R184.reuse, R52, R28 ;  /* 0x00000034b820723c */ /* 0x040ff0000004181c */
[C---:B------:R-:W-:Y:S01]  /*3df0*/  HMMA.16816.F32.BF16 R28, R184.reuse, R54, R20 ;  /* 0x00000036b81c723c */ /* 0x040fe20000041814 */
[----:B------:R-:W-:Y:S07]  /*3e00*/  LDSM.16.M88.4 R52, [R2+0x2800] ;  /* 0x002800000234783b */ /* 0x000fee0000000200 */
[C---:B---3--:R-:W-:Y:S08]  /*3e10*/  HMMA.16816.F32.BF16 R24, R184.reuse, R16, R12 ;  /* 0x00000010b818723c */ /* 0x048ff0000004180c */
[----:B------:R-:W-:Y:S01]  /*3e20*/  HMMA.16816.F32.BF16 R20, R184, R18, R8 ;  /* 0x00000012b814723c */ /* 0x000fe20000041808 */
[----:B------:R-:W1:Y:S07]  /*3e30*/  LDSM.16.M88.4 R16, [R241+0x1800] ;  /* 0x00180000f110783b */ /* 0x000e6e0000000200 */
[C---:B-----5:R-:W-:Y:S08]  /*3e40*/  HMMA.16816.F32.BF16 R12, R188.reuse, R56, R4 ;  /* 0x00000038bc0c723c */ /* 0x060ff00000041804 */
[C---:B------:R-:W-:Y:S01]  /*3e50*/  HMMA.16816.F32.BF16 R8, R188.reuse, R58, R36 ;  /* 0x0000003abc08723c */ /* 0x040fe20000041824 */
[----:B------:R-:W-:Y:S07]  /*3e60*/  LDSM.16.M88.4 R56, [R2+0x1800] ;  /* 0x001800000238783b */ /* 0x000fee0000000200 */
[C---:B----4-:R-:W-:Y:S08]  /*3e70*/  HMMA.16816.F32.BF16 R4, R188.reuse, R40, R32 ;  /* 0x00000028bc04723c */ /* 0x050ff00000041820 */
[C---:B------:R-:W-:Y:S01]  /*3e80*/  HMMA.16816.F32.BF16 R36, R188.reuse, R42, R28 ;  /* 0x0000002abc24723c */ /* 0x040fe2000004181c */
[----:B------:R-:W3:Y:S07]  /*3e90*/  LDSM.16.M88.4 R40, [R241+0x2800] ;  /* 0x00280000f128783b */ /* 0x000eee0000000200 */
[----:B------:R-:W-:Y:S08]  /*3ea0*/  HMMA.16816.F32.BF16 R32, R188, R48, R24 ;  /* 0x00000030bc20723c */ /* 0x000ff00000041818 */
[----:B-1----:R-:W-:Y:S01]  /*3eb0*/  HMMA.16816.F32.BF16 R24, R192, R16, R12 ;  /* 0x00000010c018723c */ /* 0x002fe2000004180c */
[----:B------:R-:W1:Y:S07]  /*3ec0*/  LDSM.16.M88.4 R12, [R2+0x2000] ;  /* 0x00200000020c783b */ /* 0x000e6e0000000200 */
[----:B------:R-:W-:Y:S01]  /*3ed0*/  HMMA.16816.F32.BF16 R28, R188, R50, R20 ;  /* 0x00000032bc1c723c */ /* 0x000fe20000041814 */
[----:B------:R-:W-:Y:S07]  /*3ee0*/  LDSM.16.M88.4 R48, [R236+0x2000] ;  /* 0x00200000ec30783b */ /* 0x000fee0000000200 */
[C---:B------:R-:W-:Y:S08]  /*3ef0*/  HMMA.16816.F32.BF16 R20, R192.reuse, R18, R8 ;  /* 0x00000012c014723c */ /* 0x040ff00000041808 */
[C---:B------:R-:W-:Y:S08]  /*3f00*/  HMMA.16816.F32.BF16 R8, R192.reuse, R44, R4 ;  /* 0x0000002cc008723c */ /* 0x040ff00000041804 */
[C---:B---3--:R-:W-:Y:S08]  /*3f10*/  HMMA.16816.F32.BF16 R16, R192.reuse, R40, R32 ;  /* 0x00000028c010723c */ /* 0x048ff00000041820 */
[C---:B------:R-:W-:Y:S01]  /*3f20*/  HMMA.16816.F32.BF16 R4, R192.reuse, R46, R36 ;  /* 0x0000002ec004723c */ /* 0x040fe20000041824 */
[----:B------:R-:W3:Y:S04]  /*3f30*/  LDSM.16.M88.4 R36, [R236+0x1800] ;  /* 0x00180000ec24783b */ /* 0x000ee80000000200 */
[----:B------:R-:W-:Y:S03]  /*3f40*/  LDSM.16.M88.4 R44, [R135+0x3000] ;  /* 0x00300000872c783b */ /* 0x000fe60000000200 */
[----:B------:R-:W-:Y:S01]  /*3f50*/  HMMA.16816.F32.BF16 R32, R192, R42, R28 ;  /* 0x0000002ac020723c */ /* 0x000fe2000004181c */
[----:B------:R-:W-:Y:S07]  /*3f60*/  LDSM.16.M88.4 R40, [R135+0x3800] ;  /* 0x003800008728783b */ /* 0x000fee0000000200 */
[----:B------:R-:W-:Y:S01]  /*3f70*/  HMMA.16816.F32.BF16 R24, R196, R56, R24 ;  /* 0x00000038c418723c */ /* 0x000fe20000041818 */
[----:B--2---:R-:W-:-:S07]  /*3f80*/  ISETP.GT.AND P1, PT, R61, R3, PT ;  /* 0x000000033d00720c */ /* 0x004fce0003f24270 */
[C---:B------:R-:W-:Y:S08]  /*3f90*/  HMMA.16816.F32.BF16 R28, R196.reuse, R58, R20 ;  /* 0x0000003ac41c723c */ /* 0x040ff00000041814 */
[C---:B-1----:R-:W-:Y:S08]  /*3fa0*/  HMMA.16816.F32.BF16 R20, R196.reuse, R12, R8 ;  /* 0x0000000cc414723c */ /* 0x042ff00000041808 */
[C---:B------:R-:W-:Y:S01]  /*3fb0*/  HMMA.16816.F32.BF16 R8, R196.reuse, R52, R16 ;  /* 0x00000034c408723c */ /* 0x040fe20000041810 */
[----:B------:R-:W1:Y:S07]  /*3fc0*/  LDSM.16.M88.4 R16, [R236+0x2800] ;  /* 0x00280000ec10783b */ /* 0x000e6e0000000200 */
[C---:B------:R-:W-:Y:S08]  /*3fd0*/  HMMA.16816.F32.BF16 R12, R196.reuse, R14, R4 ;  /* 0x0000000ec40c723c */ /* 0x040ff00000041804 */
[----:B------:R-:W-:Y:S01]  /*3fe0*/  HMMA.16816.F32.BF16 R4, R196, R54, R32 ;  /* 0x00000036c404723c */ /* 0x000fe20000041820 */
[----:B------:R-:W2:Y:S07]  /*3ff0*/  LDSM.16.M88.4 R52, [R135+0x4000] ;  /* 0x004000008734783b */ /* 0x000eae0000000200 */
[C---:B---3--:R-:W-:Y:S08]  /*4000*/  HMMA.16816.F32.BF16 R24, R200.reuse, R36, R24 ;  /* 0x00000024c818723c */ /* 0x048ff00000041818 */
[C---:B------:R-:W-:Y:S08]  /*4010*/  HMMA.16816.F32.BF16 R36, R200.reuse, R38, R28 ;  /* 0x00000026c824723c */ /* 0x040ff0000004181c */
[C---:B------:R-:W-:Y:S08]  /*4020*/  HMMA.16816.F32.BF16 R32, R200.reuse, R48, R20 ;  /* 0x00000030c820723c */ /* 0x040ff00000041814 */
[C---:B------:R-:W-:Y:S01]  /*4030*/  HMMA.16816.F32.BF16 R28, R200.reuse, R50, R12 ;  /* 0x00000032c81c723c */ /* 0x040fe2000004180c */
[----:B------:R-:W3:Y:S04]  /*4040*/  LDSM.16.M88.4 R12, [R241+0x3000] ;  /* 0x00300000f10c783b */ /* 0x000ee80000000200 */
[----:B------:R-:W-:Y:S03]  /*4050*/  LDSM.16.M88.4 R48, [R2+0x4000] ;  /* 0x004000000230783b */ /* 0x000fe60000000200 */
[C---:B-1----:R-:W-:Y:S08]  /*4060*/  HMMA.16816.F32.BF16 R20, R200.reuse, R16, R8 ;  /* 0x00000010c814723c */ /* 0x042ff00000041808 */
[----:B------:R-:W-:Y:S08]  /*4070*/  HMMA.16816.F32.BF16 R8, R200, R18, R4 ;  /* 0x00000012c808723c */ /* 0x000ff00000041804 */
[C---:B------:R-:W-:Y:S08]  /*4080*/  HMMA.16816.F32.BF16 R4, R204.reuse, R44, R24 ;  /* 0x0000002ccc04723c */ /* 0x040ff00000041818 */
[C---:B------:R-:W-:Y:S01]  /*4090*/  HMMA.16816.F32.BF16 R16, R204.reuse, R46, R36 ;  /* 0x0000002ecc10723c */ /* 0x040fe20000041824 */
[----:B------:R-:W1:Y:S04]  /*40a0*/  LDSM.16.M88.4 R44, [R241+0x3800] ;  /* 0x00380000f12c783b */ /* 0x000e680000000200 */
[----:B------:R-:W4:Y:S03]  /*40b0*/  LDSM.16.M88.4 R36, [R241+0x4000] ;  /* 0x00400000f124783b */ /* 0x000f260000000200 */
[C---:B------:R-:W-:Y:S08]  /*40c0*/  HMMA.16816.F32.BF16 R32, R204.reuse, R40, R32 ;  /* 0x00000028cc20723c */ /* 0x040ff00000041820 */
[C---:B--2---:R-:W-:Y:S08]  /*40d0*/  HMMA.16816.F32.BF16 R20, R204.reuse, R52, R20 ;  /* 0x00000034cc14723c */ /* 0x044ff00000041814 */
[C---:B------:R-:W-:Y:S01]  /*40e0*/  HMMA.16816.F32.BF16 R24, R204.reuse, R42, R28 ;  /* 0x0000002acc18723c */ /* 0x040fe2000004181c */
[----:B------:R-:W2:Y:S07]  /*40f0*/  LDSM.16.M88.4 R40, [R2+0x3000] ;  /* 0x003000000228783b */ /* 0x000eae0000000200 */
[----:B------:R-:W-:Y:S01]  /*4100*/  HMMA.16816.F32.BF16 R8, R204, R54, R8 ;  /* 0x00000036cc08723c */ /* 0x000fe20000041808 */
[----:B------:R-:W-:Y:S07]  /*4110*/  LDSM.16.M88.4 R52, [R135+0x4800] ;  /* 0x004800008734783b */ /* 0x000fee0000000200 */
[C---:B---3--:R-:W-:Y:S08]  /*4120*/  HMMA.16816.F32.BF16 R4, R208.reuse, R12, R4 ;  /* 0x0000000cd004723c */ /* 0x048ff00000041804 */
[C---:B------:R-:W-:Y:S08]  /*4130*/  HMMA.16816.F32.BF16 R12, R208.reuse, R14, R16 ;  /* 0x0000000ed00c723c */ /* 0x040ff00000041810 */
[C---:B-1----:R-:W-:Y:S01]  /*4140*/  HMMA.16816.F32.BF16 R16, R208.reuse, R44, R32 ;  /* 0x0000002cd010723c */ /* 0x042fe20000041820 */
[----:B------:R-:W1:Y:S07]  /*4150*/  LDSM.16.M88.4 R32, [R2+0x3800] ;  /* 0x003800000220783b */ /* 0x000e6e0000000200 */
[C---:B----4-:R-:W-:Y:S08]  /*4160*/  HMMA.16816.F32.BF16 R28, R208.reuse, R36, R20 ;  /* 0x00000024d01c723c */ /* 0x050ff00000041814 */
[C---:B------:R-:W-:Y:S01]  /*4170*/  HMMA.16816.F32.BF16 R20, R208.reuse, R38, R8 ;  /* 0x00000026d014723c */ /* 0x040fe20000041808 */
[----:B------:R-:W3:Y:S07]  /*4180*/  LDSM.16.M88.4 R8, [R236+0x3000] ;  /* 0x00300000ec08783b */ /* 0x000eee0000000200 */
[----:B------:R-:W-:Y:S01]  /*4190*/  HMMA.16816.F32.BF16 R24, R208, R46, R24 ;  /* 0x0000002ed018723c */ /* 0x000fe20000041818 */
[----:B------:R-:W4:Y:S07]  /*41a0*/  LDSM.16.M88.4 R44, [R236+0x3800] ;  /* 0x00380000ec2c783b */ /* 0x000f2e0000000200 */
[C---:B--2---:R-:W-:Y:S08]  /*41b0*/  HMMA.16816.F32.BF16 R4, R212.reuse, R40, R4 ;  /* 0x00000028d404723c */ /* 0x044ff00000041804 */
[C---:B------:R-:W-:Y:S01]  /*41c0*/  HMMA.16816.F32.BF16 R12, R212.reuse, R42, R12 ;  /* 0x0000002ad40c723c */ /* 0x040fe2000004180c */
[----:B------:R-:W2:Y:S07]  /*41d0*/  LDSM.16.M88.4 R40, [R236+0x4000] ;  /* 0x00400000ec28783b */ /* 0x000eae0000000200 */
[C---:B-1----:R-:W-:Y:S08]  /*41e0*/  HMMA.16816.F32.BF16 R16, R212.reuse, R32, R16 ;  /* 0x00000020d410723c */ /* 0x042ff00000041810 */
[----:B------:R-:W-:Y:S08]  /*41f0*/  HMMA.16816.F32.BF16 R24, R212, R34, R24 ;  /* 0x00000022d418723c */ /* 0x000ff00000041818 */
[----:B---3--:R-:W-:Y:S08]  /*4200*/  HMMA.16816.F32.BF16 R4, R216, R8, R4 ;  /* 0x00000008d804723c */ /* 0x008ff00000041804 */
[----:B------:R-:W-:Y:S01]  /*4210*/  HMMA.16816.F32.BF16 R32, R212, R50, R20 ;  /* 0x00000032d420723c */ /* 0x000fe20000041814 */
[----:B------:R-:W1:Y:S07]  /*4220*/  LDSM.16.M88.4 R20, [R241+0x4800] ;  /* 0x00480000f114783b */ /* 0x000e6e0000000200 */
[C---:B------:R-:W-:Y:S08]  /*4230*/  HMMA.16816.F32.BF16 R12, R216.reuse, R10, R12 ;  /* 0x0000000ad80c723c */ /* 0x040ff0000004180c */
[----:B----4-:R-:W-:Y:S01]  /*4240*/  HMMA.16816.F32.BF16 R8, R216, R44, R16 ;  /* 0x0000002cd808723c */ /* 0x010fe20000041810 */
[----:B------:R-:W3:Y:S07]  /*4250*/  LDSM.16.M88.4 R16, [R135+0x5000] ;  /* 0x005000008710783b */ /* 0x000eee0000000200 */
[----:B------:R-:W-:Y:S08]  /*4260*/  HMMA.16816.F32.BF16 R4, R220, R52, R4 ;  /* 0x00000034dc04723c */ /* 0x000ff00000041804 */
[----:B------:R-:W-:Y:S08]  /*4270*/  HMMA.16816.F32.BF16 R36, R212, R48, R28 ;  /* 0x00000030d424723c */ /* 0x000ff0000004181c */
[C---:B------:R-:W-:Y:S01]  /*4280*/  HMMA.16816.F32.BF16 R28, R216.reuse, R46, R24 ;  /* 0x0000002ed81c723c */ /* 0x040fe20000041818 */
[----:B------:R-:W-:Y:S04]  /*4290*/  LDSM.16.M88.4 R24, [R241+0x5000] ;  /* 0x00500000f118783b */ /* 0x000fe80000000200 */
[----:B------:R-:W-:Y:S03]  /*42a0*/  LDSM.16.M88.4 R44, [R241+0x5800] ;  /* 0x00580000f12c783b */ /* 0x000fe60000000200 */
[----:B--2---:R-:W-:Y:S01]  /*42b0*/  HMMA.16816.F32.BF16 R56, R216, R42, R32 ;  /* 0x0000002ad838723c */ /* 0x004fe20000041820 */
[----:B------:R-:W2:Y:S07]  /*42c0*/  LDSM.16.M88.4 R32, [R2+0x4800] ;  /* 0x004800000220783b */ /* 0x000eae0000000200 */
[----:B------:R-:W-:Y:S01]  /*42d0*/  HMMA.16816.F32.BF16 R12, R220, R54, R12 ;  /* 0x00000036dc0c723c */ /* 0x000fe2000004180c */
[----:B------:R-:W4:Y:S07]  /*42e0*/  LDSM.16.M88.4 R52, [R135+0x5800] ;  /* 0x005800008734783b */ /* 0x000f2e0000000200 */
[----:B-1----:R-:W-:Y:S08]  /*42f0*/  HMMA.16816.F32.BF16 R4, R224, R20, R4 ;  /* 0x00000014e004723c */ /* 0x002ff00000041804 */
[C---:B---3--:R-:W-:Y:S08]  /*4300*/  HMMA.16816.F32.BF16 R8, R220.reuse, R16, R8 ;  /* 0x00000010dc08723c */ /* 0x048ff00000041808 */
[----:B------:R-:W-:Y:S01]  /*4310*/  HMMA.16816.F32.BF16 R16, R220, R18, R28 ;  /* 0x00000012dc10723c */ /* 0x000fe2000004181c */
[----:B------:R-:W1:Y:S07]  /*4320*/  LDSM.16.M88.4 R28, [R236+0x4800] ;  /* 0x00480000ec1c783b */ /* 0x000e6e0000000200 */
[----:B------:R-:W-:Y:S08]  /*4330*/  HMMA.16816.F32.BF16 R12, R224, R22, R12 ;  /* 0x00000016e00c723c */ /* 0x000ff0000004180c */
[----:B------:R-:W-:Y:S01]  /*4340*/  HMMA.16816.F32.BF16 R36, R216, R40, R36 ;  /* 0x00000028d824723c */ /* 0x000fe20000041824 */
[----:B------:R-:W3:Y:S07]  /*4350*/  LDSM.16.M88.4 R40, [R2+0x5000] ;  /* 0x005000000228783b */ /* 0x000eee0000000200 */
[----:B--2---:R-:W-:Y:S08]  /*4360*/  HMMA.16816.F32.BF16 R4, R228, R32, R4 ;  /* 0x00000020e404723c */ /* 0x004ff00000041804 */
[----:B------:R-:W-:Y:S08]  /*4370*/  HMMA.16816.F32.BF16 R20, R224, R24, R8 ;  /* 0x00000018e014723c */ /* 0x000ff00000041808 */
[----:B------:R-:W-:Y:S01]  /*4380*/  HMMA.16816.F32.BF16 R12, R228, R34, R12 ;  /* 0x00000022e40c723c */ /* 0x000fe2000004180c */
[----:B------:R-:W-:Y:S07]  /*4390*/  LDSM.16.M88.4 R32, [R2+0x5800] ;  /* 0x005800000220783b */ /* 0x000fee0000000200 */
[----:B----4-:R-:W-:Y:S01]  /*43a0*/  HMMA.16816.F32.BF16 R48, R220, R52, R36 ;  /* 0x00000034dc30723c */ /* 0x010fe20000041824 */
[----:B------:R-:W2:Y:S07]  /*43b0*/  LDSM.16.M88.4 R36, [R236+0x5000] ;  /* 0x00500000ec24783b */ /* 0x000eae0000000200 */
[----:B-1----:R-:W-:Y:S08]  /*43c0*/  HMMA.16816.F32.BF16 R8, R232, R28, R4 ;  /* 0x0000001ce808723c */ /* 0x002ff00000041804 */
[----:B------:R-:W-:Y:S08]  /*43d0*/  HMMA.16816.F32.BF16 R16, R224, R26, R16 ;  /* 0x0000001ae010723c */ /* 0x000ff00000041810 */
[----:B---3--:R-:W-:Y:S08]  /*43e0*/  HMMA.16816.F32.BF16 R20, R228, R40, R20 ;  /* 0x00000028e414723c */ /* 0x008ff00000041814 */
[----:B------:R-:W-:Y:S01]  /*43f0*/  HMMA.16816.F32.BF16 R28, R232, R30, R12 ;  /* 0x0000001ee81c723c */ /* 0x000fe2000004180c */
[----:B------:R-:W-:-:S04]  /*4400*/  FMUL.FTZ R0, R8, c[0x0][0x320] ;  /* 0x0000c80008007a20 */ /* 0x000fc80000410000 */
[----:B------:R1:W3:Y:S03]  /*4410*/  MUFU.TANH R53, R0 ;  /* 0x0000000000357308 */ /* 0x0002e60000002400 */
[----:B------:R-:W-:Y:S08]  /*4420*/  HMMA.16816.F32.BF16 R4, R220, R54, R56 ;  /* 0x00000036dc04723c */ /* 0x000ff00000041838 */
[----:B------:R-:W-:Y:S01]  /*4430*/  HMMA.16816.F32.BF16 R24, R224, R44, R48 ;  /* 0x0000002ce018723c */ /* 0x000fe20000041830 */
[----:B-1----:R-:W-:-:S07]  /*4440*/  FMUL.FTZ R0, R9, c[0x0][0x320] ;  /* 0x0000c80009007a20 */ /* 0x002fce0000410000 */
[----:B------:R-:W-:Y:S01]  /*4450*/  HMMA.16816.F32.BF16 R12, R228, R42, R16 ;  /* 0x0000002ae40c723c */ /* 0x000fe20000041810 */
[----:B------:R1:W4:Y:S07]  /*4460*/  MUFU.TANH R52, R0 ;  /* 0x0000000000347308 */ /* 0x00032e0000002400 */
[----:B--2---:R-:W-:Y:S01]  /*4470*/  HMMA.16816.F32.BF16 R16, R232, R36, R20 ;  /* 0x00000024e810723c */ /* 0x004fe20000041814 */
[----:B------:R-:W2:Y:S01]  /*4480*/  LDSM.16.M88.4 R20, [R236+0x5800] ;  /* 0x00580000ec14783b */ /* 0x000ea20000000200 */
[----:B------:R-:W-:-:S06]  /*4490*/  DEPBAR.LE SB0, 0x0 ;  /* 0x000080000000791a */ /* 0x000fcc0000000000 */
[----:B------:R-:W-:Y:S01]  /*44a0*/  HMMA.16816.F32.BF16 R4, R224, R46, R4 ;  /* 0x0000002ee004723c */ /* 0x000fe20000041804 */
[----:B-1----:R-:W-:-:S04]  /*44b0*/  FMUL.FTZ R0, R10, c[0x0][0x320] ;  /* 0x0000c8000a007a20 */ /* 0x002fc80000410000 */
[----:B------:R1:W1:Y:S03]  /*44c0*/  MUFU.TANH R44, R0 ;  /* 0x00000000002c7308 */ /* 0x0002660000002400 */
[----:B------:R-:W-:Y:S01]  /*44d0*/  HMMA.16816.F32.BF16 R12, R232, R38, R12 ;  /* 0x00000026e80c723c */ /* 0x000fe2000004180c */
[----:B-1----:R-:W-:-:S07]  /*44e0*/  FMUL.FTZ R0, R11, c[0x0][0x320] ;  /* 0x0000c8000b007a20 */ /* 0x002fce0000410000 */
[C---:B------:R-:W-:Y:S01]  /*44f0*/  HMMA.16816.F32.BF16 R8, R228.reuse, R32, R24 ;  /* 0x00000020e408723c */ /* 0x040fe20000041818 */
[----:B------:R1:W1:Y:S07]  /*4500*/  MUFU.TANH R43, R0 ;  /* 0x00000000002b7308 */ /* 0x00026e0000002400 */
[----:B------:R-:W-:Y:S01]  /*4510*/  HMMA.16816.F32.BF16 R4, R228, R34, R4 ;  /* 0x00000022e404723c */ /* 0x000fe20000041804 */
[----:B-1----:R-:W-:-:S04]  /*4520*/  FMUL.FTZ R0, R28, c[0x0][0x320] ;  /* 0x0000c8001c007a20 */ /* 0x002fc80000410000 */
[----:B------:R1:W1:Y:S11]  /*4530*/  MUFU.TANH R42, R0 ;  /* 0x00000000002a7308 */ /* 0x0002760000002400 */
[C---:B--2---:R-:W-:Y:S08]  /*4540*/  HMMA.16816.F32.BF16 R8, R232.reuse, R20, R8 ;  /* 0x00000014e808723c */ /* 0x044ff00000041808 */
[----:B------:R-:W-:Y:S01]  /*4550*/  HMMA.16816.F32.BF16 R4, R232, R22, R4 ;  /* 0x00000016e804723c */ /* 0x000fe20000041804 */
[----:B-1----:R-:W-:-:S04]  /*4560*/  FMUL.FTZ R0, R29, c[0x0][0x320] ;  /* 0x0000c8001d007a20 */ /* 0x002fc80000410000 */
[----:B------:R1:W2:Y:S02]  /*4570*/  MUFU.TANH R41, R0 ;  /* 0x0000000000297308 */ /* 0x0002a40000002400 */
        /* <DEDUP_REMOVED lines=35> */
[----:B------:R1:W1:Y:S01]  /*47b0*/  MUFU.TANH R21, R0 ;  /* 0x0000000000157308 */ /* 0x0002620000002400 */
[----:B------:R-:W-:Y:S06]  /*47c0*/  BAR.SYNC.DEFER_BLOCKING 0x0 ;  /* 0x0000000000007b1d */ /* 0x000fec0000010000 */
[----:B------:R-:W-:Y:S05]  /*47d0*/  @!P1 BRA `(.L_x_35) ;  /* 0x0000066000009947 */ /* 0x000fea0003800000 */
[----:B--234-:R-:W2:Y:S04]  /*47e0*/  LDL R3, [R1+0x14] ;  /* 0x0000140001037983 */ /* 0x01cea80000100800 */
[----:B------:R-:W3:Y:S04]  /*47f0*/  LDL.64 R66, [R1+0x20] ;  /* 0x0000200001427983 */ /* 0x000ee80000100a00 */
[----:B------:R-:W4:Y:S01]  /*4800*/  LDL R64, [R1+0x34] ;  /* 0x0000340001407983 */ /* 0x000f220000100800 */
[----:B------:R-:W-:-:S03]  /*4810*/  SHF.R.S32.HI R63, RZ, 0x1f, R68 ;  /* 0x0000001fff3f7819 */ /* 0x000fc60000011444 */
[----:B------:R-:W5:Y:S01]  /*4820*/  LDL.64 R8, [R1+0x18] ;  /* 0x0000180001087983 */ /* 0x000f620000100a00 */
[----:B------:R-:W-:Y:S01]  /*4830*/  LEA.HI R63, R63, R68, RZ, 0x3 ;  /* 0x000000443f3f7211 */ /* 0x000fe200078f18ff */
[----:B-1----:R-:W-:Y:S02]  /*4840*/  IMAD.MOV.U32 R0, RZ, RZ, 0x1 ;  /* 0x00000001ff007424 */ /* 0x002fe400078e00ff */
[----:B------:R-:W3:Y:S01]  /*4850*/  LDL R6, [R1+0x30] ;  /* 0x0000300001067983 */ /* 0x000ee20000100800 */
[----:B------:R-:W-:Y:S02]  /*4860*/  SHF.R.S32.HI R63, RZ, 0x3, R63 ;  /* 0x00000003ff3f7819 */ /* 0x000fe4000001143f */
[----:B------:R-:W-:-:S03]  /*4870*/  ISETP.NE.AND P1, PT, R0, c[0x0][0x2b8], PT ;  /* 0x0000ae0000007a0c */ /* 0x000fc60003f25270 */
[----:B------:R-:W-:Y:S02]  /*4880*/  IMAD R2, R65, 0x20, R63 ;  /* 0x0000002041027824 */ /* 0x000fe400078e023f */
[----:B------:R-:W-:-:S03]  /*4890*/  IMAD.MOV.U32 R252, RZ, RZ, RZ ;  /* 0x000000fffffc7224 */ /* 0x000fc600078e00ff */
[----:B--2---:R-:W-:-:S04]  /*48a0*/  IADD3 R2, R2, R62, R3 ;  /* 0x0000003e02027210 */ /* 0x004fc80007ffe003 */
[----:B------:R-:W-:-:S05]  /*48b0*/  IADD3 R2, R2, -0x30, RZ ;  /* 0xffffffd002027810 */ /* 0x000fca0007ffe0ff */
[----:B------:R-:W-:-:S04]  /*48c0*/  @P1 IMAD.HI.U32 R3, R2, c[0x0][0x2bc], RZ ;  /* 0x0000af0002031a27 */ /* 0x000fc800078e00ff */
[----:B------:R-:W-:Y:S01]  /*48d0*/  IMAD.MOV.U32 R0, RZ, RZ, R2 ;  /* 0x000000ffff007224 */ /* 0x000fe200078e0002 */
[----:B------:R-:W-:-:S04]  /*48e0*/  @P1 SHF.R.U32.HI R0, RZ, c[0x0][0x2c0], R3 ;  /* 0x0000b000ff001a19 */ /* 0x000fc80000011603 */
[----:B---3--:R-:W-:-:S04]  /*48f0*/  @!P0 IADD3 R3, P1, R0, R66, RZ ;  /* 0x0000004200038210 */ /* 0x008fc80007f3e0ff */
[----:B----4-:R-:W-:Y:S02]  /*4900*/  @!P0 LEA.HI.X.SX32 R5, R0, R64, 0x1, P1 ;  /* 0x0000004000058211 */ /* 0x010fe400008f0eff */
[----:B------:R-:W-:-:S04]  /*4910*/  @!P0 LEA R4, P1, R3, c[0x0][0x2a0], 0x2 ;  /* 0x0000a80003048a11 */ /* 0x000fc800078210ff */
[----:B------:R-:W-:-:S05]  /*4920*/  @!P0 LEA.HI.X R5, R3, c[0x0][0x2a4], R5, 0x2, P1 ;  /* 0x0000a90003058a11 */ /* 0x000fca00008f1405 */
[----:B------:R-:W2:Y:S01]  /*4930*/  @!P0 LDG.E R252, [R4.64] ;  /* 0x0000000604fc8981 */ /* 0x000ea2000c1e1900 */
[----:B------:R-:W-:-:S04]  /*4940*/  IMAD.MOV R0, RZ, RZ, -R0 ;  /* 0x000000ffff007224 */ /* 0x000fc800078e0a00 */
[----:B------:R-:W-:-:S05]  /*4950*/  IMAD R7, R0, c[0x0][0x2b8], R2 ;  /* 0x0000ae0000077a24 */ /* 0x000fca00078e0202 */
[----:B------:R-:W-:Y:S01]  /*4960*/  SHF.R.S32.HI R0, RZ, 0x1f, R7 ;  /* 0x0000001fff007819 */ /* 0x000fe20000011407 */
[----:B------:R-:W-:-:S04]  /*4970*/  IMAD.WIDE.U32 R2, R7, c[0x0][0x1e0], RZ ;  /* 0x0000780007027a25 */ /* 0x000fc800078e00ff */
[----:B------:R-:W-:-:S04]  /*4980*/  IMAD R0, R0, c[0x0][0x1e0], RZ ;  /* 0x0000780000007a24 */ /* 0x000fc800078e02ff */
[----:B------:R-:W-:Y:S01]  /*4990*/  IMAD R0, R7, c[0x0][0x1e4], R0 ;  /* 0x0000790007007a24 */ /* 0x000fe200078e0200 */
[----:B------:R1:W-:Y:S03]  /*49a0*/  STL [R1], R7 ;  /* 0x0000000701007387 */ /* 0x0003e60000100800 */
[----:B------:R-:W-:Y:S01]  /*49b0*/  IMAD.IADD R3, R3, 0x1, R0 ;  /* 0x0000000103037824 */ /* 0x000fe200078e0200 */
[----:B------:R-:W-:-:S04]  /*49c0*/  IADD3 R13, -R63, 0x30, RZ ;  /* 0x000000303f0d7810 */ /* 0x000fc80007ffe1ff */
[----:B------:R-:W-:Y:S02]  /*49d0*/  ISETP.GE.AND P2, PT, R13, 0x1, PT ;  /* 0x000000010d00780c */ /* 0x000fe40003f46270 */
[----:B--2---:R-:W-:Y:S01]  /*49e0*/  SHF.R.S32.HI R0, RZ, 0x1f, R252 ;  /* 0x0000001fff007819 */ /* 0x004fe200000114fc */
[----:B------:R-:W-:-:S04]  /*49f0*/  IMAD.WIDE.U32 R2, R252, c[0x0][0x1f0], R2 ;  /* 0x00007c00fc027a25 */ /* 0x000fc800078e0002 */
[----:B------:R-:W-:-:S04]  /*4a00*/  IMAD R0, R0, c[0x0][0x1f0], RZ ;  /* 0x00007c0000007a24 */ /* 0x000fc800078e02ff */
[----:B------:R-:W-:Y:S01]  /*4a10*/  IMAD R4, R252, c[0x0][0x1f4], R0 ;  /* 0x00007d00fc047a24 */ /* 0x000fe200078e0200 */
[----:B-----5:R-:W-:-:S04]  /*4a20*/  IADD3 R0, P1, R8, R2, RZ ;  /* 0x0000000208007210 */ /* 0x020fc80007f3e0ff */
[----:B------:R-:W-:Y:S02]  /*4a30*/  IADD3.X R2, R6, R3, R4, P1, !PT ;  /* 0x0000000306027210 */ /* 0x000fe40000ffe404 */
[----:B------:R-:W-:-:S04]  /*4a40*/  LEA R12, P1, R0, c[0x0][0x1c8], 0x1 ;  /* 0x00007200000c7a11 */ /* 0x000fc800078208ff */
[----:B------:R-:W-:Y:S01]  /*4a50*/  LEA.HI.X R5, R0, c[0x0][0x1cc], R2, 0x1, P1 ;  /* 0x0000730000057a11 */ /* 0x000fe200008f0c02 */
[----:B------:R-:W-:Y:S06]  /*4a60*/  BRA.DIV ~URZ, `(.L_x_36) ;  /* 0x0000b2f27f007947 */ /* 0x000fec000b800000 */
[----:B-1----:R1:W2:Y:S02]  /*4a70*/  SHFL.IDX PT, R4, R5, RZ, 0x181f ;  /* 0x00181fff05047589 */ /* 0x0022a400000e0000 */
.L_x_120:
[----:B------:R-:W-:Y:S05]  /*4a80*/  BRA.DIV ~URZ, `(.L_x_37) ;  /* 0x0000b3427f007947 */ /* 0x000fea000b800000 */
[----:B------:R3:W4:Y:S02]  /*4a90*/  SHFL.IDX PT, R0, R12, RZ, 0x181f ;  /* 0x00181fff0c007589 */ /* 0x00072400000e0000 */
.L_x_121:
[----:B------:R-:W-:Y:S01]  /*4aa0*/  BSSY B0, `(.L_x_38) ;  /* 0x000001b000007945 */ /* 0x000fe20003800000 */
[----:B------:R-:W-:Y:S05]  /*4ab0*/  @!P2 BRA `(.L_x_39) ;  /* 0x000001900000a947 */ /* 0x000fea0003800000 */
[C---:B----4-:R-:W-:Y:S02]  /*4ac0*/  LEA R10, P2, R251.reuse, R0, 0x1 ;  /* 0x00000000fb0a7211 */ /* 0x050fe400078408ff */
[----:B------:R-:W-:Y:S02]  /*4ad0*/  SHF.R.S32.HI R3, RZ, 0x1f, R251 ;  /* 0x0000001fff037819 */ /* 0x000fe400000114fb */
[C---:B------:R-:W-:Y:S02]  /*4ae0*/  IADD3 R2, R251.reuse, 0x40, RZ ;  /* 0x00000040fb027810 */ /* 0x040fe40007ffe0ff */
[C---:B--2---:R-:W-:Y:S02]  /*4af0*/  LEA.HI.X R11, R251.reuse, R4, R3, 0x1, P2 ;  /* 0x00000004fb0b7211 */ /* 0x044fe400010f0c03 */
[----:B------:R-:W-:-:S02]  /*4b00*/  IADD3 R3, R251, 0x40, RZ ;  /* 0x00000040fb037810 */ /* 0x000fc40007ffe0ff */
[C---:B------:R-:W-:Y:S01]  /*4b10*/  IADD3 R17, R251.reuse, 0x80, RZ ;  /* 0x00000080fb117810 */ /* 0x040fe20007ffe0ff */
[----:B------:R-:W-:Y:S01]  /*4b20*/  @!PT LDS RZ, [RZ] ;  /* 0x00000000fffff984 */ /* 0x000fe20000000800 */
[----:B------:R-:W-:Y:S01]  /*4b30*/  @!PT LDS RZ, [RZ] ;  /* 0x00000000fffff984 */ /* 0x000fe20000000800 */
[----:B------:R-:W-:Y:S01]  /*4b40*/  @!PT LDS RZ, [RZ] ;  /* 0x00000000fffff984 */ /* 0x000fe20000000800 */
[----:B------:R2:W-:Y:S01]  /*4b50*/  LDGSTS.E.BYPASS.LTC128B.128 [R247+0x14080], [R10.64], !P6 ;  /* 0x140800000af77fae */ /* 0x0005e2000f101d46 */
[----:B------:R-:W-:Y:S02]  /*4b60*/  LEA R8, P1, R2, R0, 0x1 ;  /* 0x0000000002087211 */ /* 0x000fe400078208ff */
[----:B------:R-:W-:Y:S02]  /*4b70*/  SHF.R.S32.HI R3, RZ, 0x1f, R3 ;  /* 0x0000001fff037819 */ /* 0x000fe40000011403 */
[C---:B------:R-:W-:Y:S02]  /*4b80*/  IADD3 R19, R251.reuse, 0x80, RZ ;  /* 0x00000080fb137810 */ /* 0x040fe40007ffe0ff */
[C---:B------:R-:W-:Y:S02]  /*4b90*/  IADD3 R15, R251.reuse, 0xc0, RZ ;  /* 0x000000c0fb0f7810 */ /* 0x040fe40007ffe0ff */
[----:B------:R-:W-:-:S02]  /*4ba0*/  IADD3 R16, R251, 0xc0, RZ ;  /* 0x000000c0fb107810 */ /* 0x000fc40007ffe0ff */
[----:B------:R-:W-:Y:S02]  /*4bb0*/  LEA R6, P2, R17, R0, 0x1 ;  /* 0x0000000011067211 */ /* 0x000fe400078408ff */
[----:B------:R-:W-:Y:S02]  /*4bc0*/  SHF.R.S32.HI R19, RZ, 0x1f, R19 ;  /* 0x0000001fff137819 */ /* 0x000fe40000011413 */
[----:B------:R-:W-:Y:S02]  /*4bd0*/  LEA.HI.X R9, R2, R4, R3, 0x1, P1 ;  /* 0x0000000402097211 */ /* 0x000fe400008f0c03 */
[----:B------:R-:W-:Y:S02]  /*4be0*/  SHF.R.S32.HI R16, RZ, 0x1f, R16 ;  /* 0x0000001fff107819 */ /* 0x000fe40000011410 */
[----:B------:R-:W-:Y:S01]  /*4bf0*/  LEA R2, P1, R15, R0, 0x1 ;  /* 0x000000000f027211 */ /* 0x000fe200078208ff */
[----:B------:R2:W-:Y:S01]  /*4c00*/  LDGSTS.E.BYPASS.LTC128B.128 [R247+0x15880], [R8.64], !P5 ;  /* 0x1588000008f77fae */ /* 0x0005e2000e901d46 */
[----:B------:R-:W-:-:S02]  /*4c10*/  LEA.HI.X R7, R17, R4, R19, 0x1, P2 ;  /* 0x0000000411077211 */ /* 0x000fc400010f0c13 */
[----:B------:R-:W-:-:S03]  /*4c20*/  LEA.HI.X R3, R15, R4, R16, 0x1, P1 ;  /* 0x000000040f037211 */ /* 0x000fc600008f0c10 */
[----:B------:R2:W-:Y:S04]  /*4c30*/  LDGSTS.E.BYPASS.LTC128B.128 [R247+0x17080], [R6.64], !P4 ;  /* 0x1708000006f77fae */ /* 0x0005e8000e101d46 */
[----:B------:R2:W-:Y:S02]  /*4c40*/  LDGSTS.E.BYPASS.LTC128B.128 [R247+0x18880], [R2.64], !P3 ;  /* 0x1888000002f77fae */ /* 0x0005e4000d901d46 */
.L_x_39:
[----:B------:R-:W-:Y:S05]  /*4c50*/  BSYNC B0 ;  /* 0x0000000000007941 */ /* 0x000fea0003800000 */
.L_x_38:
[----:B------:R-:W-:Y:S01]  /*4c60*/  ISETP.GE.AND P1, PT, R13, 0x21, PT ;  /* 0x000000210d00780c */ /* 0x000fe20003f26270 */
[----:B------:R-:W-:Y:S06]  /*4c70*/  BRA.DIV ~URZ, `(.L_x_40) ;  /* 0x0000b1b27f007947 */ /* 0x000fec000b800000 */
[----:B--2---:R2:W1:Y:S04]  /*4c80*/  SHFL.IDX PT, R4, R5, 0x1, 0x181f ;  /* 0x00381f0005047f89 */ /* 0x00446800000e0000 */
[----:B----4-:R2:W4:Y:S02]  /*4c90*/  SHFL.IDX PT, R0, R12, 0x1, 0x181f ;  /* 0x00381f000c007f89 */ /* 0x01052400000e0000 */
.L_x_122:
[----:B------:R-:W-:Y:S05]  /*4ca0*/  @!P1 BRA `(.L_x_35) ;  /* 0x0000019000009947 */ /* 0x000fea0003800000 */
[----:B----4-:R-:W-:Y:S02]  /*4cb0*/  LEA R10, P2, R251, R0, 0x1 ;  /* 0x00000000fb0a7211 */ /* 0x010fe400078408ff */
[----:B------:R-:W-:-:S02]  /*4cc0*/  SHF.R.S32.HI R3, RZ, 0x1f, R251 ;  /* 0x0000001fff037819 */ /* 0x000fc400000114fb */
[C---:B------:R-:W-:Y:S02]  /*4cd0*/  IADD3 R2, R251.reuse, 0x40, RZ ;  /* 0x00000040fb027810 */ /* 0x040fe40007ffe0ff */
[C---:B-1----:R-:W-:Y:S02]  /*4ce0*/  LEA.HI.X R11, R251.reuse, R4, R3, 0x1, P2 ;  /* 0x00000004fb0b7211 */ /* 0x042fe400010f0c03 */
[C---:B------:R-:W-:Y:S02]  /*4cf0*/  IADD3 R3, R251.reuse, 0x40, RZ ;  /* 0x00000040fb037810 */ /* 0x040fe40007ffe0ff */
[----:B------:R-:W-:Y:S01]  /*4d00*/  IADD3 R13, R251, 0x80, RZ ;  /* 0x00000080fb0d7810 */ /* 0x000fe20007ffe0ff */
[----:B------:R-:W-:Y:S01]  /*4d10*/  @!PT LDS RZ, [RZ] ;  /* 0x00000000fffff984 */ /* 0x000fe20000000800 */
[----:B------:R-:W-:Y:S01]  /*4d20*/  @!PT LDS RZ, [RZ] ;  /* 0x00000000fffff984 */ /* 0x000fe20000000800 */
[----:B------:R-:W-:Y:S01]  /*4d30*/  @!PT LDS RZ, [RZ] ;  /* 0x00000000fffff984 */ /* 0x000fe20000000800 */
[----:B------:R1:W-:Y:S01]  /*4d40*/  LDGSTS.E.BYPASS.LTC128B.128 [R247+0x15080], [R10.64], !P6 ;  /* 0x150800000af77fae */ /* 0x0003e2000f101d46 */
[----:B------:R-:W-:Y:S02]  /*4d50*/  LEA R8, P1, R2, R0, 0x1 ;  /* 0x0000000002087211 */ /* 0x000fe400078208ff */
[----:B------:R-:W-:-:S02]  /*4d60*/  SHF.R.S32.HI R3, RZ, 0x1f, R3 ;  /* 0x0000001fff037819 */ /* 0x000fc40000011403 */
[C---:B------:R-:W-:Y:S02]  /*4d70*/  IADD3 R15, R251.reuse, 0x80, RZ ;  /* 0x00000080fb0f7810 */ /* 0x040fe40007ffe0ff */
[C---:B--2---:R-:W-:Y:S02]  /*4d80*/  IADD3 R5, R251.reuse, 0xc0, RZ ;  /* 0x000000c0fb057810 */ /* 0x044fe40007ffe0ff */
[----:B---3--:R-:W-:Y:S02]  /*4d90*/  IADD3 R12, R251, 0xc0, RZ ;  /* 0x000000c0fb0c7810 */ /* 0x008fe40007ffe0ff */
[----:B------:R-:W-:Y:S02]  /*4da0*/  LEA R6, P2, R13, R0, 0x1 ;  /* 0x000000000d067211 */ /* 0x000fe400078408ff */
[----:B------:R-:W-:Y:S02]  /*4db0*/  SHF.R.S32.HI R15, RZ, 0x1f, R15 ;  /* 0x0000001fff0f7819 */ /* 0x000fe4000001140f */
[----:B------:R-:W-:-:S02]  /*4dc0*/  LEA.HI.X R9, R2, R4, R3, 0x1, P1 ;  /* 0x0000000402097211 */ /* 0x000fc400008f0c03 */
[----:B------:R-:W-:Y:S02]  /*4dd0*/  SHF.R.S32.HI R12, RZ, 0x1f, R12 ;  /* 0x0000001fff0c7819 */ /* 0x000fe4000001140c */
[----:B------:R-:W-:Y:S01]  /*4de0*/  LEA R2, P1, R5, R0, 0x1 ;  /* 0x0000000005027211 */ /* 0x000fe200078208ff */
[----:B------:R1:W-:Y:S01]  /*4df0*/  LDGSTS.E.BYPASS.LTC128B.128 [R247+0x16880], [R8.64], !P5 ;  /* 0x1688000008f77fae */ /* 0x0003e2000e901d46 */
[-C--:B------:R-:W-:Y:S02]  /*4e00*/  LEA.HI.X R7, R13, R4.reuse, R15, 0x1, P2 ;  /* 0x000000040d077211 */ /* 0x080fe400010f0c0f */
[----:B------:R-:W-:-:S03]  /*4e10*/  LEA.HI.X R3, R5, R4, R12, 0x1, P1 ;  /* 0x0000000405037211 */ /* 0x000fc600008f0c0c */
[----:B------:R1:W-:Y:S04]  /*4e20*/  LDGSTS.E.BYPASS.LTC128B.128 [R247+0x18080], [R6.64], !P4 ;  /* 0x1808000006f77fae */ /* 0x0003e8000e101d46 */
[----:B------:R1:W-:Y:S02]  /*4e30*/  LDGSTS.E.BYPASS.LTC128B.128 [R247+0x19880], [R2.64], !P3 ;  /* 0x1988000002f77fae */ /* 0x0003e4000d901d46 */
.L_x_35:
[----:B--234-:R-:W-:Y:S05]  /*4e40*/  BSYNC B1 ;  /* 0x0000000000017941 */ /* 0x01cfea0003800000 */
.L_x_34:
[----:B-1----:R-:W2:Y:S04]  /*4e50*/  LDL R0, [R1+0x84] ;  /* 0x0000840001007983 */ /* 0x002ea80000100800 */
[----:B------:R-:W0:Y:S01]  /*4e60*/  LDGDEPBAR ;  /* 0x00000000000079af */ /* 0x000e220000000000 */
[----:B--2---:R-:W-:-:S05]  /*4e70*/  IMAD.IADD R0, R60, 0x1, -R0 ;  /* 0x000000013c007824 */ /* 0x004fca00078e0a00 */
[C---:B------:R-:W-:Y:S02]  /*4e80*/  ISETP.GT.AND P3, PT, R0.reuse, RZ, PT ;  /* 0x000000ff0000720c */ /* 0x040fe40003f64270 */
[C---:B------:R-:W-:Y:S02]  /*4e90*/  ISETP.GT.AND P2, PT, R0.reuse, 0x1, PT ;  /* 0x000000010000780c */ /* 0x040fe40003f44270 */
[----:B------:R-:W-:Y:S02]  /*4ea0*/  ISETP.GT.AND P1, PT, R0, 0x8, PT ;  /* 0x000000080000780c */ /* 0x000fe40003f24270 */
[----:B------:R-:W-:Y:S02]  /*4eb0*/  FSEL R9, R44, -INF , P3 ;  /* 0xff8000002c097808 */ /* 0x000fe40001800000 */
[----:B------:R-:W-:Y:S02]  /*4ec0*/  FSEL R7, R53, -INF , P3 ;  /* 0xff80000035077808 */ /* 0x000fe40001800000 */
[----:B------:R-:W-:-:S02]  /*4ed0*/  FSEL R8, R43, -INF , P2 ;  /* 0xff8000002b087808 */ /* 0x000fc40001000000 */
[----:B------:R-:W-:Y:S02]  /*4ee0*/  FSEL R6, R52, -INF , P2 ;  /* 0xff80000034067808 */ /* 0x000fe40001000000 */
[----:B------:R-:W-:Y:S02]  /*4ef0*/  ISETP.GT.AND P3, PT, R0, 0x9, PT ;  /* 0x000000090000780c */ /* 0x000fe40003f64270 */
[----:B------:R-:W-:Y:S02]  /*4f00*/  FSEL R17, R40, -INF , P1 ;  /* 0xff80000028117808 */ /* 0x000fe40000800000 */
[----:B------:R-:W-:Y:S02]  /*4f10*/  FSEL R11, R42, -INF , P1 ;  /* 0xff8000002a0b7808 */ /* 0x000fe40000800000 */
[----:B------:R-:W-:Y:S02]  /*4f20*/  FMNMX.FTZ R3, R7, R6, !PT ;  /* 0x0000000607037209 */ /* 0x000fe40007810000 */
[----:B------:R-:W-:-:S02]  /*4f30*/  FMNMX.FTZ R2, R9, R8, !PT ;  /* 0x0000000809027209 */ /* 0x000fc40007810000 */
[C---:B------:R-:W-:Y:S02]  /*4f40*/  ISETP.GT.AND P2, PT, R0.reuse, 0x10, PT ;  /* 0x000000100000780c */ /* 0x040fe40003f44270 */
[----:B------:R-:W-:Y:S02]  /*4f50*/  FSEL R16, R37, -INF , P3 ;  /* 0xff80000025107808 */ /* 0x000fe40001800000 */
[----:B------:R-:W-:Y:S02]  /*4f60*/  FSEL R10, R41, -INF , P3 ;  /* 0xff800000290a7808 */ /* 0x000fe40001800000 */
[----:B------:R-:W-:Y:S02]  /*4f70*/  FMNMX.FTZ R3, R11, R3, !PT ;  /* 0x000000030b037209 */ /* 0x000fe40007810000 */
[----:B------:R-:W-:Y:S02]  /*4f80*/  FMNMX.FTZ R2, R17, R2, !PT ;  /* 0x0000000211027209 */ /* 0x000fe40007810000 */
[----:B------:R-:W-:-:S02]  /*4f90*/  ISETP.GT.AND P1, PT, R0, 0x11, PT ;  /* 0x000000110000780c */ /* 0x000fc40003f24270 */
[----:B------:R-:W-:Y:S02]  /*4fa0*/  FSEL R19, R32, -INF , P2 ;  /* 0xff80000020137808 */ /* 0x000fe40001000000 */
[----:B------:R-:W-:Y:S02]  /*4fb0*/  FSEL R13, R33, -INF , P2 ;  /* 0xff800000210d7808 */ /* 0x000fe40001000000 */
[----:B------:R-:W-:Y:S02]  /*4fc0*/  FMNMX.FTZ R3, R10, R3, !PT ;  /* 0x000000030a037209 */ /* 0x000fe40007810000 */
[----:B------:R-:W-:Y:S02]  /*4fd0*/  FMNMX.FTZ R2, R16, R2, !PT ;  /* 0x0000000210027209 */ /* 0x000fe40007810000 */
[----:B------:R-:W-:Y:S02]  /*4fe0*/  ISETP.GT.AND P3, PT, R0, 0x18, PT ;  /* 0x000000180000780c */ /* 0x000fe40003f64270 */
[----:B------:R-:W-:-:S02]  /*4ff0*/  FSEL R20, R18, -INF , P1 ;  /* 0xff80000012147808 */ /* 0x000fc40000800000 */
[----:B------:R-:W-:Y:S02]  /*5000*/  FSEL R12, R36, -INF , P1 ;  /* 0xff800000240c7808 */ /* 0x000fe40000800000 */
[----:B------:R-:W-:Y:S02]  /*5010*/  FMNMX.FTZ R3, R13, R3, !PT ;  /* 0x000000030d037209 */ /* 0x000fe40007810000 */
[----:B------:R-:W-:Y:S02]  /*5020*/  FMNMX.FTZ R2, R19, R2, !PT ;  /* 0x0000000213027209 */ /* 0x000fe40007810000 */
[----:B------:R-:W-:Y:S02]  /*5030*/  ISETP.GT.AND P2, PT, R0, 0x19, PT ;  /* 0x000000190000780c */ /* 0x000fe40003f44270 */
[----:B------:R-:W-:Y:S02]  /*5040*/  FSEL R18, R14, -INF , P3 ;  /* 0xff8000000e127808 */ /* 0x000fe40001800000 */
[----:B------:R-:W-:-:S02]  /*5050*/  FSEL R15, R30, -INF , P3 ;  /* 0xff8000001e0f7808 */ /* 0x000fc40001800000 */
[----:B------:R-:W-:Y:S02]  /*5060*/  FMNMX.FTZ R3, R12, R3, !PT ;  /* 0x000000030c037209 */ /* 0x000fe40007810000 */
[----:B------:R-:W-:Y:S02]  /*5070*/  FMNMX.FTZ R2, R20, R2, !PT ;  /* 0x0000000214027209 */ /* 0x000fe40007810000 */
[----:B------:R-:W-:Y:S02]  /*5080*/  ISETP.GT.AND P1, PT, R0, 0x20, PT ;  /* 0x000000200000780c */ /* 0x000fe40003f24270 */
[----:B------:R-:W-:Y:S02]  /*5090*/  FSEL R24, R24, -INF , P2 ;  /* 0xff80000018187808 */ /* 0x000fe40001000000 */
[----:B------:R-:W-:Y:S02]  /*50a0*/  FSEL R14, R31, -INF , P2 ;  /* 0xff8000001f0e7808 */ /* 0x000fe40001000000 */
[----:B------:R-:W-:-:S02]  /*50b0*/  FMNMX.FTZ R3, R15, R3, !PT ;  /* 0x000000030f037209 */ /* 0x000fc40007810000 */
[----:B------:R-:W-:Y:S02]  /*50c0*/  FMNMX.FTZ R2, R18, R2, !PT ;  /* 0x0000000212027209 */ /* 0x000fe40007810000 */
[----:B------:R-:W-:Y:S02]  /*50d0*/  FSEL R79, R23, -INF , P1 ;  /* 0xff800000174f7808 */ /* 0x000fe40000800000 */
[----:B------:R-:W-:Y:S02]  /*50e0*/  FSEL R76, R28, -INF , P1 ;  /* 0xff8000001c4c7808 */ /* 0x000fe40000800000 */
[C---:B------:R-:W-:Y:S02]  /*50f0*/  ISETP.GT.AND P3, PT, R0.reuse, 0x21, PT ;  /* 0x000000210000780c */ /* 0x040fe40003f64270 */
[C---:B------:R-:W-:Y:S02]  /*5100*/  ISETP.GT.AND P2, PT, R0.reuse, 0x28, PT ;  /* 0x000000280000780c */ /* 0x040fe40003f44270 */
[----:B------:R-:W-:-:S02]  /*5110*/  ISETP.GT.AND P1, PT, R0, 0x29, PT ;  /* 0x000000290000780c */ /* 0x000fc40003f24270 */
[----:B------:R-:W-:Y:S02]  /*5120*/  FMNMX.FTZ R0, R14, R3, !PT ;  /* 0x000000030e007209 */ /* 0x000fe40007810000 */
[----:B------:R-:W-:Y:S02]  /*5130*/  FMNMX.FTZ R2, R24, R2, !PT ;  /* 0x0000000218027209 */ /* 0x000fe40007810000 */
[----:B------:R-:W-:Y:S02]  /*5140*/  FSEL R78, R27, -INF , P3 ;  /* 0xff8000001b4e7808 */ /* 0x000fe40001800000 */
[----:B------:R-:W-:Y:S02]  /*5150*/  FSEL R74, R29, -INF , P3 ;  /* 0xff8000001d4a7808 */ /* 0x000fe40001800000 */
[----:B------:R-:W-:Y:S02]  /*5160*/  FMNMX.FTZ R0, R76, R0, !PT ;  /* 0x000000004c007209 */ /* 0x000fe40007810000 */
[----:B------:R-:W-:-:S02]  /*5170*/  FMNMX.FTZ R2, R79, R2, !PT ;  /* 0x000000024f027209 */ /* 0x000fc40007810000 */
[----:B------:R-:W-:Y:S02]  /*5180*/  FSEL R77, R22, -INF , P2 ;  /* 0xff800000164d7808 */ /* 0x000fe40001000000 */
[----:B------:R-:W-:Y:S02]  /*5190*/  FSEL R73, R26, -INF , P2 ;  /* 0xff8000001a497808 */ /* 0x000fe40001000000 */
[----:B------:R-:W-:Y:S02]  /*51a0*/  FMNMX.FTZ R0, R74, R0, !PT ;  /* 0x000000004a007209 */ /* 0x000fe40007810000 */
[----:B------:R-:W-:Y:S02]  /*51b0*/  FMNMX.FTZ R2, R78, R2, !PT ;  /* 0x000000024e027209 */ /* 0x000fe40007810000 */
[----:B------:R-:W-:Y:S02]  /*51c0*/  FSEL R75, R21, -INF , P1 ;  /* 0xff800000154b7808 */ /* 0x000fe40000800000 */
[----:B------:R-:W-:-:S02]  /*51d0*/  FSEL R72, R25, -INF , P1 ;  /* 0xff80000019487808 */ /* 0x000fc40000800000 */
[----:B------:R-:W-:Y:S02]  /*51e0*/  FMNMX.FTZ R0, R73, R0, !PT ;  /* 0x0000000049007209 */ /* 0x000fe40007810000 */
[----:B------:R-:W-:Y:S02]  /*51f0*/  FMNMX.FTZ R2, R77, R2, !PT ;  /* 0x000000024d027209 */ /* 0x000fe40007810000 */
[----:B------:R-:W-:Y:S02]  /*5200*/  FMNMX.FTZ R4, R72, R0, !PT ;  /* 0x0000000048047209 */ /* 0x000fe40007810000 */
[----:B------:R-:W-:Y:S01]  /*5210*/  FMNMX.FTZ R5, R75, R2, !PT ;  /* 0x000000024b057209 */ /* 0x000fe20007810000 */
[----:B------:R-:W-:Y:S05]  /*5220*/  BRA.DIV ~URZ, `(.L_x_41) ;  /* 0x0000acc27f007947 */ /* 0x000fea000b800000 */
[----:B------:R1:W2:Y:S02]  /*5230*/  SHFL.BFLY PT, R0, R4, 0x2, 0x1f ;  /* 0x0c401f0004007f89 */ /* 0x0002a400000e0000 */
.L_x_123:
[----:B-12---:R-:W-:Y:S01]  /*5240*/  FMNMX.FTZ R4, R4, R0, !PT ;  /* 0x0000000004047209 */ /* 0x006fe20007810000 */
[----:B------:R-:W-:Y:S05]  /*5250*/  BRA.DIV ~URZ, `(.L_x_42) ;  /* 0x0000acd27f007947 */ /* 0x000fea000b800000 */
[----:B------:R-:W1:Y:S04]  /*5260*/  SHFL.BFLY PT, R0, R5, 0x2, 0x1f ;  /* 0x0c401f0005007f89 */ /* 0x000e6800000e0000 */
[----:B------:R-:W2:Y:S01]  /*5270*/  SHFL.BFLY PT, R2, R4, 0x1, 0x1f ;  /* 0x0c201f0004027f89 */ /* 0x000ea200000e0000 */
[----:B-1----:R-:W-:-:S02]  /*5280*/  FMNMX.FTZ R5, R5, R0, !PT ;  /* 0x0000000005057209 */ /* 0x002fc40007810000 */
[----:B--2---:R-:W-:-:S03]  /*5290*/  FMNMX.FTZ R133, R4, R2, !PT ;  /* 0x0000000204857209 */ /* 0x004fc60007810000 */
[----:B------:R1:W2:Y:S04]  /*52a0*/  SHFL.BFLY PT, R3, R5, 0x1, 0x1f ;  /* 0x0c201f0005037f89 */ /* 0x0002a800000e0000 */
.L_x_124:
[C---:B------:R-:W-:Y:S01]  /*52b0*/  FMUL.FTZ R2, R133.reuse, c[0x0][0x2d0] ;  /* 0x0000b40085027a20 */ /* 0x040fe20000410000 */
[----:B------:R-:W-:Y:S01]  /*52c0*/  FSETP.NEU.FTZ.AND P1, PT, R133, -INF , PT ;  /* 0xff8000008500780b */ /* 0x000fe20003f3d000 */
[----:B------:R-:W-:Y:S01]  /*52d0*/  WARPSYNC 0xffffffff ;  /* 0xffffffff00007948 */ /* 0x000fe20003800000 */
[----:B--2---:R-:W-:Y:S01]  /*52e0*/  FMNMX.FTZ R132, R3, R5, !PT ;  /* 0x0000000503847209 */ /* 0x004fe20007810000 */
[----:B------:R-:W-:Y:S01]  /*52f0*/  LDSM.16.MT88.4 R28, [R239] ;  /* 0x00000000ef1c783b */ /* 0x000fe20000004200 */
[----:B------:R-:W-:Y:S02]  /*5300*/  FSEL R2, R2, RZ, P1 ;  /* 0x000000ff02027208 */ /* 0x000fe40000800000 */
[C---:B------:R-:W-:Y:S01]  /*5310*/  FSETP.NEU.FTZ.AND P1, PT, R132.reuse, -INF , PT ;  /* 0xff8000008400780b */ /* 0x040fe20003f3d000 */
[----:B------:R-:W-:Y:S01]  /*5320*/  FMUL.FTZ R4, R132, c[0x0][0x2d0] ;  /* 0x0000b40084047a20 */ /* 0x000fe20000410000 */
[----:B------:R-:W-:Y:S01]  /*5330*/  LDSM.16.MT88.4 R32, [R239+0x800] ;  /* 0x00080000ef20783b */ /* 0x000fe20000004200 */
[----:B------:R-:W-:-:S02]  /*5340*/  FFMA.FTZ R0, R7, c[0x0][0x2d0], -R2 ;  /* 0x0000b40007007a23 */ /* 0x000fc40000010802 */
[--C-:B------:R-:W-:Y:S01]  /*5350*/  FFMA.FTZ R3, R12, c[0x0][0x2d0], -R2.reuse ;  /* 0x0000b4000c037a23 */ /* 0x100fe20000010802 */
[----:B------:R-:W-:Y:S01]  /*5360*/  LDSM.16.MT88.4 R36, [R237+0x800] ;  /* 0x00080000ed24783b */ /* 0x000fe20000004200 */
[----:B------:R2:W-:Y:S03]  /*5370*/  MUFU.EX2 R101, R0 ;  /* 0x0000000000657308 */ /* 0x0005e60000000800 */
[----:B------:R-:W-:Y:S04]  /*5380*/  LDSM.16.MT88.4 R48, [R238] ;  /* 0x00000000ee30783b */ /* 0x000fe80000004200 */
[----:B------:R-:W-:Y:S01]  /*5390*/  LDSM.16.MT88.4 R56, [R242] ;  /* 0x00000000f238783b */ /* 0x000fe20000004200 */
[----:B------:R-:W-:Y:S03]  /*53a0*/  MUFU.EX2 R127, R3 ;  /* 0x00000003007f7308 */ /* 0x000fe60000000800 */
[----:B------:R-:W-:Y:S04]  /*53b0*/  LDSM.16.MT88.4 R60, [R237+0x1800] ;  /* 0x00180000ed3c783b */ /* 0x000fe80000004200 */
[----:B------:R-:W-:Y:S01]  /*53c0*/  LDSM.16.MT88.4 R64, [R238+0x800] ;  /* 0x00080000ee40783b */ /* 0x000fe20000004200 */
[----:B--2---:R-:W-:-:S03]  /*53d0*/  FFMA.FTZ R0, R6, c[0x0][0x2d0], -R2 ;  /* 0x0000b40006007a23 */ /* 0x004fc60000010802 */
[----:B------:R-:W-:Y:S01]  /*53e0*/  LDSM.16.MT88.4 R68, [R239+0x2000] ;  /* 0x00200000ef44783b */ /* 0x000fe20000004200 */
[----:B------:R2:W-:Y:S03]  /*53f0*/  MUFU.EX2 R100, R0 ;  /* 0x0000000000647308 */ /* 0x0005e60000000800 */
[----:B------:R-:W-:Y:S01]  /*5400*/  LDSM.16.MT88.4 R52, [R238+0x1800] ;  /* 0x00180000ee34783b */ /* 0x000fe20000004200 */
[----:B--2---:R-:W-:-:S04]  /*5410*/  FFMA.FTZ R0, R11, c[0x0][0x2d0], -R2 ;  /* 0x0000b4000b007a23 */ /* 0x004fc80000010802 */
[----:B------:R2:W-:Y:S02]  /*5420*/  MUFU.EX2 R116, R0 ;  /* 0x0000000000747308 */ /* 0x0005e40000000800 */
[----:B--2---:R-:W-:-:S06]  /*5430*/  FFMA.FTZ R0, R10, c[0x0][0x2d0], -R2 ;  /* 0x0000b4000a007a23 */ /* 0x004fcc0000010802 */
[----:B------:R2:W3:Y:S02]  /*5440*/  MUFU.EX2 R110, R0 ;  /* 0x00000000006e7308 */ /* 0x0004e40000000800 */
[----:B--2---:R-:W-:Y:S01]  /*5450*/  FFMA.FTZ R0, R13, c[0x0][0x2d0], -R2 ;  /* 0x0000b4000d007a23 */ /* 0x004fe20000010802 */
[----:B---3--:R-:W-:-:S05]  /*5460*/  F2FP.BF16.PACK_AB R10, R110, R116 ;  /* 0x000000746e0a723e */ /* 0x008fca00000010ff */
[----:B------:R2:W-:Y:S02]  /*5470*/  MUFU.EX2 R117, R0 ;  /* 0x0000000000757308 */ /* 0x0005e40000000800 */
[----:B--2---:R-:W-:Y:S02]  /*5480*/  FSEL R0, R4, RZ, P1 ;  /* 0x000000ff04007208 */ /* 0x004fe40000800000 */
[----:B-1----:R-:W1:Y:S03]  /*5490*/  LDSM.16.MT88.4 R4, [R237] ;  /* 0x00000000ed04783b */ /* 0x002e660000004200 */
[----:B------:R-:W-:-:S04]  /*54a0*/  FFMA.FTZ R3, R9, c[0x0][0x2d0], -R0 ;  /* 0x0000b40009037a23 */ /* 0x000fc80000010800 */
[----:B------:R2:W-:Y:S02]  /*54b0*/  MUFU.EX2 R109, R3 ;  /* 0x00000003006d7308 */ /* 0x0005e40000000800 */
[----:B--2---:R-:W-:Y:S01]  /*54c0*/  FFMA.FTZ R3, R8, c[0x0][0x2d0], -R0 ;  /* 0x0000b40008037a23 */ /* 0x004fe20000010800 */
[----:B------:R-:W-:-:S05]  /*54d0*/  F2FP.BF16.PACK_AB R8, R100, R101 ;  /* 0x000000656408723e */ /* 0x000fca00000010ff */
[----:B------:R2:W3:Y:S02]  /*54e0*/  MUFU.EX2 R108, R3 ;  /* 0x00000003006c7308 */ /* 0x0004e40000000800 */
[----:B--2---:R-:W-:Y:S01]  /*54f0*/  FFMA.FTZ R3, R17, c[0x0][0x2d0], -R0 ;  /* 0x0000b40011037a23 */ /* 0x004fe20000010800 */
[----:B---3--:R-:W-:-:S05]  /*5500*/  F2FP.BF16.PACK_AB R9, R108, R109 ;  /* 0x0000006d6c09723e */ /* 0x008fca00000010ff */
[----:B------:R2:W-:Y:S02]  /*5510*/  MUFU.EX2 R111, R3 ;  /* 0x00000003006f7308 */ /* 0x0005e40000000800 */
[----:B--2---:R-:W-:-:S06]  /*5520*/  FFMA.FTZ R3, R16, c[0x0][0x2d0], -R0 ;  /* 0x0000b40010037a23 */ /* 0x004fcc0000010800 */
[----:B------:R2:W3:Y:S02]  /*5530*/  MUFU.EX2 R119, R3 ;  /* 0x0000000300777308 */ /* 0x0004e40000000800 */
[----:B--2---:R-:W-:Y:S01]  /*5540*/  FFMA.FTZ R3, R15, c[0x0][0x2d0], -R2 ;  /* 0x0000b4000f037a23 */ /* 0x004fe20000010802 */
[----:B---3--:R-:W-:-:S05]  /*5550*/  F2FP.BF16.PACK_AB R11, R119, R111 ;  /* 0x0000006f770b723e */ /* 0x008fca00000010ff */
[----:B------:R2:W-:Y:S02]  /*5560*/  MUFU.EX2 R125, R3 ;  /* 0x00000003007d7308 */ /* 0x0005e40000000800 */
[----:B-1----:R-:W-:Y:S07]  /*5570*/  HMMA.16816.F32.BF16 R40, R8, R4, RZ ;  /* 0x000000040828723c */ /* 0x002fee00000418ff */
[----:B------:R-:W-:Y:S01]  /*5580*/  F2FP.BF16.PACK_AB R4, R127, R117 ;  /* 0x000000757f04723e */ /* 0x000fe200000010ff */
[----:B--2---:R-:W-:-:S02]  /*5590*/  FFMA.FTZ R3, R14, c[0x0][0x2d0], -R2 ;  /* 0x0000b4000e037a23 */ /* 0x004fc40000010802 */
[----:B------:R-:W-:Y:S02]  /*55a0*/  HMMA.16816.F32.BF16 R12, R8, R30, RZ ;  /* 0x0000001e080c723c */ /* 0x000fe400000418ff */
[----:B------:R1:W2:Y:S02]  /*55b0*/  MUFU.EX2 R126, R3 ;  /* 0x00000003007e7308 */ /* 0x0002a40000000800 */
[----:B-1----:R-:W-:-:S06]  /*55c0*/  FFMA.FTZ R3, R19, c[0x0][0x2d0], -R0 ;  /* 0x0000b40013037a23 */ /* 0x002fcc0000010800 */
[----:B------:R1:W-:Y:S02]  /*55d0*/  MUFU.EX2 R118, R3 ;  /* 0x0000000300767308 */ /* 0x0003e40000000800 */
[--C-:B-1----:R-:W-:Y:S02]  /*55e0*/  FFMA.FTZ R3, R20, c[0x0][0x2d0], -R0.reuse ;  /* 0x0000b40014037a23 */ /* 0x102fe40000010800 */
[C---:B------:R-:W-:Y:S04]  /*55f0*/  HMMA.16816.F32.BF16 R20, R8.reuse, R6, RZ ;  /* 0x000000060814723c */ /* 0x040fe800000418ff */
[----:B------:R1:W3:Y:S03]  /*5600*/  MUFU.EX2 R124, R3 ;  /* 0x00000003007c7308 */ /* 0x0002e60000000800 */
[----:B--2---:R-:W-:Y:S01]  /*5610*/  F2FP.BF16.PACK_AB R6, R126, R125 ;  /* 0x0000007d7e06723e */ /* 0x004fe200000010ff */
[--C-:B-1----:R-:W-:Y:S01]  /*5620*/  FFMA.FTZ R3, R18, c[0x0][0x2d0], -R0.reuse ;  /* 0x0000b40012037a23 */ /* 0x102fe20000010800 */
[----:B---3--:R-:W-:Y:S01]  /*5630*/  F2FP.BF16.PACK_AB R5, R124, R118 ;  /* 0x000000767c05723e */ /* 0x008fe200000010ff */
[C---:B------:R-:W-:Y:S02]  /*5640*/  HMMA.16816.F32.BF16 R16, R8.reuse, R28, RZ ;  /* 0x0000001c0810723c */ /* 0x040fe400000418ff */
[----:B------:R1:W-:Y:S06]  /*5650*/  MUFU.EX2 R129, R3 ;  /* 0x0000000300817308 */ /* 0x0003ec0000000800 */
[----:B------:R-:W-:Y:S01]  /*5660*/  HMMA.16816.F32.BF16 R28, R8, R50, RZ ;  /* 0x00000032081c723c */ /* 0x000fe200000418ff */
[----:B-1----:R-:W-:-:S07]  /*5670*/  FFMA.FTZ R3, R24, c[0x0][0x2d0], -R0 ;  /* 0x0000b40018037a23 */ /* 0x002fce0000010800 */
[----:B------:R-:W-:Y:S01]  /*5680*/  HMMA.16816.F32.BF16 R24, R8, R56, RZ ;  /* 0x000000380818723c */ /* 0x000fe200000418ff */
[----:B------:R-:W1:Y:S02]  /*5690*/  MUFU.EX2 R128, R3 ;  /* 0x0000000300807308 */ /* 0x000e640000000800 */
[----:B-1----:R-:W-:-:S07]  /*56a0*/  F2FP.BF16.PACK_AB R7, R128, R129 ;  /* 0x000000818007723e */ /* 0x002fce00000010ff */
[C---:B------:R-:W-:Y:S08]  /*56b0*/  HMMA.16816.F32.BF16 R44, R4.reuse, R34, R12 ;  /* 0x00000022042c723c */ /* 0x040ff0000004180c */
[C---:B------:R-:W-:Y:S01]  /*56c0*/  HMMA.16816.F32.BF16 R156, R4.reuse, R36, R40 ;  /* 0x00000024049c723c */ /* 0x040fe20000041828 */
[----:B------:R-:W-:Y:S07]  /*56d0*/  LDSM.16.MT88.4 R40, [R240+0x800] ;  /* 0x00080000f028783b */ /* 0x000fee0000004200 */
[C---:B------:R-:W-:Y:S01]  /*56e0*/  HMMA.16816.F32.BF16 R136, R4.reuse, R38, R20 ;  /* 0x000000260488723c */ /* 0x040fe20000041814 */
[----:B------:R-:W-:Y:S07]  /*56f0*/  LDSM.16.MT88.4 R36, [R237+0x2000] ;  /* 0x00200000ed24783b */ /* 0x000fee0000004200 */
[----:B------:R-:W-:Y:S01]  /*5700*/  MOV R249, R44 ;  /* 0x0000002c00f97202 */ /* 0x000fe20000000f00 */
[----:B------:R-:W-:Y:S01]  /*5710*/  IMAD.MOV.U32 R155, RZ, RZ, R46 ;  /* 0x000000ffff9b7224 */ /* 0x000fe200078e002e */
[----:B------:R-:W-:Y:S01]  /*5720*/  MOV R248, R45 ;  /* 0x0000002d00f87202 */ /* 0x000fe20000000f00 */
[----:B------:R-:W-:Y:S01]  /*5730*/  HMMA.16816.F32.BF16 R148, R4, R32, R16 ;  /* 0x000000200494723c */ /* 0x000fe20000041810 */
[----:B------:R-:W-:-:S02]  /*5740*/  MOV R154, R47 ;  /* 0x0000002f009a7202 */ /* 0x000fc40000000f00 */
[----:B------:R-:W1:Y:S05]  /*5750*/  LDSM.16.MT88.4 R44, [R239+0x1800] ;  /* 0x00180000ef2c783b */ /* 0x000e6a0000004200 */
[C---:B------:R-:W-:Y:S08]  /*5760*/  HMMA.16816.F32.BF16 R16, R8.reuse, R60, RZ ;  /* 0x0000003c0810723c */ /* 0x040ff000000418ff */
[C---:B------:R-:W-:Y:S01]  /*5770*/  HMMA.16816.F32.BF16 R12, R8.reuse, R62, RZ ;  /* 0x0000003e080c723c */ /* 0x040fe200000418ff */
[----:B------:R-:W-:Y:S07]  /*5780*/  LDSM.16.MT88.4 R60, [R238+0x2000] ;  /* 0x00200000ee3c783b */ /* 0x000fee0000004200 */
[C---:B------:R-:W-:Y:S01]  /*5790*/  HMMA.16816.F32.BF16 R20, R8.reuse, R58, RZ ;  /* 0x0000003a0814723c */ /* 0x040fe200000418ff */
[----:B------:R-:W-:Y:S07]  /*57a0*/  LDSM.16.MT88.4 R56, [R240+0x2000] ;  /* 0x00200000f038783b */ /* 0x000fee0000004200 */
[----:B------:R-:W-:Y:S01]  /*57b0*/  HMMA.16816.F32.BF16 R32, R8, R48, RZ ;  /* 0x000000300820723c */ /* 0x000fe200000418ff */
[----:B------:R-:W2:Y:S07]  /*57c0*/  LDSM.16.MT88.4 R48, [R240+0x1800] ;  /* 0x00180000f030783b */ /* 0x000eae0000004200 */
[----:B------:R-:W-:Y:S08]  /*57d0*/  HMMA.16816.F32.BF16 R80, R4, R66, R28 ;  /* 0x000000420450723c */ /* 0x000ff0000004181c */
[----:B-1----:R-:W-:Y:S08]  /*57e0*/  HMMA.16816.F32.BF16 R28, R8, R46, RZ ;  /* 0x0000002e081c723c */ /* 0x002ff000000418ff */
[C---:B------:R-:W-:Y:S08]  /*57f0*/  HMMA.16816.F32.BF16 R24, R4.reuse, R40, R24 ;  /* 0x000000280418723c */ /* 0x040ff00000041818 */
[----:B------:R-:W-:Y:S01]  /*5800*/  HMMA.16816.F32.BF16 R16, R4, R36, R16 ;  /* 0x000000240410723c */ /* 0x000fe20000041810 */
[----:B------:R-:W-:Y:S01]  /*5810*/  MOV R153, R80 ;  /* 0x0000005000997202 */ /* 0x000fe20000000f00 */
[----:B------:R-:W-:Y:S01]  /*5820*/  IMAD.MOV.U32 R152, RZ, RZ, R81 ;  /* 0x000000ffff987224 */ /* 0x000fe200078e0051 */
[----:B------:R-:W-:-:S02]  /*5830*/  MOV R147, R82 ;  /* 0x0000005200937202 */ /* 0x000fc40000000f00 */
[----:B------:R-:W-:-:S03]  /*5840*/  MOV R146, R83 ;  /* 0x0000005300927202 */ /* 0x000fc60000000f00 */
[C---:B------:R-:W-:Y:S08]  /*5850*/  HMMA.16816.F32.BF16 R12, R4.reuse, R38, R12 ;  /* 0x00000026040c723c */ /* 0x040ff0000004180c */
[----:B------:R-:W-:Y:S01]  /*5860*/  HMMA.16816.F32.BF16 R20, R4, R42, R20 ;  /* 0x0000002a0414723c */ /* 0x000fe20000041814 */
[----:B------:R-:W1:Y:S01]  /*5870*/  LDSM.16.MT88.4 R40, [R237+0x3000] ;  /* 0x00300000ed28783b */ /* 0x000e620000004200 */
[----:B------:R-:W-:Y:S01]  /*5880*/  IMAD.MOV.U32 R103, RZ, RZ, R25 ;  /* 0x000000ffff677224 */ /* 0x000fe200078e0019 */
[----:B------:R-:W-:Y:S01]  /*5890*/  MOV R102, R26 ;  /* 0x0000001a00667202 */ /* 0x000fe20000000f00 */
[----:B------:R-:W-:Y:S01]  /*58a0*/  IMAD.MOV.U32 R250, RZ, RZ, R27 ;  /* 0x000000fffffa7224 */ /* 0x000fe200078e001b */
[----:B------:R-:W-:-:S03]  /*58b0*/  MOV R99, R24 ;  /* 0x0000001800637202 */ /* 0x000fc60000000f00 */
[----:B------:R-:W-:Y:S01]  /*58c0*/  HMMA.16816.F32.BF16 R36, R4, R70, R28 ;  /* 0x000000460424723c */ /* 0x000fe2000004181c */
[----:B------:R-:W-:Y:S01]  /*58d0*/  MOV R145, R16 ;  /* 0x0000001000917202 */ /* 0x000fe20000000f00 */
[----:B------:R-:W-:Y:S01]  /*58e0*/  IMAD.MOV.U32 R144, RZ, RZ, R17 ;  /* 0x000000ffff907224 */ /* 0x000fe200078e0011 */
[----:B------:R-:W-:Y:S02]  /*58f0*/  MOV R131, R18 ;  /* 0x0000001200837202 */ /* 0x000fe40000000f00 */
[----:B------:R-:W-:-:S03]  /*5900*/  MOV R130, R19 ;  /* 0x0000001300827202 */ /* 0x000fc60000000f00 */
[----:B------:R-:W-:Y:S01]  /*5910*/  HMMA.16816.F32.BF16 R140, R4, R64, R32 ;  /* 0x00000040048c723c */ /* 0x000fe20000041820 */
[----:B------:R-:W-:Y:S01]  /*5920*/  IMAD.MOV.U32 R94, RZ, RZ, R13 ;  /* 0x000000ffff5e7224 */ /* 0x000fe200078e000d */
[----:B------:R-:W-:Y:S01]  /*5930*/  MOV R93, R14 ;  /* 0x0000000e005d7202 */ /* 0x000fe20000000f00 */
[----:B------:R-:W-:Y:S01]  /*5940*/  IMAD.MOV.U32 R90, RZ, RZ, R12 ;  /* 0x000000ffff5a7224 */ /* 0x000fe200078e000c */
[----:B------:R-:W-:-:S04]  /*5950*/  MOV R91, R15 ;  /* 0x0000000f005b7202 */ /* 0x000fc80000000f00 */
[----:B------:R-:W-:Y:S01]  /*5960*/  HMMA.16816.F32.BF16 R32, R8, R44, RZ ;  /* 0x0000002c0820723c */ /* 0x000fe200000418ff */
[----:B------:R-:W-:Y:S01]  /*5970*/  MOV R98, R23 ;  /* 0x0000001700627202 */ /* 0x000fe20000000f00 */
[----:B------:R-:W-:Y:S01]  /*5980*/  IMAD.MOV.U32 R96, RZ, RZ, R22 ;  /* 0x000000ffff607224 */ /* 0x000fe200078e0016 */
[----:B------:R-:W-:Y:S01]  /*5990*/  MOV R97, R21 ;  /* 0x0000001500617202 */ /* 0x000fe20000000f00 */
[----:B------:R-:W-:Y:S01]  /*59a0*/  LDSM.16.MT88.4 R44, [R238+0x3800] ;  /* 0x00380000ee2c783b */ /* 0x000fe20000004200 */
[----:B------:R-:W-:-:S03]  /*59b0*/  MOV R95, R20 ;  /* 0x00000014005f7202 */ /* 0x000fc60000000f00 */
[C---:B------:R-:W-:Y:S01]  /*59c0*/  HMMA.16816.F32.BF16 R24, R8.reuse, R52, RZ ;  /* 0x000000340818723c */ /* 0x040fe200000418ff */
[----:B------:R-:W-:Y:S01]  /*59d0*/  MOV R89, R37 ;  /* 0x0000002500597202 */ /* 0x000fe20000000f00 */
[----:B------:R-:W-:Y:S01]  /*59e0*/  IMAD.MOV.U32 R92, RZ, RZ, R38 ;  /* 0x000000ffff5c7224 */ /* 0x000fe200078e0026 */
[----:B------:R-:W-:Y:S02]  /*59f0*/  MOV R88, R39 ;  /* 0x0000002700587202 */ /* 0x000fe40000000f00 */
[----:B------:R-:W-:Y:S02]  /*5a00*/  MOV R87, R36 ;  /* 0x0000002400577202 */ /* 0x000fe40000000f00 */
[----:B------:R-:W-:Y:S01]  /*5a10*/  LDSM.16.MT88.4 R36, [R237+0x3800] ;  /* 0x00380000ed24783b */ /* 0x000fe20000004200 */
[C---:B--2---:R-:W-:Y:S08]  /*5a20*/  HMMA.16816.F32.BF16 R16, R8.reuse, R48, RZ ;  /* 0x000000300810723c */ /* 0x044ff000000418ff */
[C---:B------:R-:W-:Y:S01]  /*5a30*/  HMMA.16816.F32.BF16 R12, R8.reuse, R50, RZ ;  /* 0x00000032080c723c */ /* 0x040fe200000418ff */
[----:B------:R-:W2:Y:S07]  /*5a40*/  LDSM.16.MT88.4 R48, [R239+0x3000] ;  /* 0x00300000ef30783b */ /* 0x000eae0000004200 */
[----:B------:R-:W-:Y:S01]  /*5a50*/  HMMA.16816.F32.BF16 R20, R8, R54, RZ ;  /* 0x000000360814723c */ /* 0x000fe200000418ff */
[----:B------:R-:W3:Y:S07]  /*5a60*/  LDSM.16.MT88.4 R52, [R238+0x3000] ;  /* 0x00300000ee34783b */ /* 0x000eee0000004200 */
[C---:B------:R-:W-:Y:S01]  /*5a70*/  HMMA.16816.F32.BF16 R80, R4.reuse, R68, R32 ;  /* 0x000000440450723c */ /* 0x040fe20000041820 */
[----:B------:R-:W4:Y:S07]  /*5a80*/  LDSM.16.MT88.4 R32, [R239+0x3800] ;  /* 0x00380000ef20783b */ /* 0x000f2e0000004200 */
[----:B------:R-:W-:Y:S08]  /*5a90*/  HMMA.16816.F32.BF16 R64, R4, R60, R24 ;  /* 0x0000003c0440723c */ /* 0x000ff00000041818 */
[C---:B-1----:R-:W-:Y:S08]  /*5aa0*/  HMMA.16816.F32.BF16 R28, R8.reuse, R40, RZ ;  /* 0x00000028081c723c */ /* 0x042ff000000418ff */
[----:B------:R-:W-:Y:S01]  /*5ab0*/  HMMA.16816.F32.BF16 R24, R8, R42, RZ ;  /* 0x0000002a0818723c */ /* 0x000fe200000418ff */
[----:B------:R-:W1:Y:S07]  /*5ac0*/  LDSM.16.MT88.4 R40, [R240+0x3000] ;  /* 0x00300000f028783b */ /* 0x000e6e0000004200 */
[C---:B------:R-:W-:Y:S08]  /*5ad0*/  HMMA.16816.F32.BF16 R20, R4.reuse, R62, R20 ;  /* 0x0000003e0414723c */ /* 0x040ff00000041814 */
[----:B------:R-:W-:Y:S07]  /*5ae0*/  HMMA.16816.F32.BF16 R60, R4, R56, R16 ;  /* 0x00000038043c723c */ /* 0x000fee0000041810 */
[----:B------:R-:W-:Y:S01]  /*5af0*/  MOV R56, R90 ;  /* 0x0000005a00387202 */ /* 0x000fe20000000f00 */
[----:B--2---:R-:W-:Y:S01]  /*5b00*/  HMMA.16816.F32.BF16 R16, R8, R50, RZ ;  /* 0x000000320810723c */ /* 0x004fe200000418ff */
[----:B------:R-:W-:-:S06]  /*5b10*/  MOV R57, R94 ;  /* 0x0000005e00397202 */ /* 0x000fcc0000000f00 */
[----:B------:R-:W-:Y:S01]  /*5b20*/  MOV R51, R99 ;  /* 0x0000006300337202 */ /* 0x000fe20000000f00 */
[----:B------:R-:W-:Y:S01]  /*5b30*/  HMMA.16816.F32.BF16 R172, R4, R38, R24 ;  /* 0x0000002604ac723c */ /* 0x000fe20000041818 */
[----:B------:R-:W2:Y:S01]  /*5b40*/  LDSM.16.MT88.4 R24, [R240+0x3800] ;  /* 0x00380000f018783b */ /* 0x000ea20000004200 */
[----:B------:R-:W-:Y:S01]  /*5b50*/  MOV R86, R23 ;  /* 0x0000001700567202 */ /* 0x000fe20000000f00 */
[----:B------:R-:W-:Y:S01]  /*5b60*/  IMAD.MOV.U32 R85, RZ, RZ, R21 ;  /* 0x000000ffff557224 */ /* 0x000fe200078e0015 */
[----:B------:R-:W-:Y:S01]  /*5b70*/  MOV R84, R22 ;  /* 0x0000001600547202 */ /* 0x000fe20000000f00 */
[----:B------:R-:W-:Y:S01]  /*5b80*/  IMAD.MOV.U32 R50, RZ, RZ, R98 ;  /* 0x000000ffff327224 */ /* 0x000fe200078e0062 */
[----:B------:R-:W-:Y:S01]  /*5b90*/  MOV R3, R20 ;  /* 0x0000001400037202 */ /* 0x000fe20000000f00 */
[----:B------:R-:W-:Y:S01]  /*5ba0*/  IMAD.MOV.U32 R38, RZ, RZ, R88 ;  /* 0x000000ffff267224 */ /* 0x000fe200078e0058 */
[----:B------:R-:W-:Y:S01]  /*5bb0*/  HMMA.16816.F32.BF16 R20, R8, R48, RZ ;  /* 0x000000300814723c */ /* 0x000fe200000418ff */
[----:B------:R-:W-:-:S06]  /*5bc0*/  MOV R39, R96 ;  /* 0x0000006000277202 */ /* 0x000fcc0000000f00 */
[----:B------:R-:W-:Y:S01]  /*5bd0*/  IMAD.MOV.U32 R48, RZ, RZ, R103 ;  /* 0x000000ffff307224 */ /* 0x000fe200078e0067 */
[----:B------:R-:W-:Y:S01]  /*5be0*/  HMMA.16816.F32.BF16 R176, R4, R58, R12 ;  /* 0x0000003a04b0723c */ /* 0x000fe2000004180c */
[----:B------:R-:W-:-:S06]  /*5bf0*/  MOV R49, R102 ;  /* 0x0000006600317202 */ /* 0x000fcc0000000f00 */
[----:B------:R-:W-:Y:S01]  /*5c00*/  IMAD.MOV.U32 R59, RZ, RZ, R91 ;  /* 0x000000ffff3b7224 */ /* 0x000fe200078e005b */
[----:B---3--:R-:W-:Y:S01]  /*5c10*/  HMMA.16816.F32.BF16 R12, R8, R52, RZ ;  /* 0x00000034080c723c */ /* 0x008fe200000418ff */
[----:B------:R-:W-:-:S06]  /*5c20*/  MOV R58, R93 ;  /* 0x0000005d003a7202 */ /* 0x000fcc0000000f00 */
[----:B------:R-:W-:Y:S01]  /*5c30*/  MOV R53, R89 ;  /* 0x0000005900357202 */ /* 0x000fe20000000f00 */
[----:B------:R-:W-:Y:S01]  /*5c40*/  HMMA.16816.F32.BF16 R68, R4, R36, R28 ;  /* 0x000000240444723c */ /* 0x000fe2000004181c */
[----:B------:R-:W3:Y:S01]  /*5c50*/  LDSM.16.MT88.4 R28, [R237+0x4800] ;  /* 0x00480000ed1c783b */ /* 0x000ee20000004200 */
[----:B------:R-:W-:-:S05]  /*5c60*/  MOV R52, R87 ;  /* 0x0000005700347202 */ /* 0x000fca0000000f00 */
[----:B------:R-:W-:Y:S01]  /*5c70*/  MOV R37, R97 ;  /* 0x0000006100257202 */ /* 0x000fe20000000f00 */
[----:B----4-:R-:W-:Y:S01]  /*5c80*/  HMMA.16816.F32.BF16 R88, R4, R32, R20 ;  /* 0x000000200458723c */ /* 0x010fe20000041814 */
[----:B------:R-:W-:-:S06]  /*5c90*/  IMAD.MOV.U32 R36, RZ, RZ, R95 ;  /* 0x000000ffff247224 */ /* 0x000fcc00078e005f */
[----:B------:R-:W-:Y:S01]  /*5ca0*/  IMAD.MOV.U32 R32, RZ, RZ, R86 ;  /* 0x000000ffff207224 */ /* 0x000fe200078e0056 */
[----:B------:R-:W-:Y:S01]  /*5cb0*/  HMMA.16816.F32.BF16 R96, R4, R34, R16 ;  /* 0x000000220460723c */ /* 0x000fe20000041810 */
[----:B------:R-:W-:-:S06]  /*5cc0*/  MOV R33, R92 ;  /* 0x0000005c00217202 */ /* 0x000fcc0000000f00 */
[----:B------:R-:W-:Y:S01]  /*5cd0*/  MOV R34, R85 ;  /* 0x0000005500227202 */ /* 0x000fe20000000f00 */
[----:B-1----:R-:W-:Y:S01]  /*5ce0*/  HMMA.16816.F32.BF16 R16, R8, R40, RZ ;  /* 0x000000280810723c */ /* 0x002fe200000418ff */
[----:B------:R-:W-:-:S06]  /*5cf0*/  MOV R35, R84 ;  /* 0x0000005400237202 */ /* 0x000fcc0000000f00 */
[----:B------:R-:W-:Y:S01]  /*5d00*/  MOV R41, R48 ;  /* 0x0000003000297202 */ /* 0x000fe20000000f00 */
[----:B------:R-:W-:Y:S01]  /*5d10*/  HMMA.16816.F32.BF16 R84, R4, R44, R12 ;  /* 0x0000002c0454723c */ /* 0x000fe2000004180c */
[----:B------:R-:W-:Y:S02]  /*5d20*/  IMAD.MOV.U32 R48, RZ, RZ, R145 ;  /* 0x000000ffff307224 */ /* 0x000fe400078e0091 */
[----:B------:R-:W-:Y:S01]  /*5d30*/  IMAD.MOV.U32 R40, RZ, RZ, R51 ;  /* 0x000000ffff287224 */ /* 0x000fe200078e0033 */
[----:B------:R-:W-:-:S03]  /*5d40*/  MOV R51, R130 ;  /* 0x0000008200337202 */ /* 0x000fc60000000f00 */
[----:B------:R-:W-:Y:S01]  /*5d50*/  IMAD.MOV.U32 R45, RZ, RZ, R3 ;  /* 0x000000ffff2d7224 */ /* 0x000fe200078e0003 */
[----:B------:R-:W-:Y:S01]  /*5d60*/  HMMA.16816.F32.BF16 R12, R8, R42, RZ ;  /* 0x0000002a080c723c */ /* 0x000fe200000418ff */
[----:B------:R-:W-:Y:S02]  /*5d70*/  FADD.FTZ R3, R101, R100 ;  /* 0x0000006465037221 */ /* 0x000fe40000010000 */
[----:B------:R-:W-:Y:S02]  /*5d80*/  IMAD.MOV.U32 R44, RZ, RZ, R153 ;  /* 0x000000ffff2c7224 */ /* 0x000fe400078e0099 */
[----:B------:R-:W-:Y:S02]  /*5d90*/  FADD.FTZ R3, R116, R3 ;  /* 0x0000000374037221 */ /* 0x000fe40000010000 */
[----:B------:R-:W-:Y:S01]  /*5da0*/  MOV R42, R49 ;  /* 0x00000031002a7202 */ /* 0x000fe20000000f00 */
[----:B--2---:R-:W-:Y:S01]  /*5db0*/  HMMA.16816.F32.BF16 R92, R4, R24, R16 ;  /* 0x00000018045c723c */ /* 0x004fe20000041810 */
[----:B------:R-:W1:Y:S01]  /*5dc0*/  LDSM.16.MT88.4 R16, [R237+0x5000] ;  /* 0x00500000ed10783b */ /* 0x000e620000004200 */
[----:B------:R-:W-:Y:S01]  /*5dd0*/  FADD.FTZ R3, R110, R3 ;  /* 0x000000036e037221 */ /* 0x000fe20000010000 */
[----:B------:R-:W-:-:S02]  /*5de0*/  MOV R49, R144 ;  /* 0x0000009000317202 */ /* 0x000fc40000000f00 */
[----:B------:R-:W-:Y:S02]  /*5df0*/  MOV R43, R250 ;  /* 0x000000fa002b7202 */ /* 0x000fe40000000f00 */
[----:B------:R-:W-:Y:S01]  /*5e00*/  FADD.FTZ R24, R117, R3 ;  /* 0x0000000375187221 */ /* 0x000fe20000010000 */
[----:B------:R-:W-:Y:S07]  /*5e10*/  HMMA.16816.F32.BF16 R20, R8, R54, RZ ;  /* 0x000000360814723c */ /* 0x000fee00000418ff */
[----:B------:R-:W-:Y:S01]  /*5e20*/  IMAD.MOV.U32 R55, RZ, RZ, R38 ;  /* 0x000000ffff377224 */ /* 0x000fe200078e0026 */
[----:B------:R-:W-:Y:S01]  /*5e30*/  HMMA.16816.F32.BF16 R112, R4, R26, R12 ;  /* 0x0000001a0470723c */ /* 0x000fe2000004180c */
[----:B------:R-:W-:-:S02]  /*5e40*/  MOV R38, R39 ;  /* 0x0000002700267202 */ /* 0x000fc40000000f00 */
[----:B------:R-:W-:Y:S02]  /*5e50*/  MOV R39, R50 ;  /* 0x0000003200277202 */ /* 0x000fe40000000f00 */
[----:B------:R-:W-:Y:S02]  /*5e60*/  MOV R50, R131 ;  /* 0x0000008300327202 */ /* 0x000fe40000000f00 */
[--C-:B------:R-:W-:Y:S01]  /*5e70*/  FFMA.FTZ R27, R74, c[0x0][0x2d0], -R2.reuse ;  /* 0x0000b4004a1b7a23 */ /* 0x100fe20000010802 */
[----:B---3--:R-:W-:Y:S01]  /*5e80*/  HMMA.16816.F32.BF16 R12, R8, R28, RZ ;  /* 0x0000001c080c723c */ /* 0x008fe200000418ff */
[----:B------:R-:W-:Y:S01]  /*5e90*/  FFMA.FTZ R26, R73, c[0x0][0x2d0], -R2 ;  /* 0x0000b400491a7a23 */ /* 0x000fe20000010802 */
[----:B------:R-:W-:Y:S02]  /*5ea0*/  MOV R54, R33 ;  /* 0x0000002100367202 */ /* 0x000fe40000000f00 */
[----:B------:R-:W-:-:S03]  /*5eb0*/  MOV R33, R248 ;  /* 0x000000f800217202 */ /* 0x000fc60000000f00 */
[----:B------:R-:W-:Y:S01]  /*5ec0*/  FFMA.FTZ R28, R76, c[0x0][0x2d0], -R2 ;  /* 0x0000b4004c1c7a23 */ /* 0x000fe20000010802 */
[----:B------:R-:W-:Y:S01]  /*5ed0*/  HMMA.16816.F32.BF16 R104, R4, R46, R20 ;  /* 0x0000002e0468723c */ /* 0x000fe20000041814 */
[----:B------:R-:W2:Y:S01]  /*5ee0*/  LDSM.16.MT88.4 R20, [R239+0x4800] ;  /* 0x00480000ef14783b */ /* 0x000ea20000004200 */
[----:B------:R-:W-:Y:S01]  /*5ef0*/  FFMA.FTZ R29, R78, c[0x0][0x2d0], -R0 ;  /* 0x0000b4004e1d7a23 */ /* 0x000fe20000010800 */
[----:B------:R-:W-:Y:S01]  /*5f00*/  MOV R76, R45 ;  /* 0x0000002d004c7202 */ /* 0x000fe20000000f00 */
[----:B------:R-:W-:Y:S01]  /*5f10*/  IMAD.MOV.U32 R78, RZ, RZ, R35 ;  /* 0x000000ffff4e7224 */ /* 0x000fe200078e0023 */
[----:B------:R-:W-:Y:S02]  /*5f20*/  MOV R35, R154 ;  /* 0x0000009a00237202 */ /* 0x000fe40000000f00 */
[----:B------:R-:W-:Y:S02]  /*5f30*/  MOV R46, R147 ;  /* 0x00000093002e7202 */ /* 0x000fe40000000f00 */
[----:B------:R-:W-:-:S02]  /*5f40*/  MOV R47, R146 ;  /* 0x00000092002f7202 */ /* 0x000fc40000000f00 */
[----:B------:R-:W-:Y:S01]  /*5f50*/  LDSM.16.MT88.4 R144, [R239+0x1000] ;  /* 0x00100000ef90783b */ /* 0x000fe20000004200 */
[----:B------:R-:W-:-:S04]  /*5f60*/  MOV R45, R152 ;  /* 0x00000098002d7202 */ /* 0x000fc80000000f00 */
[----:B-1----:R-:W-:Y:S07]  /*5f70*/  HMMA.16816.F32.BF16 R100, R4, R16, R12 ;  /* 0x000000100464723c */ /* 0x002fee000004180c */
[----:B------:R-:W-:Y:S01]  /*5f80*/  FADD.FTZ R16, R109, R108 ;  /* 0x0000006c6d107221 */ /* 0x000fe20000010000 */
[----:B------:R-:W-:Y:S03]  /*5f90*/  HMMA.16816.F32.BF16 R12, R8, R30, RZ ;  /* 0x0000001e080c723c */ /* 0x000fe600000418ff */
[----:B------:R-:W-:-:S04]  /*5fa0*/  FADD.FTZ R25, R111, R16 ;  /* 0x000000106f197221 */ /* 0x000fc80000010000 */
[----:B------:R-:W-:Y:S02]  /*5fb0*/  FADD.FTZ R3, R119, R25 ;  /* 0x0000001977037221 */ /* 0x000fe40000010000 */
[----:B------:R-:W-:Y:S02]  /*5fc0*/  FFMA.FTZ R25, R72, c[0x0][0x2d0], -R2 ;  /* 0x0000b40048197a23 */ /* 0x000fe40000010802 */
[----:B------:R-:W-:Y:S02]  /*5fd0*/  FADD.FTZ R3, R118, R3 ;  /* 0x0000000376037221 */ /* 0x000fe40000010000 */
[----:B------:R-:W-:Y:S02]  /*5fe0*/  FADD.FTZ R2, R127, R24 ;  /* 0x000000187f027221 */ /* 0x000fe40000010000 */
[----:B------:R-:W-:Y:S01]  /*5ff0*/  FFMA.FTZ R30, R79, c[0x0][0x2d0], -R0 ;  /* 0x0000b4004f1e7a23 */ /* 0x000fe20000010800 */
[----:B------:R-:W-:Y:S01]  /*6000*/  MOV R79, R32 ;  /* 0x00000020004f7202 */ /* 0x000fe20000000f00 */
[----:B------:R-:W-:-:S02]  /*6010*/  FADD.FTZ R2, R125, R2 ;  /* 0x000000027d027221 */ /* 0x000fc40000010000 */
[--C-:B------:R-:W-:Y:S01]  /*6020*/  FFMA.FTZ R24, R77, c[0x0][0x2d0], -R0.reuse ;  /* 0x0000b4004d187a23 */ /* 0x100fe20000010800 */
[----:B------:R-:W-:Y:S01]  /*6030*/  MOV R77, R34 ;  /* 0x00000022004d7202 */ /* 0x000fe20000000f00 */
[----:B------:R-:W-:Y:S01]  /*6040*/  FFMA.FTZ R31, R75, c[0x0][0x2d0], -R0 ;  /* 0x0000b4004b1f7a23 */ /* 0x000fe20000010800 */
[----:B------:R-:W-:Y:S01]  /*6050*/  MOV R34, R155 ;  /* 0x0000009b00227202 */ /* 0x000fe20000000f00 */
[----:B------:R-:W-:Y:S01]  /*6060*/  FADD.FTZ R3, R124, R3 ;  /* 0x000000037c037221 */ /* 0x000fe20000010000 */
[----:B------:R-:W-:Y:S01]  /*6070*/  HMMA.16816.F32.BF16 R120, R4, R18, R12 ;  /* 0x000000120478723c */ /* 0x000fe2000004180c */
[----:B------:R-:W1:Y:S01]  /*6080*/  LDSM.16.MT88.4 R16, [R239+0x5000] ;  /* 0x00500000ef10783b */ /* 0x000e620000004200 */
[----:B------:R-:W-:Y:S02]  /*6090*/  FADD.FTZ R0, R126, R2 ;  /* 0x000000027e007221 */ /* 0x000fe40000010000 */
[----:B------:R-:W-:Y:S01]  /*60a0*/  FADD.FTZ R2, R129, R3 ;  /* 0x0000000381027221 */ /* 0x000fe20000010000 */
[----:B------:R-:W-:Y:S01]  /*60b0*/  LDSM.16.MT88.4 R152, [R237+0x1000] ;  /* 0x00100000ed98783b */ /* 0x000fe20000004200 */
[----:B------:R-:W-:Y:S01]  /*60c0*/  MUFU.EX2 R3, R31 ;  /* 0x0000001f00037308 */ /* 0x000fe20000000800 */
[----:B------:R-:W-:Y:S01]  /*60d0*/  IMAD.MOV.U32 R32, RZ, RZ, R249 ;  /* 0x000000ffff207224 */ /* 0x000fe200078e00f9 */
[----:B--2---:R-:W-:Y:S01]  /*60e0*/  HMMA.16816.F32.BF16 R12, R8, R20, RZ ;  /* 0x00000014080c723c */ /* 0x004fe200000418ff */
[----:B------:R-:W-:Y:S01]  /*60f0*/  FADD.FTZ R2, R128, R2 ;  /* 0x0000000280027221 */ /* 0x000fe20000010000 */
[----:B------:R-:W-:Y:S11]  /*6100*/  LDSM.16.MT88.4 R72, [R237+0x4000] ;  /* 0x00400000ed48783b */ /* 0x000ff60000004200 */
[----:B------:R-:W-:Y:S11]  /*6110*/  @!UPT UIADD3 URZ, URZ, URZ, URZ ;  /* 0x0000003f3f3ff290 */ /* 0x000ff6000fffe03f */
[----:B-1----:R-:W-:Y:S08]  /*6120*/  HMMA.16816.F32.BF16 R108, R4, R16, R12 ;  /* 0x00000010046c723c */ /* 0x002ff0000004180c */
[----:B------:R-:W-:Y:S01]  /*6130*/  HMMA.16816.F32.BF16 R12, R8, R22, RZ ;  /* 0x00000016080c723c */ /* 0x000fe200000418ff */
[----:B------:R-:W1:Y:S11]  /*6140*/  LDSM.16.MT88.4 R20, [R238+0x4800] ;  /* 0x00480000ee14783b */ /* 0x000e760000004200 */
[----:B------:R-:W-:Y:S11]  /*6150*/  @!UPT UIADD3 URZ, URZ, URZ, URZ ;  /* 0x0000003f3f3ff290 */ /* 0x000ff6000fffe03f */
[----:B------:R-:W-:Y:S01]  /*6160*/  @!UPT UIADD3 URZ, URZ, URZ, URZ ;  /* 0x0000003f3f3ff290 */ /* 0x000fe2000fffe03f */
[----:B------:R-:W-:Y:S01]  /*6170*/  HMMA.16816.F32.BF16 R168, R4, R18, R12 ;  /* 0x0000001204a8723c */ /* 0x000fe2000004180c */
[----:B------:R-:W2:Y:S07]  /*6180*/  LDSM.16.MT88.4 R16, [R238+0x5000] ;  /* 0x00500000ee10783b */ /* 0x000eae0000004200 */
[----:B-1----:R-:W-:Y:S01]  /*6190*/  HMMA.16816.F32.BF16 R12, R8, R20, RZ ;  /* 0x00000014080c723c */ /* 0x002fe200000418ff */
[----:B------:R-:W1:Y:S08]  /*61a0*/  MUFU.EX2 R20, R28 ;  /* 0x0000001c00147308 */ /* 0x000e700000000800 */
[----:B------:R-:W3:Y:S01]  /*61b0*/  MUFU.EX2 R21, R24 ;  /* 0x0000001800157308 */ /* 0x000ee20000000800 */
[----:B-1----:R-:W-:Y:S11]  /*61c0*/  FADD.FTZ R0, R20, R0 ;  /* 0x0000000014007221 */ /* 0x002ff60000010000 */
[----:B------:R-:W-:Y:S03]  /*61d0*/  @!UPT UIADD3 URZ, URZ, URZ, URZ ;  /* 0x0000003f3f3ff290 */ /* 0x000fe6000fffe03f */
[----:B--2---:R-:W-:Y:S01]  /*61e0*/  HMMA.16816.F32.BF16 R116, R4, R16, R12 ;  /* 0x000000100474723c */ /* 0x004fe2000004180c */
[----:B------:R-:W1:Y:S01]  /*61f0*/  MUFU.EX2 R16, R27 ;  /* 0x0000001b00107308 */ /* 0x000e620000000800 */
[----:B---3--:R-:W-:-:S06]  /*6200*/  F2FP.BF16.PACK_AB R131, R3, R21 ;  /* 0x000000150383723e */ /* 0x008fcc00000010ff */
[----:B------:R-:W-:Y:S01]  /*6210*/  HMMA.16816.F32.BF16 R12, R8, R22, RZ ;  /* 0x00000016080c723c */ /* 0x000fe200000418ff */
[----:B------:R-:W2:Y:S08]  /*6220*/  MUFU.EX2 R17, R26 ;  /* 0x0000001a00117308 */ /* 0x000eb00000000800 */
[----:B------:R-:W-:Y:S01]  /*6230*/  MUFU.EX2 R22, R30 ;  /* 0x0000001e00167308 */ /* 0x000fe20000000800 */
[C---:B-1----:R-:W-:Y:S01]  /*6240*/  FADD.FTZ R0, R16.reuse, R0 ;  /* 0x0000000010007221 */ /* 0x042fe20000010000 */
[----:B------:R-:W-:-:S06]  /*6250*/  F2FP.BF16.PACK_AB R128, R16, R20 ;  /* 0x000000141080723e */ /* 0x000fcc00000010ff */
[----:B------:R-:W1:Y:S01]  /*6260*/  MUFU.EX2 R20, R29 ;  /* 0x0000001d00147308 */ /* 0x000e620000000800 */
[----:B--2---:R-:W-:-:S06]  /*6270*/  FADD.FTZ R0, R17, R0 ;  /* 0x0000000011007221 */ /* 0x004fcc0000010000 */
[----:B------:R-:W-:Y:S01]  /*6280*/  HMMA.16816.F32.BF16 R124, R4, R18, R12 ;  /* 0x00000012047c723c */ /* 0x000fe2000004180c */
[----:B------:R-:W2:Y:S01]  /*6290*/  MUFU.EX2 R12, R25 ;  /* 0x00000019000c7308 */ /* 0x000ea20000000800 */
[----:B-1----:R-:W-:Y:S01]  /*62a0*/  F2FP.BF16.PACK_AB R129, R20, R22 ;  /* 0x000000161481723e */ /* 0x002fe200000010ff */
[C---:B--2---:R-:W-:Y:S01]  /*62b0*/  FADD.FTZ R0, R12.reuse, R0 ;  /* 0x000000000c007221 */ /* 0x044fe20000010000 */
[----:B------:R-:W-:Y:S02]  /*62c0*/  F2FP.BF16.PACK_AB R130, R12, R17 ;  /* 0x000000110c82723e */ /* 0x000fe400000010ff */
[----:B------:R-:W1:Y:S04]  /*62d0*/  LDSM.16.MT88.4 R12, [R240+0x4800] ;  /* 0x00480000f00c783b */ /* 0x000e680000004200 */
[----:B------:R2:W-:Y:S01]  /*62e0*/  STL [R1+0x8], R0 ;  /* 0x0000080001007387 */ /* 0x0005e20000100800 */
[C---:B------:R-:W-:Y:S08]  /*62f0*/  HMMA.16816.F32.BF16 R148, R128.reuse, R144, R148 ;  /* 0x000000908094723c */ /* 0x040ff00000041894 */
[C---:B------:R-:W-:Y:S01]  /*6300*/  HMMA.16816.F32.BF16 R144, R128.reuse, R146, R32 ;  /* 0x000000928090723c */ /* 0x040fe20000041820 */
[----:B------:R-:W3:Y:S07]  /*6310*/  LDSM.16.MT88.4 R32, [R240+0x1000] ;  /* 0x00100000f020783b */ /* 0x000eee0000004200 */
[----:B------:R-:W-:Y:S01]  /*6320*/  HMMA.16816.F32.BF16 R156, R128, R152, R156 ;  /* 0x00000098809c723c */ /* 0x000fe2000004189c */
[----:B--2---:R-:W-:-:S07]  /*6330*/  FADD.FTZ R0, R22, R2 ;  /* 0x0000000216007221 */ /* 0x004fce0000010000 */
[----:B------:R-:W-:Y:S01]  /*6340*/  HMMA.16816.F32.BF16 R152, R128, R154, R136 ;  /* 0x0000009a8098723c */ /* 0x000fe20000041888 */
[----:B------:R-:W2:Y:S01]  /*6350*/  LDSM.16.MT88.4 R136, [R238+0x1000] ;  /* 0x00100000ee88783b */ /* 0x000ea20000004200 */
[----:B------:R-:W-:-:S04]  /*6360*/  FADD.FTZ R0, R20, R0 ;  /* 0x0000000014007221 */ /* 0x000fc80000010000 */
[----:B------:R-:W-:Y:S02]  /*6370*/  FADD.FTZ R0, R21, R0 ;  /* 0x0000000015007221 */ /* 0x000fe40000010000 */
[----:B-1----:R-:W-:Y:S02]  /*6380*/  HMMA.16816.F32.BF16 R16, R8, R12, RZ ;  /* 0x0000000c0810723c */ /* 0x002fe400000418ff */
[----:B------:R-:W-:-:S05]  /*6390*/  FADD.FTZ R0, R3, R0 ;  /* 0x0000000003007221 */ /* 0x000fca0000010000 */
[----:B------:R-:W-:Y:S01]  /*63a0*/  STL [R1+0xc], R0 ;  /* 0x00000c0001007387 */ /* 0x000fe20000100800 */
[----:B------:R-:W-:Y:S03]  /*63b0*/  HMMA.16816.F32.BF16 R12, R8, R14, RZ ;  /* 0x0000000e080c723c */ /* 0x000fe600000418ff */
[----:B------:R-:W4:Y:S04]  /*63c0*/  LDL R2, [R1+0x10] ;  /* 0x0000100001027983 */ /* 0x000f280000100800 */
[----:B------:R-:W1:Y:S01]  /*63d0*/  LDSM.16.MT88.4 R8, [R240+0x5000] ;  /* 0x00500000f008783b */ /* 0x000e620000004200 */
[C---:B---3--:R-:W-:Y:S03]  /*63e0*/  HMMA.16816.F32.BF16 R28, R128.reuse, R32, R40 ;  /* 0x00000020801c723c */ /* 0x048fe60000041828 */
[----:B------:R-:W3:Y:S05]  /*63f0*/  LDSM.16.MT88.4 R40, [R237+0x2800] ;  /* 0x00280000ed28783b */ /* 0x000eea0000004200 */
[C---:B------:R-:W-:Y:S08]  /*6400*/  HMMA.16816.F32.BF16 R32, R128.reuse, R34, R36 ;  /* 0x000000228020723c */ /* 0x040ff00000041824 */
[C---:B--2---:R-:W-:Y:S08]  /*6410*/  HMMA.16816.F32.BF16 R140, R128.reuse, R136, R140 ;  /* 0x00000088808c723c */ /* 0x044ff0000004188c */
[----:B------:R-:W-:Y:S08]  /*6420*/  HMMA.16816.F32.BF16 R136, R128, R138, R44 ;  /* 0x0000008a8088723c */ /* 0x000ff0000004182c */
[----:B-1----:R-:W-:Y:S08]  /*6430*/  HMMA.16816.F32.BF16 R16, R4, R8, R16 ;  /* 0x000000080410723c */ /* 0x002ff00000041810 */
[C---:B---3--:R-:W-:Y:S01]  /*6440*/  HMMA.16816.F32.BF16 R36, R128.reuse, R40, R48 ;  /* 0x000000288024723c */ /* 0x048fe20000041830 */
[----:B------:R-:W1:Y:S07]  /*6450*/  LDSM.16.MT88.4 R48, [R239+0x2800] ;  /* 0x00280000ef30783b */ /* 0x000e6e0000004200 */
[----:B------:R-:W-:Y:S01]  /*6460*/  HMMA.16816.F32.BF16 R40, R128, R42, R56 ;  /* 0x0000002a8028723c */ /* 0x000fe20000041838 */
[----:B------:R-:W2:Y:S07]  /*6470*/  LDSM.16.MT88.4 R56, [R238+0x2800] ;  /* 0x00280000ee38783b */ /* 0x000eae0000004200 */
[----:B------:R-:W-:Y:S01]  /*6480*/  HMMA.16816.F32.BF16 R12, R4, R10, R12 ;  /* 0x0000000a040c723c */ /* 0x000fe2000004180c */
[----:B------:R-:W-:Y:S07]  /*6490*/  LDSM.16.MT88.4 R4, [R240+0x5800] ;  /* 0x00580000f004783b */ /* 0x000fee0000004200 */
[C---:B-1----:R-:W-:Y:S01]  /*64a0*/  HMMA.16816.F32.BF16 R44, R128.reuse, R48, R80 ;  /* 0x00000030802c723c */ /* 0x042fe20000041850 */
[----:B------:R-:W1:Y:S07]  /*64b0*/  LDSM.16.MT88.4 R80, [R239+0x4000] ;  /* 0x00400000ef50783b */ /* 0x000e6e0000004200 */
[C---:B------:R-:W-:Y:S08]  /*64c0*/  HMMA.16816.F32.BF16 R48, R128.reuse, R50, R52 ;  /* 0x000000328030723c */ /* 0x040ff00000041834 */
[C---:B--2---:R-:W-:Y:S01]  /*64d0*/  HMMA.16816.F32.BF16 R52, R128.reuse, R56, R64 ;  /* 0x000000388034723c */ /* 0x044fe20000041840 */
[----:B------:R-:W-:Y:S07]  /*64e0*/  LDSM.16.MT88.4 R64, [R240+0x2800] ;  /* 0x00280000f040783b */ /* 0x000fee0000004200 */
[C---:B------:R-:W-:Y:S08]  /*64f0*/  HMMA.16816.F32.BF16 R56, R128.reuse, R58, R76 ;  /* 0x0000003a8038723c */ /* 0x040ff0000004184c */
[C---:B-1----:R-:W-:Y:S01]  /*6500*/  HMMA.16816.F32.BF16 R76, R128.reuse, R80, R88 ;  /* 0x00000050804c723c */ /* 0x042fe20000041858 */
[----:B------:R-:W1:Y:S07]  /*6510*/  LDSM.16.MT88.4 R88, [R238+0x4000] ;  /* 0x00400000ee58783b */ /* 0x000e6e0000004200 */
[C---:B------:R-:W-:Y:S01]  /*6520*/  HMMA.16816.F32.BF16 R80, R128.reuse, R82, R96 ;  /* 0x000000528050723c */ /* 0x040fe20000041860 */
[----:B------:R-:W2:Y:S07]  /*6530*/  LDSM.16.MT88.4 R96, [R240+0x4000] ;  /* 0x00400000f060783b */ /* 0x000eae0000004200 */
[C---:B-1----:R-:W-:Y:S08]  /*6540*/  HMMA.16816.F32.BF16 R84, R128.reuse, R88, R84 ;  /* 0x000000588054723c */ /* 0x042ff00000041854 */
[C---:B------:R-:W-:Y:S01]  /*6550*/  HMMA.16816.F32.BF16 R88, R128.reuse, R90, R104 ;  /* 0x0000005a8058723c */ /* 0x040fe20000041868 */
[----:B------:R-:W1:Y:S07]  /*6560*/  LDSM.16.MT88.4 R104, [R237+0x5800] ;  /* 0x00580000ed68783b */ /* 0x000e6e0000004200 */
[C---:B--2---:R-:W-:Y:S08]  /*6570*/  HMMA.16816.F32.BF16 R92, R128.reuse, R96, R92 ;  /* 0x00000060805c723c */ /* 0x044ff0000004185c */
[----:B------:R-:W-:Y:S01]  /*6580*/  HMMA.16816.F32.BF16 R96, R128, R98, R112 ;  /* 0x000000628060723c */ /* 0x000fe20000041870 */
[----:B------:R-:W2:Y:S01]  /*6590*/  LDSM.16.MT88.4 R112, [R239+0x5800] ;  /* 0x00580000ef70783b */ /* 0x000ea20000004200 */
[----:B------:R-:W-:-:S06]  /*65a0*/  IADD3 R0, R134, -0x2, RZ ;  /* 0xfffffffe86007810 */ /* 0x000fcc0007ffe0ff */
[C---:B-1----:R-:W-:Y:S08]  /*65b0*/  HMMA.16816.F32.BF16 R100, R128.reuse, R104, R100 ;  /* 0x000000688064723c */ /* 0x042ff00000041864 */
[C---:B------:R-:W-:Y:S01]  /*65c0*/  HMMA.16816.F32.BF16 R104, R128.reuse, R106, R120 ;  /* 0x0000006a8068723c */ /* 0x040fe20000041878 */
[----:B------:R-:W1:Y:S04]  /*65d0*/  LDSM.16.MT88.4 R120, [R238+0x5800] ;  /* 0x00580000ee78783b */ /* 0x000e680000004200 */
[----:B------:R3:W-:Y:S03]  /*65e0*/  STL [R1+0x4], R0 ;  /* 0x0000040001007387 */ /* 0x0007e60000100800 */
[C---:B------:R-:W-:Y:S08]  /*65f0*/  HMMA.16816.F32.BF16 R60, R128.reuse, R64, R60 ;  /* 0x00000040803c723c */ /* 0x040ff0000004183c */
[C---:B------:R-:W-:Y:S08]  /*6600*/  HMMA.16816.F32.BF16 R68, R128.reuse, R72, R68 ;  /* 0x000000488044723c */ /* 0x040ff00000041844 */
[C---:B--2---:R-:W-:Y:S08]  /*6610*/  HMMA.16816.F32.BF16 R108, R128.reuse, R112, R108 ;  /* 0x00000070806c723c */ /* 0x044ff0000004186c */
[C---:B------:R-:W-:Y:S08]  /*6620*/  HMMA.16816.F32.BF16 R64, R128.reuse, R66, R176 ;  /* 0x000000428040723c */ /* 0x040ff000000418b0 */
[C---:B-1----:R-:W-:Y:S08]  /*6630*/  HMMA.16816.F32.BF16 R116, R128.reuse, R120, R116 ;  /* 0x000000788074723c */ /* 0x042ff00000041874 */
[C---:B------:R-:W-:Y:S08]  /*6640*/  HMMA.16816.F32.BF16 R120, R128.reuse, R122, R124 ;  /* 0x0000007a8078723c */ /* 0x040ff0000004187c */
[----:B------:R-:W-:Y:S01]  /*6650*/  HMMA.16816.F32.BF16 R72, R128, R74, R172 ;  /* 0x0000004a8048723c */ /* 0x000fe200000418ac */
[----:B----4-:R-:W-:-:S07]  /*6660*/  ISETP.GE.AND P1, PT, R0, R2, PT ;  /* 0x000000020000720c */ /* 0x010fce0003f26270 */
[C---:B------:R-:W-:Y:S08]  /*6670*/  HMMA.16816.F32.BF16 R112, R128.reuse, R114, R168 ;  /* 0x000000728070723c */ /* 0x040ff000000418a8 */
[C---:B------:R-:W-:Y:S08]  /*6680*/  HMMA.16816.F32.BF16 R124, R128.reuse, R4, R16 ;  /* 0x00000004807c723c */ /* 0x040ff00000041810 */
[----:B------:R-:W-:Y:S01]  /*6690*/  HMMA.16816.F32.BF16 R128, R128, R6, R12 ;  /* 0x000000068080723c */ /* 0x000fe2000004180c */
[----:B------:R-:W-:Y:S07]  /*66a0*/  @!UPT UIADD3 URZ, URZ, URZ, URZ ;  /* 0x0000003f3f3ff290 */ /* 0x000fee000fffe03f */
[----:B---3--:R-:W-:Y:S11]  /*66b0*/  @!P1 BRA `(.L_x_43) ;  /* 0x000033c000009947 */ /* 0x008ff60003800000 */
.L_x_55:
[----:B------:R-:W2:Y:S01]  /*66c0*/  LDL R4, [R1] ;  /* 0x0000000001047983 */ /* 0x000ea20000100800 */
[----:B------:R-:W-:Y:S04]  /*66d0*/  DEPBAR.LE SB0, 0x0 ;  /* 0x000080000000791a */ /* 0x000fe80000000000 */
[----:B------:R-:W3:Y:S01]  /*66e0*/  LDL.64 R6, [R1+0x28] ;  /* 0x0000280001067983 */ /* 0x000ee20000100a00 */
[----:B------:R-:W-:Y:S01]  /*66f0*/  WARPSYNC 0xffffffff ;  /* 0xffffffff00007948 */ /* 0x000fe20003800000 */
[----:B------:R-:W-:Y:S02]  /*6700*/  IMAD.MOV.U32 R134, RZ, RZ, R133 ;  /* 0x000000ffff867224 */ /* 0x000fe400078e0085 */
[----:B------:R-:W4:Y:S04]  /*6710*/  LDL R5, [R1+0x38] ;  /* 0x0000380001057983 */ /* 0x000f280000100800 */
[----:B------:R-:W1:Y:S04]  /*6720*/  S2R R9, SR_TID.X ;  /* 0x0000000000097919 */ /* 0x000e680000002100 */
[----:B------:R-:W-:Y:S01]  /*6730*/  BAR.SYNC.DEFER_BLOCKING 0x0 ;  /* 0x0000000000007b1d */ /* 0x000fe20000010000 */
[----:B-1----:R-:W-:Y:S04]  /*6740*/  SHF.R.S32.HI R8, RZ, 0x1f, R9 ;  /* 0x0000001fff087819 */ /* 0x002fe80000011409 */
[----:B------:R-:W-:Y:S01]  /*6750*/  LEA.HI R8, R8, R9, RZ, 0x3 ;  /* 0x0000000908087211 */ /* 0x000fe200078f18ff */
[----:B------:R1:W1:Y:S03]  /*6760*/  LDSM.16.M88.4 R16, [R135+0x800] ;  /* 0x000800008710783b */ /* 0x0002660000000200 */
[----:B------:R-:W-:Y:S01]  /*6770*/  LOP3.LUT R8, R8, 0xfffffff8, RZ, 0xc0, !PT ;  /* 0xfffffff808087812 */ /* 0x000fe200078ec0ff */
[----:B------:R1:W1:Y:S04]  /*6780*/  LDSM.16.M88.4 R24, [R135+0x1000] ;  /* 0x001000008718783b */ /* 0x0002680000000200 */
[----:B------:R-:W-:Y:S05]  /*6790*/  IMAD.IADD R8, R9, 0x1, -R8 ;  /* 0x0000000109087824 */ /* 0x000fea00078e0a08 */
[----:B------:R-:W-:Y:S02]  /*67a0*/  LOP3.LUT P1, RZ, R8, 0x2, RZ, 0xc0, !PT ;  /* 0x0000000208ff7812 */ /* 0x000fe4000782c0ff */
[----:B------:R1:W1:Y:S01]  /*67b0*/  LDSM.16.M88.4 R8, [R135] ;  /* 0x000000008708783b */ /* 0x0002620000000200 */
[----:B--2---:R-:W-:Y:S01]  /*67c0*/  SHF.R.S32.HI R0, RZ, 0x1f, R4 ;  /* 0x0000001fff007819 */ /* 0x004fe20000011404 */
[----:B------:R-:W-:Y:S04]  /*67d0*/  IMAD.WIDE.U32 R2, R4, c[0x0][0x208], RZ ;  /* 0x0000820004027a25 */ /* 0x000fe800078e00ff */
[----:B------:R-:W-:Y:S04]  /*67e0*/  IMAD R0, R0, c[0x0][0x208], RZ ;  /* 0x0000820000007a24 */ /* 0x000fe800078e02ff */
[----:B------:R-:W-:Y:S01]  /*67f0*/  IMAD R0, R4, c[0x0][0x20c], R0 ;  /* 0x0000830004007a24 */ /* 0x000fe200078e0200 */
[----:B------:R-:W-:Y:S03]  /*6800*/  SHF.R.S32.HI R4, RZ, 0x1f, R252 ;  /* 0x0000001fff047819 */ /* 0x000fe600000114fc */
[----:B------:R-:W-:Y:S01]  /*6810*/  IMAD.IADD R3, R3, 0x1, R0 ;  /* 0x0000000103037824 */ /* 0x000fe200078e0200 */
[C---:B------:R-:W-:Y:S01]  /*6820*/  IADD3 R0, R135.reuse, 0x20, RZ ;  /* 0x0000002087007810 */ /* 0x040fe20007ffe0ff */
[----:B------:R-:W-:Y:S01]  /*6830*/  IMAD R4, R4, c[0x0][0x218], RZ ;  /* 0x0000860004047a24 */ /* 0x000fe200078e02ff */
[----:B------:R-:W-:Y:S01]  /*6840*/  @P1 IADD3 R0, R135, -0x20, RZ ;  /* 0xffffffe087001810 */ /* 0x000fe20007ffe0ff */
[----:B------:R-:W-:Y:S04]  /*6850*/  IMAD.WIDE.U32 R2, R252, c[0x0][0x218], R2 ;  /* 0x00008600fc027a25 */ /* 0x000fe800078e0002 */
[----:B------:R2:W1:Y:S01]  /*6860*/  LDSM.16.M88.4 R168, [R0] ;  /* 0x0000000000a8783b */ /* 0x0004620000000200 */
[----:B---3--:R-:W-:Y:S01]  /*6870*/  IADD3 R2, P2, R6, R2, RZ ;  /* 0x0000000206027210 */ /* 0x008fe20007f5e0ff */
[----:B------:R-:W-:Y:S02]  /*6880*/  IMAD R4, R252, c[0x0][0x21c], R4 ;  /* 0x00008700fc047a24 */ /* 0x000fe400078e0204 */
[----:B------:R2:W3:Y:S01]  /*6890*/  LDSM.16.M88.4 R172, [R0+0x800] ;  /* 0x0008000000ac783b */ /* 0x0004e20000000200 */
[C---:B------:R-:W-:Y:S02]  /*68a0*/  LEA R7, P1, R2.reuse, c[0x0][0x1f8], 0x1 ;  /* 0x00007e0002077a11 */ /* 0x040fe400078208ff */
[----:B----4-:R-:W-:Y:S01]  /*68b0*/  IADD3.X R3, R5, R3, R4, P2, !PT ;  /* 0x0000000305037210 */ /* 0x010fe200017fe404 */
[----:B------:R2:W4:Y:S01]  /*68c0*/  LDSM.16.M88.4 R176, [R0+0x1000] ;  /* 0x0010000000b0783b */ /* 0x0005220000000200 */
[----:B------:R-:W-:Y:S02]  /*68d0*/  IADD3 R5, R251, 0xc0, RZ ;  /* 0x000000c0fb057810 */ /* 0x000fe40007ffe0ff */
[----:B------:R-:W-:Y:S02]  /*68e0*/  LEA.HI.X R6, R2, c[0x0][0x1fc], R3, 0x1, P1 ;  /* 0x00007f0002067a11 */ /* 0x000fe400008f0c03 */
[----:B------:R-:W-:Y:S01]  /*68f0*/  ISETP.GE.AND P2, PT, R5, c[0x0][0x1d4], PT ;  /* 0x0000750005007a0c */ /* 0x000fe20003f46270 */
[----:B------:R-:W-:-:S10]  /*6900*/  BRA.DIV ~URZ, `(.L_x_44) ;  /* 0x000097127f007947 */ /* 0x000fd4000b800000 */
[----:B--2---:R2:W4:Y:S02]  /*6910*/  SHFL.IDX PT, R0, R6, RZ, 0x181f ;  /* 0x00181fff06007589 */ /* 0x00452400000e0000 */
.L_x_125:
[----:B------:R-:W-:Y:S01]  /*6920*/  SHF.R.S32.HI R3, RZ, 0x1f, R251 ;  /* 0x0000001fff037819 */ /* 0x000fe200000114fb */
[----:B------:R-:W5:Y:S01]  /*6930*/  SHFL.IDX PT, R2, R7, RZ, 0x181f ;  /* 0x00181fff07027589 */ /* 0x000f6200000e0000 */
[C---:B------:R-:W-:Y:S01]  /*6940*/  IADD3 R12, R251.reuse, 0x40, RZ ;  /* 0x00000040fb0c7810 */ /* 0x040fe20007ffe0ff */
[----:B------:R-:W-:Y:S01]  /*6950*/  BSSY B0, `(.L_x_45) ;  /* 0x0000037000007945 */ /* 0x000fe20003800000 */
[C---:B------:R-:W-:Y:S02]  /*6960*/  IADD3 R13, R251.reuse, 0x40, RZ ;  /* 0x00000040fb0d7810 */ /* 0x040fe40007ffe0ff */
[C---:B------:R-:W-:Y:S02]  /*6970*/  IADD3 R14, R251.reuse, 0xc0, RZ ;  /* 0x000000c0fb0e7810 */ /* 0x040fe40007ffe0ff */
[----:B------:R-:W-:Y:S02]  /*6980*/  SHF.R.S32.HI R13, RZ, 0x1f, R13 ;  /* 0x0000001fff0d7819 */ /* 0x000fe4000001140d */
[----:B------:R-:W-:Y:S02]  /*6990*/  SHF.R.S32.HI R14, RZ, 0x1f, R14 ;  /* 0x0000001fff0e7819 */ /* 0x000fe4000001140e */
[C---:B-----5:R-:W-:Y:S04]  /*69a0*/  LEA R4, P1, R251.reuse, R2, 0x1 ;  /* 0x00000002fb047211 */ /* 0x060fe800078208ff */
[C---:B----4-:R-:W-:Y:S02]  /*69b0*/  LEA.HI.X R5, R251.reuse, R0, R3, 0x1, P1 ;  /* 0x00000000fb057211 */ /* 0x050fe400008f0c03 */
[C---:B------:R-:W-:Y:S03]  /*69c0*/  IADD3 R3, R251.reuse, 0x80, RZ ;  /* 0x00000080fb037810 */ /* 0x040fe60007ffe0ff */
[----:B------:R-:W-:Y:S01]  /*69d0*/  @!PT LDS RZ, [RZ] ;  /* 0x00000000fffff984 */ /* 0x000fe20000000800 */
[----:B------:R-:W-:Y:S01]  /*69e0*/  @!PT LDS RZ, [RZ] ;  /* 0x00000000fffff984 */ /* 0x000fe20000000800 */
[----:B------:R4:W-:Y:S02]  /*69f0*/  LDGSTS.E.BYPASS.LTC128B.128 [R247+0x4080], [R4.64], !P6 ;  /* 0x0408000004f77fae */ /* 0x0009e4000f101d46 */
[C---:B----4-:R-:W-:Y:S04]  /*6a00*/  LEA R4, P1, R12.reuse, R2, 0x1 ;  /* 0x000000020c047211 */ /* 0x050fe800078208ff */
[----:B------:R-:W-:Y:S02]  /*6a10*/  LEA.HI.X R5, R12, R0, R13, 0x1, P1 ;  /* 0x000000000c057211 */ /* 0x000fe400008f0c0d */
[C---:B------:R-:W-:Y:S02]  /*6a20*/  IADD3 R13, R251.reuse, 0xc0, RZ ;  /* 0x000000c0fb0d7810 */ /* 0x040fe40007ffe0ff */
[----:B------:R-:W-:Y:S01]  /*6a30*/  IADD3 R12, R251, 0x80, RZ ;  /* 0x00000080fb0c7810 */ /* 0x000fe20007ffe0ff */
[----:B------:R4:W-:Y:S03]  /*6a40*/  LDGSTS.E.BYPASS.LTC128B.128 [R247+0x5880], [R4.64], !P5 ;  /* 0x0588000004f77fae */ /* 0x0009e6000e901d46 */
[----:B------:R-:W-:Y:S02]  /*6a50*/  SHF.R.S32.HI R12, RZ, 0x1f, R12 ;  /* 0x0000001fff0c7819 */ /* 0x000fe4000001140c */
[C---:B----4-:R-:W-:Y:S04]  /*6a60*/  LEA R4, P1, R3.reuse, R2, 0x1 ;  /* 0x0000000203047211 */ /* 0x050fe800078208ff */
[----:B------:R-:W-:Y:S02]  /*6a70*/  LEA.HI.X R5, R3, R0, R12, 0x1, P1 ;  /* 0x0000000003057211 */ /* 0x000fe400008f0c0c */
[----:B------:R-:W4:Y:S01]  /*6a80*/  S2R R12, SR_TID.X ;  /* 0x00000000000c7919 */ /* 0x000f220000002100 */
[C---:B------:R-:W-:Y:S03]  /*6a90*/  LEA R2, P1, R13.reuse, R2, 0x1 ;  /* 0x000000020d027211 */ /* 0x040fe600078208ff */
[----:B------:R2:W-:Y:S01]  /*6aa0*/  LDGSTS.E.BYPASS.LTC128B.128 [R247+0x7080], [R4.64], !P4 ;  /* 0x0708000004f77fae */ /* 0x0005e2000e101d46 */
[----:B------:R-:W-:Y:S05]  /*6ab0*/  LEA.HI.X R3, R13, R0, R14, 0x1, P1 ;  /* 0x000000000d037211 */ /* 0x000fea00008f0c0e */
[----:B------:R2:W-:Y:S01]  /*6ac0*/  LDGSTS.E.BYPASS.LTC128B.128 [R247+0x8880], [R2.64], !P2 ;  /* 0x0888000002f77fae */ /* 0x0005e2000d101d46 */
[----:B----4-:R-:W-:Y:S11]  /*6ad0*/  ISETP.GT.AND P1, PT, R12, 0x7f, PT ;  /* 0x0000007f0c00780c */ /* 0x010ff60003f24270 */
[----:B------:R-:W-:Y:S02]  /*6ae0*/  @!UPT UIADD3 URZ, URZ, URZ, URZ ;  /* 0x0000003f3f3ff290 */ /* 0x000fe4000fffe03f */
[----:B------:R-:W-:-:S05]  /*6af0*/  @P1 BRA `(.L_x_46) ;  /* 0x000001c000001947 */ /* 0x000fca0003800000 */
[----:B--2---:R-:W-:-:S05]  /*6b00*/  BRA.DIV ~URZ, `(.L_x_47) ;  /* 0x000095727f007947 */ /* 0x004fca000b800000 */
[----:B------:R2:W4:Y:S04]  /*6b10*/  SHFL.IDX PT, R4, R6, 0x1, 0x181f ;  /* 0x00381f0006047f89 */ /* 0x00052800000e0000 */
[----:B------:R2:W3:Y:S02]  /*6b20*/  SHFL.IDX PT, R0, R7, 0x1, 0x181f ;  /* 0x00381f0007007f89 */ /* 0x0004e400000e0000 */
.L_x_126:
[----:B--2---:R-:W-:Y:S02]  /*6b30*/  SHF.R.S32.HI R6, RZ, 0x1f, R251 ;  /* 0x0000001fff067819 */ /* 0x004fe400000114fb */
[C---:B---3--:R-:W-:Y:S02]  /*6b40*/  LEA R2, P1, R251.reuse, R0, 0x1 ;  /* 0x00000000fb027211 */ /* 0x048fe400078208ff */
[C---:B------:R-:W-:Y:S02]  /*6b50*/  IADD3 R5, R251.reuse, 0x40, RZ ;  /* 0x00000040fb057810 */ /* 0x040fe40007ffe0ff */
[C---:B----4-:R-:W-:Y:S02]  /*6b60*/  LEA.HI.X R3, R251.reuse, R4, R6, 0x1, P1 ;  /* 0x00000004fb037211 */ /* 0x050fe400008f0c06 */
[C---:B------:R-:W-:Y:S02]  /*6b70*/  IADD3 R6, R251.reuse, 0x40, RZ ;  /* 0x00000040fb067810 */ /* 0x040fe40007ffe0ff */
[C---:B------:R-:W-:Y:S01]  /*6b80*/  IADD3 R13, R251.reuse, 0x80, RZ ;  /* 0x00000080fb0d7810 */ /* 0x040fe20007ffe0ff */
[----:B------:R-:W-:Y:S01]  /*6b90*/  @!PT LDS RZ, [RZ] ;  /* 0x00000000fffff984 */ /* 0x000fe20000000800 */
[----:B------:R-:W-:Y:S01]  /*6ba0*/  @!PT LDS RZ, [RZ] ;  /* 0x00000000fffff984 */ /* 0x000fe20000000800 */
[----:B------:R-:W-:Y:S01]  /*6bb0*/  @!PT LDS RZ, [RZ] ;  /* 0x00000000fffff984 */ /* 0x000fe20000000800 */
[----:B------:R2:W-:Y:S01]  /*6bc0*/  LDGSTS.E.BYPASS.LTC128B.128 [R247+0x5080], [R2.64], !P6 ;  /* 0x0508000002f77fae */ /* 0x0005e2000f101d46 */
[----:B------:R-:W-:Y:S02]  /*6bd0*/  SHF.R.S32.HI R6, RZ, 0x1f, R6 ;  /* 0x0000001fff067819 */ /* 0x000fe40000011406 */
[C---:B------:R-:W-:Y:S02]  /*6be0*/  IADD3 R14, R251.reuse, 0x80, RZ ;  /* 0x00000080fb0e7810 */ /* 0x040fe40007ffe0ff */
[----:B------:R-:W-:Y:S02]  /*6bf0*/  IADD3 R12, R251, 0xc0, RZ ;  /* 0x000000c0fb0c7810 */ /* 0x000fe40007ffe0ff */
[----:B------:R-:W-:Y:S02]  /*6c00*/  SHF.R.S32.HI R14, RZ, 0x1f, R14 ;  /* 0x0000001fff0e7819 */ /* 0x000fe4000001140e */
[----:B------:R-:W-:Y:S02]  /*6c10*/  SHF.R.S32.HI R12, RZ, 0x1f, R12 ;  /* 0x0000001fff0c7819 */ /* 0x000fe4000001140c */
[C---:B--2---:R-:W-:Y:S04]  /*6c20*/  LEA R2, P1, R5.reuse, R0, 0x1 ;  /* 0x0000000005027211 */ /* 0x044fe800078208ff */
[----:B------:R-:W-:Y:S02]  /*6c30*/  LEA.HI.X R3, R5, R4, R6, 0x1, P1 ;  /* 0x0000000405037211 */ /* 0x000fe400008f0c06 */
[----:B------:R-:W-:Y:S02]  /*6c40*/  LEA R6, P1, R13, R0, 0x1 ;  /* 0x000000000d067211 */ /* 0x000fe400078208ff */
[----:B------:R-:W-:Y:S01]  /*6c50*/  IADD3 R5, R251, 0xc0, RZ ;  /* 0x000000c0fb057810 */ /* 0x000fe20007ffe0ff */
[----:B------:R2:W-:Y:S01]  /*6c60*/  LDGSTS.E.BYPASS.LTC128B.128 [R247+0x6880], [R2.64], !P5 ;  /* 0x0688000002f77fae */ /* 0x0005e2000e901d46 */
[----:B------:R-:W-:Y:S05]  /*6c70*/  LEA.HI.X R7, R13, R4, R14, 0x1, P1 ;  /* 0x000000040d077211 */ /* 0x000fea00008f0c0e */
[----:B------:R3:W-:Y:S01]  /*6c80*/  LDGSTS.E.BYPASS.LTC128B.128 [R247+0x8080], [R6.64], !P4 ;  /* 0x0808000006f77fae */ /* 0x0007e2000e101d46 */
[C---:B--2---:R-:W-:Y:S04]  /*6c90*/  LEA R2, P1, R5.reuse, R0, 0x1 ;  /* 0x0000000005027211 */ /* 0x044fe800078208ff */
[----:B------:R-:W-:Y:S05]  /*6ca0*/  LEA.HI.X R3, R5, R4, R12, 0x1, P1 ;  /* 0x0000000405037211 */ /* 0x000fea00008f0c0c */
[----:B------:R3:W-:Y:S04]  /*6cb0*/  LDGSTS.E.BYPASS.LTC128B.128 [R247+0x9880], [R2.64], !P2 ;  /* 0x0988000002f77fae */ /* 0x0007e8000d101d46 */
.L_x_46:
[----:B--2---:R-:W-:Y:S05]  /*6cc0*/  BSYNC B0 ;  /* 0x0000000000007941 */ /* 0x004fea0003800000 */
.L_x_45:
[----:B---3--:R-:W2:Y:S08]  /*6cd0*/  S2R R2, SR_TID.X ;  /* 0x0000000000027919 */ /* 0x008eb00000002100 */
[----:B------:R-:W0:Y:S01]  /*6ce0*/  LDGDEPBAR ;  /* 0x00000000000079af */ /* 0x000e220000000000 */
[----:B------:R-:W-:Y:S01]  /*6cf0*/  WARPSYNC 0xffffffff ;  /* 0xffffffff00007948 */ /* 0x000fe20003800000 */
[C---:B-1----:R-:W-:Y:S01]  /*6d00*/  HMMA.16816.F32.BF16 R4, R160.reuse, R8, RZ ;  /* 0x00000008a004723c */ /* 0x042fe200000418ff */
[----:B------:R-:W-:Y:S07]  /*6d10*/  BSSY B0, `(.L_x_48) ;  /* 0x000012f000007945 */ /* 0x000fee0003800000 */
[C---:B------:R-:W-:Y:S08]  /*6d20*/  HMMA.16816.F32.BF16 R8, R160.reuse, R10, RZ ;  /* 0x0000000aa008723c */ /* 0x040ff000000418ff */
[C---:B------:R-:W-:Y:S08]  /*6d30*/  HMMA.16816.F32.BF16 R12, R160.reuse, R16, RZ ;  /* 0x00000010a00c723c */ /* 0x040ff000000418ff */
[C---:B------:R-:W-:Y:S01]  /*6d40*/  HMMA.16816.F32.BF16 R16, R160.reuse, R18, RZ ;  /* 0x00000012a010723c */ /* 0x040fe200000418ff */
[----:B--2---:R-:W-:Y:S04]  /*6d50*/  SHF.R.S32.HI R0, RZ, 0x1f, R2 ;  /* 0x0000001fff007819 */ /* 0x004fe80000011402 */
[-C--:B------:R-:W-:Y:S03]  /*6d60*/  LEA.HI R0, R0, R2.reuse, RZ, 0x3 ;  /* 0x0000000200007211 */ /* 0x080fe600078f18ff */
[C---:B------:R-:W-:Y:S01]  /*6d70*/  HMMA.16816.F32.BF16 R20, R160.reuse, R24, RZ ;  /* 0x00000018a014723c */ /* 0x040fe200000418ff */
[----:B------:R-:W-:Y:S04]  /*6d80*/  LOP3.LUT R0, R0, 0xfffffff8, RZ, 0xc0, !PT ;  /* 0xfffffff800007812 */ /* 0x000fe800078ec0ff */
[----:B------:R-:W-:Y:S03]  /*6d90*/  IADD3 R0, -R0, R2, RZ ;  /* 0x0000000200007210 */ /* 0x000fe60007ffe1ff */
[----:B------:R-:W-:Y:S01]  /*6da0*/  HMMA.16816.F32.BF16 R24, R160, R26, RZ ;  /* 0x0000001aa018723c */ /* 0x000fe200000418ff */
[----:B------:R-:W-:Y:S03]  /*6db0*/  LOP3.LUT P1, RZ, R0, 0x4, RZ, 0xc0, !PT ;  /* 0x0000000400ff7812 */ /* 0x000fe6000782c0ff */
[C---:B------:R-:W-:Y:S04]  /*6dc0*/  IADD3 R0, R135.reuse, 0x40, RZ ;  /* 0x0000004087007810 */ /* 0x040fe80007ffe0ff */
[C---:B------:R-:W-:Y:S06]  /*6dd0*/  HMMA.16816.F32.BF16 R4, R164.reuse, R168, R4 ;  /* 0x000000a8a404723c */ /* 0x040fec0000041804 */
[----:B------:R-:W-:Y:S02]  /*6de0*/  @P1 IADD3 R0, R135, -0x40, RZ ;  /* 0xffffffc087001810 */ /* 0x000fe40007ffe0ff */
[C---:B------:R-:W-:Y:S03]  /*6df0*/  HMMA.16816.F32.BF16 R8, R164.reuse, R170, R8 ;  /* 0x000000aaa408723c */ /* 0x040fe60000041808 */
[----:B------:R-:W1:Y:S05]  /*6e00*/  LDSM.16.M88.4 R168, [R0] ;  /* 0x0000000000a8783b */ /* 0x000e6a0000000200 */
[C---:B------:R-:W-:Y:S08]  /*6e10*/  HMMA.16816.F32.BF16 R12, R164.reuse, R172, R12 ;  /* 0x000000aca40c723c */ /* 0x040ff0000004180c */
[C---:B------:R-:W-:Y:S01]  /*6e20*/  HMMA.16816.F32.BF16 R16, R164.reuse, R174, R16 ;  /* 0x000000aea410723c */ /* 0x040fe20000041810 */
[----:B------:R-:W2:Y:S07]  /*6e30*/  LDSM.16.M88.4 R172, [R0+0x800] ;  /* 0x0008000000ac783b */ /* 0x000eae0000000200 */
[C---:B------:R-:W-:Y:S08]  /*6e40*/  HMMA.16816.F32.BF16 R20, R164.reuse, R176, R20 ;  /* 0x000000b0a414723c */ /* 0x040ff00000041814 */
[----:B------:R-:W-:Y:S01]  /*6e50*/  HMMA.16816.F32.BF16 R24, R164, R178, R24 ;  /* 0x000000b2a418723c */ /* 0x000fe20000041818 */
[----:B------:R-:W-:Y:S07]  /*6e60*/  LDSM.16.M88.4 R176, [R236+0x4800] ;  /* 0x00480000ecb0783b */ /* 0x000fee0000000200 */
[C---:B-1----:R-:W-:Y:S08]  /*6e70*/  HMMA.16816.F32.BF16 R4, R180.reuse, R168, R4 ;  /* 0x000000a8b404723c */ /* 0x042ff00000041804 */
[C---:B------:R-:W-:Y:S01]  /*6e80*/  HMMA.16816.F32.BF16 R8, R180.reuse, R170, R8 ;  /* 0x000000aab408723c */ /* 0x040fe20000041808 */
[----:B------:R-:W1:Y:S07]  /*6e90*/  LDSM.16.M88.4 R168, [R0+0x1000] ;  /* 0x0010000000a8783b */ /* 0x000e6e0000000200 */
[C---:B--2---:R-:W-:Y:S08]  /*6ea0*/  HMMA.16816.F32.BF16 R12, R180.reuse, R172, R12 ;  /* 0x000000acb40c723c */ /* 0x044ff0000004180c */
[C---:B------:R-:W-:Y:S01]  /*6eb0*/  HMMA.16816.F32.BF16 R16, R180.reuse, R174, R16 ;  /* 0x000000aeb410723c */ /* 0x040fe20000041810 */
[----:B------:R-:W2:Y:S07]  /*6ec0*/  LDSM.16.M88.4 R172, [R236] ;  /* 0x00000000ecac783b */ /* 0x000eae0000000200 */
[C---:B-1----:R-:W-:Y:S08]  /*6ed0*/  HMMA.16816.F32.BF16 R20, R180.reuse, R168, R20 ;  /* 0x000000a8b414723c */ /* 0x042ff00000041814 */
[----:B------:R-:W-:Y:S01]  /*6ee0*/  HMMA.16816.F32.BF16 R24, R180, R170, R24 ;  /* 0x000000aab418723c */ /* 0x000fe20000041818 */
[----:B------:R-:W1:Y:S07]  /*6ef0*/  LDSM.16.M88.4 R168, [R236+0x800] ;  /* 0x00080000eca8783b */ /* 0x000e6e0000000200 */
[C---:B--2---:R-:W-:Y:S08]  /*6f00*/  HMMA.16816.F32.BF16 R4, R184.reuse, R172, R4 ;  /* 0x000000acb804723c */ /* 0x044ff00000041804 */
[C---:B------:R-:W-:Y:S01]  /*6f10*/  HMMA.16816.F32.BF16 R8, R184.reuse, R174, R8 ;  /* 0x000000aeb808723c */ /* 0x040fe20000041808 */
[----:B------:R-:W2:Y:S07]  /*6f20*/  LDSM.16.M88.4 R172, [R236+0x1000] ;  /* 0x00100000ecac783b */ /* 0x000eae0000000200 */
[C---:B-1----:R-:W-:Y:S08]  /*6f30*/  HMMA.16816.F32.BF16 R12, R184.reuse, R168, R12 ;  /* 0x000000a8b80c723c */ /* 0x042ff0000004180c */
[C---:B------:R-:W-:Y:S01]  /*6f40*/  HMMA.16816.F32.BF16 R16, R184.reuse, R170, R16 ;  /* 0x000000aab810723c */ /* 0x040fe20000041810 */
[----:B------:R-:W1:Y:S07]  /*6f50*/  LDSM.16.M88.4 R168, [R135+0x1800] ;  /* 0x0018000087a8783b */ /* 0x000e6e0000000200 */
[C---:B--2---:R-:W-:Y:S08]  /*6f60*/  HMMA.16816.F32.BF16 R20, R184.reuse, R172, R20 ;  /* 0x000000acb814723c */ /* 0x044ff00000041814 */
[----:B------:R-:W-:Y:S01]  /*6f70*/  HMMA.16816.F32.BF16 R24, R184, R174, R24 ;  /* 0x000000aeb818723c */ /* 0x000fe20000041818 */
[----:B------:R-:W2:Y:S07]  /*6f80*/  LDSM.16.M88.4 R172, [R135+0x2000] ;  /* 0x0020000087ac783b */ /* 0x000eae0000000200 */
[C---:B-1----:R-:W-:Y:S08]  /*6f90*/  HMMA.16816.F32.BF16 R4, R188.reuse, R168, R4 ;  /* 0x000000a8bc04723c */ /* 0x042ff00000041804 */
[C---:B------:R-:W-:Y:S01]  /*6fa0*/  HMMA.16816.F32.BF16 R8, R188.reuse, R170, R8 ;  /* 0x000000aabc08723c */ /* 0x040fe20000041808 */
[----:B------:R-:W1:Y:S07]  /*6fb0*/  LDSM.16.M88.4 R168, [R135+0x2800] ;  /* 0x0028000087a8783b */ /* 0x000e6e0000000200 */
[C---:B--2---:R-:W-:Y:S08]  /*6fc0*/  HMMA.16816.F32.BF16 R12, R188.reuse, R172, R12 ;  /* 0x000000acbc0c723c */ /* 0x044ff0000004180c */
[C---:B------:R-:W-:Y:S01]  /*6fd0*/  HMMA.16816.F32.BF16 R16, R188.reuse, R174, R16 ;  /* 0x000000aebc10723c */ /* 0x040fe20000041810 */
[----:B------:R-:W2:Y:S07]  /*6fe0*/  LDSM.16.M88.4 R172, [R241+0x1800] ;  /* 0x00180000f1ac783b */ /* 0x000eae0000000200 */
        /* <DEDUP_REMOVED lines=88> */
[C---:B------:R-:W-:Y:S08]  /*7570*/  HMMA.16816.F32.BF16 R16, R228.reuse, R174, R16 ;  /* 0x000000aee410723c */ /* 0x040ff00000041810 */
[C---:B-1----:R-:W-:Y:S08]  /*7580*/  HMMA.16816.F32.BF16 R20, R228.reuse, R168, R20 ;  /* 0x000000a8e414723c */ /* 0x042ff00000041814 */
[----:B------:R-:W-:Y:S01]  /*7590*/  HMMA.16816.F32.BF16 R24, R228, R170, R24 ;  /* 0x000000aae418723c */ /* 0x000fe20000041818 */
[----:B------:R-:W1:Y:S07]  /*75a0*/  LDSM.16.M88.4 R168, [R236+0x5000] ;  /* 0x00500000eca8783b */ /* 0x000e6e0000000200 */
[C---:B------:R-:W-:Y:S08]  /*75b0*/  HMMA.16816.F32.BF16 R4, R232.reuse, R176, R4 ;  /* 0x000000b0e804723c */ /* 0x040ff00000041804 */
[C---:B------:R-:W-:Y:S11]  /*75c0*/  HMMA.16816.F32.BF16 R8, R232.reuse, R178, R8 ;  /* 0x000000b2e808723c */ /* 0x040ff60000041808 */
[----:B------:R-:W-:Y:S05]  /*75d0*/  @!UPT UIADD3 URZ, URZ, URZ, URZ ;  /* 0x0000003f3f3ff290 */ /* 0x000fea000fffe03f */
[----:B------:R-:W-:Y:S02]  /*75e0*/  FMUL.FTZ R0, R5, c[0x0][0x320] ;  /* 0x0000c80005007a20 */ /* 0x000fe40000410000 */
[----:B------:R-:W-:Y:S02]  /*75f0*/  FMUL.FTZ R2, R4, c[0x0][0x320] ;  /* 0x0000c80004027a20 */ /* 0x000fe40000410000 */
[----:B------:R2:W3:Y:S04]  /*7600*/  MUFU.TANH R248, R0 ;  /* 0x0000000000f87308 */ /* 0x0004e80000002400 */
[----:B------:R-:W-:Y:S01]  /*7610*/  FMUL.FTZ R3, R11, c[0x0][0x320] ;  /* 0x0000c8000b037a20 */ /* 0x000fe20000410000 */
[C---:B-1----:R-:W-:Y:S03]  /*7620*/  HMMA.16816.F32.BF16 R12, R232.reuse, R168, R12 ;  /* 0x000000a8e80c723c */ /* 0x042fe6000004180c */
[----:B------:R-:W-:Y:S02]  /*7630*/  FMUL.FTZ R10, R10, c[0x0][0x320] ;  /* 0x0000c8000a0a7a20 */ /* 0x000fe40000410000 */
[----:B------:R1:W4:Y:S03]  /*7640*/  MUFU.TANH R249, R2 ;  /* 0x0000000200f97308 */ /* 0x0003260000002400 */
[C---:B------:R-:W-:Y:S07]  /*7650*/  HMMA.16816.F32.BF16 R16, R232.reuse, R170, R16 ;  /* 0x000000aae810723c */ /* 0x040fee0000041810 */
[----:B------:R-:W3:Y:S01]  /*7660*/  MUFU.TANH R178, R10 ;  /* 0x0000000a00b27308 */ /* 0x000ee20000002400 */
[----:B--2---:R-:W-:Y:S09]  /*7670*/  FMUL.FTZ R0, R6, c[0x0][0x320] ;  /* 0x0000c80006007a20 */ /* 0x004ff20000410000 */
[----:B------:R2:W2:Y:S01]  /*7680*/  MUFU.TANH R179, R0 ;  /* 0x0000000000b37308 */ /* 0x0004a20000002400 */
[----:B-1----:R-:W-:Y:S09]  /*7690*/  FMUL.FTZ R2, R13, c[0x0][0x320] ;  /* 0x0000c8000d027a20 */ /* 0x002ff20000410000 */
[----:B------:R-:W1:Y:S10]  /*76a0*/  MUFU.TANH R176, R3 ;  /* 0x0000000300b07308 */ /* 0x000e740000002400 */
[----:B------:R-:W1:Y:S01]  /*76b0*/  MUFU.TANH R171, R2 ;  /* 0x0000000200ab7308 */ /* 0x000e620000002400 */
[----:B--2---:R-:W-:Y:S02]  /*76c0*/  FMUL.FTZ R0, R7, c[0x0][0x320] ;  /* 0x0000c80007007a20 */ /* 0x004fe40000410000 */
[----:B------:R-:W2:Y:S01]  /*76d0*/  LDSM.16.M88.4 R4, [R236+0x5800] ;  /* 0x00580000ec04783b */ /* 0x000ea20000000200 */
[----:B------:R-:W-:Y:S06]  /*76e0*/  DEPBAR.LE SB0, 0x0 ;  /* 0x000080000000791a */ /* 0x000fec0000000000 */
[----:B------:R5:W1:Y:S01]  /*76f0*/  MUFU.TANH R250, R0 ;  /* 0x0000000000fa7308 */ /* 0x000a620000002400 */
[----:B------:R-:W-:Y:S01]  /*7700*/  BAR.SYNC.DEFER_BLOCKING 0x0 ;  /* 0x0000000000007b1d */ /* 0x000fe20000010000 */
[----:B-----5:R-:W-:Y:S08]  /*7710*/  FMUL.FTZ R0, R8, c[0x0][0x320] ;  /* 0x0000c80008007a20 */ /* 0x020ff00000410000 */
[----:B------:R5:W1:Y:S01]  /*7720*/  MUFU.TANH R177, R0 ;  /* 0x0000000000b17308 */ /* 0x000a620000002400 */
[----:B------:R-:W3:Y:S01]  /*7730*/  LDL R8, [R1+0x4] ;  /* 0x0000040001087983 */ /* 0x000ee20000100800 */
[C---:B--2---:R-:W-:Y:S08]  /*7740*/  HMMA.16816.F32.BF16 R20, R232.reuse, R4, R20 ;  /* 0x00000004e814723c */ /* 0x044ff00000041814 */
[----:B------:R-:W-:Y:S04]  /*7750*/  HMMA.16816.F32.BF16 R24, R232, R6, R24 ;  /* 0x00000006e818723c */ /* 0x000fe80000041818 */
[----:B-----5:R-:W-:Y:S02]  /*7760*/  FMUL.FTZ R0, R9, c[0x0][0x320] ;  /* 0x0000c80009007a20 */ /* 0x020fe40000410000 */
[----:B------:R-:W3:Y:S02]  /*7770*/  LDL R9, [R1+0x10] ;  /* 0x0000100001097983 */ /* 0x000ee40000100800 */
[----:B------:R2:W1:Y:S04]  /*7780*/  MUFU.TANH R175, R0 ;  /* 0x0000000000af7308 */ /* 0x0004680000002400 */
[----:B--2---:R-:W-:Y:S06]  /*7790*/  FMUL.FTZ R0, R12, c[0x0][0x320] ;  /* 0x0000c8000c007a20 */ /* 0x004fec0000410000 */
[----:B------:R2:W1:Y:S02]  /*77a0*/  MUFU.TANH R172, R0 ;  /* 0x0000000000ac7308 */ /* 0x0004640000002400 */
[----:B--2---:R-:W-:Y:S08]  /*77b0*/  FMUL.FTZ R0, R14, c[0x0][0x320] ;  /* 0x0000c8000e007a20 */ /* 0x004ff00000410000 */
        /* <DEDUP_REMOVED lines=16> */
[----:B------:R2:W1:Y:S01]  /*78c0*/  MUFU.TANH R17, R0 ;  /* 0x0000000000117308 */ /* 0x0004620000002400 */
[----:B---3--:R-:W-:Y:S01]  /*78d0*/  ISETP.GT.AND P1, PT, R8, R9, PT ;  /* 0x000000090800720c */ /* 0x008fe20003f24270 */
[----:B--2---:R-:W-:Y:S08]  /*78e0*/  FMUL.FTZ R0, R23, c[0x0][0x320] ;  /* 0x0000c80017007a20 */ /* 0x004ff00000410000 */
[----:B------:R2:W3:Y:S02]  /*78f0*/  MUFU.TANH R16, R0 ;  /* 0x0000000000107308 */ /* 0x0004e40000002400 */
        /* <DEDUP_REMOVED lines=8> */
[----:B------:R-:W-:-:S05]  /*7980*/  @!P1 BRA `(.L_x_49) ;  /* 0x0000067000009947 */ /* 0x000fca0003800000 */
[----:B---34-:R-:W3:Y:S01]  /*7990*/  LDL R9, [R1+0x14] ;  /* 0x0000140001097983 */ /* 0x018ee20000100800 */
[----:B--2---:R-:W-:Y:S02]  /*79a0*/  IMAD.MOV.U32 R0, RZ, RZ, 0x1 ;  /* 0x00000001ff007424 */ /* 0x004fe400078e00ff */
[----:B------:R-:W-:Y:S01]  /*79b0*/  IMAD.MOV.U32 R252, RZ, RZ, RZ ;  /* 0x000000fffffc7224 */ /* 0x000fe200078e00ff */
[----:B------:R-:W2:Y:S02]  /*79c0*/  LDL.64 R20, [R1+0x20] ;  /* 0x0000200001147983 */ /* 0x000ea40000100a00 */
[----:B------:R-:W-:Y:S02]  /*79d0*/  ISETP.NE.AND P1, PT, R0, c[0x0][0x2b8], PT ;  /* 0x0000ae0000007a0c */ /* 0x000fe40003f25270 */
[----:B------:R-:W4:Y:S04]  /*79e0*/  LDL R19, [R1+0x34] ;  /* 0x0000340001137983 */ /* 0x000f280000100800 */
[----:B------:R-:W5:Y:S04]  /*79f0*/  S2R R2, SR_TID.X ;  /* 0x0000000000027919 */ /* 0x000f680000002100 */
[----:B------:R-:W2:Y:S01]  /*7a00*/  LDL R6, [R1+0x30] ;  /* 0x0000300001067983 */ /* 0x000ea20000100800 */
[--C-:B-----5:R-:W-:Y:S02]  /*7a10*/  SHF.R.S32.HI R3, RZ, 0x1f, R2.reuse ;  /* 0x0000001fff037819 */ /* 0x120fe40000011402 */
[----:B------:R-:W-:Y:S02]  /*7a20*/  SHF.R.S32.HI R5, RZ, 0x1f, R2 ;  /* 0x0000001fff057819 */ /* 0x000fe40000011402 */
[-C--:B------:R-:W-:Y:S02]  /*7a30*/  LEA.HI R3, R3, R2.reuse, RZ, 0x3 ;  /* 0x0000000203037211 */ /* 0x080fe400078f18ff */
[----:B------:R-:W-:Y:S02]  /*7a40*/  LEA.HI R5, R5, R2, RZ, 0x3 ;  /* 0x0000000205057211 */ /* 0x000fe400078f18ff */
[----:B------:R-:W-:Y:S02]  /*7a50*/  LOP3.LUT R3, R3, 0xfffffff8, RZ, 0xc0, !PT ;  /* 0xfffffff803037812 */ /* 0x000fe400078ec0ff */
[----:B------:R-:W-:Y:S03]  /*7a60*/  SHF.R.S32.HI R5, RZ, 0x3, R5 ;  /* 0x00000003ff057819 */ /* 0x000fe60000011405 */
[----:B------:R-:W-:Y:S04]  /*7a70*/  IMAD.IADD R3, R2, 0x1, -R3 ;  /* 0x0000000102037824 */ /* 0x000fe800078e0a03 */
[----:B------:R-:W-:Y:S01]  /*7a80*/  IMAD R0, R3, 0x20, R5 ;  /* 0x0000002003007824 */ /* 0x000fe200078e0205 */
[----:B------:R-:W-:Y:S01]  /*7a90*/  IADD3 R5, -R5, 0x30, RZ ;  /* 0x0000003005057810 */ /* 0x000fe20007ffe1ff */
[----:B---3--:R-:W-:Y:S02]  /*7aa0*/  IMAD R2, R8, 0x30, R9 ;  /* 0x0000003008027824 */ /* 0x008fe400078e0209 */
[----:B------:R-:W3:Y:S03]  /*7ab0*/  LDL.64 R8, [R1+0x18] ;  /* 0x0000180001087983 */ /* 0x000ee60000100a00 */
[----:B------:R-:W-:Y:S05]  /*7ac0*/  IADD3 R2, R2, -0x30, R0 ;  /* 0xffffffd002027810 */ /* 0x000fea0007ffe000 */
[----:B------:R-:W-:Y:S04]  /*7ad0*/  @P1 IMAD.HI.U32 R3, R2, c[0x0][0x2bc], RZ ;  /* 0x0000af0002031a27 */ /* 0x000fe800078e00ff */
[----:B------:R-:W-:Y:S01]  /*7ae0*/  IMAD.MOV.U32 R0, RZ, RZ, R2 ;  /* 0x000000ffff007224 */ /* 0x000fe200078e0002 */
[----:B------:R-:W-:Y:S04]  /*7af0*/  @P1 SHF.R.U32.HI R0, RZ, c[0x0][0x2c0], R3 ;  /* 0x0000b000ff001a19 */ /* 0x000fe80000011603 */
[C---:B--2---:R-:W-:Y:S01]  /*7b00*/  @!P0 IADD3 R3, P1, R0.reuse, R20, RZ ;  /* 0x0000001400038210 */ /* 0x044fe20007f3e0ff */
[----:B------:R-:W-:Y:S03]  /*7b10*/  IMAD.MOV R4, RZ, RZ, -R0 ;  /* 0x000000ffff047224 */ /* 0x000fe600078e0a00 */
[----:B----4-:R-:W-:Y:S01]  /*7b20*/  @!P0 LEA.HI.X.SX32 R0, R0, R19, 0x1, P1 ;  /* 0x0000001300008211 */ /* 0x010fe200008f0eff */
[----:B------:R-:W-:Y:S01]  /*7b30*/  IMAD R4, R4, c[0x0][0x2b8], R2 ;  /* 0x0000ae0004047a24 */ /* 0x000fe200078e0202 */
[C---:B------:R-:W-:Y:S04]  /*7b40*/  @!P0 LEA R2, P1, R3.reuse, c[0x0][0x2a0], 0x2 ;  /* 0x0000a80003028a11 */ /* 0x040fe800078210ff */
[----:B------:R-:W-:Y:S01]  /*7b50*/  @!P0 LEA.HI.X R3, R3, c[0x0][0x2a4], R0, 0x2, P1 ;  /* 0x0000a90003038a11 */ /* 0x000fe200008f1400 */
[----:B------:R2:W-:Y:S01]  /*7b60*/  STL [R1], R4 ;  /* 0x0000000401007387 */ /* 0x0005e20000100800 */
[----:B------:R-:W-:Y:S03]  /*7b70*/  SHF.R.S32.HI R0, RZ, 0x1f, R4 ;  /* 0x0000001fff007819 */ /* 0x000fe60000011404 */
[----:B------:R4:W5:Y:S02]  /*7b80*/  @!P0 LDG.E R252, [R2.64] ;  /* 0x0000000602fc8981 */ /* 0x000964000c1e1900 */
[----:B------:R-:W-:Y:S04]  /*7b90*/  IMAD R0, R0, c[0x0][0x1e0], RZ ;  /* 0x0000780000007a24 */ /* 0x000fe800078e02ff */
[C---:B------:R-:W-:Y:S02]  /*7ba0*/  IMAD R0, R4.reuse, c[0x0][0x1e4], R0 ;  /* 0x0000790004007a24 */ /* 0x040fe400078e0200 */
[----:B----4-:R-:W-:Y:S04]  /*7bb0*/  IMAD.WIDE.U32 R2, R4, c[0x0][0x1e0], RZ ;  /* 0x0000780004027a25 */ /* 0x010fe800078e00ff */
[----:B------:R-:W-:Y:S01]  /*7bc0*/  IMAD.IADD R3, R3, 0x1, R0 ;  /* 0x0000000103037824 */ /* 0x000fe200078e0200 */
[----:B-----5:R-:W-:Y:S03]  /*7bd0*/  SHF.R.S32.HI R0, RZ, 0x1f, R252 ;  /* 0x0000001fff007819 */ /* 0x020fe600000114fc */
[----:B------:R-:W-:Y:S04]  /*7be0*/  IMAD.WIDE.U32 R2, R252, c[0x0][0x1f0], R2 ;  /* 0x00007c00fc027a25 */ /* 0x000fe800078e0002 */
[----:B--2---:R-:W-:Y:S01]  /*7bf0*/  IMAD R4, R0, c[0x0][0x1f0], RZ ;  /* 0x00007c0000047a24 */ /* 0x004fe200078e02ff */
[----:B---3--:R-:W-:Y:S03]  /*7c00*/  IADD3 R0, P1, R8, R2, RZ ;  /* 0x0000000208007210 */ /* 0x008fe60007f3e0ff */
[----:B------:R-:W-:Y:S05]  /*7c10*/  IMAD R4, R252, c[0x0][0x1f4], R4 ;  /* 0x00007d00fc047a24 */ /* 0x000fea00078e0204 */
[----:B------:R-:W-:Y:S02]  /*7c20*/  IADD3.X R2, R6, R3, R4, P1, !PT ;  /* 0x0000000306027210 */ /* 0x000fe40000ffe404 */
[C---:B------:R-:W-:Y:S04]  /*7c30*/  LEA R9, P1, R0.reuse, c[0x0][0x1c8], 0x1 ;  /* 0x0000720000097a11 */ /* 0x040fe800078208ff */
[----:B------:R-:W-:Y:S02]  /*7c40*/  LEA.HI.X R8, R0, c[0x0][0x1cc], R2, 0x1, P1 ;  /* 0x0000730000087a11 */ /* 0x000fe400008f0c02 */
[----:B------:R-:W-:Y:S01]  /*7c50*/  ISETP.GE.AND P1, PT, R5, 0x1, PT ;  /* 0x000000010500780c */ /* 0x000fe20003f26270 */
[----:B------:R-:W-:-:S10]  /*7c60*/  BRA.DIV ~URZ, `(.L_x_50) ;  /* 0x000084d27f007947 */ /* 0x000fd4000b800000 */
[----:B------:R2:W3:Y:S02]  /*7c70*/  SHFL.IDX PT, R4, R8, RZ, 0x181f ;  /* 0x00181fff08047589 */ /* 0x0004e400000e0000 */
.L_x_127:
[----:B------:R-:W-:-:S05]  /*7c80*/  BRA.DIV ~URZ, `(.L_x_51) ;  /* 0x000085227f007947 */ /* 0x000fca000b800000 */
[----:B------:R4:W2:Y:S02]  /*7c90*/  SHFL.IDX PT, R0, R9, RZ, 0x181f ;  /* 0x00181fff09007589 */ /* 0x0008a400000e0000 */
.L_x_128:
[----:B------:R-:W-:Y:S02]  /*7ca0*/  SHF.R.S32.HI R7, RZ, 0x1f, R251 ;  /* 0x0000001fff077819 */ /* 0x000fe400000114fb */
[C---:B--2---:R-:W-:Y:S02]  /*7cb0*/  @P1 LEA R2, P3, R251.reuse, R0, 0x1 ;  /* 0x00000000fb021211 */ /* 0x044fe400078608ff */
[C---:B------:R-:W-:Y:S02]  /*7cc0*/  IADD3 R6, R251.reuse, 0x40, RZ ;  /* 0x00000040fb067810 */ /* 0x040fe40007ffe0ff */
[C---:B---3--:R-:W-:Y:S02]  /*7cd0*/  @P1 LEA.HI.X R3, R251.reuse, R4, R7, 0x1, P3 ;  /* 0x00000004fb031211 */ /* 0x048fe400018f0c07 */
[C---:B------:R-:W-:Y:S02]  /*7ce0*/  IADD3 R7, R251.reuse, 0x40, RZ ;  /* 0x00000040fb077810 */ /* 0x040fe40007ffe0ff */
[C---:B------:R-:W-:Y:S01]  /*7cf0*/  IADD3 R21, R251.reuse, 0x80, RZ ;  /* 0x00000080fb157810 */ /* 0x040fe20007ffe0ff */
[----:B------:R-:W-:Y:S01]  /*7d00*/  @!PT LDS RZ, [RZ] ;  /* 0x00000000fffff984 */ /* 0x000fe20000000800 */
[----:B------:R-:W-:Y:S01]  /*7d10*/  @!PT LDS RZ, [RZ] ;  /* 0x00000000fffff984 */ /* 0x000fe20000000800 */
[----:B------:R-:W-:Y:S01]  /*7d20*/  @!PT LDS RZ, [RZ] ;  /* 0x00000000fffff984 */ /* 0x000fe20000000800 */
[----:B------:R2:W-:Y:S01]  /*7d30*/  @P1 LDGSTS.E.BYPASS.LTC128B.128 [R247+0x14080], [R2.64], !P6 ;  /* 0x1408000002f71fae */ /* 0x0005e2000f101d46 */
[----:B------:R-:W-:Y:S02]  /*7d40*/  SHF.R.S32.HI R7, RZ, 0x1f, R7 ;  /* 0x0000001fff077819 */ /* 0x000fe40000011407 */
[C---:B------:R-:W-:Y:S02]  /*7d50*/  IADD3 R22, R251.reuse, 0x80, RZ ;  /* 0x00000080fb167810 */ /* 0x040fe40007ffe0ff */
[C---:B------:R-:W-:Y:S02]  /*7d60*/  IADD3 R19, R251.reuse, 0xc0, RZ ;  /* 0x000000c0fb137810 */ /* 0x040fe40007ffe0ff */
[----:B------:R-:W-:Y:S02]  /*7d70*/  SHF.R.S32.HI R22, RZ, 0x1f, R22 ;  /* 0x0000001fff167819 */ /* 0x000fe40000011416 */
[----:B------:R-:W-:Y:S04]  /*7d80*/  IADD3 R20, R251, 0xc0, RZ ;  /* 0x000000c0fb147810 */ /* 0x000fe80007ffe0ff */
[----:B------:R-:W-:Y:S02]  /*7d90*/  SHF.R.S32.HI R20, RZ, 0x1f, R20 ;  /* 0x0000001fff147819 */ /* 0x000fe40000011414 */
[C---:B--2---:R-:W-:Y:S04]  /*7da0*/  @P1 LEA R2, P3, R6.reuse, R0, 0x1 ;  /* 0x0000000006021211 */ /* 0x044fe800078608ff */
[----:B------:R-:W-:Y:S02]  /*7db0*/  @P1 LEA.HI.X R3, R6, R4, R7, 0x1, P3 ;  /* 0x0000000406031211 */ /* 0x000fe400018f0c07 */
[C---:B------:R-:W-:Y:S03]  /*7dc0*/  @P1 LEA R6, P3, R21.reuse, R0, 0x1 ;  /* 0x0000000015061211 */ /* 0x040fe600078608ff */
[----:B------:R2:W-:Y:S01]  /*7dd0*/  @P1 LDGSTS.E.BYPASS.LTC128B.128 [R247+0x15880], [R2.64], !P5 ;  /* 0x1588000002f71fae */ /* 0x0005e2000e901d46 */
[----:B------:R-:W-:Y:S05]  /*7de0*/  @P1 LEA.HI.X R7, R21, R4, R22, 0x1, P3 ;  /* 0x0000000415071211 */ /* 0x000fea00018f0c16 */
[----:B------:R3:W-:Y:S01]  /*7df0*/  @P1 LDGSTS.E.BYPASS.LTC128B.128 [R247+0x17080], [R6.64], !P4 ;  /* 0x1708000006f71fae */ /* 0x0007e2000e101d46 */
[C---:B--2---:R-:W-:Y:S04]  /*7e00*/  @P1 LEA R2, P3, R19.reuse, R0, 0x1 ;  /* 0x0000000013021211 */ /* 0x044fe800078608ff */
[----:B------:R-:W-:Y:S05]  /*7e10*/  @P1 LEA.HI.X R3, R19, R4, R20, 0x1, P3 ;  /* 0x0000000413031211 */ /* 0x000fea00018f0c14 */
[----:B------:R3:W-:Y:S01]  /*7e20*/  @P1 LDGSTS.E.BYPASS.LTC128B.128 [R247+0x18880], [R2.64], !P2 ;  /* 0x1888000002f71fae */ /* 0x0007e2000d101d46 */
[----:B------:R-:W-:Y:S01]  /*7e30*/  ISETP.GE.AND P1, PT, R5, 0x21, PT ;  /* 0x000000210500780c */ /* 0x000fe20003f26270 */
[----:B------:R-:W-:-:S06]  /*7e40*/  BRA.DIV ~URZ, `(.L_x_52) ;  /* 0x000083c27f007947 */ /* 0x000fcc000b800000 */
[----:B------:R2:W3:Y:S04]  /*7e50*/  SHFL.IDX PT, R4, R8, 0x1, 0x181f ;  /* 0x00381f0008047f89 */ /* 0x0004e800000e0000 */
[----:B------:R2:W4:Y:S02]  /*7e60*/  SHFL.IDX PT, R0, R9, 0x1, 0x181f ;  /* 0x00381f0009007f89 */ /* 0x00052400000e0000 */
.L_x_129:
[----:B---3--:R-:W-:Y:S02]  /*7e70*/  SHF.R.S32.HI R6, RZ, 0x1f, R251 ;  /* 0x0000001fff067819 */ /* 0x008fe400000114fb */
[C---:B----4-:R-:W-:Y:S02]  /*7e80*/  @P1 LEA R2, P3, R251.reuse, R0, 0x1 ;  /* 0x00000000fb021211 */ /* 0x050fe400078608ff */
[C---:B------:R-:W-:Y:S02]  /*7e90*/  IADD3 R5, R251.reuse, 0x40, RZ ;  /* 0x00000040fb057810 */ /* 0x040fe40007ffe0ff */
[C---:B------:R-:W-:Y:S02]  /*7ea0*/  @P1 LEA.HI.X R3, R251.reuse, R4, R6, 0x1, P3 ;  /* 0x00000004fb031211 */ /* 0x040fe400018f0c06 */
[C---:B------:R-:W-:Y:S02]  /*7eb0*/  IADD3 R6, R251.reuse, 0x40, RZ ;  /* 0x00000040fb067810 */ /* 0x040fe40007ffe0ff */
[C---:B--2---:R-:W-:Y:S01]  /*7ec0*/  IADD3 R9, R251.reuse, 0x80, RZ ;  /* 0x00000080fb097810 */ /* 0x044fe20007ffe0ff */
[----:B------:R-:W-:Y:S01]  /*7ed0*/  @!PT LDS RZ, [RZ] ;  /* 0x00000000fffff984 */ /* 0x000fe20000000800 */
[----:B------:R-:W-:Y:S01]  /*7ee0*/  @!PT LDS RZ, [RZ] ;  /* 0x00000000fffff984 */ /* 0x000fe20000000800 */
[----:B------:R-:W-:Y:S01]  /*7ef0*/  @!PT LDS RZ, [RZ] ;  /* 0x00000000fffff984 */ /* 0x000fe20000000800 */
[----:B------:R2:W-:Y:S01]  /*7f00*/  @P1 LDGSTS.E.BYPASS.LTC128B.128 [R247+0x15080], [R2.64], !P6 ;  /* 0x1508000002f71fae */ /* 0x0005e2000f101d46 */
[----:B------:R-:W-:Y:S02]  /*7f10*/  SHF.R.S32.HI R6, RZ, 0x1f, R6 ;  /* 0x0000001fff067819 */ /* 0x000fe40000011406 */
[C---:B------:R-:W-:Y:S02]  /*7f20*/  IADD3 R19, R251.reuse, 0x80, RZ ;  /* 0x00000080fb137810 */ /* 0x040fe40007ffe0ff */
[----:B------:R-:W-:Y:S02]  /*7f30*/  IADD3 R8, R251, 0xc0, RZ ;  /* 0x000000c0fb087810 */ /* 0x000fe40007ffe0ff */
[----:B------:R-:W-:Y:S02]  /*7f40*/  SHF.R.S32.HI R19, RZ, 0x1f, R19 ;  /* 0x0000001fff137819 */ /* 0x000fe40000011413 */
[----:B------:R-:W-:Y:S02]  /*7f50*/  SHF.R.S32.HI R8, RZ, 0x1f, R8 ;  /* 0x0000001fff087819 */ /* 0x000fe40000011408 */
[C---:B--2---:R-:W-:Y:S04]  /*7f60*/  @P1 LEA R2, P3, R5.reuse, R0, 0x1 ;  /* 0x0000000005021211 */ /* 0x044fe800078608ff */
[----:B------:R-:W-:Y:S02]  /*7f70*/  @P1 LEA.HI.X R3, R5, R4, R6, 0x1, P3 ;  /* 0x0000000405031211 */ /* 0x000fe400018f0c06 */
[----:B------:R-:W-:Y:S02]  /*7f80*/  @P1 LEA R6, P3, R9, R0, 0x1 ;  /* 0x0000000009061211 */ /* 0x000fe400078608ff */
[----:B------:R-:W-:Y:S01]  /*7f90*/  IADD3 R5, R251, 0xc0, RZ ;  /* 0x000000c0fb057810 */ /* 0x000fe20007ffe0ff */
[----:B------:R2:W-:Y:S01]  /*7fa0*/  @P1 LDGSTS.E.BYPASS.LTC128B.128 [R247+0x16880], [R2.64], !P5 ;  /* 0x1688000002f71fae */ /* 0x0005e2000e901d46 */
[----:B------:R-:W-:Y:S05]  /*7fb0*/  @P1 LEA.HI.X R7, R9, R4, R19, 0x1, P3 ;  /* 0x0000000409071211 */ /* 0x000fea00018f0c13 */
[----:B------:R3:W-:Y:S01]  /*7fc0*/  @P1 LDGSTS.E.BYPASS.LTC128B.128 [R247+0x18080], [R6.64], !P4 ;  /* 0x1808000006f71fae */ /* 0x0007e2000e101d46 */
[C---:B--2---:R-:W-:Y:S04]  /*7fd0*/  @P1 LEA R2, P3, R5.reuse, R0, 0x1 ;  /* 0x0000000005021211 */ /* 0x044fe800078608ff */
[----:B------:R-:W-:Y:S05]  /*7fe0*/  @P1 LEA.HI.X R3, R5, R4, R8, 0x1, P3 ;  /* 0x0000000405031211 */ /* 0x000fea00018f0c08 */
[----:B------:R3:W-:Y:S04]  /*7ff0*/  @P1 LDGSTS.E.BYPASS.LTC128B.128 [R247+0x19880], [R2.64], !P2 ;  /* 0x1988000002f71fae */ /* 0x0007e8000d101d46 */
.L_x_49:
[----:B---34-:R-:W-:Y:S05]  /*8000*/  BSYNC B0 ;  /* 0x0000000000007941 */ /* 0x018fea0003800000 */
.L_x_48:
[----:B------:R-:W-:Y:S01]  /*8010*/  FMNMX.FTZ R2, R249, R133, !PT ;  /* 0x00000085f9027209 */ /* 0x000fe20007810000 */
[----:B------:R-:W0:Y:S01]  /*8020*/  LDGDEPBAR ;  /* 0x00000000000079af */ /* 0x000e220000000000 */
[----:B--2---:R-:W-:Y:S02]  /*8030*/  FMNMX.FTZ R0, R179, R132, !PT ;  /* 0x00000084b3007209 */ /* 0x004fe40007810000 */
[----:B------:R-:W-:Y:S02]  /*8040*/  FMNMX.FTZ R2, R248, R2, !PT ;  /* 0x00000002f8027209 */ /* 0x000fe40007810000 */
[----:B-1----:R-:W-:Y:S02]  /*8050*/  FMNMX.FTZ R0, R250, R0, !PT ;  /* 0x00000000fa007209 */ /* 0x002fe40007810000 */
[----:B------:R-:W-:Y:S02]  /*8060*/  FMNMX.FTZ R2, R177, R2, !PT ;  /* 0x00000002b1027209 */ /* 0x000fe40007810000 */
        /* <DEDUP_REMOVED lines=18> */
[----:B------:R-:W-:Y:S01]  /*8190*/  FMNMX.FTZ R5, R12, R0, !PT ;  /* 0x000000000c057209 */ /* 0x000fe20007810000 */
[----:B------:R-:W-:-:S05]  /*81a0*/  BRA.DIV ~URZ, `(.L_x_53) ;  /* 0x000081227f007947 */ /* 0x000fca000b800000 */
[----:B------:R1:W2:Y:S02]  /*81b0*/  SHFL.BFLY PT, R0, R4, 0x2, 0x1f ;  /* 0x0c401f0004007f89 */ /* 0x0002a400000e0000 */
.L_x_130:
[----:B-12---:R-:W-:Y:S01]  /*81c0*/  FMNMX.FTZ R4, R4, R0, !PT ;  /* 0x0000000004047209 */ /* 0x006fe20007810000 */
[----:B------:R-:W-:-:S05]  /*81d0*/  BRA.DIV ~URZ, `(.L_x_54) ;  /* 0x000081327f007947 */ /* 0x000fca000b800000 */
[----:B------:R-:W1:Y:S02]  /*81e0*/  SHFL.BFLY PT, R0, R4, 0x1, 0x1f ;  /* 0x0c201f0004007f89 */ /* 0x000e6400000e0000 */
[----:B-1----:R-:W-:Y:S02]  /*81f0*/  FMNMX.FTZ R133, R4, R0, !PT ;  /* 0x0000000004857209 */ /* 0x002fe40007810000 */
[----:B------:R-:W1:Y:S02]  /*8200*/  SHFL.BFLY PT, R0, R5, 0x2, 0x1f ;  /* 0x0c401f0005007f89 */ /* 0x000e6400000e0000 */
[----:B-1----:R-:W-:Y:S05]  /*8210*/  FMNMX.FTZ R4, R5, R0, !PT ;  /* 0x0000000005047209 */ /* 0x002fea0007810000 */
[----:B------:R1:W2:Y:S02]  /*8220*/  SHFL.BFLY PT, R0, R4, 0x1, 0x1f ;  /* 0x0c201f0004007f89 */ /* 0x0002a400000e0000 */
.L_x_131:
[----:B------:R-:W3:Y:S01]  /*8230*/  LDL.LU R20, [R1+0x8] ;  /* 0x0000080001147983 */ /* 0x000ee20000300800 */
[----:B--2---:R-:W-:Y:S01]  /*8240*/  FMNMX.FTZ R3, R0, R4, !PT ;  /* 0x0000000400037209 */ /* 0x004fe20007810000 */
[C---:B-1----:R-:W-:Y:S01]  /*8250*/  FMUL.FTZ R4, R133.reuse, c[0x0][0x2d0] ;  /* 0x0000b40085047a20 */ /* 0x042fe20000410000 */
[----:B------:R-:W-:Y:S01]  /*8260*/  WARPSYNC 0xffffffff ;  /* 0xffffffff00007948 */ /* 0x000fe20003800000 */
[----:B------:R-:W-:Y:S02]  /*8270*/  FADD.FTZ R0, -R133, R134 ;  /* 0x0000008685007221 */ /* 0x000fe40000010100 */
[--C-:B------:R-:W-:Y:S02]  /*8280*/  FFMA.FTZ R7, R248, c[0x0][0x2d0], -R4.reuse ;  /* 0x0000b400f8077a23 */ /* 0x100fe40000010804 */
[----:B------:R-:W-:Y:S02]  /*8290*/  FMUL.FTZ R0, R0, c[0x0][0x2d0] ;  /* 0x0000b40000007a20 */ /* 0x000fe40000410000 */
[--C-:B------:R-:W-:Y:S02]  /*82a0*/  FFMA.FTZ R8, R249, c[0x0][0x2d0], -R4.reuse ;  /* 0x0000b400f9087a23 */ /* 0x100fe40000010804 */
[--C-:B------:R-:W-:Y:S01]  /*82b0*/  FFMA.FTZ R19, R172, c[0x0][0x2d0], -R4.reuse ;  /* 0x0000b400ac137a23 */ /* 0x100fe20000010804 */
[----:B------:R-:W-:Y:S01]  /*82c0*/  MUFU.EX2 R2, R0 ;  /* 0x0000000000027308 */ /* 0x000fe20000000800 */
[--C-:B------:R-:W-:Y:S02]  /*82d0*/  FFMA.FTZ R248, R170, c[0x0][0x2d0], -R4.reuse ;  /* 0x0000b400aaf87a23 */ /* 0x100fe40000010804 */
[--C-:B------:R-:W-:Y:S02]  /*82e0*/  FFMA.FTZ R11, R11, c[0x0][0x2d0], -R4.reuse ;  /* 0x0000b4000b0b7a23 */ /* 0x100fe40000010804 */
[--C-:B------:R-:W-:Y:S02]  /*82f0*/  FFMA.FTZ R10, R10, c[0x0][0x2d0], -R4.reuse ;  /* 0x0000b4000a0a7a23 */ /* 0x100fe40000010804 */
[--C-:B------:R-:W-:Y:S02]  /*8300*/  FFMA.FTZ R5, R175, c[0x0][0x2d0], -R4.reuse ;  /* 0x0000b400af057a23 */ /* 0x100fe40000010804 */
[--C-:B------:R-:W-:Y:S01]  /*8310*/  FFMA.FTZ R249, R171, c[0x0][0x2d0], -R4.reuse ;  /* 0x0000b400abf97a23 */ /* 0x100fe20000010804 */
[----:B------:R-:W-:Y:S01]  /*8320*/  MUFU.EX2 R7, R7 ;  /* 0x0000000700077308 */ /* 0x000fe20000000800 */
[--C-:B------:R-:W-:Y:S01]  /*8330*/  FFMA.FTZ R15, R15, c[0x0][0x2d0], -R4.reuse ;  /* 0x0000b4000f0f7a23 */ /* 0x100fe20000010804 */
[----:B------:R-:W-:Y:S01]  /*8340*/  MOV R171, R19 ;  /* 0x0000001300ab7202 */ /* 0x000fe20000000f00 */
[--C-:B------:R-:W-:Y:S02]  /*8350*/  FFMA.FTZ R14, R14, c[0x0][0x2d0], -R4.reuse ;  /* 0x0000b4000e0e7a23 */ /* 0x100fe40000010804 */
[--C-:B------:R-:W-:Y:S02]  /*8360*/  FFMA.FTZ R6, R177, c[0x0][0x2d0], -R4.reuse ;  /* 0x0000b400b1067a23 */ /* 0x100fe40000010804 */
[----:B------:R-:W-:Y:S03]  /*8370*/  FFMA.FTZ R177, R168, c[0x0][0x2d0], -R4 ;  /* 0x0000b400a8b17a23 */ /* 0x000fe60000010804 */
[----:B------:R-:W3:Y:S10]  /*8380*/  MUFU.EX2 R4, R8 ;  /* 0x0000000800047308 */ /* 0x000ef40000000800 */
[----:B------:R-:W-:Y:S10]  /*8390*/  MUFU.EX2 R8, R5 ;  /* 0x0000000500087308 */ /* 0x000ff40000000800 */
[----:B------:R-:W1:Y:S01]  /*83a0*/  MUFU.EX2 R9, R6 ;  /* 0x0000000600097308 */ /* 0x000e620000000800 */
[----:B---3--:R-:W-:Y:S01]  /*83b0*/  FFMA.FTZ R0, R2, R20, R4 ;  /* 0x0000001402007223 */ /* 0x008fe20000010004 */
[----:B------:R-:W-:Y:S01]  /*83c0*/  F2FP.BF16.PACK_AB R168, R7, R4 ;  /* 0x0000000407a8723e */ /* 0x000fe200000010ff */
[----:B------:R-:W-:Y:S01]  /*83d0*/  FMUL.FTZ R4, R3, c[0x0][0x2d0] ;  /* 0x0000b40003047a20 */ /* 0x000fe20000410000 */
[----:B-1----:R-:W-:Y:S01]  /*83e0*/  F2FP.BF16.PACK_AB R170, R8, R9 ;  /* 0x0000000908aa723e */ /* 0x002fe200000010ff */
[----:B------:R-:W-:Y:S02]  /*83f0*/  FADD.FTZ R6, R7, R0 ;  /* 0x0000000007067221 */ /* 0x000fe40000010000 */
[--C-:B------:R-:W-:Y:S02]  /*8400*/  FFMA.FTZ R5, R179, c[0x0][0x2d0], -R4.reuse ;  /* 0x0000b400b3057a23 */ /* 0x100fe40000010804 */
[--C-:B------:R-:W-:Y:S02]  /*8410*/  FFMA.FTZ R172, R169, c[0x0][0x2d0], -R4.reuse ;  /* 0x0000b400a9ac7a23 */ /* 0x100fe40000010804 */
[----:B------:R1:W-:Y:S01]  /*8420*/  MUFU.EX2 R169, R5 ;  /* 0x0000000500a97308 */ /* 0x0003e20000000800 */
[----:B------:R-:W-:Y:S02]  /*8430*/  FFMA.FTZ R12, R12, c[0x0][0x2d0], -R4 ;  /* 0x0000b4000c0c7a23 */ /* 0x000fe40000010804 */
[----:B------:R-:W-:Y:S02]  /*8440*/  FADD.FTZ R0, -R3, R132 ;  /* 0x0000008403007221 */ /* 0x000fe40000010100 */
[----:B------:R-:W-:Y:S02]  /*8450*/  FMUL.FTZ R24, R2, R136 ;  /* 0x0000008802187220 */ /* 0x000fe40000410000 */
[----:B------:R-:W-:Y:S02]  /*8460*/  FMUL.FTZ R0, R0, c[0x0][0x2d0] ;  /* 0x0000b40000007a20 */ /* 0x000fe40000410000 */
[----:B------:R-:W-:Y:S02]  /*8470*/  FMUL.FTZ R25, R2, R137 ;  /* 0x0000008902197220 */ /* 0x000fe40000410000 */
[--C-:B------:R-:W-:Y:S02]  /*8480*/  FFMA.FTZ R7, R250, c[0x0][0x2d0], -R4.reuse ;  /* 0x0000b400fa077a23 */ /* 0x100fe40000010804 */
[----:B------:R-:W2:Y:S01]  /*8490*/  MUFU.EX2 R0, R0 ;  /* 0x0000000000007308 */ /* 0x000ea20000000800 */
[--C-:B------:R-:W-:Y:S02]  /*84a0*/  FFMA.FTZ R250, R13, c[0x0][0x2d0], -R4.reuse ;  /* 0x0000b4000dfa7a23 */ /* 0x100fe40000010804 */
[----:B------:R-:W-:Y:S01]  /*84b0*/  FMUL.FTZ R13, R2, R149 ;  /* 0x00000095020d7220 */ /* 0x000fe20000410000 */
[----:B------:R-:W-:Y:S01]  /*84c0*/  MOV R149, R14 ;  /* 0x0000000e00957202 */ /* 0x000fe20000000f00 */
[--C-:B------:R-:W-:Y:S02]  /*84d0*/  FFMA.FTZ R132, R178, c[0x0][0x2d0], -R4.reuse ;  /* 0x0000b400b2847a23 */ /* 0x100fe40000010804 */
[--C-:B------:R-:W-:Y:S02]  /*84e0*/  FFMA.FTZ R134, R176, c[0x0][0x2d0], -R4.reuse ;  /* 0x0000b400b0867a23 */ /* 0x100fe40000010804 */
[--C-:B------:R-:W-:Y:S02]  /*84f0*/  FFMA.FTZ R175, R18, c[0x0][0x2d0], -R4.reuse ;  /* 0x0000b40012af7a23 */ /* 0x100fe40000010804 */
[C---:B-1----:R-:W-:Y:S01]  /*8500*/  FMUL.FTZ R5, R2.reuse, R157 ;  /* 0x0000009d02057220 */ /* 0x042fe20000410000 */
[----:B------:R-:W-:Y:S01]  /*8510*/  MOV R157, R12 ;  /* 0x0000000c009d7202 */ /* 0x000fe20000000f00 */
[----:B------:R-:W-:Y:S02]  /*8520*/  FMUL.FTZ R12, R2, R148 ;  /* 0x00000094020c7220 */ /* 0x000fe40000410000 */
[----:B------:R-:W3:Y:S01]  /*8530*/  LDL.LU R148, [R1+0xc] ;  /* 0x00000c0001947983 */ /* 0x000ee20000300800 */
[--C-:B------:R-:W-:Y:S02]  /*8540*/  FFMA.FTZ R174, R174, c[0x0][0x2d0], -R4.reuse ;  /* 0x0000b400aeae7a23 */ /* 0x100fe40000010804 */
[--C-:B------:R-:W-:Y:S02]  /*8550*/  FFMA.FTZ R173, R173, c[0x0][0x2d0], -R4.reuse ;  /* 0x0000b400adad7a23 */ /* 0x100fe40000010804 */
[--C-:B------:R-:W-:Y:S02]  /*8560*/  FFMA.FTZ R179, R17, c[0x0][0x2d0], -R4.reuse ;  /* 0x0000b40011b37a23 */ /* 0x100fe40000010804 */
[----:B------:R-:W-:Y:S01]  /*8570*/  FMUL.FTZ R17, R2, R145 ;  /* 0x0000009102117220 */ /* 0x000fe20000410000 */
[----:B------:R-:W-:Y:S01]  /*8580*/  MOV R145, R149 ;  /* 0x0000009500917202 */ /* 0x000fe20000000f00 */
[C---:B--2---:R-:W-:Y:S01]  /*8590*/  FMUL.FTZ R26, R0.reuse, R138 ;  /* 0x0000008a001a7220 */ /* 0x044fe20000410000 */
[----:B------:R-:W-:Y:S01]  /*85a0*/  MUFU.EX2 R149, R132 ;  /* 0x0000008400957308 */ /* 0x000fe20000000800 */
[C---:B------:R-:W-:Y:S02]  /*85b0*/  FMUL.FTZ R27, R0.reuse, R139 ;  /* 0x0000008b001b7220 */ /* 0x040fe40000410000 */
[----:B------:R-:W1:Y:S01]  /*85c0*/  LDSM.16.MT88.4 R136, [R237] ;  /* 0x00000000ed88783b */ /* 0x000e620000004200 */
[----:B------:R-:W-:Y:S02]  /*85d0*/  FMUL.FTZ R14, R0, R150 ;  /* 0x00000096000e7220 */ /* 0x000fe40000410000 */
[----:B------:R-:W-:Y:S02]  /*85e0*/  FFMA.FTZ R178, R16, c[0x0][0x2d0], -R4 ;  /* 0x0000b40010b27a23 */ /* 0x000fe40000010804 */
[C---:B------:R-:W-:Y:S02]  /*85f0*/  FMUL.FTZ R4, R2.reuse, R156 ;  /* 0x0000009c02047220 */ /* 0x040fe40000410000 */
[----:B------:R2:W-:Y:S01]  /*8600*/  MUFU.EX2 R156, R7 ;  /* 0x00000007009c7308 */ /* 0x0005e20000000800 */
[----:B------:R-:W-:Y:S02]  /*8610*/  FADD.FTZ R6, R9, R6 ;  /* 0x0000000609067221 */ /* 0x000fe40000010000 */
[----:B------:R-:W-:Y:S01]  /*8620*/  FMUL.FTZ R20, R2, R140 ;  /* 0x0000008c02147220 */ /* 0x000fe20000410000 */
[----:B------:R-:W-:Y:S01]  /*8630*/  MOV R140, R171 ;  /* 0x000000ab008c7202 */ /* 0x000fe20000000f00 */
[----:B------:R-:W-:Y:S02]  /*8640*/  FADD.FTZ R176, R8, R6 ;  /* 0x0000000608b07221 */ /* 0x000fe40000010000 */
[----:B------:R-:W-:Y:S01]  /*8650*/  FMUL.FTZ R6, R0, R158 ;  /* 0x0000009e00067220 */ /* 0x000fe20000410000 */
[----:B------:R-:W-:Y:S01]  /*8660*/  MOV R158, R145 ;  /* 0x00000091009e7202 */ /* 0x000fe20000000f00 */
[----:B------:R-:W-:Y:S01]  /*8670*/  FMUL.FTZ R8, R2, R152 ;  /* 0x0000009802087220 */ /* 0x000fe20000410000 */
[----:B------:R-:W4:Y:S01]  /*8680*/  MUFU.EX2 R150, R134 ;  /* 0x0000008600967308 */ /* 0x000f220000000800 */
[----:B------:R-:W-:Y:S01]  /*8690*/  MOV R152, R10 ;  /* 0x0000000a00987202 */ /* 0x000fe20000000f00 */
[----:B------:R-:W-:Y:S02]  /*86a0*/  FMUL.FTZ R10, R0, R154 ;  /* 0x0000009a000a7220 */ /* 0x000fe40000410000 */
[----:B------:R-:W-:Y:S01]  /*86b0*/  FMUL.FTZ R9, R2, R153 ;  /* 0x0000009902097220 */ /* 0x000fe20000410000 */
[----:B------:R-:W-:Y:S01]  /*86c0*/  MOV R153, R11 ;  /* 0x0000000b00997202 */ /* 0x000fe20000000f00 */
[----:B------:R-:W-:Y:S02]  /*86d0*/  FMUL.FTZ R11, R0, R155 ;  /* 0x0000009b000b7220 */ /* 0x000fe40000410000 */
[----:B------:R-:W-:Y:S01]  /*86e0*/  FMUL.FTZ R16, R2, R144 ;  /* 0x0000009002107220 */ /* 0x000fe20000410000 */
[----:B------:R-:W-:Y:S01]  /*86f0*/  MOV R144, R15 ;  /* 0x0000000f00907202 */ /* 0x000fe20000000f00 */
[C---:B------:R-:W-:Y:S01]  /*8700*/  FMUL.FTZ R15, R0.reuse, R151 ;  /* 0x00000097000f7220 */ /* 0x040fe20000410000 */
[----:B------:R5:W-:Y:S01]  /*8710*/  MUFU.EX2 R132, R140 ;  /* 0x0000008c00847308 */ /* 0x000be20000000800 */
[C---:B------:R-:W-:Y:S02]  /*8720*/  FMUL.FTZ R18, R0.reuse, R146 ;  /* 0x0000009200127220 */ /* 0x040fe40000410000 */
[C---:B--2---:R-:W-:Y:S01]  /*8730*/  FMUL.FTZ R7, R0.reuse, R159 ;  /* 0x0000009f00077220 */ /* 0x044fe20000410000 */
[----:B------:R-:W-:Y:S01]  /*8740*/  MOV R159, R144 ;  /* 0x00000090009f7202 */ /* 0x000fe20000000f00 */
[----:B------:R-:W-:Y:S02]  /*8750*/  FMUL.FTZ R19, R0, R147 ;  /* 0x0000009300137220 */ /* 0x000fe40000410000 */
[----:B------:R-:W-:Y:S02]  /*8760*/  FMUL.FTZ R21, R2, R141 ;  /* 0x0000008d02157220 */ /* 0x000fe40000410000 */
[C---:B------:R-:W-:Y:S01]  /*8770*/  FMUL.FTZ R22, R0.reuse, R142 ;  /* 0x0000008e00167220 */ /* 0x040fe20000410000 */
[----:B------:R-:W-:Y:S01]  /*8780*/  MUFU.EX2 R144, R248 ;  /* 0x000000f800907308 */ /* 0x000fe20000000800 */
[----:B------:R-:W-:Y:S01]  /*8790*/  FMUL.FTZ R23, R0, R143 ;  /* 0x0000008f00177220 */ /* 0x000fe20000410000 */
[----:B----4-:R-:W-:Y:S01]  /*87a0*/  F2FP.BF16.PACK_AB R171, R150, R149 ;  /* 0x0000009596ab723e */ /* 0x010fe200000010ff */
[C---:B------:R-:W-:Y:S02]  /*87b0*/  FMUL.FTZ R28, R2.reuse, R28 ;  /* 0x0000001c021c7220 */ /* 0x040fe40000410000 */
[----:B------:R-:W-:Y:S02]  /*87c0*/  FMUL.FTZ R29, R2, R29 ;  /* 0x0000001d021d7220 */ /* 0x000fe40000410000 */
[C---:B------:R-:W-:Y:S02]  /*87d0*/  FMUL.FTZ R30, R0.reuse, R30 ;  /* 0x0000001e001e7220 */ /* 0x040fe40000410000 */
[----:B------:R-:W-:Y:S01]  /*87e0*/  FMUL.FTZ R31, R0, R31 ;  /* 0x0000001f001f7220 */ /* 0x000fe20000410000 */
[----:B------:R-:W-:Y:S01]  /*87f0*/  MUFU.EX2 R134, R177 ;  /* 0x000000b100867308 */ /* 0x000fe20000000800 */
[C---:B------:R-:W-:Y:S02]  /*8800*/  FMUL.FTZ R32, R2.reuse, R32 ;  /* 0x0000002002207220 */ /* 0x040fe40000410000 */
[----:B------:R-:W-:Y:S01]  /*8810*/  FMUL.FTZ R33, R2, R33 ;  /* 0x0000002102217220 */ /* 0x000fe20000410000 */
[----:B-----5:R-:W-:Y:S01]  /*8820*/  LDSM.16.MT88.4 R140, [R237+0x800] ;  /* 0x00080000ed8c783b */ /* 0x020fe20000004200 */
[C---:B------:R-:W-:Y:S02]  /*8830*/  FMUL.FTZ R34, R0.reuse, R34 ;  /* 0x0000002200227220 */ /* 0x040fe40000410000 */
[----:B------:R-:W-:Y:S02]  /*8840*/  FMUL.FTZ R35, R0, R35 ;  /* 0x0000002300237220 */ /* 0x000fe40000410000 */
[C---:B------:R-:W-:Y:S01]  /*8850*/  FMUL.FTZ R36, R2.reuse, R36 ;  /* 0x0000002402247220 */ /* 0x040fe20000410000 */
[----:B------:R-:W2:Y:S01]  /*8860*/  MUFU.EX2 R151, R174 ;  /* 0x000000ae00977308 */ /* 0x000ea20000000800 */
[----:B------:R-:W-:Y:S02]  /*8870*/  FMUL.FTZ R37, R2, R37 ;  /* 0x0000002502257220 */ /* 0x000fe40000410000 */
[C---:B------:R-:W-:Y:S02]  /*8880*/  FMUL.FTZ R38, R0.reuse, R38 ;  /* 0x0000002600267220 */ /* 0x040fe40000410000 */
[----:B------:R-:W-:Y:S02]  /*8890*/  FMUL.FTZ R39, R0, R39 ;  /* 0x0000002700277220 */ /* 0x000fe40000410000 */
[C---:B------:R-:W-:Y:S02]  /*88a0*/  FMUL.FTZ R40, R2.reuse, R40 ;  /* 0x0000002802287220 */ /* 0x040fe40000410000 */
[----:B------:R-:W-:Y:S01]  /*88b0*/  FMUL.FTZ R41, R2, R41 ;  /* 0x0000002902297220 */ /* 0x000fe20000410000 */
[----:B------:R-:W-:Y:S01]  /*88c0*/  MUFU.EX2 R248, R172 ;  /* 0x000000ac00f87308 */ /* 0x000fe20000000800 */
[C---:B------:R-:W-:Y:S02]  /*88d0*/  FMUL.FTZ R42, R0.reuse, R42 ;  /* 0x0000002a002a7220 */ /* 0x040fe40000410000 */
[----:B------:R-:W-:Y:S02]  /*88e0*/  FMUL.FTZ R43, R0, R43 ;  /* 0x0000002b002b7220 */ /* 0x000fe40000410000 */
[C---:B------:R-:W-:Y:S02]  /*88f0*/  FMUL.FTZ R44, R2.reuse, R44 ;  /* 0x0000002c022c7220 */ /* 0x040fe40000410000 */
[----:B------:R-:W-:Y:S02]  /*8900*/  FMUL.FTZ R45, R2, R45 ;  /* 0x0000002d022d7220 */ /* 0x000fe40000410000 */
[C---:B------:R-:W-:Y:S01]  /*8910*/  FMUL.FTZ R46, R0.reuse, R46 ;  /* 0x0000002e002e7220 */ /* 0x040fe20000410000 */
[----:B------:R-:W-:Y:S01]  /*8920*/  MUFU.EX2 R177, R175 ;  /* 0x000000af00b17308 */ /* 0x000fe20000000800 */
[----:B------:R-:W-:Y:S02]  /*8930*/  FMUL.FTZ R47, R0, R47 ;  /* 0x0000002f002f7220 */ /* 0x000fe40000410000 */
[C---:B------:R-:W-:Y:S02]  /*8940*/  FMUL.FTZ R48, R2.reuse, R48 ;  /* 0x0000003002307220 */ /* 0x040fe40000410000 */
[----:B------:R-:W-:Y:S02]  /*8950*/  FMUL.FTZ R49, R2, R49 ;  /* 0x0000003102317220 */ /* 0x000fe40000410000 */
[C---:B------:R-:W-:Y:S02]  /*8960*/  FMUL.FTZ R50, R0.reuse, R50 ;  /* 0x0000003200327220 */ /* 0x040fe40000410000 */
[----:B------:R-:W-:Y:S01]  /*8970*/  FMUL.FTZ R51, R0, R51 ;  /* 0x0000003300337220 */ /* 0x000fe20000410000 */
[----:B------:R2:W-:Y:S01]  /*8980*/  MUFU.EX2 R174, R179 ;  /* 0x000000b300ae7308 */ /* 0x0005e20000000800 */
[C---:B------:R-:W-:Y:S02]  /*8990*/  FMUL.FTZ R52, R2.reuse, R52 ;  /* 0x0000003402347220 */ /* 0x040fe40000410000 */
[----:B------:R-:W-:Y:S02]  /*89a0*/  FMUL.FTZ R53, R2, R53 ;  /* 0x0000003502357220 */ /* 0x000fe40000410000 */
[C---:B------:R-:W-:Y:S02]  /*89b0*/  FMUL.FTZ R54, R0.reuse, R54 ;  /* 0x0000003600367220 */ /* 0x040fe40000410000 */
[----:B------:R-:W-:Y:S02]  /*89c0*/  FMUL.FTZ R55, R0, R55 ;  /* 0x0000003700377220 */ /* 0x000fe40000410000 */
[C---:B------:R-:W-:Y:S01]  /*89d0*/  FMUL.FTZ R56, R2.reuse, R56 ;  /* 0x0000003802387220 */ /* 0x040fe20000410000 */
[----:B------:R4:W-:Y:S01]  /*89e0*/  MUFU.EX2 R175, R178 ;  /* 0x000000b200af7308 */ /* 0x0009e20000000800 */
[----:B------:R-:W-:Y:S02]  /*89f0*/  FMUL.FTZ R57, R2, R57 ;  /* 0x0000003902397220 */ /* 0x000fe40000410000 */
[C---:B------:R-:W-:Y:S02]  /*8a00*/  FMUL.FTZ R58, R0.reuse, R58 ;  /* 0x0000003a003a7220 */ /* 0x040fe40000410000 */
[----:B------:R-:W-:Y:S02]  /*8a10*/  FMUL.FTZ R59, R0, R59 ;  /* 0x0000003b003b7220 */ /* 0x000fe40000410000 */
[C---:B------:R-:W-:Y:S02]  /*8a20*/  FMUL.FTZ R60, R2.reuse, R60 ;  /* 0x0000003c023c7220 */ /* 0x040fe40000410000 */
[----:B------:R-:W-:Y:S01]  /*8a30*/  FMUL.FTZ R61, R2, R61 ;  /* 0x0000003d023d7220 */ /* 0x000fe20000410000 */
[----:B------:R-:W-:Y:S01]  /*8a40*/  MUFU.EX2 R172, R250 ;  /* 0x000000fa00ac7308 */ /* 0x000fe20000000800 */
[C---:B------:R-:W-:Y:S02]  /*8a50*/  FMUL.FTZ R62, R0.reuse, R62 ;  /* 0x0000003e003e7220 */ /* 0x040fe40000410000 */
[----:B------:R-:W-:Y:S01]  /*8a60*/  FMUL.FTZ R63, R0, R63 ;  /* 0x0000003f003f7220 */ /* 0x000fe20000410000 */
[----:B--2---:R-:W-:Y:S01]  /*8a70*/  MOV R179, R151 ;  /* 0x0000009700b37202 */ /* 0x004fe20000000f00 */
[C---:B------:R-:W-:Y:S02]  /*8a80*/  FMUL.FTZ R64, R2.reuse, R64 ;  /* 0x0000004002407220 */ /* 0x040fe40000410000 */
[----:B------:R-:W-:Y:S02]  /*8a90*/  FMUL.FTZ R65, R2, R65 ;  /* 0x0000004102417220 */ /* 0x000fe40000410000 */
[C---:B------:R-:W-:Y:S02]  /*8aa0*/  FMUL.FTZ R66, R0.reuse, R66 ;  /* 0x0000004200427220 */ /* 0x040fe40000410000 */
[----:B------:R-:W-:Y:S02]  /*8ab0*/  FMUL.FTZ R67, R0, R67 ;  /* 0x0000004300437220 */ /* 0x000fe40000410000 */
[C---:B------:R-:W-:Y:S01]  /*8ac0*/  FMUL.FTZ R68, R2.reuse, R68 ;  /* 0x0000004402447220 */ /* 0x040fe20000410000 */
[----:B----4-:R-:W-:Y:S01]  /*8ad0*/  MOV R178, R150 ;  /* 0x0000009600b27202 */ /* 0x010fe20000000f00 */
[----:B------:R-:W-:Y:S02]  /*8ae0*/  FMUL.FTZ R69, R2, R69 ;  /* 0x0000004502457220 */ /* 0x000fe40000410000 */
[C---:B------:R-:W-:Y:S02]  /*8af0*/  FMUL.FTZ R70, R0.reuse, R70 ;  /* 0x0000004600467220 */ /* 0x040fe40000410000 */
        /* <DEDUP_REMOVED lines=52> */
[C---:B------:R-:W-:Y:S02]  /*8e40*/  FMUL.FTZ R123, R0.reuse, R123 ;  /* 0x0000007b007b7220 */ /* 0x040fe40000410000 */
[C---:B------:R-:W-:Y:S02]  /*8e50*/  FMUL.FTZ R126, R0.reuse, R126 ;  /* 0x0000007e007e7220 */ /* 0x040fe40000410000 */
[C---:B------:R-:W-:Y:S02]  /*8e60*/  FMUL.FTZ R127, R0.reuse, R127 ;  /* 0x0000007f007f7220 */ /* 0x040fe40000410000 */
[C---:B------:R-:W-:Y:S02]  /*8e70*/  FMUL.FTZ R130, R0.reuse, R130 ;  /* 0x0000008200827220 */ /* 0x040fe40000410000 */
[----:B------:R-:W-:Y:S02]  /*8e80*/  FMUL.FTZ R131, R0, R131 ;  /* 0x0000008300837220 */ /* 0x000fe40000410000 */
[C---:B------:R-:W-:Y:S02]  /*8e90*/  FMUL.FTZ R124, R2.reuse, R124 ;  /* 0x0000007c027c7220 */ /* 0x040fe40000410000 */
[C---:B------:R-:W-:Y:S02]  /*8ea0*/  FMUL.FTZ R125, R2.reuse, R125 ;  /* 0x0000007d027d7220 */ /* 0x040fe40000410000 */
[C---:B------:R-:W-:Y:S02]  /*8eb0*/  FMUL.FTZ R128, R2.reuse, R128 ;  /* 0x0000008002807220 */ /* 0x040fe40000410000 */
[----:B------:R-:W-:Y:S02]  /*8ec0*/  FMUL.FTZ R129, R2, R129 ;  /* 0x0000008102817220 */ /* 0x000fe40000410000 */
[----:B------:R-:W2:Y:S10]  /*8ed0*/  MUFU.EX2 R2, R249 ;  /* 0x000000f900027308 */ /* 0x000eb40000000800 */
[----:B------:R-:W4:Y:S10]  /*8ee0*/  MUFU.EX2 R249, R173 ;  /* 0x000000ad00f97308 */ /* 0x000f340000000800 */
[----:B------:R-:W5:Y:S01]  /*8ef0*/  MUFU.EX2 R173, R157 ;  /* 0x0000009d00ad7308 */ /* 0x000f620000000800 */
[----:B---3--:R-:W-:Y:S01]  /*8f00*/  FFMA.FTZ R148, R0, R148, R169 ;  /* 0x0000009400947223 */ /* 0x008fe200000100a9 */
[----:B------:R-:W-:Y:S01]  /*8f10*/  F2FP.BF16.PACK_AB R169, R156, R169 ;  /* 0x000000a99ca9723e */ /* 0x000fe200000010ff */
[----:B------:R-:W-:Y:S04]  /*8f20*/  FADD.FTZ R0, R132, R176 ;  /* 0x000000b084007221 */ /* 0x000fe80000010000 */
[----:B--2---:R-:W-:Y:S02]  /*8f30*/  FADD.FTZ R0, R2, R0 ;  /* 0x0000000002007221 */ /* 0x004fe40000010000 */
[C---:B-1----:R-:W-:Y:S05]  /*8f40*/  HMMA.16816.F32.BF16 R4, R168.reuse, R136, R4 ;  /* 0x00000088a804723c */ /* 0x042fea0000041804 */
[----:B------:R-:W-:Y:S03]  /*8f50*/  FADD.FTZ R0, R144, R0 ;  /* 0x0000000090007221 */ /* 0x000fe60000010000 */
[C---:B------:R-:W-:Y:S01]  /*8f60*/  HMMA.16816.F32.BF16 R8, R168.reuse, R138, R8 ;  /* 0x0000008aa808723c */ /* 0x040fe20000041808 */
[----:B------:R-:W1:Y:S03]  /*8f70*/  LDSM.16.MT88.4 R136, [R239] ;  /* 0x00000000ef88783b */ /* 0x000e660000004200 */
[----:B------:R-:W-:Y:S04]  /*8f80*/  FADD.FTZ R0, R134, R0 ;  /* 0x0000000086007221 */ /* 0x000fe80000010000 */
[C---:B-1----:R-:W-:Y:S08]  /*8f90*/  HMMA.16816.F32.BF16 R12, R168.reuse, R136, R12 ;  /* 0x00000088a80c723c */ /* 0x042ff0000004180c */
[C---:B------:R-:W-:Y:S01]  /*8fa0*/  HMMA.16816.F32.BF16 R16, R168.reuse, R138, R16 ;  /* 0x0000008aa810723c */ /* 0x040fe20000041810 */
[----:B------:R-:W1:Y:S07]  /*8fb0*/  LDSM.16.MT88.4 R136, [R238] ;  /* 0x00000000ee88783b */ /* 0x000e6e0000004200 */
[C---:B-1----:R-:W-:Y:S08]  /*8fc0*/  HMMA.16816.F32.BF16 R20, R168.reuse, R136, R20 ;  /* 0x00000088a814723c */ /* 0x042ff00000041814 */
[C---:B------:R-:W-:Y:S01]  /*8fd0*/  HMMA.16816.F32.BF16 R24, R168.reuse, R138, R24 ;  /* 0x0000008aa818723c */ /* 0x040fe20000041818 */
[----:B------:R-:W1:Y:S07]  /*8fe0*/  LDSM.16.MT88.4 R136, [R242] ;  /* 0x00000000f288783b */ /* 0x000e6e0000004200 */
        /* <DEDUP_REMOVED lines=39> */
[----:B------:R-:W1:Y:S03]  /*9260*/  MUFU.EX2 R132, R159 ;  /* 0x0000009f00847308 */ /* 0x000e660000000800 */
[----:B----4-:R-:W-:Y:S03]  /*9270*/  F2FP.BF16.PACK_AB R137, R249, R151 ;  /* 0x00000097f989723e */ /* 0x010fe600000010ff */
[----:B------:R-:W-:Y:S02]  /*9280*/  F2FP.BF16.PACK_AB R138, R134, R144 ;  /* 0x00000090868a723e */ /* 0x000fe400000010ff */
[----:B------:R-:W2:Y:S02]  /*9290*/  LDSM.16.MT88.4 R144, [R239+0x800] ;  /* 0x00080000ef90783b */ /* 0x000ea40000004200 */
[----:B------:R-:W-:Y:S01]  /*92a0*/  MUFU.EX2 R134, R152 ;  /* 0x0000009800867308 */ /* 0x000fe20000000800 */
[----:B------:R-:W-:Y:S02]  /*92b0*/  F2FP.BF16.PACK_AB R139, R177, R248 ;  /* 0x000000f8b18b723e */ /* 0x000fe400000010ff */
[----:B------:R-:W-:Y:S02]  /*92c0*/  F2FP.BF16.PACK_AB R169, R175, R174 ;  /* 0x000000aeafa9723e */ /* 0x000fe400000010ff */
[----:B-----5:R-:W-:Y:S03]  /*92d0*/  F2FP.BF16.PACK_AB R171, R173, R172 ;  /* 0x000000acadab723e */ /* 0x020fe600000010ff */
[C---:B------:R-:W-:Y:S02]  /*92e0*/  HMMA.16816.F32.BF16 R4, R136.reuse, R140, R4 ;  /* 0x0000008c8804723c */ /* 0x040fe40000041804 */
[----:B------:R-:W3:Y:S03]  /*92f0*/  MUFU.EX2 R2, R158 ;  /* 0x0000009e00027308 */ /* 0x000ee60000000800 */
[----:B-1----:R-:W-:Y:S03]  /*9300*/  FADD.FTZ R0, R132, R0 ;  /* 0x0000000084007221 */ /* 0x002fe60000010000 */
[C---:B------:R-:W-:Y:S01]  /*9310*/  HMMA.16816.F32.BF16 R8, R136.reuse, R142, R8 ;  /* 0x0000008e8808723c */ /* 0x040fe20000041808 */
[----:B------:R-:W1:Y:S03]  /*9320*/  LDSM.16.MT88.4 R140, [R238+0x800] ;  /* 0x00080000ee8c783b */ /* 0x000e660000004200 */
[C---:B---3--:R-:W-:Y:S01]  /*9330*/  F2FP.BF16.PACK_AB R168, R2.reuse, R132 ;  /* 0x0000008402a8723e */ /* 0x048fe200000010ff */
[----:B------:R-:W-:Y:S02]  /*9340*/  FADD.FTZ R0, R2, R0 ;  /* 0x0000000002007221 */ /* 0x000fe40000010000 */
[----:B------:R-:W-:Y:S01]  /*9350*/  FADD.FTZ R2, R156, R148 ;  /* 0x000000949c027221 */ /* 0x000fe20000010000 */
        /* <DEDUP_REMOVED lines=39> */
[C---:B-1----:R-:W-:Y:S01]  /*95d0*/  HMMA.16816.F32.BF16 R116, R136.reuse, R140, R116 ;  /* 0x0000008c8874723c */ /* 0x042fe20000041874 */
[----:B------:R-:W1:Y:S07]  /*95e0*/  MUFU.EX2 R140, R153 ;  /* 0x00000099008c7308 */ /* 0x000e6e0000000800 */
[C---:B------:R-:W-:Y:S04]  /*95f0*/  HMMA.16816.F32.BF16 R120, R136.reuse, R142, R120 ;  /* 0x0000008e8878723c */ /* 0x040fe80000041878 */
[----:B-1----:R-:W-:Y:S01]  /*9600*/  FADD.FTZ R0, R140, R0 ;  /* 0x000000008c007221 */ /* 0x002fe20000010000 */
[----:B------:R-:W1:Y:S01]  /*9610*/  LDSM.16.MT88.4 R152, [R237+0x1000] ;  /* 0x00100000ed98783b */ /* 0x000e620000004200 */
[C---:B------:R-:W-:Y:S02]  /*9620*/  F2FP.BF16.PACK_AB R170, R134.reuse, R140 ;  /* 0x0000008c86aa723e */ /* 0x040fe400000010ff */
[----:B------:R-:W-:Y:S01]  /*9630*/  FADD.FTZ R0, R134, R0 ;  /* 0x0000000086007221 */ /* 0x000fe20000010000 */
[C---:B--2---:R-:W-:Y:S04]  /*9640*/  HMMA.16816.F32.BF16 R124, R136.reuse, R144, R124 ;  /* 0x00000090887c723c */ /* 0x044fe8000004187c */
[----:B------:R2:W-:Y:S04]  /*9650*/  STL [R1+0x8], R0 ;  /* 0x0000080001007387 */ /* 0x0005e80000100800 */
[----:B------:R-:W-:Y:S01]  /*9660*/  HMMA.16816.F32.BF16 R128, R136, R146, R128 ;  /* 0x000000928880723c */ /* 0x000fe20000041880 */
[----:B------:R-:W3:Y:S04]  /*9670*/  LDL R176, [R1+0x10] ;  /* 0x0000100001b07983 */ /* 0x000ee80000100800 */
[----:B------:R-:W4:Y:S04]  /*9680*/  LDL.LU R132, [R1+0x4] ;  /* 0x0000040001847983 */ /* 0x000f280000300800 */
[----:B------:R-:W5:Y:S08]  /*9690*/  LDSM.16.MT88.4 R144, [R239+0x1000] ;  /* 0x00100000ef90783b */ /* 0x000f700000004200 */
[----:B------:R-:W5:Y:S01]  /*96a0*/  LDSM.16.MT88.4 R136, [R238+0x1000] ;  /* 0x00100000ee88783b */ /* 0x000f620000004200 */
[----:B--2---:R-:W-:Y:S04]  /*96b0*/  FADD.FTZ R0, R149, R2 ;  /* 0x0000000295007221 */ /* 0x004fe80000010000 */
[----:B------:R-:W-:Y:S01]  /*96c0*/  FADD.FTZ R0, R178, R0 ;  /* 0x00000000b2007221 */ /* 0x000fe20000010000 */
[C---:B-1----:R-:W-:Y:S02]  /*96d0*/  HMMA.16816.F32.BF16 R156, R168.reuse, R152, R4 ;  /* 0x00000098a89c723c */ /* 0x042fe40000041804 */
[----:B------:R-:W1:Y:S03]  /*96e0*/  LDSM.16.MT88.4 R4, [R240+0x1000] ;  /* 0x00100000f004783b */ /* 0x000e660000004200 */
[----:B------:R-:W-:Y:S03]  /*96f0*/  FADD.FTZ R0, R179, R0 ;  /* 0x00000000b3007221 */ /* 0x000fe60000010000 */
[C---:B------:R-:W-:Y:S02]  /*9700*/  HMMA.16816.F32.BF16 R152, R168.reuse, R154, R8 ;  /* 0x0000009aa898723c */ /* 0x040fe40000041808 */
[----:B------:R-:W2:Y:S02]  /*9710*/  LDSM.16.MT88.4 R8, [R237+0x2800] ;  /* 0x00280000ed08783b */ /* 0x000ea40000004200 */
[----:B------:R-:W-:Y:S04]  /*9720*/  FADD.FTZ R0, R249, R0 ;  /* 0x00000000f9007221 */ /* 0x000fe80000010000 */
[----:B------:R-:W-:Y:S04]  /*9730*/  FADD.FTZ R0, R248, R0 ;  /* 0x00000000f8007221 */ /* 0x000fe80000010000 */
[----:B------:R-:W-:Y:S01]  /*9740*/  FADD.FTZ R0, R177, R0 ;  /* 0x00000000b1007221 */ /* 0x000fe20000010000 */
[C---:B-----5:R-:W-:Y:S01]  /*9750*/  HMMA.16816.F32.BF16 R148, R168.reuse, R144, R12 ;  /* 0x00000090a894723c */ /* 0x060fe2000004180c */
[----:B------:R-:W5:Y:S02]  /*9760*/  LDSM.16.MT88.4 R12, [R239+0x2800] ;  /* 0x00280000ef0c783b */ /* 0x000f640000004200 */
[----:B------:R-:W-:Y:S04]  /*9770*/  FADD.FTZ R0, R174, R0 ;  /* 0x00000000ae007221 */ /* 0x000fe80000010000 */
[----:B------:R-:W-:Y:S01]  /*9780*/  FADD.FTZ R0, R175, R0 ;  /* 0x00000000af007221 */ /* 0x000fe20000010000 */
[C---:B------:R-:W-:Y:S04]  /*9790*/  HMMA.16816.F32.BF16 R144, R168.reuse, R146, R16 ;  /* 0x00000092a890723c */ /* 0x040fe80000041810 */
[----:B------:R-:W-:Y:S04]  /*97a0*/  FADD.FTZ R2, R172, R0 ;  /* 0x00000000ac027221 */ /* 0x000fe80000010000 */
[C---:B------:R-:W-:Y:S04]  /*97b0*/  HMMA.16816.F32.BF16 R140, R168.reuse, R136, R20 ;  /* 0x00000088a88c723c */ /* 0x040fe80000041814 */
[----:B------:R-:W-:Y:S04]  /*97c0*/  FADD.FTZ R2, R173, R2 ;  /* 0x00000002ad027221 */ /* 0x000fe80000010000 */
[C---:B------:R-:W-:Y:S08]  /*97d0*/  HMMA.16816.F32.BF16 R136, R168.reuse, R138, R24 ;  /* 0x0000008aa888723c */ /* 0x040ff00000041818 */
[C---:B-1----:R-:W-:Y:S08]  /*97e0*/  HMMA.16816.F32.BF16 R28, R168.reuse, R4, R28 ;  /* 0x00000004a81c723c */ /* 0x042ff0000004181c */
[C---:B------:R-:W-:Y:S01]  /*97f0*/  HMMA.16816.F32.BF16 R32, R168.reuse, R6, R32 ;  /* 0x00000006a820723c */ /* 0x040fe20000041820 */
[----:B------:R-:W1:Y:S07]  /*9800*/  LDSM.16.MT88.4 R4, [R238+0x2800] ;  /* 0x00280000ee04783b */ /* 0x000e6e0000004200 */
[C---:B--2---:R-:W-:Y:S08]  /*9810*/  HMMA.16816.F32.BF16 R36, R168.reuse, R8, R36 ;  /* 0x00000008a824723c */ /* 0x044ff00000041824 */
[C---:B------:R-:W-:Y:S01]  /*9820*/  HMMA.16816.F32.BF16 R40, R168.reuse, R10, R40 ;  /* 0x0000000aa828723c */ /* 0x040fe20000041828 */
[----:B------:R-:W2:Y:S07]  /*9830*/  LDSM.16.MT88.4 R8, [R240+0x2800] ;  /* 0x00280000f008783b */ /* 0x000eae0000004200 */
[C---:B-----5:R-:W-:Y:S08]  /*9840*/  HMMA.16816.F32.BF16 R44, R168.reuse, R12, R44 ;  /* 0x0000000ca82c723c */ /* 0x060ff0000004182c */
[C---:B------:R-:W-:Y:S01]  /*9850*/  HMMA.16816.F32.BF16 R48, R168.reuse, R14, R48 ;  /* 0x0000000ea830723c */ /* 0x040fe20000041830 */
[----:B------:R-:W5:Y:S07]  /*9860*/  LDSM.16.MT88.4 R12, [R237+0x4000] ;  /* 0x00400000ed0c783b */ /* 0x000f6e0000004200 */
        /* <DEDUP_REMOVED lines=22> */
[C---:B------:R-:W-:Y:S08]  /*99d0*/  HMMA.16816.F32.BF16 R112, R168.reuse, R10, R112 ;  /* 0x0000000aa870723c */ /* 0x040ff00000041870 */
[C---:B-----5:R-:W-:Y:S08]  /*99e0*/  HMMA.16816.F32.BF16 R116, R168.reuse, R12, R116 ;  /* 0x0000000ca874723c */ /* 0x060ff00000041874 */
[C---:B------:R-:W-:Y:S08]  /*99f0*/  HMMA.16816.F32.BF16 R120, R168.reuse, R14, R120 ;  /* 0x0000000ea878723c */ /* 0x040ff00000041878 */
[C---:B-1----:R-:W-:Y:S08]  /*9a00*/  HMMA.16816.F32.BF16 R124, R168.reuse, R4, R124 ;  /* 0x00000004a87c723c */ /* 0x042ff0000004187c */
[----:B------:R-:W-:Y:S04]  /*9a10*/  HMMA.16816.F32.BF16 R128, R168, R6, R128 ;  /* 0x00000006a880723c */ /* 0x000fe80000041880 */
[C---:B----4-:R-:W-:Y:S02]  /*9a20*/  IADD3 R0, R132.reuse, -0x1, RZ ;  /* 0xffffffff84007810 */ /* 0x050fe40007ffe0ff */
[----:B---3--:R-:W-:Y:S02]  /*9a30*/  ISETP.GT.AND P1, PT, R132, R176, PT ;  /* 0x000000b08400720c */ /* 0x008fe40003f24270 */
[----:B------:R-:W-:Y:S01]  /*9a40*/  MOV R132, R3 ;  /* 0x0000000300847202 */ /* 0x000fe20000000f00 */
[----:B------:R1:W-:Y:S04]  /*9a50*/  STL [R1+0x4], R0 ;  /* 0x0000040001007387 */ /* 0x0003e80000100800 */
[----:B------:R1:W-:Y:S06]  /*9a60*/  STL [R1+0xc], R2 ;  /* 0x00000c0201007387 */ /* 0x0003ec0000100800 */
[----:B-1----:R-:W-:-:S05]  /*9a70*/  @P1 BRA `(.L_x_55) ;  /* 0xffffcc4000001947 */ /* 0x002fca000383ffff */
.L_x_43:
[----:B------:R-:W-:Y:S05]  /*9a80*/  BRA.DIV ~URZ, `(.L_x_56) ;  /* 0x000069527f007947 */ /* 0x000fea000b800000 */
[----:B------:R-:W2:Y:S04]  /*9a90*/  LDL.LU R7, [R1+0x8] ;  /* 0x0000080001077983 */ /* 0x000ea80000300800 */
[----:B------:R-:W3:Y:S04]  /*9aa0*/  LDL.LU R6, [R1+0xc] ;  /* 0x00000c0001067983 */ /* 0x000ee80000300800 */
[----:B--2---:R-:W1:Y:S04]  /*9ab0*/  SHFL.BFLY PT, R0, R7, 0x2, 0x1f ;  /* 0x0c401f0007007f89 */ /* 0x004e6800000e0000 */
[----:B---3--:R-:W2:Y:S01]  /*9ac0*/  SHFL.BFLY PT, R2, R6, 0x2, 0x1f ;  /* 0x0c401f0006027f89 */ /* 0x008ea200000e0000 */
[----:B-1----:R-:W-:-:S02]  /*9ad0*/  FADD.FTZ R0, R0, R7 ;  /* 0x0000000700007221 */ /* 0x002fc40000010000 */
[----:B--2---:R-:W-:-:S03]  /*9ae0*/  FADD.FTZ R4, R2, R6 ;  /* 0x0000000602047221 */ /* 0x004fc60000010000 */
[----:B------:R-:W1:Y:S04]  /*9af0*/  SHFL.BFLY PT, R2, R0, 0x1, 0x1f ;  /* 0x0c201f0000027f89 */ /* 0x000e6800000e0000 */
[----:B------:R2:W3:Y:S01]  /*9b00*/  SHFL.BFLY PT, R3, R4, 0x1, 0x1f ;  /* 0x0c201f0004037f89 */ /* 0x0004e200000e0000 */
[----:B-1----:R-:W-:-:S05]  /*9b10*/  FADD.FTZ R5, R0, R2 ;  /* 0x0000000200057221 */ /* 0x002fca0000010000 */
.L_x_132:
[----:B------:R-:W-:Y:S01]  /*9b20*/  FSETP.NE.FTZ.AND P1, PT, R5, RZ, PT ;  /* 0x000000ff0500720b */ /* 0x000fe20003f35000 */
[----:B---3--:R-:W-:Y:S01]  /*9b30*/  FADD.FTZ R3, R3, R4 ;  /* 0x0000000403037221 */ /* 0x008fe20000010000 */
[----:B------:R-:W-:Y:S02]  /*9b40*/  MOV R18, 0xff800000 ;  /* 0xff80000000127802 */ /* 0x000fe40000000f00 */
[----:B------:R-:W-:Y:S02]  /*9b50*/  MOV R19, 0xff800000 ;  /* 0xff80000000137802 */ /* 0x000fe40000000f00 */
[----:B------:R-:W-:-:S07]  /*9b60*/  FSETP.NE.FTZ.AND P0, PT, R3, RZ, PT ;  /* 0x000000ff0300720b */ /* 0x000fce0003f15000 */
[----:B------:R-:W1:Y:S01]  /*9b70*/  @P1 MUFU.LG2 R0, R5 ;  /* 0x0000000500001308 */ /* 0x000e620000000c00 */
[----:B------:R-:W-:-:S05]  /*9b80*/  @P1 MOV R2, 0x3f317218 ;  /* 0x3f31721800021802 */ /* 0x000fca0000000f00 */
[----:B------:R-:W-:Y:S01]  /*9b90*/  @P1 FMUL.FTZ R2, R2, c[0x0][0x2d0] ;  /* 0x0000b40002021a20 */ /* 0x000fe20000410000 */
[----:B--2---:R-:W-:-:S05]  /*9ba0*/  @P0 MOV R4, 0x3f317218 ;  /* 0x3f31721800040802 */ /* 0x004fca0000000f00 */
[----:B------:R-:W-:Y:S02]  /*9bb0*/  @P0 FMUL.FTZ R4, R4, c[0x0][0x2d0] ;  /* 0x0000b40004040a20 */ /* 0x000fe40000410000 */
[----:B-1----:R-:W-:-:S04]  /*9bc0*/  @P1 FMUL.FTZ R0, R0, 0.69314718246459960938 ;  /* 0x3f31721800001820 */ /* 0x002fc80000410000 */
[----:B------:R-:W-:Y:S01]  /*9bd0*/  @P1 FFMA.FTZ R18, R2, R133, R0 ;  /* 0x0000008502121223 */ /* 0x000fe20000010000 */
[----:B------:R-:W-:Y:S01]  /*9be0*/  MOV R2, RZ ;  /* 0x000000ff00027202 */ /* 0x000fe20000000f00 */
[----:B------:R-:W1:Y:S08]  /*9bf0*/  @P0 MUFU.LG2 R0, R3 ;  /* 0x0000000300000308 */ /* 0x000e700000000c00 */
[----:B------:R-:W2:Y:S01]  /*9c00*/  @P1 MUFU.RCP R2, R5 ;  /* 0x0000000500021308 */ /* 0x000ea20000001000 */
[----:B-1----:R-:W-:-:S04]  /*9c10*/  @P0 FMUL.FTZ R0, R0, 0.69314718246459960938 ;  /* 0x3f31721800000820 */ /* 0x002fc80000410000 */
[----:B------:R-:W-:Y:S01]  /*9c20*/  @P0 FFMA.FTZ R19, R4, R132, R0 ;  /* 0x0000008404130223 */ /* 0x000fe20000010000 */
[----:B------:R-:W-:Y:S01]  /*9c30*/  MOV R0, RZ ;  /* 0x000000ff00007202 */ /* 0x000fe20000000f00 */
[C---:B--2---:R-:W-:Y:S02]  /*9c40*/  FMUL.FTZ R132, R2.reuse, R152 ;  /* 0x0000009802847220 */ /* 0x044fe40000410000 */
[----:B------:R-:W-:-:S03]  /*9c50*/  FMUL.FTZ R133, R2, R153 ;  /* 0x0000009902857220 */ /* 0x000fc60000410000 */
[----:B------:R-:W1:Y:S01]  /*9c60*/  @P0 MUFU.RCP R0, R3 ;  /* 0x0000000300000308 */ /* 0x000e620000001000 */
[C---:B------:R-:W-:Y:S02]  /*9c70*/  FMUL.FTZ R160, R2.reuse, R116 ;  /* 0x0000007402a07220 */ /* 0x040fe40000410000 */
[C---:B------:R-:W-:Y:S02]  /*9c80*/  FMUL.FTZ R161, R2.reuse, R117 ;  /* 0x0000007502a17220 */ /* 0x040fe40000410000 */
[C---:B------:R-:W-:Y:S02]  /*9c90*/  FMUL.FTZ R26, R2.reuse, R156 ;  /* 0x0000009c021a7220 */ /* 0x040fe40000410000 */
[C---:B------:R-:W-:Y:S02]  /*9ca0*/  FMUL.FTZ R27, R2.reuse, R157 ;  /* 0x0000009d021b7220 */ /* 0x040fe40000410000 */
[C---:B------:R-:W-:Y:S02]  /*9cb0*/  FMUL.FTZ R152, R2.reuse, R100 ;  /* 0x0000006402987220 */ /* 0x040fe40000410000 */
[----:B------:R-:W-:-:S02]  /*9cc0*/  FMUL.FTZ R153, R2, R101 ;  /* 0x0000006502997220 */ /* 0x000fc40000410000 */
[C---:B------:R-:W-:Y:S02]  /*9cd0*/  FMUL.FTZ R100, R2.reuse, R104 ;  /* 0x0000006802647220 */ /* 0x040fe40000410000 */
[----:B------:R-:W-:Y:S02]  /*9ce0*/  FMUL.FTZ R101, R2, R105 ;  /* 0x0000006902657220 */ /* 0x000fe40000410000 */
[C---:B-1----:R-:W-:Y:S02]  /*9cf0*/  FMUL.FTZ R116, R0.reuse, R158 ;  /* 0x0000009e00747220 */ /* 0x042fe40000410000 */
[----:B------:R-:W-:Y:S02]  /*9d00*/  FMUL.FTZ R117, R0, R159 ;  /* 0x0000009f00757220 */ /* 0x000fe40000410000 */
[C---:B------:R-:W-:Y:S02]  /*9d10*/  FMUL.FTZ R156, R2.reuse, R120 ;  /* 0x00000078029c7220 */ /* 0x040fe40000410000 */
[----:B------:R-:W-:-:S02]  /*9d20*/  FMUL.FTZ R157, R2, R121 ;  /* 0x00000079029d7220 */ /* 0x000fc40000410000 */
[C---:B------:R-:W-:Y:S02]  /*9d30*/  FMUL.FTZ R24, R2.reuse, R128 ;  /* 0x0000008002187220 */ /* 0x040fe40000410000 */
[----:B------:R-:W-:Y:S02]  /*9d40*/  FMUL.FTZ R25, R2, R129 ;  /* 0x0000008102197220 */ /* 0x000fe40000410000 */
[C---:B------:R-:W-:Y:S02]  /*9d50*/  FMUL.FTZ R158, R0.reuse, R34 ;  /* 0x00000022009e7220 */ /* 0x040fe40000410000 */
[----:B------:R-:W-:Y:S02]  /*9d60*/  FMUL.FTZ R159, R0, R35 ;  /* 0x00000023009f7220 */ /* 0x000fe40000410000 */
        /* <DEDUP_REMOVED lines=10> */
[C---:B------:R-:W-:Y:S02]  /*9e10*/  FMUL.FTZ R150, R0.reuse, R142 ;  /* 0x0000008e00967220 */ /* 0x040fe40000410000 */
[C---:B------:R-:W-:Y:S02]  /*9e20*/  FMUL.FTZ R151, R0.reuse, R143 ;  /* 0x0000008f00977220 */ /* 0x040fe40000410000 */
        /* <DEDUP_REMOVED lines=53> */
[----:B------:R-:W-:Y:S01]  /*a180*/  FMUL.FTZ R31, R0, R131 ;  /* 0x00000083001f7220 */ /* 0x000fe20000410000 */
[----:B------:R-:W-:Y:S01]  /*a190*/  MOV R0, 0x1 ;  /* 0x0000000100007802 */ /* 0x000fe20000000f00 */
        /* <DEDUP_REMOVED lines=44> */
.L_x_30:
[----:B-1----:R1:W5:Y:S04]  /*a460*/  LDL R6, [R1+0x48] ;  /* 0x0000480001067983 */ /* 0x0023680000100800 */
[----:B------:R-:W2:Y:S01]  /*a470*/  S2R R2, SR_TID.X ;  /* 0x0000000000027919 */ /* 0x000ea20000002100 */
[----:B------:R-:W-:Y:S01]  /*a480*/  BSSY B0, `(.L_x_57) ;  /* 0x0000011000007945 */ /* 0x000fe20003800000 */
[----:B--2---:R-:W-:-:S13]  /*a490*/  LOP3.LUT P0, RZ, R2, 0xff, RZ, 0xc0, !PT ;  /* 0x000000ff02ff7812 */ /* 0x004fda000780c0ff */
[----:B------:R-:W-:Y:S05]  /*a4a0*/  @P0 BRA `(.L_x_58) ;  /* 0x000000e000000947 */ /* 0x000fea0003800000 */
[----:B-1----:R-:W1:Y:S01]  /*a4b0*/  S2R R2, SR_LANEID ;  /* 0x0000000000027919 */ /* 0x002e620000000000 */
[----:B------:R-:W-:Y:S01]  /*a4c0*/  VOTEU.ANY UR4, UPT, PT ;  /* 0x0000000000047886 */ /* 0x000fe200038e0100 */
[----:B------:R-:W-:Y:S01]  /*a4d0*/  IMAD.MOV.U32 R4, RZ, RZ, c[0x0][0x560] ;  /* 0x00015800ff047624 */ /* 0x000fe200078e00ff */
[----:B------:R-:W1:Y:S01]  /*a4e0*/  FLO.U32 R3, UR4 ;  /* 0x0000000400037d00 */ /* 0x000e6200080e0000 */
[----:B------:R-:W-:Y:S01]  /*a4f0*/  IMAD.MOV.U32 R5, RZ, RZ, c[0x0][0x564] ;  /* 0x00015900ff057624 */ /* 0x000fe200078e00ff */
[----:B-1----:R-:W-:-:S06]  /*a500*/  ISETP.EQ.U32.AND P0, PT, R3, R2, PT ;  /* 0x000000020300720c */ /* 0x002fcc0003f02070 */
[----:B------:R-:W1:Y:S07]  /*a510*/  POPC R2, UR4 ;  /* 0x0000000400027d09 */ /* 0x000e6e0008000000 */
[----:B-1----:R1:W2:Y:S04]  /*a520*/  @P0 ATOMG.E.ADD.STRONG.GPU PT, R2, [R4.64], R2 ;  /* 0x00000002040209a8 */ /* 0x0022a800081ee1c6 */
[----:B-1----:R-:W1:Y:S04]  /*a530*/  S2R R4, SR_LTMASK ;  /* 0x0000000000047919 */ /* 0x002e680000003900 */
[----:B--2---:R1:W2:Y:S02]  /*a540*/  SHFL.IDX PT, R3, R2, R3, 0x1f ;  /* 0x00001f0302037589 */ /* 0x0042a400000e0000 */
[----:B-1----:R-:W-:-:S06]  /*a550*/  LOP3.LUT R2, R4, UR4, RZ, 0xc0, !PT ;  /* 0x0000000404027c12 */ /* 0x002fcc000f8ec0ff */
[----:B------:R-:W2:Y:S02]  /*a560*/  POPC R2, R2 ;  /* 0x0000000200027309 */ /* 0x000ea40000000000 */
[----:B--2--5:R-:W-:-:S05]  /*a570*/  IADD3 R6, R3, c[0x0][0xc], R2 ;  /* 0x0000030003067a10 */ /* 0x024fca0007ffe002 */
[----:B------:R1:W-:Y:S02]  /*a580*/  STL [R1+0x48], R6 ;  /* 0x0000480601007387 */ /* 0x0003e40000100800 */
.L_x_58:
[----:B-1----:R-:W-:Y:S05]  /*a590*/  BSYNC B0 ;  /* 0x0000000000007941 */ /* 0x002fea0003800000 */
.L_x_57:
[----:B------:R-:W-:Y:S01]  /*a5a0*/  PRMT R0, R0, 0x9910, RZ ;  /* 0x0000991000007816 */ /* 0x000fe200000000ff */
[----:B------:R-:W-:Y:S01]  /*a5b0*/  BSSY B1, `(.L_x_59) ;  /* 0x000046d000017945 */ /* 0x000fe20003800000 */
[----:B-----5:R-:W-:Y:S02]  /*a5c0*/  IMAD.MOV.U32 R22, RZ, RZ, R6 ;  /* 0x000000ffff167224 */ /* 0x020fe400078e0006 */
[----:B------:R-:W-:-:S13]  /*a5d0*/  ISETP.NE.AND P0, PT, R0, RZ, PT ;  /* 0x000000ff0000720c */ /* 0x000fda0003f05270 */
[----:B------:R-:W-:Y:S05]  /*a5e0*/  @!P0 BRA `(.L_x_60) ;  /* 0x000035d000008947 */ /* 0x000fea0003800000 */
[----:B------:R-:W2:Y:S04]  /*a5f0*/  LDL R5, [R1+0x5c] ;  /* 0x00005c0001057983 */ /* 0x000ea80000100800 */
[----:B------:R-:W3:Y:S04]  /*a600*/  LDL R11, [R1+0x60] ;  /* 0x00006000010b7983 */ /* 0x000ee80000100800 */
[----:B------:R-:W4:Y:S04]  /*a610*/  LDL R10, [R1+0x68] ;  /* 0x00006800010a7983 */ /* 0x000f280000100800 */
[----:B------:R-:W3:Y:S04]  /*a620*/  LDL R4, [R1+0x64] ;  /* 0x0000640001047983 */ /* 0x000ee80000100800 */
[----:B------:R-:W3:Y:S04]  /*a630*/  LDL R9, [R1+0x78] ;  /* 0x0000780001097983 */ /* 0x000ee80000100800 */
[----:B------:R-:W3:Y:S04]  /*a640*/  LDL R8, [R1+0x70] ;  /* 0x0000700001087983 */ /* 0x000ee80000100800 */
[----:B------:R-:W3:Y:S04]  /*a650*/  LDL R7, [R1+0x74] ;  /* 0x0000740001077983 */ /* 0x000ee80000100800 */
[----:B------:R-:W3:Y:S01]  /*a660*/  LDL R3, [R1+0x6c] ;  /* 0x00006c0001037983 */ /* 0x000ee20000100800 */
[----:B------:R-:W-:Y:S01]  /*a670*/  WARPSYNC 0xffffffff ;  /* 0xffffffff00007948 */ /* 0x000fe20003800000 */
[----:B------:R-:W-:-:S02]  /*a680*/  F2FP.BF16.PACK_AB R2, R27, R26 ;  /* 0x0000001a1b02723e */ /* 0x000fc400000010ff */
[----:B------:R-:W-:Y:S01]  /*a690*/  BAR.SYNC.DEFER_BLOCKING 0x1, 0x100 ;  /* 0x0044000000007b1d */ /* 0x000fe20000010000 */
[----:B------:R-:W-:-:S05]  /*a6a0*/  F2FP.BF16.PACK_AB R0, R117, R116 ;  /* 0x000000747500723e */ /* 0x000fca00000010ff */
[----:B------:R-:W4:Y:S04]  /*a6b0*/  LDL.LU R6, [R1+0x40] ;  /* 0x0000400001067983 */ /* 0x000f280000300800 */
[----:B--2---:R1:W-:Y:S04]  /*a6c0*/  STS [R5], R2 ;  /* 0x0000000205007388 */ /* 0x0043e80000000800 */
[----:B------:R2:W-:Y:S01]  /*a6d0*/  STS [R5+0x400], R0 ;  /* 0x0004000005007388 */ /* 0x0005e20000000800 */
[----:B-1----:R-:W-:Y:S02]  /*a6e0*/  F2FP.BF16.PACK_AB R2, R133, R132 ;  /* 0x000000848502723e */ /* 0x002fe400000010ff */
[----:B--2---:R-:W-:-:S03]  /*a6f0*/  F2FP.BF16.PACK_AB R0, R155, R154 ;  /* 0x0000009a9b00723e */ /* 0x004fc600000010ff */
[----:B---3--:R1:W-:Y:S04]  /*a700*/  STS [R11], R2 ;  /* 0x000000020b007388 */ /* 0x0083e80000000800 */
[----:B------:R2:W-:Y:S01]  /*a710*/  STS [R11+0x400], R0 ;  /* 0x000400000b007388 */ /* 0x0005e20000000800 */
[----:B-1----:R-:W-:Y:S02]  /*a720*/  F2FP.BF16.PACK_AB R2, R149, R148 ;  /* 0x000000949502723e */ /* 0x002fe400000010ff */
[----:B--2---:R-:W-:-:S03]  /*a730*/  F2FP.BF16.PACK_AB R0, R129, R128 ;  /* 0x000000808100723e */ /* 0x004fc600000010ff */
[----:B----4-:R1:W-:Y:S04]  /*a740*/  STS [R10], R2 ;  /* 0x000000020a007388 */ /* 0x0103e80000000800 */
[----:B------:R2:W-:Y:S01]  /*a750*/  STS [R10+0x400], R0 ;  /* 0x000400000a007388 */ /* 0x0005e20000000800 */
[----:B-1----:R-:W-:Y:S02]  /*a760*/  F2FP.BF16.PACK_AB R2, R145, R144 ;  /* 0x000000909102723e */ /* 0x002fe400000010ff */
[----:B--2---:R-:W-:-:S03]  /*a770*/  F2FP.BF16.PACK_AB R0, R121, R120 ;  /* 0x000000787900723e */ /* 0x004fc600000010ff */
[----:B------:R1:W-:Y:S04]  /*a780*/  STS [R4], R2 ;  /* 0x0000000204007388 */ /* 0x0003e80000000800 */
        /* <DEDUP_REMOVED lines=19> */
[----:B------:R1:W-:Y:S04]  /*a8c0*/  STS [R5+0x4000], R2 ;  /* 0x0040000205007388 */ /* 0x0003e80000000800 */
        /* <DEDUP_REMOVED lines=63> */
[----:B------:R-:W-:Y:S04]  /*acc0*/  STS [R5+0xc000], R2 ;  /* 0x00c0000205007388 */ /* 0x000fe80000000800 */
[----:B------:R1:W-:Y:S04]  /*acd0*/  STS [R5+0xc400], R0 ;  /* 0x00c4000005007388 */ /* 0x0003e80000000800 */
[----:B-1----:R-:W2:Y:S01]  /*ace0*/  LDL.LU R5, [R1+0x44] ;  /* 0x0000440001057983 */ /* 0x002ea20000300800 */
[----:B------:R-:W-:Y:S02]  /*acf0*/  F2FP.BF16.PACK_AB R2, R101, R100 ;  /* 0x000000646502723e */ /* 0x000fe400000010ff */
[----:B------:R-:W-:-:S03]  /*ad00*/  F2FP.BF16.PACK_AB R0, R79, R78 ;  /* 0x0000004e4f00723e */ /* 0x000fc600000010ff */
[----:B------:R1:W-:Y:S04]  /*ad10*/  STS [R11+0xc000], R2 ;  /* 0x00c000020b007388 */ /* 0x0003e80000000800 */
[----:B------:R3:W-:Y:S01]  /*ad20*/  STS [R11+0xc400], R0 ;  /* 0x00c400000b007388 */ /* 0x0007e20000000800 */
[----:B-1----:R-:W-:Y:S02]  /*ad30*/  F2FP.BF16.PACK_AB R2, R105, R104 ;  /* 0x000000686902723e */ /* 0x002fe400000010ff */
[----:B---3--:R-:W-:-:S03]  /*ad40*/  F2FP.BF16.PACK_AB R0, R83, R82 ;  /* 0x000000525300723e */ /* 0x008fc600000010ff */
        /* <DEDUP_REMOVED lines=10> */
[----:B------:R-:W-:Y:S01]  /*adf0*/  ISETP.NE.U32.AND P2, PT, RZ, c[0x0][0x508], PT ;  /* 0x00014200ff007a0c */ /* 0x000fe20003f45070 */
[----:B------:R-:W-:Y:S01]  /*ae00*/  IMAD.MOV.U32 R14, RZ, RZ, c[0x0][0x388] ;  /* 0x0000e200ff0e7624 */ /* 0x000fe200078e00ff */
[----:B------:R-:W-:Y:S01]  /*ae10*/  ISETP.NE.U32.AND P1, PT, RZ, c[0x0][0x500], PT ;  /* 0x00014000ff007a0c */ /* 0x000fe20003f25070 */
[----:B------:R-:W4:Y:S01]  /*ae20*/  LDL.LU R4, [R1+0x58] ;  /* 0x0000580001047983 */ /* 0x000f220000300800 */
[----:B-1----:R-:W-:Y:S02]  /*ae30*/  F2FP.BF16.PACK_AB R2, R157, R156 ;  /* 0x0000009c9d02723e */ /* 0x002fe400000010ff */
[----:B---3--:R-:W-:-:S03]  /*ae40*/  F2FP.BF16.PACK_AB R0, R87, R86 ;  /* 0x000000565700723e */ /* 0x008fc600000010ff */
[----:B------:R1:W-:Y:S04]  /*ae50*/  STS [R8+0xc000], R2 ;  /* 0x00c0000208007388 */ /* 0x0003e80000000800 */
[----:B------:R3:W-:Y:S01]  /*ae60*/  STS [R8+0xc400], R0 ;  /* 0x00c4000008007388 */ /* 0x0007e20000000800 */
[----:B------:R-:W-:Y:S02]  /*ae70*/  ISETP.NE.AND.EX P2, PT, RZ, c[0x0][0x50c], PT, P2 ;  /* 0x00014300ff007a0c */ /* 0x000fe40003f45320 */
[----:B-1----:R-:W-:Y:S02]  /*ae80*/  F2FP.BF16.PACK_AB R2, R113, R112 ;  /* 0x000000707102723e */ /* 0x002fe400000010ff */
[----:B---3--:R-:W-:-:S03]  /*ae90*/  F2FP.BF16.PACK_AB R0, R59, R58 ;  /* 0x0000003a3b00723e */ /* 0x008fc600000010ff */
[----:B------:R1:W-:Y:S04]  /*aea0*/  STS [R7+0xc000], R2 ;  /* 0x00c0000207007388 */ /* 0x0003e80000000800 */
[----:B------:R3:W-:Y:S01]  /*aeb0*/  STS [R7+0xc400], R0 ;  /* 0x00c4000007007388 */ /* 0x0007e20000000800 */
[----:B-1----:R-:W-:Y:S02]  /*aec0*/  F2FP.BF16.PACK_AB R2, R25, R24 ;  /* 0x000000181902723e */ /* 0x002fe400000010ff */
[----:B---3--:R-:W-:-:S03]  /*aed0*/  F2FP.BF16.PACK_AB R0, R31, R30 ;  /* 0x0000001e1f00723e */ /* 0x008fc600000010ff */
[----:B------:R1:W-:Y:S04]  /*aee0*/  STS [R3+0xc000], R2 ;  /* 0x00c0000203007388 */ /* 0x0003e80000000800 */
[----:B------:R3:W-:Y:S04]  /*aef0*/  STS [R3+0xc400], R0 ;  /* 0x00c4000003007388 */ /* 0x0007e80000000800 */
[----:B------:R-:W-:Y:S01]  /*af00*/  BAR.SYNC.DEFER_BLOCKING 0x1, 0x100 ;  /* 0x0044000000007b1d */ /* 0x000fe20000010000 */
[----:B------:R-:W-:Y:S02]  /*af10*/  ISETP.NE.AND.EX P1, PT, RZ, c[0x0][0x504], PT, P1 ;  /* 0x00014100ff007a0c */ /* 0x000fe40003f25310 */
[----:B-1----:R-:W-:Y:S01]  /*af20*/  @P2 IADD3 R2, P0, R6, c[0x0][0x508], RZ ;  /* 0x0001420006022a10 */ /* 0x002fe20007f1e0ff */
[----:B---3--:R-:W-:-:S03]  /*af30*/  IMAD.MOV.U32 R0, RZ, RZ, RZ ;  /* 0x000000ffff007224 */ /* 0x008fc600078e00ff */
[----:B--2---:R-:W-:-:S05]  /*af40*/  @P2 IADD3.X R3, R5, c[0x0][0x50c], RZ, P0, !PT ;  /* 0x0001430005032a10 */ /* 0x004fca00007fe4ff */
[----:B------:R1:W5:Y:S02]  /*af50*/  @P2 LDG.E R14, [R2.64] ;  /* 0x00000006020e2981 */ /* 0x000364000c1e1900 */
[----:B-1----:R-:W-:-:S04]  /*af60*/  IADD3 R2, P0, R6, c[0x0][0x500], RZ ;  /* 0x0001400006027a10 */ /* 0x002fc80007f1e0ff */
[----:B------:R-:W-:-:S05]  /*af70*/  IADD3.X R3, R5, c[0x0][0x504], RZ, P0, !PT ;  /* 0x0001410005037a10 */ /* 0x000fca00007fe4ff */
[----:B------:R1:W5:Y:S01]  /*af80*/  @P1 LDG.E R0, [R2.64] ;  /* 0x0000000602001981 */ /* 0x000362000c1e1900 */
[----:B----4-:R-:W-:-:S04]  /*af90*/  ISETP.NE.AND P0, PT, R4, RZ, PT ;  /* 0x000000ff0400720c */ /* 0x010fc80003f05270 */
[----:B------:R-:W-:Y:S01]  /*afa0*/  SEL R5, R4, c[0x0][0x3d4], P0 ;  /* 0x0000f50004057a07 */ /* 0x000fe20000000000 */
[----:B------:R-:W-:Y:S05]  /*afb0*/  @P2 BRA `(.L_x_61) ;  /* 0x0000004000002947 */ /* 0x000fea0003800000 */
[----:B-1----:R-:W-:Y:S05]  /*afc0*/  @!P1 BRA `(.L_x_61) ;  /* 0x0000003000009947 */ /* 0x002fea0003800000 */
[----:B------:R1:W2:Y:S04]  /*afd0*/  LDG.E R4, [R2.64] ;  /* 0x0000000602047981 */ /* 0x0002a8000c1e1900 */
[----:B-1----:R-:W2:Y:S02]  /*afe0*/  LDG.E R2, [R2.64+0x4] ;  /* 0x0000040602027981 */ /* 0x002ea4000c1e1900 */
[----:B--2--5:R-:W-:Y:S02]  /*aff0*/  IADD3 R14, -R4, R2, RZ ;  /* 0x00000002040e7210 */ /* 0x024fe40007ffe1ff */
.L_x_61:
[----:B-1----:R-:W2:Y:S04]  /*b000*/  LDL.LU R6, [R1+0x3c] ;  /* 0x00003c0001067983 */ /* 0x002ea80000300800 */
[----:B------:R-:W3:Y:S04]  /*b010*/  LDL.LU R3, [R1+0x50] ;  /* 0x0000500001037983 */ /* 0x000ee80000300800 */
[----:B------:R-:W4:Y:S04]  /*b020*/  LDL.LU R2, [R1+0x7c] ;  /* 0x00007c0001027983 */ /* 0x000f280000300800 */
[----:B------:R-:W4:Y:S04]  /*b030*/  LDL R11, [R1+0x80] ;  /* 0x00008000010b7983 */ /* 0x000f280000100800 */
[----:B------:R-:W4:Y:S04]  /*b040*/  LDL R9, [R1+0x188] ;  /* 0x0001880001097983 */ /* 0x000f280000100800 */
[----:B------:R-:W4:Y:S01]  /*b050*/  LDL R20, [R1+0x4c] ;  /* 0x00004c0001147983 */ /* 0x000f220000100800 */
[----:B------:R-:W-:Y:S01]  /*b060*/  IMAD.MOV.U32 R15, RZ, RZ, 0x368 ;  /* 0x00000368ff0f7424 */ /* 0x000fe200078e00ff */
[----:B------:R-:W-:-:S02]  /*b070*/  ISETP.GT.AND P3, PT, R5, 0x1, PT ;  /* 0x000000010500780c */ /* 0x000fc40003f64270 */
[----:B------:R-:W4:Y:S01]  /*b080*/  LDL R23, [R1+0x184] ;  /* 0x0001840001177983 */ /* 0x000f220000100800 */
[----:B------:R-:W-:Y:S02]  /*b090*/  ISETP.NE.U32.AND P0, PT, RZ, c[0x0][0x500], PT ;  /* 0x00014000ff007a0c */ /* 0x000fe40003f05070 */
[----:B------:R-:W-:Y:S02]  /*b0a0*/  SEL R15, R15, 0x328, P3 ;  /* 0x000003280f0f7807 */ /* 0x000fe40001800000 */
[----:B------:R-:W-:Y:S02]  /*b0b0*/  ISETP.NE.AND.EX P0, PT, RZ, c[0x0][0x504], PT, P0 ;  /* 0x00014100ff007a0c */ /* 0x000fe40003f05300 */
[----:B------:R-:W1:Y:S08]  /*b0c0*/  LDC.64 R4, c[0x0][R15+0x170] ;  /* 0x00005c000f047b82 */ /* 0x000e700000000a00 */
[----:B------:R-:W1:Y:S08]  /*b0d0*/  LDC.64 R12, c[0x0][R15+0x168] ;  /* 0x00005a000f0c7b82 */ /* 0x000e700000000a00 */
[----:B------:R-:W1:Y:S01]  /*b0e0*/  LDC.64 R16, c[0x0][R15+0x178] ;  /* 0x00005e000f107b82 */ /* 0x000e620000000a00 */
[----:B--2---:R-:W-:-:S02]  /*b0f0*/  SEL R8, R6, RZ, !P0 ;  /* 0x000000ff06087207 */ /* 0x004fc40004000000 */
[----:B---3--:R-:W-:Y:S02]  /*b100*/  LOP3.LUT R10, R3, 0xffff, RZ, 0xc0, !PT ;  /* 0x0000ffff030a7812 */ /* 0x008fe400078ec0ff */
[----:B----4-:R-:W-:Y:S01]  /*b110*/  SEL R3, R2, RZ, !P0 ;  /* 0x000000ff02037207 */ /* 0x010fe20004000000 */
[----:B-1----:R-:W-:Y:S02]  /*b120*/  IMAD R2, R5, R8, RZ ;  /* 0x0000000805027224 */ /* 0x002fe400078e02ff */
[----:B------:R-:W-:Y:S02]  /*b130*/  IMAD R6, R13, R10, RZ ;  /* 0x0000000a0d067224 */ /* 0x000fe400078e02ff */
[C---:B------:R-:W-:Y:S02]  /*b140*/  IMAD R7, R4.reuse, R3, R2 ;  /* 0x0000000304077224 */ /* 0x040fe400078e0202 */
[----:B------:R-:W-:-:S04]  /*b150*/  IMAD.WIDE.U32 R2, R4, R8, RZ ;  /* 0x0000000804027225 */ /* 0x000fc800078e00ff */
[----:B------:R-:W-:-:S04]  /*b160*/  IMAD.WIDE.U32 R4, R12, R10, RZ ;  /* 0x0000000a0c047225 */ /* 0x000fc800078e00ff */
[----:B------:R-:W-:Y:S01]  /*b170*/  IMAD.IADD R3, R3, 0x1, R7 ;  /* 0x0000000103037824 */ /* 0x000fe200078e0207 */
[----:B-----5:R-:W-:Y:S01]  /*b180*/  IADD3 R12, P1, P0, R2, R4, R0 ;  /* 0x00000004020c7210 */ /* 0x020fe2000783e000 */
[----:B------:R-:W-:Y:S02]  /*b190*/  IMAD.MOV.U32 R2, RZ, RZ, c[0x0][0x4e8] ;  /* 0x00013a00ff027624 */ /* 0x000fe400078e00ff */
[----:B------:R-:W-:Y:S02]  /*b1a0*/  IMAD.IADD R6, R5, 0x1, R6 ;  /* 0x0000000105067824 */ /* 0x000fe400078e0206 */
[----:B------:R-:W-:Y:S01]  /*b1b0*/  IMAD R9, R20, 0x80, R9 ;  /* 0x0000008014097824 */ /* 0x000fe200078e0209 */
[----:B------:R-:W-:Y:S02]  /*b1c0*/  ISETP.NE.AND P2, PT, R2, 0x1, PT ;  /* 0x000000010200780c */ /* 0x000fe40003f45270 */
[----:B------:R-:W-:Y:S02]  /*b1d0*/  SEL R2, R11, RZ, P3 ;  /* 0x000000ff0b027207 */ /* 0x000fe40001800000 */
[----:B------:R-:W-:-:S03]  /*b1e0*/  SHF.R.S32.HI R11, RZ, 0x1f, R0 ;  /* 0x0000001fff0b7819 */ /* 0x000fc60000011400 */
[-C--:B------:R-:W-:Y:S02]  /*b1f0*/  IMAD R7, R17, R2.reuse, RZ ;  /* 0x0000000211077224 */ /* 0x080fe400078e02ff */
[----:B------:R-:W-:Y:S02]  /*b200*/  IMAD.WIDE.U32 R4, R16, R2, RZ ;  /* 0x0000000210047225 */ /* 0x000fe400078e00ff */
[----:B------:R-:W1:Y:S01]  /*b210*/  LDC.64 R16, c[0x0][R15+0x160] ;  /* 0x000058000f107b82 */ /* 0x000e620000000a00 */
[----:B------:R-:W-:Y:S01]  /*b220*/  IADD3.X R6, R3, R6, R11, P1, P0 ;  /* 0x0000000603067210 */ /* 0x000fe20000fe040b */
[----:B------:R-:W-:-:S04]  /*b230*/  @P2 IMAD.HI.U32 R3, R9, c[0x0][0x4ec], RZ ;  /* 0x00013b0009032a27 */ /* 0x000fc800078e00ff */
[----:B------:R-:W-:Y:S01]  /*b240*/  IMAD.MOV.U32 R2, RZ, RZ, R9 ;  /* 0x000000ffff027224 */ /* 0x000fe200078e0009 */
[----:B------:R-:W-:Y:S01]  /*b250*/  @P2 SHF.R.U32.HI R2, RZ, c[0x0][0x4f0], R3 ;  /* 0x00013c00ff022a19 */ /* 0x000fe20000011603 */
[----:B------:R-:W2:Y:S03]  /*b260*/  S2R R13, SR_TID.X ;  /* 0x00000000000d7919 */ /* 0x000ea60000002100 */
[----:B------:R-:W-:Y:S02]  /*b270*/  IADD3 R4, P1, P0, R2, R12, R4 ;  /* 0x0000000c02047210 */ /* 0x000fe4000783e004 */
[--C-:B------:R-:W-:Y:S01]  /*b280*/  SHF.R.S32.HI R3, RZ, 0x1f, R2.reuse ;  /* 0x0000001fff037819 */ /* 0x100fe20000011402 */
[----:B------:R-:W-:Y:S02]  /*b290*/  IMAD.MOV R2, RZ, RZ, -R2 ;  /* 0x000000ffff027224 */ /* 0x000fe400078e0a02 */
[----:B------:R-:W-:-:S02]  /*b2a0*/  IMAD.IADD R5, R5, 0x1, R7 ;  /* 0x0000000105057824 */ /* 0x000fc400078e0207 */
[----:B------:R-:W-:-:S03]  /*b2b0*/  IMAD R2, R2, c[0x0][0x4e8], R9 ;  /* 0x00013a0002027a24 */ /* 0x000fc600078e0209 */
[----:B------:R-:W-:Y:S02]  /*b2c0*/  IADD3.X R5, R3, R6, R5, P1, P0 ;  /* 0x0000000603057210 */ /* 0x000fe40000fe0405 */
[----:B------:R-:W-:Y:S02]  /*b2d0*/  SHF.R.S32.HI R6, RZ, 0x1f, R2 ;  /* 0x0000001fff067819 */ /* 0x000fe40000011402 */
[----:B--2---:R-:W-:Y:S01]  /*b2e0*/  SHF.R.S32.HI R21, RZ, 0x1f, R13 ;  /* 0x0000001fff157819 */ /* 0x004fe2000001140d */
[----:B-1----:R-:W-:-:S04]  /*b2f0*/  IMAD R3, R17, R2, RZ ;  /* 0x0000000211037224 */ /* 0x002fc800078e02ff */
[C---:B------:R-:W-:Y:S02]  /*b300*/  IMAD R6, R16.reuse, R6, R3 ;  /* 0x0000000610067224 */ /* 0x040fe400078e0203 */
[----:B------:R-:W-:-:S04]  /*b310*/  IMAD.WIDE.U32 R2, R16, R2, R4 ;  /* 0x0000000210027225 */ /* 0x000fc800078e0004 */
[----:B------:R-:W-:Y:S02]  /*b320*/  IMAD.MOV.U32 R4, RZ, RZ, c[0x0][0x4a8] ;  /* 0x00012a00ff047624 */ /* 0x000fe400078e00ff */
[----:B------:R-:W-:-:S03]  /*b330*/  IMAD.MOV.U32 R5, RZ, RZ, c[0x0][0x4ac] ;  /* 0x00012b00ff057624 */ /* 0x000fc600078e00ff */
[----:B------:R-:W-:Y:S01]  /*b340*/  SEL R4, R4, c[0x0][0x450], P3 ;  /* 0x0001140004047a07 */ /* 0x000fe20001800000 */
[----:B------:R-:W-:Y:S01]  /*b350*/  IMAD.IADD R3, R3, 0x1, R6 ;  /* 0x0000000103037824 */ /* 0x000fe200078e0206 */
[----:B------:R-:W-:Y:S02]  /*b360*/  SEL R5, R5, c[0x0][0x454], P3 ;  /* 0x0001150005057a07 */ /* 0x000fe40001800000 */
[C---:B------:R-:W-:Y:S02]  /*b370*/  LEA R4, P0, R2.reuse, R4, 0x2 ;  /* 0x0000000402047211 */ /* 0x040fe400078010ff */
[----:B------:R-:W-:Y:S02]  /*b380*/  LEA.HI R21, R21, R13, RZ, 0x5 ;  /* 0x0000000d15157211 */ /* 0x000fe400078f28ff */
[----:B------:R-:W-:Y:S02]  /*b390*/  LEA.HI.X R2, R2, R5, R3, 0x2, P0 ;  /* 0x0000000502027211 */ /* 0x000fe400000f1403 */
[----:B------:R-:W-:Y:S01]  /*b3a0*/  LOP3.LUT R21, R21, 0xffffffe0, RZ, 0xc0, !PT ;  /* 0xffffffe015157812 */ /* 0x000fe200078ec0ff */
[----:B------:R-:W-:Y:S04]  /*b3b0*/  SHFL.IDX PT, R6, R4, RZ, 0x1c1f ;  /* 0x001c1fff04067589 */ /* 0x000fe800000e0000 */
[----:B------:R-:W1:Y:S01]  /*b3c0*/  SHFL.IDX PT, R7, R2, RZ, 0x1c1f ;  /* 0x001c1fff02077589 */ /* 0x000e6200000e0000 */
[----:B------:R-:W-:-:S03]  /*b3d0*/  IMAD.IADD R21, R13, 0x1, -R21 ;  /* 0x000000010d157824 */ /* 0x000fc600078e0a15 */
[----:B------:R-:W-:Y:S04]  /*b3e0*/  SHFL.IDX PT, R4, R4, 0x1, 0x1c1f ;  /* 0x003c1f0004047f89 */ /* 0x000fe800000e0000 */
[----:B------:R2:W3:Y:S01]  /*b3f0*/  SHFL.IDX PT, R5, R2, 0x1, 0x1c1f ;  /* 0x003c1f0002057f89 */ /* 0x0004e200000e0000 */
[----:B------:R-:W-:Y:S01]  /*b400*/  IMAD R13, R14, c[0x0][0x4e8], RZ ;  /* 0x00013a000e0d7a24 */ /* 0x000fe200078e02ff */
[----:B------:R-:W-:Y:S01]  /*b410*/  LOP3.LUT P0, RZ, R21, 0x3, RZ, 0xc0, !PT ;  /* 0x0000000315ff7812 */ /* 0x000fe2000780c0ff */
[----:B--2---:R-:W-:-:S05]  /*b420*/  IMAD R2, R20, 0x80, R23 ;  /* 0x0000008014027824 */ /* 0x004fca00078e0217 */
[C---:B------:R-:W-:Y:S02]  /*b430*/  IADD3 R3, R2.reuse, 0x8, RZ ;  /* 0x0000000802037810 */ /* 0x040fe40007ffe0ff */
[-C--:B------:R-:W-:Y:S02]  /*b440*/  ISETP.GE.OR P1, PT, R2, R13.reuse, P0 ;  /* 0x0000000d0200720c */ /* 0x080fe40000726670 */
[----:B------:R-:W-:-:S11]  /*b450*/  ISETP.GE.OR P0, PT, R3, R13, P0 ;  /* 0x0000000d0300720c */ /* 0x000fd60000706670 */
[----:B-1----:R1:W-:Y:S01]  /*b460*/  @!P1 ST.E [R6.64], R18 ;  /* 0x0000001206009985 */ /* 0x0023e2000c101906 */
[----:B------:R-:W-:-:S03]  /*b470*/  ISETP.GE.AND P1, PT, R2, R13, PT ;  /* 0x0000000d0200720c */ /* 0x000fc60003f26270 */
[----:B---3--:R1:W-:Y:S01]  /*b480*/  @!P0 ST.E [R4.64], R19 ;  /* 0x0000001304008985 */ /* 0x0083e2000c101906 */
[----:B------:R-:W-:Y:S01]  /*b490*/  ISETP.GE.AND P0, PT, R3, R13, PT ;  /* 0x0000000d0300720c */ /* 0x000fe20003f06270 */
[----:B------:R-:W-:Y:S05]  /*b4a0*/  @P3 BRA `(.L_x_62) ;  /* 0x00000c5000003947 */ /* 0x000fea0003800000 */
[----:B------:R-:W2:Y:S01]  /*b4b0*/  S2R R102, SR_TID.X ;  /* 0x0000000000667919 */ /* 0x000ea20000002100 */
[----:B------:R-:W-:Y:S01]  /*b4c0*/  IMAD R11, R11, c[0x0][0x3a0], RZ ;  /* 0x0000e8000b0b7a24 */ /* 0x000fe200078e02ff */
[----:B-1----:R-:W-:Y:S01]  /*b4d0*/  SHF.R.S32.HI R5, RZ, 0x1f, R8 ;  /* 0x0000001fff057819 */ /* 0x002fe20000011408 */
[C---:B------:R-:W-:Y:S01]  /*b4e0*/  IMAD.WIDE.U32 R2, R0.reuse, c[0x0][0x3a0], RZ ;  /* 0x0000e80000027a25 */ /* 0x040fe200078e00ff */
[----:B------:R1:W3:Y:S03]  /*b4f0*/  LDS.128 R32, [R247+0x80] ;  /* 0x00008000f7207984 */ /* 0x0002e60000000c00 */
[----:B------:R-:W-:Y:S01]  /*b500*/  IMAD R0, R0, c[0x0][0x3a4], R11 ;  /* 0x0000e90000007a24 */ /* 0x000fe200078e020b */
[----:B------:R1:W4:Y:S01]  /*b510*/  LDS.128 R48, [R247+0x1080] ;  /* 0x00108000f7307984 */ /* 0x0003220000000c00 */
[----:B------:R-:W-:-:S03]  /*b520*/  IMAD R5, R5, c[0x0][0x3f0], RZ ;  /* 0x0000fc0005057a24 */ /* 0x000fc600078e02ff */
[----:B------:R-:W-:Y:S01]  /*b530*/  IADD3 R3, R3, R0, RZ ;  /* 0x0000000003037210 */ /* 0x000fe20007ffe0ff */
[----:B------:R1:W1:Y:S01]  /*b540*/  LDS.128 R64, [R247+0x2080] ;  /* 0x00208000f7407984 */ /* 0x0002620000000c00 */
[----:B------:R-:W-:-:S03]  /*b550*/  IMAD R7, R8, c[0x0][0x3f4], R5 ;  /* 0x0000fd0008077a24 */ /* 0x000fc600078e0205 */
[----:B------:R1:W1:Y:S01]  /*b560*/  LDS.128 R76, [R247+0x3080] ;  /* 0x00308000f74c7984 */ /* 0x0002620000000c00 */
[----:B------:R-:W-:-:S03]  /*b570*/  IMAD.WIDE.U32 R2, R10, c[0x0][0x3e8], R2 ;  /* 0x0000fa000a027a25 */ /* 0x000fc600078e0002 */
[----:B------:R1:W1:Y:S01]  /*b580*/  LDS.128 R28, [R247+0x4080] ;  /* 0x00408000f71c7984 */ /* 0x0002620000000c00 */
[----:B------:R-:W-:Y:S01]  /*b590*/  IMAD R3, R10, c[0x0][0x3ec], R3 ;  /* 0x0000fb000a037a24 */ /* 0x000fe200078e0203 */
[--C-:B--2---:R-:W-:Y:S02]  /*b5a0*/  SHF.R.S32.HI R21, RZ, 0x1f, R102.reuse ;  /* 0x0000001fff157819 */ /* 0x104fe40000011466 */
[----:B------:R2:W1:Y:S01]  /*b5b0*/  LDS.128 R44, [R247+0x5080] ;  /* 0x00508000f72c7984 */ /* 0x0004620000000c00 */
[----:B------:R-:W-:Y:S01]  /*b5c0*/  SHF.R.S32.HI R23, RZ, 0x1f, R102 ;  /* 0x0000001fff177819 */ /* 0x000fe20000011466 */
[----:B------:R-:W-:Y:S01]  /*b5d0*/  IMAD.WIDE.U32 R2, R8, c[0x0][0x3f0], R2 ;  /* 0x0000fc0008027a25 */ /* 0x000fe200078e0002 */
[-C--:B------:R-:W-:Y:S01]  /*b5e0*/  LEA.HI R21, R21, R102.reuse, RZ, 0x3 ;  /* 0x0000006615157211 */ /* 0x080fe200078f18ff */
[----:B------:R2:W1:Y:S01]  /*b5f0*/  LDS.128 R60, [R247+0x6080] ;  /* 0x00608000f73c7984 */ /* 0x0004620000000c00 */
[----:B------:R-:W-:Y:S01]  /*b600*/  LEA.HI R23, R23, R102, RZ, 0x3 ;  /* 0x0000006617177211 */ /* 0x000fe200078f18ff */
[----:B------:R-:W-:Y:S01]  /*b610*/  IMAD.IADD R3, R3, 0x1, R7 ;  /* 0x0000000103037824 */ /* 0x000fe200078e0207 */
[----:B------:R-:W-:Y:S01]  /*b620*/  LOP3.LUT R21, R21, 0xfffffff8, RZ, 0xc0, !PT ;  /* 0xfffffff815157812 */ /* 0x000fe200078ec0ff */
[----:B------:R2:W1:Y:S01]  /*b630*/  LDS.128 R72, [R247+0x7080] ;  /* 0x00708000f7487984 */ /* 0x0004620000000c00 */
[----:B------:R-:W-:-:S02]  /*b640*/  SHF.R.S32.HI R23, RZ, 0x3, R23 ;  /* 0x00000003ff177819 */ /* 0x000fc40000011417 */
[----:B------:R-:W-:Y:S01]  /*b650*/  IADD3 R21, -R21, R102, RZ ;  /* 0x0000006615157210 */ /* 0x000fe20007ffe1ff */
[----:B------:R2:W1:Y:S03]  /*b660*/  LDS.128 R24, [R247+0x8080] ;  /* 0x00808000f7187984 */ /* 0x0004660000000c00 */
[----:B------:R-:W-:Y:S01]  /*b670*/  LEA R4, R21, R23, 0x5 ;  /* 0x0000001715047211 */ /* 0x000fe200078e28ff */
[----:B------:R2:W1:Y:S04]  /*b680*/  LDS.128 R40, [R247+0x9080] ;  /* 0x00908000f7287984 */ /* 0x0004680000000c00 */
[----:B------:R-:W-:Y:S01]  /*b690*/  IMAD R4, R20, 0x80, R4 ;  /* 0x0000008014047824 */ /* 0x000fe200078e0204 */
[----:B------:R2:W1:Y:S03]  /*b6a0*/  LDS.128 R56, [R247+0xa080] ;  /* 0x00a08000f7387984 */ /* 0x0004660000000c00 */
[----:B------:R-:W-:Y:S01]  /*b6b0*/  @P2 IMAD.HI.U32 R6, R4, c[0x0][0x4ec], RZ ;  /* 0x00013b0004062a27 */ /* 0x000fe200078e00ff */
[----:B------:R2:W1:Y:S01]  /*b6c0*/  LDS.128 R68, [R247+0xb080] ;  /* 0x00b08000f7447984 */ /* 0x0004620000000c00 */
[----:B------:R-:W-:-:S03]  /*b6d0*/  MOV R0, R4 ;  /* 0x0000000400007202 */ /* 0x000fc60000000f00 */
[----:B------:R2:W1:Y:S01]  /*b6e0*/  LDS.128 R16, [R247+0xc080] ;  /* 0x00c08000f7107984 */ /* 0x0004620000000c00 */
[----:B------:R-:W-:-:S03]  /*b6f0*/  @P2 SHF.R.U32.HI R0, RZ, c[0x0][0x4f0], R6 ;  /* 0x00013c00ff002a19 */ /* 0x000fc60000011606 */
[----:B------:R2:W1:Y:S01]  /*b700*/  LDS.128 R36, [R247+0xd080] ;  /* 0x00d08000f7247984 */ /* 0x0004620000000c00 */
[----:B------:R-:W-:Y:S01]  /*b710*/  SHF.R.S32.HI R6, RZ, 0x1f, R0 ;  /* 0x0000001fff067819 */ /* 0x000fe20000011400 */
[C---:B------:R-:W-:Y:S01]  /*b720*/  IMAD.WIDE.U32 R2, R0.reuse, c[0x0][0x3e0], R2 ;  /* 0x0000f80000027a25 */ /* 0x040fe200078e0002 */
[----:B------:R-:W-:Y:S01]  /*b730*/  IADD3 R5, -R0, RZ, RZ ;  /* 0x000000ff00057210 */ /* 0x000fe20007ffe1ff */
[----:B------:R2:W1:Y:S02]  /*b740*/  LDS.128 R52, [R247+0xe080] ;  /* 0x00e08000f7347984 */ /* 0x0004640000000c00 */
[----:B------:R-:W-:Y:S02]  /*b750*/  IMAD R6, R6, c[0x0][0x3e0], RZ ;  /* 0x0000f80006067a24 */ /* 0x000fe400078e02ff */
[----:B------:R2:W1:Y:S01]  /*b760*/  LDS.128 R80, [R247+0xf080] ;  /* 0x00f08000f7507984 */ /* 0x0004620000000c00 */
[----:B------:R-:W-:Y:S02]  /*b770*/  IMAD R4, R5, c[0x0][0x4e8], R4 ;  /* 0x00013a0005047a24 */ /* 0x000fe400078e0204 */
[----:B------:R-:W-:-:S03]  /*b780*/  IMAD R5, R0, c[0x0][0x3e4], R6 ;  /* 0x0000f90000057a24 */ /* 0x000fc600078e0206 */
[----:B------:R-:W-:Y:S02]  /*b790*/  SHF.R.S32.HI R0, RZ, 0x1f, R4 ;  /* 0x0000001fff007819 */ /* 0x000fe40000011404 */
[----:B------:R-:W-:-:S03]  /*b7a0*/  IADD3 R3, R3, R5, RZ ;  /* 0x0000000503037210 */ /* 0x000fc60007ffe0ff */
[----:B------:R-:W-:Y:S02]  /*b7b0*/  IMAD R0, R0, c[0x0][0x3d8], RZ ;  /* 0x0000f60000007a24 */ /* 0x000fe400078e02ff */
[----:B------:R-:W-:-:S04]  /*b7c0*/  IMAD.WIDE.U32 R2, R4, c[0x0][0x3d8], R2 ;  /* 0x0000f60004027a25 */ /* 0x000fc800078e0002 */
[----:B------:R-:W-:Y:S01]  /*b7d0*/  IMAD R0, R4, c[0x0][0x3dc], R0 ;  /* 0x0000f70004007a24 */ /* 0x000fe200078e0200 */
[----:B------:R-:W-:-:S04]  /*b7e0*/  LEA R14, P0, R2, c[0x0][0x380], 0x1 ;  /* 0x0000e000020e7a11 */ /* 0x000fc800078008ff */
[----:B------:R-:W-:-:S04]  /*b7f0*/  IADD3 R0, R3, R0, RZ ;  /* 0x0000000003007210 */ /* 0x000fc80007ffe0ff */
[----:B------:R-:W-:Y:S01]  /*b800*/  LEA.HI.X R5, R2, c[0x0][0x384], R0, 0x1, P0 ;  /* 0x0000e10002057a11 */ /* 0x000fe200000f0c00 */
[----:B------:R-:W-:Y:S05]  /*b810*/  BRA.DIV ~URZ, `(.L_x_63) ;  /* 0x00004d127f007947 */ /* 0x000fea000b800000 */
[----:B--234-:R2:W3:Y:S02]  /*b820*/  SHFL.IDX PT, R4, R5, RZ, 0x181f ;  /* 0x00181fff05047589 */ /* 0x01c4e400000e0000 */
.L_x_133:
[----:B------:R-:W-:Y:S05]  /*b830*/  BRA.DIV ~URZ, `(.L_x_64) ;  /* 0x00004d627f007947 */ /* 0x000fea000b800000 */
[----:B------:R4:W2:Y:S02]  /*b840*/  SHFL.IDX PT, R0, R14, RZ, 0x181f ;  /* 0x00181fff0e007589 */ /* 0x0008a400000e0000 */
.L_x_134:
[----:B------:R-:W5:Y:S02]  /*b850*/  S2R R2, SR_TID.X ;  /* 0x0000000000027919 */ /* 0x000f640000002100 */
[----:B-----5:R-:W-:-:S04]  /*b860*/  SHF.R.S32.HI R3, RZ, 0x1f, R2 ;  /* 0x0000001fff037819 */ /* 0x020fc80000011402 */
[----:B------:R-:W-:Y:S02]  /*b870*/  LEA.HI R3, R3, R2, RZ, 0x3 ;  /* 0x0000000203037211 */ /* 0x000fe400078f18ff */
[----:B------:R-:W5:Y:S02]  /*b880*/  LDL.LU R2, [R1+0x4c] ;  /* 0x00004c0001027983 */ /* 0x000f640000300800 */
[----:B------:R-:W-:Y:S01]  /*b890*/  SHF.R.S32.HI R3, RZ, 0x3, R3 ;  /* 0x00000003ff037819 */ /* 0x000fe20000011403 */
[----:B------:R-:W-:Y:S04]  /*b8a0*/  BSSY B0, `(.L_x_65) ;  /* 0x000001e000007945 */ /* 0x000fe80003800000 */
[----:B-----5:R-:W-:-:S05]  /*b8b0*/  IMAD R12, R2, 0x80, R3 ;  /* 0x00000080020c7824 */ /* 0x020fca00078e0203 */
[----:B------:R-:W-:-:S13]  /*b8c0*/  ISETP.GE.AND P0, PT, R12, R13, PT ;  /* 0x0000000d0c00720c */ /* 0x000fda0003f06270 */
[----:B------:R-:W-:Y:S05]  /*b8d0*/  @P0 BRA `(.L_x_66) ;  /* 0x000001a000000947 */ /* 0x000fea0003800000 */
[C---:B------:R-:W-:Y:S02]  /*b8e0*/  IADD3 R84, R251.reuse, 0x40, RZ ;  /* 0x00000040fb547810 */ /* 0x040fe40007ffe0ff */
[C---:B------:R-:W-:Y:S02]  /*b8f0*/  IADD3 R21, R251.reuse, 0x80, RZ ;  /* 0x00000080fb157810 */ /* 0x040fe40007ffe0ff */
[C---:B------:R-:W-:Y:S02]  /*b900*/  ISETP.GE.AND P6, PT, R251.reuse, c[0x0][0x3c8], PT ;  /* 0x0000f200fb007a0c */ /* 0x040fe40003fc6270 */
[----:B------:R-:W-:Y:S02]  /*b910*/  IADD3 R15, R251, 0xc0, RZ ;  /* 0x000000c0fb0f7810 */ /* 0x000fe40007ffe0ff */
[----:B------:R-:W-:Y:S02]  /*b920*/  ISETP.GE.AND P5, PT, R84, c[0x0][0x3c8], PT ;  /* 0x0000f20054007a0c */ /* 0x000fe40003fa6270 */
[----:B------:R-:W-:-:S02]  /*b930*/  ISETP.GE.AND P4, PT, R21, c[0x0][0x3c8], PT ;  /* 0x0000f20015007a0c */ /* 0x000fc40003f86270 */
[----:B------:R-:W-:Y:S02]  /*b940*/  ISETP.GE.AND P3, PT, R15, c[0x0][0x3c8], PT ;  /* 0x0000f2000f007a0c */ /* 0x000fe40003f66270 */
[C---:B------:R-:W-:Y:S02]  /*b950*/  IADD3 R85, R251.reuse, 0x40, RZ ;  /* 0x00000040fb557810 */ /* 0x040fe40007ffe0ff */
[----:B------:R-:W-:Y:S02]  /*b960*/  SHF.R.S32.HI R2, RZ, 0x1f, R251 ;  /* 0x0000001fff027819 */ /* 0x000fe400000114fb */
[C---:B--2---:R-:W-:Y:S02]  /*b970*/  @!P6 LEA R10, P0, R251.reuse, R0, 0x1 ;  /* 0x00000000fb0ae211 */ /* 0x044fe400078008ff */
[C---:B------:R-:W-:Y:S02]  /*b980*/  IADD3 R23, R251.reuse, 0x80, RZ ;  /* 0x00000080fb177810 */ /* 0x040fe40007ffe0ff */
[----:B------:R-:W-:-:S02]  /*b990*/  IADD3 R20, R251, 0xc0, RZ ;  /* 0x000000c0fb147810 */ /* 0x000fc40007ffe0ff */
[-C--:B------:R-:W-:Y:S02]  /*b9a0*/  @!P5 LEA R8, P2, R84, R0.reuse, 0x1 ;  /* 0x000000005408d211 */ /* 0x080fe400078408ff */
[----:B------:R-:W-:Y:S02]  /*b9b0*/  SHF.R.S32.HI R85, RZ, 0x1f, R85 ;  /* 0x0000001fff557819 */ /* 0x000fe40000011455 */
[----:B------:R-:W-:Y:S02]  /*b9c0*/  @!P4 LEA R6, P1, R21, R0, 0x1 ;  /* 0x000000001506c211 */ /* 0x000fe400078208ff */
[----:B---3--:R-:W-:Y:S02]  /*b9d0*/  @!P6 LEA.HI.X R11, R251, R4, R2, 0x1, P0 ;  /* 0x00000004fb0be211 */ /* 0x008fe400000f0c02 */
[----:B------:R-:W-:Y:S02]  /*b9e0*/  SHF.R.S32.HI R23, RZ, 0x1f, R23 ;  /* 0x0000001fff177819 */ /* 0x000fe40000011417 */
[----:B------:R-:W-:Y:S01]  /*b9f0*/  SHF.R.S32.HI R20, RZ, 0x1f, R20 ;  /* 0x0000001fff147819 */ /* 0x000fe20000011414 */
[----:B------:R2:W-:Y:S01]  /*ba00*/  @!P6 ST.E.128 [R10.64], R32 ;  /* 0x000000200a00e985 */ /* 0x0005e2000c101d06 */
[----:B------:R-:W-:-:S02]  /*ba10*/  @!P3 LEA R2, P0, R15, R0, 0x1 ;  /* 0x000000000f02b211 */ /* 0x000fc400078008ff */
[-C--:B------:R-:W-:Y:S02]  /*ba20*/  @!P5 LEA.HI.X R9, R84, R4.reuse, R85, 0x1, P2 ;  /* 0x000000045409d211 */ /* 0x080fe400010f0c55 */
[-C--:B------:R-:W-:Y:S02]  /*ba30*/  @!P4 LEA.HI.X R7, R21, R4.reuse, R23, 0x1, P1 ;  /* 0x000000041507c211 */ /* 0x080fe400008f0c17 */
[----:B------:R-:W-:Y:S01]  /*ba40*/  @!P3 LEA.HI.X R3, R15, R4, R20, 0x1, P0 ;  /* 0x000000040f03b211 */ /* 0x000fe200000f0c14 */
[----:B-1----:R2:W-:Y:S04]  /*ba50*/  @!P5 ST.E.128 [R8.64], R28 ;  /* 0x0000001c0800d985 */ /* 0x0025e8000c101d06 */
[----:B------:R2:W-:Y:S04]  /*ba60*/  @!P4 ST.E.128 [R6.64], R24 ;  /* 0x000000180600c985 */ /* 0x0005e8000c101d06 */
[----:B------:R2:W-:Y:S02]  /*ba70*/  @!P3 ST.E.128 [R2.64], R16 ;  /* 0x000000100200b985 */ /* 0x0005e4000c101d06 */
.L_x_66:
[----:B------:R-:W-:Y:S05]  /*ba80*/  BSYNC B0 ;  /* 0x0000000000007941 */ /* 0x000fea0003800000 */
.L_x_65:
[----:B------:R-:W-:Y:S05]  /*ba90*/  BRA.DIV ~URZ, `(.L_x_67) ;  /* 0x00004b627f007947 */ /* 0x000fea000b800000 */
[----:B---3--:R3:W4:Y:S04]  /*baa0*/  SHFL.IDX PT, R4, R5, 0x1, 0x181f ;  /* 0x00381f0005047f89 */ /* 0x00872800000e0000 */
[----:B--2---:R3:W2:Y:S02]  /*bab0*/  SHFL.IDX PT, R0, R14, 0x1, 0x181f ;  /* 0x00381f000e007f89 */ /* 0x0046a400000e0000 */
.L_x_135:
[----:B------:R-:W-:Y:S01]  /*bac0*/  IADD3 R2, R12, 0x20, RZ ;  /* 0x000000200c027810 */ /* 0x000fe20007ffe0ff */
[----:B------:R-:W-:Y:S03]  /*bad0*/  BSSY B0, `(.L_x_68) ;  /* 0x000001d000007945 */ /* 0x000fe60003800000 */
[----:B------:R-:W-:-:S13]  /*bae0*/  ISETP.GE.AND P0, PT, R2, R13, PT ;  /* 0x0000000d0200720c */ /* 0x000fda0003f06270 */
[----:B------:R-:W-:Y:S05]  /*baf0*/  @P0 BRA `(.L_x_69) ;  /* 0x000001a000000947 */ /* 0x000fea0003800000 */
[C---:B-1----:R-:W-:Y:S02]  /*bb00*/  IADD3 R19, R251.reuse, 0x40, RZ ;  /* 0x00000040fb137810 */ /* 0x042fe40007ffe0ff */
        /* <DEDUP_REMOVED lines=14> */
[----:B----4-:R-:W-:Y:S02]  /*bbf0*/  @!P3 LEA.HI.X R11, R251, R4, R3, 0x1, P4 ;  /* 0x00000004fb0bb211 */ /* 0x010fe400020f0c03 */
[----:B------:R-:W-:Y:S02]  /*bc00*/  SHF.R.S32.HI R18, RZ, 0x1f, R18 ;  /* 0x0000001fff127819 */ /* 0x000fe40000011412 */
[----:B------:R-:W-:Y:S01]  /*bc10*/  SHF.R.S32.HI R16, RZ, 0x1f, R16 ;  /* 0x0000001fff107819 */ /* 0x000fe20000011410 */
[----:B------:R1:W-:Y:S01]  /*bc20*/  @!P3 ST.E.128 [R10.64], R48 ;  /* 0x000000300a00b985 */ /* 0x0003e2000c101d06 */
[----:B------:R-:W-:-:S02]  /*bc30*/  @!P0 LEA R2, P4, R15, R0, 0x1 ;  /* 0x000000000f028211 */ /* 0x000fc400078808ff */
[-C--:B------:R-:W-:Y:S02]  /*bc40*/  @!P2 LEA.HI.X R9, R19, R4.reuse, R20, 0x1, P6 ;  /* 0x000000041309a211 */ /* 0x080fe400030f0c14 */
[-C--:B------:R-:W-:Y:S02]  /*bc50*/  @!P1 LEA.HI.X R7, R17, R4.reuse, R18, 0x1, P5 ;  /* 0x0000000411079211 */ /* 0x080fe400028f0c12 */
[----:B------:R-:W-:Y:S01]  /*bc60*/  @!P0 LEA.HI.X R3, R15, R4, R16, 0x1, P4 ;  /* 0x000000040f038211 */ /* 0x000fe200020f0c10 */
[----:B------:R1:W-:Y:S04]  /*bc70*/  @!P2 ST.E.128 [R8.64], R44 ;  /* 0x0000002c0800a985 */ /* 0x0003e8000c101d06 */
[----:B------:R1:W-:Y:S04]  /*bc80*/  @!P1 ST.E.128 [R6.64], R40 ;  /* 0x0000002806009985 */ /* 0x0003e8000c101d06 */
[----:B------:R1:W-:Y:S02]  /*bc90*/  @!P0 ST.E.128 [R2.64], R36 ;  /* 0x0000002402008985 */ /* 0x0003e4000c101d06 */
.L_x_69:
[----:B------:R-:W-:Y:S05]  /*bca0*/  BSYNC B0 ;  /* 0x0000000000007941 */ /* 0x000fea0003800000 */
.L_x_68:
[----:B------:R-:W-:Y:S05]  /*bcb0*/  BRA.DIV ~URZ, `(.L_x_70) ;  /* 0x00004a027f007947 */ /* 0x000fea000b800000 */
[----:B----4-:R4:W3:Y:S02]  /*bcc0*/  SHFL.IDX PT, R4, R5, 0x2, 0x181f ;  /* 0x00581f0005047f89 */ /* 0x0108e400000e0000 */
.L_x_136:
[----:B------:R-:W-:Y:S05]  /*bcd0*/  BRA.DIV ~URZ, `(.L_x_71) ;  /* 0x00004a527f007947 */ /* 0x000fea000b800000 */
[----:B--2---:R2:W4:Y:S02]  /*bce0*/  SHFL.IDX PT, R0, R14, 0x2, 0x181f ;  /* 0x00581f000e007f89 */ /* 0x00452400000e0000 */
.L_x_137:
[----:B-1----:R-:W-:Y:S01]  /*bcf0*/  IADD3 R2, R12, 0x40, RZ ;  /* 0x000000400c027810 */ /* 0x002fe20007ffe0ff */
[----:B------:R-:W-:Y:S03]  /*bd00*/  BSSY B0, `(.L_x_72) ;  /* 0x000001d000007945 */ /* 0x000fe60003800000 */
        /* <DEDUP_REMOVED lines=11> */
[C---:B----4-:R-:W-:Y:S02]  /*bdc0*/  @!P3 LEA R10, P4, R251.reuse, R0, 0x1 ;  /* 0x00000000fb0ab211 */ /* 0x050fe400078808ff */
        /* <DEDUP_REMOVED lines=16> */
.L_x_73:
[----:B------:R-:W-:Y:S05]  /*bed0*/  BSYNC B0 ;  /* 0x0000000000007941 */ /* 0x000fea0003800000 */
.L_x_72:
[----:B------:R-:W-:Y:S05]  /*bee0*/  BRA.DIV ~URZ, `(.L_x_74) ;  /* 0x000048a27f007947 */ /* 0x000fea000b800000 */
[----:B---3--:R3:W1:Y:S04]  /*bef0*/  SHFL.IDX PT, R4, R5, 0x3, 0x181f ;  /* 0x00781f0005047f89 */ /* 0x00866800000e0000 */
[----:B----4-:R3:W4:Y:S02]  /*bf00*/  SHFL.IDX PT, R0, R14, 0x3, 0x181f ;  /* 0x00781f000e007f89 */ /* 0x01072400000e0000 */
.L_x_138:
[----:B-1----:R-:W-:-:S04]  /*bf10*/  IADD3 R2, R12, 0x60, RZ ;  /* 0x000000600c027810 */ /* 0x002fc80007ffe0ff */
[----:B------:R-:W-:-:S13]  /*bf20*/  ISETP.GE.AND P0, PT, R2, R13, PT ;  /* 0x0000000d0200720c */ /* 0x000fda0003f06270 */
[----:B------:R-:W-:Y:S05]  /*bf30*/  @P0 BRA `(.L_x_75) ;  /* 0x00002d4000000947 */ /* 0x000fea0003800000 */
[C---:B------:R-:W-:Y:S02]  /*bf40*/  IADD3 R11, R251.reuse, 0x40, RZ ;  /* 0x00000040fb0b7810 */ /* 0x040fe40007ffe0ff */
[C---:B---3--:R-:W-:Y:S02]  /*bf50*/  IADD3 R5, R251.reuse, 0x80, RZ ;  /* 0x00000080fb057810 */ /* 0x048fe40007ffe0ff */
[----:B------:R-:W-:Y:S02]  /*bf60*/  ISETP.GE.AND P2, PT, R251, c[0x0][0x3c8], PT ;  /* 0x0000f200fb007a0c */ /* 0x000fe40003f46270 */
[----:B------:R-:W-:Y:S02]  /*bf70*/  ISETP.GE.AND P1, PT, R11, c[0x0][0x3c8], PT ;  /* 0x0000f2000b007a0c */ /* 0x000fe40003f26270 */
[----:B------:R-:W-:Y:S02]  /*bf80*/  ISETP.GE.AND P0, PT, R5, c[0x0][0x3c8], PT ;  /* 0x0000f20005007a0c */ /* 0x000fe40003f06270 */
[----:B--2---:R-:W-:-:S02]  /*bf90*/  IADD3 R14, R251, 0x40, RZ ;  /* 0x00000040fb0e7810 */ /* 0x004fc40007ffe0ff */
[C---:B------:R-:W-:Y:S02]  /*bfa0*/  IADD3 R10, R251.reuse, 0x80, RZ ;  /* 0x00000080fb0a7810 */ /* 0x040fe40007ffe0ff */
[----:B------:R-:W-:Y:S02]  /*bfb0*/  SHF.R.S32.HI R15, RZ, 0x1f, R251 ;  /* 0x0000001fff0f7819 */ /* 0x000fe400000114fb */
[----:B------:R-:W-:Y:S02]  /*bfc0*/  SHF.R.S32.HI R14, RZ, 0x1f, R14 ;  /* 0x0000001fff0e7819 */ /* 0x000fe4000001140e */
[-C--:B----4-:R-:W-:Y:S02]  /*bfd0*/  @!P2 LEA R8, P5, R251, R0.reuse, 0x1 ;  /* 0x00000000fb08a211 */ /* 0x090fe400078a08ff */
[----:B------:R-:W-:Y:S02]  /*bfe0*/  @!P1 LEA R6, P4, R11, R0, 0x1 ;  /* 0x000000000b069211 */ /* 0x000fe400078808ff */
[----:B------:R-:W-:-:S02]  /*bff0*/  SHF.R.S32.HI R10, RZ, 0x1f, R10 ;  /* 0x0000001fff0a7819 */ /* 0x000fc4000001140a */
[----:B------:R-:W-:Y:S02]  /*c000*/  @!P0 LEA R2, P3, R5, R0, 0x1 ;  /* 0x0000000005028211 */ /* 0x000fe400078608ff */
[-C--:B------:R-:W-:Y:S02]  /*c010*/  @!P2 LEA.HI.X R9, R251, R4.reuse, R15, 0x1, P5 ;  /* 0x00000004fb09a211 */ /* 0x080fe400028f0c0f */
[-C--:B------:R-:W-:Y:S02]  /*c020*/  @!P1 LEA.HI.X R7, R11, R4.reuse, R14, 0x1, P4 ;  /* 0x000000040b079211 */ /* 0x080fe400020f0c0e */
[----:B------:R-:W-:Y:S01]  /*c030*/  @!P0 LEA.HI.X R3, R5, R4, R10, 0x1, P3 ;  /* 0x0000000405038211 */ /* 0x000fe200018f0c0a */
[----:B------:R1:W-:Y:S01]  /*c040*/  @!P2 ST.E.128 [R8.64], R76 ;  /* 0x0000004c0800a985 */ /* 0x0003e2000c101d06 */
[----:B------:R-:W-:-:S03]  /*c050*/  IADD3 R5, R251, 0xc0, RZ ;  /* 0x000000c0fb057810 */ /* 0x000fc60007ffe0ff */
[----:B------:R1:W-:Y:S04]  /*c060*/  @!P1 ST.E.128 [R6.64], R72 ;  /* 0x0000004806009985 */ /* 0x0003e8000c101d06 */
[----:B------:R1:W-:Y:S01]  /*c070*/  @!P0 ST.E.128 [R2.64], R68 ;  /* 0x0000004402008985 */ /* 0x0003e2000c101d06 */
[----:B------:R-:W-:-:S13]  /*c080*/  ISETP.GE.AND P0, PT, R5, c[0x0][0x3c8], PT ;  /* 0x0000f20005007a0c */ /* 0x000fda0003f06270 */
[----:B------:R-:W-:Y:S05]  /*c090*/  @P0 BRA `(.L_x_75) ;  /* 0x00002be000000947 */ /* 0x000fea0003800000 */
[----:B------:R-:W-:Y:S02]  /*c0a0*/  IADD3 R10, R251, 0xc0, RZ ;  /* 0x000000c0fb0a7810 */ /* 0x000fe40007ffe0ff */
[----:B-1----:R-:W-:Y:S02]  /*c0b0*/  LEA R2, P0, R5, R0, 0x1 ;  /* 0x0000000005027211 */ /* 0x002fe400078008ff */
[----:B------:R-:W-:-:S04]  /*c0c0*/  SHF.R.S32.HI R10, RZ, 0x1f, R10 ;  /* 0x0000001fff0a7819 */ /* 0x000fc8000001140a */
[----:B------:R-:W-:-:S05]  /*c0d0*/  LEA.HI.X R3, R5, R4, R10, 0x1, P0 ;  /* 0x0000000405037211 */ /* 0x000fca00000f0c0a */
[----:B------:R1:W-:Y:S01]  /*c0e0*/  ST.E.128 [R2.64], R80 ;  /* 0x0000005002007985 */ /* 0x0003e2000c101d06 */
[----:B------:R-:W-:Y:S05]  /*c0f0*/  BRA `(.L_x_75) ;  /* 0x00002b8000007947 */ /* 0x000fea0003800000 */
.L_x_62:
[----:B-1----:R-:W2:Y:S01]  /*c100*/  LDL.LU R5, [R1+0x80] ;  /* 0x0000800001057983 */ /* 0x002ea20000300800 */
[----:B------:R-:W-:Y:S02]  /*c110*/  IMAD R11, R11, c[0x0][0x408], RZ ;  /* 0x000102000b0b7a24 */ /* 0x000fe400078e02ff */
[----:B------:R-:W-:-:S04]  /*c120*/  IMAD.WIDE.U32 R2, R0, c[0x0][0x408], RZ ;  /* 0x0001020000027a25 */ /* 0x000fc800078e00ff */
[----:B------:R-:W-:Y:S01]  /*c130*/  IMAD R11, R0, c[0x0][0x40c], R11 ;  /* 0x00010300000b7a24 */ /* 0x000fe200078e020b */
[----:B------:R-:W-:Y:S01]  /*c140*/  SHF.R.S32.HI R0, RZ, 0x1f, R8 ;  /* 0x0000001fff007819 */ /* 0x000fe20000011408 */
[----:B------:R-:W-:-:S03]  /*c150*/  @P2 IMAD.HI.U32 R4, R9, c[0x0][0x4ec], RZ ;  /* 0x00013b0009042a27 */ /* 0x000fc600078e00ff */
[----:B------:R-:W-:Y:S01]  /*c160*/  IADD3 R3, R3, R11, RZ ;  /* 0x0000000b03037210 */ /* 0x000fe20007ffe0ff */
[----:B------:R-:W-:-:S04]  /*c170*/  IMAD R0, R0, c[0x0][0x440], RZ ;  /* 0x0001100000007a24 */ /* 0x000fc800078e02ff */
[----:B------:R-:W-:-:S04]  /*c180*/  IMAD.WIDE.U32 R2, R10, c[0x0][0x438], R2 ;  /* 0x00010e000a027a25 */ /* 0x000fc800078e0002 */
[----:B------:R-:W-:Y:S02]  /*c190*/  IMAD R3, R10, c[0x0][0x43c], R3 ;  /* 0x00010f000a037a24 */ /* 0x000fe400078e0203 */
[C---:B------:R-:W-:Y:S02]  /*c1a0*/  IMAD R0, R8.reuse, c[0x0][0x444], R0 ;  /* 0x0001110008007a24 */ /* 0x040fe400078e0200 */
[----:B------:R-:W-:-:S05]  /*c1b0*/  IMAD.WIDE.U32 R2, R8, c[0x0][0x440], R2 ;  /* 0x0001100008027a25 */ /* 0x000fca00078e0002 */
[----:B------:R-:W-:Y:S02]  /*c1c0*/  IADD3 R3, R3, R0, RZ ;  /* 0x0000000003037210 */ /* 0x000fe40007ffe0ff */
[----:B------:R-:W-:Y:S02]  /*c1d0*/  MOV R0, R9 ;  /* 0x0000000900007202 */ /* 0x000fe40000000f00 */
[----:B------:R-:W-:-:S04]  /*c1e0*/  @P2 SHF.R.U32.HI R0, RZ, c[0x0][0x4f0], R4 ;  /* 0x00013c00ff002a19 */ /* 0x000fc80000011604 */
[----:B------:R-:W-:-:S05]  /*c1f0*/  SHF.R.S32.HI R4, RZ, 0x1f, R0 ;  /* 0x0000001fff047819 */ /* 0x000fca0000011400 */
[----:B------:R-:W-:-:S04]  /*c200*/  IMAD R4, R4, c[0x0][0x430], RZ ;  /* 0x00010c0004047a24 */ /* 0x000fc800078e02ff */
[----:B------:R-:W-:Y:S02]  /*c210*/  IMAD R4, R0, c[0x0][0x434], R4 ;  /* 0x00010d0000047a24 */ /* 0x000fe400078e0204 */
[----:B--2---:R-:W-:-:S04]  /*c220*/  IMAD.WIDE.U32 R2, R5, c[0x0][0x448], R2 ;  /* 0x0001120005027a25 */ /* 0x004fc800078e0002 */
[----:B------:R-:W-:-:S04]  /*c230*/  IMAD R3, R5, c[0x0][0x44c], R3 ;  /* 0x0001130005037a24 */ /* 0x000fc800078e0203 */
[C---:B------:R-:W-:Y:S01]  /*c240*/  IMAD.WIDE.U32 R2, R0.reuse, c[0x0][0x430], R2 ;  /* 0x00010c0000027a25 */ /* 0x040fe200078e0002 */
[----:B------:R-:W-:-:S04]  /*c250*/  IADD3 R0, -R0, RZ, RZ ;  /* 0x000000ff00007210 */ /* 0x000fc80007ffe1ff */
[----:B------:R-:W-:Y:S01]  /*c260*/  IADD3 R3, R3, R4, RZ ;  /* 0x0000000403037210 */ /* 0x000fe20007ffe0ff */
[----:B------:R-:W-:-:S04]  /*c270*/  IMAD R0, R0, c[0x0][0x4e8], R9 ;  /* 0x00013a0000007a24 */ /* 0x000fc800078e0209 */
[----:B------:R-:W-:Y:S01]  /*c280*/  IMAD.WIDE.U32 R2, R0, c[0x0][0x428], R2 ;  /* 0x00010a0000027a25 */ /* 0x000fe200078e0002 */
[----:B------:R-:W-:-:S04]  /*c290*/  SHF.R.S32.HI R4, RZ, 0x1f, R0 ;  /* 0x0000001fff047819 */ /* 0x000fc80000011400 */
[----:B------:R-:W-:Y:S01]  /*c2a0*/  LEA R12, P2, R2, c[0x0][0x400], 0x2 ;  /* 0x00010000020c7a11 */ /* 0x000fe200078410ff */
[----:B------:R-:W-:-:S04]  /*c2b0*/  IMAD R4, R4, c[0x0][0x428], RZ ;  /* 0x00010a0004047a24 */ /* 0x000fc800078e02ff */
[----:B------:R-:W-:-:S05]  /*c2c0*/  IMAD R0, R0, c[0x0][0x42c], R4 ;  /* 0x00010b0000007a24 */ /* 0x000fca00078e0204 */
[----:B------:R-:W-:-:S04]  /*c2d0*/  IADD3 R0, R3, R0, RZ ;  /* 0x0000000003007210 */ /* 0x000fc80007ffe0ff */
[----:B------:R-:W-:Y:S01]  /*c2e0*/  LEA.HI.X R5, R2, c[0x0][0x404], R0, 0x2, P2 ;  /* 0x0001010002057a11 */ /* 0x000fe200010f1400 */
[----:B------:R-:W-:Y:S05]  /*c2f0*/  BRA.DIV ~URZ, `(.L_x_76) ;  /* 0x000045527f007947 */ /* 0x000fea000b800000 */
[----:B------:R1:W2:Y:S02]  /*c300*/  SHFL.IDX PT, R4, R5, RZ, 0x1c1f ;  /* 0x001c1fff05047589 */ /* 0x0002a400000e0000 */
.L_x_139:
[----:B------:R-:W-:Y:S05]  /*c310*/  BRA.DIV ~URZ, `(.L_x_77) ;  /* 0x000045a27f007947 */ /* 0x000fea000b800000 */
[----:B------:R3:W4:Y:S02]  /*c320*/  SHFL.IDX PT, R0, R12, RZ, 0x1c1f ;  /* 0x001c1fff0c007589 */ /* 0x00072400000e0000 */
.L_x_140:
[----:B------:R-:W-:Y:S01]  /*c330*/  BSSY B0, `(.L_x_78) ;  /* 0x00000c2000007945 */ /* 0x000fe20003800000 */
[----:B------:R-:W-:Y:S05]  /*c340*/  @P1 BRA `(.L_x_79) ;  /* 0x00000c0000001947 */ /* 0x000fea0003800000 */
[----:B------:R-:W5:Y:S04]  /*c350*/  LDL R8, [R1+0x84] ;  /* 0x0000840001087983 */ /* 0x000f680000100800 */
[----:B---3--:R-:W3:Y:S04]  /*c360*/  LDL R11, [R1+0x100] ;  /* 0x00010000010b7983 */ /* 0x008ee80000100800 */
[----:B----4-:R-:W4:Y:S04]  /*c370*/  LDL R6, [R1+0xfc] ;  /* 0x0000fc0001067983 */ /* 0x010f280000100800 */
[----:B--2---:R-:W2:Y:S04]  /*c380*/  LDL R15, [R1+0x17c] ;  /* 0x00017c00010f7983 */ /* 0x004ea80000100800 */
[----:B------:R-:W2:Y:S04]  /*c390*/  LDL R10, [R1+0xf8] ;  /* 0x0000f800010a7983 */ /* 0x000ea80000100800 */
        /* <DEDUP_REMOVED lines=10> */
[----:B------:R-:W2:Y:S01]  /*c440*/  LDL R17, [R1+0xdc] ;  /* 0x0000dc0001117983 */ /* 0x000ea20000100800 */
[----:B-----5:R-:W-:-:S02]  /*c450*/  ISETP.GE.AND P1, PT, R8, c[0x0][0x3c8], PT ;  /* 0x0000f20008007a0c */ /* 0x020fc40003f26270 */
[----:B---3--:R-:W-:-:S11]  /*c460*/  ISETP.GE.AND P3, PT, R11, c[0x0][0x3c8], PT ;  /* 0x0000f2000b007a0c */ /* 0x008fd60003f66270 */
[----:B------:R-:W-:Y:S02]  /*c470*/  @!P1 IMAD.MOV.U32 R2, RZ, RZ, R0 ;  /* 0x000000ffff029224 */ /* 0x000fe400078e0000 */
[----:B------:R-:W-:-:S04]  /*c480*/  @!P1 IMAD.MOV.U32 R3, RZ, RZ, R4 ;  /* 0x000000ffff039224 */ /* 0x000fc800078e0004 */
[----:B------:R-:W-:Y:S01]  /*c490*/  @!P1 IMAD.WIDE R2, R8, 0x4, R2 ;  /* 0x0000000408029825 */ /* 0x000fe200078e0202 */
[----:B----4-:R-:W-:Y:S01]  /*c4a0*/  ISETP.GE.AND P4, PT, R6, c[0x0][0x3c8], PT ;  /* 0x0000f20006007a0c */ /* 0x010fe20003f86270 */
[----:B------:R-:W3:Y:S04]  /*c4b0*/  LDL R8, [R1+0xe0] ;  /* 0x0000e00001087983 */ /* 0x000ee80000100800 */
[----:B------:R4:W-:Y:S01]  /*c4c0*/  @!P1 ST.E.64 [R2.64], R26 ;  /* 0x0000001a02009985 */ /* 0x0009e2000c101b06 */
[----:B--2---:R-:W-:Y:S02]  /*c4d0*/  ISETP.GE.AND P1, PT, R10, c[0x0][0x3c8], PT ;  /* 0x0000f2000a007a0c */ /* 0x004fe40003f26270 */
[C---:B----4-:R-:W-:Y:S01]  /*c4e0*/  @!P3 LEA R2, P2, R11.reuse, R0, 0x2 ;  /* 0x000000000b02b211 */ /* 0x050fe200078410ff */
[----:B------:R-:W2:Y:S03]  /*c4f0*/  LDL R26, [R1+0xd4] ;  /* 0x0000d400011a7983 */ /* 0x000ea60000100800 */
[----:B------:R-:W-:Y:S01]  /*c500*/  @!P3 LEA.HI.X R3, R11, R4, R15, 0x2, P2 ;  /* 0x000000040b03b211 */ /* 0x000fe200010f140f */
[----:B------:R-:W4:Y:S04]  /*c510*/  LDL R27, [R1+0x150] ;  /* 0x00015000011b7983 */ /* 0x000f280000100800 */
[----:B------:R-:W5:Y:S04]  /*c520*/  LDL R15, [R1+0x164] ;  /* 0x00016400010f7983 */ /* 0x000f680000100800 */
[----:B------:R1:W-:Y:S01]  /*c530*/  @!P3 ST.E.64 [R2.64], R132 ;  /* 0x000000840200b985 */ /* 0x0003e2000c101b06 */
[----:B------:R-:W-:-:S03]  /*c540*/  ISETP.GE.AND P6, PT, R9, c[0x0][0x3c8], PT ;  /* 0x0000f20009007a0c */ /* 0x000fc60003fc6270 */
[----:B------:R-:W2:Y:S01]  /*c550*/  LDL R11, [R1+0xd8] ;  /* 0x0000d800010b7983 */ /* 0x000ea20000100800 */
[----:B-1----:R-:W-:-:S04]  /*c560*/  @!P4 LEA R2, P2, R6, R0, 0x2 ;  /* 0x000000000602c211 */ /* 0x002fc800078410ff */
[----:B------:R-:W-:Y:S02]  /*c570*/  @!P4 LEA.HI.X R3, R6, R4, R7, 0x2, P2 ;  /* 0x000000040603c211 */ /* 0x000fe400010f1407 */
[----:B------:R-:W-:-:S04]  /*c580*/  @!P1 LEA R6, P3, R10, R0, 0x2 ;  /* 0x000000000a069211 */ /* 0x000fc800078610ff */
[----:B------:R-:W-:Y:S02]  /*c590*/  @!P1 LEA.HI.X R7, R10, R4, R23, 0x2, P3 ;  /* 0x000000040a079211 */ /* 0x000fe400018f1417 */
[----:B------:R-:W2:Y:S01]  /*c5a0*/  LDL R23, [R1+0x160] ;  /* 0x0001600001177983 */ /* 0x000ea20000100800 */
[----:B------:R-:W-:-:S03]  /*c5b0*/  ISETP.GE.AND P2, PT, R16, c[0x0][0x3c8], PT ;  /* 0x0000f20010007a0c */ /* 0x000fc60003f46270 */
[----:B------:R1:W-:Y:S04]  /*c5c0*/  @!P4 ST.E.64 [R2.64], R148 ;  /* 0x000000940200c985 */ /* 0x0003e8000c101b06 */
[----:B------:R-:W4:Y:S01]  /*c5d0*/  LDL R10, [R1+0x15c] ;  /* 0x00015c00010a7983 */ /* 0x000f220000100800 */
[----:B------:R-:W-:-:S03]  /*c5e0*/  ISETP.GE.AND P5, PT, R14, c[0x0][0x3c8], PT ;  /* 0x0000f2000e007a0c */ /* 0x000fc60003fa6270 */
[----:B------:R1:W-:Y:S01]  /*c5f0*/  @!P1 ST.E.64 [R6.64], R144 ;  /* 0x0000009006009985 */ /* 0x0003e2000c101b06 */
[----:B------:R-:W-:Y:S02]  /*c600*/  ISETP.GE.AND P1, PT, R13, c[0x0][0x3c8], PT ;  /* 0x0000f2000d007a0c */ /* 0x000fe40003f26270 */
[----:B-1----:R-:W-:-:S04]  /*c610*/  @!P6 LEA R2, P4, R9, R0, 0x2 ;  /* 0x000000000902e211 */ /* 0x002fc800078810ff */
[----:B------:R-:W-:Y:S02]  /*c620*/  @!P6 LEA.HI.X R3, R9, R4, R21, 0x2, P4 ;  /* 0x000000040903e211 */ /* 0x000fe400020f1415 */
[----:B------:R-:W4:Y:S01]  /*c630*/  LDL R9, [R1+0xd0] ;  /* 0x0000d00001097983 */ /* 0x000f220000100800 */
[----:B------:R-:W-:-:S03]  /*c640*/  @!P2 LEA R6, P3, R16, R0, 0x2 ;  /* 0x000000001006a211 */ /* 0x000fc600078610ff */
[----:B------:R-:W4:Y:S01]  /*c650*/  LDL R21, [R1+0xcc] ;  /* 0x0000cc0001157983 */ /* 0x000f220000100800 */
[----:B------:R-:W-:-:S03]  /*c660*/  @!P2 LEA.HI.X R7, R16, R4, R20, 0x2, P3 ;  /* 0x000000041007a211 */ /* 0x000fc600018f1414 */
[----:B------:R-:W4:Y:S04]  /*c670*/  LDL R20, [R1+0x158] ;  /* 0x0001580001147983 */ /* 0x000f280000100800 */
[----:B------:R-:W4:Y:S04]  /*c680*/  LDL R16, [R1+0x154] ;  /* 0x0001540001107983 */ /* 0x000f280000100800 */
[----:B------:R1:W-:Y:S04]  /*c690*/  @!P6 ST.E.64 [R2.64], R140 ;  /* 0x0000008c0200e985 */ /* 0x0003e8000c101b06 */
[----:B------:R1:W-:Y:S01]  /*c6a0*/  @!P2 ST.E.64 [R6.64], R136 ;  /* 0x000000880600a985 */ /* 0x0003e2000c101b06 */
[----:B------:R-:W-:-:S02]  /*c6b0*/  ISETP.GE.AND P6, PT, R18, c[0x0][0x3c8], PT ;  /* 0x0000f20012007a0c */ /* 0x000fc40003fc6270 */
[CC--:B-1----:R-:W-:Y:S02]  /*c6c0*/  @!P5 LEA R2, P4, R14.reuse, R0.reuse, 0x2 ;  /* 0x000000000e02d211 */ /* 0x0c2fe400078810ff */
[----:B------:R-:W-:Y:S02]  /*c6d0*/  @!P1 LEA R6, P3, R13, R0, 0x2 ;  /* 0x000000000d069211 */ /* 0x000fe400078610ff */
[----:B------:R-:W-:Y:S02]  /*c6e0*/  @!P5 LEA.HI.X R3, R14, R4, R19, 0x2, P4 ;  /* 0x000000040e03d211 */ /* 0x000fe400020f1413 */
[----:B------:R-:W4:Y:S04]  /*c6f0*/  LDL R14, [R1+0xc8] ;  /* 0x0000c800010e7983 */ /* 0x000f280000100800 */
[----:B------:R1:W-:Y:S04]  /*c700*/  @!P5 ST.E.64 [R2.64], R28 ;  /* 0x0000001c0200d985 */ /* 0x0003e8000c101b06 */
[----:B------:R-:W4:Y:S01]  /*c710*/  LDL R19, [R1+0xc4] ;  /* 0x0000c40001137983 */ /* 0x000f220000100800 */
[----:B-1----:R-:W-:-:S03]  /*c720*/  @!P6 LEA R2, P4, R18, R0, 0x2 ;  /* 0x000000001202e211 */ /* 0x002fc600078810ff */
[----:B------:R-:W4:Y:S04]  /*c730*/  LDL R28, [R1+0xa4] ;  /* 0x0000a400011c7983 */ /* 0x000f280000100800 */
[----:B------:R-:W4:Y:S01]  /*c740*/  LDL R29, [R1+0x120] ;  /* 0x00012000011d7983 */ /* 0x000f220000100800 */
[----:B-----5:R-:W-:-:S03]  /*c750*/  @!P1 LEA.HI.X R7, R13, R4, R15, 0x2, P3 ;  /* 0x000000040d079211 */ /* 0x020fc600018f140f */
[----:B------:R-:W5:Y:S01]  /*c760*/  LDL R13, [R1+0x14c] ;  /* 0x00014c00010d7983 */ /* 0x000f620000100800 */
[----:B--2---:R-:W-:-:S03]  /*c770*/  @!P6 LEA.HI.X R3, R18, R4, R23, 0x2, P4 ;  /* 0x000000041203e211 */ /* 0x004fc600020f1417 */
[----:B------:R-:W2:Y:S04]  /*c780*/  LDL R15, [R1+0xc0] ;  /* 0x0000c000010f7983 */ /* 0x000ea80000100800 */
[----:B------:R-:W2:Y:S01]  /*c790*/  LDL R18, [R1+0x144] ;  /* 0x0001440001127983 */ /* 0x000ea20000100800 */
[----:B---3--:R-:W-:Y:S02]  /*c7a0*/  ISETP.GE.AND P2, PT, R8, c[0x0][0x3c8], PT ;  /* 0x0000f20008007a0c */ /* 0x008fe40003f46270 */
[----:B------:R-:W-:Y:S01]  /*c7b0*/  ISETP.GE.AND P5, PT, R17, c[0x0][0x3c8], PT ;  /* 0x0000f20011007a0c */ /* 0x000fe20003fa6270 */
[----:B------:R1:W-:Y:S01]  /*c7c0*/  @!P1 ST.E.64 [R6.64], R32 ;  /* 0x0000002006009985 */ /* 0x0003e2000c101b06 */
[----:B------:R-:W-:-:S03]  /*c7d0*/  ISETP.GE.AND P1, PT, R11, c[0x0][0x3c8], PT ;  /* 0x0000f2000b007a0c */ /* 0x000fc60003f26270 */
[----:B------:R-:W3:Y:S04]  /*c7e0*/  LDL R23, [R1+0x148] ;  /* 0x0001480001177983 */ /* 0x000ee80000100800 */
[----:B------:R4:W-:Y:S01]  /*c7f0*/  @!P6 ST.E.64 [R2.64], R36 ;  /* 0x000000240200e985 */ /* 0x0009e2000c101b06 */
[----:B------:R-:W-:Y:S02]  /*c800*/  ISETP.GE.AND P6, PT, R26, c[0x0][0x3c8], PT ;  /* 0x0000f2001a007a0c */ /* 0x000fe40003fc6270 */
[C---:B-1----:R-:W-:Y:S01]  /*c810*/  @!P2 LEA R6, P3, R8.reuse, R0, 0x2 ;  /* 0x000000000806a211 */ /* 0x042fe200078610ff */
[----:B------:R-:W3:Y:S03]  /*c820*/  LDL R32, [R1+0xa8] ;  /* 0x0000a80001207983 */ /* 0x000ee60000100800 */
[----:B----4-:R-:W-:Y:S01]  /*c830*/  @!P2 LEA.HI.X R7, R8, R4, R10, 0x2, P3 ;  /* 0x000000040807a211 */ /* 0x010fe200018f140a */
[----:B------:R-:W4:Y:S04]  /*c840*/  LDL R33, [R1+0x124] ;  /* 0x0001240001217983 */ /* 0x000f280000100800 */
[----:B------:R1:W-:Y:S01]  /*c850*/  @!P2 ST.E.64 [R6.64], R40 ;  /* 0x000000280600a985 */ /* 0x0003e2000c101b06 */
[----:B------:R-:W-:-:S02]  /*c860*/  ISETP.GE.AND P2, PT, R9, c[0x0][0x3c8], PT ;  /* 0x0000f20009007a0c */ /* 0x000fc40003f46270 */
[C---:B------:R-:W-:Y:S01]  /*c870*/  @!P5 LEA R2, P4, R17.reuse, R0, 0x2 ;  /* 0x000000001102d211 */ /* 0x040fe200078810ff */
[----:B------:R-:W4:Y:S03]  /*c880*/  LDL R10, [R1+0xbc] ;  /* 0x0000bc00010a7983 */ /* 0x000f260000100800 */
[----:B------:R-:W-:Y:S01]  /*c890*/  @!P5 LEA.HI.X R3, R17, R4, R20, 0x2, P4 ;  /* 0x000000041103d211 */ /* 0x000fe200020f1414 */
[----:B------:R-:W4:Y:S04]  /*c8a0*/  LDL R8, [R1+0xb8] ;  /* 0x0000b80001087983 */ /* 0x000f280000100800 */
[----:B------:R-:W4:Y:S04]  /*c8b0*/  LDL R20, [R1+0x140] ;  /* 0x0001400001147983 */ /* 0x000f280000100800 */
[----:B------:R1:W-:Y:S04]  /*c8c0*/  @!P5 ST.E.64 [R2.64], R44 ;  /* 0x0000002c0200d985 */ /* 0x0003e8000c101b06 */
[----:B------:R-:W4:Y:S04]  /*c8d0*/  LDL R17, [R1+0x13c] ;  /* 0x00013c0001117983 */ /* 0x000f280000100800 */
[----:B------:R-:W4:Y:S04]  /*c8e0*/  LDL R36, [R1+0xac] ;  /* 0x0000ac0001247983 */ /* 0x000f280000100800 */
[----:B------:R-:W4:Y:S01]  /*c8f0*/  LDL R37, [R1+0x128] ;  /* 0x0001280001257983 */ /* 0x000f220000100800 */
[----:B-1----:R-:W-:-:S04]  /*c900*/  @!P1 LEA R6, P3, R11, R0, 0x2 ;  /* 0x000000000b069211 */ /* 0x002fc800078610ff */
[----:B------:R-:W-:Y:S02]  /*c910*/  @!P1 LEA.HI.X R7, R11, R4, R16, 0x2, P3 ;  /* 0x000000040b079211 */ /* 0x000fe400018f1410 */
[----:B------:R-:W4:Y:S04]  /*c920*/  LDL R11, [R1+0xb0] ;  /* 0x0000b000010b7983 */ /* 0x000f280000100800 */
[----:B------:R1:W-:Y:S04]  /*c930*/  @!P1 ST.E.64 [R6.64], R48 ;  /* 0x0000003006009985 */ /* 0x0003e8000c101b06 */
[----:B------:R-:W4:Y:S01]  /*c940*/  LDL R16, [R1+0xb4] ;  /* 0x0000b40001107983 */ /* 0x000f220000100800 */
[----:B------:R-:W-:-:S02]  /*c950*/  ISETP.GE.AND P1, PT, R14, c[0x0][0x3c8], PT ;  /* 0x0000f2000e007a0c */ /* 0x000fc40003f26270 */
[----:B------:R-:W-:-:S04]  /*c960*/  @!P6 LEA R2, P4, R26, R0, 0x2 ;  /* 0x000000001a02e211 */ /* 0x000fc800078810ff */
[----:B------:R-:W-:Y:S02]  /*c970*/  @!P6 LEA.HI.X R3, R26, R4, R27, 0x2, P4 ;  /* 0x000000041a03e211 */ /* 0x000fe400020f141b */
[----:B------:R-:W-:Y:S01]  /*c980*/  ISETP.GE.AND P5, PT, R21, c[0x0][0x3c8], PT ;  /* 0x0000f20015007a0c */ /* 0x000fe20003fa6270 */
[----:B------:R-:W4:Y:S01]  /*c990*/  LDL R26, [R1+0xa0] ;  /* 0x0000a000011a7983 */ /* 0x000f220000100800 */
[----:B-1----:R-:W-:-:S03]  /*c9a0*/  @!P2 LEA R6, P3, R9, R0, 0x2 ;  /* 0x000000000906a211 */ /* 0x002fc600078610ff */
[----:B------:R-:W-:Y:S04]  /*c9b0*/  @!P6 ST.E.64 [R2.64], R52 ;  /* 0x000000340200e985 */ /* 0x000fe8000c101b06 */
[----:B------:R-:W4:Y:S01]  /*c9c0*/  LDL R27, [R1+0x11c] ;  /* 0x00011c00011b7983 */ /* 0x000f220000100800 */
[----:B-----5:R-:W-:-:S03]  /*c9d0*/  @!P2 LEA.HI.X R7, R9, R4, R13, 0x2, P3 ;  /* 0x000000040907a211 */ /* 0x020fc600018f140d */
[----:B------:R-:W5:Y:S04]  /*c9e0*/  LDL R13, [R1+0x138] ;  /* 0x00013800010d7983 */ /* 0x000f680000100800 */
[----:B------:R1:W-:Y:S04]  /*c9f0*/  @!P2 ST.E.64 [R6.64], R56 ;  /* 0x000000380600a985 */ /* 0x0003e8000c101b06 */
[----:B------:R-:W5:Y:S01]  /*ca00*/  LDL R9, [R1+0x134] ;  /* 0x0001340001097983 */ /* 0x000f620000100800 */
[----:B-1----:R-:W-:-:S04]  /*ca10*/  @!P1 LEA R6, P3, R14, R0, 0x2 ;  /* 0x000000000e069211 */ /* 0x002fc800078610ff */
[----:B--2---:R-:W-:Y:S02]  /*ca20*/  @!P1 LEA.HI.X R7, R14, R4, R18, 0x2, P3 ;  /* 0x000000040e079211 */ /* 0x004fe400018f1412 */
[----:B------:R-:W2:Y:S04]  /*ca30*/  LDL R14, [R1+0x12c] ;  /* 0x00012c00010e7983 */ /* 0x000ea80000100800 */
[----:B------:R-:W2:Y:S01]  /*ca40*/  LDL R18, [R1+0x130] ;  /* 0x0001300001127983 */ /* 0x000ea20000100800 */
[----:B------:R-:W-:Y:S02]  /*ca50*/  ISETP.GE.AND P6, PT, R19, c[0x0][0x3c8], PT ;  /* 0x0000f20013007a0c */ /* 0x000fe40003fc6270 */
[----:B------:R-:W-:Y:S02]  /*ca60*/  @!P5 LEA R2, P4, R21, R0, 0x2 ;  /* 0x000000001502d211 */ /* 0x000fe400078810ff */
[----:B------:R-:W-:-:S02]  /*ca70*/  ISETP.GE.AND P2, PT, R15, c[0x0][0x3c8], PT ;  /* 0x0000f2000f007a0c */ /* 0x000fc40003f46270 */
[----:B---3--:R-:W-:Y:S02]  /*ca80*/  @!P5 LEA.HI.X R3, R21, R4, R23, 0x2, P4 ;  /* 0x000000041503d211 */ /* 0x008fe400020f1417 */
[----:B------:R-:W3:Y:S04]  /*ca90*/  LDL R21, [R1+0x9c] ;  /* 0x00009c0001157983 */ /* 0x000ee80000100800 */
[----:B------:R1:W-:Y:S04]  /*caa0*/  @!P5 ST.E.64 [R2.64], R60 ;  /* 0x0000003c0200d985 */ /* 0x0003e8000c101b06 */
[----:B------:R4:W-:Y:S04]  /*cab0*/  @!P1 ST.E.64 [R6.64], R64 ;  /* 0x0000004006009985 */ /* 0x0009e8000c101b06 */
[----:B------:R-:W3:Y:S01]  /*cac0*/  LDL R23, [R1+0x118] ;  /* 0x0001180001177983 */ /* 0x000ee20000100800 */
[----:B----4-:R-:W-:-:S02]  /*cad0*/  ISETP.GE.AND P5, PT, R10, c[0x0][0x3c8], PT ;  /* 0x0000f2000a007a0c */ /* 0x010fc40003fa6270 */
[-C--:B-1----:R-:W-:Y:S02]  /*cae0*/  @!P6 LEA R2, P4, R19, R0.reuse, 0x2 ;  /* 0x000000001302e211 */ /* 0x082fe400078810ff */
[----:B------:R-:W-:Y:S02]  /*caf0*/  @!P2 LEA R6, P3, R15, R0, 0x2 ;  /* 0x000000000f06a211 */ /* 0x000fe400078610ff */
[-C--:B------:R-:W-:Y:S02]  /*cb00*/  @!P6 LEA.HI.X R3, R19, R4.reuse, R20, 0x2, P4 ;  /* 0x000000041303e211 */ /* 0x080fe400020f1414 */
[----:B------:R-:W-:Y:S01]  /*cb10*/  ISETP.GE.AND P1, PT, R8, c[0x0][0x3c8], PT ;  /* 0x0000f20008007a0c */ /* 0x000fe20003f26270 */
[----:B------:R-:W4:Y:S04]  /*cb20*/  LDL R19, [R1+0x94] ;  /* 0x0000940001137983 */ /* 0x000f280000100800 */
[----:B------:R1:W-:Y:S01]  /*cb30*/  @!P6 ST.E.64 [R2.64], R68 ;  /* 0x000000440200e985 */ /* 0x0003e2000c101b06 */
[----:B------:R-:W-:-:S03]  /*cb40*/  @!P2 LEA.HI.X R7, R15, R4, R17, 0x2, P3 ;  /* 0x000000040f07a211 */ /* 0x000fc600018f1411 */
[----:B------:R-:W4:Y:S04]  /*cb50*/  LDL R17, [R1+0x90] ;  /* 0x0000900001117983 */ /* 0x000f280000100800 */
[----:B------:R1:W-:Y:S04]  /*cb60*/  @!P2 ST.E.64 [R6.64], R72 ;  /* 0x000000480600a985 */ /* 0x0003e8000c101b06 */
[----:B------:R-:W4:Y:S01]  /*cb70*/  LDL R15, [R1+0x8c] ;  /* 0x00008c00010f7983 */ /* 0x000f220000100800 */
[----:B------:R-:W-:-:S03]  /*cb80*/  ISETP.GE.AND P2, PT, R11, c[0x0][0x3c8], PT ;  /* 0x0000f2000b007a0c */ /* 0x000fc60003f46270 */
[----:B------:R-:W4:Y:S01]  /*cb90*/  LDL R20, [R1+0x110] ;  /* 0x0001100001147983 */ /* 0x000f220000100800 */
[-C--:B-1----:R-:W-:Y:S02]  /*cba0*/  @!P5 LEA R2, P4, R10, R0.reuse, 0x2 ;  /* 0x000000000a02d211 */ /* 0x082fe400078810ff */
[----:B------:R-:W-:Y:S02]  /*cbb0*/  ISETP.GE.AND P6, PT, R16, c[0x0][0x3c8], PT ;  /* 0x0000f20010007a0c */ /* 0x000fe40003fc6270 */
[----:B------:R-:W-:Y:S02]  /*cbc0*/  @!P1 LEA R6, P3, R8, R0, 0x2 ;  /* 0x0000000008069211 */ /* 0x000fe400078610ff */
[-C--:B-----5:R-:W-:Y:S02]  /*cbd0*/  @!P5 LEA.HI.X R3, R10, R4.reuse, R13, 0x2, P4 ;  /* 0x000000040a03d211 */ /* 0x0a0fe400020f140d */
[----:B------:R-:W5:Y:S04]  /*cbe0*/  LDL R10, [R1+0x98] ;  /* 0x00009800010a7983 */ /* 0x000f680000100800 */
[----:B------:R-:W5:Y:S01]  /*cbf0*/  LDL R13, [R1+0x88] ;  /* 0x00008800010d7983 */ /* 0x000f620000100800 */
[----:B------:R-:W-:-:S02]  /*cc00*/  @!P1 LEA.HI.X R7, R8, R4, R9, 0x2, P3 ;  /* 0x0000000408079211 */ /* 0x000fc400018f1409 */
[CC--:B------:R-:W-:Y:S01]  /*cc10*/  @!P2 LEA R8, P3, R11.reuse, R0.reuse, 0x2 ;  /* 0x000000000b08a211 */ /* 0x0c0fe200078610ff */
[----:B------:R1:W-:Y:S02]  /*cc20*/  @!P5 ST.E.64 [R2.64], R76 ;  /* 0x0000004c0200d985 */ /* 0x0003e4000c101b06 */
[C---:B-1----:R-:W-:Y:S02]  /*cc30*/  @!P6 LEA R2, P4, R16.reuse, R0, 0x2 ;  /* 0x000000001002e211 */ /* 0x042fe400078810ff */
[-C--:B--2---:R-:W-:Y:S02]  /*cc40*/  @!P2 LEA.HI.X R9, R11, R4.reuse, R14, 0x2, P3 ;  /* 0x000000040b09a211 */ /* 0x084fe400018f140e */
[----:B------:R-:W2:Y:S01]  /*cc50*/  LDL R11, [R1+0x114] ;  /* 0x00011400010b7983 */ /* 0x000ea20000100800 */
[----:B------:R-:W-:-:S03]  /*cc60*/  @!P6 LEA.HI.X R3, R16, R4, R18, 0x2, P4 ;  /* 0x000000041003e211 */ /* 0x000fc600020f1412 */
[----:B------:R-:W2:Y:S04]  /*cc70*/  LDL R18, [R1+0x10c] ;  /* 0x00010c0001127983 */ /* 0x000ea80000100800 */
[----:B------:R-:W2:Y:S04]  /*cc80*/  LDL R16, [R1+0x108] ;  /* 0x0001080001107983 */ /* 0x000ea80000100800 */
[----:B------:R-:W2:Y:S01]  /*cc90*/  LDL R14, [R1+0x104] ;  /* 0x00010400010e7983 */ /* 0x000ea20000100800 */
[----:B------:R-:W-:-:S03]  /*cca0*/  ISETP.GE.AND P5, PT, R36, c[0x0][0x3c8], PT ;  /* 0x0000f20024007a0c */ /* 0x000fc60003fa6270 */
[----:B------:R1:W-:Y:S01]  /*ccb0*/  @!P1 ST.E.64 [R6.64], R80 ;  /* 0x0000005006009985 */ /* 0x0003e2000c101b06 */
[----:B------:R-:W-:-:S03]  /*ccc0*/  ISETP.GE.AND P1, PT, R32, c[0x0][0x3c8], PT ;  /* 0x0000f20020007a0c */ /* 0x000fc60003f26270 */
[----:B------:R3:W-:Y:S01]  /*ccd0*/  @!P6 ST.E.64 [R2.64], R84 ;  /* 0x000000540200e985 */ /* 0x0007e2000c101b06 */
[----:B------:R-:W-:Y:S02]  /*cce0*/  ISETP.GE.AND P6, PT, R28, c[0x0][0x3c8], PT ;  /* 0x0000f2001c007a0c */ /* 0x000fe40003fc6270 */
[----:B------:R-:W-:Y:S01]  /*ccf0*/  ISETP.GE.AND P4, PT, R26, c[0x0][0x3c8], PT ;  /* 0x0000f2001a007a0c */ /* 0x000fe20003f86270 */
[----:B------:R3:W-:Y:S02]  /*cd00*/  @!P2 ST.E.64 [R8.64], R88 ;  /* 0x000000580800a985 */ /* 0x0007e4000c101b06 */
[----:B-1----:R-:W-:-:S04]  /*cd10*/  @!P5 LEA R6, P3, R36, R0, 0x2 ;  /* 0x000000002406d211 */ /* 0x002fc800078610ff */
[----:B---3--:R-:W-:Y:S02]  /*cd20*/  @!P1 LEA R2, P2, R32, R0, 0x2 ;  /* 0x0000000020029211 */ /* 0x008fe400078410ff */
[-C--:B------:R-:W-:Y:S02]  /*cd30*/  @!P5 LEA.HI.X R7, R36, R4.reuse, R37, 0x2, P3 ;  /* 0x000000042407d211 */ /* 0x080fe400018f1425 */
[----:B------:R-:W-:Y:S02]  /*cd40*/  ISETP.GE.AND P3, PT, R21, c[0x0][0x3c8], PT ;  /* 0x0000f20015007a0c */ /* 0x000fe40003f66270 */
[----:B------:R-:W-:Y:S01]  /*cd50*/  @!P1 LEA.HI.X R3, R32, R4, R33, 0x2, P2 ;  /* 0x0000000420039211 */ /* 0x000fe200010f1421 */
[----:B------:R1:W-:Y:S01]  /*cd60*/  @!P5 ST.E.64 [R6.64], R92 ;  /* 0x0000005c0600d985 */ /* 0x0003e2000c101b06 */
[----:B------:R-:W-:-:S03]  /*cd70*/  @!P6 LEA R8, P2, R28, R0, 0x2 ;  /* 0x000000001c08e211 */ /* 0x000fc600078410ff */
[----:B------:R3:W-:Y:S01]  /*cd80*/  @!P1 ST.E.64 [R2.64], R96 ;  /* 0x0000006002009985 */ /* 0x0007e2000c101b06 */
[----:B------:R-:W-:-:S05]  /*cd90*/  @!P6 LEA.HI.X R9, R28, R4, R29, 0x2, P2 ;  /* 0x000000041c09e211 */ /* 0x000fca00010f141d */
[----:B------:R-:W-:Y:S01]  /*cda0*/  @!P6 ST.E.64 [R8.64], R152 ;  /* 0x000000980800e985 */ /* 0x000fe2000c101b06 */
[----:B----4-:R-:W-:Y:S02]  /*cdb0*/  ISETP.GE.AND P6, PT, R19, c[0x0][0x3c8], PT ;  /* 0x0000f20013007a0c */ /* 0x010fe40003fc6270 */
[CC--:B-1----:R-:W-:Y:S02]  /*cdc0*/  @!P3 LEA R6, P2, R21.reuse, R0.reuse, 0x2 ;  /* 0x000000001506b211 */ /* 0x0c2fe400078410ff */
[C---:B---3--:R-:W-:Y:S02]  /*cdd0*/  @!P4 LEA R2, P5, R26.reuse, R0, 0x2 ;  /* 0x000000001a02c211 */ /* 0x048fe400078a10ff */
[-C--:B------:R-:W-:Y:S02]  /*cde0*/  @!P3 LEA.HI.X R7, R21, R4.reuse, R23, 0x2, P2 ;  /* 0x000000041507b211 */ /* 0x080fe400010f1417 */
[----:B------:R-:W-:Y:S02]  /*cdf0*/  @!P4 LEA.HI.X R3, R26, R4, R27, 0x2, P5 ;  /* 0x000000041a03c211 */ /* 0x000fe400028f141b */
[----:B------:R-:W-:-:S03]  /*ce00*/  ISETP.GE.AND P5, PT, R17, c[0x0][0x3c8], PT ;  /* 0x0000f20011007a0c */ /* 0x000fc60003fa6270 */
[----:B------:R1:W-:Y:S01]  /*ce10*/  @!P4 ST.E.64 [R2.64], R100 ;  /* 0x000000640200c985 */ /* 0x0003e2000c101b06 */
[----:B------:R-:W-:-:S03]  /*ce20*/  ISETP.GE.AND P4, PT, R15, c[0x0][0x3c8], PT ;  /* 0x0000f2000f007a0c */ /* 0x000fc60003f86270 */
[----:B------:R3:W-:Y:S01]  /*ce30*/  @!P3 ST.E.64 [R6.64], R104 ;  /* 0x000000680600b985 */ /* 0x0007e2000c101b06 */
[----:B-----5:R-:W-:Y:S02]  /*ce40*/  ISETP.GE.AND P1, PT, R10, c[0x0][0x3c8], PT ;  /* 0x0000f2000a007a0c */ /* 0x020fe40003f26270 */
[----:B------:R-:W-:-:S11]  /*ce50*/  ISETP.GE.AND P3, PT, R13, c[0x0][0x3c8], PT ;  /* 0x0000f2000d007a0c */ /* 0x000fd60003f66270 */
[----:B-1----:R-:W-:-:S04]  /*ce60*/  @!P1 LEA R2, P2, R10, R0, 0x2 ;  /* 0x000000000a029211 */ /* 0x002fc800078410ff */
[----:B--2---:R-:W-:Y:S02]  /*ce70*/  @!P1 LEA.HI.X R3, R10, R4, R11, 0x2, P2 ;  /* 0x000000040a039211 */ /* 0x004fe400010f140b */
[----:B------:R-:W-:-:S03]  /*ce80*/  @!P6 LEA R10, P2, R19, R0, 0x2 ;  /* 0x00000000130ae211 */ /* 0x000fc600078410ff */
[----:B------:R1:W-:Y:S01]  /*ce90*/  @!P1 ST.E.64 [R2.64], R108 ;  /* 0x0000006c02009985 */ /* 0x0003e2000c101b06 */
[----:B------:R-:W-:Y:S02]  /*cea0*/  @!P5 LEA R8, P1, R17, R0, 0x2 ;  /* 0x000000001108d211 */ /* 0x000fe400078210ff */
[----:B------:R-:W-:Y:S02]  /*ceb0*/  @!P6 LEA.HI.X R11, R19, R4, R20, 0x2, P2 ;  /* 0x00000004130be211 */ /* 0x000fe400010f1414 */
[----:B---3--:R-:W-:Y:S02]  /*cec0*/  @!P4 LEA R6, P2, R15, R0, 0x2 ;  /* 0x000000000f06c211 */ /* 0x008fe400078410ff */
[-C--:B------:R-:W-:Y:S02]  /*ced0*/  @!P5 LEA.HI.X R9, R17, R4.reuse, R18, 0x2, P1 ;  /* 0x000000041109d211 */ /* 0x080fe400008f1412 */
[----:B------:R-:W-:Y:S01]  /*cee0*/  @!P4 LEA.HI.X R7, R15, R4, R16, 0x2, P2 ;  /* 0x000000040f07c211 */ /* 0x000fe200010f1410 */
[----:B------:R2:W-:Y:S04]  /*cef0*/  @!P6 ST.E.64 [R10.64], R160 ;  /* 0x000000a00a00e985 */ /* 0x0005e8000c101b06 */
[----:B------:R2:W-:Y:S04]  /*cf00*/  @!P5 ST.E.64 [R8.64], R156 ;  /* 0x0000009c0800d985 */ /* 0x0005e8000c101b06 */
[----:B------:R2:W-:Y:S01]  /*cf10*/  @!P4 ST.E.64 [R6.64], R112 ;  /* 0x000000700600c985 */ /* 0x0005e2000c101b06 */
[----:B-1----:R-:W-:-:S04]  /*cf20*/  @!P3 LEA R2, P1, R13, R0, 0x2 ;  /* 0x000000000d02b211 */ /* 0x002fc800078210ff */
[----:B------:R-:W-:-:S05]  /*cf30*/  @!P3 LEA.HI.X R3, R13, R4, R14, 0x2, P1 ;  /* 0x000000040d03b211 */ /* 0x000fca00008f140e */
[----:B------:R2:W-:Y:S04]  /*cf40*/  @!P3 ST.E.64 [R2.64], R24 ;  /* 0x000000180200b985 */ /* 0x0005e8000c101b06 */
.L_x_79:
[----:B------:R-:W-:Y:S05]  /*cf50*/  BSYNC B0 ;  /* 0x0000000000007941 */ /* 0x000fea0003800000 */
.L_x_78:
[----:B------:R-:W-:Y:S05]  /*cf60*/  BRA.DIV ~URZ, `(.L_x_80) ;  /* 0x000039b27f007947 */ /* 0x000fea000b800000 */
[----:B--2---:R2:W1:Y:S04]  /*cf70*/  SHFL.IDX PT, R4, R5, 0x1, 0x1c1f ;  /* 0x003c1f0005047f89 */ /* 0x00446800000e0000 */
[----:B----4-:R2:W4:Y:S02]  /*cf80*/  SHFL.IDX PT, R0, R12, 0x1, 0x1c1f ;  /* 0x003c1f000c007f89 */ /* 0x01052400000e0000 */
.L_x_141:
[----:B------:R-:W-:Y:S05]  /*cf90*/  @P0 BRA `(.L_x_75) ;  /* 0x00001ce000000947 */ /* 0x000fea0003800000 */
[----:B-12---:R-:W2:Y:S04]  /*cfa0*/  LDL R5, [R1+0x84] ;  /* 0x0000840001057983 */ /* 0x006ea80000100800 */
[----:B------:R-:W5:Y:S04]  /*cfb0*/  LDL R17, [R1+0xfc] ;  /* 0x0000fc0001117983 */ /* 0x000f680000100800 */
[----:B---3--:R-:W3:Y:S04]  /*cfc0*/  LDL R21, [R1+0x178] ;  /* 0x0001780001157983 */ /* 0x008ee80000100800 */
[----:B----4-:R-:W4:Y:S04]  /*cfd0*/  LDL R25, [R1+0x100] ;  /* 0x0001000001197983 */ /* 0x010f280000100800 */
[----:B------:R-:W3:Y:S04]  /*cfe0*/  LDL R12, [R1+0xf8] ;  /* 0x0000f800010c7983 */ /* 0x000ee80000100800 */
        /* <DEDUP_REMOVED lines=13> */
[----:B------:R-:W3:Y:S01]  /*d0c0*/  LDL R28, [R1+0x128] ;  /* 0x00012800011c7983 */ /* 0x000ee20000100800 */
[----:B--2---:R-:W-:-:S02]  /*d0d0*/  ISETP.GE.AND P0, PT, R5, c[0x0][0x3c8], PT ;  /* 0x0000f20005007a0c */ /* 0x004fc40003f06270 */
[----:B-----5:R-:W-:-:S11]  /*d0e0*/  ISETP.GE.AND P4, PT, R17, c[0x0][0x3c8], PT ;  /* 0x0000f20011007a0c */ /* 0x020fd60003f86270 */
[----:B------:R-:W-:Y:S02]  /*d0f0*/  @!P0 IMAD.MOV.U32 R2, RZ, RZ, R0 ;  /* 0x000000ffff028224 */ /* 0x000fe400078e0000 */
[----:B------:R-:W-:-:S04]  /*d100*/  @!P0 IMAD.MOV.U32 R3, RZ, RZ, R4 ;  /* 0x000000ffff038224 */ /* 0x000fc800078e0004 */
[----:B------:R-:W-:Y:S01]  /*d110*/  @!P0 IMAD.WIDE R2, R5, 0x4, R2 ;  /* 0x0000000405028825 */ /* 0x000fe200078e0202 */
[----:B----4-:R-:W-:Y:S01]  /*d120*/  ISETP.GE.AND P5, PT, R25, c[0x0][0x3c8], PT ;  /* 0x0000f20019007a0c */ /* 0x010fe20003fa6270 */
[----:B------:R-:W2:Y:S04]  /*d130*/  LDL R5, [R1+0xdc] ;  /* 0x0000dc0001057983 */ /* 0x000ea80000100800 */
[----:B------:R1:W-:Y:S01]  /*d140*/  @!P0 ST.E.64 [R2.64], R116 ;  /* 0x0000007402008985 */ /* 0x0003e2000c101b06 */
[----:B------:R-:W-:-:S04]  /*d150*/  @!P4 LEA R6, P0, R17, R0, 0x2 ;  /* 0x000000001106c211 */ /* 0x000fc800078010ff */
[----:B---3--:R-:W-:Y:S02]  /*d160*/  @!P4 LEA.HI.X R7, R17, R4, R21, 0x2, P0 ;  /* 0x000000041107c211 */ /* 0x008fe400000f1415 */
[----:B------:R-:W3:Y:S04]  /*d170*/  LDL R21, [R1+0x164] ;  /* 0x0001640001157983 */ /* 0x000ee80000100800 */
[----:B------:R-:W4:Y:S01]  /*d180*/  LDL R17, [R1+0x160] ;  /* 0x0001600001117983 */ /* 0x000f220000100800 */
[----:B------:R-:W-:Y:S02]  /*d190*/  ISETP.GE.AND P3, PT, R12, c[0x0][0x3c8], PT ;  /* 0x0000f2000c007a0c */ /* 0x000fe40003f66270 */
[----:B------:R-:W-:Y:S02]  /*d1a0*/  @!P5 LEA R8, P6, R25, R0, 0x2 ;  /* 0x000000001908d211 */ /* 0x000fe400078c10ff */
[----:B------:R-:W-:-:S02]  /*d1b0*/  ISETP.GE.AND P1, PT, R20, c[0x0][0x3c8], PT ;  /* 0x0000f20014007a0c */ /* 0x000fc40003f26270 */
[----:B------:R-:W-:Y:S02]  /*d1c0*/  @!P5 LEA.HI.X R9, R25, R4, R26, 0x2, P6 ;  /* 0x000000041909d211 */ /* 0x000fe400030f141a */
[----:B------:R-:W-:Y:S01]  /*d1d0*/  ISETP.GE.AND P2, PT, R19, c[0x0][0x3c8], PT ;  /* 0x0000f20013007a0c */ /* 0x000fe20003f46270 */
[----:B------:R-:W5:Y:S01]  /*d1e0*/  LDL R25, [R1+0x150] ;  /* 0x0001500001197983 */ /* 0x000f620000100800 */
[----:B------:R-:W-:-:S03]  /*d1f0*/  ISETP.GE.AND P0, PT, R13, c[0x0][0x3c8], PT ;  /* 0x0000f2000d007a0c */ /* 0x000fc60003f06270 */
[----:B------:R-:W5:Y:S01]  /*d200*/  LDL R26, [R1+0x154] ;  /* 0x00015400011a7983 */ /* 0x000f620000100800 */
[----:B-1----:R-:W-:-:S03]  /*d210*/  @!P3 LEA R2, P6, R12, R0, 0x2 ;  /* 0x000000000c02b211 */ /* 0x002fc600078c10ff */
[----:B------:R1:W-:Y:S01]  /*d220*/  @!P5 ST.E.64 [R8.64], R154 ;  /* 0x0000009a0800d985 */ /* 0x0003e2000c101b06 */
[----:B------:R-:W-:-:S03]  /*d230*/  @!P3 LEA.HI.X R3, R12, R4, R15, 0x2, P6 ;  /* 0x000000040c03b211 */ /* 0x000fc600030f140f */
[----:B------:R-:W5:Y:S04]  /*d240*/  LDL R12, [R1+0xd4] ;  /* 0x0000d400010c7983 */ /* 0x000f680000100800 */
[----:B------:R1:W-:Y:S04]  /*d250*/  @!P4 ST.E.64 [R6.64], R128 ;  /* 0x000000800600c985 */ /* 0x0003e8000c101b06 */
[----:B------:R1:W-:Y:S04]  /*d260*/  @!P3 ST.E.64 [R2.64], R120 ;  /* 0x000000780200b985 */ /* 0x0003e8000c101b06 */
[----:B------:R-:W5:Y:S01]  /*d270*/  LDL R15, [R1+0x15c] ;  /* 0x00015c00010f7983 */ /* 0x000f620000100800 */
[----:B------:R-:W-:-:S02]  /*d280*/  ISETP.GE.AND P5, PT, R14, c[0x0][0x3c8], PT ;  /* 0x0000f2000e007a0c */ /* 0x000fc40003fa6270 */
[-C--:B-1----:R-:W-:Y:S02]  /*d290*/  @!P2 LEA R8, P4, R19, R0.reuse, 0x2 ;  /* 0x000000001308a211 */ /* 0x082fe400078810ff */
[----:B------:R-:W-:-:S04]  /*d2a0*/  @!P1 LEA R6, P3, R20, R0, 0x2 ;  /* 0x0000000014069211 */ /* 0x000fc800078610ff */
[-C--:B------:R-:W-:Y:S02]  /*d2b0*/  @!P1 LEA.HI.X R7, R20, R4.reuse, R24, 0x2, P3 ;  /* 0x0000000414079211 */ /* 0x080fe400018f1418 */
[----:B------:R-:W5:Y:S01]  /*d2c0*/  LDL R20, [R1+0x158] ;  /* 0x0001580001147983 */ /* 0x000f620000100800 */
[----:B------:R-:W-:-:S03]  /*d2d0*/  @!P2 LEA.HI.X R9, R19, R4, R23, 0x2, P4 ;  /* 0x000000041309a211 */ /* 0x000fc600020f1417 */
[----:B------:R-:W5:Y:S01]  /*d2e0*/  LDL R19, [R1+0xcc] ;  /* 0x0000cc0001137983 */ /* 0x000f620000100800 */
[C---:B------:R-:W-:Y:S02]  /*d2f0*/  @!P0 LEA R2, P6, R13.reuse, R0, 0x2 ;  /* 0x000000000d028211 */ /* 0x040fe400078c10ff */
[----:B------:R-:W-:Y:S01]  /*d300*/  ISETP.GE.AND P4, PT, R10, c[0x0][0x3c8], PT ;  /* 0x0000f2000a007a0c */ /* 0x000fe20003f86270 */
[----:B------:R-:W5:Y:S01]  /*d310*/  LDL R23, [R1+0xd0] ;  /* 0x0000d00001177983 */ /* 0x000f620000100800 */
[----:B------:R-:W-:-:S03]  /*d320*/  @!P0 LEA.HI.X R3, R13, R4, R18, 0x2, P6 ;  /* 0x000000040d038211 */ /* 0x000fc600030f1412 */
[----:B------:R-:W5:Y:S04]  /*d330*/  LDL R13, [R1+0xc8] ;  /* 0x0000c800010d7983 */ /* 0x000f680000100800 */
[----:B------:R1:W-:Y:S04]  /*d340*/  @!P2 ST.E.64 [R8.64], R150 ;  /* 0x000000960800a985 */ /* 0x0003e8000c101b06 */
[----:B------:R1:W-:Y:S04]  /*d350*/  @!P1 ST.E.64 [R6.64], R138 ;  /* 0x0000008a06009985 */ /* 0x0003e8000c101b06 */
[----:B------:R2:W-:Y:S01]  /*d360*/  @!P0 ST.E.64 [R2.64], R124 ;  /* 0x0000007c02008985 */ /* 0x0005e2000c101b06 */
[----:B------:R-:W-:-:S03]  /*d370*/  ISETP.GE.AND P3, PT, R11, c[0x0][0x3c8], PT ;  /* 0x0000f2000b007a0c */ /* 0x000fc60003f66270 */
[----:B------:R-:W5:Y:S04]  /*d380*/  LDL R18, [R1+0xc4] ;  /* 0x0000c40001127983 */ /* 0x000f680000100800 */
[----:B------:R-:W5:Y:S01]  /*d390*/  LDL R24, [R1+0x14c] ;  /* 0x00014c0001187983 */ /* 0x000f620000100800 */
[-C--:B-1----:R-:W-:Y:S02]  /*d3a0*/  @!P5 LEA R8, P6, R14, R0.reuse, 0x2 ;  /* 0x000000000e08d211 */ /* 0x082fe400078c10ff */
[----:B------:R-:W-:Y:S02]  /*d3b0*/  @!P4 LEA R6, P0, R10, R0, 0x2 ;  /* 0x000000000a06c211 */ /* 0x000fe400078010ff */
[-C--:B---3--:R-:W-:Y:S02]  /*d3c0*/  @!P5 LEA.HI.X R9, R14, R4.reuse, R21, 0x2, P6 ;  /* 0x000000040e09d211 */ /* 0x088fe400030f1415 */
[----:B------:R-:W3:Y:S01]  /*d3d0*/  LDL R21, [R1+0x148] ;  /* 0x0001480001157983 */ /* 0x000ee20000100800 */
[----:B----4-:R-:W-:-:S03]  /*d3e0*/  @!P4 LEA.HI.X R7, R10, R4, R17, 0x2, P0 ;  /* 0x000000040a07c211 */ /* 0x010fc600000f1411 */
[----:B------:R-:W4:Y:S01]  /*d3f0*/  LDL R17, [R1+0x144] ;  /* 0x0001440001117983 */ /* 0x000f220000100800 */
[----:B--2---:R-:W-:Y:S02]  /*d400*/  ISETP.GE.AND P2, PT, R5, c[0x0][0x3c8], PT ;  /* 0x0000f20005007a0c */ /* 0x004fe40003f46270 */
[----:B------:R-:W-:Y:S01]  /*d410*/  @!P3 LEA R2, P6, R11, R0, 0x2 ;  /* 0x000000000b02b211 */ /* 0x000fe200078c10ff */
[----:B------:R-:W2:Y:S01]  /*d420*/  LDL R10, [R1+0xbc] ;  /* 0x0000bc00010a7983 */ /* 0x000ea20000100800 */
[----:B------:R-:W-:-:S03]  /*d430*/  ISETP.GE.AND P1, PT, R16, c[0x0][0x3c8], PT ;  /* 0x0000f20010007a0c */ /* 0x000fc60003f26270 */
[----:B------:R1:W-:Y:S04]  /*d440*/  @!P5 ST.E.64 [R8.64], R158 ;  /* 0x0000009e0800d985 */ /* 0x0003e8000c101b06 */
[----:B------:R-:W2:Y:S01]  /*d450*/  LDL R14, [R1+0xc0] ;  /* 0x0000c000010e7983 */ /* 0x000ea20000100800 */
[----:B-----5:R-:W-:-:S03]  /*d460*/  ISETP.GE.AND P0, PT, R12, c[0x0][0x3c8], PT ;  /* 0x0000f2000c007a0c */ /* 0x020fc60003f06270 */
[----:B------:R5:W-:Y:S01]  /*d470*/  @!P4 ST.E.64 [R6.64], R142 ;  /* 0x0000008e0600c985 */ /* 0x000be2000c101b06 */
[----:B------:R-:W-:-:S03]  /*d480*/  @!P3 LEA.HI.X R3, R11, R4, R15, 0x2, P6 ;  /* 0x000000040b03b211 */ /* 0x000fc600030f140f */
[----:B------:R-:W2:Y:S01]  /*d490*/  LDL R11, [R1+0xb8] ;  /* 0x0000b800010b7983 */ /* 0x000ea20000100800 */
[----:B-1----:R-:W-:-:S03]  /*d4a0*/  @!P2 LEA R8, P6, R5, R0, 0x2 ;  /* 0x000000000508a211 */ /* 0x002fc600078c10ff */
[----:B------:R1:W-:Y:S04]  /*d4b0*/  @!P3 ST.E.64 [R2.64], R34 ;  /* 0x000000220200b985 */ /* 0x0003e8000c101b06 */
[----:B------:R-:W2:Y:S01]  /*d4c0*/  LDL R15, [R1+0xb4] ;  /* 0x0000b400010f7983 */ /* 0x000ea20000100800 */
[----:B-----5:R-:W-:Y:S02]  /*d4d0*/  @!P1 LEA R6, P3, R16, R0, 0x2 ;  /* 0x0000000010069211 */ /* 0x020fe400078610ff */
[----:B------:R-:W-:Y:S02]  /*d4e0*/  @!P2 LEA.HI.X R9, R5, R4, R20, 0x2, P6 ;  /* 0x000000040509a211 */ /* 0x000fe400030f1414 */
[----:B------:R-:W5:Y:S01]  /*d4f0*/  LDL R20, [R1+0x140] ;  /* 0x0001400001147983 */ /* 0x000f620000100800 */
[----:B------:R-:W-:-:S02]  /*d500*/  ISETP.GE.AND P4, PT, R19, c[0x0][0x3c8], PT ;  /* 0x0000f20013007a0c */ /* 0x000fc40003f86270 */
[----:B------:R-:W-:Y:S01]  /*d510*/  @!P1 LEA.HI.X R7, R16, R4, R26, 0x2, P3 ;  /* 0x0000000410079211 */ /* 0x000fe200018f141a */
[----:B------:R-:W5:Y:S01]  /*d520*/  LDL R5, [R1+0xb0] ;  /* 0x0000b00001057983 */ /* 0x000f620000100800 */
[----:B-1----:R-:W-:-:S03]  /*d530*/  @!P0 LEA R2, P6, R12, R0, 0x2 ;  /* 0x000000000c028211 */ /* 0x002fc600078c10ff */
[----:B------:R-:W5:Y:S01]  /*d540*/  LDL R16, [R1+0x13c] ;  /* 0x00013c0001107983 */ /* 0x000f620000100800 */
[----:B------:R-:W-:-:S03]  /*d550*/  @!P0 LEA.HI.X R3, R12, R4, R25, 0x2, P6 ;  /* 0x000000040c038211 */ /* 0x000fc600030f1419 */
[----:B------:R-:W5:Y:S01]  /*d560*/  LDL R12, [R1+0x138] ;  /* 0x00013800010c7983 */ /* 0x000f620000100800 */
[----:B------:R-:W-:-:S03]  /*d570*/  ISETP.GE.AND P3, PT, R13, c[0x0][0x3c8], PT ;  /* 0x0000f2000d007a0c */ /* 0x000fc60003f66270 */
[----:B------:R-:W-:Y:S04]  /*d580*/  @!P2 ST.E.64 [R8.64], R162 ;  /* 0x000000a20800a985 */ /* 0x000fe8000c101b06 */
        /* <DEDUP_REMOVED lines=10> */
[----:B------:R-:W4:Y:S04]  /*d630*/  LDL R17, [R1+0x130] ;  /* 0x0001300001117983 */ /* 0x000f280000100800 */
[----:B------:R-:W4:Y:S01]  /*d640*/  LDL R13, [R1+0x12c] ;  /* 0x00012c00010d7983 */ /* 0x000f220000100800 */
[----:B------:R-:W-:Y:S02]  /*d650*/  ISETP.GE.AND P2, PT, R18, c[0x0][0x3c8], PT ;  /* 0x0000f20012007a0c */ /* 0x000fe40003f46270 */
[C---:B------:R-:W-:Y:S01]  /*d660*/  @!P5 LEA R8, P1, R23.reuse, R0, 0x2 ;  /* 0x000000001708d211 */ /* 0x040fe200078210ff */
[----:B------:R-:W4:Y:S01]  /*d670*/  LDL R21, [R1+0x11c] ;  /* 0x00011c0001157983 */ /* 0x000f220000100800 */
[----:B--2---:R-:W-:Y:S02]  /*d680*/  ISETP.GE.AND P0, PT, R10, c[0x0][0x3c8], PT ;  /* 0x0000f2000a007a0c */ /* 0x004fe40003f06270 */
[----:B------:R-:W-:-:S02]  /*d690*/  @!P5 LEA.HI.X R9, R23, R4, R24, 0x2, P1 ;  /* 0x000000041709d211 */ /* 0x000fc400008f1418 */
[----:B------:R-:W2:Y:S04]  /*d6a0*/  LDL R23, [R1+0xa4] ;  /* 0x0000a40001177983 */ /* 0x000ea80000100800 */
[----:B------:R1:W-:Y:S01]  /*d6b0*/  @!P5 ST.E.64 [R8.64], R164 ;  /* 0x000000a40800d985 */ /* 0x0003e2000c101b06 */
[----:B------:R-:W-:-:S03]  /*d6c0*/  ISETP.GE.AND P1, PT, R14, c[0x0][0x3c8], PT ;  /* 0x0000f2000e007a0c */ /* 0x000fc60003f26270 */
[----:B------:R-:W-:Y:S04]  /*d6d0*/  @!P4 ST.E.64 [R6.64], R62 ;  /* 0x0000003e0600c985 */ /* 0x000fe8000c101b06 */
[----:B------:R5:W-:Y:S04]  /*d6e0*/  @!P3 ST.E.64 [R2.64], R42 ;  /* 0x0000002a0200b985 */ /* 0x000be8000c101b06 */
[----:B------:R-:W2:Y:S01]  /*d6f0*/  LDL R24, [R1+0x120] ;  /* 0x0001200001187983 */ /* 0x000ea20000100800 */
[----:B------:R-:W-:Y:S02]  /*d700*/  ISETP.GE.AND P5, PT, R11, c[0x0][0x3c8], PT ;  /* 0x0000f2000b007a0c */ /* 0x000fe40003fa6270 */
[----:B-1----:R-:W-:-:S04]  /*d710*/  @!P2 LEA R8, P6, R18, R0, 0x2 ;  /* 0x000000001208a211 */ /* 0x002fc800078c10ff */
[----:B-----5:R-:W-:Y:S02]  /*d720*/  @!P2 LEA.HI.X R9, R18, R4, R20, 0x2, P6 ;  /* 0x000000041209a211 */ /* 0x020fe400030f1414 */
[----:B------:R-:W5:Y:S01]  /*d730*/  LDL R20, [R1+0xa0] ;  /* 0x0000a00001147983 */ /* 0x000f620000100800 */
[-C--:B------:R-:W-:Y:S02]  /*d740*/  @!P0 LEA R2, P6, R10, R0.reuse, 0x2 ;  /* 0x000000000a028211 */ /* 0x080fe400078c10ff */
[----:B------:R-:W-:Y:S01]  /*d750*/  @!P1 LEA R6, P3, R14, R0, 0x2 ;  /* 0x000000000e069211 */ /* 0x000fe200078610ff */
[----:B------:R-:W5:Y:S01]  /*d760*/  LDL R18, [R1+0x98] ;  /* 0x0000980001127983 */ /* 0x000f620000100800 */
[----:B------:R-:W-:-:S03]  /*d770*/  @!P0 LEA.HI.X R3, R10, R4, R12, 0x2, P6 ;  /* 0x000000040a038211 */ /* 0x000fc600030f140c */
[----:B------:R-:W5:Y:S01]  /*d780*/  LDL R10, [R1+0x9c] ;  /* 0x00009c00010a7983 */ /* 0x000f620000100800 */
[----:B------:R-:W-:Y:S02]  /*d790*/  ISETP.GE.AND P4, PT, R15, c[0x0][0x3c8], PT ;  /* 0x0000f2000f007a0c */ /* 0x000fe40003f86270 */
[----:B------:R-:W-:Y:S01]  /*d7a0*/  @!P1 LEA.HI.X R7, R14, R4, R16, 0x2, P3 ;  /* 0x000000040e079211 */ /* 0x000fe200018f1410 */
[----:B------:R-:W5:Y:S01]  /*d7b0*/  LDL R12, [R1+0x8c] ;  /* 0x00008c00010c7983 */ /* 0x000f620000100800 */
[----:B------:R-:W-:-:S03]  /*d7c0*/  ISETP.GE.AND P3, PT, R5, c[0x0][0x3c8], PT ;  /* 0x0000f20005007a0c */ /* 0x000fc60003f66270 */
[----:B------:R-:W5:Y:S04]  /*d7d0*/  LDL R16, [R1+0x94] ;  /* 0x0000940001107983 */ /* 0x000f680000100800 */
[----:B------:R-:W5:Y:S04]  /*d7e0*/  LDL R14, [R1+0x90] ;  /* 0x00009000010e7983 */ /* 0x000f680000100800 */
[----:B------:R1:W-:Y:S04]  /*d7f0*/  @!P2 ST.E.64 [R8.64], R166 ;  /* 0x000000a60800a985 */ /* 0x0003e8000c101b06 */
[----:B------:R1:W-:Y:S04]  /*d800*/  @!P1 ST.E.64 [R6.64], R66 ;  /* 0x0000004206009985 */ /* 0x0003e8000c101b06 */
[----:B------:R3:W-:Y:S01]  /*d810*/  @!P0 ST.E.64 [R2.64], R46 ;  /* 0x0000002e02008985 */ /* 0x0007e2000c101b06 */
[----:B-1----:R-:W-:-:S02]  /*d820*/  @!P5 LEA R8, P6, R11, R0, 0x2 ;  /* 0x000000000b08d211 */ /* 0x002fc400078c10ff */
[----:B------:R-:W-:Y:S02]  /*d830*/  @!P4 LEA R6, P0, R15, R0, 0x2 ;  /* 0x000000000f06c211 */ /* 0x000fe400078010ff */
[----:B---3--:R-:W-:Y:S02]  /*d840*/  @!P5 LEA.HI.X R9, R11, R4, R19, 0x2, P6 ;  /* 0x000000040b09d211 */ /* 0x008fe400030f1413 */
[----:B------:R-:W3:Y:S01]  /*d850*/  LDL R11, [R1+0x118] ;  /* 0x00011800010b7983 */ /* 0x000ee20000100800 */
[----:B------:R-:W-:-:S03]  /*d860*/  @!P3 LEA R2, P6, R5, R0, 0x2 ;  /* 0x000000000502b211 */ /* 0x000fc600078c10ff */
[----:B------:R-:W3:Y:S01]  /*d870*/  LDL R19, [R1+0x114] ;  /* 0x0001140001137983 */ /* 0x000ee20000100800 */
[-C--:B----4-:R-:W-:Y:S02]  /*d880*/  @!P4 LEA.HI.X R7, R15, R4.reuse, R17, 0x2, P0 ;  /* 0x000000040f07c211 */ /* 0x090fe400000f1411 */
[----:B------:R-:W-:Y:S01]  /*d890*/  @!P3 LEA.HI.X R3, R5, R4, R13, 0x2, P6 ;  /* 0x000000040503b211 */ /* 0x000fe200030f140d */
[----:B------:R-:W4:Y:S04]  /*d8a0*/  LDL R17, [R1+0x110] ;  /* 0x0001100001117983 */ /* 0x000f280000100800 */
[----:B------:R-:W4:Y:S04]  /*d8b0*/  LDL R15, [R1+0x10c] ;  /* 0x00010c00010f7983 */ /* 0x000f280000100800 */
[----:B------:R-:W4:Y:S04]  /*d8c0*/  LDL R13, [R1+0x108] ;  /* 0x00010800010d7983 */ /* 0x000f280000100800 */
[----:B------:R-:W4:Y:S01]  /*d8d0*/  LDL R5, [R1+0x88] ;  /* 0x0000880001057983 */ /* 0x000f220000100800 */
[----:B------:R-:W-:-:S02]  /*d8e0*/  ISETP.GE.AND P2, PT, R27, c[0x0][0x3c8], PT ;  /* 0x0000f2001b007a0c */ /* 0x000fc40003f46270 */
[----:B------:R-:W-:Y:S02]  /*d8f0*/  ISETP.GE.AND P1, PT, R25, c[0x0][0x3c8], PT ;  /* 0x0000f20019007a0c */ /* 0x000fe40003f26270 */
[----:B--2---:R-:W-:Y:S01]  /*d900*/  ISETP.GE.AND P0, PT, R23, c[0x0][0x3c8], PT ;  /* 0x0000f20017007a0c */ /* 0x004fe20003f06270 */
[----:B------:R1:W-:Y:S04]  /*d910*/  @!P5 ST.E.64 [R8.64], R168 ;  /* 0x000000a80800d985 */ /* 0x0003e8000c101b06 */
[----:B------:R2:W-:Y:S04]  /*d920*/  @!P4 ST.E.64 [R6.64], R70 ;  /* 0x000000460600c985 */ /* 0x0005e8000c101b06 */
[----:B------:R5:W-:Y:S01]  /*d930*/  @!P3 ST.E.64 [R2.64], R50 ;  /* 0x000000320200b985 */ /* 0x000be2000c101b06 */
[----:B-1----:R-:W-:-:S02]  /*d940*/  @!P2 LEA R8, P5, R27, R0, 0x2 ;  /* 0x000000001b08a211 */ /* 0x002fc400078a10ff */
[-C--:B--2---:R-:W-:Y:S02]  /*d950*/  @!P1 LEA R6, P6, R25, R0.reuse, 0x2 ;  /* 0x0000000019069211 */ /* 0x084fe400078c10ff */
[----:B-----5:R-:W-:Y:S02]  /*d960*/  ISETP.GE.AND P4, PT, R20, c[0x0][0x3c8], PT ;  /* 0x0000f20014007a0c */ /* 0x020fe40003f86270 */
[----:B------:R-:W-:Y:S02]  /*d970*/  @!P0 LEA R2, P3, R23, R0, 0x2 ;  /* 0x0000000017028211 */ /* 0x000fe400078610ff */
[-C--:B------:R-:W-:Y:S02]  /*d980*/  @!P2 LEA.HI.X R9, R27, R4.reuse, R28, 0x2, P5 ;  /* 0x000000041b09a211 */ /* 0x080fe400028f141c */
[-C--:B------:R-:W-:Y:S02]  /*d990*/  @!P1 LEA.HI.X R7, R25, R4.reuse, R26, 0x2, P6 ;  /* 0x0000000419079211 */ /* 0x080fe400030f141a */
[----:B------:R-:W-:Y:S01]  /*d9a0*/  @!P0 LEA.HI.X R3, R23, R4, R24, 0x2, P3 ;  /* 0x0000000417038211 */ /* 0x000fe200018f1418 */
[----:B------:R-:W-:Y:S01]  /*d9b0*/  @!P2 ST.E.64 [R8.64], R90 ;  /* 0x0000005a0800a985 */ /* 0x000fe2000c101b06 */
[----:B------:R-:W-:-:S03]  /*d9c0*/  ISETP.GE.AND P5, PT, R10, c[0x0][0x3c8], PT ;  /* 0x0000f2000a007a0c */ /* 0x000fc60003fa6270 */
[----:B------:R1:W-:Y:S01]  /*d9d0*/  @!P1 ST.E.64 [R6.64], R74 ;  /* 0x0000004a06009985 */ /* 0x0003e2000c101b06 */
[----:B------:R-:W-:-:S03]  /*d9e0*/  ISETP.GE.AND P3, PT, R18, c[0x0][0x3c8], PT ;  /* 0x0000f20012007a0c */ /* 0x000fc60003f66270 */
[----:B------:R2:W-:Y:S01]  /*d9f0*/  @!P0 ST.E.64 [R2.64], R54 ;  /* 0x0000003602008985 */ /* 0x0005e2000c101b06 */
[----:B------:R-:W-:Y:S02]  /*da00*/  ISETP.GE.AND P2, PT, R16, c[0x0][0x3c8], PT ;  /* 0x0000f20010007a0c */ /* 0x000fe40003f46270 */
[----:B------:R-:W-:Y:S02]  /*da10*/  ISETP.GE.AND P1, PT, R14, c[0x0][0x3c8], PT ;  /* 0x0000f2000e007a0c */ /* 0x000fe40003f26270 */
[----:B-1----:R-:W-:-:S04]  /*da20*/  @!P4 LEA R6, P0, R20, R0, 0x2 ;  /* 0x000000001406c211 */ /* 0x002fc800078010ff */
[----:B------:R-:W-:Y:S02]  /*da30*/  @!P4 LEA.HI.X R7, R20, R4, R21, 0x2, P0 ;  /* 0x000000041407c211 */ /* 0x000fe400000f1415 */
[----:B------:R-:W-:Y:S02]  /*da40*/  ISETP.GE.AND P0, PT, R12, c[0x0][0x3c8], PT ;  /* 0x0000f2000c007a0c */ /* 0x000fe40003f06270 */
[C---:B--2---:R-:W-:Y:S01]  /*da50*/  @!P5 LEA R2, P6, R10.reuse, R0, 0x2 ;  /* 0x000000000a02d211 */ /* 0x044fe200078c10ff */
[----:B------:R1:W-:Y:S03]  /*da60*/  @!P4 ST.E.64 [R6.64], R78 ;  /* 0x0000004e0600c985 */ /* 0x0003e6000c101b06 */
[----:B---3--:R-:W-:Y:S02]  /*da70*/  @!P5 LEA.HI.X R3, R10, R4, R11, 0x2, P6 ;  /* 0x000000040a03d211 */ /* 0x008fe400030f140b */
[----:B------:R-:W-:-:S02]  /*da80*/  @!P3 LEA R10, P4, R18, R0, 0x2 ;  /* 0x00000000120ab211 */ /* 0x000fc400078810ff */
[-C--:B------:R-:W-:Y:S01]  /*da90*/  @!P2 LEA R8, P6, R16, R0.reuse, 0x2 ;  /* 0x000000001008a211 */ /* 0x080fe200078c10ff */
[----:B------:R2:W-:Y:S01]  /*daa0*/  @!P5 ST.E.64 [R2.64], R82 ;  /* 0x000000520200d985 */ /* 0x0005e2000c101b06 */
[----:B-1----:R-:W-:Y:S02]  /*dab0*/  @!P1 LEA R6, P5, R14, R0, 0x2 ;  /* 0x000000000e069211 */ /* 0x002fe400078a10ff */
[-C--:B------:R-:W-:Y:S02]  /*dac0*/  @!P3 LEA.HI.X R11, R18, R4.reuse, R19, 0x2, P4 ;  /* 0x00000004120bb211 */ /* 0x080fe400020f1413 */
[-C--:B----4-:R-:W-:Y:S02]  /*dad0*/  @!P2 LEA.HI.X R9, R16, R4.reuse, R17, 0x2, P6 ;  /* 0x000000041009a211 */ /* 0x090fe400030f1411 */
[----:B------:R-:W-:Y:S01]  /*dae0*/  @!P1 LEA.HI.X R7, R14, R4, R15, 0x2, P5 ;  /* 0x000000040e079211 */ /* 0x000fe200028f140f */
[----:B------:R1:W-:Y:S04]  /*daf0*/  @!P3 ST.E.64 [R10.64], R98 ;  /* 0x000000620a00b985 */ /* 0x0003e8000c101b06 */
[----:B------:R1:W-:Y:S04]  /*db00*/  @!P2 ST.E.64 [R8.64], R94 ;  /* 0x0000005e0800a985 */ /* 0x0003e8000c101b06 */
[----:B------:R1:W-:Y:S01]  /*db10*/  @!P1 ST.E.64 [R6.64], R86 ;  /* 0x0000005606009985 */ /* 0x0003e2000c101b06 */
[----:B--2---:R-:W-:-:S04]  /*db20*/  @!P0 LEA R2, P4, R12, R0, 0x2 ;  /* 0x000000000c028211 */ /* 0x004fc800078810ff */
[----:B------:R-:W-:-:S05]  /*db30*/  @!P0 LEA.HI.X R3, R12, R4, R13, 0x2, P4 ;  /* 0x000000040c038211 */ /* 0x000fca00020f140d */
[----:B------:R1:W-:Y:S01]  /*db40*/  @!P0 ST.E.64 [R2.64], R58 ;  /* 0x0000003a02008985 */ /* 0x0003e2000c101b06 */
[----:B------:R-:W-:-:S13]  /*db50*/  ISETP.GE.AND P0, PT, R5, c[0x0][0x3c8], PT ;  /* 0x0000f20005007a0c */ /* 0x000fda0003f06270 */
[----:B------:R-:W-:Y:S05]  /*db60*/  @P0 BRA `(.L_x_75) ;  /* 0x0000111000000947 */ /* 0x000fea0003800000 */
[----:B------:R-:W2:Y:S01]  /*db70*/  LDL R12, [R1+0x104] ;  /* 0x00010400010c7983 */ /* 0x000ea20000100800 */
[----:B-1----:R-:W-:-:S04]  /*db80*/  LEA R2, P0, R5, R0, 0x2 ;  /* 0x0000000005027211 */ /* 0x002fc800078010ff */
[----:B--2---:R-:W-:-:S05]  /*db90*/  LEA.HI.X R3, R5, R4, R12, 0x2, P0 ;  /* 0x0000000405037211 */ /* 0x004fca00000f140c */
[----:B------:R1:W-:Y:S01]  /*dba0*/  ST.E.64 [R2.64], R30 ;  /* 0x0000001e02007985 */ /* 0x0003e2000c101b06 */
[----:B------:R-:W-:Y:S05]  /*dbb0*/  BRA `(.L_x_75) ;  /* 0x000010c000007947 */ /* 0x000fea0003800000 */
.L_x_60:
[----:B------:R-:W2:Y:S04]  /*dbc0*/  LDL.LU R4, [R1+0x40] ;  /* 0x0000400001047983 */ /* 0x000ea80000300800 */
[----:B------:R-:W3:Y:S01]  /*dbd0*/  LDL.LU R6, [R1+0x44] ;  /* 0x0000440001067983 */ /* 0x000ee20000300800 */
[----:B------:R-:W-:Y:S02]  /*dbe0*/  ISETP.NE.U32.AND P1, PT, RZ, c[0x0][0x508], PT ;  /* 0x00014200ff007a0c */ /* 0x000fe40003f25070 */
[----:B------:R-:W-:Y:S01]  /*dbf0*/  ISETP.NE.U32.AND P3, PT, RZ, c[0x0][0x500], PT ;  /* 0x00014000ff007a0c */ /* 0x000fe20003f65070 */
[----:B------:R-:W4:Y:S01]  /*dc00*/  LDL.LU R0, [R1+0x58] ;  /* 0x0000580001007983 */ /* 0x000f220000300800 */
[----:B------:R-:W-:Y:S01]  /*dc10*/  ISETP.NE.AND.EX P1, PT, RZ, c[0x0][0x50c], PT, P1 ;  /* 0x00014300ff007a0c */ /* 0x000fe20003f25310 */
[----:B------:R-:W-:Y:S01]  /*dc20*/  IMAD.MOV.U32 R8, RZ, RZ, RZ ;  /* 0x000000ffff087224 */ /* 0x000fe200078e00ff */
[----:B------:R-:W-:Y:S01]  /*dc30*/  ISETP.NE.AND.EX P3, PT, RZ, c[0x0][0x504], PT, P3 ;  /* 0x00014100ff007a0c */ /* 0x000fe20003f65330 */
[----:B------:R-:W-:Y:S01]  /*dc40*/  IMAD.MOV.U32 R21, RZ, RZ, c[0x0][0x388] ;  /* 0x0000e200ff157624 */ /* 0x000fe200078e00ff */
[----:B--2---:R-:W-:-:S09]  /*dc50*/  IADD3 R2, P2, R4, c[0x0][0x500], RZ ;  /* 0x0001400004027a10 */ /* 0x004fd20007f5e0ff */
[----:B------:R-:W-:Y:S02]  /*dc60*/  @P1 IADD3 R4, P0, R4, c[0x0][0x508], RZ ;  /* 0x0001420004041a10 */ /* 0x000fe40007f1e0ff */
[C---:B---3--:R-:W-:Y:S02]  /*dc70*/  IADD3.X R3, R6.reuse, c[0x0][0x504], RZ, P2, !PT ;  /* 0x0001410006037a10 */ /* 0x048fe400017fe4ff */
[----:B------:R-:W-:-:S03]  /*dc80*/  @P1 IADD3.X R5, R6, c[0x0][0x50c], RZ, P0, !PT ;  /* 0x0001430006051a10 */ /* 0x000fc600007fe4ff */
[----:B------:R1:W5:Y:S04]  /*dc90*/  @P3 LDG.E R8, [R2.64] ;  /* 0x0000000602083981 */ /* 0x000368000c1e1900 */
[----:B------:R1:W5:Y:S01]  /*dca0*/  @P1 LDG.E R21, [R4.64] ;  /* 0x0000000604151981 */ /* 0x000362000c1e1900 */
[----:B----4-:R-:W-:-:S04]  /*dcb0*/  ISETP.NE.AND P0, PT, R0, RZ, PT ;  /* 0x000000ff0000720c */ /* 0x010fc80003f05270 */
[----:B------:R-:W-:Y:S01]  /*dcc0*/  SEL R19, R0, c[0x0][0x3d4], P0 ;  /* 0x0000f50000137a07 */ /* 0x000fe20000000000 */
[----:B------:R-:W-:Y:S05]  /*dcd0*/  @P1 BRA `(.L_x_81) ;  /* 0x0000004000001947 */ /* 0x000fea0003800000 */
[----:B------:R-:W-:Y:S05]  /*dce0*/  @!P3 BRA `(.L_x_81) ;  /* 0x000000300000b947 */ /* 0x000fea0003800000 */
[----:B------:R2:W3:Y:S04]  /*dcf0*/  LDG.E R0, [R2.64] ;  /* 0x0000000602007981 */ /* 0x0004e8000c1e1900 */
[----:B-12---:R-:W3:Y:S02]  /*dd00*/  LDG.E R2, [R2.64+0x4] ;  /* 0x0000040602027981 */ /* 0x006ee4000c1e1900 */
[----:B---3-5:R-:W-:Y:S02]  /*dd10*/  IADD3 R21, -R0, R2, RZ ;  /* 0x0000000200157210 */ /* 0x028fe40007ffe1ff */
.L_x_81:
[----:B-1----:R-:W2:Y:S04]  /*dd20*/  LDL.LU R4, [R1+0x50] ;  /* 0x0000500001047983 */ /* 0x002ea80000300800 */
[----:B------:R-:W3:Y:S04]  /*dd30*/  LDL.LU R2, [R1+0x3c] ;  /* 0x00003c0001027983 */ /* 0x000ee80000300800 */
[----:B------:R-:W4:Y:S01]  /*dd40*/  LDL.LU R0, [R1+0x7c] ;  /* 0x00007c0001007983 */ /* 0x000f220000300800 */
[----:B------:R-:W-:Y:S01]  /*dd50*/  BSSY B0, `(.L_x_82) ;  /* 0x0000039000007945 */ /* 0x000fe20003800000 */
[----:B-----5:R-:W-:-:S02]  /*dd60*/  SHF.R.S32.HI R18, RZ, 0x1f, R8 ;  /* 0x0000001fff127819 */ /* 0x020fc40000011408 */
[----:B------:R-:W1:Y:S02]  /*dd70*/  S2R R3, SR_TID.X ;  /* 0x0000000000037919 */ /* 0x000e640000002100 */
[----:B-1----:R-:W-:Y:S02]  /*dd80*/  ISETP.GT.AND P0, PT, R3, 0x7f, PT ;  /* 0x0000007f0300780c */ /* 0x002fe40003f04270 */
[----:B--2---:R-:W-:Y:S02]  /*dd90*/  LOP3.LUT R9, R4, 0xffff, RZ, 0xc0, !PT ;  /* 0x0000ffff04097812 */ /* 0x004fe400078ec0ff */
[----:B---3--:R-:W-:Y:S02]  /*dda0*/  SEL R15, R2, RZ, !P3 ;  /* 0x000000ff020f7207 */ /* 0x008fe40005800000 */
[----:B----4-:R-:W-:-:S07]  /*ddb0*/  SEL R20, R0, RZ, !P3 ;  /* 0x000000ff00147207 */ /* 0x010fce0005800000 */
[----:B------:R-:W-:Y:S05]  /*ddc0*/  @P0 BRA `(.L_x_83) ;  /* 0x0000031000000947 */ /* 0x000fea0003800000 */
[----:B------:R-:W2:Y:S01]  /*ddd0*/  LDL R2, [R1+0x4c] ;  /* 0x00004c0001027983 */ /* 0x000ea20000100800 */
[----:B------:R-:W-:Y:S01]  /*dde0*/  IMAD R0, R21, c[0x0][0x4e8], RZ ;  /* 0x00013a0015007a24 */ /* 0x000fe200078e02ff */
[----:B--2---:R-:W-:-:S04]  /*ddf0*/  LEA R14, R2, R3, 0x7 ;  /* 0x00000003020e7211 */ /* 0x004fc800078e38ff */
[----:B------:R-:W-:-:S13]  /*de00*/  ISETP.GE.AND P0, PT, R14, R0, PT ;  /* 0x000000000e00720c */ /* 0x000fda0003f06270 */
[----:B------:R-:W-:Y:S05]  /*de10*/  @P0 BRA `(.L_x_83) ;  /* 0x000002c000000947 */ /* 0x000fea0003800000 */
[----:B------:R-:W2:Y:S01]  /*de20*/  LDL.LU R23, [R1+0x80] ;  /* 0x0000800001177983 */ /* 0x000ea20000300800 */
[----:B------:R-:W-:Y:S01]  /*de30*/  IMAD.MOV.U32 R0, RZ, RZ, 0x368 ;  /* 0x00000368ff007424 */ /* 0x000fe200078e00ff */
[----:B------:R-:W-:-:S04]  /*de40*/  ISETP.GT.AND P2, PT, R19, 0x1, PT ;  /* 0x000000011300780c */ /* 0x000fc80003f44270 */
[----:B------:R-:W-:-:S04]  /*de50*/  SEL R0, R0, 0x328, P2 ;  /* 0x0000032800007807 */ /* 0x000fc80001000000 */
[----:B------:R1:W3:Y:S08]  /*de60*/  LDC.64 R6, c[0x0][R0+0x170] ;  /* 0x00005c0000067b82 */ /* 0x0002f00000000a00 */
[----:B------:R1:W4:Y:S08]  /*de70*/  LDC.64 R4, c[0x0][R0+0x168] ;  /* 0x00005a0000047b82 */ /* 0x0003300000000a00 */
[----:B------:R1:W5:Y:S08]  /*de80*/  LDC.64 R12, c[0x0][R0+0x178] ;  /* 0x00005e00000c7b82 */ /* 0x0003700000000a00 */
[----:B------:R1:W2:Y:S02]  /*de90*/  LDC.64 R10, c[0x0][R0+0x160] ;  /* 0x00005800000a7b82 */ /* 0x0002a40000000a00 */
[----:B-1----:R-:W-:-:S02]  /*dea0*/  IMAD.MOV.U32 R0, RZ, RZ, c[0x0][0x4e8] ;  /* 0x00013a00ff007624 */ /* 0x002fc400078e00ff */
[-C--:B---3--:R-:W-:Y:S02]  /*deb0*/  IMAD R7, R7, R15.reuse, RZ ;  /* 0x0000000f07077224 */ /* 0x088fe400078e02ff */
[----:B------:R-:W-:Y:S01]  /*dec0*/  IMAD.WIDE.U32 R2, R6, R15, RZ ;  /* 0x0000000f06027225 */ /* 0x000fe200078e00ff */
[----:B------:R-:W-:Y:S02]  /*ded0*/  ISETP.NE.AND P0, PT, R0, 0x1, PT ;  /* 0x000000010000780c */ /* 0x000fe40003f05270 */
[----:B------:R-:W-:Y:S01]  /*dee0*/  MOV R0, R14 ;  /* 0x0000000e00007202 */ /* 0x000fe20000000f00 */
[----:B------:R-:W-:Y:S02]  /*def0*/  IMAD R7, R6, R20, R7 ;  /* 0x0000001406077224 */ /* 0x000fe400078e0207 */
[-C--:B----4-:R-:W-:Y:S02]  /*df00*/  IMAD R16, R5, R9.reuse, RZ ;  /* 0x0000000905107224 */ /* 0x090fe400078e02ff */
[----:B------:R-:W-:Y:S01]  /*df10*/  IMAD.WIDE.U32 R4, R4, R9, RZ ;  /* 0x0000000904047225 */ /* 0x000fe200078e00ff */
[----:B------:R-:W-:-:S03]  /*df20*/  IADD3 R3, R3, R7, RZ ;  /* 0x0000000703037210 */ /* 0x000fc60007ffe0ff */
[----:B------:R-:W-:Y:S02]  /*df30*/  IMAD.IADD R16, R5, 0x1, R16 ;  /* 0x0000000105107824 */ /* 0x000fe400078e0210 */
[----:B------:R-:W-:-:S05]  /*df40*/  @P0 IMAD.HI.U32 R17, R14, c[0x0][0x4ec], RZ ;  /* 0x00013b000e110a27 */ /* 0x000fca00078e00ff */
[----:B------:R-:W-:Y:S02]  /*df50*/  @P0 SHF.R.U32.HI R0, RZ, c[0x0][0x4f0], R17 ;  /* 0x00013c00ff000a19 */ /* 0x000fe40000011611 */
[----:B------:R-:W-:-:S03]  /*df60*/  IADD3 R17, P1, P0, R2, R4, R8 ;  /* 0x0000000402117210 */ /* 0x000fc6000783e008 */
[----:B------:R-:W-:-:S04]  /*df70*/  IMAD.MOV R2, RZ, RZ, -R0 ;  /* 0x000000ffff027224 */ /* 0x000fc800078e0a00 */
[----:B------:R-:W-:Y:S01]  /*df80*/  IMAD R2, R2, c[0x0][0x4e8], R14 ;  /* 0x00013a0002027a24 */ /* 0x000fe200078e020e */
[----:B--2---:R-:W-:-:S05]  /*df90*/  SEL R6, R23, RZ, P2 ;  /* 0x000000ff17067207 */ /* 0x004fca0001000000 */
[-C--:B-----5:R-:W-:Y:S02]  /*dfa0*/  IMAD R7, R13, R6.reuse, RZ ;  /* 0x000000060d077224 */ /* 0x0a0fe400078e02ff */
[----:B------:R-:W-:Y:S01]  /*dfb0*/  IMAD.WIDE.U32 R4, R12, R6, RZ ;  /* 0x000000060c047225 */ /* 0x000fe200078e00ff */
[----:B------:R-:W-:Y:S02]  /*dfc0*/  IADD3.X R12, R3, R16, R18, P1, P0 ;  /* 0x00000010030c7210 */ /* 0x000fe40000fe0412 */
[----:B------:R-:W-:Y:S02]  /*dfd0*/  SHF.R.S32.HI R3, RZ, 0x1f, R0 ;  /* 0x0000001fff037819 */ /* 0x000fe40000011400 */
[----:B------:R-:W-:Y:S01]  /*dfe0*/  IADD3 R5, R5, R7, RZ ;  /* 0x0000000705057210 */ /* 0x000fe20007ffe0ff */
[----:B------:R-:W-:Y:S01]  /*dff0*/  IMAD.MOV.U32 R7, RZ, RZ, c[0x0][0x4a8] ;  /* 0x00012a00ff077624 */ /* 0x000fe200078e00ff */
[----:B------:R-:W-:Y:S01]  /*e000*/  IADD3 R4, P1, P0, R0, R17, R4 ;  /* 0x0000001100047210 */ /* 0x000fe2000783e004 */
[----:B------:R-:W-:Y:S01]  /*e010*/  IMAD R0, R11, R2, RZ ;  /* 0x000000020b007224 */ /* 0x000fe200078e02ff */
[----:B------:R-:W-:-:S02]  /*e020*/  SHF.R.S32.HI R6, RZ, 0x1f, R2 ;  /* 0x0000001fff067819 */ /* 0x000fc40000011402 */
[----:B------:R-:W-:-:S03]  /*e030*/  IADD3.X R5, R3, R12, R5, P1, P0 ;  /* 0x0000000c03057210 */ /* 0x000fc60000fe0405 */
[C---:B------:R-:W-:Y:S02]  /*e040*/  IMAD R0, R10.reuse, R6, R0 ;  /* 0x000000060a007224 */ /* 0x040fe400078e0200 */
[----:B------:R-:W-:Y:S01]  /*e050*/  IMAD.WIDE.U32 R2, R10, R2, R4 ;  /* 0x000000020a027225 */ /* 0x000fe200078e0004 */
[----:B------:R-:W-:Y:S02]  /*e060*/  MOV R5, c[0x0][0x4ac] ;  /* 0x00012b0000057a02 */ /* 0x000fe40000000f00 */
[----:B------:R-:W-:Y:S01]  /*e070*/  SEL R4, R7, c[0x0][0x450], P2 ;  /* 0x0001140007047a07 */ /* 0x000fe20001000000 */
[----:B------:R-:W-:Y:S01]  /*e080*/  IMAD.IADD R0, R3, 0x1, R0 ;  /* 0x0000000103007824 */ /* 0x000fe200078e0200 */
[----:B------:R-:W-:Y:S02]  /*e090*/  SEL R5, R5, c[0x0][0x454], P2 ;  /* 0x0001150005057a07 */ /* 0x000fe40001000000 */
[----:B------:R-:W-:-:S04]  /*e0a0*/  LEA R4, P0, R2, R4, 0x2 ;  /* 0x0000000402047211 */ /* 0x000fc800078010ff */
[----:B------:R-:W-:Y:S02]  /*e0b0*/  LEA.HI.X R5, R2, R5, R0, 0x2, P0 ;  /* 0x0000000502057211 */ /* 0x000fe400000f1400 */
[----:B------:R-:W-:-:S05]  /*e0c0*/  MOV R0, 0xff800000 ;  /* 0xff80000000007802 */ /* 0x000fca0000000f00 */
[----:B------:R1:W-:Y:S02]  /*e0d0*/  STG.E [R4.64], R0 ;  /* 0x0000000004007986 */ /* 0x0003e4000c101906 */
.L_x_83:
[----:B------:R-:W-:Y:S05]  /*e0e0*/  BSYNC B0 ;  /* 0x0000000000007941 */ /* 0x000fea0003800000 */
.L_x_82:
[----:B------:R-:W-:-:S13]  /*e0f0*/  ISETP.GT.AND P0, PT, R19, 0x1, PT ;  /* 0x000000011300780c */ /* 0x000fda0003f04270 */
[----:B------:R-:W-:Y:S05]  /*e100*/  @P0 BRA `(.L_x_75) ;  /* 0x00000b7000000947 */ /* 0x000fea0003800000 */
[----:B-1----:R-:W2:Y:S01]  /*e110*/  LDL R0, [R1+0x4c] ;  /* 0x00004c0001007983 */ /* 0x002ea20000100800 */
[----:B------:R-:W-:-:S03]  /*e120*/  MOV R2, c[0x0][0x4e8] ;  /* 0x00013a0000027a02 */ /* 0x000fc60000000f00 */
[----:B------:R-:W1:Y:S01]  /*e130*/  S2R R3, SR_TID.X ;  /* 0x0000000000037919 */ /* 0x000e620000002100 */
[----:B------:R-:W-:Y:S02]  /*e140*/  ISETP.NE.AND P0, PT, R2, 0x1, PT ;  /* 0x000000010200780c */ /* 0x000fe40003f05270 */
[--C-:B-1----:R-:W-:Y:S02]  /*e150*/  SHF.R.S32.HI R4, RZ, 0x1f, R3.reuse ;  /* 0x0000001fff047819 */ /* 0x102fe40000011403 */
[----:B------:R-:W-:Y:S02]  /*e160*/  SHF.R.S32.HI R6, RZ, 0x1f, R3 ;  /* 0x0000001fff067819 */ /* 0x000fe40000011403 */
[-C--:B------:R-:W-:Y:S02]  /*e170*/  LEA.HI R4, R4, R3.reuse, RZ, 0x3 ;  /* 0x0000000304047211 */ /* 0x080fe400078f18ff */
[----:B------:R-:W-:Y:S02]  /*e180*/  LEA.HI R6, R6, R3, RZ, 0x3 ;  /* 0x0000000306067211 */ /* 0x000fe400078f18ff */
[----:B------:R-:W-:-:S02]  /*e190*/  LOP3.LUT R4, R4, 0xfffffff8, RZ, 0xc0, !PT ;  /* 0xfffffff804047812 */ /* 0x000fc400078ec0ff */
[----:B------:R-:W-:-:S03]  /*e1a0*/  SHF.R.S32.HI R6, RZ, 0x3, R6 ;  /* 0x00000003ff067819 */ /* 0x000fc60000011406 */
[----:B------:R-:W-:Y:S02]  /*e1b0*/  IMAD.IADD R4, R3, 0x1, -R4 ;  /* 0x0000000103047824 */ /* 0x000fe400078e0a04 */
[----:B------:R-:W-:-:S03]  /*e1c0*/  IMAD.WIDE.U32 R2, R8, c[0x0][0x3a0], RZ ;  /* 0x0000e80008027a25 */ /* 0x000fc600078e00ff */
[----:B------:R-:W-:Y:S02]  /*e1d0*/  LEA R4, R4, R6, 0x5 ;  /* 0x0000000604047211 */ /* 0x000fe400078e28ff */
[----:B--2---:R-:W-:Y:S01]  /*e1e0*/  MOV R5, R0 ;  /* 0x0000000000057202 */ /* 0x004fe20000000f00 */
[----:B------:R-:W-:-:S03]  /*e1f0*/  IMAD R0, R18, c[0x0][0x3a0], RZ ;  /* 0x0000e80012007a24 */ /* 0x000fc600078e02ff */
[----:B------:R-:W-:Y:S01]  /*e200*/  LEA R4, R5, R4, 0x7 ;  /* 0x0000000405047211 */ /* 0x000fe200078e38ff */
[----:B------:R-:W-:Y:S02]  /*e210*/  IMAD R8, R8, c[0x0][0x3a4], R0 ;  /* 0x0000e90008087a24 */ /* 0x000fe400078e0200 */
[----:B------:R-:W-:Y:S01]  /*e220*/  IMAD R5, R20, c[0x0][0x3f0], RZ ;  /* 0x0000fc0014057a24 */ /* 0x000fe200078e02ff */
[----:B------:R-:W-:Y:S01]  /*e230*/  MOV R0, R4 ;  /* 0x0000000400007202 */ /* 0x000fe20000000f00 */
[----:B------:R-:W-:Y:S02]  /*e240*/  IMAD.IADD R3, R3, 0x1, R8 ;  /* 0x0000000103037824 */ /* 0x000fe400078e0208 */
[----:B------:R-:W-:-:S04]  /*e250*/  @P0 IMAD.HI.U32 R6, R4, c[0x0][0x4ec], RZ ;  /* 0x00013b0004060a27 */ /* 0x000fc800078e00ff */
[----:B------:R-:W-:Y:S01]  /*e260*/  IMAD.WIDE.U32 R2, R9, c[0x0][0x3e8], R2 ;  /* 0x0000fa0009027a25 */ /* 0x000fe200078e0002 */
[----:B------:R-:W-:-:S03]  /*e270*/  @P0 SHF.R.U32.HI R0, RZ, c[0x0][0x4f0], R6 ;  /* 0x00013c00ff000a19 */ /* 0x000fc60000011606 */
[----:B------:R-:W-:Y:S01]  /*e280*/  IMAD R3, R9, c[0x0][0x3ec], R3 ;  /* 0x0000fb0009037a24 */ /* 0x000fe200078e0203 */
[----:B------:R-:W-:Y:S01]  /*e290*/  SHF.R.S32.HI R6, RZ, 0x1f, R0 ;  /* 0x0000001fff067819 */ /* 0x000fe20000011400 */
[C---:B------:R-:W-:Y:S01]  /*e2a0*/  IMAD R7, R15.reuse, c[0x0][0x3f4], R5 ;  /* 0x0000fd000f077a24 */ /* 0x040fe200078e0205 */
[----:B------:R-:W-:Y:S01]  /*e2b0*/  IADD3 R5, -R0, RZ, RZ ;  /* 0x000000ff00057210 */ /* 0x000fe20007ffe1ff */
[----:B------:R-:W-:-:S04]  /*e2c0*/  IMAD.WIDE.U32 R2, R15, c[0x0][0x3f0], R2 ;  /* 0x0000fc000f027a25 */ /* 0x000fc800078e0002 */
[----:B------:R-:W-:Y:S02]  /*e2d0*/  IMAD R6, R6, c[0x0][0x3e0], RZ ;  /* 0x0000f80006067a24 */ /* 0x000fe400078e02ff */
[----:B------:R-:W-:Y:S02]  /*e2e0*/  IMAD.IADD R3, R3, 0x1, R7 ;  /* 0x0000000103037824 */ /* 0x000fe400078e0207 */
[----:B------:R-:W-:Y:S02]  /*e2f0*/  IMAD R4, R5, c[0x0][0x4e8], R4 ;  /* 0x00013a0005047a24 */ /* 0x000fe400078e0204 */
[C---:B------:R-:W-:Y:S02]  /*e300*/  IMAD R6, R0.reuse, c[0x0][0x3e4], R6 ;  /* 0x0000f90000067a24 */ /* 0x040fe400078e0206 */
[----:B------:R-:W-:Y:S01]  /*e310*/  IMAD.WIDE.U32 R2, R0, c[0x0][0x3e0], R2 ;  /* 0x0000f80000027a25 */ /* 0x000fe200078e0002 */
[----:B------:R-:W-:-:S04]  /*e320*/  SHF.R.S32.HI R0, RZ, 0x1f, R4 ;  /* 0x0000001fff007819 */ /* 0x000fc80000011404 */
[----:B------:R-:W-:Y:S01]  /*e330*/  IADD3 R3, R3, R6, RZ ;  /* 0x0000000603037210 */ /* 0x000fe20007ffe0ff */
[----:B------:R-:W-:-:S04]  /*e340*/  IMAD R0, R0, c[0x0][0x3d8], RZ ;  /* 0x0000f60000007a24 */ /* 0x000fc800078e02ff */
[----:B------:R-:W-:-:S04]  /*e350*/  IMAD.WIDE.U32 R2, R4, c[0x0][0x3d8], R2 ;  /* 0x0000f60004027a25 */ /* 0x000fc800078e0002 */
[----:B------:R-:W-:Y:S01]  /*e360*/  IMAD R4, R4, c[0x0][0x3dc], R0 ;  /* 0x0000f70004047a24 */ /* 0x000fe200078e0200 */
[----:B------:R-:W-:-:S04]  /*e370*/  LEA R14, P0, R2, c[0x0][0x380], 0x1 ;  /* 0x0000e000020e7a11 */ /* 0x000fc800078008ff */
[----:B------:R-:W-:-:S04]  /*e380*/  IADD3 R4, R3, R4, RZ ;  /* 0x0000000403047210 */ /* 0x000fc80007ffe0ff */
[----:B------:R-:W-:Y:S01]  /*e390*/  LEA.HI.X R5, R2, c[0x0][0x384], R4, 0x1, P0 ;  /* 0x0000e10002057a11 */ /* 0x000fe200000f0c04 */
[----:B------:R-:W-:Y:S05]  /*e3a0*/  BRA.DIV ~URZ, `(.L_x_84) ;  /* 0x000026327f007947 */ /* 0x000fea000b800000 */
[----:B------:R1:W2:Y:S02]  /*e3b0*/  SHFL.IDX PT, R4, R5, RZ, 0x181f ;  /* 0x00181fff05047589 */ /* 0x0002a400000e0000 */
.L_x_142:
[----:B------:R-:W-:Y:S05]  /*e3c0*/  BRA.DIV ~URZ, `(.L_x_85) ;  /* 0x000026827f007947 */ /* 0x000fea000b800000 */
[----:B------:R3:W4:Y:S02]  /*e3d0*/  SHFL.IDX PT, R0, R14, RZ, 0x181f ;  /* 0x00181fff0e007589 */ /* 0x00072400000e0000 */
.L_x_143:
[----:B------:R-:W5:Y:S02]  /*e3e0*/  S2R R2, SR_TID.X ;  /* 0x0000000000027919 */ /* 0x000f640000002100 */
[----:B-----5:R-:W-:-:S04]  /*e3f0*/  SHF.R.S32.HI R3, RZ, 0x1f, R2 ;  /* 0x0000001fff037819 */ /* 0x020fc80000011402 */
[----:B------:R-:W-:Y:S02]  /*e400*/  LEA.HI R3, R3, R2, RZ, 0x3 ;  /* 0x0000000203037211 */ /* 0x000fe400078f18ff */
[----:B------:R-:W5:Y:S02]  /*e410*/  LDL.LU R2, [R1+0x4c] ;  /* 0x00004c0001027983 */ /* 0x000f640000300800 */
[----:B------:R-:W-:Y:S01]  /*e420*/  SHF.R.S32.HI R3, RZ, 0x3, R3 ;  /* 0x00000003ff037819 */ /* 0x000fe20000011403 */
[----:B------:R-:W-:Y:S01]  /*e430*/  IMAD R13, R21, c[0x0][0x4e8], RZ ;  /* 0x00013a00150d7a24 */ /* 0x000fe200078e02ff */
[----:B------:R-:W-:Y:S03]  /*e440*/  BSSY B0, `(.L_x_86) ;  /* 0x000001e000007945 */ /* 0x000fe60003800000 */
        /* <DEDUP_REMOVED lines=18> */
[----:B--2---:R-:W-:Y:S02]  /*e570*/  @!P3 LEA.HI.X R11, R251, R4, R2, 0x1, P4 ;  /* 0x00000004fb0bb211 */ /* 0x004fe400020f0c02 */
[----:B------:R-:W-:Y:S02]  /*e580*/  SHF.R.S32.HI R18, RZ, 0x1f, R18 ;  /* 0x0000001fff127819 */ /* 0x000fe40000011412 */
[----:B------:R-:W-:Y:S01]  /*e590*/  SHF.R.S32.HI R16, RZ, 0x1f, R16 ;  /* 0x0000001fff107819 */ /* 0x000fe20000011410 */
[----:B------:R2:W-:Y:S01]  /*e5a0*/  @!P3 ST.E.128 [R10.64], RZ ;  /* 0x000000ff0a00b985 */ /* 0x0005e2000c101d06 */
[----:B------:R-:W-:-:S02]  /*e5b0*/  @!P0 LEA R2, P4, R15, R0, 0x1 ;  /* 0x000000000f028211 */ /* 0x000fc400078808ff */
[-C--:B------:R-:W-:Y:S02]  /*e5c0*/  @!P2 LEA.HI.X R9, R19, R4.reuse, R20, 0x1, P6 ;  /* 0x000000041309a211 */ /* 0x080fe400030f0c14 */
[-C--:B------:R-:W-:Y:S02]  /*e5d0*/  @!P1 LEA.HI.X R7, R17, R4.reuse, R18, 0x1, P5 ;  /* 0x0000000411079211 */ /* 0x080fe400028f0c12 */
[----:B------:R-:W-:Y:S01]  /*e5e0*/  @!P0 LEA.HI.X R3, R15, R4, R16, 0x1, P4 ;  /* 0x000000040f038211 */ /* 0x000fe200020f0c10 */
[----:B------:R2:W-:Y:S04]  /*e5f0*/  @!P2 ST.E.128 [R8.64], RZ ;  /* 0x000000ff0800a985 */ /* 0x0005e8000c101d06 */
[----:B------:R2:W-:Y:S04]  /*e600*/  @!P1 ST.E.128 [R6.64], RZ ;  /* 0x000000ff06009985 */ /* 0x0005e8000c101d06 */
[----:B------:R2:W-:Y:S02]  /*e610*/  @!P0 ST.E.128 [R2.64], RZ ;  /* 0x000000ff02008985 */ /* 0x0005e4000c101d06 */
.L_x_87:
[----:B------:R-:W-:Y:S05]  /*e620*/  BSYNC B0 ;  /* 0x0000000000007941 */ /* 0x000fea0003800000 */
.L_x_86:
[----:B------:R-:W-:Y:S05]  /*e630*/  BRA.DIV ~URZ, `(.L_x_88) ;  /* 0x000024727f007947 */ /* 0x000fea000b800000 */
[----:B--2---:R2:W1:Y:S04]  /*e640*/  SHFL.IDX PT, R4, R5, 0x1, 0x181f ;  /* 0x00381f0005047f89 */ /* 0x00446800000e0000 */
[----:B----4-:R2:W4:Y:S02]  /*e650*/  SHFL.IDX PT, R0, R14, 0x1, 0x181f ;  /* 0x00381f000e007f89 */ /* 0x01052400000e0000 */
.L_x_144:
[----:B------:R-:W-:Y:S01]  /*e660*/  IADD3 R2, R12, 0x20, RZ ;  /* 0x000000200c027810 */ /* 0x000fe20007ffe0ff */
        /* <DEDUP_REMOVED lines=18> */
[----:B-1----:R-:W-:Y:S02]  /*e790*/  @!P3 LEA.HI.X R11, R251, R4, R3, 0x1, P4 ;  /* 0x00000004fb0bb211 */ /* 0x002fe400020f0c03 */
        /* <DEDUP_REMOVED lines=10> */
.L_x_90:
[----:B------:R-:W-:Y:S05]  /*e840*/  BSYNC B0 ;  /* 0x0000000000007941 */ /* 0x000fea0003800000 */
.L_x_89:
[----:B------:R-:W-:Y:S05]  /*e850*/  BRA.DIV ~URZ, `(.L_x_91) ;  /* 0x000023127f007947 */ /* 0x000fea000b800000 */
[----:B-1----:R1:W2:Y:S02]  /*e860*/  SHFL.IDX PT, R4, R5, 0x2, 0x181f ;  /* 0x00581f0005047f89 */ /* 0x0022a400000e0000 */
.L_x_145:
[----:B------:R-:W-:Y:S05]  /*e870*/  BRA.DIV ~URZ, `(.L_x_92) ;  /* 0x000023627f007947 */ /* 0x000fea000b800000 */
[----:B----4-:R4:W1:Y:S02]  /*e880*/  SHFL.IDX PT, R0, R14, 0x2, 0x181f ;  /* 0x00581f000e007f89 */ /* 0x01086400000e0000 */
.L_x_146:
        /* <DEDUP_REMOVED lines=13> */
[C---:B-1----:R-:W-:Y:S02]  /*e960*/  @!P3 LEA R10, P4, R251.reuse, R0, 0x1 ;  /* 0x00000000fb0ab211 */ /* 0x042fe400078808ff */
        /* <DEDUP_REMOVED lines=16> */
.L_x_94:
[----:B------:R-:W-:Y:S05]  /*ea70*/  BSYNC B0 ;  /* 0x0000000000007941 */ /* 0x000fea0003800000 */
.L_x_93:
[----:B------:R-:W-:Y:S05]  /*ea80*/  BRA.DIV ~URZ, `(.L_x_95) ;  /* 0x000021b27f007947 */ /* 0x000fea000b800000 */
[----:B--2---:R2:W3:Y:S04]  /*ea90*/  SHFL.IDX PT, R4, R5, 0x3, 0x181f ;  /* 0x00781f0005047f89 */ /* 0x0044e800000e0000 */
[----:B-1----:R2:W1:Y:S02]  /*eaa0*/  SHFL.IDX PT, R0, R14, 0x3, 0x181f ;  /* 0x00781f000e007f89 */ /* 0x00246400000e0000 */
.L_x_147:
[----:B------:R-:W-:-:S04]  /*eab0*/  IADD3 R2, R12, 0x60, RZ ;  /* 0x000000600c027810 */ /* 0x000fc80007ffe0ff */
[----:B------:R-:W-:-:S13]  /*eac0*/  ISETP.GE.AND P0, PT, R2, R13, PT ;  /* 0x0000000d0200720c */ /* 0x000fda0003f06270 */
[----:B------:R-:W-:Y:S05]  /*ead0*/  @P0 BRA `(.L_x_75) ;  /* 0x000001a000000947 */ /* 0x000fea0003800000 */
[C---:B------:R-:W-:Y:S02]  /*eae0*/  IADD3 R17, R251.reuse, 0x40, RZ ;  /* 0x00000040fb117810 */ /* 0x040fe40007ffe0ff */
[C---:B------:R-:W-:Y:S02]  /*eaf0*/  IADD3 R15, R251.reuse, 0x80, RZ ;  /* 0x00000080fb0f7810 */ /* 0x040fe40007ffe0ff */
[C---:B------:R-:W-:Y:S02]  /*eb00*/  ISETP.GE.AND P3, PT, R251.reuse, c[0x0][0x3c8], PT ;  /* 0x0000f200fb007a0c */ /* 0x040fe40003f66270 */
[----:B--2---:R-:W-:Y:S02]  /*eb10*/  IADD3 R5, R251, 0xc0, RZ ;  /* 0x000000c0fb057810 */ /* 0x004fe40007ffe0ff */
[----:B------:R-:W-:Y:S02]  /*eb20*/  ISETP.GE.AND P2, PT, R17, c[0x0][0x3c8], PT ;  /* 0x0000f20011007a0c */ /* 0x000fe40003f46270 */
[----:B------:R-:W-:-:S02]  /*eb30*/  ISETP.GE.AND P1, PT, R15, c[0x0][0x3c8], PT ;  /* 0x0000f2000f007a0c */ /* 0x000fc40003f26270 */
[----:B------:R-:W-:Y:S02]  /*eb40*/  ISETP.GE.AND P0, PT, R5, c[0x0][0x3c8], PT ;  /* 0x0000f20005007a0c */ /* 0x000fe40003f06270 */
[C---:B------:R-:W-:Y:S02]  /*eb50*/  IADD3 R18, R251.reuse, 0x40, RZ ;  /* 0x00000040fb127810 */ /* 0x040fe40007ffe0ff */
[----:B------:R-:W-:Y:S02]  /*eb60*/  SHF.R.S32.HI R3, RZ, 0x1f, R251 ;  /* 0x0000001fff037819 */ /* 0x000fe400000114fb */
[C---:B-1----:R-:W-:Y:S02]  /*eb70*/  @!P3 LEA R10, P4, R251.reuse, R0, 0x1 ;  /* 0x00000000fb0ab211 */ /* 0x042fe400078808ff */
[C---:B------:R-:W-:Y:S02]  /*eb80*/  IADD3 R16, R251.reuse, 0x80, RZ ;  /* 0x00000080fb107810 */ /* 0x040fe40007ffe0ff */
[----:B---34-:R-:W-:-:S02]  /*eb90*/  IADD3 R14, R251, 0xc0, RZ ;  /* 0x000000c0fb0e7810 */ /* 0x018fc40007ffe0ff */
[-C--:B------:R-:W-:Y:S02]  /*eba0*/  @!P2 LEA R8, P6, R17, R0.reuse, 0x1 ;  /* 0x000000001108a211 */ /* 0x080fe400078c08ff */
[----:B------:R-:W-:Y:S02]  /*ebb0*/  SHF.R.S32.HI R18, RZ, 0x1f, R18 ;  /* 0x0000001fff127819 */ /* 0x000fe40000011412 */
[----:B------:R-:W-:Y:S02]  /*ebc0*/  @!P1 LEA R6, P5, R15, R0, 0x1 ;  /* 0x000000000f069211 */ /* 0x000fe400078a08ff */
[----:B------:R-:W-:Y:S02]  /*ebd0*/  @!P3 LEA.HI.X R11, R251, R4, R3, 0x1, P4 ;  /* 0x00000004fb0bb211 */ /* 0x000fe400020f0c03 */
        /* <DEDUP_REMOVED lines=10> */
.L_x_75:
[----:B------:R-:W-:Y:S05]  /*ec80*/  BSYNC B1 ;  /* 0x0000000000017941 */ /* 0x000fea0003800000 */
.L_x_59:
[----:B-1--4-:R-:W4:Y:S02]  /*ec90*/  LDL R0, [R1+0x180] ;  /* 0x0001800001007983 */ /* 0x012f240000100800 */
[----:B----4-:R-:W-:-:S13]  /*eca0*/  ISETP.NE.AND P0, PT, R0, RZ, PT ;  /* 0x000000ff0000720c */ /* 0x010fda0003f05270 */
[----:B------:R-:W-:Y:S01]  /*ecb0*/  @P0 WARPSYNC 0xffffffff ;  /* 0xffffffff00000948 */ /* 0x000fe20003800000 */
[----:B------:R-:W-:Y:S06]  /*ecc0*/  @P0 BAR.SYNC.DEFER_BLOCKING 0x5, 0x100 ;  /* 0x0144000000000b1d */ /* 0x000fec0000010000 */
[----:B--23--:R-:W1:Y:S04]  /*ecd0*/  @P0 LDS.128 R4, [0x1a080] ;  /* 0x01a08000ff040984 */ /* 0x00ce680000000c00 */
[----:B-1----:R1:W-:Y:S04]  /*ece0*/  @P0 STL.64 [R1+0x48], R4 ;  /* 0x0000480401000387 */ /* 0x0023e80000100a00 */
[----:B------:R1:W-:Y:S04]  /*ecf0*/  @P0 STL.64 [R1+0x50], R6 ;  /* 0x0000500601000387 */ /* 0x0003e80000100a00 */
[----:B------:R-:W-:Y:S06]  /*ed00*/  @P0 BAR.ARV 0x4, 0x100 ;  /* 0x0104000000000b1d */ /* 0x000fec0000002000 */
[----:B------:R-:W-:Y:S05]  /*ed10*/  @P0 BRA `(.L_x_96) ;  /* 0x00000b9000000947 */ /* 0x000fea0003800000 */
[----:B------:R-:W2:Y:S01]  /*ed20*/  S2R R0, SR_TID.X ;  /* 0x0000000000007919 */ /* 0x000ea20000002100 */
[----:B-1----:R-:W-:Y:S01]  /*ed30*/  IMAD.MOV.U32 R7, RZ, RZ, RZ ;  /* 0x000000ffff077224 */ /* 0x002fe200078e00ff */
[----:B--2---:R-:W-:-:S04]  /*ed40*/  LOP3.LUT R13, R0, 0x1f, RZ, 0xc0, !PT ;  /* 0x0000001f000d7812 */ /* 0x004fc800078ec0ff */
[----:B------:R-:W-:Y:S01]  /*ed50*/  ISETP.NE.AND P5, PT, R13, 0x1f, PT ;  /* 0x0000001f0d00780c */ /* 0x000fe20003fa5270 */
[----:B------:R-:W-:Y:S10]  /*ed60*/  BRA.DIV ~URZ, `(.L_x_97) ;  /* 0x00001f927f007947 */ /* 0x000ff4000b800000 */
[----:B------:R1:W2:Y:S02]  /*ed70*/  SHFL.IDX PT, R9, R22, RZ, 0x1f ;  /* 0x00001fff16097589 */ /* 0x0002a400000e0000 */
.L_x_148:
[----:B------:R-:W-:Y:S05]  /*ed80*/  BRA.DIV ~URZ, `(.L_x_98) ;  /* 0x00001fe27f007947 */ /* 0x000fea000b800000 */
[----:B------:R3:W4:Y:S02]  /*ed90*/  SHFL.IDX PT, R8, R22, 0x1, 0x1f ;  /* 0x00201f0016087f89 */ /* 0x00072400000e0000 */
.L_x_149:
[----:B------:R-:W5:Y:S01]  /*eda0*/  LDL R0, [R1+0x54] ;  /* 0x0000540001007983 */ /* 0x000f620000100800 */
[----:B------:R-:W-:Y:S02]  /*edb0*/  IMAD.MOV.U32 R6, RZ, RZ, RZ ;  /* 0x000000ffff067224 */ /* 0x000fe400078e00ff */
[----:B-----5:R-:W-:-:S05]  /*edc0*/  IMAD.IADD R0, R0, 0x1, R13 ;  /* 0x0000000100007824 */ /* 0x020fca00078e020d */
[----:B------:R-:W-:-:S13]  /*edd0*/  ISETP.GE.OR P0, PT, R0, c[0x0][0x53c], !P5 ;  /* 0x00014f0000007a0c */ /* 0x000fda0006f06670 */
[----:B------:R-:W-:Y:S01]  /*ede0*/  @!P0 IMAD.MOV.U32 R2, RZ, RZ, 0x4 ;  /* 0x00000004ff028424 */ /* 0x000fe200078e00ff */
[----:B------:R-:W-:-:S03]  /*edf0*/  @!P0 MOV R3, 0x4 ;  /* 0x0000000400038802 */ /* 0x000fc60000000f00 */
[----:B------:R-:W-:-:S04]  /*ee00*/  @!P0 IMAD.WIDE R4, R0, R2, c[0x0][0x580] ;  /* 0x0001600000048625 */ /* 0x000fc800078e0202 */
[----:B------:R-:W-:Y:S01]  /*ee10*/  @!P0 IMAD.WIDE R2, R0, R3, c[0x0][0x578] ;  /* 0x00015e0000028625 */ /* 0x000fe200078e0203 */
[----:B------:R-:W5:Y:S04]  /*ee20*/  @!P0 LDG.E R6, [R4.64] ;  /* 0x0000000604068981 */ /* 0x000f68000c1e1900 */
[----:B------:R-:W5:Y:S01]  /*ee30*/  @!P0 LDG.E R7, [R2.64] ;  /* 0x0000000602078981 */ /* 0x000f62000c1e1900 */
[C---:B------:R-:W-:Y:S02]  /*ee40*/  ISETP.GE.U32.AND P4, PT, R13.reuse, 0x10, PT ;  /* 0x000000100d00780c */ /* 0x040fe40003f86070 */
[C---:B------:R-:W-:Y:S02]  /*ee50*/  ISETP.GE.U32.AND P3, PT, R13.reuse, 0x8, PT ;  /* 0x000000080d00780c */ /* 0x040fe40003f66070 */
[----:B------:R-:W-:-:S02]  /*ee60*/  ISETP.GE.U32.AND P2, PT, R13, 0x4, PT ;  /* 0x000000040d00780c */ /* 0x000fc40003f46070 */
[C---:B------:R-:W-:Y:S02]  /*ee70*/  ISETP.GE.U32.AND P1, PT, R13.reuse, 0x2, PT ;  /* 0x000000020d00780c */ /* 0x040fe40003f26070 */
[----:B------:R-:W-:Y:S02]  /*ee80*/  ISETP.NE.AND P0, PT, R13, RZ, PT ;  /* 0x000000ff0d00720c */ /* 0x000fe40003f05270 */
[----:B------:R-:W-:Y:S01]  /*ee90*/  MOV R10, RZ ;  /* 0x000000ff000a7202 */ /* 0x000fe20000000f00 */
[----:B-----5:R-:W-:Y:S01]  /*eea0*/  IMAD R0, R7, R6, RZ ;  /* 0x0000000607007224 */ /* 0x020fe200078e02ff */
[----:B------:R-:W-:Y:S07]  /*eeb0*/  BRA.DIV ~URZ, `(.L_x_99) ;  /* 0x00001f227f007947 */ /* 0x000fee000b800000 */
[----:B------:R1:W3:Y:S02]  /*eec0*/  SHFL.UP PT, R4, R0, 0x1, RZ ;  /* 0x0420000000047989 */ /* 0x0002e400000e00ff */
.L_x_150:
[----:B---3--:R-:W-:-:S04]  /*eed0*/  SEL R4, R4, RZ, P0 ;  /* 0x000000ff04047207 */ /* 0x008fc80000000000 */
        /* <DEDUP_REMOVED lines=14> */
[----:B------:R1:W3:Y:S02]  /*efc0*/  SHFL.IDX PT, R0, R4, 0x1f, 0x1f ;  /* 0x03e01f0004007f89 */ /* 0x0002e400000e0000 */
.L_x_151:
[----:B---3--:R-:W-:Y:S01]  /*efd0*/  IMAD R0, R0, c[0x0][0x538], RZ ;  /* 0x00014e0000007a24 */ /* 0x008fe200078e02ff */
[----:B------:R-:W-:Y:S04]  /*efe0*/  BSSY B1, `(.L_x_101) ;  /* 0x0000083000017945 */ /* 0x000fe80003800000 */
[----:B----4-:R-:W-:-:S04]  /*eff0*/  IADD3 R8, R0, R8, RZ ;  /* 0x0000000800087210 */ /* 0x010fc80007ffe0ff */
[----:B--2---:R-:W-:-:S13]  /*f000*/  ISETP.GT.AND P6, PT, R8, R9, PT ;  /* 0x000000090800720c */ /* 0x004fda0003fc4270 */
[----:B------:R-:W-:Y:S05]  /*f010*/  @P6 BRA `(.L_x_102) ;  /* 0x0000025000006947 */ /* 0x000fea0003800000 */
.L_x_106:
[----:B------:R-:W2:Y:S02]  /*f020*/  LDL.LU R0, [R1+0x54] ;  /* 0x0000540001007983 */ /* 0x000ea40000300800 */
[----:B--2---:R-:W-:-:S04]  /*f030*/  IADD3 R0, R0, 0x1f, RZ ;  /* 0x0000001f00007810 */ /* 0x004fc80007ffe0ff */
[----:B------:R-:W-:-:S13]  /*f040*/  ISETP.GE.AND P6, PT, R0, c[0x0][0x53c], PT ;  /* 0x00014f0000007a0c */ /* 0x000fda0003fc6270 */
[----:B------:R-:W-:Y:S05]  /*f050*/  @P6 BRA `(.L_x_103) ;  /* 0x0000076000006947 */ /* 0x000fea0003800000 */
[----:B------:R2:W-:Y:S01]  /*f060*/  STL [R1+0x54], R0 ;  /* 0x0000540001007387 */ /* 0x0005e20000100800 */
[----:B------:R-:W-:Y:S01]  /*f070*/  CS2R R6, SRZ ;  /* 0x0000000000067805 */ /* 0x000fe2000001ff00 */
[----:B--2---:R-:W-:-:S04]  /*f080*/  IADD3 R0, R0, R13, RZ ;  /* 0x0000000d00007210 */ /* 0x004fc80007ffe0ff */
[----:B------:R-:W-:-:S13]  /*f090*/  ISETP.GE.OR P6, PT, R0, c[0x0][0x53c], !P5 ;  /* 0x00014f0000007a0c */ /* 0x000fda0006fc6670 */
[----:B------:R-:W-:Y:S02]  /*f0a0*/  @!P6 MOV R2, 0x4 ;  /* 0x000000040002e802 */ /* 0x000fe40000000f00 */
[----:B------:R-:W-:-:S03]  /*f0b0*/  @!P6 MOV R3, 0x4 ;  /* 0x000000040003e802 */ /* 0x000fc60000000f00 */
[----:B-1----:R-:W-:-:S04]  /*f0c0*/  @!P6 IMAD.WIDE R4, R0, R2, c[0x0][0x580] ;  /* 0x000160000004e625 */ /* 0x002fc800078e0202 */
[----:B------:R-:W-:Y:S01]  /*f0d0*/  @!P6 IMAD.WIDE R2, R0, R3, c[0x0][0x578] ;  /* 0x00015e000002e625 */ /* 0x000fe200078e0203 */
[----:B------:R-:W2:Y:S04]  /*f0e0*/  @!P6 LDG.E R6, [R4.64] ;  /* 0x000000060406e981 */ /* 0x000ea8000c1e1900 */
[----:B------:R-:W2:Y:S02]  /*f0f0*/  @!P6 LDG.E R7, [R2.64] ;  /* 0x000000060207e981 */ /* 0x000ea4000c1e1900 */
[----:B--2---:R-:W-:Y:S01]  /*f100*/  IMAD R0, R7, R6, RZ ;  /* 0x0000000607007224 */ /* 0x004fe200078e02ff */
[----:B------:R-:W-:Y:S05]  /*f110*/  BRA.DIV ~URZ, `(.L_x_104) ;  /* 0x00001ea27f007947 */ /* 0x000fea000b800000 */
[----:B------:R1:W2:Y:S02]  /*f120*/  SHFL.UP PT, R2, R0, 0x1, RZ ;  /* 0x0420000000027989 */ /* 0x0002a400000e00ff */
.L_x_152:
        /* <DEDUP_REMOVED lines=16> */
.L_x_153:
[----:B--2---:R-:W-:-:S05]  /*f230*/  IMAD R0, R0, c[0x0][0x538], RZ ;  /* 0x00014e0000007a24 */ /* 0x004fca00078e02ff */
[----:B------:R-:W-:-:S04]  /*f240*/  IADD3 R8, R0, R8, RZ ;  /* 0x0000000800087210 */ /* 0x000fc80007ffe0ff */
[----:B------:R-:W-:-:S13]  /*f250*/  ISETP.GT.AND P6, PT, R8, R9, PT ;  /* 0x000000090800720c */ /* 0x000fda0003fc4270 */
[----:B-1----:R-:W-:Y:S05]  /*f260*/  @!P6 BRA `(.L_x_106) ;  /* 0xfffffdb00000e947 */ /* 0x002fea000383ffff */
.L_x_102:
[----:B------:R-:W-:-:S05]  /*f270*/  IADD3 R8, -R0, R8, RZ ;  /* 0x0000000800087210 */ /* 0x000fca0007ffe1ff */
[----:B------:R-:W-:-:S05]  /*f280*/  IMAD R0, R4, c[0x0][0x538], R8 ;  /* 0x00014e0004007a24 */ /* 0x000fca00078e0208 */
[----:B------:R-:W-:Y:S01]  /*f290*/  ISETP.GT.AND P0, PT, R0, R9, PT ;  /* 0x000000090000720c */ /* 0x000fe20003f04270 */
[----:B------:R-:W-:-:S12]  /*f2a0*/  BRA.DIV ~URZ, `(.L_x_107) ;  /* 0x00001f027f007947 */ /* 0x000fd8000b800000 */
[----:B------:R-:W-:-:S04]  /*f2b0*/  VOTE.ANY R5, PT, !P0 ;  /* 0x0000000000057806 */ /* 0x000fc800040e0100 */
.L_x_154:
[----:B------:R2:W3:Y:S01]  /*f2c0*/  POPC R11, R5 ;  /* 0x00000005000b7309 */ /* 0x0004e20000000000 */
[----:B------:R-:W-:Y:S05]  /*f2d0*/  BRA.DIV ~URZ, `(.L_x_108) ;  /* 0x00001f227f007947 */ /* 0x000fea000b800000 */
[----:B---3--:R3:W4:Y:S04]  /*f2e0*/  SHFL.IDX PT, R6, R6, R11, 0x1f ;  /* 0x00001f0b06067589 */ /* 0x00872800000e0000 */
[----:B------:R3:W1:Y:S02]  /*f2f0*/  SHFL.IDX PT, R7, R7, R11, 0x1f ;  /* 0x00001f0b07077589 */ /* 0x00066400000e0000 */
.L_x_155:
[----:B------:R-:W-:Y:S01]  /*f300*/  ISETP.NE.AND P0, PT, R5, RZ, PT ;  /* 0x000000ff0500720c */ /* 0x000fe20003f05270 */
[----:B------:R-:W-:-:S12]  /*f310*/  BSSY B0, `(.L_x_109) ;  /* 0x0000005000007945 */ /* 0x000fd80003800000 */
[----:B------:R-:W-:Y:S05]  /*f320*/  @!P0 BRA `(.L_x_110) ;  /* 0x0000003000008947 */ /* 0x000fea0003800000 */
[----:B------:R-:W-:Y:S01]  /*f330*/  IADD3 R0, R11, -0x1, RZ ;  /* 0xffffffff0b007810 */ /* 0x000fe20007ffe0ff */
[----:B------:R-:W-:Y:S05]  /*f340*/  BRA.DIV ~URZ, `(.L_x_111) ;  /* 0x00001f827f007947 */ /* 0x000fea000b800000 */
[----:B------:R2:W3:Y:S02]  /*f350*/  SHFL.IDX PT, R10, R4, R0, 0x1f ;  /* 0x00001f00040a7589 */ /* 0x0004e400000e0000 */
.L_x_110:
[----:B------:R-:W-:Y:S05]  /*f360*/  BSYNC B0 ;  /* 0x0000000000007941 */ /* 0x000fea0003800000 */
.L_x_109:
[----:B--23--:R-:W-:Y:S01]  /*f370*/  IMAD R5, R10, c[0x0][0x538], R8 ;  /* 0x00014e000a057a24 */ /* 0x00cfe200078e0208 */
[----:B-1--4-:R-:W-:Y:S02]  /*f380*/  IABS R4, R6 ;  /* 0x0000000600047213 */ /* 0x012fe40000000000 */
[----:B------:R-:W-:Y:S01]  /*f390*/  IABS R0, R7 ;  /* 0x0000000700007213 */ /* 0x000fe20000000000 */
[----:B------:R-:W-:Y:S01]  /*f3a0*/  IMAD.IADD R10, R9, 0x1, -R5 ;  /* 0x00000001090a7824 */ /* 0x000fe200078e0a05 */
[----:B------:R1:W-:Y:S01]  /*f3b0*/  STL [R1+0x48], R5 ;  /* 0x0000480501007387 */ /* 0x0003e20000100800 */
[----:B------:R-:W2:Y:S03]  /*f3c0*/  I2F.RP R2, R4 ;  /* 0x0000000400027306 */ /* 0x000ea60000209400 */
[----:B------:R-:W3:Y:S05]  /*f3d0*/  LDL.LU R14, [R1+0x54] ;  /* 0x00005400010e7983 */ /* 0x000eea0000300800 */
[----:B--2---:R-:W2:Y:S02]  /*f3e0*/  MUFU.RCP R2, R2 ;  /* 0x0000000200027308 */ /* 0x004ea40000001000 */
[----:B--2---:R-:W-:-:S06]  /*f3f0*/  IADD3 R2, R2, 0xffffffe, RZ ;  /* 0x0ffffffe02027810 */ /* 0x004fcc0007ffe0ff */
[----:B------:R-:W2:Y:S01]  /*f400*/  F2I.FTZ.U32.TRUNC.NTZ R3, R2 ;  /* 0x0000000200037305 */ /* 0x000ea2000021f000 */
[----:B-1----:R-:W-:Y:S01]  /*f410*/  IMAD.MOV.U32 R5, RZ, RZ, R0 ;  /* 0x000000ffff057224 */ /* 0x002fe200078e0000 */
[----:B------:R-:W-:Y:S02]  /*f420*/  IABS R0, R6 ;  /* 0x0000000600007213 */ /* 0x000fe40000000000 */
[----:B------:R-:W-:-:S04]  /*f430*/  IABS R9, R10 ;  /* 0x0000000a00097213 */ /* 0x000fc80000000000 */
[----:B------:R-:W1:Y:S01]  /*f440*/  I2F.RP R12, R5 ;  /* 0x00000005000c7306 */ /* 0x000e620000209400 */
[----:B--2---:R-:W-:-:S04]  /*f450*/  IMAD.MOV R2, RZ, RZ, -R3 ;  /* 0x000000ffff027224 */ /* 0x004fc800078e0a03 */
[----:B------:R-:W-:Y:S01]  /*f460*/  IMAD R8, R2, R4, RZ ;  /* 0x0000000402087224 */ /* 0x000fe200078e02ff */
[----:B------:R-:W-:Y:S01]  /*f470*/  MOV R2, RZ ;  /* 0x000000ff00027202 */ /* 0x000fe20000000f00 */
[----:B------:R-:W-:-:S04]  /*f480*/  IMAD.MOV R0, RZ, RZ, -R0 ;  /* 0x000000ffff007224 */ /* 0x000fc800078e0a00 */
[----:B------:R-:W-:-:S04]  /*f490*/  IMAD.HI.U32 R8, R3, R8, R2 ;  /* 0x0000000803087227 */ /* 0x000fc800078e0002 */
[----:B------:R-:W-:Y:S02]  /*f4a0*/  IMAD.MOV.U32 R2, RZ, RZ, R9 ;  /* 0x000000ffff027224 */ /* 0x000fe400078e0009 */
[----:B------:R-:W-:Y:S02]  /*f4b0*/  IMAD.MOV.U32 R3, RZ, RZ, R0 ;  /* 0x000000ffff037224 */ /* 0x000fe400078e0000 */
[----:B------:R-:W-:-:S04]  /*f4c0*/  IMAD.HI.U32 R0, R8, R2, RZ ;  /* 0x0000000208007227 */ /* 0x000fc800078e00ff */
[----:B------:R-:W-:Y:S02]  /*f4d0*/  IMAD R2, R0, R3, R2 ;  /* 0x0000000300027224 */ /* 0x000fe400078e0202 */
[----:B-1----:R-:W1:Y:S03]  /*f4e0*/  MUFU.RCP R3, R12 ;  /* 0x0000000c00037308 */ /* 0x002e660000001000 */
[----:B------:R-:W-:Y:S02]  /*f4f0*/  ISETP.GT.U32.AND P1, PT, R4, R2, PT ;  /* 0x000000020400720c */ /* 0x000fe40003f24070 */
[----:B-1----:R-:W-:-:S11]  /*f500*/  IADD3 R3, R3, 0xffffffe, RZ ;  /* 0x0ffffffe03037810 */ /* 0x002fd60007ffe0ff */
[-C--:B------:R-:W-:Y:S01]  /*f510*/  @!P1 IADD3 R2, R2, -R4.reuse, RZ ;  /* 0x8000000402029210 */ /* 0x080fe20007ffe0ff */
[----:B------:R-:W1:Y:S03]  /*f520*/  F2I.FTZ.U32.TRUNC.NTZ R3, R3 ;  /* 0x0000000300037305 */ /* 0x000e66000021f000 */
[----:B------:R-:W-:Y:S02]  /*f530*/  ISETP.GE.U32.AND P2, PT, R2, R4, PT ;  /* 0x000000040200720c */ /* 0x000fe40003f46070 */
[----:B------:R-:W-:Y:S02]  /*f540*/  LOP3.LUT R2, R10, R6, RZ, 0x3c, !PT ;  /* 0x000000060a027212 */ /* 0x000fe400078e3cff */
[----:B------:R-:W-:Y:S02]  /*f550*/  @!P1 IADD3 R0, R0, 0x1, RZ ;  /* 0x0000000100009810 */ /* 0x000fe40007ffe0ff */
[----:B------:R-:W-:-:S02]  /*f560*/  ISETP.GE.AND P0, PT, R2, RZ, PT ;  /* 0x000000ff0200720c */ /* 0x000fc40003f06270 */
[----:B------:R-:W-:-:S05]  /*f570*/  ISETP.NE.AND P1, PT, R6, RZ, PT ;  /* 0x000000ff0600720c */ /* 0x000fca0003f25270 */
[----:B------:R-:W-:Y:S01]  /*f580*/  @P2 IADD3 R0, R0, 0x1, RZ ;  /* 0x0000000100002810 */ /* 0x000fe20007ffe0ff */
[----:B-1----:R-:W-:-:S04]  /*f590*/  IMAD.MOV R2, RZ, RZ, -R3 ;  /* 0x000000ffff027224 */ /* 0x002fc800078e0a03 */
[----:B------:R-:W-:Y:S01]  /*f5a0*/  IMAD.MOV.U32 R4, RZ, RZ, R2 ;  /* 0x000000ffff047224 */ /* 0x000fe200078e0002 */
[----:B------:R-:W-:Y:S01]  /*f5b0*/  IABS R2, R7 ;  /* 0x0000000700027213 */ /* 0x000fe20000000000 */
[----:B------:R-:W-:Y:S01]  /*f5c0*/  @!P0 IMAD.MOV R0, RZ, RZ, -R0 ;  /* 0x000000ffff008224 */ /* 0x000fe200078e0a00 */
[----:B------:R-:W-:Y:S01]  /*f5d0*/  @!P1 LOP3.LUT R0, RZ, R6, RZ, 0x33, !PT ;  /* 0x00000006ff009212 */ /* 0x000fe200078e33ff */
[----:B------:R-:W-:Y:S01]  /*f5e0*/  IMAD R4, R4, R5, RZ ;  /* 0x0000000504047224 */ /* 0x000fe200078e02ff */
[----:B------:R-:W-:Y:S01]  /*f5f0*/  IADD3 R8, RZ, -R2, RZ ;  /* 0x80000002ff087210 */ /* 0x000fe20007ffe0ff */
[----:B------:R-:W-:Y:S01]  /*f600*/  IMAD.MOV.U32 R2, RZ, RZ, RZ ;  /* 0x000000ffff027224 */ /* 0x000fe200078e00ff */
[----:B------:R-:W-:-:S03]  /*f610*/  IABS R9, R0 ;  /* 0x0000000000097213 */ /* 0x000fc60000000000 */
[----:B------:R-:W-:Y:S01]  /*f620*/  IMAD.HI.U32 R2, R3, R4, R2 ;  /* 0x0000000403027227 */ /* 0x000fe200078e0002 */
[----:B------:R-:W-:-:S03]  /*f630*/  MOV R4, R8 ;  /* 0x0000000800047202 */ /* 0x000fc60000000f00 */
[----:B------:R-:W-:-:S04]  /*f640*/  IMAD.MOV.U32 R3, RZ, RZ, R9 ;  /* 0x000000ffff037224 */ /* 0x000fc800078e0009 */
[----:B------:R-:W-:-:S04]  /*f650*/  IMAD.HI.U32 R2, R2, R3, RZ ;  /* 0x0000000302027227 */ /* 0x000fc800078e00ff */
[----:B------:R-:W-:-:S05]  /*f660*/  IMAD R3, R2, R4, R3 ;  /* 0x0000000402037224 */ /* 0x000fca00078e0203 */
[----:B------:R-:W-:-:S13]  /*f670*/  ISETP.GT.U32.AND P1, PT, R5, R3, PT ;  /* 0x000000030500720c */ /* 0x000fda0003f24070 */
[----:B------:R-:W-:-:S05]  /*f680*/  @!P1 IMAD.IADD R3, R3, 0x1, -R5 ;  /* 0x0000000103039824 */ /* 0x000fca00078e0a05 */
[----:B------:R-:W-:Y:S02]  /*f690*/  ISETP.GE.U32.AND P2, PT, R3, R5, PT ;  /* 0x000000050300720c */ /* 0x000fe40003f46070 */
[----:B------:R-:W-:Y:S02]  /*f6a0*/  LOP3.LUT R3, R0, R7, RZ, 0x3c, !PT ;  /* 0x0000000700037212 */ /* 0x000fe400078e3cff */
[----:B------:R-:W-:Y:S02]  /*f6b0*/  @!P1 IADD3 R2, R2, 0x1, RZ ;  /* 0x0000000102029810 */ /* 0x000fe40007ffe0ff */
[----:B------:R-:W-:Y:S02]  /*f6c0*/  ISETP.GE.AND P0, PT, R3, RZ, PT ;  /* 0x000000ff0300720c */ /* 0x000fe40003f06270 */
[----:B------:R-:W-:-:S05]  /*f6d0*/  ISETP.NE.AND P1, PT, R7, RZ, PT ;  /* 0x000000ff0700720c */ /* 0x000fca0003f25270 */
[----:B------:R-:W-:-:S06]  /*f6e0*/  @P2 IADD3 R2, R2, 0x1, RZ ;  /* 0x0000000102022810 */ /* 0x000fcc0007ffe0ff */
[----:B------:R-:W-:Y:S02]  /*f6f0*/  @!P0 IMAD.MOV R2, RZ, RZ, -R2 ;  /* 0x000000ffff028224 */ /* 0x000fe400078e0a02 */
[----:B------:R-:W-:-:S04]  /*f700*/  @!P1 LOP3.LUT R2, RZ, R7, RZ, 0x33, !PT ;  /* 0x00000007ff029212 */ /* 0x000fc800078e33ff */
[----:B------:R-:W-:Y:S01]  /*f710*/  IADD3 R3, -R2, RZ, RZ ;  /* 0x000000ff02037210 */ /* 0x000fe20007ffe1ff */
[----:B------:R-:W-:Y:S02]  /*f720*/  IMAD R6, R0, R6, RZ ;  /* 0x0000000600067224 */ /* 0x000fe400078e02ff */
[C---:B------:R-:W-:Y:S02]  /*f730*/  IMAD R2, R7.reuse, 0x1000000, R2 ;  /* 0x0100000007027824 */ /* 0x040fe400078e0202 */
[----:B------:R-:W-:Y:S01]  /*f740*/  IMAD R0, R7, R3, R0 ;  /* 0x0000000307007224 */ /* 0x000fe200078e0200 */
[----:B------:R-:W-:-:S03]  /*f750*/  IADD3 R3, R10, -R6, RZ ;  /* 0x800000060a037210 */ /* 0x000fc60007ffe0ff */
[----:B------:R-:W-:-:S05]  /*f760*/  IMAD R0, R0, 0x10000, R2 ;  /* 0x0001000000007824 */ /* 0x000fca00078e0202 */
[----:B------:R1:W-:Y:S01]  /*f770*/  STL [R1+0x50], R0 ;  /* 0x0000500001007387 */ /* 0x0003e20000100800 */
[----:B---3--:R-:W-:-:S05]  /*f780*/  IMAD.IADD R14, R11, 0x1, R14 ;  /* 0x000000010b0e7824 */ /* 0x008fca00078e020e */
[----:B------:R1:W-:Y:S04]  /*f790*/  STL [R1+0x54], R14 ;  /* 0x0000540e01007387 */ /* 0x0003e80000100800 */
[----:B------:R1:W-:Y:S01]  /*f7a0*/  STL [R1+0x4c], R3 ;  /* 0x00004c0301007387 */ /* 0x0003e20000100800 */
[----:B------:R-:W-:Y:S05]  /*f7b0*/  BRA `(.L_x_112) ;  /* 0x0000005000007947 */ /* 0x000fea0003800000 */
.L_x_103:
[----:B------:R-:W-:Y:S01]  /*f7c0*/  MOV R0, c[0x0][0x53c] ;  /* 0x00014f0000007a02 */ /* 0x000fe20000000f00 */
[----:B------:R2:W-:Y:S04]  /*f7d0*/  STL [R1+0x48], R9 ;  /* 0x0000480901007387 */ /* 0x0005e80000100800 */
[----:B------:R2:W-:Y:S04]  /*f7e0*/  STL [R1+0x4c], RZ ;  /* 0x00004cff01007387 */ /* 0x0005e80000100800 */
[----:B------:R2:W-:Y:S04]  /*f7f0*/  STL [R1+0x50], RZ ;  /* 0x000050ff01007387 */ /* 0x0005e80000100800 */
[----:B------:R2:W-:Y:S02]  /*f800*/  STL [R1+0x54], R0 ;  /* 0x0000540001007387 */ /* 0x0005e40000100800 */
.L_x_112:
[----:B------:R-:W-:Y:S05]  /*f810*/  BSYNC B1 ;  /* 0x0000000000017941 */ /* 0x000fea0003800000 */
.L_x_101:
[----:B-1----:R-:W3:Y:S04]  /*f820*/  LDL R4, [R1+0x48] ;  /* 0x0000480001047983 */ /* 0x002ee80000100800 */
[----:B------:R-:W3:Y:S04]  /*f830*/  LDL R5, [R1+0x4c] ;  /* 0x00004c0001057983 */ /* 0x000ee80000100800 */
[----:B------:R-:W3:Y:S04]  /*f840*/  LDL R6, [R1+0x50] ;  /* 0x0000500001067983 */ /* 0x000ee80000100800 */
[----:B------:R-:W3:Y:S01]  /*f850*/  LDL R7, [R1+0x54] ;  /* 0x0000540001077983 */ /* 0x000ee20000100800 */
[----:B------:R-:W-:Y:S03]  /*f860*/  WARPSYNC 0xffffffff ;  /* 0xffffffff00007948 */ /* 0x000fe60003800000 */
[----:B------:R-:W-:Y:S01]  /*f870*/  BAR.SYNC.DEFER_BLOCKING 0x4, 0x100 ;  /* 0x0104000000007b1d */ /* 0x000fe20000010000 */
[----:B------:R-:W-:-:S13]  /*f880*/  ISETP.NE.AND P0, PT, R13, RZ, PT ;  /* 0x000000ff0d00720c */ /* 0x000fda0003f05270 */
[----:B---3--:R1:W-:Y:S04]  /*f890*/  @!P0 STS.128 [0x1a080], R4 ;  /* 0x01a08004ff008388 */ /* 0x0083e80000000c00 */
[----:B------:R-:W-:Y:S06]  /*f8a0*/  BAR.ARV 0x5, 0x100 ;  /* 0x0144000000007b1d */ /* 0x000fec0000002000 */
.L_x_96:
[----:B--2---:R-:W2:Y:S02]  /*f8b0*/  LDL R0, [R1+0x54] ;  /* 0x0000540001007983 */ /* 0x004ea40000100800 */
[----:B--2---:R-:W-:-:S13]  /*f8c0*/  ISETP.GE.AND P0, PT, R0, c[0x0][0x53c], PT ;  /* 0x00014f0000007a0c */ /* 0x004fda0003f06270 */
[----:B-1----:R-:W-:Y:S01]  /*f8d0*/  @P0 CALL.REL.NOINC `(.L_x_113) ;  /* 0x0000001000000944 */ /* 0x002fe20003c00000 */
[----:B------:R-:W-:Y:S05]  /*f8e0*/  BRA `(.L_x_114) ;  /* 0xffff22f000007947 */ /* 0x000fea000383ffff */
.L_x_113:
[----:B------:R-:W-:Y:S05]  /*f8f0*/  EXIT ;  /* 0x000000000000794d */ /* 0x000fea0003800000 */
.L_x_16:
[----:B------:R-:W-:Y:S01]  /*f900*/  IMAD.MOV.U32 R0, RZ, RZ, R5 ;  /* 0x000000ffff007224 */ /* 0x000fe200078e0005 */
[----:B------:R-:W-:Y:S02]  /*f910*/  MOV R3, 0x1 ;  /* 0x0000000100037802 */ /* 0x000fe40000000f00 */
[----:B------:R-:W-:Y:S02]  /*f920*/  MOV R2, 0xf940 ;  /* 0x0000f94000027802 */ /* 0x000fe40000000f00 */
[----:B------:R-:W-:Y:S05]  /*f930*/  CALL.REL.NOINC `($__internal_2_$__cuda_sm70_shflsync_up_p) ;  /* 0x00001ad000007944 */ /* 0x000fea0003c00000 */
[----:B------:R-:W-:Y:S01]  /*f940*/  MOV R0, R4 ;  /* 0x0000000400007202 */ /* 0x000fe20000000f00 */
[----:B------:R-:W-:Y:S05]  /*f950*/  BRA `(.L_x_115) ;  /* 0xffff0b1000007947 */ /* 0x000fea000383ffff */
.L_x_17:
[----:B------:R-:W-:Y:S01]  /*f960*/  IMAD.MOV.U32 R0, RZ, RZ, R5 ;  /* 0x000000ffff007224 */ /* 0x000fe200078e0005 */
[----:B------:R-:W-:Y:S02]  /*f970*/  MOV R3, 0x2 ;  /* 0x0000000200037802 */ /* 0x000fe40000000f00 */
[----:B------:R-:W-:Y:S02]  /*f980*/  MOV R2, 0xf9a0 ;  /* 0x0000f9a000027802 */ /* 0x000fe40000000f00 */
[----:B------:R-:W-:Y:S05]  /*f990*/  CALL.REL.NOINC `($__internal_2_$__cuda_sm70_shflsync_up_p) ;  /* 0x00001a7000007944 */ /* 0x000fea0003c00000 */
[----:B------:R-:W-:Y:S01]  /*f9a0*/  SEL R4, R4, RZ, P4 ;  /* 0x000000ff04047207 */ /* 0x000fe20002000000 */
[----:B------:R-:W-:Y:S01]  /*f9b0*/  IMAD.MOV.U32 R3, RZ, RZ, 0x4 ;  /* 0x00000004ff037424 */ /* 0x000fe200078e00ff */
[----:B------:R-:W-:-:S03]  /*f9c0*/  MOV R2, 0xf9f0 ;  /* 0x0000f9f000027802 */ /* 0x000fc60000000f00 */
[----:B------:R-:W-:Y:S02]  /*f9d0*/  IMAD.IADD R0, R5, 0x1, R4 ;  /* 0x0000000105007824 */ /* 0x000fe400078e0204 */
        /* <DEDUP_REMOVED lines=14> */
[----:B------:R-:W-:Y:S01]  /*fac0*/  IMAD.IADD R4, R0, 0x1, R4 ;  /* 0x0000000100047824 */ /* 0x000fe200078e0204 */
[----:B------:R-:W-:-:S03]  /*fad0*/  MOV R0, 0x1f ;  /* 0x0000001f00007802 */ /* 0x000fc60000000f00 */
[----:B------:R-:W-:Y:S02]  /*fae0*/  IMAD.MOV.U32 R20, RZ, RZ, R4 ;  /* 0x000000ffff147224 */ /* 0x000fe400078e0004 */
[----:B------:R-:W-:Y:S05]  /*faf0*/  CALL.REL.NOINC `($__internal_1_$__cuda_sm70_shflsync_idx_p) ;  /* 0x000018a000007944 */ /* 0x000fea0003c00000 */
[----:B-1---5:R-:W-:Y:S05]  /*fb00*/  BRA `(.L_x_116) ;  /* 0xffff0a6000007947 */ /* 0x022fea000383ffff */
.L_x_19:
[----:B------:R-:W-:Y:S02]  /*fb10*/  SEL R0, RZ, 0x1, P0 ;  /* 0x00000001ff007807 */ /* 0x000fe40000000000 */
[----:B------:R-:W-:Y:S02]  /*fb20*/  MOV R2, 0xfb40 ;  /* 0x0000fb4000027802 */ /* 0x000fe40000000f00 */
[----:B------:R-:W-:Y:S05]  /*fb30*/  CALL.REL.NOINC `($__internal_3_$__cuda_sm70_votesync_ballot) ;  /* 0x0000193000007944 */ /* 0x000fea0003c00000 */
[----:B------:R-:W-:Y:S01]  /*fb40*/  MOV R5, R0 ;  /* 0x0000000000057202 */ /* 0x000fe20000000f00 */
[----:B------:R-:W-:Y:S05]  /*fb50*/  BRA `(.L_x_117) ;  /* 0xffff0aa000007947 */ /* 0x000fea000383ffff */
.L_x_20:
[----:B------:R-:W-:Y:S01]  /*fb60*/  IMAD.MOV.U32 R20, RZ, RZ, R8 ;  /* 0x000000ffff147224 */ /* 0x000fe200078e0008 */
[----:B--2---:R-:W-:Y:S01]  /*fb70*/  MOV R3, R13 ;  /* 0x0000000d00037202 */ /* 0x004fe20000000f00 */
[----:B------:R-:W-:Y:S01]  /*fb80*/  IMAD.MOV.U32 R0, RZ, RZ, 0x1f ;  /* 0x0000001fff007424 */ /* 0x000fe200078e00ff */
[----:B------:R-:W-:Y:S02]  /*fb90*/  MOV R2, 0xfbb0 ;  /* 0x0000fbb000027802 */ /* 0x000fe40000000f00 */
[----:B-1----:R-:W-:Y:S05]  /*fba0*/  CALL.REL.NOINC `($__internal_1_$__cuda_sm70_shflsync_idx_p) ;  /* 0x000017f000007944 */ /* 0x002fea0003c00000 */
[----:B------:R-:W-:Y:S01]  /*fbb0*/  IMAD.MOV.U32 R11, RZ, RZ, R0 ;  /* 0x000000ffff0b7224 */ /* 0x000fe200078e0000 */
[----:B------:R-:W-:Y:S01]  /*fbc0*/  MOV R20, R7 ;  /* 0x0000000700147202 */ /* 0x000fe20000000f00 */
[----:B------:R-:W-:Y:S01]  /*fbd0*/  IMAD.MOV.U32 R6, RZ, RZ, RZ ;  /* 0x000000ffff067224 */ /* 0x000fe200078e00ff */
[----:B------:R-:W-:Y:S01]  /*fbe0*/  MOV R3, R13 ;  /* 0x0000000d00037202 */ /* 0x000fe20000000f00 */
[----:B------:R-:W-:Y:S01]  /*fbf0*/  IMAD.MOV.U32 R0, RZ, RZ, 0x1f ;  /* 0x0000001fff007424 */ /* 0x000fe200078e00ff */
[----:B------:R-:W-:-:S02]  /*fc00*/  MOV R2, 0xfc20 ;  /* 0x0000fc2000027802 */ /* 0x000fc40000000f00 */
[----:B-1---5:R-:W-:Y:S05]  /*fc10*/  CALL.REL.NOINC `($__internal_1_$__cuda_sm70_shflsync_idx_p) ;  /* 0x0000178000007944 */ /* 0x022fea0003c00000 */
[----:B------:R-:W-:Y:S01]  /*fc20*/  MOV R10, R0 ;  /* 0x00000000000a7202 */ /* 0x000fe20000000f00 */
[----:B-1---5:R-:W-:Y:S05]  /*fc30*/  BRA `(.L_x_118) ;  /* 0xffff0a1000007947 */ /* 0x022fea000383ffff */
.L_x_23:
[----:B------:R-:W-:Y:S01]  /*fc40*/  IMAD.MOV.U32 R20, RZ, RZ, R4 ;  /* 0x000000ffff147224 */ /* 0x000fe200078e0004 */
[----:B------:R-:W-:-:S02]  /*fc50*/  MOV R0, 0x1f ;  /* 0x0000001f00007802 */ /* 0x000fc40000000f00 */
[----:B------:R-:W-:Y:S02]  /*fc60*/  MOV R2, 0xfc80 ;  /* 0x0000fc8000027802 */ /* 0x000fe40000000f00 */
[----:B-1234-:R-:W-:Y:S05]  /*fc70*/  CALL.REL.NOINC `($__internal_1_$__cuda_sm70_shflsync_idx_p) ;  /* 0x0000172000007944 */ /* 0x01efea0003c00000 */
[----:B------:R-:W-:Y:S01]  /*fc80*/  MOV R6, R0 ;  /* 0x0000000000067202 */ /* 0x000fe20000000f00 */
[----:B-1---5:R-:W-:Y:S05]  /*fc90*/  BRA `(.L_x_22) ;  /* 0xffff0a1000007947 */ /* 0x022fea000383ffff */
.L_x_33:
[----:B------:R-:W-:Y:S01]  /*fca0*/  IMAD.MOV.U32 R20, RZ, RZ, R10 ;  /* 0x000000ffff147224 */ /* 0x000fe200078e000a */
[----:B--2---:R-:W-:Y:S01]  /*fcb0*/  MOV R3, 0x1 ;  /* 0x0000000100037802 */ /* 0x004fe20000000f00 */
[----:B------:R-:W-:Y:S01]  /*fcc0*/  IMAD.MOV.U32 R0, RZ, RZ, 0x181f ;  /* 0x0000181fff007424 */ /* 0x000fe200078e00ff */
[----:B------:R-:W-:Y:S02]  /*fcd0*/  MOV R2, 0xfcf0 ;  /* 0x0000fcf000027802 */ /* 0x000fe40000000f00 */
[----:B------:R-:W-:Y:S05]  /*fce0*/  CALL.REL.NOINC `($__internal_1_$__cuda_sm70_shflsync_idx_p) ;  /* 0x000016b000007944 */ /* 0x000fea0003c00000 */
[----:B------:R-:W-:Y:S01]  /*fcf0*/  IMAD.MOV.U32 R5, RZ, RZ, R0 ;  /* 0x000000ffff057224 */ /* 0x000fe200078e0000 */
[----:B------:R-:W-:Y:S01]  /*fd00*/  MOV R3, 0x1 ;  /* 0x0000000100037802 */ /* 0x000fe20000000f00 */
[----:B------:R-:W-:Y:S01]  /*fd10*/  IMAD.MOV.U32 R20, RZ, RZ, R11 ;  /* 0x000000ffff147224 */ /* 0x000fe200078e000b */
[----:B------:R-:W-:Y:S02]  /*fd20*/  MOV R0, 0x181f ;  /* 0x0000181f00007802 */ /* 0x000fe40000000f00 */
[----:B------:R-:W-:Y:S02]  /*fd30*/  MOV R2, 0xfd50 ;  /* 0x0000fd5000027802 */ /* 0x000fe40000000f00 */
[----:B-1---5:R-:W-:Y:S05]  /*fd40*/  CALL.REL.NOINC `($__internal_1_$__cuda_sm70_shflsync_idx_p) ;  /* 0x0000165000007944 */ /* 0x022fea0003c00000 */
[----:B-1---5:R-:W-:Y:S05]  /*fd50*/  BRA `(.L_x_119) ;  /* 0xffff3ba000007947 */ /* 0x022fea000383ffff */
.L_x_36:
[----:B-1----:R-:W-:Y:S01]  /*fd60*/  IMAD.MOV.U32 R20, RZ, RZ, R5 ;  /* 0x000000ffff147224 */ /* 0x002fe200078e0005 */
[----:B------:R-:W-:Y:S01]  /*fd70*/  MOV R3, RZ ;  /* 0x000000ff00037202 */ /* 0x000fe20000000f00 */
[----:B------:R-:W-:Y:S01]  /*fd80*/  IMAD.MOV.U32 R0, RZ, RZ, 0x181f ;  /* 0x0000181fff007424 */ /* 0x000fe200078e00ff */
[----:B------:R-:W-:-:S02]  /*fd90*/  MOV R2, 0xfdb0 ;  /* 0x0000fdb000027802 */ /* 0x000fc40000000f00 */
[----:B------:R-:W-:Y:S05]  /*fda0*/  CALL.REL.NOINC `($__internal_1_$__cuda_sm70_shflsync_idx_p) ;  /* 0x000015f000007944 */ /* 0x000fea0003c00000 */
[----:B-----5:R-:W-:Y:S01]  /*fdb0*/  MOV R4, R0 ;  /* 0x0000000000047202 */ /* 0x020fe20000000f00 */
[----:B-1----:R-:W-:Y:S05]  /*fdc0*/  BRA `(.L_x_120) ;  /* 0xffff4cb000007947 */ /* 0x002fea000383ffff */
.L_x_37:
[----:B------:R-:W-:Y:S01]  /*fdd0*/  IMAD.MOV.U32 R20, RZ, RZ, R12 ;  /* 0x000000ffff147224 */ /* 0x000fe200078e000c */
[----:B------:R-:W-:Y:S01]  /*fde0*/  MOV R3, RZ ;  /* 0x000000ff00037202 */ /* 0x000fe20000000f00 */
[----:B------:R-:W-:Y:S01]  /*fdf0*/  IMAD.MOV.U32 R0, RZ, RZ, 0x181f ;  /* 0x0000181fff007424 */ /* 0x000fe200078e00ff */
[----:B------:R-:W-:-:S02]  /*fe00*/  MOV R2, 0xfe20 ;  /* 0x0000fe2000027802 */ /* 0x000fc40000000f00 */
[----:B-12---:R-:W-:Y:S05]  /*fe10*/  CALL.REL.NOINC `($__internal_1_$__cuda_sm70_shflsync_idx_p) ;  /* 0x0000158000007944 */ /* 0x006fea0003c00000 */
[----:B-1---5:R-:W-:Y:S05]  /*fe20*/  BRA `(.L_x_121) ;  /* 0xffff4c7000007947 */ /* 0x022fea000383ffff */
.L_x_40:
[----:B------:R-:W-:Y:S01]  /*fe30*/  IMAD.MOV.U32 R20, RZ, RZ, R5 ;  /* 0x000000ffff147224 */ /* 0x000fe200078e0005 */
[----:B--2---:R-:W-:Y:S01]  /*fe40*/  MOV R3, 0x1 ;  /* 0x0000000100037802 */ /* 0x004fe20000000f00 */
[----:B----4-:R-:W-:Y:S01]  /*fe50*/  IMAD.MOV.U32 R0, RZ, RZ, 0x181f ;  /* 0x0000181fff007424 */ /* 0x010fe200078e00ff */
[----:B------:R-:W-:-:S03]  /*fe60*/  MOV R2, 0xfe80 ;  /* 0x0000fe8000027802 */ /* 0x000fc60000000f00 */
[----:B-1-3--:R-:W-:Y:S05]  /*fe70*/  CALL.REL.NOINC `($__internal_1_$__cuda_sm70_shflsync_idx_p) ;  /* 0x0000152000007944 */ /* 0x00afea0003c00000 */
[----:B-----5:R-:W-:Y:S01]  /*fe80*/  IMAD.MOV.U32 R4, RZ, RZ, R0 ;  /* 0x000000ffff047224 */ /* 0x020fe200078e0000 */
[----:B------:R-:W-:Y:S01]  /*fe90*/  MOV R3, 0x1 ;  /* 0x0000000100037802 */ /* 0x000fe20000000f00 */
[----:B------:R-:W-:Y:S01]  /*fea0*/  IMAD.MOV.U32 R20, RZ, RZ, R12 ;  /* 0x000000ffff147224 */ /* 0x000fe200078e000c */
[----:B------:R-:W-:-:S02]  /*feb0*/  MOV R0, 0x181f ;  /* 0x0000181f00007802 */ /* 0x000fc40000000f00 */
[----:B------:R-:W-:Y:S02]  /*fec0*/  MOV R2, 0xfee0 ;  /* 0x0000fee000027802 */ /* 0x000fe40000000f00 */
[----:B-1----:R-:W-:Y:S05]  /*fed0*/  CALL.REL.NOINC `($__internal_1_$__cuda_sm70_shflsync_idx_p) ;  /* 0x000014c000007944 */ /* 0x002fea0003c00000 */
[----:B-1---5:R-:W-:Y:S05]  /*fee0*/  BRA `(.L_x_122) ;  /* 0xffff4db000007947 */ /* 0x022fea000383ffff */
.L_x_41:
[----:B------:R-:W-:Y:S02]  /*fef0*/  MOV R0, 0x2 ;  /* 0x0000000200007802 */ /* 0x000fe40000000f00 */
[----:B------:R-:W-:Y:S02]  /*ff00*/  MOV R2, 0xff20 ;  /* 0x0000ff2000027802 */ /* 0x000fe40000000f00 */
[----:B------:R-:W-:Y:S05]  /*ff10*/  CALL.REL.NOINC `($__internal_0_$__cuda_sm70_shflsync_bfly_p) ;  /* 0x0000142000007944 */ /* 0x000fea0003c00000 */
[----:B------:R-:W-:Y:S05]  /*ff20*/  BRA `(.L_x_123) ;  /* 0xffff531000007947 */ /* 0x000fea000383ffff */
.L_x_42:
[----:B------:R-:W-:Y:S02]  /*ff30*/  MOV R0, 0x1 ;  /* 0x0000000100007802 */ /* 0x000fe40000000f00 */
[----:B------:R-:W-:Y:S02]  /*ff40*/  MOV R2, 0xff60 ;  /* 0x0000ff6000027802 */ /* 0x000fe40000000f00 */
[----:B------:R-:W-:Y:S05]  /*ff50*/  CALL.REL.NOINC `($__internal_0_$__cuda_sm70_shflsync_bfly_p) ;  /* 0x000013e000007944 */ /* 0x000fea0003c00000 */
[----:B------:R-:W-:Y:S01]  /*ff60*/  FMNMX.FTZ R133, R4, R0, !PT ;  /* 0x0000000004857209 */ /* 0x000fe20007810000 */
[----:B------:R-:W-:Y:S01]  /*ff70*/  IMAD.MOV.U32 R4, RZ, RZ, R5 ;  /* 0x000000ffff047224 */ /* 0x000fe200078e0005 */
[----:B------:R-:W-:Y:S01]  /*ff80*/  MOV R2, 0xffb0 ;  /* 0x0000ffb000027802 */ /* 0x000fe20000000f00 */
[----:B------:R-:W-:Y:S02]  /*ff90*/  IMAD.MOV.U32 R0, RZ, RZ, 0x2 ;  /* 0x00000002ff007424 */ /* 0x000fe400078e00ff */
[----:B------:R-:W-:Y:S05]  /*ffa0*/  CALL.REL.NOINC `($__internal_0_$__cuda_sm70_shflsync_bfly_p) ;  /* 0x0000139000007944 */ /* 0x000fea0003c00000 */
[----:B------:R-:W-:Y:S01]  /*ffb0*/  FMNMX.FTZ R5, R5, R0, !PT ;  /* 0x0000000005057209 */ /* 0x000fe20007810000 */
[----:B------:R-:W-:Y:S01]  /*ffc0*/  IMAD.MOV.U32 R0, RZ, RZ, 0x1 ;  /* 0x00000001ff007424 */ /* 0x000fe200078e00ff */
[----:B------:R-:W-:-:S03]  /*ffd0*/  MOV R2, 0x10000 ;  /* 0x0001000000027802 */ /* 0x000fc60000000f00 */
[----:B------:R-:W-:Y:S02]  /*ffe0*/  IMAD.MOV.U32 R4, RZ, RZ, R5 ;  /* 0x000000ffff047224 */ /* 0x000fe400078e0005 */
[----:B------:R-:W-:Y:S05]  /*fff0*/  CALL.REL.NOINC `($__internal_0_$__cuda_sm70_shflsync_bfly_p) ;  /* 0x0000134000007944 */ /* 0x000fea0003c00000 */
[----:B------:R-:W-:Y:S01]  /*10000*/  MOV R3, R0 ;  /* 0x0000000000037202 */ /* 0x000fe20000000f00 */
[----:B------:R-:W-:Y:S05]  /*10010*/  BRA `(.L_x_124) ;  /* 0xffff529000007947 */ /* 0x000fea000383ffff */
.L_x_44:
[----:B------:R-:W-:Y:S01]  /*10020*/  MOV R3, RZ ;  /* 0x000000ff00037202 */ /* 0x000fe20000000f00 */
[----:B------:R-:W-:Y:S01]  /*10030*/  IMAD.MOV.U32 R20, RZ, RZ, R6 ;  /* 0x000000ffff147224 */ /* 0x000fe200078e0006 */
[----:B------:R-:W-:Y:S01]  /*10040*/  MOV R2, 0x10070 ;  /* 0x0001007000027802 */ /* 0x000fe20000000f00 */
[----:B--2---:R-:W-:Y:S02]  /*10050*/  IMAD.MOV.U32 R0, RZ, RZ, 0x181f ;  /* 0x0000181fff007424 */ /* 0x004fe400078e00ff */
[----:B-1-34-:R-:W-:Y:S05]  /*10060*/  CALL.REL.NOINC `($__internal_1_$__cuda_sm70_shflsync_idx_p) ;  /* 0x0000133000007944 */ /* 0x01afea0003c00000 */
[----:B-1---5:R-:W-:-:S05]  /*10070*/  BRA `(.L_x_125) ;  /* 0xffff68a000007947 */ /* 0x022fca000383ffff */
.L_x_47:
[----:B------:R-:W-:Y:S01]  /*10080*/  MOV R3, 0x1 ;  /* 0x0000000100037802 */ /* 0x000fe20000000f00 */
[----:B------:R-:W-:Y:S01]  /*10090*/  IMAD.MOV.U32 R20, RZ, RZ, R6 ;  /* 0x000000ffff147224 */ /* 0x000fe200078e0006 */
[----:B------:R-:W-:Y:S01]  /*100a0*/  MOV R2, 0x100d0 ;  /* 0x000100d000027802 */ /* 0x000fe20000000f00 */
[----:B------:R-:W-:Y:S02]  /*100b0*/  IMAD.MOV.U32 R0, RZ, RZ, 0x181f ;  /* 0x0000181fff007424 */ /* 0x000fe400078e00ff */
[----:B-1-3--:R-:W-:Y:S05]  /*100c0*/  CALL.REL.NOINC `($__internal_1_$__cuda_sm70_shflsync_idx_p) ;  /* 0x000012d000007944 */ /* 0x00afea0003c00000 */
[----:B------:R-:W-:Y:S01]  /*100d0*/  MOV R3, 0x1 ;  /* 0x0000000100037802 */ /* 0x000fe20000000f00 */
[----:B-----5:R-:W-:Y:S01]  /*100e0*/  IMAD.MOV.U32 R4, RZ, RZ, R0 ;  /* 0x000000ffff047224 */ /* 0x020fe200078e0000 */
[----:B------:R-:W-:Y:S01]  /*100f0*/  MOV R0, 0x181f ;  /* 0x0000181f00007802 */ /* 0x000fe20000000f00 */
[----:B------:R-:W-:Y:S01]  /*10100*/  IMAD.MOV.U32 R20, RZ, RZ, R7 ;  /* 0x000000ffff147224 */ /* 0x000fe200078e0007 */
[----:B------:R-:W-:Y:S02]  /*10110*/  MOV R2, 0x10130 ;  /* 0x0001013000027802 */ /* 0x000fe40000000f00 */
[----:B-1----:R-:W-:Y:S05]  /*10120*/  CALL.REL.NOINC `($__internal_1_$__cuda_sm70_shflsync_idx_p) ;  /* 0x0000127000007944 */ /* 0x002fea0003c00000 */
[----:B-1---5:R-:W-:-:S05]  /*10130*/  BRA `(.L_x_126) ;  /* 0xffff69f000007947 */ /* 0x022fca000383ffff */
.L_x_50:
[----:B------:R-:W-:Y:S01]  /*10140*/  MOV R3, RZ ;  /* 0x000000ff00037202 */ /* 0x000fe20000000f00 */
[----:B------:R-:W-:Y:S01]  /*10150*/  IMAD.MOV.U32 R20, RZ, RZ, R8 ;  /* 0x000000ffff147224 */ /* 0x000fe200078e0008 */
[----:B------:R-:W-:Y:S01]  /*10160*/  MOV R2, 0x10190 ;  /* 0x0001019000027802 */ /* 0x000fe20000000f00 */
[----:B------:R-:W-:Y:S02]  /*10170*/  IMAD.MOV.U32 R0, RZ, RZ, 0x181f ;  /* 0x0000181fff007424 */ /* 0x000fe400078e00ff */
[----:B-1----:R-:W-:Y:S05]  /*10180*/  CALL.REL.NOINC `($__internal_1_$__cuda_sm70_shflsync_idx_p) ;  /* 0x0000121000007944 */ /* 0x002fea0003c00000 */
[----:B-----5:R-:W-:Y:S01]  /*10190*/  MOV R4, R0 ;  /* 0x0000000000047202 */ /* 0x020fe20000000f00 */
[----:B-1----:R-:W-:-:S05]  /*101a0*/  BRA `(.L_x_127) ;  /* 0xffff7ad000007947 */ /* 0x002fca000383ffff */
.L_x_51:
[----:B------:R-:W-:Y:S01]  /*101b0*/  MOV R3, RZ ;  /* 0x000000ff00037202 */ /* 0x000fe20000000f00 */
[----:B------:R-:W-:Y:S01]  /*101c0*/  IMAD.MOV.U32 R20, RZ, RZ, R9 ;  /* 0x000000ffff147224 */ /* 0x000fe200078e0009 */
[----:B------:R-:W-:Y:S01]  /*101d0*/  MOV R2, 0x10200 ;  /* 0x0001020000027802 */ /* 0x000fe20000000f00 */
[----:B------:R-:W-:Y:S02]  /*101e0*/  IMAD.MOV.U32 R0, RZ, RZ, 0x181f ;  /* 0x0000181fff007424 */ /* 0x000fe400078e00ff */
[----:B-123--:R-:W-:Y:S05]  /*101f0*/  CALL.REL.NOINC `($__internal_1_$__cuda_sm70_shflsync_idx_p) ;  /* 0x000011a000007944 */ /* 0x00efea0003c00000 */
[----:B-1---5:R-:W-:-:S05]  /*10200*/  BRA `(.L_x_128) ;  /* 0xffff7a9000007947 */ /* 0x022fca000383ffff */
.L_x_52:
[----:B---3--:R-:W-:Y:S01]  /*10210*/  MOV R3, 0x1 ;  /* 0x0000000100037802 */ /* 0x008fe20000000f00 */
[----:B------:R-:W-:Y:S01]  /*10220*/  IMAD.MOV.U32 R20, RZ, RZ, R8 ;  /* 0x000000ffff147224 */ /* 0x000fe200078e0008 */
[----:B------:R-:W-:Y:S01]  /*10230*/  MOV R2, 0x10260 ;  /* 0x0001026000027802 */ /* 0x000fe20000000f00 */
[----:B------:R-:W-:Y:S03]  /*10240*/  IMAD.MOV.U32 R0, RZ, RZ, 0x181f ;  /* 0x0000181fff007424 */ /* 0x000fe600078e00ff */
[----:B-1--4-:R-:W-:Y:S05]  /*10250*/  CALL.REL.NOINC `($__internal_1_$__cuda_sm70_shflsync_idx_p) ;  /* 0x0000114000007944 */ /* 0x012fea0003c00000 */
[----:B------:R-:W-:Y:S01]  /*10260*/  MOV R3, 0x1 ;  /* 0x0000000100037802 */ /* 0x000fe20000000f00 */
[----:B-----5:R-:W-:Y:S01]  /*10270*/  IMAD.MOV.U32 R4, RZ, RZ, R0 ;  /* 0x000000ffff047224 */ /* 0x020fe200078e0000 */
[----:B------:R-:W-:Y:S01]  /*10280*/  MOV R0, 0x181f ;  /* 0x0000181f00007802 */ /* 0x000fe20000000f00 */
[----:B------:R-:W-:Y:S01]  /*10290*/  IMAD.MOV.U32 R20, RZ, RZ, R9 ;  /* 0x000000ffff147224 */ /* 0x000fe200078e0009 */
[----:B------:R-:W-:Y:S02]  /*102a0*/  MOV R2, 0x102c0 ;  /* 0x000102c000027802 */ /* 0x000fe40000000f00 */
[----:B-1----:R-:W-:Y:S05]  /*102b0*/  CALL.REL.NOINC `($__internal_1_$__cuda_sm70_shflsync_idx_p) ;  /* 0x000010e000007944 */ /* 0x002fea0003c00000 */
[----:B-1---5:R-:W-:-:S05]  /*102c0*/  BRA `(.L_x_129) ;  /* 0xffff7ba000007947 */ /* 0x022fca000383ffff */
.L_x_53:
[----:B------:R-:W-:Y:S02]  /*102d0*/  MOV R0, 0x2 ;  /* 0x0000000200007802 */ /* 0x000fe40000000f00 */
[----:B------:R-:W-:Y:S02]  /*102e0*/  MOV R2, 0x10300 ;  /* 0x0001030000027802 */ /* 0x000fe40000000f00 */
[----:B------:R-:W-:Y:S05]  /*102f0*/  CALL.REL.NOINC `($__internal_0_$__cuda_sm70_shflsync_bfly_p) ;  /* 0x0000104000007944 */ /* 0x000fea0003c00000 */
[----:B------:R-:W-:-:S05]  /*10300*/  BRA `(.L_x_130) ;  /* 0xffff7eb000007947 */ /* 0x000fca000383ffff */
.L_x_54:
        /* <DEDUP_REMOVED lines=10> */
[----:B------:R-:W-:Y:S02]  /*103b0*/  MOV R2, 0x103d0 ;  /* 0x000103d000027802 */ /* 0x000fe40000000f00 */
[----:B------:R-:W-:Y:S05]  /*103c0*/  CALL.REL.NOINC `($__internal_0_$__cuda_sm70_shflsync_bfly_p) ;  /* 0x00000f7000007944 */ /* 0x000fea0003c00000 */
[----:B------:R-:W-:-:S05]  /*103d0*/  BRA `(.L_x_131) ;  /* 0xffff7e5000007947 */ /* 0x000fca000383ffff */
.L_x_56:
[----:B------:R1:W5:Y:S01]  /*103e0*/  LDL R4, [R1+0x8] ;  /* 0x0000080001047983 */ /* 0x0003620000100800 */
[----:B------:R-:W-:-:S02]  /*103f0*/  MOV R0, 0x2 ;  /* 0x0000000200007802 */ /* 0x000fc40000000f00 */
[----:B------:R-:W-:Y:S02]  /*10400*/  MOV R2, 0x10420 ;  /* 0x0001042000027802 */ /* 0x000fe40000000f00 */
[----:B-1---5:R-:W-:Y:S05]  /*10410*/  CALL.REL.NOINC `($__internal_0_$__cuda_sm70_shflsync_bfly_p) ;  /* 0x00000f2000007944 */ /* 0x022fea0003c00000 */
[----:B------:R-:W2:Y:S02]  /*10420*/  LDL.LU R2, [R1+0x8] ;  /* 0x0000080001027983 */ /* 0x000ea40000300800 */
[----:B--2---:R-:W-:Y:S01]  /*10430*/  FADD.FTZ R4, R2, R0 ;  /* 0x0000000002047221 */ /* 0x004fe20000010000 */
[----:B------:R-:W-:Y:S02]  /*10440*/  MOV R0, 0x1 ;  /* 0x0000000100007802 */ /* 0x000fe40000000f00 */
[----:B------:R-:W-:Y:S02]  /*10450*/  MOV R2, 0x10470 ;  /* 0x0001047000027802 */ /* 0x000fe40000000f00 */
[----:B------:R-:W-:Y:S05]  /*10460*/  CALL.REL.NOINC `($__internal_0_$__cuda_sm70_shflsync_bfly_p) ;  /* 0x00000ed000007944 */ /* 0x000fea0003c00000 */
[----:B------:R-:W-:Y:S02]  /*10470*/  FADD.FTZ R5, R4, R0 ;  /* 0x0000000004057221 */ /* 0x000fe40000010000 */
[----:B------:R1:W5:Y:S01]  /*10480*/  LDL R4, [R1+0xc] ;  /* 0x00000c0001047983 */ /* 0x0003620000100800 */
[----:B------:R-:W-:Y:S02]  /*10490*/  MOV R0, 0x2 ;  /* 0x0000000200007802 */ /* 0x000fe40000000f00 */
[----:B------:R-:W-:-:S02]  /*104a0*/  MOV R2, 0x104c0 ;  /* 0x000104c000027802 */ /* 0x000fc40000000f00 */
[----:B-1---5:R-:W-:Y:S05]  /*104b0*/  CALL.REL.NOINC `($__internal_0_$__cuda_sm70_shflsync_bfly_p) ;  /* 0x00000e8000007944 */ /* 0x022fea0003c00000 */
[----:B------:R-:W2:Y:S02]  /*104c0*/  LDL.LU R2, [R1+0xc] ;  /* 0x00000c0001027983 */ /* 0x000ea40000300800 */
[----:B--2---:R-:W-:Y:S01]  /*104d0*/  FADD.FTZ R4, R2, R0 ;  /* 0x0000000002047221 */ /* 0x004fe20000010000 */
[----:B------:R-:W-:-:S02]  /*104e0*/  MOV R0, 0x1 ;  /* 0x0000000100007802 */ /* 0x000fc40000000f00 */
[----:B------:R-:W-:Y:S02]  /*104f0*/  MOV R2, 0x10510 ;  /* 0x0001051000027802 */ /* 0x000fe40000000f00 */
[----:B------:R-:W-:Y:S05]  /*10500*/  CALL.REL.NOINC `($__internal_0_$__cuda_sm70_shflsync_bfly_p) ;  /* 0x00000e3000007944 */ /* 0x000fea0003c00000 */
[----:B------:R-:W-:Y:S01]  /*10510*/  MOV R3, R0 ;  /* 0x0000000000037202 */ /* 0x000fe20000000f00 */
[----:B------:R-:W-:Y:S05]  /*10520*/  BRA `(.L_x_132) ;  /* 0xffff95f000007947 */ /* 0x000fea000383ffff */
.L_x_63:
[----:B--234-:R-:W-:Y:S01]  /*10530*/  IMAD.MOV.U32 R20, RZ, RZ, R5 ;  /* 0x000000ffff147224 */ /* 0x01cfe200078e0005 */
[----:B------:R-:W-:Y:S01]  /*10540*/  MOV R3, RZ ;  /* 0x000000ff00037202 */ /* 0x000fe20000000f00 */
[----:B------:R-:W-:Y:S01]  /*10550*/  IMAD.MOV.U32 R0, RZ, RZ, 0x181f ;  /* 0x0000181fff007424 */ /* 0x000fe200078e00ff */
[----:B------:R-:W-:Y:S02]  /*10560*/  MOV R2, 0x10580 ;  /* 0x0001058000027802 */ /* 0x000fe40000000f00 */
[----:B-1----:R-:W-:Y:S05]  /*10570*/  CALL.REL.NOINC `($__internal_1_$__cuda_sm70_shflsync_idx_p) ;  /* 0x00000e2000007944 */ /* 0x002fea0003c00000 */
[----:B-----5:R-:W-:Y:S01]  /*10580*/  MOV R4, R0 ;  /* 0x0000000000047202 */ /* 0x020fe20000000f00 */
[----:B-1----:R-:W-:Y:S05]  /*10590*/  BRA `(.L_x_133) ;  /* 0xffffb29000007947 */ /* 0x002fea000383ffff */
.L_x_64:
[----:B------:R-:W-:Y:S01]  /*105a0*/  IMAD.MOV.U32 R20, RZ, RZ, R14 ;  /* 0x000000ffff147224 */ /* 0x000fe200078e000e */
[----:B------:R-:W-:Y:S01]  /*105b0*/  MOV R3, RZ ;  /* 0x000000ff00037202 */ /* 0x000fe20000000f00 */
[----:B------:R-:W-:Y:S01]  /*105c0*/  IMAD.MOV.U32 R0, RZ, RZ, 0x181f ;  /* 0x0000181fff007424 */ /* 0x000fe200078e00ff */
[----:B------:R-:W-:Y:S02]  /*105d0*/  MOV R2, 0x105f0 ;  /* 0x000105f000027802 */ /* 0x000fe40000000f00 */
[----:B-123--:R-:W-:Y:S05]  /*105e0*/  CALL.REL.NOINC `($__internal_1_$__cuda_sm70_shflsync_idx_p) ;  /* 0x00000db000007944 */ /* 0x00efea0003c00000 */
[----:B-1---5:R-:W-:Y:S05]  /*105f0*/  BRA `(.L_x_134) ;  /* 0xffffb25000007947 */ /* 0x022fea000383ffff */
.L_x_67:
[----:B------:R-:W-:Y:S01]  /*10600*/  IMAD.MOV.U32 R20, RZ, RZ, R5 ;  /* 0x000000ffff147224 */ /* 0x000fe200078e0005 */
[----:B--2---:R-:W-:Y:S01]  /*10610*/  MOV R3, 0x1 ;  /* 0x0000000100037802 */ /* 0x004fe20000000f00 */
[----:B------:R-:W-:Y:S01]  /*10620*/  IMAD.MOV.U32 R0, RZ, RZ, 0x181f ;  /* 0x0000181fff007424 */ /* 0x000fe200078e00ff */
[----:B------:R-:W-:-:S02]  /*10630*/  MOV R2, 0x10650 ;  /* 0x0001065000027802 */ /* 0x000fc40000000f00 */
[----:B-1-34-:R-:W-:Y:S05]  /*10640*/  CALL.REL.NOINC `($__internal_1_$__cuda_sm70_shflsync_idx_p) ;  /* 0x00000d5000007944 */ /* 0x01afea0003c00000 */
[----:B-----5:R-:W-:Y:S01]  /*10650*/  IMAD.MOV.U32 R4, RZ, RZ, R0 ;  /* 0x000000ffff047224 */ /* 0x020fe200078e0000 */
[----:B------:R-:W-:Y:S01]  /*10660*/  MOV R3, 0x1 ;  /* 0x0000000100037802 */ /* 0x000fe20000000f00 */
[----:B------:R-:W-:Y:S01]  /*10670*/  IMAD.MOV.U32 R20, RZ, RZ, R14 ;  /* 0x000000ffff147224 */ /* 0x000fe200078e000e */
[----:B------:R-:W-:-:S02]  /*10680*/  MOV R0, 0x181f ;  /* 0x0000181f00007802 */ /* 0x000fc40000000f00 */
[----:B------:R-:W-:Y:S02]  /*10690*/  MOV R2, 0x106b0 ;  /* 0x000106b000027802 */ /* 0x000fe40000000f00 */
[----:B-1----:R-:W-:Y:S05]  /*106a0*/  CALL.REL.NOINC `($__internal_1_$__cuda_sm70_shflsync_idx_p) ;  /* 0x00000cf000007944 */ /* 0x002fea0003c00000 */
[----:B-1---5:R-:W-:Y:S05]  /*106b0*/  BRA `(.L_x_135) ;  /* 0xffffb40000007947 */ /* 0x022fea000383ffff */
.L_x_70:
[----:B------:R-:W-:Y:S01]  /*106c0*/  IMAD.MOV.U32 R20, RZ, RZ, R5 ;  /* 0x000000ffff147224 */ /* 0x000fe200078e0005 */
[----:B-1----:R-:W-:Y:S01]  /*106d0*/  MOV R3, 0x2 ;  /* 0x0000000200037802 */ /* 0x002fe20000000f00 */
[----:B--2---:R-:W-:Y:S01]  /*106e0*/  IMAD.MOV.U32 R0, RZ, RZ, 0x181f ;  /* 0x0000181fff007424 */ /* 0x004fe200078e00ff */
[----:B------:R-:W-:Y:S02]  /*106f0*/  MOV R2, 0x10710 ;  /* 0x0001071000027802 */ /* 0x000fe40000000f00 */
[----:B---34-:R-:W-:Y:S05]  /*10700*/  CALL.REL.NOINC `($__internal_1_$__cuda_sm70_shflsync_idx_p) ;  /* 0x00000c9000007944 */ /* 0x018fea0003c00000 */
[----:B-----5:R-:W-:Y:S01]  /*10710*/  MOV R4, R0 ;  /* 0x0000000000047202 */ /* 0x020fe20000000f00 */
[----:B-1----:R-:W-:Y:S05]  /*10720*/  BRA `(.L_x_136) ;  /* 0xffffb5a000007947 */ /* 0x002fea000383ffff */
.L_x_71:
[----:B------:R-:W-:Y:S01]  /*10730*/  IMAD.MOV.U32 R20, RZ, RZ, R14 ;  /* 0x000000ffff147224 */ /* 0x000fe200078e000e */
[----:B-1----:R-:W-:Y:S01]  /*10740*/  MOV R3, 0x2 ;  /* 0x0000000200037802 */ /* 0x002fe20000000f00 */
[----:B--2---:R-:W-:Y:S01]  /*10750*/  IMAD.MOV.U32 R0, RZ, RZ, 0x181f ;  /* 0x0000181fff007424 */ /* 0x004fe200078e00ff */
[----:B------:R-:W-:Y:S02]  /*10760*/  MOV R2, 0x10780 ;  /* 0x0001078000027802 */ /* 0x000fe40000000f00 */
[----:B---34-:R-:W-:Y:S05]  /*10770*/  CALL.REL.NOINC `($__internal_1_$__cuda_sm70_shflsync_idx_p) ;  /* 0x00000c2000007944 */ /* 0x018fea0003c00000 */
[----:B-1---5:R-:W-:Y:S05]  /*10780*/  BRA `(.L_x_137) ;  /* 0xffffb56000007947 */ /* 0x022fea000383ffff */
.L_x_74:
[----:B------:R-:W-:Y:S01]  /*10790*/  IMAD.MOV.U32 R20, RZ, RZ, R5 ;  /* 0x000000ffff147224 */ /* 0x000fe200078e0005 */
[----:B-1----:R-:W-:Y:S01]  /*107a0*/  MOV R3, 0x3 ;  /* 0x0000000300037802 */ /* 0x002fe20000000f00 */
[----:B----4-:R-:W-:Y:S01]  /*107b0*/  IMAD.MOV.U32 R0, RZ, RZ, 0x181f ;  /* 0x0000181fff007424 */ /* 0x010fe200078e00ff */
[----:B------:R-:W-:-:S02]  /*107c0*/  MOV R2, 0x107e0 ;  /* 0x000107e000027802 */ /* 0x000fc40000000f00 */
[----:B--23--:R-:W-:Y:S05]  /*107d0*/  CALL.REL.NOINC `($__internal_1_$__cuda_sm70_shflsync_idx_p) ;  /* 0x00000bc000007944 */ /* 0x00cfea0003c00000 */
[----:B-----5:R-:W-:Y:S01]  /*107e0*/  IMAD.MOV.U32 R4, RZ, RZ, R0 ;  /* 0x000000ffff047224 */ /* 0x020fe200078e0000 */
[----:B------:R-:W-:Y:S01]  /*107f0*/  MOV R3, 0x3 ;  /* 0x0000000300037802 */ /* 0x000fe20000000f00 */
[----:B------:R-:W-:Y:S01]  /*10800*/  IMAD.MOV.U32 R20, RZ, RZ, R14 ;  /* 0x000000ffff147224 */ /* 0x000fe200078e000e */
[----:B------:R-:W-:-:S02]  /*10810*/  MOV R0, 0x181f ;  /* 0x0000181f00007802 */ /* 0x000fc40000000f00 */
[----:B------:R-:W-:Y:S02]  /*10820*/  MOV R2, 0x10840 ;  /* 0x0001084000027802 */ /* 0x000fe40000000f00 */
[----:B-1----:R-:W-:Y:S05]  /*10830*/  CALL.REL.NOINC `($__internal_1_$__cuda_sm70_shflsync_idx_p) ;  /* 0x00000b6000007944 */ /* 0x002fea0003c00000 */
[----:B-1---5:R-:W-:Y:S05]  /*10840*/  BRA `(.L_x_138) ;  /* 0xffffb6c000007947 */ /* 0x022fea000383ffff */
.L_x_76:
[----:B------:R-:W-:Y:S01]  /*10850*/  IMAD.MOV.U32 R20, RZ, RZ, R5 ;  /* 0x000000ffff147224 */ /* 0x000fe200078e0005 */
[----:B------:R-:W-:Y:S01]  /*10860*/  MOV R3, RZ ;  /* 0x000000ff00037202 */ /* 0x000fe20000000f00 */
[----:B------:R-:W-:Y:S01]  /*10870*/  IMAD.MOV.U32 R0, RZ, RZ, 0x1c1f ;  /* 0x00001c1fff007424 */ /* 0x000fe200078e00ff */
[----:B------:R-:W-:Y:S02]  /*10880*/  MOV R2, 0x108a0 ;  /* 0x000108a000027802 */ /* 0x000fe40000000f00 */
[----:B------:R-:W-:Y:S05]  /*10890*/  CALL.REL.NOINC `($__internal_1_$__cuda_sm70_shflsync_idx_p) ;  /* 0x00000b0000007944 */ /* 0x000fea0003c00000 */
[----:B-----5:R-:W-:Y:S01]  /*108a0*/  MOV R4, R0 ;  /* 0x0000000000047202 */ /* 0x020fe20000000f00 */
[----:B-1----:R-:W-:Y:S05]  /*108b0*/  BRA `(.L_x_139) ;  /* 0xffffba5000007947 */ /* 0x002fea000383ffff */
.L_x_77:
[----:B------:R-:W-:Y:S01]  /*108c0*/  IMAD.MOV.U32 R20, RZ, RZ, R12 ;  /* 0x000000ffff147224 */ /* 0x000fe200078e000c */
[----:B------:R-:W-:Y:S01]  /*108d0*/  MOV R3, RZ ;  /* 0x000000ff00037202 */ /* 0x000fe20000000f00 */
[----:B------:R-:W-:Y:S01]  /*108e0*/  IMAD.MOV.U32 R0, RZ, RZ, 0x1c1f ;  /* 0x00001c1fff007424 */ /* 0x000fe200078e00ff */
[----:B------:R-:W-:Y:S02]  /*108f0*/  MOV R2, 0x10910 ;  /* 0x0001091000027802 */ /* 0x000fe40000000f00 */
[----:B-12---:R-:W-:Y:S05]  /*10900*/  CALL.REL.NOINC `($__internal_1_$__cuda_sm70_shflsync_idx_p) ;  /* 0x00000a9000007944 */ /* 0x006fea0003c00000 */
[----:B-1---5:R-:W-:Y:S05]  /*10910*/  BRA `(.L_x_140) ;  /* 0xffffba1000007947 */ /* 0x022fea000383ffff */
.L_x_80:
[----:B------:R-:W-:Y:S01]  /*10920*/  IMAD.MOV.U32 R20, RZ, RZ, R5 ;  /* 0x000000ffff147224 */ /* 0x000fe200078e0005 */
[----:B--2---:R-:W-:Y:S01]  /*10930*/  MOV R3, 0x1 ;  /* 0x0000000100037802 */ /* 0x004fe20000000f00 */
[----:B----4-:R-:W-:Y:S01]  /*10940*/  IMAD.MOV.U32 R0, RZ, RZ, 0x1c1f ;  /* 0x00001c1fff007424 */ /* 0x010fe200078e00ff */
[----:B------:R-:W-:-:S02]  /*10950*/  MOV R2, 0x10970 ;  /* 0x0001097000027802 */ /* 0x000fc40000000f00 */
        /* <DEDUP_REMOVED lines=8> */
.L_x_84:
[----:B------:R-:W-:Y:S01]  /*109e0*/  IMAD.MOV.U32 R20, RZ, RZ, R5 ;  /* 0x000000ffff147224 */ /* 0x000fe200078e0005 */
[----:B------:R-:W-:Y:S01]  /*109f0*/  MOV R3, RZ ;  /* 0x000000ff00037202 */ /* 0x000fe20000000f00 */
[----:B------:R-:W-:Y:S01]  /*10a00*/  IMAD.MOV.U32 R0, RZ, RZ, 0x181f ;  /* 0x0000181fff007424 */ /* 0x000fe200078e00ff */
[----:B------:R-:W-:Y:S02]  /*10a10*/  MOV R2, 0x10a30 ;  /* 0x00010a3000027802 */ /* 0x000fe40000000f00 */
[----:B------:R-:W-:Y:S05]  /*10a20*/  CALL.REL.NOINC `($__internal_1_$__cuda_sm70_shflsync_idx_p) ;  /* 0x0000097000007944 */ /* 0x000fea0003c00000 */
[----:B-----5:R-:W-:Y:S01]  /*10a30*/  MOV R4, R0 ;  /* 0x0000000000047202 */ /* 0x020fe20000000f00 */
[----:B-1----:R-:W-:Y:S05]  /*10a40*/  BRA `(.L_x_142) ;  /* 0xffffd97000007947 */ /* 0x002fea000383ffff */
.L_x_85:
[----:B------:R-:W-:Y:S01]  /*10a50*/  IMAD.MOV.U32 R20, RZ, RZ, R14 ;  /* 0x000000ffff147224 */ /* 0x000fe200078e000e */
[----:B------:R-:W-:Y:S01]  /*10a60*/  MOV R3, RZ ;  /* 0x000000ff00037202 */ /* 0x000fe20000000f00 */
[----:B------:R-:W-:Y:S01]  /*10a70*/  IMAD.MOV.U32 R0, RZ, RZ, 0x181f ;  /* 0x0000181fff007424 */ /* 0x000fe200078e00ff */
[----:B------:R-:W-:Y:S02]  /*10a80*/  MOV R2, 0x10aa0 ;  /* 0x00010aa000027802 */ /* 0x000fe40000000f00 */
[----:B-12---:R-:W-:Y:S05]  /*10a90*/  CALL.REL.NOINC `($__internal_1_$__cuda_sm70_shflsync_idx_p) ;  /* 0x0000090000007944 */ /* 0x006fea0003c00000 */
[----:B-1---5:R-:W-:Y:S05]  /*10aa0*/  BRA `(.L_x_143) ;  /* 0xffffd93000007947 */ /* 0x022fea000383ffff */
.L_x_88:
        /* <DEDUP_REMOVED lines=12> */
.L_x_91:
[----:B------:R-:W-:Y:S01]  /*10b70*/  IMAD.MOV.U32 R20, RZ, RZ, R5 ;  /* 0x000000ffff147224 */ /* 0x000fe200078e0005 */
[----:B-1----:R-:W-:Y:S01]  /*10b80*/  MOV R3, 0x2 ;  /* 0x0000000200037802 */ /* 0x002fe20000000f00 */
[----:B----4-:R-:W-:Y:S01]  /*10b90*/  IMAD.MOV.U32 R0, RZ, RZ, 0x181f ;  /* 0x0000181fff007424 */ /* 0x010fe200078e00ff */
[----:B------:R-:W-:Y:S02]  /*10ba0*/  MOV R2, 0x10bc0 ;  /* 0x00010bc000027802 */ /* 0x000fe40000000f00 */
[----:B--23--:R-:W-:Y:S05]  /*10bb0*/  CALL.REL.NOINC `($__internal_1_$__cuda_sm70_shflsync_idx_p) ;  /* 0x000007e000007944 */ /* 0x00cfea0003c00000 */
[----:B-----5:R-:W-:Y:S01]  /*10bc0*/  MOV R4, R0 ;  /* 0x0000000000047202 */ /* 0x020fe20000000f00 */
[----:B-1----:R-:W-:Y:S05]  /*10bd0*/  BRA `(.L_x_145) ;  /* 0xffffdc9000007947 */ /* 0x002fea000383ffff */
.L_x_92:
[----:B------:R-:W-:Y:S01]  /*10be0*/  IMAD.MOV.U32 R20, RZ, RZ, R14 ;  /* 0x000000ffff147224 */ /* 0x000fe200078e000e */
[----:B------:R-:W-:Y:S01]  /*10bf0*/  MOV R3, 0x2 ;  /* 0x0000000200037802 */ /* 0x000fe20000000f00 */
[----:B----4-:R-:W-:Y:S01]  /*10c00*/  IMAD.MOV.U32 R0, RZ, RZ, 0x181f ;  /* 0x0000181fff007424 */ /* 0x010fe200078e00ff */
[----:B------:R-:W-:Y:S02]  /*10c10*/  MOV R2, 0x10c30 ;  /* 0x00010c3000027802 */ /* 0x000fe40000000f00 */
[----:B-123--:R-:W-:Y:S05]  /*10c20*/  CALL.REL.NOINC `($__internal_1_$__cuda_sm70_shflsync_idx_p) ;  /* 0x0000077000007944 */ /* 0x00efea0003c00000 */
[----:B-1---5:R-:W-:Y:S05]  /*10c30*/  BRA `(.L_x_146) ;  /* 0xffffdc5000007947 */ /* 0x022fea000383ffff */
.L_x_95:
[----:B------:R-:W-:Y:S01]  /*10c40*/  IMAD.MOV.U32 R20, RZ, RZ, R5 ;  /* 0x000000ffff147224 */ /* 0x000fe200078e0005 */
[----:B-1----:R-:W-:Y:S01]  /*10c50*/  MOV R3, 0x3 ;  /* 0x0000000300037802 */ /* 0x002fe20000000f00 */
[----:B------:R-:W-:Y:S01]  /*10c60*/  IMAD.MOV.U32 R0, RZ, RZ, 0x181f ;  /* 0x0000181fff007424 */ /* 0x000fe200078e00ff */
[----:B------:R-:W-:-:S02]  /*10c70*/  MOV R2, 0x10c90 ;  /* 0x00010c9000027802 */ /* 0x000fc40000000f00 */
[----:B--234-:R-:W-:Y:S05]  /*10c80*/  CALL.REL.NOINC `($__internal_1_$__cuda_sm70_shflsync_idx_p) ;  /* 0x0000071000007944 */ /* 0x01cfea0003c00000 */
[----:B-----5:R-:W-:Y:S01]  /*10c90*/  IMAD.MOV.U32 R4, RZ, RZ, R0 ;  /* 0x000000ffff047224 */ /* 0x020fe200078e0000 */
[----:B------:R-:W-:Y:S01]  /*10ca0*/  MOV R3, 0x3 ;  /* 0x0000000300037802 */ /* 0x000fe20000000f00 */
[----:B------:R-:W-:Y:S01]  /*10cb0*/  IMAD.MOV.U32 R20, RZ, RZ, R14 ;  /* 0x000000ffff147224 */ /* 0x000fe200078e000e */
[----:B------:R-:W-:-:S02]  /*10cc0*/  MOV R0, 0x181f ;  /* 0x0000181f00007802 */ /* 0x000fc40000000f00 */
[----:B------:R-:W-:Y:S02]  /*10cd0*/  MOV R2, 0x10cf0 ;  /* 0x00010cf000027802 */ /* 0x000fe40000000f00 */
[----:B-1----:R-:W-:Y:S05]  /*10ce0*/  CALL.REL.NOINC `($__internal_1_$__cuda_sm70_shflsync_idx_p) ;  /* 0x000006b000007944 */ /* 0x002fea0003c00000 */
[----:B-1---5:R-:W-:Y:S05]  /*10cf0*/  BRA `(.L_x_147) ;  /* 0xffffddb000007947 */ /* 0x022fea000383ffff */
.L_x_97:
[----:B------:R-:W-:Y:S01]  /*10d00*/  IMAD.MOV.U32 R20, RZ, RZ, R22 ;  /* 0x000000ffff147224 */ /* 0x000fe200078e0016 */
[----:B------:R-:W-:Y:S01]  /*10d10*/  MOV R3, RZ ;  /* 0x000000ff00037202 */ /* 0x000fe20000000f00 */
[----:B------:R-:W-:Y:S01]  /*10d20*/  IMAD.MOV.U32 R0, RZ, RZ, 0x1f ;  /* 0x0000001fff007424 */ /* 0x000fe200078e00ff */
[----:B------:R-:W-:Y:S02]  /*10d30*/  MOV R2, 0x10d50 ;  /* 0x00010d5000027802 */ /* 0x000fe40000000f00 */
[----:B------:R-:W-:Y:S05]  /*10d40*/  CALL.REL.NOINC `($__internal_1_$__cuda_sm70_shflsync_idx_p) ;  /* 0x0000065000007944 */ /* 0x000fea0003c00000 */
[----:B------:R-:W-:Y:S01]  /*10d50*/  MOV R9, R0 ;  /* 0x0000000000097202 */ /* 0x000fe20000000f00 */
[----:B-1---5:R-:W-:Y:S05]  /*10d60*/  BRA `(.L_x_148) ;  /* 0xffffe01000007947 */ /* 0x022fea000383ffff */
.L_x_98:
[----:B------:R-:W-:Y:S01]  /*10d70*/  IMAD.MOV.U32 R20, RZ, RZ, R22 ;  /* 0x000000ffff147224 */ /* 0x000fe200078e0016 */
[----:B------:R-:W-:Y:S01]  /*10d80*/  MOV R3, 0x1 ;  /* 0x0000000100037802 */ /* 0x000fe20000000f00 */
[----:B------:R-:W-:Y:S01]  /*10d90*/  IMAD.MOV.U32 R0, RZ, RZ, 0x1f ;  /* 0x0000001fff007424 */ /* 0x000fe200078e00ff */
[----:B------:R-:W-:Y:S02]  /*10da0*/  MOV R2, 0x10dc0 ;  /* 0x00010dc000027802 */ /* 0x000fe40000000f00 */
[----:B-12---:R-:W-:Y:S05]  /*10db0*/  CALL.REL.NOINC `($__internal_1_$__cuda_sm70_shflsync_idx_p) ;  /* 0x000005e000007944 */ /* 0x006fea0003c00000 */
[----:B------:R-:W-:Y:S01]  /*10dc0*/  MOV R8, R0 ;  /* 0x0000000000087202 */ /* 0x000fe20000000f00 */
[----:B-1---5:R-:W-:Y:S05]  /*10dd0*/  BRA `(.L_x_149) ;  /* 0xffffdfc000007947 */ /* 0x022fea000383ffff */
.L_x_99:
[----:B------:R-:W-:Y:S02]  /*10de0*/  MOV R3, 0x1 ;  /* 0x0000000100037802 */ /* 0x000fe40000000f00 */
[----:B------:R-:W-:-:S02]  /*10df0*/  MOV R2, 0x10e10 ;  /* 0x00010e1000027802 */ /* 0x000fc40000000f00 */
[----:B-1234-:R-:W-:Y:S05]  /*10e00*/  CALL.REL.NOINC `($__internal_2_$__cuda_sm70_shflsync_up_p) ;  /* 0x0000060000007944 */ /* 0x01efea0003c00000 */
[----:B------:R-:W-:Y:S05]  /*10e10*/  BRA `(.L_x_150) ;  /* 0xffffe0b000007947 */ /* 0x000fea000383ffff */
.L_x_100:
[----:B------:R-:W-:Y:S02]  /*10e20*/  MOV R3, 0x2 ;  /* 0x0000000200037802 */ /* 0x000fe40000000f00 */
[----:B------:R-:W-:-:S02]  /*10e30*/  MOV R2, 0x10e50 ;  /* 0x00010e5000027802 */ /* 0x000fc40000000f00 */
[----:B--2-4-:R-:W-:Y:S05]  /*10e40*/  CALL.REL.NOINC `($__internal_2_$__cuda_sm70_shflsync_up_p) ;  /* 0x000005c000007944 */ /* 0x014fea0003c00000 */
        /* <DEDUP_REMOVED lines=23> */
.L_x_104:
[----:B------:R-:W-:Y:S02]  /*10fc0*/  MOV R3, 0x1 ;  /* 0x0000000100037802 */ /* 0x000fe40000000f00 */
[----:B------:R-:W-:Y:S02]  /*10fd0*/  MOV R2, 0x10ff0 ;  /* 0x00010ff000027802 */ /* 0x000fe40000000f00 */
[----:B------:R-:W-:Y:S05]  /*10fe0*/  CALL.REL.NOINC `($__internal_2_$__cuda_sm70_shflsync_up_p) ;  /* 0x0000042000007944 */ /* 0x000fea0003c00000 */
[----:B------:R-:W-:Y:S01]  /*10ff0*/  MOV R2, R4 ;  /* 0x0000000400027202 */ /* 0x000fe20000000f00 */
[----:B------:R-:W-:Y:S05]  /*11000*/  BRA `(.L_x_152) ;  /* 0xffffe12000007947 */ /* 0x000fea000383ffff */
.L_x_105:
        /* <DEDUP_REMOVED lines=26> */
.L_x_107:
[----:B------:R-:W-:Y:S02]  /*111b0*/  SEL R0, RZ, 0x1, P0 ;  /* 0x00000001ff007807 */ /* 0x000fe40000000000 */
[----:B------:R-:W-:Y:S02]  /*111c0*/  MOV R2, 0x111e0 ;  /* 0x000111e000027802 */ /* 0x000fe40000000f00 */
[----:B-1----:R-:W-:Y:S05]  /*111d0*/  CALL.REL.NOINC `($__internal_3_$__cuda_sm70_votesync_ballot) ;  /* 0x0000029000007944 */ /* 0x002fea0003c00000 */
[----:B------:R-:W-:Y:S01]  /*111e0*/  MOV R5, R0 ;  /* 0x0000000000057202 */ /* 0x000fe20000000f00 */
[----:B------:R-:W-:Y:S05]  /*111f0*/  BRA `(.L_x_154) ;  /* 0xffffe0c000007947 */ /* 0x000fea000383ffff */
.L_x_108:
[----:B------:R-:W-:Y:S01]  /*11200*/  IMAD.MOV.U32 R20, RZ, RZ, R6 ;  /* 0x000000ffff147224 */ /* 0x000fe200078e0006 */
[----:B---3--:R-:W-:Y:S01]  /*11210*/  MOV R3, R11 ;  /* 0x0000000b00037202 */ /* 0x008fe20000000f00 */
[----:B------:R-:W-:Y:S01]  /*11220*/  IMAD.MOV.U32 R0, RZ, RZ, 0x1f ;  /* 0x0000001fff007424 */ /* 0x000fe200078e00ff */
[----:B------:R-:W-:Y:S02]  /*11230*/  MOV R2, 0x11250 ;  /* 0x0001125000027802 */ /* 0x000fe40000000f00 */
[----:B-12---:R-:W-:Y:S05]  /*11240*/  CALL.REL.NOINC `($__internal_1_$__cuda_sm70_shflsync_idx_p) ;  /* 0x0000015000007944 */ /* 0x006fea0003c00000 */
[----:B------:R-:W-:Y:S01]  /*11250*/  IMAD.MOV.U32 R6, RZ, RZ, R0 ;  /* 0x000000ffff067224 */ /* 0x000fe200078e0000 */
[----:B------:R-:W-:Y:S01]  /*11260*/  MOV R3, R11 ;  /* 0x0000000b00037202 */ /* 0x000fe20000000f00 */
[----:B------:R-:W-:Y:S01]  /*11270*/  IMAD.MOV.U32 R20, RZ, RZ, R7 ;  /* 0x000000ffff147224 */ /* 0x000fe200078e0007 */
[----:B------:R-:W-:Y:S02]  /*11280*/  MOV R0, 0x1f ;  /* 0x0000001f00007802 */ /* 0x000fe40000000f00 */
[----:B------:R-:W-:-:S02]  /*11290*/  MOV R2, 0x112b0 ;  /* 0x000112b000027802 */ /* 0x000fc40000000f00 */
[----:B-1---5:R-:W-:Y:S05]  /*112a0*/  CALL.REL.NOINC `($__internal_1_$__cuda_sm70_shflsync_idx_p) ;  /* 0x000000f000007944 */ /* 0x022fea0003c00000 */
[----:B------:R-:W-:Y:S01]  /*112b0*/  MOV R7, R0 ;  /* 0x0000000000077202 */ /* 0x000fe20000000f00 */
[----:B-1---5:R-:W-:Y:S05]  /*112c0*/  BRA `(.L_x_155) ;  /* 0xffffe03000007947 */ /* 0x022fea000383ffff */
.L_x_111:
[----:B------:R-:W-:Y:S01]  /*112d0*/  MOV R3, R0 ;  /* 0x0000000000037202 */ /* 0x000fe20000000f00 */
[----:B------:R-:W-:Y:S01]  /*112e0*/  IMAD.MOV.U32 R20, RZ, RZ, R4 ;  /* 0x000000ffff147224 */ /* 0x000fe200078e0004 */
[----:B------:R-:W-:Y:S01]  /*112f0*/  MOV R2, 0x11320 ;  /* 0x0001132000027802 */ /* 0x000fe20000000f00 */
[----:B------:R-:W-:-:S02]  /*11300*/  IMAD.MOV.U32 R0, RZ, RZ, 0x1f ;  /* 0x0000001fff007424 */ /* 0x000fc400078e00ff */
[----:B-1234-:R-:W-:Y:S05]  /*11310*/  CALL.REL.NOINC `($__internal_1_$__cuda_sm70_shflsync_idx_p) ;  /* 0x0000008000007944 */ /* 0x01efea0003c00000 */
[----:B------:R-:W-:Y:S01]  /*11320*/  MOV R10, R0 ;  /* 0x00000000000a7202 */ /* 0x000fe20000000f00 */
[----:B-1---5:R-:W-:Y:S05]  /*11330*/  BRA `(.L_x_110) ;  /* 0xffffe02000007947 */ /* 0x022fea000383ffff */
        .weak           $__internal_0_$__cuda_sm70_shflsync_bfly_p
        .type           $__internal_0_$__cuda_sm70_shflsync_bfly_p,@function
        .size           $__internal_0_$__cuda_sm70_shflsync_bfly_p,($__internal_1_$__cuda_sm70_shflsync_idx_p - $__internal_0_$__cuda_sm70_shflsync_bfly_p)
$__internal_0_$__cuda_sm70_shflsync_bfly_p:
[----:B------:R-:W-:Y:S02]  /*11340*/  MOV R21, 0xffffffff ;  /* 0xffffffff00157802 */ /* 0x000fe40000000f00 */
[----:B------:R-:W-:-:S02]  /*11350*/  MOV R3, 0x1f ;  /* 0x0000001f00037802 */ /* 0x000fc40000000f00 */
[----:B------:R-:W-:Y:S04]  /*11360*/  WARPSYNC R21 ;  /* 0x0000001500007348 */ /* 0x000fe80003800000 */
[----:B------:R1:W2:Y:S02]  /*11370*/  SHFL.BFLY PT, R0, R4, R0, R3 ;  /* 0x0c00000004007389 */ /* 0x0002a400000e0003 */
[----:B-1----:R-:W-:-:S04]  /*11380*/  MOV R3, 0x0 ;  /* 0x0000000000037802 */ /* 0x002fc80000000f00 */
[----:B--2---:R-:W-:Y:S05]  /*11390*/  RET.REL.NODEC R2 `(_ZN7cutlass13device_kernelIN5flash19enable_sm80_to_sm89INS1_16FlashAttnFwdSm80INS1_25CollectiveMainloopFwdSm80ILi8ELi1ELb1EN4cute5tupleIJNS5_1CILi128EEENS7_ILi48EEENS7_ILi256EEEEEELi256ENS_10bfloat16_tEfNS_4arch4Sm80ELb0ELb0ELb1ELb1ELb1ELb0ELb1ELb1EEENS1_21CollectiveEpilogueFwdINS6_IJS8_SA_S9_EEENS6_IJNS7_ILi1EEESI_SI_EEESC_SE_Li256ELb1ELb1ELb1ELb0EEENS1_36VarlenDynamicPersistentTileSchedulerILi128ELi48ELi256ELi256ELb1ELb1ELb0ELb0ELb1ELb1EEEEEEEEEvNT_6ParamsE) ;  /* 0xfffeec6002007950 */ /* 0x004fea0003c3ffff */
        .weak           $__internal_1_$__cuda_sm70_shflsync_idx_p
        .type           $__internal_1_$__cuda_sm70_shflsync_idx_p,@function
        .size           $__internal_1_$__cuda_sm70_shflsync_idx_p,($__internal_2_$__cuda_sm70_shflsync_up_p - $__internal_1_$__cuda_sm70_shflsync_idx_p)
$__internal_1_$__cuda_sm70_shflsync_idx_p:
[----:B------:R1:W-:Y:S02]  /*113a0*/  STL [R1+0x18c], R4 ;  /* 0x00018c0401007387 */ /* 0x0003e40000100800 */
[----:B-1----:R-:W-:-:S04]  /*113b0*/  MOV R4, 0xffffffff ;  /* 0xffffffff00047802 */ /* 0x002fc80000000f00 */
[----:B------:R-:W-:Y:S04]  /*113c0*/  WARPSYNC R4 ;  /* 0x0000000400007348 */ /* 0x000fe80003800000 */
[----:B------:R1:W2:Y:S04]  /*113d0*/  SHFL.IDX PT, R0, R20, R3, R0 ;  /* 0x0000000314007389 */ /* 0x0002a800000e0000 */
[----:B-1----:R1:W5:Y:S01]  /*113e0*/  LDL.LU R4, [R1+0x18c] ;  /* 0x00018c0001047983 */ /* 0x0023620000300800 */
[----:B------:R-:W-:-:S04]  /*113f0*/  MOV R3, 0x0 ;  /* 0x0000000000037802 */ /* 0x000fc80000000f00 */
[----:B--2---:R-:W-:Y:S05]  /*11400*/  RET.REL.NODEC R2 `(_ZN7cutlass13device_kernelIN5flash19enable_sm80_to_sm89INS1_16FlashAttnFwdSm80INS1_25CollectiveMainloopFwdSm80ILi8ELi1ELb1EN4cute5tupleIJNS5_1CILi128EEENS7_ILi48EEENS7_ILi256EEEEEELi256ENS_10bfloat16_tEfNS_4arch4Sm80ELb0ELb0ELb1ELb1ELb1ELb0ELb1ELb1EEENS1_21CollectiveEpilogueFwdINS6_IJS8_SA_S9_EEENS6_IJNS7_ILi1EEESI_SI_EEESC_SE_Li256ELb1ELb1ELb1ELb0EEENS1_36VarlenDynamicPersistentTileSchedulerILi128ELi48ELi256ELi256ELb1ELb1ELb0ELb0ELb1ELb1EEEEEEEEEvNT_6ParamsE) ;  /* 0xfffeebf002007950 */ /* 0x004fea0003c3ffff */
        .weak           $__internal_2_$__cuda_sm70_shflsync_up_p
        .type           $__internal_2_$__cuda_sm70_shflsync_up_p,@function
        .size           $__internal_2_$__cuda_sm70_shflsync_up_p,($__internal_3_$__cuda_sm70_votesync_ballot - $__internal_2_$__cuda_sm70_shflsync_up_p)
$__internal_2_$__cuda_sm70_shflsync_up_p:
[----:B------:R-:W-:Y:S02]  /*11410*/  MOV R4, RZ ;  /* 0x000000ff00047202 */ /* 0x000fe40000000f00 */
[----:B------:R-:W-:-:S04]  /*11420*/  MOV R11, 0xffffffff ;  /* 0xffffffff000b7802 */ /* 0x000fc80000000f00 */
[----:B------:R-:W-:Y:S04]  /*11430*/  WARPSYNC R11 ;  /* 0x0000000b00007348 */ /* 0x000fe80003800000 */
[----:B------:R1:W2:Y:S02]  /*11440*/  SHFL.UP PT, R4, R0, R3, R4 ;  /* 0x0400000300047389 */ /* 0x0002a400000e0004 */
[----:B-1----:R-:W-:-:S04]  /*11450*/  MOV R3, 0x0 ;  /* 0x0000000000037802 */ /* 0x002fc80000000f00 */
[----:B--2---:R-:W-:Y:S05]  /*11460*/  RET.REL.NODEC R2 `(_ZN7cutlass13device_kernelIN5flash19enable_sm80_to_sm89INS1_16FlashAttnFwdSm80INS1_25CollectiveMainloopFwdSm80ILi8ELi1ELb1EN4cute5tupleIJNS5_1CILi128EEENS7_ILi48EEENS7_ILi256EEEEEELi256ENS_10bfloat16_tEfNS_4arch4Sm80ELb0ELb0ELb1ELb1ELb1ELb0ELb1ELb1EEENS1_21CollectiveEpilogueFwdINS6_IJS8_SA_S9_EEENS6_IJNS7_ILi1EEESI_SI_EEESC_SE_Li256ELb1ELb1ELb1ELb0EEENS1_36VarlenDynamicPersistentTileSchedulerILi128ELi48ELi256ELi256ELb1ELb1ELb0ELb0ELb1ELb1EEEEEEEEEvNT_6ParamsE) ;  /* 0xfffeeb9002007950 */ /* 0x004fea0003c3ffff */
        .weak           $__internal_3_$__cuda_sm70_votesync_ballot
        .type           $__internal_3_$__cuda_sm70_votesync_ballot,@function
        .size           $__internal_3_$__cuda_sm70_votesync_ballot,(.L_x_6486 - $__internal_3_$__cuda_sm70_votesync_ballot)
$__internal_3_$__cuda_sm70_votesync_ballot:
[----:B------:R-:W-:Y:S01]  /*11470*/  ISETP.NE.U32.AND P0, PT, R0, 0x1, PT ;  /* 0x000000010000780c */ /* 0x000fe20003f05070 */
[----:B------:R-:W-:-:S04]  /*11480*/  IMAD.MOV.U32 R3, RZ, RZ, -0x1 ;  /* 0xffffffffff037424 */ /* 0x000fc800078e00ff */
[----:B------:R-:W-:Y:S08]  /*11490*/  WARPSYNC R3 ;  /* 0x0000000300007348 */ /* 0x000ff00003800000 */
[----:B------:R-:W-:-:S04]  /*114a0*/  VOTE.ANY R0, PT, !P0 ;  /* 0x0000000000007806 */ /* 0x000fc800040e0100 */
[----:B------:R-:W-:Y:S01]  /*114b0*/  LOP3.LUT R0, R0, R3, RZ, 0xc0, !PT ;  /* 0x0000000300007212 */ /* 0x000fe200078ec0ff */
[----:B------:R-:W-:-:S04]  /*114c0*/  IMAD.MOV.U32 R3, RZ, RZ, 0x0 ;  /* 0x00000000ff037424 */ /* 0x000fc800078e00ff */
[----:B------:R-:W-:Y:S05]  /*114d0*/  RET.REL.NODEC R2 `(_ZN7cutlass13device_kernelIN5flash19enable_sm80_to_sm89INS1_16FlashAttnFwdSm80INS1_25CollectiveMainloopFwdSm80ILi8ELi1ELb1EN4cute5tupleIJNS5_1CILi128EEENS7_ILi48EEENS7_ILi256EEEEEELi256ENS_10bfloat16_tEfNS_4arch4Sm80ELb0ELb0ELb1ELb1ELb1ELb0ELb1ELb1EEENS1_21CollectiveEpilogueFwdINS6_IJS8_SA_S9_EEENS6_IJNS7_ILi1EEESI_SI_EEESC_SE_Li256ELb1ELb1ELb1ELb0EEENS1_36VarlenDynamicPersistentTileSchedulerILi128ELi48ELi256ELi256ELb1ELb1ELb0ELb0ELb1ELb1EEEEEEEEEvNT_6ParamsE) ;  /* 0xfffeeb2002007950 */ /* 0x000fea0003c3ffff */
.L_x_156:
        /* <DEDUP_REMOVED lines=10> */
.L_x_6486:


//--------------------- .text._ZN7cutlass13device_kernelIN5flash19enable_sm80_to_sm89INS1_16FlashAttnFwdSm80INS1_25CollectiveMainloopFwdSm80ILi8ELi1ELb0EN4cute5tupleIJNS5_1CILi128EEENS7_ILi32EEENS7_ILi256EEEEEELi256ENS_10bfloat16_tEfNS_4arch4Sm80ELb0ELb0ELb1ELb1ELb1ELb1ELb1ELb1EEENS1_21CollectiveEpilogueFwdINS6_IJS8_SA_S9_EEENS6_IJNS7_ILi1EEESI_SI_EEESC_SE_Li256ELb1ELb1ELb1ELb0EEENS1_36VarlenDynamicPersistentTileSchedulerILi128ELi32ELi256ELi256ELb1ELb1ELb0ELb0ELb1ELb1EEEEEEEEEvNT_6ParamsE --------------------------
	.section	.text._ZN7cutlass13device_kernelIN5flash19enable_sm80_to_sm89INS1_16FlashAttnFwdSm80INS1_25CollectiveMainloopFwdSm80ILi8ELi1ELb0EN4cute5tupleIJNS5_1CILi128EEENS7_ILi32EEENS7_ILi256EEEEEELi256ENS_10bfloat16_tEfNS_4arch4Sm80ELb0ELb0ELb1ELb1ELb1ELb1ELb1ELb1EEENS1_21CollectiveEpilogueFwdINS6_IJS8_SA_S9_EEENS6_IJNS7_ILi1EEESI_SI_EEESC_SE_Li256ELb1ELb1ELb1ELb0EEENS1_36VarlenDynamicPersistentTileSchedulerILi128ELi32ELi256ELi256ELb1ELb1ELb0ELb0ELb1ELb1EEEEEEEEEvNT_6ParamsE,"ax",@progbits
	.sectioninfo	@"SHI_REGISTERS=255"
	.align	128
.text._ZN7cutlass13device_kernelIN5flash19enable_sm80_to_sm89INS1_16FlashAttnFwdSm80INS1_25CollectiveMainloopFwdSm80ILi8ELi1ELb0EN4cute5tupleIJNS5_1CILi128EEENS7_ILi32EEENS7_ILi256EEEEEELi256ENS_10bfloat16_tEfNS_4arch4Sm80ELb0ELb0ELb1ELb1ELb1ELb1ELb1ELb1EEENS1_21CollectiveEpilogueFwdINS6_IJS8_SA_S9_EEENS6_IJNS7_ILi1EEESI_SI_EEESC_SE_Li256ELb1ELb1ELb1ELb0EEENS1_36VarlenDynamicPersistentTileSchedulerILi128ELi32ELi256ELi256ELb1ELb1ELb0ELb0ELb1ELb1EEEEEEEEEvNT_6ParamsE:
        .type           _ZN7cutlass13device_kernelIN5flash19enable_sm80_to_sm89INS1_16FlashAttnFwdSm80INS1_25CollectiveMainloopFwdSm80ILi8ELi1ELb0EN4cute5tupleIJNS5_1CILi128EEENS7_ILi32EEENS7_ILi256EEEEEELi256ENS_10bfloat16_tEfNS_4arch4Sm80ELb0ELb0ELb1ELb1ELb1ELb1ELb1ELb1EEENS1_21CollectiveEpilogueFwdINS6_IJS8_SA_S9_EEENS6_IJNS7_ILi1EEESI_SI_EEESC_SE_Li256ELb1ELb1ELb1ELb0EEENS1_36VarlenDynamicPersistentTileSchedulerILi128ELi32ELi256ELi256ELb1ELb1ELb0ELb0ELb1ELb1EEEEEEEEEvNT_6ParamsE,@function
        .size           _ZN7cutlass13device_kernelIN5flash19enable_sm80_to_sm89INS1_16FlashAttnFwdSm80INS1_25CollectiveMainloopFwdSm80ILi8ELi1ELb0EN4cute5tupleIJNS5_1CILi128EEENS7_ILi32EEENS7_ILi256EEEEEELi256ENS_10bfloat16_tEfNS_4arch4Sm80ELb0ELb0ELb1ELb1ELb1ELb1ELb1ELb1EEENS1_21CollectiveEpilogueFwdINS6_IJS8_SA_S9_EEENS6_IJNS7_ILi1EEESI_SI_EEESC_SE_Li256ELb1ELb1ELb1ELb0EEENS1_36VarlenDynamicPersistentTileSchedulerILi128ELi32ELi256ELi256ELb1ELb1ELb0ELb0ELb1ELb1EEEEEEEEEvNT_6ParamsE,(.L_x_6491 - _ZN7cutlass13device_kernelIN5flash19enable_sm80_to_sm89INS1_16FlashAttnFwdSm80INS1_25CollectiveMainloopFwdSm80ILi8ELi1ELb0EN4cute5tupleIJNS5_1CILi128EEENS7_ILi32EEENS7_ILi256EEEEEELi256ENS_10bfloat16_tEfNS_4arch4Sm80ELb0ELb0ELb1ELb1ELb1ELb1ELb1ELb1EEENS1_21CollectiveEpilogueFwdINS6_IJS8_SA_S9_EEENS6_IJNS7_ILi1EEESI_SI_EEESC_SE_Li256ELb1ELb1ELb1ELb0EEENS1_36VarlenDynamicPersistentTileSchedulerILi128ELi32ELi256ELi256ELb1ELb1ELb0ELb0ELb1ELb1EEEEEEEEEvNT_6ParamsE)
        .other          _ZN7cutlass13device_kernelIN5flash19enable_sm80_to_sm89INS1_16FlashAttnFwdSm80INS1_25CollectiveMainloopFwdSm80ILi8ELi1ELb0EN4cute5tupleIJNS5_1CILi128EEENS7_ILi32EEENS7_ILi256EEEEEELi256ENS_10bfloat16_tEfNS_4arch4Sm80ELb0ELb0ELb1ELb1ELb1ELb1ELb1ELb1EEENS1_21CollectiveEpilogueFwdINS6_IJS8_SA_S9_EEENS6_IJNS7_ILi1EEESI_SI_EEESC_SE_Li256ELb1ELb1ELb1ELb0EEENS1_36VarlenDynamicPersistentTileSchedulerILi128ELi32ELi256ELi256ELb1ELb1ELb0ELb0ELb1ELb1EEEEEEEEEvNT_6ParamsE,@"STO_CUDA_ENTRY STV_DEFAULT"
_ZN7cutlass13device_kernelIN5flash19enable_sm80_to_sm89INS1_16FlashAttnFwdSm80INS1_25CollectiveMainloopFwdSm80ILi8ELi1ELb0EN4cute5tupleIJNS5_1CILi128EEENS7_ILi32EEENS7_ILi256EEEEEELi256ENS_10bfloat16_tEfNS_4arch4Sm80ELb0ELb0ELb1ELb1ELb1ELb1ELb1ELb1EEENS1_21CollectiveEpilogueFwdINS6_IJS8_SA_S9_EEENS6_IJNS7_ILi1EEESI_SI_EEESC_SE_Li256ELb1ELb1ELb1ELb0EEENS1_36VarlenDynamicPersistentTileSchedulerILi128ELi32ELi256ELi256ELb1ELb1ELb0ELb0ELb1ELb1EEEEEEEEEvNT_6ParamsE:
[----:B------:R-:W-:-:S03]  /*0000*/  MOV R1, c[0x0][0x28] ;  /* 0x00000a0000017a02 */ /* 0x000fc60000000f00 */
[----:B------:R-:W1:Y:S01]  /*0010*/  S2R R2, SR_TID.X ;  /* 0x0000000000027919 */ /* 0x000e620000002100 */
[----:B------:R-:W-:Y:S01]  /*0020*/  IADD3 R1, R1, -0x58, RZ ;  /* 0xffffffa801017810 */ /* 0x000fe20007ffe0ff */
[----:B------:R-:W-:Y:S01]  /*0030*/  ULDC.64 UR8, c[0x0][0x118] ;  /* 0x0000460000087ab9 */ /* 0x000fe20000000a00 */
[----:B-1----:R-:W-:-:S05]  /*0040*/  SHF.R.U32.HI R0, RZ, 0x5, R2 ;  /* 0x00000005ff007819 */ /* 0x002fca0000011602 */
[----:B------:R-:W1:Y:S02]  /*0050*/  SHFL.IDX PT, R3, R0, RZ, 0x1f ;  /* 0x00001fff00037589 */ /* 0x000e6400000e0000 */
[----:B-1----:R-:W-:Y:S02]  /*0060*/  ISETP.NE.AND P0, PT, R3, RZ, PT ;  /* 0x000000ff0300720c */ /* 0x002fe40003f05270 */
[----:B------:R1:W-:Y:S11]  /*0070*/  STL [R1+0x44], R3 ;  /* 0x0000440301007387 */ /* 0x0003f60000100800 */
[----:B------:R-:W-:Y:S06]  /*0080*/  @P0 BAR.SYNC.DEFER_BLOCKING 0x5, 0x100 ;  /* 0x0144000000000b1d */ /* 0x000fec0000010000 */
[----:B------:R-:W2:Y:S04]  /*0090*/  @P0 LDS.128 R228, [0x20080] ;  /* 0x02008000ffe40984 */ /* 0x000ea80000000c00 */
[----:B------:R-:W-:Y:S06]  /*00a0*/  @P0 BAR.ARV 0x4, 0x100 ;  /* 0x0104000000000b1d */ /* 0x000fec0000002000 */
[----:B------:R-:W-:Y:S05]  /*00b0*/  @P0 BRA `(.L_x_157) ;  /* 0x00000a7000000947 */ /* 0x000fea0003800000 */
[----:B-1----:R-:W-:Y:S01]  /*00c0*/  LOP3.LUT R14, R2, 0x1f, RZ, 0xc0, !PT ;  /* 0x0000001f020e7812 */ /* 0x002fe200078ec0ff */
[----:B------:R-:W-:Y:S01]  /*00d0*/  CS2R R8, SRZ ;  /* 0x0000000000087805 */ /* 0x000fe2000001ff00 */
[----:B------:R-:W-:-:S02]  /*00e0*/  IMAD.MOV.U32 R7, RZ, RZ, RZ ;  /* 0x000000ffff077224 */ /* 0x000fc400078e00ff */
[----:B------:R-:W-:-:S04]  /*00f0*/  ISETP.NE.AND P6, PT, R14, 0x1f, PT ;  /* 0x0000001f0e00780c */ /* 0x000fc80003fc5270 */
[----:B------:R-:W-:-:S13]  /*0100*/  ISETP.GE.OR P0, PT, R14, c[0x0][0x53c], !P6 ;  /* 0x00014f000e007a0c */ /* 0x000fda0007706670 */
[----:B------:R-:W-:Y:S02]  /*0110*/  @!P0 IMAD.MOV.U32 R4, RZ, RZ, 0x4 ;  /* 0x00000004ff048424 */ /* 0x000fe400078e00ff */
[----:B------:R-:W-:Y:S02]  /*0120*/  @!P0 IMAD.MOV.U32 R2, RZ, RZ, 0x4 ;  /* 0x00000004ff028424 */ /* 0x000fe400078e00ff */
[----:B------:R-:W-:-:S04]  /*0130*/  @!P0 IMAD.WIDE.U32 R4, R14, R4, c[0x0][0x580] ;  /* 0x000160000e048625 */ /* 0x000fc800078e0004 */
[C---:B------:R-:W-:Y:S01]  /*0140*/  @!P0 IMAD.WIDE.U32 R2, R14.reuse, R2, c[0x0][0x578] ;  /* 0x00015e000e028625 */ /* 0x040fe200078e0002 */
[----:B------:R-:W3:Y:S04]  /*0150*/  @!P0 LDG.E R8, [R4.64] ;  /* 0x0000000804088981 */ /* 0x000ee8000c1e1900 */
[----:B------:R-:W3:Y:S01]  /*0160*/  @!P0 LDG.E R7, [R2.64] ;  /* 0x0000000802078981 */ /* 0x000ee2000c1e1900 */
[C---:B------:R-:W-:Y:S01]  /*0170*/  ISETP.NE.AND P5, PT, R14.reuse, RZ, PT ;  /* 0x000000ff0e00720c */ /* 0x040fe20003fa5270 */
[----:B------:R-:W1:Y:S01]  /*0180*/  S2UR UR4, SR_CTAID.X ;  /* 0x00000000000479c3 */ /* 0x000e620000002500 */
[C---:B------:R-:W-:Y:S02]  /*0190*/  ISETP.GE.U32.AND P4, PT, R14.reuse, 0x2, PT ;  /* 0x000000020e00780c */ /* 0x040fe40003f86070 */
[----:B------:R-:W-:-:S02]  /*01a0*/  ISETP.GE.U32.AND P3, PT, R14, 0x4, PT ;  /* 0x000000040e00780c */ /* 0x000fc40003f66070 */
[C---:B------:R-:W-:Y:S02]  /*01b0*/  ISETP.GE.U32.AND P2, PT, R14.reuse, 0x8, PT ;  /* 0x000000080e00780c */ /* 0x040fe40003f46070 */
[----:B------:R-:W-:Y:S01]  /*01c0*/  ISETP.GE.U32.AND P1, PT, R14, 0x10, PT ;  /* 0x000000100e00780c */ /* 0x000fe20003f26070 */
[----:B---3--:R-:W-:-:S05]  /*01d0*/  IMAD R4, R8, R7, RZ ;  /* 0x0000000708047224 */ /* 0x008fca00078e02ff */
[----:B------:R-:W3:Y:S02]  /*01e0*/  SHFL.UP PT, R0, R4, 0x1, RZ ;  /* 0x0420000004007989 */ /* 0x000ee400000e00ff */
[----:B---3--:R-:W-:-:S05]  /*01f0*/  SEL R0, R0, RZ, P5 ;  /* 0x000000ff00007207 */ /* 0x008fca0002800000 */
[----:B------:R-:W-:-:S05]  /*0200*/  IMAD.IADD R4, R4, 0x1, R0 ;  /* 0x0000000104047824 */ /* 0x000fca00078e0200 */
        /* <DEDUP_REMOVED lines=12> */
[----:B------:R-:W3:Y:S02]  /*02d0*/  SHFL.IDX PT, R6, R4, 0x1f, 0x1f ;  /* 0x03e01f0004067f89 */ /* 0x000ee400000e0000 */
[----:B---3--:R-:W-:-:S04]  /*02e0*/  IMAD R6, R6, c[0x0][0x538], RZ ;  /* 0x00014e0006067a24 */ /* 0x008fc800078e02ff */
[----:B------:R-:W-:Y:S01]  /*02f0*/  IMAD.MOV.U32 R0, RZ, RZ, R6 ;  /* 0x000000ffff007224 */ /* 0x000fe200078e0006 */
[----:B-1----:R-:W-:-:S13]  /*0300*/  ISETP.GT.AND P0, PT, R6, UR4, PT ;  /* 0x0000000406007c0c */ /* 0x002fda000bf04270 */
[----:B------:R-:W-:Y:S05]  /*0310*/  @P0 BRA `(.L_x_158) ;  /* 0x0000027000000947 */ /* 0x000fea0003800000 */
[----:B------:R-:W-:Y:S02]  /*0320*/  MOV R6, R0 ;  /* 0x0000000000067202 */ /* 0x000fe40000000f00 */
[----:B------:R-:W-:-:S04]  /*0330*/  MOV R9, RZ ;  /* 0x000000ff00097202 */ /* 0x000fc80000000f00 */
.L_x_162:
        /* <DEDUP_REMOVED lines=12> */
[----:B------:R-:W3:Y:S04]  /*0400*/  @!P0 LDG.E R8, [R4.64] ;  /* 0x0000000804088981 */ /* 0x000ee8000c1e1900 */
[----:B------:R-:W3:Y:S02]  /*0410*/  @!P0 LDG.E R7, [R2.64] ;  /* 0x0000000802078981 */ /* 0x000ee4000c1e1900 */
[----:B---3--:R-:W-:Y:S01]  /*0420*/  IMAD R5, R8, R7, RZ ;  /* 0x0000000708057224 */ /* 0x008fe200078e02ff */
[----:B------:R-:W-:Y:S05]  /*0430*/  BRA.DIV ~URZ, `(.L_x_160) ;  /* 0x00016f327f007947 */ /* 0x000fea000b800000 */
[----:B------:R1:W3:Y:S02]  /*0440*/  SHFL.UP PT, R0, R5, 0x1, RZ ;  /* 0x0420000005007989 */ /* 0x0002e400000e00ff */
.L_x_334:
        /* <DEDUP_REMOVED lines=16> */
.L_x_335:
[----:B---3--:R-:W-:-:S05]  /*0550*/  IMAD R0, R0, c[0x0][0x538], RZ ;  /* 0x00014e0000007a24 */ /* 0x008fca00078e02ff */
[----:B------:R-:W-:-:S04]  /*0560*/  IADD3 R6, R0, R6, RZ ;  /* 0x0000000600067210 */ /* 0x000fc80007ffe0ff */
[----:B------:R-:W-:-:S13]  /*0570*/  ISETP.GT.AND P0, PT, R6, UR4, PT ;  /* 0x0000000406007c0c */ /* 0x000fda000bf04270 */
[----:B-12---:R-:W-:Y:S05]  /*0580*/  @!P0 BRA `(.L_x_162) ;  /* 0xfffffdb000008947 */ /* 0x006fea000383ffff */
.L_x_158:
[----:B------:R-:W-:-:S05]  /*0590*/  IADD3 R12, -R0, R6, RZ ;  /* 0x00000006000c7210 */ /* 0x000fca0007ffe1ff */
[----:B------:R-:W-:-:S05]  /*05a0*/  IMAD R0, R4, c[0x0][0x538], R12 ;  /* 0x00014e0004007a24 */ /* 0x000fca00078e020c */
[----:B------:R-:W-:Y:S01]  /*05b0*/  ISETP.GT.AND P0, PT, R0, UR4, PT ;  /* 0x0000000400007c0c */ /* 0x000fe2000bf04270 */
[----:B------:R-:W-:-:S12]  /*05c0*/  BRA.DIV ~URZ, `(.L_x_163) ;  /* 0x00016fc27f007947 */ /* 0x000fd8000b800000 */
[----:B------:R-:W-:-:S04]  /*05d0*/  VOTE.ANY R0, PT, !P0 ;  /* 0x0000000000007806 */ /* 0x000fc800040e0100 */
.L_x_336:
[----:B------:R1:W3:Y:S01]  /*05e0*/  POPC R13, R0 ;  /* 0x00000000000d7309 */ /* 0x0002e20000000000 */
[----:B------:R-:W-:Y:S05]  /*05f0*/  BRA.DIV ~URZ, `(.L_x_164) ;  /* 0x00016fd27f007947 */ /* 0x000fea000b800000 */
[----:B---3--:R3:W4:Y:S01]  /*0600*/  SHFL.IDX PT, R11, R8, R13, 0x1f ;  /* 0x00001f0d080b7589 */ /* 0x00872200000e0000 */
[----:B------:R-:W-:-:S03]  /*0610*/  MOV R6, RZ ;  /* 0x000000ff00067202 */ /* 0x000fc60000000f00 */
[----:B------:R3:W1:Y:S04]  /*0620*/  SHFL.IDX PT, R10, R7, R13, 0x1f ;  /* 0x00001f0d070a7589 */ /* 0x00066800000e0000 */
.L_x_337:
[----:B------:R-:W-:Y:S01]  /*0630*/  ISETP.NE.AND P0, PT, R0, RZ, PT ;  /* 0x000000ff0000720c */ /* 0x000fe20003f05270 */
[----:B------:R-:W-:-:S12]  /*0640*/  BSSY B0, `(.L_x_165) ;  /* 0x0000005000007945 */ /* 0x000fd80003800000 */
[----:B------:R-:W-:Y:S05]  /*0650*/  @!P0 BRA `(.L_x_166) ;  /* 0x0000003000008947 */ /* 0x000fea0003800000 */
[----:B------:R-:W-:Y:S01]  /*0660*/  IADD3 R179, R13, -0x1, RZ ;  /* 0xffffffff0db37810 */ /* 0x000fe20007ffe0ff */
[----:B------:R-:W-:Y:S05]  /*0670*/  BRA.DIV ~URZ, `(.L_x_167) ;  /* 0x000170327f007947 */ /* 0x000fea000b800000 */
[----:B------:R3:W4:Y:S02]  /*0680*/  SHFL.IDX PT, R6, R4, R179, 0x1f ;  /* 0x00001fb304067589 */ /* 0x00072400000e0000 */
.L_x_166:
[----:B------:R-:W-:Y:S05]  /*0690*/  BSYNC B0 ;  /* 0x0000000000007941 */ /* 0x000fea0003800000 */
.L_x_165:
[----:B-1--4-:R-:W-:Y:S01]  /*06a0*/  IABS R0, R11 ;  /* 0x0000000b00007213 */ /* 0x012fe20000000000 */
[----:B--2---:R-:W-:Y:S02]  /*06b0*/  IMAD R228, R6, c[0x0][0x538], R12 ;  /* 0x00014e0006e47a24 */ /* 0x004fe400078e020c */
[----:B------:R-:W-:Y:S02]  /*06c0*/  IMAD.IADD R231, R13, 0x1, R9 ;  /* 0x000000010de77824 */ /* 0x000fe400078e0209 */
[----:B------:R-:W-:Y:S01]  /*06d0*/  IMAD.MOV.U32 R5, RZ, RZ, R0 ;  /* 0x000000ffff057224 */ /* 0x000fe200078e0000 */
[----:B------:R-:W-:Y:S02]  /*06e0*/  IABS R0, R10 ;  /* 0x0000000a00007213 */ /* 0x000fe40000000000 */
[----:B------:R-:W-:Y:S01]  /*06f0*/  IADD3 R229, -R228, UR4, RZ ;  /* 0x00000004e4e57c10 */ /* 0x000fe2000fffe1ff */
[----:B------:R-:W1:Y:S02]  /*0700*/  I2F.RP R2, R5 ;  /* 0x0000000500027306 */ /* 0x000e640000209400 */
[----:B---3--:R-:W-:Y:S01]  /*0710*/  IMAD.MOV.U32 R7, RZ, RZ, R0 ;  /* 0x000000ffff077224 */ /* 0x008fe200078e0000 */
[----:B------:R-:W-:-:S02]  /*0720*/  IABS R6, R229 ;  /* 0x000000e500067213 */ /* 0x000fc40000000000 */
[----:B------:R-:W-:-:S03]  /*0730*/  IABS R0, R11 ;  /* 0x0000000b00007213 */ /* 0x000fc60000000000 */
[----:B------:R-:W-:Y:S01]  /*0740*/  I2F.RP R8, R7 ;  /* 0x0000000700087306 */ /* 0x000fe20000209400 */
[----:B------:R-:W-:-:S07]  /*0750*/  IADD3 R0, RZ, -R0, RZ ;  /* 0x80000000ff007210 */ /* 0x000fce0007ffe0ff */
[----:B-1----:R-:W1:Y:S02]  /*0760*/  MUFU.RCP R2, R2 ;  /* 0x0000000200027308 */ /* 0x002e640000001000 */
[----:B-1----:R-:W-:-:S06]  /*0770*/  IADD3 R2, R2, 0xffffffe, RZ ;  /* 0x0ffffffe02027810 */ /* 0x002fcc0007ffe0ff */
[----:B------:R-:W1:Y:S02]  /*0780*/  F2I.FTZ.U32.TRUNC.NTZ R3, R2 ;  /* 0x0000000200037305 */ /* 0x000e64000021f000 */
[----:B-1----:R-:W-:-:S04]  /*0790*/  IMAD.MOV R2, RZ, RZ, -R3 ;  /* 0x000000ffff027224 */ /* 0x002fc800078e0a03 */
[----:B------:R-:W-:Y:S02]  /*07a0*/  IMAD R4, R2, R5, RZ ;  /* 0x0000000502047224 */ /* 0x000fe400078e02ff */
        /* <DEDUP_REMOVED lines=45> */
[----:B------:R-:W-:-:S04]  /*0a80*/  IMAD R2, R10, R2, R4 ;  /* 0x000000020a027224 */ /* 0x000fc800078e0204 */
[----:B------:R-:W-:Y:S01]  /*0a90*/  IMAD R230, R2, 0x10000, R0 ;  /* 0x0001000002e67824 */ /* 0x000fe200078e0200 */
[----:B------:R-:W-:Y:S05]  /*0aa0*/  BRA `(.L_x_168) ;  /* 0x0000004000007947 */ /* 0x000fea0003800000 */
.L_x_159:
[----:B--2---:R-:W-:Y:S01]  /*0ab0*/  IMAD.MOV.U32 R229, RZ, RZ, RZ ;  /* 0x000000ffffe57224 */ /* 0x004fe200078e00ff */
[----:B------:R-:W-:Y:S01]  /*0ac0*/  MOV R230, RZ ;  /* 0x000000ff00e67202 */ /* 0x000fe20000000f00 */
[----:B------:R-:W-:Y:S01]  /*0ad0*/  IMAD.U32 R228, RZ, RZ, UR4 ;  /* 0x00000004ffe47e24 */ /* 0x000fe2000f8e00ff */
[----:B------:R-:W-:Y:S02]  /*0ae0*/  MOV R231, c[0x0][0x53c] ;  /* 0x00014f0000e77a02 */ /* 0x000fe40000000f00 */
.L_x_168:
[----:B------:R-:W-:Y:S01]  /*0af0*/  ISETP.NE.AND P0, PT, R14, RZ, PT ;  /* 0x000000ff0e00720c */ /* 0x000fe20003f05270 */
[----:B------:R-:W-:-:S12]  /*0b00*/  WARPSYNC 0xffffffff ;  /* 0xffffffff00007948 */ /* 0x000fd80003800000 */
[----:B------:R1:W-:Y:S04]  /*0b10*/  @!P0 STS.128 [0x20080], R228 ;  /* 0x020080e4ff008388 */ /* 0x0003e80000000c00 */
[----:B------:R-:W-:Y:S06]  /*0b20*/  BAR.ARV 0x5, 0x100 ;  /* 0x0144000000007b1d */ /* 0x000fec0000002000 */
.L_x_157:
[----:B-12---:R-:W-:-:S13]  /*0b30*/  ISETP.GE.AND P0, PT, R231, c[0x0][0x53c], PT ;  /* 0x00014f00e7007a0c */ /* 0x006fda0003f06270 */
[----:B------:R-:W-:Y:S05]  /*0b40*/  @P0 EXIT ;  /* 0x000000000000094d */ /* 0x000fea0003800000 */
[----:B------:R-:W1:Y:S01]  /*0b50*/  S2R R14, SR_TID.X ;  /* 0x00000000000e7919 */ /* 0x000e620000002100 */
[----:B------:R-:W-:Y:S01]  /*0b60*/  IMAD.MOV.U32 R19, RZ, RZ, 0x40 ;  /* 0x00000040ff137424 */ /* 0x000fe200078e00ff */
[----:B------:R-:W-:Y:S02]  /*0b70*/  ULDC UR4, c[0x0][0x2ac] ;  /* 0x0000ab0000047ab9 */ /* 0x000fe40000000800 */
[----:B------:R-:W-:Y:S02]  /*0b80*/  ULDC UR6, c[0x0][0x1d0] ;  /* 0x0000740000067ab9 */ /* 0x000fe40000000800 */
[----:B------:R-:W-:Y:S01]  /*0b90*/  UIMAD UR6, UR4, UR6, URZ ;  /* 0x00000006040672a4 */ /* 0x000fe2000f8e023f */
[----:B-1----:R-:W-:-:S04]  /*0ba0*/  SHF.R.S32.HI R12, RZ, 0x1f, R14 ;  /* 0x0000001fff0c7819 */ /* 0x002fc8000001140e */
[CC--:B------:R-:W-:Y:S02]  /*0bb0*/  LEA.HI R3, R12.reuse, R14.reuse, RZ, 0x4 ;  /* 0x0000000e0c037211 */ /* 0x0c0fe400078f20ff */
[----:B------:R-:W-:Y:S02]  /*0bc0*/  LEA.HI R8, R12, R14, RZ, 0x2 ;  /* 0x0000000e0c087211 */ /* 0x000fe400078f10ff */
[C---:B------:R-:W-:Y:S02]  /*0bd0*/  LOP3.LUT R0, R3.reuse, 0xfffffff0, RZ, 0xc0, !PT ;  /* 0xfffffff003007812 */ /* 0x040fe400078ec0ff */
[----:B------:R-:W-:Y:S02]  /*0be0*/  SHF.R.S32.HI R4, RZ, 0x4, R3 ;  /* 0x00000004ff047819 */ /* 0x000fe40000011403 */
[----:B------:R-:W-:Y:S01]  /*0bf0*/  SHF.R.S32.HI R7, RZ, 0x2, R8 ;  /* 0x00000002ff077819 */ /* 0x000fe20000011408 */
[----:B------:R-:W-:Y:S01]  /*0c00*/  IMAD.IADD R0, R14, 0x1, -R0 ;  /* 0x000000010e007824 */ /* 0x000fe200078e0a00 */
[----:B------:R-:W-:-:S02]  /*0c10*/  LEA.HI R3, R3, R4, RZ, 0x1 ;  /* 0x0000000403037211 */ /* 0x000fc400078f08ff */
[----:B------:R-:W-:Y:S02]  /*0c20*/  SHF.R.S32.HI R2, RZ, 0x1f, R8 ;  /* 0x0000001fff027819 */ /* 0x000fe40000011408 */
[----:B------:R-:W-:Y:S02]  /*0c30*/  SHF.R.S32.HI R5, RZ, 0x1f, R0 ;  /* 0x0000001fff057819 */ /* 0x000fe40000011400 */
[----:B------:R-:W-:Y:S02]  /*0c40*/  LOP3.LUT R3, R3, 0xfffffffe, RZ, 0xc0, !PT ;  /* 0xfffffffe03037812 */ /* 0x000fe400078ec0ff */
[----:B------:R-:W-:Y:S02]  /*0c50*/  LEA.HI R2, R2, R7, RZ, 0x3 ;  /* 0x0000000702027211 */ /* 0x000fe400078f18ff */
[----:B------:R-:W-:Y:S01]  /*0c60*/  LEA.HI R13, R5, R0, RZ, 0x3 ;  /* 0x00000000050d7211 */ /* 0x000fe200078f18ff */
[----:B------:R-:W-:Y:S01]  /*0c70*/  IMAD.IADD R11, R4, 0x1, -R3 ;  /* 0x00000001040b7824 */ /* 0x000fe200078e0a03 */
[----:B------:R-:W-:-:S02]  /*0c80*/  LOP3.LUT R2, R2, 0xfffffff8, RZ, 0xc0, !PT ;  /* 0xfffffff802027812 */ /* 0x000fc400078ec0ff */
[----:B------:R-:W-:Y:S02]  /*0c90*/  LOP3.LUT R3, R13, 0xfffffff8, RZ, 0xc0, !PT ;  /* 0xfffffff80d037812 */ /* 0x000fe400078ec0ff */
[CC--:B------:R-:W-:Y:S01]  /*0ca0*/  LEA.HI R208, R12.reuse, R14.reuse, RZ, 0x3 ;  /* 0x0000000e0cd07211 */ /* 0x0c0fe200078f18ff */
[----:B------:R-:W-:Y:S01]  /*0cb0*/  IMAD.IADD R7, R7, 0x1, -R2 ;  /* 0x0000000107077824 */ /* 0x000fe200078e0a02 */
[----:B------:R-:W-:Y:S01]  /*0cc0*/  LEA.HI R6, R12, R14, RZ, 0x5 ;  /* 0x0000000e0c067211 */ /* 0x000fe200078f28ff */
[----:B------:R-:W-:Y:S01]  /*0cd0*/  IMAD.IADD R5, R0, 0x1, -R3 ;  /* 0x0000000100057824 */ /* 0x000fe200078e0a03 */
[----:B------:R-:W-:Y:S02]  /*0ce0*/  LOP3.LUT R2, R208, 0xfffffff8, RZ, 0xc0, !PT ;  /* 0xfffffff8d0027812 */ /* 0x000fe400078ec0ff */
[----:B------:R-:W-:Y:S02]  /*0cf0*/  LOP3.LUT R0, R6, 0xffffffe0, RZ, 0xc0, !PT ;  /* 0xffffffe006007812 */ /* 0x000fe400078ec0ff */
[----:B------:R-:W-:Y:S01]  /*0d00*/  SHF.R.S32.HI R4, RZ, 0x5, R6 ;  /* 0x00000005ff047819 */ /* 0x000fe20000011406 */
[C---:B------:R-:W-:Y:S01]  /*0d10*/  IMAD.IADD R212, R14.reuse, 0x1, -R2 ;  /* 0x000000010ed47824 */ /* 0x040fe200078e0a02 */
[----:B------:R-:W-:Y:S01]  /*0d20*/  SHF.R.S32.HI R2, RZ, 0x1f, R6 ;  /* 0x0000001fff027819 */ /* 0x000fe20000011406 */
[----:B------:R-:W-:Y:S01]  /*0d30*/  IMAD.IADD R28, R14, 0x1, -R0 ;  /* 0x000000010e1c7824 */ /* 0x000fe200078e0a00 */
[----:B------:R-:W-:Y:S01]  /*0d40*/  LOP3.LUT R3, R8, 0xfffffffc, RZ, 0xc0, !PT ;  /* 0xfffffffc08037812 */ /* 0x000fe200078ec0ff */
[----:B------:R-:W-:Y:S01]  /*0d50*/  IMAD.SHL.U32 R8, R212, 0x40, RZ ;  /* 0x00000040d4087824 */ /* 0x000fe200078e00ff */
[----:B------:R-:W-:Y:S01]  /*0d60*/  LEA.HI R0, R2, R4, RZ, 0x3 ;  /* 0x0000000402007211 */ /* 0x000fe200078f18ff */
[----:B------:R-:W-:Y:S01]  /*0d70*/  IMAD.SHL.U32 R138, R212, 0x4, RZ ;  /* 0x00000004d48a7824 */ /* 0x000fe200078e00ff */
[----:B------:R-:W-:Y:S01]  /*0d80*/  SHF.R.S32.HI R9, RZ, 0x1f, R28 ;  /* 0x0000001fff097819 */ /* 0x000fe2000001141c */
[----:B------:R-:W-:Y:S01]  /*0d90*/  IMAD.IADD R6, R14, 0x1, -R3 ;  /* 0x000000010e067824 */ /* 0x000fe200078e0a03 */
[----:B------:R-:W-:Y:S01]  /*0da0*/  LOP3.LUT R2, R8, 0x1c0, RZ, 0xc0, !PT ;  /* 0x000001c008027812 */ /* 0x000fe200078ec0ff */
[----:B------:R-:W-:Y:S01]  /*0db0*/  IMAD.SHL.U32 R132, R212, 0x8, RZ ;  /* 0x00000008d4847824 */ /* 0x000fe200078e00ff */
[----:B------:R-:W-:-:S02]  /*0dc0*/  LOP3.LUT R0, R0, 0xffffff8, RZ, 0xc0, !PT ;  /* 0x0ffffff800007812 */ /* 0x000fc400078ec0ff */
[----:B------:R-:W-:Y:S02]  /*0dd0*/  LEA.HI R16, R9, R28, RZ, 0x2 ;  /* 0x0000001c09107211 */ /* 0x000fe400078f10ff */
[----:B------:R-:W-:Y:S01]  /*0de0*/  LOP3.LUT R9, R7, 0x1, RZ, 0xc0, !PT ;  /* 0x0000000107097812 */ /* 0x000fe200078ec0ff */
[----:B------:R-:W-:Y:S01]  /*0df0*/  IMAD.IADD R3, R4, 0x1, -R0 ;  /* 0x0000000104037824 */ /* 0x000fe200078e0a00 */
[----:B------:R-:W-:Y:S02]  /*0e00*/  LOP3.LUT R10, R2, 0x8, R208, 0xf8, !PT ;  /* 0x00000008020a7812 */ /* 0x000fe400078ef8d0 */
[----:B------:R-:W-:Y:S02]  /*0e10*/  SHF.R.U32.HI R8, RZ, 0x3, R2 ;  /* 0x00000003ff087819 */ /* 0x000fe40000011602 */
[----:B------:R-:W-:Y:S02]  /*0e20*/  SHF.R.S32.HI R2, RZ, 0x2, R16 ;  /* 0x00000002ff027819 */ /* 0x000fe40000011410 */
[----:B------:R-:W-:-:S02]  /*0e30*/  ISETP.NE.U32.AND P0, PT, R9, 0x1, PT ;  /* 0x000000010900780c */ /* 0x000fc40003f05070 */
[----:B------:R-:W-:Y:S01]  /*0e40*/  LOP3.LUT R9, R10, R8, RZ, 0x3c, !PT ;  /* 0x000000080a097212 */ /* 0x000fe200078e3cff */
[----:B------:R-:W-:Y:S01]  /*0e50*/  IMAD R26, R3, 0x10, R2 ;  /* 0x00000010031a7824 */ /* 0x000fe200078e0202 */
[----:B------:R-:W-:Y:S01]  /*0e60*/  LEA.HI R10, R12, R14, RZ, 0x6 ;  /* 0x0000000e0c0a7211 */ /* 0x000fe200078f30ff */
[----:B------:R-:W-:Y:S01]  /*0e70*/  IMAD.SHL.U32 R12, R4, 0x400, RZ ;  /* 0x00000400040c7824 */ /* 0x000fe200078e00ff */
[C---:B------:R-:W-:Y:S01]  /*0e80*/  R2P PR, R7.reuse, 0x6 ;  /* 0x0000000607007804 */ /* 0x040fe20000000000 */
[----:B------:R-:W-:Y:S01]  /*0e90*/  IMAD.SHL.U32 R2, R7, 0x40, RZ ;  /* 0x0000004007027824 */ /* 0x000fe200078e00ff */
[C---:B------:R-:W-:Y:S01]  /*0ea0*/  LOP3.LUT P4, RZ, R5.reuse, 0x2, RZ, 0xc0, !PT ;  /* 0x0000000205ff7812 */ /* 0x040fe2000788c0ff */
[C---:B------:R-:W-:Y:S01]  /*0eb0*/  IMAD.SHL.U32 R4, R5.reuse, 0x40, RZ ;  /* 0x0000004005047824 */ /* 0x040fe200078e00ff */
[----:B------:R-:W-:Y:S01]  /*0ec0*/  LOP3.LUT P3, RZ, R5, 0x4, RZ, 0xc0, !PT ;  /* 0x0000000405ff7812 */ /* 0x000fe2000786c0ff */
[----:B------:R-:W-:Y:S01]  /*0ed0*/  IMAD.SHL.U32 R5, R11, 0x8, RZ ;  /* 0x000000080b057824 */ /* 0x000fe200078e00ff */
[----:B------:R-:W-:Y:S01]  /*0ee0*/  LOP3.LUT R3, R2, 0x1c0, RZ, 0xc0, !PT ;  /* 0x000001c002037812 */ /* 0x000fe200078ec0ff */
[----:B------:R-:W-:Y:S01]  /*0ef0*/  STL [R1+0x4c], R26 ;  /* 0x00004c1a01007387 */ /* 0x000fe20000100800 */
[----:B------:R-:W-:-:S02]  /*0f00*/  LOP3.LUT R2, R4, 0x1c0, RZ, 0xc0, !PT ;  /* 0x000001c004027812 */ /* 0x000fc400078ec0ff */
[----:B------:R-:W-:Y:S02]  /*0f10*/  LEA.HI R0, R6, R6, RZ, 0x1 ;  /* 0x0000000606007211 */ /* 0x000fe400078f08ff */
[----:B------:R-:W-:Y:S02]  /*0f20*/  LEA.HI R4, R3, R3, RZ, 0x1d ;  /* 0x0000000303047211 */ /* 0x000fe400078fe8ff */
[----:B------:R-:W-:Y:S02]  /*0f30*/  LOP3.LUT R5, R2, 0x8, R5, 0xf8, !PT ;  /* 0x0000000802057812 */ /* 0x000fe400078ef805 */
[----:B------:R-:W-:Y:S01]  /*0f40*/  SHF.R.U32.HI R3, RZ, 0x3, R2 ;  /* 0x00000003ff037819 */ /* 0x000fe20000011602 */
[----:B------:R-:W-:Y:S01]  /*0f50*/  IMAD.SHL.U32 R2, R10, 0x8, RZ ;  /* 0x000000080a027824 */ /* 0x000fe200078e00ff */
[----:B------:R-:W-:Y:S02]  /*0f60*/  SHF.R.S32.HI R208, RZ, 0x3, R208 ;  /* 0x00000003ffd07819 */ /* 0x000fe400000114d0 */
[----:B------:R-:W-:Y:S01]  /*0f70*/  LOP3.LUT R8, R0, 0x1ffffffe, RZ, 0xc0, !PT ;  /* 0x1ffffffe00087812 */ /* 0x000fe200078ec0ff */
[----:B------:R-:W-:Y:S01]  /*0f80*/  IMAD R0, R11, 0x200, R9 ;  /* 0x000002000b007824 */ /* 0x000fe200078e0209 */
[----:B------:R-:W-:Y:S01]  /*0f90*/  LOP3.LUT R219, R2, 0xfffffe00, RZ, 0xc0, !PT ;  /* 0xfffffe0002db7812 */ /* 0x000fe200078ec0ff */
[C---:B------:R-:W-:Y:S01]  /*0fa0*/  IMAD.SHL.U32 R2, R208.reuse, 0x40, RZ ;  /* 0x00000040d0027824 */ /* 0x040fe200078e00ff */
[----:B------:R-:W-:Y:S01]  /*0fb0*/  IADD3 R17, R208, 0x20, RZ ;  /* 0x00000020d0117810 */ /* 0x000fe20007ffe0ff */
[----:B------:R-:W-:Y:S01]  /*0fc0*/  IMAD.IADD R18, R6, 0x1, -R8 ;  /* 0x0000000106127824 */ /* 0x000fe200078e0a08 */
[----:B------:R-:W-:Y:S01]  /*0fd0*/  IADD3 R15, R208, 0x40, RZ ;  /* 0x00000040d00f7810 */ /* 0x000fe20007ffe0ff */
[----:B------:R-:W-:Y:S01]  /*0fe0*/  IMAD R6, R6, 0x2, R12 ;  /* 0x0000000206067824 */ /* 0x000fe200078e020c */
[----:B------:R-:W-:Y:S01]  /*0ff0*/  LOP3.LUT R11, R5, R3, RZ, 0x3c, !PT ;  /* 0x00000003050b7212 */ /* 0x000fe200078e3cff */
[----:B------:R-:W-:Y:S01]  /*1000*/  IMAD.SHL.U32 R3, R17, 0x40, RZ ;  /* 0x0000004011037824 */ /* 0x000fe200078e00ff */
[----:B------:R-:W-:Y:S01]  /*1010*/  IADD3 R14, R208, 0x60, RZ ;  /* 0x00000060d00e7810 */ /* 0x000fe20007ffe0ff */
[----:B------:R-:W-:Y:S01]  /*1020*/  IMAD.IADD R8, R6, 0x1, R4 ;  /* 0x0000000106087824 */ /* 0x000fe200078e0204 */
[----:B------:R-:W-:Y:S01]  /*1030*/  LOP3.LUT R217, R2, 0x1c0, RZ, 0xc0, !PT ;  /* 0x000001c002d97812 */ /* 0x000fe200078ec0ff */
[----:B------:R-:W-:Y:S01]  /*1040*/  IMAD.SHL.U32 R2, R15, 0x40, RZ ;  /* 0x000000400f027824 */ /* 0x000fe200078e00ff */
[----:B------:R-:W-:Y:S01]  /*1050*/  SHF.R.S32.HI R4, RZ, 0x1f, R17 ;  /* 0x0000001fff047819 */ /* 0x000fe20000011411 */
[----:B------:R-:W-:Y:S01]  /*1060*/  IMAD.SHL.U32 R7, R14, 0x40, RZ ;  /* 0x000000400e077824 */ /* 0x000fe200078e00ff */
[----:B------:R-:W-:Y:S01]  /*1070*/  SHF.R.S32.HI R5, RZ, 0x1f, R15 ;  /* 0x0000001fff057819 */ /* 0x000fe2000001140f */
[----:B------:R-:W-:Y:S01]  /*1080*/  IMAD.SHL.U32 R236, R8, 0x2, RZ ;  /* 0x0000000208ec7824 */ /* 0x000fe200078e00ff */
[----:B------:R-:W-:Y:S01]  /*1090*/  SHF.R.S32.HI R6, RZ, 0x1f, R14 ;  /* 0x0000001fff067819 */ /* 0x000fe2000001140e */
[----:B------:R-:W-:Y:S01]  /*10a0*/  IMAD R218, R212, 0x20, R208 ;  /* 0x00000020d4da7824 */ /* 0x000fe200078e02d0 */
[----:B------:R-:W-:-:S02]  /*10b0*/  IADD3 R140, R138, 0x40, RZ ;  /* 0x000000408a8c7810 */ /* 0x000fc40007ffe0ff */
[----:B------:R-:W-:Y:S02]  /*10c0*/  LOP3.LUT R31, R3, 0x1c0, RZ, 0xc0, !PT ;  /* 0x000001c0031f7812 */ /* 0x000fe400078ec0ff */
[----:B------:R-:W-:Y:S01]  /*10d0*/  LEA.HI R4, R4, R17, RZ, 0x3 ;  /* 0x0000001104047211 */ /* 0x000fe200078f18ff */
[----:B------:R-:W-:Y:S01]  /*10e0*/  IMAD.IADD R135, R138, 0x1, R140 ;  /* 0x000000018a877824 */ /* 0x000fe200078e028c */
[----:B------:R-:W-:Y:S01]  /*10f0*/  LEA.HI R3, R5, R15, RZ, 0x3 ;  /* 0x0000000f05037211 */ /* 0x000fe200078f18ff */
[----:B------:R-:W-:Y:S01]  /*1100*/  IMAD.SHL.U32 R5, R13, 0x40, RZ ;  /* 0x000000400d057824 */ /* 0x000fe200078e00ff */
[----:B------:R-:W-:Y:S01]  /*1110*/  LOP3.LUT R30, R2, 0x1c0, RZ, 0xc0, !PT ;  /* 0x000001c0021e7812 */ /* 0x000fe200078ec0ff */
[----:B------:R-:W-:Y:S01]  /*1120*/  IMAD.SHL.U32 R4, R4, 0x40, RZ ;  /* 0x0000004004047824 */ /* 0x000fe200078e00ff */
[----:B------:R-:W-:Y:S01]  /*1130*/  LEA.HI R2, R6, R14, RZ, 0x3 ;  /* 0x0000000e06027211 */ /* 0x000fe200078f18ff */
[----:B------:R-:W-:Y:S01]  /*1140*/  IMAD.SHL.U32 R6, R3, 0x40, RZ ;  /* 0x0000004003067824 */ /* 0x000fe200078e00ff */
[----:B------:R-:W-:-:S02]  /*1150*/  LOP3.LUT R9, R5, 0xfffffe00, RZ, 0xc0, !PT ;  /* 0xfffffe0005097812 */ /* 0x000fc400078ec0ff */
[----:B------:R-:W-:Y:S01]  /*1160*/  LOP3.LUT R24, R4, 0xfffffe00, RZ, 0xc0, !PT ;  /* 0xfffffe0004187812 */ /* 0x000fe200078ec0ff */
[----:B------:R-:W-:Y:S01]  /*1170*/  IMAD.SHL.U32 R3, R2, 0x40, RZ ;  /* 0x0000004002037824 */ /* 0x000fe200078e00ff */
[----:B------:R-:W-:Y:S02]  /*1180*/  SHF.R.S32.HI R2, RZ, 0x1f, R135 ;  /* 0x0000001fff027819 */ /* 0x000fe40000011487 */
[----:B------:R-:W-:Y:S01]  /*1190*/  LOP3.LUT R29, R7, 0x1c0, RZ, 0xc0, !PT ;  /* 0x000001c0071d7812 */ /* 0x000fe200078ec0ff */
[----:B------:R-:W-:Y:S01]  /*11a0*/  STL [R1+0xc], R24 ;  /* 0x00000c1801007387 */ /* 0x000fe20000100800 */
[CC--:B------:R-:W-:Y:S02]  /*11b0*/  LEA.HI R4, R2.reuse, R135.reuse, RZ, 0x6 ;  /* 0x0000008702047211 */ /* 0x0c0fe400078f30ff */
[----:B------:R-:W-:Y:S02]  /*11c0*/  LEA.HI R5, R2, R135, RZ, 0x3 ;  /* 0x0000008702057211 */ /* 0x000fe400078f18ff */
[----:B------:R-:W-:Y:S01]  /*11d0*/  LOP3.LUT R20, R3, 0xfffffe00, RZ, 0xc0, !PT ;  /* 0xfffffe0003147812 */ /* 0x000fe200078ec0ff */
[----:B------:R-:W-:Y:S01]  /*11e0*/  IMAD.SHL.U32 R2, R4, 0x80, RZ ;  /* 0x0000008004027824 */ /* 0x000fe200078e00ff */
[----:B------:R-:W-:-:S02]  /*11f0*/  SHF.R.U32.HI R27, RZ, 0x3, R217 ;  /* 0x00000003ff1b7819 */ /* 0x000fc400000116d9 */
[----:B------:R-:W-:Y:S02]  /*1200*/  SHF.R.U32.HI R25, RZ, 0x3, R31 ;  /* 0x00000003ff197819 */ /* 0x000fe4000001161f */
[--C-:B------:R-:W-:Y:S02]  /*1210*/  LOP3.LUT R4, R217, 0x38, R5.reuse, 0xf8, !PT ;  /* 0x00000038d9047812 */ /* 0x100fe400078ef805 */
[----:B------:R-:W-:Y:S02]  /*1220*/  LOP3.LUT R3, R31, 0x38, R5, 0xf8, !PT ;  /* 0x000000381f037812 */ /* 0x000fe400078ef805 */
[----:B------:R-:W-:Y:S02]  /*1230*/  SHF.R.U32.HI R23, RZ, 0x3, R30 ;  /* 0x00000003ff177819 */ /* 0x000fe4000001161e */
[----:B------:R-:W-:Y:S02]  /*1240*/  SHF.R.U32.HI R21, RZ, 0x3, R29 ;  /* 0x00000003ff157819 */ /* 0x000fe4000001161d */
[----:B------:R-:W-:-:S02]  /*1250*/  LOP3.LUT R7, R30, 0x38, R5, 0xf8, !PT ;  /* 0x000000381e077812 */ /* 0x000fc400078ef805 */
[----:B------:R-:W-:Y:S02]  /*1260*/  LOP3.LUT R10, R29, 0x38, R5, 0xf8, !PT ;  /* 0x000000381d0a7812 */ /* 0x000fe400078ef805 */
[----:B------:R-:W-:Y:S02]  /*1270*/  LOP3.LUT R22, R6, 0xfffffe00, RZ, 0xc0, !PT ;  /* 0xfffffe0006167812 */ /* 0x000fe400078ec0ff */
[----:B------:R-:W-:Y:S02]  /*1280*/  LOP3.LUT R8, R4, R27, RZ, 0x3c, !PT ;  /* 0x0000001b04087212 */ /* 0x000fe400078e3cff */
[----:B------:R-:W-:Y:S01]  /*1290*/  LOP3.LUT R6, R3, R25, RZ, 0x3c, !PT ;  /* 0x0000001903067212 */ /* 0x000fe200078e3cff */
[----:B------:R-:W-:Y:S01]  /*12a0*/  STL [R1+0x8], R22 ;  /* 0x0000081601007387 */ /* 0x000fe20000100800 */
[----:B------:R-:W-:Y:S02]  /*12b0*/  LOP3.LUT R2, R2, 0xffffe000, RZ, 0xc0, !PT ;  /* 0xffffe00002027812 */ /* 0x000fe400078ec0ff */
[----:B------:R-:W-:Y:S01]  /*12c0*/  LOP3.LUT R4, R7, R23, RZ, 0x3c, !PT ;  /* 0x0000001707047212 */ /* 0x000fe200078e3cff */
[----:B------:R-:W-:Y:S01]  /*12d0*/  STL [R1+0x4], R20 ;  /* 0x0000041401007387 */ /* 0x000fe20000100800 */
[----:B------:R-:W-:-:S02]  /*12e0*/  LOP3.LUT R3, R10, R21, RZ, 0x3c, !PT ;  /* 0x000000150a037212 */ /* 0x000fc400078e3cff */
[-C--:B------:R-:W-:Y:S02]  /*12f0*/  IADD3 R17, R8, R2.reuse, R219 ;  /* 0x0000000208117210 */ /* 0x080fe40007ffe0db */
[-C--:B------:R-:W-:Y:S02]  /*1300*/  IADD3 R15, R6, R2.reuse, R24 ;  /* 0x00000002060f7210 */ /* 0x080fe40007ffe018 */
[-C--:B------:R-:W-:Y:S02]  /*1310*/  IADD3 R14, R4, R2.reuse, R22 ;  /* 0x00000002040e7210 */ /* 0x080fe40007ffe016 */
[----:B------:R-:W-:Y:S02]  /*1320*/  IADD3 R13, R3, R2, R20 ;  /* 0x00000002030d7210 */ /* 0x000fe40007ffe014 */
[C---:B------:R-:W-:Y:S02]  /*1330*/  IADD3 R2, R236.reuse, 0x80, RZ ;  /* 0x00000080ec027810 */ /* 0x040fe40007ffe0ff */
[----:B------:R-:W-:-:S02]  /*1340*/  IADD3 R237, R236, 0x70, RZ ;  /* 0x00000070eced7810 */ /* 0x000fc40007ffe0ff */
[----:B------:R-:W-:Y:S02]  /*1350*/  @P0 IADD3 R237, R2, 0x10, RZ ;  /* 0x0000001002ed0810 */ /* 0x000fe40007ffe0ff */
[----:B------:R-:W-:Y:S02]  /*1360*/  LOP3.LUT R2, R217, 0x38, R132, 0xf8, !PT ;  /* 0x00000038d9027812 */ /* 0x000fe400078ef884 */
[----:B------:R-:W-:Y:S02]  /*1370*/  IADD3 R142, R138, 0x20, RZ ;  /* 0x000000208a8e7810 */ /* 0x000fe40007ffe0ff */
[CC--:B------:R-:W-:Y:S01]  /*1380*/  IADD3 R3, R11.reuse, R9.reuse, R12 ;  /* 0x000000090b037210 */ /* 0x0c0fe20007ffe00c */
[----:B------:R-:W-:Y:S01]  /*1390*/  IMAD.MOV.U32 R12, RZ, RZ, 0x20 ;  /* 0x00000020ff0c7424 */ /* 0x000fe200078e00ff */
[----:B------:R-:W-:Y:S02]  /*13a0*/  LOP3.LUT R4, R11, R9, RZ, 0xfc, !PT ;  /* 0x000000090b047212 */ /* 0x000fe400078efcff */
[----:B------:R-:W-:-:S02]  /*13b0*/  LOP3.LUT R27, R2, R27, RZ, 0x3c, !PT ;  /* 0x0000001b021b7212 */ /* 0x000fc400078e3cff */
[----:B------:R-:W-:Y:S01]  /*13c0*/  LOP3.LUT R9, R30, 0x38, R132, 0xf8, !PT ;  /* 0x000000381e097812 */ /* 0x000fe200078ef884 */
[----:B------:R-:W-:Y:S01]  /*13d0*/  IMAD.SHL.U32 R30, R142, 0x2, RZ ;  /* 0x000000028e1e7824 */ /* 0x000fe200078e00ff */
[----:B------:R-:W-:Y:S01]  /*13e0*/  LOP3.LUT R8, R16, 0x7ffffffc, RZ, 0xc0, !PT ;  /* 0x7ffffffc10087812 */ /* 0x000fe200078ec0ff */
[----:B------:R-:W-:Y:S01]  /*13f0*/  IMAD.SHL.U32 R16, R140, 0x2, RZ ;  /* 0x000000028c107824 */ /* 0x000fe200078e00ff */
[----:B------:R-:W-:Y:S01]  /*1400*/  IADD3 R141, R138, 0x60, RZ ;  /* 0x000000608a8d7810 */ /* 0x000fe20007ffe0ff */
[----:B------:R-:W-:Y:S01]  /*1410*/  STL [R1+0x48], R27 ;  /* 0x0000481b01007387 */ /* 0x000fe20000100800 */
[----:B------:R-:W-:Y:S01]  /*1420*/  SHF.R.S32.HI R6, RZ, 0x1f, R208 ;  /* 0x0000001fff067819 */ /* 0x000fe200000114d0 */
[----:B------:R-:W-:Y:S01]  /*1430*/  IMAD.IADD R8, R28, 0x1, -R8 ;  /* 0x000000011c087824 */ /* 0x000fe200078e0a08 */
[----:B------:R-:W-:Y:S01]  /*1440*/  SHF.R.S32.HI R7, RZ, 0x1f, R142 ;  /* 0x0000001fff077819 */ /* 0x000fe2000001148e */
[----:B------:R1:W-:Y:S01]  /*1450*/  STL [R1+0x38], R30 ;  /* 0x0000381e01007387 */ /* 0x0003e20000100800 */
[----:B------:R-:W-:Y:S01]  /*1460*/  SHF.R.S32.HI R6, RZ, 0x1f, R140 ;  /* 0x0000001fff067819 */ /* 0x000fe2000001148c */
[----:B------:R-:W-:Y:S01]  /*1470*/  IMAD.SHL.U32 R248, R8, 0x2, RZ ;  /* 0x0000000208f87824 */ /* 0x000fe200078e00ff */
[--C-:B------:R-:W-:Y:S01]  /*1480*/  LOP3.LUT R11, R29, 0x38, R132.reuse, 0xf8, !PT ;  /* 0x000000381d0b7812 */ /* 0x100fe200078ef884 */
[----:B------:R-:W-:Y:S01]  /*1490*/  IMAD.SHL.U32 R29, R141, 0x2, RZ ;  /* 0x000000028d1d7824 */ /* 0x000fe200078e00ff */
[----:B------:R-:W-:Y:S01]  /*14a0*/  SHF.R.S32.HI R2, RZ, 0x1f, R141 ;  /* 0x0000001fff027819 */ /* 0x000fe2000001148d */
[----:B------:R2:W-:Y:S01]  /*14b0*/  STL [R1+0x3c], R16 ;  /* 0x00003c1001007387 */ /* 0x0005e20000100800 */
[----:B------:R-:W-:Y:S01]  /*14c0*/  LOP3.LUT R10, R31, 0x38, R132, 0xf8, !PT ;  /* 0x000000381f0a7812 */ /* 0x000fe200078ef884 */
[----:B------:R-:W-:Y:S01]  /*14d0*/  IMAD R8, R18, 0x8, R26 ;  /* 0x0000000812087824 */ /* 0x000fe200078e021a */
[----:B------:R-:W-:Y:S01]  /*14e0*/  SHF.L.U64.HI R2, R141, 0x1, R2 ;  /* 0x000000018d027819 */ /* 0x000fe20000010202 */
[----:B------:R-:W-:Y:S01]  /*14f0*/  STL [R1+0x40], R29 ;  /* 0x0000401d01007387 */ /* 0x000fe20000100800 */
[----:B------:R-:W-:-:S02]  /*1500*/  LOP3.LUT R10, R24, R10, R25, 0xf6, !PT ;  /* 0x0000000a180a7212 */ /* 0x000fc400078ef619 */
[----:B------:R-:W-:Y:S02]  /*1510*/  LOP3.LUT R9, R22, R9, R23, 0xf6, !PT ;  /* 0x0000000916097212 */ /* 0x000fe400078ef617 */
[----:B------:R-:W-:Y:S02]  /*1520*/  LEA R143, R0, 0xc080, 0x1 ;  /* 0x0000c080008f7811 */ /* 0x000fe400078e08ff */
[----:B------:R-:W-:Y:S02]  /*1530*/  SHF.R.S32.HI R0, RZ, 0x3, R5 ;  /* 0x00000003ff007819 */ /* 0x000fe40000011405 */
[----:B------:R-:W-:Y:S02]  /*1540*/  LEA R10, R10, 0x10080, 0x1 ;  /* 0x000100800a0a7811 */ /* 0x000fe400078e08ff */
[----:B------:R-:W-:Y:S02]  /*1550*/  IADD3 R34, R248, 0x18, RZ ;  /* 0x00000018f8227810 */ /* 0x000fe40007ffe0ff */
[----:B------:R-:W-:-:S02]  /*1560*/  LOP3.LUT R204, R5, 0xfffffff8, RZ, 0xc0, !PT ;  /* 0xfffffff805cc7812 */ /* 0x000fc400078ec0ff */
[----:B------:R-:W-:Y:S02]  /*1570*/  LEA R9, R9, 0x10080, 0x1 ;  /* 0x0001008009097811 */ /* 0x000fe400078e08ff */
[C---:B------:R-:W-:Y:S02]  /*1580*/  IADD3 R33, R248.reuse, 0x30, RZ ;  /* 0x00000030f8217810 */ /* 0x040fe40007ffe0ff */
[----:B-1----:R-:W-:Y:S02]  /*1590*/  IADD3 R30, R248, 0x48, RZ ;  /* 0x00000048f81e7810 */ /* 0x002fe40007ffe0ff */
[----:B--2---:R-:W-:Y:S02]  /*15a0*/  SHF.L.U64.HI R16, R142, 0x1, R7 ;  /* 0x000000018e107819 */ /* 0x004fe40000010207 */
[----:B------:R-:W-:Y:S02]  /*15b0*/  SHF.L.U64.HI R7, R140, 0x1, R6 ;  /* 0x000000018c077819 */ /* 0x000fe40000010206 */
[C---:B------:R-:W-:Y:S01]  /*15c0*/  IADD3 R24, R248.reuse, 0x78, RZ ;  /* 0x00000078f8187810 */ /* 0x040fe20007ffe0ff */
[----:B------:R-:W-:Y:S01]  /*15d0*/  STL [R1+0x34], R16 ;  /* 0x0000341001007387 */ /* 0x000fe20000100800 */
[----:B------:R-:W-:-:S02]  /*15e0*/  IADD3 R18, R248, 0xa8, RZ ;  /* 0x000000a8f8127810 */ /* 0x000fc40007ffe0ff */
[C---:B------:R-:W-:Y:S01]  /*15f0*/  IADD3 R252, R248.reuse, 0xe0, RZ ;  /* 0x000000e0f8fc7810 */ /* 0x040fe20007ffe0ff */
[----:B------:R1:W-:Y:S01]  /*1600*/  STL [R1+0x30], R7 ;  /* 0x0000300701007387 */ /* 0x0003e20000100800 */
[C---:B------:R-:W-:Y:S02]  /*1610*/  IADD3 R249, R248.reuse, 0xf8, RZ ;  /* 0x000000f8f8f97810 */ /* 0x040fe40007ffe0ff */
[C---:B------:R-:W-:Y:S01]  /*1620*/  IADD3 R251, R248.reuse, 0xe8, RZ ;  /* 0x000000e8f8fb7810 */ /* 0x040fe20007ffe0ff */
[----:B------:R2:W-:Y:S01]  /*1630*/  STL [R1+0x2c], R2 ;  /* 0x00002c0201007387 */ /* 0x0005e20000100800 */
[----:B------:R-:W-:Y:S02]  /*1640*/  IADD3 R250, R248, 0xf0, RZ ;  /* 0x000000f0f8fa7810 */ /* 0x000fe40007ffe0ff */
[----:B------:R-:W-:Y:S01]  /*1650*/  SEL R6, R12, 0xffffffe0, !P1 ;  /* 0xffffffe00c067807 */ /* 0x000fe20004800000 */
[----:B------:R3:W-:Y:S01]  /*1660*/  STL [R1+0x50], R8 ;  /* 0x0000500801007387 */ /* 0x0007e20000100800 */
[----:B------:R-:W-:-:S02]  /*1670*/  LEA R194, R3, 0x10080, 0x1 ;  /* 0x0001008003c27811 */ /* 0x000fc400078e08ff */
[----:B------:R-:W-:Y:S01]  /*1680*/  LEA R189, R4, 0x8080, 0x1 ;  /* 0x0000808004bd7811 */ /* 0x000fe200078e08ff */
[----:B------:R-:W-:Y:S01]  /*1690*/  STL [R1], R0 ;  /* 0x0000000001007387 */ /* 0x000fe20000100800 */
[----:B------:R-:W-:Y:S01]  /*16a0*/  IADD3 R36, R248, 0x8, RZ ;  /* 0x00000008f8247810 */ /* 0x000fe20007ffe0ff */
[----:B------:R-:W-:Y:S01]  /*16b0*/  IMAD.IADD R240, R236, 0x1, R6 ;  /* 0x00000001ecf07824 */ /* 0x000fe200078e0206 */
[----:B------:R-:W-:Y:S01]  /*16c0*/  IADD3 R35, R248, 0x10, RZ ;  /* 0x00000010f8237810 */ /* 0x000fe20007ffe0ff */
[----:B------:R-:W-:Y:S01]  /*16d0*/  STL [R1+0x28], R10 ;  /* 0x0000280a01007387 */ /* 0x000fe20000100800 */
[----:B------:R-:W-:Y:S01]  /*16e0*/  IADD3 R199, R132, 0x80, RZ ;  /* 0x0000008084c77810 */ /* 0x000fe20007ffe0ff */
[----:B------:R-:W-:Y:S01]  /*16f0*/  IMAD.IADD R239, R6, 0x1, R237 ;  /* 0x0000000106ef7824 */ /* 0x000fe200078e02ed */
[----:B------:R-:W-:Y:S01]  /*1700*/  IADD3 R200, R132, 0xc0, RZ ;  /* 0x000000c084c87810 */ /* 0x000fe20007ffe0ff */
[----:B------:R4:W-:Y:S01]  /*1710*/  STL [R1+0x24], R9 ;  /* 0x0000240901007387 */ /* 0x0009e20000100800 */
[----:B------:R-:W-:-:S02]  /*1720*/  IADD3 R247, R248, 0x20, RZ ;  /* 0x00000020f8f77810 */ /* 0x000fc40007ffe0ff */
[C---:B------:R-:W-:Y:S02]  /*1730*/  IADD3 R246, R248.reuse, 0x28, RZ ;  /* 0x00000028f8f67810 */ /* 0x040fe40007ffe0ff */
[----:B-1----:R-:W-:Y:S02]  /*1740*/  SEL R7, R19, 0xffffffc0, !P2 ;  /* 0xffffffc013077807 */ /* 0x002fe40005000000 */
[----:B------:R-:W-:Y:S02]  /*1750*/  IADD3 R32, R248, 0x38, RZ ;  /* 0x00000038f8207810 */ /* 0x000fe40007ffe0ff */
[----:B--2---:R-:W-:Y:S01]  /*1760*/  LOP3.LUT R2, R27, R219, RZ, 0xfc, !PT ;  /* 0x000000db1b027212 */ /* 0x004fe200078efcff */
[----:B------:R-:W-:Y:S01]  /*1770*/  IMAD.IADD R244, R236, 0x1, R7 ;  /* 0x00000001ecf47824 */ /* 0x000fe200078e0207 */
[----:B------:R-:W-:Y:S01]  /*1780*/  IADD3 R27, R248, 0x60, RZ ;  /* 0x00000060f81b7810 */ /* 0x000fe20007ffe0ff */
[C---:B------:R-:W-:Y:S01]  /*1790*/  IMAD.IADD R243, R7.reuse, 0x1, R240 ;  /* 0x0000000107f37824 */ /* 0x040fe200078e02f0 */
[----:B---3--:R-:W-:Y:S01]  /*17a0*/  LOP3.LUT R8, R20, R11, R21, 0xf6, !PT ;  /* 0x0000000b14087212 */ /* 0x008fe200078ef615 */
[----:B------:R-:W-:Y:S01]  /*17b0*/  IMAD.IADD R242, R7, 0x1, R237 ;  /* 0x0000000107f27824 */ /* 0x000fe200078e02ed */
[----:B------:R-:W-:Y:S01]  /*17c0*/  IADD3 R21, R248, 0x90, RZ ;  /* 0x00000090f8157810 */ /* 0x000fe20007ffe0ff */
[----:B------:R-:W-:Y:S01]  /*17d0*/  IMAD.IADD R241, R239, 0x1, R7 ;  /* 0x00000001eff17824 */ /* 0x000fe200078e0207 */
[----:B------:R-:W-:-:S02]  /*17e0*/  LEA R5, R8, 0x10080, 0x1 ;  /* 0x0001008008057811 */ /* 0x000fc400078e08ff */
[----:B------:R-:W-:Y:S02]  /*17f0*/  SHF.R.S32.HI R8, RZ, 0x1f, R34 ;  /* 0x0000001fff087819 */ /* 0x000fe40000011422 */
[----:B------:R-:W-:Y:S01]  /*1800*/  SHF.R.S32.HI R8, RZ, 0x1f, R33 ;  /* 0x0000001fff087819 */ /* 0x000fe20000011421 */
[----:B------:R1:W-:Y:S01]  /*1810*/  STL [R1+0x20], R5 ;  /* 0x0000200501007387 */ /* 0x0003e20000100800 */
[----:B------:R-:W-:Y:S02]  /*1820*/  SHF.R.S32.HI R8, RZ, 0x1f, R30 ;  /* 0x0000001fff087819 */ /* 0x000fe4000001141e */
[----:B------:R-:W-:Y:S02]  /*1830*/  IADD3 R11, R248, 0xc0, RZ ;  /* 0x000000c0f80b7810 */ /* 0x000fe40007ffe0ff */
[----:B------:R-:W-:Y:S02]  /*1840*/  SHF.R.S32.HI R8, RZ, 0x1f, R27 ;  /* 0x0000001fff087819 */ /* 0x000fe4000001141b */
[----:B------:R-:W-:-:S02]  /*1850*/  SHF.R.S32.HI R8, RZ, 0x1f, R24 ;  /* 0x0000001fff087819 */ /* 0x000fc40000011418 */
[----:B------:R-:W-:Y:S02]  /*1860*/  SHF.R.S32.HI R8, RZ, 0x1f, R21 ;  /* 0x0000001fff087819 */ /* 0x000fe40000011415 */
[----:B------:R-:W-:Y:S02]  /*1870*/  SHF.R.S32.HI R8, RZ, 0x1f, R18 ;  /* 0x0000001fff087819 */ /* 0x000fe40000011412 */
[----:B------:R-:W-:Y:S02]  /*1880*/  SHF.R.S32.HI R8, RZ, 0x1f, R11 ;  /* 0x0000001fff087819 */ /* 0x000fe4000001140b */
[----:B----4-:R-:W-:Y:S02]  /*1890*/  IADD3 R9, R248, 0xd0, RZ ;  /* 0x000000d0f8097810 */ /* 0x010fe40007ffe0ff */
[----:B------:R-:W-:Y:S02]  /*18a0*/  LEA R234, R2, 0x10080, 0x1 ;  /* 0x0001008002ea7811 */ /* 0x000fe400078e08ff */
[----:B------:R-:W-:-:S02]  /*18b0*/  SHF.R.S32.HI R9, RZ, 0x1f, R9 ;  /* 0x0000001fff097819 */ /* 0x000fc40000011409 */
[----:B------:R-:W-:Y:S02]  /*18c0*/  SHF.R.S32.HI R9, RZ, 0x1f, R251 ;  /* 0x0000001fff097819 */ /* 0x000fe400000114fb */
[----:B------:R-:W-:Y:S02]  /*18d0*/  LEA R9, R15, 0x10080, 0x1 ;  /* 0x000100800f097811 */ /* 0x000fe400078e08ff */
[----:B-1----:R-:W-:Y:S02]  /*18e0*/  IADD3 R5, R248, 0xd8, RZ ;  /* 0x000000d8f8057810 */ /* 0x002fe40007ffe0ff */
[----:B------:R-:W-:Y:S02]  /*18f0*/  SEL R2, R12, 0xffffffe0, !P4 ;  /* 0xffffffe00c027807 */ /* 0x000fe40006000000 */
[----:B------:R-:W-:Y:S02]  /*1900*/  SHF.R.S32.HI R8, RZ, 0x1f, R5 ;  /* 0x0000001fff087819 */ /* 0x000fe40000011405 */
[----:B------:R-:W-:Y:S01]  /*1910*/  SHF.R.S32.HI R5, RZ, 0x1f, R252 ;  /* 0x0000001fff057819 */ /* 0x000fe200000114fc */
[----:B------:R-:W-:Y:S01]  /*1920*/  IMAD.IADD R195, R194, 0x1, R2 ;  /* 0x00000001c2c37824 */ /* 0x000fe200078e0202 */
[----:B------:R-:W-:Y:S01]  /*1930*/  SHF.R.S32.HI R5, RZ, 0x1f, R249 ;  /* 0x0000001fff057819 */ /* 0x000fe200000114f9 */
[----:B------:R-:W-:Y:S01]  /*1940*/  IMAD.IADD R190, R2, 0x1, R189 ;  /* 0x0000000102be7824 */ /* 0x000fe200078e02bd */
[----:B------:R-:W-:-:S02]  /*1950*/  LEA R5, R17, 0x10080, 0x1 ;  /* 0x0001008011057811 */ /* 0x000fc400078e08ff */
[----:B------:R-:W-:Y:S02]  /*1960*/  SHF.R.S32.HI R8, RZ, 0x1f, R250 ;  /* 0x0000001fff087819 */ /* 0x000fe400000114fa */
[----:B------:R-:W-:Y:S01]  /*1970*/  LEA R8, R14, 0x10080, 0x1 ;  /* 0x000100800e087811 */ /* 0x000fe200078e08ff */
[----:B------:R1:W-:Y:S01]  /*1980*/  STL [R1+0x1c], R5 ;  /* 0x00001c0501007387 */ /* 0x0003e20000100800 */
[----:B------:R-:W-:Y:S02]  /*1990*/  SEL R0, R19, 0xffffffc0, !P3 ;  /* 0xffffffc013007807 */ /* 0x000fe40005800000 */
[C---:B------:R-:W-:Y:S01]  /*19a0*/  IADD3 R31, R248.reuse, 0x40, RZ ;  /* 0x00000040f81f7810 */ /* 0x040fe20007ffe0ff */
[----:B------:R2:W-:Y:S01]  /*19b0*/  STL [R1+0x18], R9 ;  /* 0x0000180901007387 */ /* 0x0005e20000100800 */
[----:B------:R-:W-:Y:S01]  /*19c0*/  IADD3 R29, R248, 0x50, RZ ;  /* 0x00000050f81d7810 */ /* 0x000fe20007ffe0ff */
[--C-:B------:R-:W-:Y:S01]  /*19d0*/  IMAD.IADD R197, R194, 0x1, R0.reuse ;  /* 0x00000001c2c57824 */ /* 0x100fe200078e0200 */
[C---:B------:R-:W-:Y:S01]  /*19e0*/  IADD3 R28, R248.reuse, 0x58, RZ ;  /* 0x00000058f81c7810 */ /* 0x040fe20007ffe0ff */
[----:B------:R2:W-:Y:S01]  /*19f0*/  STL [R1+0x14], R8 ;  /* 0x0000140801007387 */ /* 0x0005e20000100800 */
[----:B------:R-:W-:Y:S01]  /*1a00*/  IADD3 R26, R248, 0x68, RZ ;  /* 0x00000068f81a7810 */ /* 0x000fe20007ffe0ff */
[----:B------:R-:W-:Y:S01]  /*1a10*/  IMAD.IADD R192, R0, 0x1, R189 ;  /* 0x0000000100c07824 */ /* 0x000fe200078e02bd */
[C---:B------:R-:W-:Y:S01]  /*1a20*/  IADD3 R25, R248.reuse, 0x70, RZ ;  /* 0x00000070f8197810 */ /* 0x040fe20007ffe0ff */
[----:B------:R-:W-:Y:S01]  /*1a30*/  IMAD.IADD R196, R195, 0x1, R0 ;  /* 0x00000001c3c47824 */ /* 0x000fe200078e0200 */
[----:B------:R-:W-:Y:S01]  /*1a40*/  IADD3 R23, R248, 0x80, RZ ;  /* 0x00000080f8177810 */ /* 0x000fe20007ffe0ff */
[----:B------:R-:W-:Y:S01]  /*1a50*/  IMAD.IADD R191, R0, 0x1, R190 ;  /* 0x0000000100bf7824 */ /* 0x000fe200078e02be */
[----:B------:R-:W-:-:S02]  /*1a60*/  IADD3 R22, R248, 0x88, RZ ;  /* 0x00000088f8167810 */ /* 0x000fc40007ffe0ff */
[C---:B------:R-:W-:Y:S02]  /*1a70*/  IADD3 R20, R248.reuse, 0x98, RZ ;  /* 0x00000098f8147810 */ /* 0x040fe40007ffe0ff */
[C---:B------:R-:W-:Y:S02]  /*1a80*/  IADD3 R19, R248.reuse, 0xa0, RZ ;  /* 0x000000a0f8137810 */ /* 0x040fe40007ffe0ff */
[C---:B------:R-:W-:Y:S02]  /*1a90*/  IADD3 R16, R248.reuse, 0xb0, RZ ;  /* 0x000000b0f8107810 */ /* 0x040fe40007ffe0ff */
[C---:B------:R-:W-:Y:S02]  /*1aa0*/  IADD3 R12, R248.reuse, 0xb8, RZ ;  /* 0x000000b8f80c7810 */ /* 0x040fe40007ffe0ff */
[----:B-1----:R-:W-:Y:S02]  /*1ab0*/  LEA R5, R13, 0x10080, 0x1 ;  /* 0x000100800d057811 */ /* 0x002fe400078e08ff */
[----:B------:R-:W-:-:S02]  /*1ac0*/  IADD3 R10, R248, 0xc8, RZ ;  /* 0x000000c8f80a7810 */ /* 0x000fc40007ffe0ff */
[----:B------:R-:W-:Y:S01]  /*1ad0*/  SHF.R.S32.HI R37, RZ, 0x1f, R36 ;  /* 0x0000001fff257819 */ /* 0x000fe20000011424 */
[----:B------:R2:W-:Y:S01]  /*1ae0*/  STL [R1+0x10], R5 ;  /* 0x0000100501007387 */ /* 0x0005e20000100800 */
[----:B------:R-:W-:Y:S02]  /*1af0*/  SHF.R.S32.HI R36, RZ, 0x1f, R35 ;  /* 0x0000001fff247819 */ /* 0x000fe40000011423 */
[----:B------:R-:W-:Y:S02]  /*1b00*/  SHF.R.S32.HI R133, RZ, 0x1f, R132 ;  /* 0x0000001fff857819 */ /* 0x000fe40000011484 */
[----:B------:R-:W-:Y:S02]  /*1b10*/  SHF.R.S32.HI R211, RZ, 0x1f, R199 ;  /* 0x0000001fffd37819 */ /* 0x000fe400000114c7 */
[----:B------:R-:W-:Y:S02]  /*1b20*/  SHF.R.S32.HI R210, RZ, 0x1f, R200 ;  /* 0x0000001fffd27819 */ /* 0x000fe400000114c8 */
[----:B------:R-:W-:-:S02]  /*1b30*/  SHF.R.S32.HI R209, RZ, 0x1f, R204 ;  /* 0x0000001fffd17819 */ /* 0x000fc400000114cc */
[----:B------:R-:W-:Y:S02]  /*1b40*/  SHF.R.S32.HI R35, RZ, 0x1f, R247 ;  /* 0x0000001fff237819 */ /* 0x000fe400000114f7 */
        /* <DEDUP_REMOVED lines=13> */
[----:B--2---:R-:W-:Y:S02]  /*1c20*/  SHF.R.S32.HI R10, RZ, 0x1f, R10 ;  /* 0x0000001fff0a7819 */ /* 0x004fe4000001140a */
.L_x_333:
[----:B------:R-:W-:-:S04]  /*1c30*/  IMAD.MOV.U32 R2, RZ, RZ, 0x4 ;  /* 0x00000004ff027424 */ /* 0x000fc800078e00ff */
[----:B------:R-:W-:-:S05]  /*1c40*/  IMAD.WIDE R2, R231, R2, c[0x0][0x588] ;  /* 0x00016200e7027625 */ /* 0x000fca00078e0202 */
[----:B------:R-:W2:Y:S01]  /*1c50*/  LDG.E R233, [R2.64] ;  /* 0x0000000802e97981 */ /* 0x000ea2000c1e1900 */
[----:B------:R-:W-:Y:S01]  /*1c60*/  ISETP.NE.U32.AND P0, PT, RZ, c[0x0][0x370], PT ;  /* 0x0000dc00ff007a0c */ /* 0x000fe20003f05070 */
[----:B------:R-:W-:Y:S01]  /*1c70*/  IMAD.MOV.U32 R226, RZ, RZ, RZ ;  /* 0x000000ffffe27224 */ /* 0x000fe200078e00ff */
[----:B------:R-:W-:Y:S02]  /*1c80*/  ISETP.NE.U32.AND P4, PT, RZ, c[0x0][0x360], PT ;  /* 0x0000d800ff007a0c */ /* 0x000fe40003f85070 */
[----:B------:R-:W-:Y:S02]  /*1c90*/  ISETP.NE.AND.EX P1, PT, RZ, c[0x0][0x374], PT, P0 ;  /* 0x0000dd00ff007a0c */ /* 0x000fe40003f25300 */
[----:B------:R-:W-:Y:S02]  /*1ca0*/  ISETP.NE.AND.EX P4, PT, RZ, c[0x0][0x364], PT, P4 ;  /* 0x0000d900ff007a0c */ /* 0x000fe40003f85340 */
[----:B------:R-:W-:Y:S02]  /*1cb0*/  ISETP.NE.U32.AND P3, PT, RZ, c[0x0][0x348], PT ;  /* 0x0000d200ff007a0c */ /* 0x000fe40003f65070 */
[----:B------:R-:W-:-:S02]  /*1cc0*/  ISETP.NE.U32.AND P5, PT, RZ, c[0x0][0x350], PT ;  /* 0x0000d400ff007a0c */ /* 0x000fc40003fa5070 */
[----:B------:R-:W-:Y:S02]  /*1cd0*/  ISETP.NE.U32.AND P6, PT, RZ, c[0x0][0x358], PT ;  /* 0x0000d600ff007a0c */ /* 0x000fe40003fc5070 */
[----:B------:R-:W-:Y:S02]  /*1ce0*/  ISETP.NE.AND.EX P3, PT, RZ, c[0x0][0x34c], PT, P3 ;  /* 0x0000d300ff007a0c */ /* 0x000fe40003f65330 */
[----:B------:R-:W-:Y:S02]  /*1cf0*/  ISETP.NE.AND.EX P5, PT, RZ, c[0x0][0x354], PT, P5 ;  /* 0x0000d500ff007a0c */ /* 0x000fe40003fa5350 */
[----:B------:R-:W-:Y:S01]  /*1d00*/  ISETP.NE.AND.EX P6, PT, RZ, c[0x0][0x35c], PT, P6 ;  /* 0x0000d700ff007a0c */ /* 0x000fe20003fc5360 */
[----:B------:R-:W-:Y:S02]  /*1d10*/  IMAD.MOV.U32 R107, RZ, RZ, RZ ;  /* 0x000000ffff6b7224 */ /* 0x000fe400078e00ff */
[----:B------:R-:W-:Y:S02]  /*1d20*/  IMAD.MOV.U32 R12, RZ, RZ, RZ ;  /* 0x000000ffff0c7224 */ /* 0x000fe400078e00ff */
[----:B------:R-:W-:Y:S01]  /*1d30*/  IMAD.MOV.U32 R11, RZ, RZ, RZ ;  /* 0x000000ffff0b7224 */ /* 0x000fe200078e00ff */
[----:B--2---:R-:W-:Y:S01]  /*1d40*/  SHF.R.S32.HI R235, RZ, 0x1f, R233 ;  /* 0x0000001fffeb7819 */ /* 0x004fe200000114e9 */
[C---:B------:R-:W-:Y:S01]  /*1d50*/  IMAD.SHL.U32 R227, R233.reuse, 0x4, RZ ;  /* 0x00000004e9e37824 */ /* 0x040fe200078e00ff */
[----:B------:R-:W-:-:S02]  /*1d60*/  @P1 LEA R4, P0, R233, c[0x0][0x370], 0x2 ;  /* 0x0000dc00e9041a11 */ /* 0x000fc400078010ff */
[C-C-:B------:R-:W-:Y:S02]  /*1d70*/  SHF.L.U64.HI R232, R233.reuse, 0x2, R235.reuse ;  /* 0x00000002e9e87819 */ /* 0x140fe400000102eb */
[----:B------:R-:W-:Y:S02]  /*1d80*/  @P1 LEA.HI.X R5, R233, c[0x0][0x374], R235, 0x2, P0 ;  /* 0x0000dd00e9051a11 */ /* 0x000fe400000f14eb */
[C---:B------:R-:W-:Y:S02]  /*1d90*/  @P4 IADD3 R2, P0, R227.reuse, c[0x0][0x360], RZ ;  /* 0x0000d800e3024a10 */ /* 0x040fe40007f1e0ff */
[----:B------:R-:W-:Y:S01]  /*1da0*/  IADD3 R6, P2, R227, c[0x0][0x348], RZ ;  /* 0x0000d200e3067a10 */ /* 0x000fe20007f5e0ff */
[----:B------:R1:W5:Y:S01]  /*1db0*/  @P1 LDG.E R226, [R4.64] ;  /* 0x0000000804e21981 */ /* 0x000362000c1e1900 */
[----:B------:R-:W-:-:S05]  /*1dc0*/  @P4 IADD3.X R3, R232, c[0x0][0x364], RZ, P0, !PT ;  /* 0x0000d900e8034a10 */ /* 0x000fca00007fe4ff */
[----:B------:R2:W5:Y:S01]  /*1dd0*/  @P4 LDG.E R110, [R2.64] ;  /* 0x00000008026e4981 */ /* 0x000562000c1e1900 */
[----:B------:R-:W-:-:S05]  /*1de0*/  IADD3.X R7, R232, c[0x0][0x34c], RZ, P2, !PT ;  /* 0x0000d300e8077a10 */ /* 0x000fca00017fe4ff */
[----:B------:R3:W5:Y:S01]  /*1df0*/  @P3 LDG.E R107, [R6.64] ;  /* 0x00000008066b3981 */ /* 0x000762000c1e1900 */
[C---:B-1----:R-:W-:Y:S02]  /*1e00*/  IADD3 R4, P1, R227.reuse, c[0x0][0x350], RZ ;  /* 0x0000d400e3047a10 */ /* 0x042fe40007f3e0ff */
[----:B--2---:R-:W-:Y:S02]  /*1e10*/  IADD3 R2, P0, R227, c[0x0][0x358], RZ ;  /* 0x0000d600e3027a10 */ /* 0x004fe40007f1e0ff */
[C---:B------:R-:W-:Y:S02]  /*1e20*/  IADD3.X R5, R232.reuse, c[0x0][0x354], RZ, P1, !PT ;  /* 0x0000d500e8057a10 */ /* 0x040fe40000ffe4ff */
[----:B------:R-:W-:-:S03]  /*1e30*/  IADD3.X R3, R232, c[0x0][0x35c], RZ, P0, !PT ;  /* 0x0000d700e8037a10 */ /* 0x000fc600007fe4ff */
[----:B------:R3:W5:Y:S04]  /*1e40*/  @P5 LDG.E R12, [R4.64] ;  /* 0x00000008040c5981 */ /* 0x000768000c1e1900 */
[----:B------:R3:W5:Y:S01]  /*1e50*/  @P6 LDG.E R11, [R2.64] ;  /* 0x00000008020b6981 */ /* 0x000762000c1e1900 */
[----:B------:R-:W-:Y:S01]  /*1e60*/  YIELD ;  /* 0x0000000000007946 */ /* 0x000fe20003800000 */
[----:B------:R-:W-:Y:S05]  /*1e70*/  @P4 BRA `(.L_x_169) ;  /* 0x0000005000004947 */ /* 0x000fea0003800000 */
[----:B-----5:R-:W-:Y:S01]  /*1e80*/  MOV R110, c[0x0][0x168] ;  /* 0x00005a00006e7a02 */ /* 0x020fe20000000f00 */
[----:B------:R-:W-:Y:S05]  /*1e90*/  @!P3 BRA `(.L_x_169) ;  /* 0x000000300000b947 */ /* 0x000fea0003800000 */
[----:B------:R-:W2:Y:S04]  /*1ea0*/  LDG.E R8, [R6.64] ;  /* 0x0000000806087981 */ /* 0x000ea8000c1e1900 */
[----:B------:R-:W2:Y:S02]  /*1eb0*/  LDG.E R0, [R6.64+0x4] ;  /* 0x0000040806007981 */ /* 0x000ea4000c1e1900 */
[----:B--2---:R-:W-:-:S02]  /*1ec0*/  IADD3 R110, -R8, R0, RZ ;  /* 0x00000000086e7210 */ /* 0x004fc40007ffe1ff */
.L_x_169:
[----:B------:R-:W-:-:S04]  /*1ed0*/  ISETP.NE.U32.AND P0, PT, RZ, c[0x0][0x368], PT ;  /* 0x0000da00ff007a0c */ /* 0x000fc80003f05070 */
[----:B------:R-:W-:-:S13]  /*1ee0*/  ISETP.NE.AND.EX P0, PT, RZ, c[0x0][0x36c], PT, P0 ;  /* 0x0000db00ff007a0c */ /* 0x000fda0003f05300 */
[----:B------:R-:W-:Y:S05]  /*1ef0*/  @!P0 BRA `(.L_x_170) ;  /* 0x0000004000008947 */ /* 0x000fea0003800000 */
[----:B---3--:R-:W-:-:S04]  /*1f00*/  IADD3 R4, P0, R227, c[0x0][0x368], RZ ;  /* 0x0000da00e3047a10 */ /* 0x008fc80007f1e0ff */
[----:B------:R-:W-:-:S05]  /*1f10*/  IADD3.X R5, R232, c[0x0][0x36c], RZ, P0, !PT ;  /* 0x0000db00e8057a10 */ /* 0x000fca00007fe4ff */
[----:B------:R1:W5:Y:S01]  /*1f20*/  LDG.E R10, [R4.64] ;  /* 0x00000008040a7981 */ /* 0x000362000c1e1900 */
[----:B------:R-:W-:Y:S05]  /*1f30*/  BRA `(.L_x_171) ;  /* 0x0000005000007947 */ /* 0x000fea0003800000 */
.L_x_170:
[----:B------:R-:W-:Y:S01]  /*1f40*/  MOV R10, UR6 ;  /* 0x00000006000a7c02 */ /* 0x000fe20008000f00 */
[----:B------:R-:W-:Y:S05]  /*1f50*/  @!P5 BRA `(.L_x_171) ;  /* 0x000000300000d947 */ /* 0x000fea0003800000 */
[----:B---3--:R-:W2:Y:S04]  /*1f60*/  LDG.E R6, [R4.64] ;  /* 0x0000000804067981 */ /* 0x008ea8000c1e1900 */
[----:B------:R-:W2:Y:S02]  /*1f70*/  LDG.E R0, [R4.64+0x4] ;  /* 0x0000040804007981 */ /* 0x000ea4000c1e1900 */
[----:B--2---:R-:W-:Y:S02]  /*1f80*/  IADD3 R10, -R6, R0, RZ ;  /* 0x00000000060a7210 */ /* 0x004fe40007ffe1ff */
.L_x_171:
[----:B-1-3--:R1:W2:Y:S04]  /*1f90*/  @P6 LDG.E R4, [R2.64] ;  /* 0x0000000802046981 */ /* 0x00a2a8000c1e1900 */
[----:B------:R1:W2:Y:S01]  /*1fa0*/  @P6 LDG.E R0, [R2.64+0x4] ;  /* 0x0000040802006981 */ /* 0x0002a2000c1e1900 */
[----:B------:R-:W-:Y:S01]  /*1fb0*/  ISETP.NE.U32.AND P0, PT, RZ, c[0x0][0x378], PT ;  /* 0x0000de00ff007a0c */ /* 0x000fe20003f05070 */
[----:B-----5:R-:W-:-:S03]  /*1fc0*/  IMAD.MOV.U32 R92, RZ, RZ, R10 ;  /* 0x000000ffff5c7224 */ /* 0x020fc600078e000a */
[----:B------:R-:W-:Y:S01]  /*1fd0*/  ISETP.NE.AND.EX P1, PT, RZ, c[0x0][0x37c], PT, P0 ;  /* 0x0000df00ff007a0c */ /* 0x000fe20003f25300 */
[----:B------:R-:W-:Y:S02]  /*1fe0*/  IMAD.MOV.U32 R49, RZ, RZ, c[0x0][0x228] ;  /* 0x00008a00ff317624 */ /* 0x000fe400078e00ff */
[----:B------:R-:W-:-:S10]  /*1ff0*/  IMAD.IADD R6, R10, 0x1, -R226 ;  /* 0x000000010a067824 */ /* 0x000fd400078e0ae2 */
[----:B-1----:R-:W-:-:S04]  /*2000*/  @P1 IADD3 R2, P0, R227, c[0x0][0x378], RZ ;  /* 0x0000de00e3021a10 */ /* 0x002fc80007f1e0ff */
[----:B------:R-:W-:-:S05]  /*2010*/  @P1 IADD3.X R3, R232, c[0x0][0x37c], RZ, P0, !PT ;  /* 0x0000df00e8031a10 */ /* 0x000fca00007fe4ff */
[----:B------:R1:W5:Y:S01]  /*2020*/  @P1 LDG.E R92, [R2.64] ;  /* 0x00000008025c1981 */ /* 0x000362000c1e1900 */
[----:B------:R-:W-:Y:S01]  /*2030*/  BSSY B0, `(.L_x_172) ;  /* 0x000002f000007945 */ /* 0x000fe20003800000 */
[----:B-1----:R-:W-:-:S04]  /*2040*/  LOP3.LUT R2, R230, 0xff000000, RZ, 0xc0, !PT ;  /* 0xff000000e6027812 */ /* 0x002fc800078ec0ff */
[----:B------:R-:W-:Y:S01]  /*2050*/  SHF.R.U32.HI R2, RZ, 0x8, R2 ;  /* 0x00000008ff027819 */ /* 0x000fe20000011602 */
[----:B--2---:R-:W-:Y:S01]  /*2060*/  @P6 IMAD.IADD R49, R0, 0x1, -R4 ;  /* 0x0000000100316824 */ /* 0x004fe200078e0a04 */
[----:B------:R-:W-:-:S03]  /*2070*/  LOP3.LUT R0, R230, 0xff0000, RZ, 0xc0, !PT ;  /* 0x00ff0000e6007812 */ /* 0x000fc600078ec0ff */
[----:B------:R-:W-:Y:S01]  /*2080*/  IMAD.IADD R106, R6, 0x1, R49 ;  /* 0x00000001066a7824 */ /* 0x000fe200078e0231 */
[----:B------:R-:W-:-:S04]  /*2090*/  LEA.HI R2, R0, R2, RZ, 0x10 ;  /* 0x0000000200027211 */ /* 0x000fc800078f80ff */
[C---:B------:R-:W-:Y:S02]  /*20a0*/  ISETP.GE.AND P0, PT, R106.reuse, 0x1, PT ;  /* 0x000000016a00780c */ /* 0x040fe40003f06270 */
[----:B------:R-:W-:Y:S02]  /*20b0*/  IADD3 R0, R106, 0x1f, RZ ;  /* 0x0000001f6a007810 */ /* 0x000fe40007ffe0ff */
[----:B------:R-:W-:Y:S02]  /*20c0*/  SHF.R.U32.HI R238, RZ, 0x10, R2 ;  /* 0x00000010ffee7819 */ /* 0x000fe40000011602 */
[----:B------:R-:W-:Y:S02]  /*20d0*/  SHF.R.S32.HI R3, RZ, 0x1f, R0 ;  /* 0x0000001fff037819 */ /* 0x000fe40000011400 */
[----:B------:R-:W-:Y:S02]  /*20e0*/  ISETP.NE.AND P1, PT, R238, RZ, PT ;  /* 0x000000ffee00720c */ /* 0x000fe40003f25270 */
[----:B------:R-:W-:Y:S01]  /*20f0*/  LEA.HI R3, R3, R0, RZ, 0x5 ;  /* 0x0000000003037211 */ /* 0x000fe200078f28ff */
[----:B------:R-:W-:Y:S01]  /*2100*/  IMAD.MOV.U32 R0, RZ, RZ, RZ ;  /* 0x000000ffff007224 */ /* 0x000fe200078e00ff */
[----:B------:R-:W-:-:S02]  /*2110*/  LOP3.LUT R245, R2, 0xff, RZ, 0xc0, !PT ;  /* 0x000000ff02f57812 */ /* 0x000fc400078ec0ff */
[----:B------:R-:W-:Y:S02]  /*2120*/  SEL R91, R238, c[0x0][0x338], P1 ;  /* 0x0000ce00ee5b7a07 */ /* 0x000fe40000800000 */
[----:B------:R-:W-:Y:S01]  /*2130*/  SHF.R.S32.HI R93, RZ, 0x5, R3 ;  /* 0x00000005ff5d7819 */ /* 0x000fe20000011403 */
[----:B------:R-:W-:Y:S05]  /*2140*/  @!P0 BRA `(.L_x_173) ;  /* 0x000001d000008947 */ /* 0x000fea0003800000 */
[----:B------:R-:W-:Y:S02]  /*2150*/  IABS R0, R91 ;  /* 0x0000005b00007213 */ /* 0x000fe40000000000 */
[----:B------:R-:W-:-:S03]  /*2160*/  IADD3 R5, R93, -0x1, R91 ;  /* 0xffffffff5d057810 */ /* 0x000fc60007ffe05b */
[----:B------:R-:W-:Y:S01]  /*2170*/  IMAD.MOV.U32 R4, RZ, RZ, R0 ;  /* 0x000000ffff047224 */ /* 0x000fe200078e0000 */
[----:B------:R-:W-:-:S03]  /*2180*/  IABS R9, R5 ;  /* 0x0000000500097213 */ /* 0x000fc60000000000 */
[----:B------:R-:W1:Y:S08]  /*2190*/  I2F.RP R2, R4 ;  /* 0x0000000400027306 */ /* 0x000e700000209400 */
[----:B-1----:R-:W1:Y:S02]  /*21a0*/  MUFU.RCP R2, R2 ;  /* 0x0000000200027308 */ /* 0x002e640000001000 */
[----:B-1----:R-:W-:-:S06]  /*21b0*/  IADD3 R2, R2, 0xffffffe, RZ ;  /* 0x0ffffffe02027810 */ /* 0x002fcc0007ffe0ff */
[----:B------:R-:W1:Y:S02]  /*21c0*/  F2I.FTZ.U32.TRUNC.NTZ R3, R2 ;  /* 0x0000000200037305 */ /* 0x000e64000021f000 */
[----:B-1----:R-:W-:-:S04]  /*21d0*/  IMAD.MOV R0, RZ, RZ, -R3 ;  /* 0x000000ffff007224 */ /* 0x002fc800078e0a03 */
[----:B------:R-:W-:Y:S01]  /*21e0*/  IMAD.MOV.U32 R2, RZ, RZ, R0 ;  /* 0x000000ffff027224 */ /* 0x000fe200078e0000 */
[----:B------:R-:W-:-:S03]  /*21f0*/  IABS R0, R91 ;  /* 0x0000005b00007213 */ /* 0x000fc60000000000 */
[----:B------:R-:W-:Y:S02]  /*2200*/  IMAD R7, R2, R4, RZ ;  /* 0x0000000402077224 */ /* 0x000fe400078e02ff */
[----:B------:R-:W-:Y:S02]  /*2210*/  IMAD.MOV.U32 R2, RZ, RZ, RZ ;  /* 0x000000ffff027224 */ /* 0x000fe400078e00ff */
        /* <DEDUP_REMOVED lines=16> */
.L_x_173:
[----:B------:R-:W-:Y:S05]  /*2320*/  BSYNC B0 ;  /* 0x0000000000007941 */ /* 0x000fea0003800000 */
.L_x_172:
[----:B------:R-:W2:Y:S01]  /*2330*/  LDL R4, [R1+0x48] ;  /* 0x0000480001047983 */ /* 0x000ea20000100800 */
[----:B------:R-:W-:-:S04]  /*2340*/  IMAD R2, R245, R0, RZ ;  /* 0x00000000f5027224 */ /* 0x000fc800078e02ff */
[C---:B------:R-:W-:Y:S02]  /*2350*/  IMAD.IADD R0, R2.reuse, 0x1, R0 ;  /* 0x0000000102007824 */ /* 0x040fe400078e0200 */
[----:B------:R-:W-:-:S03]  /*2360*/  IMAD R3, R2, 0x20, -R6 ;  /* 0x0000002002037824 */ /* 0x000fc600078e0a06 */
[----:B------:R-:W-:Y:S02]  /*2370*/  IMNMX R0, R93, R0, PT ;  /* 0x000000005d007217 */ /* 0x000fe40003800200 */
[----:B------:R-:W-:-:S03]  /*2380*/  IMNMX R3, RZ, R3, !PT ;  /* 0x00000003ff037217 */ /* 0x000fc60007800200 */
[----:B------:R-:W-:Y:S01]  /*2390*/  IMAD R0, R0, 0x20, -R6 ;  /* 0x0000002000007824 */ /* 0x000fe200078e0a06 */
[----:B------:R-:W-:-:S04]  /*23a0*/  SHF.R.U32.HI R74, RZ, 0x5, R3 ;  /* 0x00000005ff4a7819 */ /* 0x000fc80000011603 */
[----:B------:R-:W-:-:S04]  /*23b0*/  IMNMX R0, R0, R49, PT ;  /* 0x0000003100007217 */ /* 0x000fc80003800200 */
[----:B------:R-:W-:-:S13]  /*23c0*/  ISETP.GT.AND P0, PT, R0, R3, PT ;  /* 0x000000030000720c */ /* 0x000fda0003f04270 */
[----:B------:R-:W-:Y:S01]  /*23d0*/  @P0 IADD3 R2, R0, 0x1f, RZ ;  /* 0x0000001f00020810 */ /* 0x000fe20007ffe0ff */
[----:B------:R-:W-:-:S03]  /*23e0*/  IMAD.MOV.U32 R0, RZ, RZ, R74 ;  /* 0x000000ffff007224 */ /* 0x000fc600078e004a */
[----:B------:R-:W-:-:S04]  /*23f0*/  @P0 SHF.R.S32.HI R3, RZ, 0x1f, R2 ;  /* 0x0000001fff030819 */ /* 0x000fc80000011402 */
[----:B------:R-:W-:-:S04]  /*2400*/  @P0 LEA.HI R2, R3, R2, RZ, 0x5 ;  /* 0x0000000203020211 */ /* 0x000fc800078f28ff */
[----:B------:R-:W-:-:S04]  /*2410*/  @P0 SHF.R.S32.HI R0, RZ, 0x5, R2 ;  /* 0x00000005ff000819 */ /* 0x000fc80000011402 */
[----:B------:R-:W-:Y:S01]  /*2420*/  ISETP.GT.AND P0, PT, R0, R74, PT ;  /* 0x0000004a0000720c */ /* 0x000fe20003f04270 */
[----:B--2---:R-:W-:-:S04]  /*2430*/  IMAD.IADD R2, R219, 0x1, R4 ;  /* 0x00000001db027824 */ /* 0x004fc800078e0204 */
[----:B------:R-:W-:-:S08]  /*2440*/  IMAD.SHL.U32 R198, R2, 0x2, RZ ;  /* 0x0000000202c67824 */ /* 0x000fd000078e00ff */
[----:B------:R-:W-:Y:S05]  /*2450*/  @!P0 BRA `(.L_x_174) ;  /* 0x0000399000008947 */ /* 0x000fea0003800000 */
[--C-:B------:R-:W-:Y:S01]  /*2460*/  SHF.R.S32.HI R9, RZ, 0x1f, R208.reuse ;  /* 0x0000001fff097819 */ /* 0x100fe200000114d0 */
[----:B------:R-:W-:Y:S01]  /*2470*/  IMAD.IADD R89, R49, 0x1, -R208 ;  /* 0x0000000131597824 */ /* 0x000fe200078e0ad0 */
[----:B------:R-:W-:Y:S01]  /*2480*/  IADD3 R52, P0, R208, R11, RZ ;  /* 0x0000000bd0347210 */ /* 0x000fe20007f1e0ff */
[----:B------:R-:W-:Y:S01]  /*2490*/  IMAD.MOV.U32 R100, RZ, RZ, c[0x0][0x238] ;  /* 0x00008e00ff647624 */ /* 0x000fe200078e00ff */
[----:B------:R-:W-:Y:S01]  /*24a0*/  IADD3 R42, R0, -0x1, RZ ;  /* 0xffffffff002a7810 */ /* 0x000fe20007ffe0ff */
[----:B------:R-:W-:Y:S01]  /*24b0*/  IMAD.MOV.U32 R96, RZ, RZ, 0x5 ;  /* 0x00000005ff607424 */ /* 0x000fe200078e00ff */
[----:B------:R-:W-:Y:S01]  /*24c0*/  LEA.HI.X.SX32 R53, R11, R9, 0x1, P0 ;  /* 0x000000090b357211 */ /* 0x000fe200000f0eff */
[----:B------:R-:W-:Y:S01]  /*24d0*/  IMAD.WIDE.U32 R2, R52, c[0x0][0x238], R132 ;  /* 0x00008e0034027a25 */ /* 0x000fe200078e0084 */
[----:B------:R-:W-:Y:S02]  /*24e0*/  LOP3.LUT R20, R230, 0xffff, RZ, 0xc0, !PT ;  /* 0x0000ffffe6147812 */ /* 0x000fe400078ec0ff */
[----:B------:R-:W-:Y:S01]  /*24f0*/  SEL R6, R235, RZ, !P6 ;  /* 0x000000ffeb067207 */ /* 0x000fe20007000000 */
[----:B------:R-:W-:Y:S01]  /*2500*/  IMAD R4, R53, c[0x0][0x238], RZ ;  /* 0x00008e0035047a24 */ /* 0x000fe200078e02ff */
[----:B------:R-:W-:Y:S01]  /*2510*/  SEL R11, R233, RZ, !P6 ;  /* 0x000000ffe90b7207 */ /* 0x000fe20007000000 */
[----:B------:R-:W-:Y:S01]  /*2520*/  IMAD R0, R42, -0x20, R89 ;  /* 0xffffffe02a007824 */ /* 0x000fe200078e0259 */
[----:B------:R-:W-:Y:S01]  /*2530*/  SHF.L.U64.HI R97, R100, R96, c[0x0][0x23c] ;  /* 0x00008f0064617619 */ /* 0x000fe20000010260 */
[----:B------:R-:W-:Y:S01]  /*2540*/  IMAD R4, R52, c[0x0][0x23c], R4 ;  /* 0x00008f0034047a24 */ /* 0x000fe200078e0204 */
[----:B------:R-:W-:Y:S01]  /*2550*/  ISETP.NE.U32.AND P1, PT, RZ, c[0x0][0x340], PT ;  /* 0x0000d000ff007a0c */ /* 0x000fe20003f25070 */
[----:B------:R-:W-:Y:S01]  /*2560*/  IMAD.SHL.U32 R100, R100, 0x20, RZ ;  /* 0x0000002064647824 */ /* 0x000fe200078e00ff */
[----:B------:R-:W-:Y:S01]  /*2570*/  ISETP.GT.AND P0, PT, R0, RZ, PT ;  /* 0x000000ff0000720c */ /* 0x000fe20003f04270 */
[----:B------:R-:W-:Y:S01]  /*2580*/  IMAD.IADD R3, R3, 0x1, R4 ;  /* 0x0000000103037824 */ /* 0x000fe200078e0204 */
[----:B------:R-:W-:Y:S01]  /*2590*/  ISETP.NE.AND.EX P1, PT, RZ, c[0x0][0x344], PT, P1 ;  /* 0x0000d100ff007a0c */ /* 0x000fe20003f25310 */
[----:B------:R-:W-:Y:S01]  /*25a0*/  IMAD R0, R6, c[0x0][0x248], RZ ;  /* 0x0000920006007a24 */ /* 0x000fe200078e02ff */
[----:B------:R-:W-:Y:S01]  /*25b0*/  ISETP.GE.AND P3, PT, R132, c[0x0][0x1d4], PT ;  /* 0x0000750084007a0c */ /* 0x000fe20003f66270 */
[----:B------:R-:W-:Y:S01]  /*25c0*/  IMAD.WIDE.U32 R2, R20, c[0x0][0x240], R2 ;  /* 0x0000900014027a25 */ /* 0x000fe200078e0002 */
[----:B------:R-:W-:-:S02]  /*25d0*/  ISETP.GE.AND P6, PT, R135, c[0x0][0x1d4], PT ;  /* 0x0000750087007a0c */ /* 0x000fc40003fc6270 */
[----:B------:R-:W-:Y:S01]  /*25e0*/  ISETP.GE.AND P5, PT, R199, c[0x0][0x1d4], PT ;  /* 0x00007500c7007a0c */ /* 0x000fe20003fa6270 */
[----:B------:R-:W-:Y:S01]  /*25f0*/  IMAD R3, R20, c[0x0][0x244], R3 ;  /* 0x0000910014037a24 */ /* 0x000fe200078e0203 */
[----:B------:R-:W-:Y:S01]  /*2600*/  ISETP.GE.AND P4, PT, R200, c[0x0][0x1d4], PT ;  /* 0x00007500c8007a0c */ /* 0x000fe20003f86270 */
[----:B------:R-:W-:Y:S01]  /*2610*/  IMAD R4, R11, c[0x0][0x24c], R0 ;  /* 0x000093000b047a24 */ /* 0x000fe200078e0200 */
[----:B------:R-:W-:Y:S01]  /*2620*/  LOP3.LUT R207, R207, 0xfffffffe, RZ, 0xc0, !PT ;  /* 0xfffffffecfcf7812 */ /* 0x000fe200078ec0ff */
[----:B------:R-:W-:Y:S01]  /*2630*/  IMAD.WIDE.U32 R56, R11, c[0x0][0x248], R2 ;  /* 0x000092000b387a25 */ /* 0x000fe200078e0002 */
[----:B------:R-:W-:-:S03]  /*2640*/  @P0 SHF.R.S32.HI R2, RZ, 0x1f, R42 ;  /* 0x0000001fff020819 */ /* 0x000fc6000001142a */
[----:B------:R-:W-:Y:S01]  /*2650*/  @P0 IMAD R0, R97, R42, RZ ;  /* 0x0000002a61000224 */ /* 0x000fe200078e02ff */
[----:B------:R-:W-:Y:S01]  /*2660*/  @P3 LOP3.LUT R207, R207, 0x1, RZ, 0xfc, !PT ;  /* 0x00000001cfcf3812 */ /* 0x000fe200078efcff */
[----:B------:R-:W-:Y:S02]  /*2670*/  IMAD.IADD R55, R57, 0x1, R4 ;  /* 0x0000000139377824 */ /* 0x000fe400078e0204 */
[----:B------:R-:W-:Y:S02]  /*2680*/  @P0 IMAD.MOV.U32 R54, RZ, RZ, R56 ;  /* 0x000000ffff360224 */ /* 0x000fe400078e0038 */
[-C--:B------:R-:W-:Y:S02]  /*2690*/  @P0 IMAD R0, R2, R100.reuse, R0 ;  /* 0x0000006402000224 */ /* 0x080fe400078e0200 */
[----:B------:R-:W-:-:S04]  /*26a0*/  @P0 IMAD.WIDE.U32 R4, R42, R100, R54 ;  /* 0x000000642a040225 */ /* 0x000fc800078e0036 */
[----:B------:R-:W-:Y:S01]  /*26b0*/  @P0 IMAD.IADD R0, R5, 0x1, R0 ;  /* 0x0000000105000824 */ /* 0x000fe200078e0200 */
[----:B------:R-:W-:-:S04]  /*26c0*/  @P0 LEA R2, P2, R4, c[0x0][0x220], 0x1 ;  /* 0x0000880004020a11 */ /* 0x000fc800078408ff */
[----:B------:R-:W-:Y:S02]  /*26d0*/  @P0 LEA.HI.X R3, R4, c[0x0][0x224], R0, 0x1, P2 ;  /* 0x0000890004030a11 */ /* 0x000fe400010f0c00 */
[----:B------:R-:W-:-:S03]  /*26e0*/  @P1 IADD3 R4, P2, R227, c[0x0][0x340], RZ ;  /* 0x0000d000e3041a10 */ /* 0x000fc60007f5e0ff */
[----:B------:R-:W-:Y:S01]  /*26f0*/  @!PT LDS RZ, [RZ] ;  /* 0x00000000fffff984 */ /* 0x000fe20000000800 */
[----:B------:R-:W-:Y:S01]  /*2700*/  @!PT LDS RZ, [RZ] ;  /* 0x00000000fffff984 */ /* 0x000fe20000000800 */
[----:B------:R-:W-:Y:S01]  /*2710*/  @!PT LDS RZ, [RZ] ;  /* 0x00000000fffff984 */ /* 0x000fe20000000800 */
[----:B------:R1:W-:Y:S01]  /*2720*/  @P0 LDGSTS.E.BYPASS.LTC128B.128 [R198+0xc080], [R2.64], !P3 ;  /* 0x0c08000002c60fae */ /* 0x0003e2000d901d48 */
[----:B------:R-:W-:Y:S01]  /*2730*/  @P1 IADD3.X R5, R232, c[0x0][0x344], RZ, P2, !PT ;  /* 0x0000d100e8051a10 */ /* 0x000fe200017fe4ff */
[----:B------:R-:W-:Y:S02]  /*2740*/  IMAD.MOV.U32 R94, RZ, RZ, c[0x0][0x27c] ;  /* 0x00009f00ff5e7624 */ /* 0x000fe400078e00ff */
[----:B------:R1:W-:Y:S04]  /*2750*/  @P0 LDGSTS.E.BYPASS.LTC128B.128 [R198+0xd080], [R2.64+0x80], !P6 ;  /* 0x0d08008002c60fae */ /* 0x0003e8000f101d48 */
[----:B------:R1:W-:Y:S04]  /*2760*/  @P0 LDGSTS.E.BYPASS.LTC128B.128 [R198+0xe080], [R2.64+0x100], !P5 ;  /* 0x0e08010002c60fae */ /* 0x0003e8000e901d48 */
[----:B------:R1:W-:Y:S01]  /*2770*/  @P0 LDGSTS.E.BYPASS.LTC128B.128 [R198+0xf080], [R2.64+0x180], !P4 ;  /* 0x0f08018002c60fae */ /* 0x0003e2000e101d48 */
[----:B------:R-:W-:-:S03]  /*2780*/  IMAD.SHL.U32 R94, R94, 0x2, RZ ;  /* 0x000000025e5e7824 */ /* 0x000fc600078e00ff */
[----:B------:R-:W0:Y:S04]  /*2790*/  LDGDEPBAR ;  /* 0x00000000000079af */ /* 0x000e280000000000 */
[----:B------:R-:W2:Y:S01]  /*27a0*/  @P1 LDG.E R0, [R4.64] ;  /* 0x0000000804001981 */ /* 0x000ea2000c1e1900 */
[----:B------:R-:W-:Y:S01]  /*27b0*/  ISETP.GE.AND P2, PT, R132, c[0x0][0x27c], PT ;  /* 0x00009f0084007a0c */ /* 0x000fe20003f46270 */
[----:B------:R-:W-:Y:S01]  /*27c0*/  WARPSYNC 0xffffffff ;  /* 0xffffffff00007948 */ /* 0x000fe20003800000 */
[----:B------:R-:W-:Y:S02]  /*27d0*/  LOP3.LUT R207, R207, 0xfffffffd, RZ, 0xc0, !PT ;  /* 0xfffffffdcfcf7812 */ /* 0x000fe400078ec0ff */
[----:B------:R-:W-:Y:S02]  /*27e0*/  SHF.R.S32.HI R139, RZ, 0x1f, R138 ;  /* 0x0000001fff8b7819 */ /* 0x000fe4000001148a */
[----:B-----5:R-:W-:-:S07]  /*27f0*/  SHF.R.S32.HI R19, RZ, 0x1f, R92 ;  /* 0x0000001fff137819 */ /* 0x020fce000001145c */
[----:B------:R-:W-:Y:S02]  /*2800*/  @P2 LOP3.LUT R207, R207, 0x2, RZ, 0xfc, !PT ;  /* 0x00000002cfcf2812 */ /* 0x000fe400078efcff */
[----:B--2---:R-:W-:Y:S01]  /*2810*/  @P1 SHF.R.S32.HI R18, RZ, 0x1f, R0 ;  /* 0x0000001fff121819 */ /* 0x004fe20000011400 */
[----:B------:R-:W-:Y:S02]  /*2820*/  @!P1 IMAD.MOV.U32 R0, RZ, RZ, R233 ;  /* 0x000000ffff009224 */ /* 0x000fe400078e00e9 */
[----:B------:R-:W-:Y:S02]  /*2830*/  @!P1 IMAD.MOV.U32 R18, RZ, RZ, R235 ;  /* 0x000000ffff129224 */ /* 0x000fe400078e00eb */
[C---:B-1----:R-:W-:Y:S01]  /*2840*/  IMAD.WIDE.U32 R2, R20.reuse, c[0x0][0x260], R132 ;  /* 0x0000980014027a25 */ /* 0x042fe200078e0084 */
[----:B------:R-:W-:Y:S01]  /*2850*/  ISETP.GE.AND P0, PT, R135, c[0x0][0x27c], PT ;  /* 0x00009f0087007a0c */ /* 0x000fe20003f06270 */
[----:B------:R-:W-:Y:S01]  /*2860*/  BAR.SYNC.DEFER_BLOCKING 0x0 ;  /* 0x0000000000007b1d */ /* 0x000fe20000010000 */
[----:B------:R-:W-:Y:S01]  /*2870*/  LOP3.LUT R207, R207, 0xfffffffb, RZ, 0xc0, !PT ;  /* 0xfffffffbcfcf7812 */ /* 0x000fe200078ec0ff */
[C---:B------:R-:W-:Y:S01]  /*2880*/  IMAD R7, R9.reuse, c[0x0][0x290], RZ ;  /* 0x0000a40009077a24 */ /* 0x040fe200078e02ff */
[----:B------:R-:W-:Y:S01]  /*2890*/  SHF.R.U32.HI R22, RZ, 0x3, R217 ;  /* 0x00000003ff167819 */ /* 0x000fe200000116d9 */
[----:B------:R-:W-:Y:S01]  /*28a0*/  IMAD R3, R20, c[0x0][0x264], R3 ;  /* 0x0000990014037a24 */ /* 0x000fe200078e0203 */
[----:B------:R-:W-:Y:S01]  /*28b0*/  MOV R101, c[0x0][0x27c] ;  /* 0x00009f0000657a02 */ /* 0x000fe20000000f00 */
[----:B------:R-:W-:Y:S01]  /*28c0*/  IMAD.IADD R90, R10, 0x1, R12 ;  /* 0x000000010a5a7824 */ /* 0x000fe200078e020c */
[----:B------:R-:W-:Y:S01]  /*28d0*/  SEL R10, RZ, c[0x0][0x27c], !P2 ;  /* 0x00009f00ff0a7a07 */ /* 0x000fe20005000000 */
[----:B------:R-:W-:Y:S01]  /*28e0*/  IMAD R9, R9, c[0x0][0x280], RZ ;  /* 0x0000a00009097a24 */ /* 0x000fe200078e02ff */
[----:B------:R-:W-:Y:S01]  /*28f0*/  MOV R99, c[0x0][0x280] ;  /* 0x0000a00000637a02 */ /* 0x000fe20000000f00 */
[----:B------:R-:W-:Y:S01]  /*2900*/  IMAD.WIDE.U32 R4, R208, c[0x0][0x290], R132 ;  /* 0x0000a400d0047a25 */ /* 0x000fe200078e0084 */
[----:B------:R-:W-:Y:S01]  /*2910*/  ULDC.U8 UR5, c[0x0][0x298] ;  /* 0x0000a60000057ab9 */ /* 0x000fe20000000000 */
[----:B------:R-:W-:-:S02]  /*2920*/  @P0 LOP3.LUT R207, R207, 0x4, RZ, 0xfc, !PT ;  /* 0x00000004cfcf0812 */ /* 0x000fc400078efcff */
[----:B------:R-:W-:Y:S02]  /*2930*/  IMAD R14, R208, c[0x0][0x294], R7 ;  /* 0x0000a500d00e7a24 */ /* 0x000fe400078e0207 */
[----:B------:R-:W-:Y:S01]  /*2940*/  IMAD R8, R6, c[0x0][0x268], RZ ;  /* 0x00009a0006087a24 */ /* 0x000fe200078e02ff */
[----:B------:R-:W-:Y:S01]  /*2950*/  LOP3.LUT R207, R207, 0xffffffef, RZ, 0xc0, !PT ;  /* 0xffffffefcfcf7812 */ /* 0x000fe200078ec0ff */
[----:B------:R-:W-:Y:S01]  /*2960*/  IMAD.WIDE.U32 R72, R11, c[0x0][0x268], R2 ;  /* 0x00009a000b487a25 */ /* 0x000fe200078e0002 */
[----:B------:R-:W-:Y:S02]  /*2970*/  SEL R2, RZ, c[0x0][0x27c], !P0 ;  /* 0x00009f00ff027a07 */ /* 0x000fe40004000000 */
[----:B------:R-:W-:Y:S01]  /*2980*/  ISETP.GE.AND P0, PT, R101, 0x1, PT ;  /* 0x000000016500780c */ /* 0x000fe20003f06270 */
[----:B------:R-:W-:Y:S01]  /*2990*/  IMAD R15, R208, c[0x0][0x284], R9 ;  /* 0x0000a100d00f7a24 */ /* 0x000fe200078e0209 */
[----:B------:R-:W-:Y:S01]  /*29a0*/  LOP3.LUT R207, R207, 0xfffffff7, RZ, 0xc0, !PT ;  /* 0xfffffff7cfcf7812 */ /* 0x000fe200078ec0ff */
[----:B------:R-:W-:-:S02]  /*29b0*/  IMAD.IADD R9, R5, 0x1, R14 ;  /* 0x0000000105097824 */ /* 0x000fc400078e020e */
[----:B------:R-:W-:Y:S02]  /*29c0*/  IMAD R21, R11, c[0x0][0x26c], R8 ;  /* 0x00009b000b157a24 */ /* 0x000fe400078e0208 */
[----:B------:R-:W-:Y:S02]  /*29d0*/  IMAD.IADD R5, R132, 0x1, R10 ;  /* 0x0000000184057824 */ /* 0x000fe400078e020a */
[----:B------:R-:W-:Y:S01]  /*29e0*/  IMAD.MOV.U32 R8, RZ, RZ, R4 ;  /* 0x000000ffff087224 */ /* 0x000fe200078e0004 */
[----:B------:R-:W-:Y:S01]  /*29f0*/  IADD3 R4, R135, R2, RZ ;  /* 0x0000000287047210 */ /* 0x000fe20007ffe0ff */
[C---:B------:R-:W-:Y:S01]  /*2a00*/  IMAD.WIDE.U32 R2, R208.reuse, c[0x0][0x290], R138 ;  /* 0x0000a400d0027a25 */ /* 0x040fe200078e008a */
[----:B------:R-:W-:Y:S02]  /*2a10*/  SHF.R.S32.HI R12, RZ, 0x1f, R5 ;  /* 0x0000001fff0c7819 */ /* 0x000fe40000011405 */
[----:B------:R-:W-:Y:S01]  /*2a20*/  SHF.R.S32.HI R16, RZ, 0x1f, R4 ;  /* 0x0000001fff107819 */ /* 0x000fe20000011404 */
[----:B------:R-:W-:Y:S01]  /*2a30*/  IMAD.WIDE.U32 R10, R208, c[0x0][0x280], R138 ;  /* 0x0000a000d00a7a25 */ /* 0x000fe200078e008a */
[----:B------:R-:W-:-:S02]  /*2a40*/  LEA.HI R13, R12, R5, RZ, 0x3 ;  /* 0x000000050c0d7211 */ /* 0x000fc400078f18ff */
[----:B------:R-:W-:Y:S01]  /*2a50*/  LEA.HI R17, R12, R5, RZ, 0x6 ;  /* 0x000000050c117211 */ /* 0x000fe200078f30ff */
[----:B------:R-:W-:Y:S01]  /*2a60*/  IMAD.WIDE.U32 R6, R208, c[0x0][0x280], R132 ;  /* 0x0000a000d0067a25 */ /* 0x000fe200078e0084 */
[CC--:B------:R-:W-:Y:S02]  /*2a70*/  LEA.HI R12, R16.reuse, R4.reuse, RZ, 0x3 ;  /* 0x00000004100c7211 */ /* 0x0c0fe400078f18ff */
[----:B------:R-:W-:Y:S01]  /*2a80*/  LEA.HI R4, R16, R4, RZ, 0x6 ;  /* 0x0000000410047211 */ /* 0x000fe200078f30ff */
[----:B------:R-:W-:Y:S01]  /*2a90*/  IMAD.IADD R5, R14, 0x1, R3 ;  /* 0x000000010e057824 */ /* 0x000fe200078e0203 */
[C---:B------:R-:W-:Y:S01]  /*2aa0*/  LOP3.LUT R14, R217.reuse, 0x38, R13, 0xf8, !PT ;  /* 0x00000038d90e7812 */ /* 0x040fe200078ef80d */
[----:B------:R-:W-:Y:S01]  /*2ab0*/  IMAD.MOV.U32 R102, RZ, RZ, c[0x0][0x2b8] ;  /* 0x0000ae00ff667624 */ /* 0x000fe200078e00ff */
[----:B------:R-:W-:Y:S01]  /*2ac0*/  LOP3.LUT R16, R217, 0x38, R12, 0xf8, !PT ;  /* 0x00000038d9107812 */ /* 0x000fe200078ef80c */
[----:B------:R-:W-:Y:S01]  /*2ad0*/  IMAD.IADD R3, R15, 0x1, R11 ;  /* 0x000000010f037824 */ /* 0x000fe200078e020b */
[----:B------:R-:W-:Y:S01]  /*2ae0*/  SHF.L.U32 R11, R17, 0x5, RZ ;  /* 0x00000005110b7819 */ /* 0x000fe200000006ff */
[----:B------:R-:W-:Y:S01]  /*2af0*/  IMAD.SHL.U32 R4, R4, 0x20, RZ ;  /* 0x0000002004047824 */ /* 0x000fe200078e00ff */
[----:B------:R-:W-:Y:S01]  /*2b00*/  IADD3 R7, R7, R15, RZ ;  /* 0x0000000f07077210 */ /* 0x000fe20007ffe0ff */
[----:B------:R-:W-:Y:S01]  /*2b10*/  IMAD.MOV.U32 R98, RZ, RZ, c[0x0][0x290] ;  /* 0x0000a400ff627624 */ /* 0x000fe200078e00ff */
[----:B------:R-:W-:Y:S01]  /*2b20*/  ISETP.NE.AND P1, PT, R102, 0x1, PT ;  /* 0x000000016600780c */ /* 0x000fe20003f25270 */
[----:B------:R-:W-:Y:S01]  /*2b30*/  IMAD.WIDE.U32 R66, R0, c[0x0][0x2b0], RZ ;  /* 0x0000ac0000427a25 */ /* 0x000fe200078e00ff */
[----:B------:R-:W-:-:S02]  /*2b40*/  LOP3.LUT R17, R11, 0x7ffff800, RZ, 0xc0, !PT ;  /* 0x7ffff8000b117812 */ /* 0x000fc400078ec0ff */
[-C--:B------:R-:W-:Y:S01]  /*2b50*/  LOP3.LUT R15, R14, R22.reuse, RZ, 0x3c, !PT ;  /* 0x000000160e0f7212 */ /* 0x080fe200078e3cff */
[----:B------:R-:W-:Y:S01]  /*2b60*/  IMAD.WIDE.U32 R70, R20, c[0x0][0x210], RZ ;  /* 0x0000840014467a25 */ /* 0x000fe200078e00ff */
[----:B------:R-:W-:Y:S02]  /*2b70*/  LOP3.LUT R14, R4, 0x7ffff800, RZ, 0xc0, !PT ;  /* 0x7ffff800040e7812 */ /* 0x000fe400078ec0ff */
[----:B------:R-:W-:Y:S01]  /*2b80*/  LOP3.LUT R11, R16, R22, RZ, 0x3c, !PT ;  /* 0x00000016100b7212 */ /* 0x000fe200078e3cff */
[----:B------:R-:W-:Y:S01]  /*2b90*/  IMAD.MOV.U32 R4, RZ, RZ, R2 ;  /* 0x000000ffff047224 */ /* 0x000fe200078e0002 */
[--C-:B------:R-:W-:Y:S01]  /*2ba0*/  IADD3 R17, R15, R17, R219.reuse ;  /* 0x000000110f117210 */ /* 0x100fe20007ffe0db */
[----:B------:R-:W-:Y:S01]  /*2bb0*/  IMAD.WIDE.U32 R68, R20, c[0x0][0x1e8], RZ ;  /* 0x00007a0014447a25 */ /* 0x000fe200078e00ff */
[----:B------:R-:W-:Y:S02]  /*2bc0*/  IADD3 R15, R11, R14, R219 ;  /* 0x0000000e0b0f7210 */ /* 0x000fe40007ffe0db */
[----:B------:R-:W-:Y:S01]  /*2bd0*/  MOV R2, R10 ;  /* 0x0000000a00027202 */ /* 0x000fe20000000f00 */
[----:B------:R-:W-:Y:S01]  /*2be0*/  IMAD R11, R18, c[0x0][0x2b0], RZ ;  /* 0x0000ac00120b7a24 */ /* 0x000fe200078e02ff */
[----:B------:R-:W-:Y:S01]  /*2bf0*/  LOP3.LUT R51, R13, 0xfffffff8, RZ, 0xc0, !PT ;  /* 0xfffffff80d337812 */ /* 0x000fe200078ec0ff */
[C---:B------:R-:W-:Y:S01]  /*2c00*/  IMAD R10, R19.reuse, c[0x0][0x290], RZ ;  /* 0x0000a400130a7a24 */ /* 0x040fe200078e02ff */
[----:B------:R-:W-:Y:S01]  /*2c10*/  LOP3.LUT R50, R12, 0xfffffff8, RZ, 0xc0, !PT ;  /* 0xfffffff80c327812 */ /* 0x000fe200078ec0ff */
[----:B------:R-:W-:Y:S01]  /*2c20*/  IMAD R14, R19, c[0x0][0x280], RZ ;  /* 0x0000a000130e7a24 */ /* 0x000fe200078e02ff */
[----:B------:R-:W-:Y:S01]  /*2c30*/  @P1 LOP3.LUT R207, R207, 0x8, RZ, 0xfc, !PT ;  /* 0x00000008cfcf1812 */ /* 0x000fe200078efcff */
[----:B------:R-:W-:Y:S01]  /*2c40*/  IMAD R11, R0, c[0x0][0x2b4], R11 ;  /* 0x0000ad00000b7a24 */ /* 0x000fe200078e020b */
[-C--:B------:R-:W-:Y:S01]  /*2c50*/  SHF.L.U64.HI R95, R98, R96.reuse, c[0x0][0x294] ;  /* 0x0000a500625f7619 */ /* 0x080fe20000010260 */
[C---:B------:R-:W-:Y:S01]  /*2c60*/  IMAD R10, R92.reuse, c[0x0][0x294], R10 ;  /* 0x0000a5005c0a7a24 */ /* 0x040fe200078e020a */
[C---:B------:R-:W-:Y:S01]  /*2c70*/  SHF.L.U64.HI R96, R99.reuse, R96, c[0x0][0x284] ;  /* 0x0000a10063607619 */ /* 0x040fe20000010260 */
[C---:B------:R-:W-:Y:S01]  /*2c80*/  IMAD R0, R92.reuse, c[0x0][0x284], R14 ;  /* 0x0000a1005c007a24 */ /* 0x040fe200078e020e */
[----:B------:R-:W-:Y:S01]  /*2c90*/  SHF.L.U32 R99, R99, 0x5, RZ ;  /* 0x0000000563637819 */ /* 0x000fe200000006ff */
[----:B------:R-:W-:Y:S01]  /*2ca0*/  IMAD.WIDE.U32 R60, R92, c[0x0][0x290], R4 ;  /* 0x0000a4005c3c7a25 */ /* 0x000fe200078e0004 */
[----:B------:R-:W-:-:S02]  /*2cb0*/  IADD3 R86, R73, R21, RZ ;  /* 0x0000001549567210 */ /* 0x000fc40007ffe0ff */
[----:B------:R-:W-:Y:S01]  /*2cc0*/  SHF.R.S32.HI R84, RZ, 0x3, R13 ;  /* 0x00000003ff547819 */ /* 0x000fe2000001140d */
[----:B------:R-:W-:Y:S01]  /*2cd0*/  IMAD.WIDE.U32 R58, R92, c[0x0][0x280], R2 ;  /* 0x0000a0005c3a7a25 */ /* 0x000fe200078e0002 */
[----:B------:R-:W-:Y:S02]  /*2ce0*/  SHF.R.S32.HI R83, RZ, 0x3, R12 ;  /* 0x00000003ff537819 */ /* 0x000fe4000001140c */
[----:B------:R-:W-:Y:S01]  /*2cf0*/  IADD3 R80, R10, R61, RZ ;  /* 0x0000003d0a507210 */ /* 0x000fe20007ffe0ff */
[----:B------:R-:W-:Y:S01]  /*2d00*/  IMAD.WIDE.U32 R64, R92, c[0x0][0x290], R8 ;  /* 0x0000a4005c407a25 */ /* 0x000fe200078e0008 */
[----:B------:R-:W-:Y:S02]  /*2d10*/  IADD3 R77, R0, R59, RZ ;  /* 0x0000003b004d7210 */ /* 0x000fe40007ffe0ff */
[----:B------:R-:W-:Y:S01]  /*2d20*/  SHF.R.S32.HI R79, RZ, 0x1f, R51 ;  /* 0x0000001fff4f7819 */ /* 0x000fe20000011433 */
[----:B------:R-:W-:Y:S01]  /*2d30*/  IMAD.WIDE.U32 R62, R92, c[0x0][0x280], R6 ;  /* 0x0000a0005c3e7a25 */ /* 0x000fe200078e0006 */
[----:B------:R-:W-:-:S02]  /*2d40*/  SHF.R.S32.HI R78, RZ, 0x1f, R50 ;  /* 0x0000001fff4e7819 */ /* 0x000fc40000011432 */
[----:B------:R-:W-:Y:S01]  /*2d50*/  SHF.L.U32 R75, R15, 0x1, RZ ;  /* 0x000000010f4b7819 */ /* 0x000fe200000006ff */
[----:B------:R-:W-:Y:S01]  /*2d60*/  IMAD.SHL.U32 R98, R98, 0x20, RZ ;  /* 0x0000002062627824 */ /* 0x000fe200078e00ff */
[----:B------:R-:W-:Y:S01]  /*2d70*/  @P0 LOP3.LUT R207, R207, 0x10, RZ, 0xfc, !PT ;  /* 0x00000010cfcf0812 */ /* 0x000fe200078efcff */
[C---:B------:R-:W-:Y:S02]  /*2d80*/  IMAD R88, R20.reuse, c[0x0][0x214], R71 ;  /* 0x0000850014587a24 */ /* 0x040fe400078e0247 */
[----:B------:R-:W-:Y:S02]  /*2d90*/  IMAD R87, R20, c[0x0][0x1ec], R69 ;  /* 0x00007b0014577a24 */ /* 0x000fe400078e0245 */
[----:B------:R-:W-:Y:S02]  /*2da0*/  IMAD.IADD R85, R67, 0x1, R11 ;  /* 0x0000000143557824 */ /* 0x000fe400078e020b */
[----:B------:R-:W-:Y:S02]  /*2db0*/  IMAD.IADD R82, R65, 0x1, R10 ;  /* 0x0000000141527824 */ /* 0x000fe400078e020a */
[----:B------:R-:W-:-:S02]  /*2dc0*/  IMAD.IADD R81, R63, 0x1, R0 ;  /* 0x000000013f517824 */ /* 0x000fc400078e0200 */
[----:B------:R-:W-:Y:S02]  /*2dd0*/  IMAD.SHL.U32 R76, R17, 0x2, RZ ;  /* 0x00000002114c7824 */ /* 0x000fe400078e00ff */
.L_x_193:
[----:B------:R-:W-:Y:S01]  /*2de0*/  IMAD.SHL.U32 R46, R42, 0x20, RZ ;  /* 0x000000202a2e7824 */ /* 0x000fe200078e00ff */
[----:B------:R-:W-:Y:S04]  /*2df0*/  DEPBAR.LE SB0, 0x0 ;  /* 0x000080000000791a */ /* 0x000fe80000000000 */
[----:B------:R-:W-:Y:S01]  /*2e00*/  IMAD.IADD R0, R218, 0x1, R46 ;  /* 0x00000001da007824 */ /* 0x000fe200078e022e */
[----:B------:R-:W-:Y:S01]  /*2e10*/  ISETP.NE.AND P1, PT, R102, 0x1, PT ;  /* 0x000000016600780c */ /* 0x000fe20003f25270 */
[----:B------:R-:W-:Y:S01]  /*2e20*/  IMAD.MOV.U32 R43, RZ, RZ, RZ ;  /* 0x000000ffff2b7224 */ /* 0x000fe200078e00ff */
[----:B------:R-:W-:Y:S01]  /*2e30*/  WARPSYNC 0xffffffff ;  /* 0xffffffff00007948 */ /* 0x000fe20003800000 */
[----:B------:R-:W-:Y:S01]  /*2e40*/  IMAD.IADD R2, R90, 0x1, R0 ;  /* 0x000000015a027824 */ /* 0x000fe200078e0200 */
[----:B------:R-:W-:Y:S01]  /*2e50*/  ISETP.GE.AND P0, PT, R0, R49, PT ;  /* 0x000000310000720c */ /* 0x000fe20003f06270 */
[----:B------:R-:W-:Y:S01]  /*2e60*/  BSSY B1, `(.L_x_175) ;  /* 0x00002a5000017945 */ /* 0x000fe20003800000 */
[----:B------:R-:W-:Y:S01]  /*2e70*/  ISETP.GE.AND P2, PT, R101, 0x1, PT ;  /* 0x000000016500780c */ /* 0x000fe20003f46270 */
[----:B------:R-:W-:Y:S01]  /*2e80*/  IMAD.MOV.U32 R0, RZ, RZ, R2 ;  /* 0x000000ffff007224 */ /* 0x000fe200078e0002 */
[----:B------:R-:W-:Y:S05]  /*2e90*/  ISETP.GT.OR P0, PT, R218, 0x1f, P0 ;  /* 0x0000001fda00780c */ /* 0x000fea0000704670 */
[----:B------:R-:W-:Y:S05]  /*2ea0*/  @P1 IMAD.HI.U32 R3, R2, c[0x0][0x2bc], RZ ;  /* 0x0000af0002031a27 */ /* 0x000fea00078e00ff */
[----:B------:R-:W-:Y:S04]  /*2eb0*/  @P1 SHF.R.U32.HI R0, RZ, c[0x0][0x2c0], R3 ;  /* 0x0000b000ff001a19 */ /* 0x000fe80000011603 */
[C---:B------:R-:W-:Y:S04]  /*2ec0*/  @!P0 IADD3 R3, P1, R0.reuse, R66, RZ ;  /* 0x0000004200038210 */ /* 0x040fe80007f3e0ff */
[----:B-1----:R-:W-:Y:S01]  /*2ed0*/  @!P0 LEA.HI.X.SX32 R5, R0, R85, 0x1, P1 ;  /* 0x0000005500058211 */ /* 0x002fe200008f0eff */
[----:B------:R-:W-:Y:S01]  /*2ee0*/  IMAD.MOV R0, RZ, RZ, -R0 ;  /* 0x000000ffff007224 */ /* 0x000fe200078e0a00 */
[C---:B------:R-:W-:Y:S03]  /*2ef0*/  @!P0 LEA R4, P1, R3.reuse, c[0x0][0x2a0], 0x2 ;  /* 0x0000a80003048a11 */ /* 0x040fe600078210ff */
[----:B------:R-:W-:Y:S01]  /*2f00*/  IMAD R44, R0, c[0x0][0x2b8], R2 ;  /* 0x0000ae00002c7a24 */ /* 0x000fe200078e0202 */
[----:B------:R-:W-:Y:S03]  /*2f10*/  @!P0 LEA.HI.X R5, R3, c[0x0][0x2a4], R5, 0x2, P1 ;  /* 0x0000a90003058a11 */ /* 0x000fe600008f1405 */
[C---:B------:R-:W-:Y:S01]  /*2f20*/  IMAD.WIDE.U32 R2, R44.reuse, c[0x0][0x1e0], RZ ;  /* 0x000078002c027a25 */ /* 0x040fe200078e00ff */
[----:B------:R-:W-:Y:S01]  /*2f30*/  SHF.R.S32.HI R47, RZ, 0x1f, R44 ;  /* 0x0000001fff2f7819 */ /* 0x000fe2000001142c */
[----:B------:R-:W2:Y:S04]  /*2f40*/  @!P0 LDG.E R43, [R4.64] ;  /* 0x00000008042b8981 */ /* 0x000ea8000c1e1900 */
[----:B------:R-:W-:Y:S01]  /*2f50*/  IMAD R0, R47, c[0x0][0x1e0], RZ ;  /* 0x000078002f007a24 */ /* 0x000fe200078e02ff */
[----:B------:R-:W-:Y:S03]  /*2f60*/  BAR.SYNC.DEFER_BLOCKING 0x0 ;  /* 0x0000000000007b1d */ /* 0x000fe60000010000 */
[----:B------:R-:W-:Y:S04]  /*2f70*/  IMAD R0, R44, c[0x0][0x1e4], R0 ;  /* 0x000079002c007a24 */ /* 0x000fe800078e0200 */
[----:B------:R-:W-:Y:S01]  /*2f80*/  IMAD.IADD R3, R3, 0x1, R0 ;  /* 0x0000000103037824 */ /* 0x000fe200078e0200 */
[----:B--2---:R-:W-:Y:S03]  /*2f90*/  SHF.R.S32.HI R48, RZ, 0x1f, R43 ;  /* 0x0000001fff307819 */ /* 0x004fe6000001142b */
[C---:B------:R-:W-:Y:S04]  /*2fa0*/  IMAD.WIDE.U32 R2, R43.reuse, c[0x0][0x1f0], R2 ;  /* 0x00007c002b027a25 */ /* 0x040fe800078e0002 */
[----:B------:R-:W-:Y:S01]  /*2fb0*/  IMAD R4, R48, c[0x0][0x1f0], RZ ;  /* 0x00007c0030047a24 */ /* 0x000fe200078e02ff */
[----:B------:R-:W-:Y:S03]  /*2fc0*/  IADD3 R0, P0, R68, R2, RZ ;  /* 0x0000000244007210 */ /* 0x000fe60007f1e0ff */
[----:B------:R-:W-:Y:S05]  /*2fd0*/  IMAD R4, R43, c[0x0][0x1f4], R4 ;  /* 0x00007d002b047a24 */ /* 0x000fea00078e0204 */
[----:B------:R-:W-:Y:S02]  /*2fe0*/  IADD3.X R2, R87, R3, R4, P0, !PT ;  /* 0x0000000357027210 */ /* 0x000fe400007fe404 */
[C---:B------:R-:W-:Y:S04]  /*2ff0*/  LEA R30, P0, R0.reuse, c[0x0][0x1c8], 0x1 ;  /* 0x00007200001e7a11 */ /* 0x040fe800078008ff */
[----:B------:R-:W-:Y:S01]  /*3000*/  LEA.HI.X R22, R0, c[0x0][0x1cc], R2, 0x1, P0 ;  /* 0x0000730000167a11 */ /* 0x000fe200000f0c02 */
[----:B----4-:R-:W-:-:S05]  /*3010*/  @!P2 BRA `(.L_x_176) ;  /* 0x000026e00000a947 */ /* 0x010fca0003800000 */
[-C--:B------:R-:W-:Y:S01]  /*3020*/  IMAD R3, R96, R42.reuse, RZ ;  /* 0x0000002a60037224 */ /* 0x080fe200078e02ff */
[----:B------:R-:W-:Y:S01]  /*3030*/  ISETP.NE.AND P0, PT, RZ, UR5, PT ;  /* 0x00000005ff007c0c */ /* 0x000fe2000bf05270 */
[-C--:B------:R-:W-:Y:S01]  /*3040*/  IMAD R2, R95, R42.reuse, RZ ;  /* 0x0000002a5f027224 */ /* 0x080fe200078e02ff */
[----:B------:R-:W-:Y:S01]  /*3050*/  SHF.R.S32.HI R0, RZ, 0x1f, R42 ;  /* 0x0000001fff007819 */ /* 0x000fe2000001142a */
[----:B------:R-:W-:Y:S01]  /*3060*/  IMAD.WIDE.U32 R8, R99, R42, RZ ;  /* 0x0000002a63087225 */ /* 0x000fe200078e00ff */
[----:B------:R-:W-:Y:S03]  /*3070*/  IADD3 R4, -R46, R49, RZ ;  /* 0x000000312e047210 */ /* 0x000fe60007ffe1ff */
[----:B------:R-:W-:Y:S01]  /*3080*/  IMAD R3, R0, R99, R3 ;  /* 0x0000006300037224 */ /* 0x000fe200078e0203 */
[----:B------:R-:W-:Y:S01]  /*3090*/  IMNMX R45, R4, 0x20, PT ;  /* 0x00000020042d7817 */ /* 0x000fe20003800200 */
[----:B------:R-:W-:Y:S02]  /*30a0*/  IMAD R2, R0, R98, R2 ;  /* 0x0000006200027224 */ /* 0x000fe400078e0202 */
[----:B------:R-:W-:Y:S01]  /*30b0*/  IMAD.WIDE.U32 R10, R98, R42, RZ ;  /* 0x0000002a620a7225 */ /* 0x000fe200078e00ff */
[----:B------:R-:W-:Y:S04]  /*30c0*/  IADD3 R23, R9, R3, RZ ;  /* 0x0000000309177210 */ /* 0x000fe80007ffe0ff */
[----:B------:R-:W-:Y:S01]  /*30d0*/  IADD3 R31, R11, R2, RZ ;  /* 0x000000020b1f7210 */ /* 0x000fe20007ffe0ff */
[----:B------:R-:W-:-:S05]  /*30e0*/  @!P0 BRA `(.L_x_177) ;  /* 0x000012f000008947 */ /* 0x000fca0003800000 */
[----:B------:R-:W-:Y:S01]  /*30f0*/  ISETP.GE.AND P1, PT, R208, R45, PT ;  /* 0x0000002dd000720c */ /* 0x000fe20003f26270 */
[----:B------:R-:W-:Y:S01]  /*3100*/  BSSY B0, `(.L_x_178) ;  /* 0x000002a000007945 */ /* 0x000fe20003800000 */
[----:B------:R-:W-:Y:S01]  /*3110*/  CS2R R14, SRZ ;  /* 0x00000000000e7805 */ /* 0x000fe2000001ff00 */
[----:B------:R-:W-:Y:S01]  /*3120*/  CS2R R12, SRZ ;  /* 0x00000000000c7805 */ /* 0x000fe2000001ff00 */
[----:B------:R-:W-:Y:S01]  /*3130*/  CS2R R6, SRZ ;  /* 0x0000000000067805 */ /* 0x000fe2000001ff00 */
[----:B------:R-:W-:Y:S01]  /*3140*/  CS2R R2, SRZ ;  /* 0x0000000000027805 */ /* 0x000fe2000001ff00 */
[----:B------:R-:W-:Y:S01]  /*3150*/  CS2R R28, SRZ ;  /* 0x00000000001c7805 */ /* 0x000fe2000001ff00 */
[----:B------:R-:W-:Y:S01]  /*3160*/  CS2R R26, SRZ ;  /* 0x00000000001a7805 */ /* 0x000fe2000001ff00 */
[----:B------:R-:W-:Y:S01]  /*3170*/  CS2R R24, SRZ ;  /* 0x0000000000187805 */ /* 0x000fe2000001ff00 */
[----:B------:R-:W-:Y:S04]  /*3180*/  CS2R R20, SRZ ;  /* 0x0000000000147805 */ /* 0x000fe8000001ff00 */
[----:B------:R-:W-:-:S05]  /*3190*/  @P1 BRA `(.L_x_179) ;  /* 0x0000020000001947 */ /* 0x000fca0003800000 */
[----:B------:R-:W-:Y:S01]  /*31a0*/  IADD3 R0, P0, R58, R8, RZ ;  /* 0x000000083a007210 */ /* 0x000fe20007f1e0ff */
[----:B------:R-:W-:Y:S01]  /*31b0*/  CS2R R20, SRZ ;  /* 0x0000000000147805 */ /* 0x000fe2000001ff00 */
[----:B------:R-:W-:Y:S01]  /*31c0*/  CS2R R6, SRZ ;  /* 0x0000000000067805 */ /* 0x000fe2000001ff00 */
[----:B------:R-:W-:Y:S01]  /*31d0*/  CS2R R24, SRZ ;  /* 0x0000000000187805 */ /* 0x000fe2000001ff00 */
[----:B------:R-:W-:Y:S01]  /*31e0*/  CS2R R12, SRZ ;  /* 0x00000000000c7805 */ /* 0x000fe2000001ff00 */
[----:B------:R-:W-:Y:S01]  /*31f0*/  IMAD.X R3, R23, 0x1, R77, P0 ;  /* 0x0000000117037824 */ /* 0x000fe200000e064d */
[----:B------:R-:W-:Y:S01]  /*3200*/  IADD3 R2, P0, R60, R10, RZ ;  /* 0x0000000a3c027210 */ /* 0x000fe20007f1e0ff */
[----:B------:R-:W-:Y:S01]  /*3210*/  CS2R R26, SRZ ;  /* 0x00000000001a7805 */ /* 0x000fe2000001ff00 */
[----:B------:R-:W-:Y:S01]  /*3220*/  CS2R R14, SRZ ;  /* 0x00000000000e7805 */ /* 0x000fe2000001ff00 */
[----:B------:R-:W-:Y:S02]  /*3230*/  CS2R R28, SRZ ;  /* 0x00000000001c7805 */ /* 0x000fe4000001ff00 */
[----:B------:R-:W-:Y:S01]  /*3240*/  IMAD.X R5, R31, 0x1, R80, P0 ;  /* 0x000000011f057824 */ /* 0x000fe200000e0650 */
[C---:B------:R-:W-:Y:S04]  /*3250*/  LEA R8, P0, R0.reuse, c[0x0][0x270], 0x1 ;  /* 0x00009c0000087a11 */ /* 0x040fe800078008ff */
[----:B------:R-:W-:Y:S02]  /*3260*/  LEA.HI.X R9, R0, c[0x0][0x274], R3, 0x1, P0 ;  /* 0x00009d0000097a11 */ /* 0x000fe400000f0c03 */
[C---:B------:R-:W-:Y:S04]  /*3270*/  LEA R4, P0, R2.reuse, c[0x0][0x288], 0x1 ;  /* 0x0000a20002047a11 */ /* 0x040fe800078008ff */
[----:B------:R-:W-:Y:S02]  /*3280*/  LEA.HI.X R5, R2, c[0x0][0x28c], R5, 0x1, P0 ;  /* 0x0000a30002057a11 */ /* 0x000fe400000f0c05 */
[----:B------:R-:W-:Y:S01]  /*3290*/  ISETP.GE.AND P0, PT, R138, c[0x0][0x27c], PT ;  /* 0x00009f008a007a0c */ /* 0x000fe20003f06270 */
[----:B------:R-:W-:Y:S11]  /*32a0*/  CS2R R2, SRZ ;  /* 0x0000000000027805 */ /* 0x000ff6000001ff00 */
[----:B------:R-:W-:Y:S01]  /*32b0*/  @!UPT UIADD3 URZ, URZ, URZ, URZ ;  /* 0x0000003f3f3ff290 */ /* 0x000fe2000fffe03f */
[----:B------:R1:W5:Y:S04]  /*32c0*/  @!P0 LDG.E.64 R2, [R8.64] ;  /* 0x0000000808028981 */ /* 0x000368000c1e1b00 */
[----:B------:R1:W5:Y:S01]  /*32d0*/  @!P0 LDG.E.64 R20, [R4.64] ;  /* 0x0000000804148981 */ /* 0x000362000c1e1b00 */
[----:B------:R-:W-:Y:S11]  /*32e0*/  ISETP.GE.AND P0, PT, R142, c[0x0][0x27c], PT ;  /* 0x00009f008e007a0c */ /* 0x000ff60003f06270 */
[----:B------:R-:W-:Y:S02]  /*32f0*/  @!UPT UIADD3 URZ, URZ, URZ, URZ ;  /* 0x0000003f3f3ff290 */ /* 0x000fe4000fffe03f */
[----:B------:R1:W5:Y:S04]  /*3300*/  @!P0 LDG.E.64 R6, [R8.64+0x40] ;  /* 0x0000400808068981 */ /* 0x000368000c1e1b00 */
[----:B------:R1:W5:Y:S01]  /*3310*/  @!P0 LDG.E.64 R24, [R4.64+0x40] ;  /* 0x0000400804188981 */ /* 0x000362000c1e1b00 */
[----:B------:R-:W-:Y:S11]  /*3320*/  ISETP.GE.AND P0, PT, R140, c[0x0][0x27c], PT ;  /* 0x00009f008c007a0c */ /* 0x000ff60003f06270 */
[----:B------:R-:W-:Y:S02]  /*3330*/  @!UPT UIADD3 URZ, URZ, URZ, URZ ;  /* 0x0000003f3f3ff290 */ /* 0x000fe4000fffe03f */
[----:B------:R1:W5:Y:S04]  /*3340*/  @!P0 LDG.E.64 R12, [R8.64+0x80] ;  /* 0x00008008080c8981 */ /* 0x000368000c1e1b00 */
[----:B------:R1:W5:Y:S01]  /*3350*/  @!P0 LDG.E.64 R26, [R4.64+0x80] ;  /* 0x00008008041a8981 */ /* 0x000362000c1e1b00 */
[----:B------:R-:W-:Y:S11]  /*3360*/  ISETP.GE.AND P0, PT, R141, c[0x0][0x27c], PT ;  /* 0x00009f008d007a0c */ /* 0x000ff60003f06270 */
[----:B------:R-:W-:Y:S02]  /*3370*/  @!UPT UIADD3 URZ, URZ, URZ, URZ ;  /* 0x0000003f3f3ff290 */ /* 0x000fe4000fffe03f */
[----:B------:R1:W5:Y:S04]  /*3380*/  @!P0 LDG.E.64 R14, [R8.64+0xc0] ;  /* 0x0000c008080e8981 */ /* 0x000368000c1e1b00 */
[----:B------:R1:W5:Y:S02]  /*3390*/  @!P0 LDG.E.64 R28, [R4.64+0xc0] ;  /* 0x0000c008041c8981 */ /* 0x000364000c1e1b00 */
.L_x_179:
[----:B------:R-:W-:Y:S05]  /*33a0*/  BSYNC B0 ;  /* 0x0000000000007941 */ /* 0x000fea0003800000 */
.L_x_178:
[----:B------:R2:W3:Y:S04]  /*33b0*/  SHFL.IDX PT, R40, R22, RZ, 0x181f ;  /* 0x00181fff16287589 */ /* 0x0004e800000e0000 */
[----:B------:R2:W4:Y:S01]  /*33c0*/  SHFL.IDX PT, R39, R30, RZ, 0x181f ;  /* 0x00181fff1e277589 */ /* 0x00052200000e0000 */
[----:B------:R-:W-:-:S05]  /*33d0*/  @P1 BRA `(.L_x_180) ;  /* 0x000024d000001947 */ /* 0x000fca0003800000 */
[----:B------:R-:W-:Y:S01]  /*33e0*/  ISETP.GE.AND P0, PT, R132, c[0x0][0x1d4], PT ;  /* 0x0000750084007a0c */ /* 0x000fe20003f06270 */
[----:B-1---5:R-:W-:Y:S01]  /*33f0*/  IMAD.MOV.U32 R8, RZ, RZ, R14 ;  /* 0x000000ffff087224 */ /* 0x022fe200078e000e */
[----:B------:R-:W-:Y:S01]  /*3400*/  MOV R0, R13 ;  /* 0x0000000d00007202 */ /* 0x000fe20000000f00 */
[----:B------:R-:W-:Y:S01]  /*3410*/  IMAD.MOV.U32 R5, RZ, RZ, R15 ;  /* 0x000000ffff057224 */ /* 0x000fe200078e000f */
[----:B------:R-:W-:Y:S01]  /*3420*/  BSSY B0, `(.L_x_181) ;  /* 0x000004b000007945 */ /* 0x000fe20003800000 */
[----:B------:R-:W-:Y:S03]  /*3430*/  IMAD.MOV.U32 R4, RZ, RZ, R12 ;  /* 0x000000ffff047224 */ /* 0x000fe600078e000c */
[----:B------:R-:W-:Y:S01]  /*3440*/  PRMT R19, R5, 0x5410, R8 ;  /* 0x0000541005137816 */ /* 0x000fe20000000008 */
[----:B------:R-:W-:Y:S01]  /*3450*/  IMAD.MOV.U32 R5, RZ, RZ, R29 ;  /* 0x000000ffff057224 */ /* 0x000fe200078e001d */
[----:B------:R-:W-:Y:S01]  /*3460*/  PRMT R18, R0, 0x5410, R4 ;  /* 0x0000541000127816 */ /* 0x000fe20000000004 */
[----:B------:R-:W-:Y:S01]  /*3470*/  IMAD.MOV.U32 R4, RZ, RZ, R6 ;  /* 0x000000ffff047224 */ /* 0x000fe200078e0006 */
[----:B------:R-:W-:Y:S01]  /*3480*/  MOV R8, R28 ;  /* 0x0000001c00087202 */ /* 0x000fe20000000f00 */
[----:B------:R-:W-:Y:S03]  /*3490*/  IMAD.MOV.U32 R0, RZ, RZ, R7 ;  /* 0x000000ffff007224 */ /* 0x000fe600078e0007 */
[----:B------:R-:W-:Y:S01]  /*34a0*/  PRMT R33, R8, 0x5410, R5 ;  /* 0x0000541008217816 */ /* 0x000fe20000000005 */
[----:B------:R-:W-:Y:S01]  /*34b0*/  IMAD.MOV.U32 R8, RZ, RZ, R26 ;  /* 0x000000ffff087224 */ /* 0x000fe200078e001a */
[----:B------:R-:W-:Y:S01]  /*34c0*/  PRMT R17, R0, 0x5410, R4 ;  /* 0x0000541000117816 */ /* 0x000fe20000000004 */
[----:B------:R-:W-:Y:S01]  /*34d0*/  IMAD.MOV.U32 R4, RZ, RZ, R24 ;  /* 0x000000ffff047224 */ /* 0x000fe200078e0018 */
[----:B------:R-:W-:Y:S02]  /*34e0*/  MOV R5, R27 ;  /* 0x0000001b00057202 */ /* 0x000fe40000000f00 */
[----:B------:R-:W-:Y:S02]  /*34f0*/  MOV R0, R25 ;  /* 0x0000001900007202 */ /* 0x000fe40000000f00 */
[----:B------:R-:W-:Y:S02]  /*3500*/  PRMT R32, R8, 0x5410, R5 ;  /* 0x0000541008207816 */ /* 0x000fe40000000005 */
[----:B------:R-:W-:Y:S01]  /*3510*/  PRMT R31, R4, 0x5410, R0 ;  /* 0x00005410041f7816 */ /* 0x000fe20000000000 */
[----:B------:R-:W-:-:S05]  /*3520*/  @P0 BRA `(.L_x_182) ;  /* 0x000003a000000947 */ /* 0x000fca0003800000 */
[C---:B----4-:R-:W-:Y:S01]  /*3530*/  LEA R34, P0, R132.reuse, R39, 0x1 ;  /* 0x0000002784227211 */ /* 0x050fe200078008ff */
[----:B------:R-:W1:Y:S01]  /*3540*/  LDS.128 R8, [R198+0xc080] ;  /* 0x00c08000c6087984 */ /* 0x000e620000000c00 */
[----:B--2---:R-:W-:Y:S01]  /*3550*/  MOV R22, R21 ;  /* 0x0000001500167202 */ /* 0x004fe20000000f00 */
[----:B------:R-:W-:Y:S01]  /*3560*/  IMAD.MOV.U32 R0, RZ, RZ, R2 ;  /* 0x000000ffff007224 */ /* 0x000fe200078e0002 */
[----:B---3--:R-:W-:Y:S01]  /*3570*/  LEA.HI.X R35, R132, R40, R133, 0x1, P0 ;  /* 0x0000002884237211 */ /* 0x008fe200000f0c85 */
[----:B------:R-:W-:Y:S01]  /*3580*/  IMAD.MOV.U32 R16, RZ, RZ, R20 ;  /* 0x000000ffff107224 */ /* 0x000fe200078e0014 */
[----:B------:R-:W-:Y:S01]  /*3590*/  ISETP.GE.AND P0, PT, R138, c[0x0][0x27c], PT ;  /* 0x00009f008a007a0c */ /* 0x000fe20003f06270 */
[----:B------:R-:W-:Y:S11]  /*35a0*/  IMAD.MOV.U32 R5, RZ, RZ, R3 ;  /* 0x000000ffff057224 */ /* 0x000ff600078e0003 */
[----:B------:R-:W-:Y:S01]  /*35b0*/  @!UPT UIADD3 URZ, URZ, URZ, URZ ;  /* 0x0000003f3f3ff290 */ /* 0x000fe2000fffe03f */
[----:B------:R-:W-:Y:S02]  /*35c0*/  @!P0 SHF.R.U64 R20, R20, 0x10, R21 ;  /* 0x0000001014148819 */ /* 0x000fe40000001215 */
[--C-:B------:R-:W-:Y:S02]  /*35d0*/  @!P0 SHF.R.U64 R2, R2, 0x10, R3.reuse ;  /* 0x0000001002028819 */ /* 0x100fe40000001203 */
[----:B------:R-:W-:Y:S02]  /*35e0*/  @!P0 PRMT R23, R16, 0x5410, R20 ;  /* 0x0000541010178816 */ /* 0x000fe40000000014 */
[----:B------:R-:W-:Y:S02]  /*35f0*/  @!P0 PRMT R16, R0, 0x5410, R2 ;  /* 0x0000541000108816 */ /* 0x000fe40000000002 */
[----:B------:R-:W-:Y:S01]  /*3600*/  @!P0 SHF.R.U32.HI R4, RZ, 0x10, R3 ;  /* 0x00000010ff048819 */ /* 0x000fe20000011603 */
[----:B------:R-:W-:Y:S01]  /*3610*/  @!P0 IMAD.U32 R20, R23, 0x10000, RZ ;  /* 0x0001000017148824 */ /* 0x000fe200078e00ff */
[----:B------:R-:W-:Y:S02]  /*3620*/  @!P0 SHF.L.U32 R3, R16, 0x10, RZ ;  /* 0x0000001010038819 */ /* 0x000fe400000006ff */
[----:B------:R-:W-:Y:S02]  /*3630*/  @!P0 SHF.R.U32.HI R21, RZ, 0x10, R21 ;  /* 0x00000010ff158819 */ /* 0x000fe40000011615 */
[----:B------:R-:W-:Y:S02]  /*3640*/  @!P0 PRMT R5, R5, 0x5410, R4 ;  /* 0x0000541005058816 */ /* 0x000fe40000000004 */
[----:B------:R-:W-:Y:S02]  /*3650*/  @!P0 PRMT R30, R22, 0x5410, R21 ;  /* 0x00005410161e8816 */ /* 0x000fe40000000015 */
[----:B------:R-:W-:Y:S01]  /*3660*/  @!P0 LOP3.LUT R21, R23, 0xffff0000, RZ, 0xc0, !PT ;  /* 0xffff000017158812 */ /* 0x000fe200078ec0ff */
[C---:B-1----:R-:W-:Y:S01]  /*3670*/  @!P0 IMAD.U32 R4, R8.reuse, 0x10000, RZ ;  /* 0x0001000008048824 */ /* 0x042fe200078e00ff */
[----:B------:R-:W-:Y:S02]  /*3680*/  @!P0 LOP3.LUT R0, R8, 0xffff0000, RZ, 0xc0, !PT ;  /* 0xffff000008008812 */ /* 0x000fe400078ec0ff */
[C---:B------:R-:W-:Y:S03]  /*3690*/  @!P0 LOP3.LUT R2, R9.reuse, 0xffff0000, RZ, 0xc0, !PT ;  /* 0xffff000009028812 */ /* 0x040fe600078ec0ff */
[C---:B------:R-:W-:Y:S02]  /*36a0*/  @!P0 FMUL.FTZ R22, R0.reuse, R20 ;  /* 0x0000001400168220 */ /* 0x040fe40000410000 */
[-C--:B------:R-:W-:Y:S02]  /*36b0*/  @!P0 FMUL.FTZ R0, R0, R3.reuse ;  /* 0x0000000300008220 */ /* 0x080fe40000410000 */
[----:B------:R-:W-:Y:S01]  /*36c0*/  @!P0 FFMA.FTZ R38, R4, R3, -R22 ;  /* 0x0000000304268223 */ /* 0x000fe20000010816 */
[----:B------:R-:W-:Y:S01]  /*36d0*/  @!P0 LOP3.LUT R3, R10, 0xffff0000, RZ, 0xc0, !PT ;  /* 0xffff00000a038812 */ /* 0x000fe200078ec0ff */
[----:B------:R-:W-:Y:S01]  /*36e0*/  @!P0 FFMA.FTZ R0, R20, R4, R0 ;  /* 0x0000000414008223 */ /* 0x000fe20000010000 */
[----:B------:R-:W-:Y:S01]  /*36f0*/  @!P0 LOP3.LUT R4, R16, 0xffff0000, RZ, 0xc0, !PT ;  /* 0xffff000010048812 */ /* 0x000fe200078ec0ff */
[----:B------:R-:W-:Y:S01]  /*3700*/  @!P0 IMAD.U32 R16, R9, 0x10000, RZ ;  /* 0x0001000009108824 */ /* 0x000fe200078e00ff */
[----:B------:R-:W-:Y:S01]  /*3710*/  @!P0 SHF.L.U32 R20, R30, 0x10, RZ ;  /* 0x000000101e148819 */ /* 0x000fe200000006ff */
[C---:B------:R-:W-:Y:S02]  /*3720*/  @!P0 FMUL.FTZ R22, R2.reuse, R21 ;  /* 0x0000001502168220 */ /* 0x040fe40000410000 */
[-C--:B------:R-:W-:Y:S02]  /*3730*/  @!P0 FMUL.FTZ R2, R2, R4.reuse ;  /* 0x0000000402028220 */ /* 0x080fe40000410000 */
[----:B------:R-:W-:Y:S02]  /*3740*/  @!P0 FFMA.FTZ R37, R16, R4, -R22 ;  /* 0x0000000410258223 */ /* 0x000fe40000010816 */
[C---:B------:R-:W-:Y:S01]  /*3750*/  @!P0 IMAD.U32 R4, R5.reuse, 0x10000, RZ ;  /* 0x0001000005048824 */ /* 0x040fe200078e00ff */
[----:B------:R-:W-:Y:S01]  /*3760*/  @!P0 LOP3.LUT R5, R5, 0xffff0000, RZ, 0xc0, !PT ;  /* 0xffff000005058812 */ /* 0x000fe200078ec0ff */
[----:B------:R-:W-:Y:S02]  /*3770*/  @!P0 IMAD.U32 R22, R10, 0x10000, RZ ;  /* 0x000100000a168824 */ /* 0x000fe400078e00ff */
[C---:B------:R-:W-:Y:S02]  /*3780*/  @!P0 FMUL.FTZ R23, R3.reuse, R20 ;  /* 0x0000001403178220 */ /* 0x040fe40000410000 */
[-C--:B------:R-:W-:Y:S02]  /*3790*/  @!P0 FMUL.FTZ R3, R3, R4.reuse ;  /* 0x0000000403038220 */ /* 0x080fe40000410000 */
[----:B------:R-:W-:Y:S01]  /*37a0*/  @!P0 FFMA.FTZ R36, R22, R4, -R23 ;  /* 0x0000000416248223 */ /* 0x000fe20000010817 */
[----:B------:R-:W-:Y:S01]  /*37b0*/  @!P0 LOP3.LUT R4, R11, 0xffff0000, RZ, 0xc0, !PT ;  /* 0xffff00000b048812 */ /* 0x000fe200078ec0ff */
[----:B------:R-:W-:Y:S01]  /*37c0*/  @!P0 FFMA.FTZ R2, R21, R16, R2 ;  /* 0x0000001015028223 */ /* 0x000fe20000010002 */
[----:B------:R-:W-:Y:S01]  /*37d0*/  @!P0 LOP3.LUT R23, R30, 0xffff0000, RZ, 0xc0, !PT ;  /* 0xffff00001e178812 */ /* 0x000fe200078ec0ff */
[----:B------:R-:W-:Y:S01]  /*37e0*/  @!P0 FFMA.FTZ R3, R20, R22, R3 ;  /* 0x0000001614038223 */ /* 0x000fe20000010003 */
[----:B------:R-:W-:Y:S02]  /*37f0*/  @!P0 SHF.L.U32 R16, R11, 0x10, RZ ;  /* 0x000000100b108819 */ /* 0x000fe400000006ff */
[----:B------:R-:W-:Y:S01]  /*3800*/  @!P0 F2FP.BF16.PACK_AB R2, R2, R37 ;  /* 0x000000250202823e */ /* 0x000fe200000010ff */
[C---:B------:R-:W-:Y:S01]  /*3810*/  @!P0 FMUL.FTZ R21, R4.reuse, R23 ;  /* 0x0000001704158220 */ /* 0x040fe20000410000 */
[----:B------:R-:W-:Y:S01]  /*3820*/  @!P0 F2FP.BF16.PACK_AB R3, R3, R36 ;  /* 0x000000240303823e */ /* 0x000fe200000010ff */
[-C--:B------:R-:W-:Y:S01]  /*3830*/  @!P0 FMUL.FTZ R4, R4, R5.reuse ;  /* 0x0000000504048220 */ /* 0x080fe20000410000 */
[----:B------:R-:W-:Y:S01]  /*3840*/  @!P0 MOV R9, R2 ;  /* 0x0000000200098202 */ /* 0x000fe20000000f00 */
[----:B------:R-:W-:Y:S01]  /*3850*/  @!P0 FFMA.FTZ R21, R16, R5, -R21 ;  /* 0x0000000510158223 */ /* 0x000fe20000010815 */
[----:B------:R-:W-:Y:S01]  /*3860*/  @!P0 F2FP.BF16.PACK_AB R5, R0, R38 ;  /* 0x000000260005823e */ /* 0x000fe200000010ff */
[----:B------:R-:W-:Y:S02]  /*3870*/  @!P0 FFMA.FTZ R4, R23, R16, R4 ;  /* 0x0000001017048223 */ /* 0x000fe40000010004 */
[----:B------:R-:W-:Y:S02]  /*3880*/  @!P0 IMAD.MOV.U32 R10, RZ, RZ, R3 ;  /* 0x000000ffff0a8224 */ /* 0x000fe400078e0003 */
[----:B------:R-:W-:Y:S01]  /*3890*/  @!P0 IMAD.MOV.U32 R8, RZ, RZ, R5 ;  /* 0x000000ffff088224 */ /* 0x000fe200078e0005 */
[----:B------:R-:W-:Y:S04]  /*38a0*/  @!P0 F2FP.BF16.PACK_AB R0, R4, R21 ;  /* 0x000000150400823e */ /* 0x000fe800000010ff */
[----:B------:R-:W-:Y:S05]  /*38b0*/  @!P0 MOV R11, R0 ;  /* 0x00000000000b8202 */ /* 0x000fea0000000f00 */
[----:B------:R1:W-:Y:S02]  /*38c0*/  ST.E.128 [R34.64], R8 ;  /* 0x0000000822007985 */ /* 0x0003e4000c101d08 */
.L_x_182:
[----:B------:R-:W-:Y:S05]  /*38d0*/  BSYNC B0 ;  /* 0x0000000000007941 */ /* 0x000fea0003800000 */
.L_x_181:
[----:B------:R-:W-:Y:S01]  /*38e0*/  ISETP.GE.AND P0, PT, R135, c[0x0][0x1d4], PT ;  /* 0x0000750087007a0c */ /* 0x000fe20003f06270 */
[----:B------:R-:W-:Y:S01]  /*38f0*/  @!UPT UIADD3 URZ, URZ, URZ, URZ ;  /* 0x0000003f3f3ff290 */ /* 0x000fe2000fffe03f */
[----:B------:R-:W-:Y:S11]  /*3900*/  BSSY B0, `(.L_x_183) ;  /* 0x0000038000007945 */ /* 0x000ff60003800000 */
[----:B------:R-:W-:-:S05]  /*3910*/  @P0 BRA `(.L_x_184) ;  /* 0x0000036000000947 */ /* 0x000fca0003800000 */
[C---:B-1--4-:R-:W-:Y:S01]  /*3920*/  LEA R34, P0, R204.reuse, R39, 0x1 ;  /* 0x00000027cc227211 */ /* 0x052fe200078008ff */
[----:B------:R-:W1:Y:S03]  /*3930*/  LDS.128 R8, [R198+0xd080] ;  /* 0x00d08000c6087984 */ /* 0x000e660000000c00 */
[----:B---3--:R-:W-:Y:S02]  /*3940*/  LEA.HI.X R35, R204, R40, R209, 0x1, P0 ;  /* 0x00000028cc237211 */ /* 0x008fe400000f0cd1 */
[----:B------:R-:W-:Y:S11]  /*3950*/  ISETP.GE.AND P0, PT, R142, c[0x0][0x27c], PT ;  /* 0x00009f008e007a0c */ /* 0x000ff60003f06270 */
[----:B------:R-:W-:Y:S02]  /*3960*/  @!UPT UIADD3 URZ, URZ, URZ, URZ ;  /* 0x0000003f3f3ff290 */ /* 0x000fe4000fffe03f */
[----:B------:R-:W-:Y:S02]  /*3970*/  @!P0 SHF.R.U64 R3, R24, 0x10, R25 ;  /* 0x0000001018038819 */ /* 0x000fe40000001219 */
[--C-:B------:R-:W-:Y:S02]  /*3980*/  @!P0 SHF.R.U64 R0, R6, 0x10, R7.reuse ;  /* 0x0000001006008819 */ /* 0x100fe40000001207 */
[----:B------:R-:W-:Y:S02]  /*3990*/  @!P0 SHF.R.U32.HI R2, RZ, 0x10, R7 ;  /* 0x00000010ff028819 */ /* 0x000fe40000011607 */
[----:B------:R-:W-:Y:S02]  /*39a0*/  @!P0 PRMT R4, R31, 0x5410, R3 ;  /* 0x000054101f048816 */ /* 0x000fe40000000003 */
[----:B------:R-:W-:Y:S02]  /*39b0*/  @!P0 SHF.R.U32.HI R5, RZ, 0x10, R25 ;  /* 0x00000010ff058819 */ /* 0x000fe40000011619 */
[----:B------:R-:W-:Y:S01]  /*39c0*/  @!P0 PRMT R0, R17, 0x5432, R0 ;  /* 0x0000543211008816 */ /* 0x000fe20000000000 */
[----:B------:R-:W-:Y:S01]  /*39d0*/  @!P0 IMAD.U32 R7, R4, 0x10000, RZ ;  /* 0x0001000004078824 */ /* 0x000fe200078e00ff */
[----:B------:R-:W-:Y:S02]  /*39e0*/  @!P0 PRMT R21, R31, 0x5432, R5 ;  /* 0x000054321f158816 */ /* 0x000fe40000000005 */
[----:B------:R-:W-:Y:S01]  /*39f0*/  @!P0 PRMT R5, R17, 0x5410, R2 ;  /* 0x0000541011058816 */ /* 0x000fe20000000002 */
[----:B------:R-:W-:Y:S01]  /*3a00*/  @!P0 IMAD.U32 R6, R0, 0x10000, RZ ;  /* 0x0001000000068824 */ /* 0x000fe200078e00ff */
[----:B------:R-:W-:Y:S02]  /*3a10*/  @!P0 LOP3.LUT R17, R4, 0xffff0000, RZ, 0xc0, !PT ;  /* 0xffff000004118812 */ /* 0x000fe400078ec0ff */
[----:B------:R-:W-:Y:S01]  /*3a20*/  @!P0 LOP3.LUT R4, R0, 0xffff0000, RZ, 0xc0, !PT ;  /* 0xffff000000048812 */ /* 0x000fe200078ec0ff */
[C---:B-1----:R-:W-:Y:S01]  /*3a30*/  @!P0 IMAD.U32 R16, R8.reuse, 0x10000, RZ ;  /* 0x0001000008108824 */ /* 0x042fe200078e00ff */
[----:B------:R-:W-:Y:S02]  /*3a40*/  @!P0 LOP3.LUT R2, R8, 0xffff0000, RZ, 0xc0, !PT ;  /* 0xffff000008028812 */ /* 0x000fe400078ec0ff */
[C---:B------:R-:W-:Y:S02]  /*3a50*/  @!P0 LOP3.LUT R3, R9.reuse, 0xffff0000, RZ, 0xc0, !PT ;  /* 0xffff000009038812 */ /* 0x040fe400078ec0ff */
[----:B------:R-:W-:Y:S01]  /*3a60*/  @!P0 SHF.L.U32 R20, R9, 0x10, RZ ;  /* 0x0000001009148819 */ /* 0x000fe200000006ff */
[C---:B--2---:R-:W-:Y:S02]  /*3a70*/  @!P0 FMUL.FTZ R22, R2.reuse, R7 ;  /* 0x0000000702168220 */ /* 0x044fe40000410000 */
[-C--:B------:R-:W-:Y:S02]  /*3a80*/  @!P0 FMUL.FTZ R0, R2, R6.reuse ;  /* 0x0000000602008220 */ /* 0x080fe40000410000 */
[----:B------:R-:W-:Y:S02]  /*3a90*/  @!P0 FMUL.FTZ R23, R3, R17 ;  /* 0x0000001103178220 */ /* 0x000fe40000410000 */
[----:B------:R-:W-:Y:S01]  /*3aa0*/  @!P0 FFMA.FTZ R30, R16, R6, -R22 ;  /* 0x00000006101e8223 */ /* 0x000fe20000010816 */
[----:B------:R-:W-:Y:S01]  /*3ab0*/  @!P0 SHF.L.U32 R6, R5, 0x10, RZ ;  /* 0x0000001005068819 */ /* 0x000fe200000006ff */
[----:B------:R-:W-:Y:S01]  /*3ac0*/  @!P0 FMUL.FTZ R2, R3, R4 ;  /* 0x0000000403028220 */ /* 0x000fe20000410000 */
[----:B------:R-:W-:Y:S01]  /*3ad0*/  @!P0 LOP3.LUT R3, R10, 0xffff0000, RZ, 0xc0, !PT ;  /* 0xffff00000a038812 */ /* 0x000fe200078ec0ff */
[----:B------:R-:W-:Y:S01]  /*3ae0*/  @!P0 FFMA.FTZ R0, R7, R16, R0 ;  /* 0x0000001007008223 */ /* 0x000fe20000010000 */
[----:B------:R-:W-:Y:S01]  /*3af0*/  @!P0 LOP3.LUT R5, R5, 0xffff0000, RZ, 0xc0, !PT ;  /* 0xffff000005058812 */ /* 0x000fe200078ec0ff */
[C---:B------:R-:W-:Y:S01]  /*3b00*/  @!P0 IMAD.U32 R7, R21.reuse, 0x10000, RZ ;  /* 0x0001000015078824 */ /* 0x040fe200078e00ff */
[----:B------:R-:W-:Y:S01]  /*3b10*/  @!P0 LOP3.LUT R21, R21, 0xffff0000, RZ, 0xc0, !PT ;  /* 0xffff000015158812 */ /* 0x000fe200078ec0ff */
[----:B------:R-:W-:Y:S01]  /*3b20*/  @!P0 FFMA.FTZ R25, R20, R4, -R23 ;  /* 0x0000000414198223 */ /* 0x000fe20000010817 */
[----:B------:R-:W-:Y:S01]  /*3b30*/  @!P0 LOP3.LUT R4, R11, 0xffff0000, RZ, 0xc0, !PT ;  /* 0xffff00000b048812 */ /* 0x000fe200078ec0ff */
[----:B------:R-:W-:Y:S02]  /*3b40*/  @!P0 IMAD.U32 R16, R10, 0x10000, RZ ;  /* 0x000100000a108824 */ /* 0x000fe400078e00ff */
[C---:B------:R-:W-:Y:S02]  /*3b50*/  @!P0 FMUL.FTZ R23, R3.reuse, R7 ;  /* 0x0000000703178220 */ /* 0x040fe40000410000 */
[----:B------:R-:W-:Y:S02]  /*3b60*/  @!P0 FMUL.FTZ R3, R3, R6 ;  /* 0x0000000603038220 */ /* 0x000fe40000410000 */
[----:B------:R-:W-:Y:S02]  /*3b70*/  @!P0 IMAD.U32 R22, R11, 0x10000, RZ ;  /* 0x000100000b168824 */ /* 0x000fe400078e00ff */
[C---:B------:R-:W-:Y:S02]  /*3b80*/  @!P0 FMUL.FTZ R24, R4.reuse, R21 ;  /* 0x0000001504188220 */ /* 0x040fe40000410000 */
[----:B------:R-:W-:Y:S02]  /*3b90*/  @!P0 FMUL.FTZ R4, R4, R5 ;  /* 0x0000000504048220 */ /* 0x000fe40000410000 */
[----:B------:R-:W-:Y:S02]  /*3ba0*/  @!P0 FFMA.FTZ R2, R17, R20, R2 ;  /* 0x0000001411028223 */ /* 0x000fe40000010002 */
[----:B------:R-:W-:Y:S02]  /*3bb0*/  @!P0 FFMA.FTZ R3, R7, R16, R3 ;  /* 0x0000001007038223 */ /* 0x000fe40000010003 */
[----:B------:R-:W-:Y:S01]  /*3bc0*/  @!P0 FFMA.FTZ R23, R16, R6, -R23 ;  /* 0x0000000610178223 */ /* 0x000fe20000010817 */
[----:B------:R-:W-:Y:S01]  /*3bd0*/  @!P0 F2FP.BF16.PACK_AB R2, R2, R25 ;  /* 0x000000190202823e */ /* 0x000fe200000010ff */
[----:B------:R-:W-:Y:S01]  /*3be0*/  @!P0 FFMA.FTZ R24, R22, R5, -R24 ;  /* 0x0000000516188223 */ /* 0x000fe20000010818 */
[----:B------:R-:W-:Y:S01]  /*3bf0*/  @!P0 F2FP.BF16.PACK_AB R5, R0, R30 ;  /* 0x0000001e0005823e */ /* 0x000fe200000010ff */
[----:B------:R-:W-:Y:S01]  /*3c00*/  @!P0 FFMA.FTZ R4, R21, R22, R4 ;  /* 0x0000001615048223 */ /* 0x000fe20000010004 */
[----:B------:R-:W-:Y:S02]  /*3c10*/  @!P0 F2FP.BF16.PACK_AB R3, R3, R23 ;  /* 0x000000170303823e */ /* 0x000fe400000010ff */
[----:B------:R-:W-:Y:S01]  /*3c20*/  @!P0 MOV R9, R2 ;  /* 0x0000000200098202 */ /* 0x000fe20000000f00 */
[----:B------:R-:W-:Y:S01]  /*3c30*/  @!P0 IMAD.MOV.U32 R8, RZ, RZ, R5 ;  /* 0x000000ffff088224 */ /* 0x000fe200078e0005 */
[----:B------:R-:W-:Y:S01]  /*3c40*/  @!P0 F2FP.BF16.PACK_AB R0, R4, R24 ;  /* 0x000000180400823e */ /* 0x000fe200000010ff */
[----:B------:R-:W-:Y:S03]  /*3c50*/  @!P0 IMAD.MOV.U32 R10, RZ, RZ, R3 ;  /* 0x000000ffff0a8224 */ /* 0x000fe600078e0003 */
[----:B------:R-:W-:Y:S05]  /*3c60*/  @!P0 MOV R11, R0 ;  /* 0x00000000000b8202 */ /* 0x000fea0000000f00 */
[----:B------:R1:W-:Y:S02]  /*3c70*/  ST.E.128 [R34.64], R8 ;  /* 0x0000000822007985 */ /* 0x0003e4000c101d08 */
.L_x_184:
[----:B------:R-:W-:Y:S05]  /*3c80*/  BSYNC B0 ;  /* 0x0000000000007941 */ /* 0x000fea0003800000 */
.L_x_183:
[----:B------:R-:W-:Y:S01]  /*3c90*/  ISETP.GE.AND P0, PT, R199, c[0x0][0x1d4], PT ;  /* 0x00007500c7007a0c */ /* 0x000fe20003f06270 */
[----:B------:R-:W-:Y:S01]  /*3ca0*/  @!UPT UIADD3 URZ, URZ, URZ, URZ ;  /* 0x0000003f3f3ff290 */ /* 0x000fe2000fffe03f */
[----:B------:R-:W-:Y:S11]  /*3cb0*/  BSSY B0, `(.L_x_185) ;  /* 0x0000038000007945 */ /* 0x000ff60003800000 */
[----:B------:R-:W-:-:S05]  /*3cc0*/  @P0 BRA `(.L_x_186) ;  /* 0x0000036000000947 */ /* 0x000fca0003800000 */
[C---:B--2-4-:R-:W-:Y:S01]  /*3cd0*/  LEA R22, P0, R199.reuse, R39, 0x1 ;  /* 0x00000027c7167211 */ /* 0x054fe200078008ff */
[----:B-1----:R-:W1:Y:S03]  /*3ce0*/  LDS.128 R8, [R198+0xe080] ;  /* 0x00e08000c6087984 */ /* 0x002e660000000c00 */
        /* <DEDUP_REMOVED lines=19> */
[C---:B------:R-:W-:Y:S02]  /*3e20*/  @!P0 FMUL.FTZ R18, R2.reuse, R7 ;  /* 0x0000000702128220 */ /* 0x040fe40000410000 */
        /* <DEDUP_REMOVED lines=17> */
[-C--:B------:R-:W-:Y:S02]  /*3f40*/  @!P0 FMUL.FTZ R4, R4, R5.reuse ;  /* 0x0000000504048220 */ /* 0x080fe40000410000 */
        /* <DEDUP_REMOVED lines=14> */
.L_x_186:
[----:B------:R-:W-:Y:S05]  /*4030*/  BSYNC B0 ;  /* 0x0000000000007941 */ /* 0x000fea0003800000 */
.L_x_185:
[----:B------:R-:W-:Y:S11]  /*4040*/  ISETP.GE.AND P0, PT, R200, c[0x0][0x1d4], PT ;  /* 0x00007500c8007a0c */ /* 0x000ff60003f06270 */
[----:B------:R-:W-:Y:S02]  /*4050*/  @!UPT UIADD3 URZ, URZ, URZ, URZ ;  /* 0x0000003f3f3ff290 */ /* 0x000fe4000fffe03f */
[----:B------:R-:W-:-:S05]  /*4060*/  @P0 BRA `(.L_x_180) ;  /* 0x0000184000000947 */ /* 0x000fca0003800000 */
[C---:B----4-:R-:W-:Y:S01]  /*4070*/  LEA R20, P0, R200.reuse, R39, 0x1 ;  /* 0x00000027c8147211 */ /* 0x050fe200078008ff */
        /* <DEDUP_REMOVED lines=23> */
[----:B--2---:R-:W-:Y:S01]  /*41f0*/  @!P0 FFMA.FTZ R22, R12, R6, -R16 ;  /* 0x000000060c168223 */ /* 0x004fe20000010810 */
        /* <DEDUP_REMOVED lines=28> */
[----:B------:R1:W-:Y:S01]  /*43c0*/  ST.E.128 [R20.64], R8 ;  /* 0x0000000814007985 */ /* 0x0003e2000c101d08 */
[----:B------:R-:W-:-:S05]  /*43d0*/  BRA `(.L_x_180) ;  /* 0x000014d000007947 */ /* 0x000fca0003800000 */
.L_x_177:
        /* <DEDUP_REMOVED lines=17> */
[----:B------:R-:W-:Y:S05]  /*44f0*/  IADD3 R3, P0, R64, R10, RZ ;  /* 0x0000000a40037210 */ /* 0x000fea0007f1e0ff */
[----:B------:R-:W-:Y:S01]  /*4500*/  IMAD.X R10, R31, 0x1, R82, P0 ;  /* 0x000000011f0a7824 */ /* 0x000fe200000e0652 */
[C---:B------:R-:W-:Y:S04]  /*4510*/  LEA R8, P0, R0.reuse, c[0x0][0x270], 0x1 ;  /* 0x00009c0000087a11 */ /* 0x040fe800078008ff */
[----:B------:R-:W-:Y:S02]  /*4520*/  LEA.HI.X R9, R0, c[0x0][0x274], R2, 0x1, P0 ;  /* 0x00009d0000097a11 */ /* 0x000fe400000f0c02 */
[C---:B------:R-:W-:Y:S04]  /*4530*/  LEA R2, P0, R3.reuse, c[0x0][0x288], 0x1 ;  /* 0x0000a20003027a11 */ /* 0x040fe800078008ff */
[----:B------:R-:W-:Y:S02]  /*4540*/  LEA.HI.X R3, R3, c[0x0][0x28c], R10, 0x1, P0 ;  /* 0x0000a30003037a11 */ /* 0x000fe400000f0c0a */
[----:B------:R-:W-:Y:S11]  /*4550*/  ISETP.GE.AND P0, PT, R132, c[0x0][0x27c], PT ;  /* 0x00009f0084007a0c */ /* 0x000ff60003f06270 */
[----:B------:R-:W-:Y:S02]  /*4560*/  @!UPT UIADD3 URZ, URZ, URZ, URZ ;  /* 0x0000003f3f3ff290 */ /* 0x000fe4000fffe03f */
[----:B------:R1:W5:Y:S04]  /*4570*/  @!P0 LDG.E.128 R4, [R8.64] ;  /* 0x0000000808048981 */ /* 0x000368000c1e1d00 */
[----:B------:R1:W5:Y:S01]  /*4580*/  @!P0 LDG.E.128 R12, [R2.64] ;  /* 0x00000008020c8981 */ /* 0x000362000c1e1d00 */
[----:B------:R-:W-:Y:S11]  /*4590*/  ISETP.GE.AND P0, PT, R135, c[0x0][0x27c], PT ;  /* 0x00009f0087007a0c */ /* 0x000ff60003f06270 */
[----:B------:R-:W-:Y:S02]  /*45a0*/  @!UPT UIADD3 URZ, URZ, URZ, URZ ;  /* 0x0000003f3f3ff290 */ /* 0x000fe4000fffe03f */
[----:B------:R1:W5:Y:S04]  /*45b0*/  @!P0 LDG.E.128 R16, [R8.64+0x80] ;  /* 0x0000800808108981 */ /* 0x000368000c1e1d00 */
[----:B------:R1:W5:Y:S02]  /*45c0*/  @!P0 LDG.E.128 R32, [R2.64+0x80] ;  /* 0x0000800802208981 */ /* 0x000364000c1e1d00 */
.L_x_188:
[----:B------:R-:W-:Y:S05]  /*45d0*/  BSYNC B0 ;  /* 0x0000000000007941 */ /* 0x000fea0003800000 */
.L_x_187:
[----:B------:R2:W3:Y:S04]  /*45e0*/  SHFL.IDX PT, R39, R22, RZ, 0x181f ;  /* 0x00181fff16277589 */ /* 0x0004e800000e0000 */
[----:B------:R2:W4:Y:S01]  /*45f0*/  SHFL.IDX PT, R38, R30, RZ, 0x181f ;  /* 0x00181fff1e267589 */ /* 0x00052200000e0000 */
[----:B------:R-:W-:-:S05]  /*4600*/  @P1 BRA `(.L_x_180) ;  /* 0x000012a000001947 */ /* 0x000fca0003800000 */
[----:B------:R-:W-:Y:S01]  /*4610*/  ISETP.GE.AND P0, PT, R132, c[0x0][0x1d4], PT ;  /* 0x0000750084007a0c */ /* 0x000fe20003f06270 */
[----:B-1---5:R-:W-:Y:S01]  /*4620*/  IMAD.MOV.U32 R8, RZ, RZ, R18 ;  /* 0x000000ffff087224 */ /* 0x022fe200078e0012 */
[----:B------:R-:W-:Y:S01]  /*4630*/  IADD3 R41, -R94, c[0x0][0x1d4], RZ ;  /* 0x000075005e297a10 */ /* 0x000fe20007ffe1ff */
[----:B------:R-:W-:Y:S01]  /*4640*/  IMAD.MOV.U32 R3, RZ, RZ, R19 ;  /* 0x000000ffff037224 */ /* 0x000fe200078e0013 */
[----:B------:R-:W-:Y:S01]  /*4650*/  SHF.R.U32.HI R103, RZ, 0x3, R217 ;  /* 0x00000003ff677819 */ /* 0x000fe200000116d9 */
[----:B------:R-:W-:Y:S01]  /*4660*/  IMAD.MOV.U32 R2, RZ, RZ, R16 ;  /* 0x000000ffff027224 */ /* 0x000fe200078e0010 */
[----:B------:R-:W-:Y:S01]  /*4670*/  BSSY B0, `(.L_x_189) ;  /* 0x000008a000007945 */ /* 0x000fe20003800000 */
[----:B------:R-:W-:Y:S01]  /*4680*/  IMAD.MOV.U32 R0, RZ, RZ, R17 ;  /* 0x000000ffff007224 */ /* 0x000fe200078e0011 */
[----:B------:R-:W-:Y:S01]  /*4690*/  PRMT R20, R3, 0x5410, R8 ;  /* 0x0000541003147816 */ /* 0x000fe20000000008 */
[----:B------:R-:W-:Y:S01]  /*46a0*/  IMAD.MOV.U32 R3, RZ, RZ, R35 ;  /* 0x000000ffff037224 */ /* 0x000fe200078e0023 */
[----:B------:R-:W-:Y:S02]  /*46b0*/  MOV R8, R34 ;  /* 0x0000002200087202 */ /* 0x000fe40000000f00 */
[----:B------:R-:W-:Y:S01]  /*46c0*/  PRMT R11, R0, 0x5410, R2 ;  /* 0x00005410000b7816 */ /* 0x000fe20000000002 */
[----:B------:R-:W-:Y:S01]  /*46d0*/  IMAD.MOV.U32 R2, RZ, RZ, R32 ;  /* 0x000000ffff027224 */ /* 0x000fe200078e0020 */
[----:B------:R-:W-:Y:S02]  /*46e0*/  MOV R0, R33 ;  /* 0x0000002100007202 */ /* 0x000fe40000000f00 */
[----:B------:R-:W-:Y:S02]  /*46f0*/  PRMT R37, R3, 0x5410, R8 ;  /* 0x0000541003257816 */ /* 0x000fe40000000008 */
[----:B------:R-:W-:Y:S01]  /*4700*/  PRMT R36, R2, 0x5410, R0 ;  /* 0x0000541002247816 */ /* 0x000fe20000000000 */
[----:B------:R-:W-:-:S05]  /*4710*/  @P0 BRA `(.L_x_190) ;  /* 0x000007f000000947 */ /* 0x000fca0003800000 */
[----:B------:R-:W-:Y:S01]  /*4720*/  LOP3.LUT P2, RZ, R207, 0x2, RZ, 0xc0, !PT ;  /* 0x00000002cfff7812 */ /* 0x000fe2000784c0ff */
[----:B------:R-:W-:Y:S01]  /*4730*/  IMAD.MOV.U32 R24, RZ, RZ, R13 ;  /* 0x000000ffff187224 */ /* 0x000fe200078e000d */
[----:B------:R-:W-:Y:S01]  /*4740*/  ISETP.GE.AND P0, PT, R132, c[0x0][0x27c], PT ;  /* 0x00009f0084007a0c */ /* 0x000fe20003f06270 */
[----:B------:R-:W-:Y:S01]  /*4750*/  IMAD.MOV.U32 R28, RZ, RZ, R14 ;  /* 0x000000ffff1c7224 */ /* 0x000fe200078e000e */
[----:B------:R-:W-:Y:S01]  /*4760*/  SEL R0, R94, R41, !P2 ;  /* 0x000000295e007207 */ /* 0x000fe20005000000 */
[----:B------:R-:W-:Y:S01]  /*4770*/  IMAD.MOV.U32 R31, RZ, RZ, R15 ;  /* 0x000000ffff1f7224 */ /* 0x000fe200078e000f */
[----:B------:R-:W-:Y:S01]  /*4780*/  MOV R9, R4 ;  /* 0x0000000400097202 */ /* 0x000fe20000000f00 */
[----:B--2---:R-:W-:Y:S01]  /*4790*/  IMAD.MOV.U32 R22, RZ, RZ, R12 ;  /* 0x000000ffff167224 */ /* 0x004fe200078e000c */
[----:B------:R-:W-:Y:S01]  /*47a0*/  SHF.R.S32.HI R2, RZ, 0x1f, R0 ;  /* 0x0000001fff027819 */ /* 0x000fe20000011400 */
[----:B------:R-:W-:Y:S03]  /*47b0*/  IMAD.MOV.U32 R8, RZ, RZ, R5 ;  /* 0x000000ffff087224 */ /* 0x000fe600078e0005 */
[----:B------:R-:W-:Y:S03]  /*47c0*/  LEA.HI R0, R2, R0, RZ, 0x4 ;  /* 0x0000000002007211 */ /* 0x000fe600078f20ff */
[--C-:B------:R-:W-:Y:S02]  /*47d0*/  @!P0 SHF.R.U64 R23, R12, 0x10, R13.reuse ;  /* 0x000000100c178819 */ /* 0x100fe4000000120d */
[----:B------:R-:W-:Y:S02]  /*47e0*/  LEA.HI.SX32 R0, R0, R84, 0x1c ;  /* 0x0000005400007211 */ /* 0x000fe400078fe2ff */
[----:B------:R-:W-:Y:S02]  /*47f0*/  @!P0 SHF.R.U32.HI R21, RZ, 0x10, R13 ;  /* 0x00000010ff158819 */ /* 0x000fe4000001160d */
[----:B------:R-:W-:Y:S01]  /*4800*/  SHF.R.S32.HI R2, RZ, 0x1f, R0 ;  /* 0x0000001fff027819 */ /* 0x000fe20000011400 */
[----:B------:R-:W-:Y:S01]  /*4810*/  IMAD.SHL.U32 R40, R0, 0x8, RZ ;  /* 0x0000000800287824 */ /* 0x000fe200078e00ff */
[--C-:B------:R-:W-:Y:S02]  /*4820*/  @!P0 SHF.R.U64 R29, R14, 0x10, R15.reuse ;  /* 0x000000100e1d8819 */ /* 0x100fe4000000120f */
[----:B------:R-:W-:Y:S02]  /*4830*/  LEA.HI R2, R2, R0, RZ, 0x3 ;  /* 0x0000000002027211 */ /* 0x000fe400078f18ff */
[----:B------:R-:W-:Y:S02]  /*4840*/  @!P0 SHF.R.U32.HI R30, RZ, 0x10, R15 ;  /* 0x00000010ff1e8819 */ /* 0x000fe4000001160f */
[----:B------:R-:W-:Y:S01]  /*4850*/  @!P0 PRMT R21, R24, 0x5410, R21 ;  /* 0x0000541018158816 */ /* 0x000fe20000000015 */
[----:B------:R-:W-:Y:S01]  /*4860*/  IMAD.SHL.U32 R2, R2, 0x100, RZ ;  /* 0x0000010002027824 */ /* 0x000fe200078e00ff */
[----:B------:R-:W-:Y:S01]  /*4870*/  LOP3.LUT R0, R217, 0x38, R40, 0xf8, !PT ;  /* 0x00000038d9007812 */ /* 0x000fe200078ef828 */
[----:B------:R-:W1:Y:S01]  /*4880*/  LDS.128 R24, [R76+0xc080] ;  /* 0x00c080004c187984 */ /* 0x000e620000000c00 */
[--C-:B------:R-:W-:Y:S02]  /*4890*/  @!P0 SHF.R.U64 R10, R4, 0x10, R5.reuse ;  /* 0x00000010040a8819 */ /* 0x100fe40000001205 */
[----:B------:R-:W-:Y:S02]  /*48a0*/  LOP3.LUT R0, R0, R103, RZ, 0x3c, !PT ;  /* 0x0000006700007212 */ /* 0x000fe400078e3cff */
[----:B------:R-:W-:Y:S02]  /*48b0*/  LOP3.LUT R2, R2, 0x7ffff800, RZ, 0xc0, !PT ;  /* 0x7ffff80002027812 */ /* 0x000fe400078ec0ff */
[----:B------:R-:W-:Y:S01]  /*48c0*/  @!P0 SHF.R.U32.HI R3, RZ, 0x10, R5 ;  /* 0x00000010ff038819 */ /* 0x000fe20000011605 */
[----:B------:R-:W-:Y:S01]  /*48d0*/  IMAD.MOV.U32 R5, RZ, RZ, R7 ;  /* 0x000000ffff057224 */ /* 0x000fe200078e0007 */
[----:B------:R-:W-:Y:S01]  /*48e0*/  IADD3 R2, R0, R2, R219 ;  /* 0x0000000200027210 */ /* 0x000fe20007ffe0db */
[----:B------:R-:W-:Y:S01]  /*48f0*/  IMAD.MOV.U32 R0, RZ, RZ, R6 ;  /* 0x000000ffff007224 */ /* 0x000fe200078e0006 */
[----:B------:R-:W-:Y:S02]  /*4900*/  @!P0 SHF.R.U64 R4, R6, 0x10, R7 ;  /* 0x0000001006048819 */ /* 0x000fe40000001207 */
[----:B------:R-:W-:Y:S02]  /*4910*/  SHF.L.U32 R12, R2, 0x1, RZ ;  /* 0x00000001020c7819 */ /* 0x000fe400000006ff */
[----:B------:R-:W-:Y:S02]  /*4920*/  @!P0 PRMT R22, R22, 0x5410, R23 ;  /* 0x0000541016168816 */ /* 0x000fe40000000017 */
[----:B------:R-:W-:Y:S02]  /*4930*/  @!P0 SHF.R.U32.HI R2, RZ, 0x10, R7 ;  /* 0x00000010ff028819 */ /* 0x000fe40000011607 */
[----:B------:R-:W2:Y:S01]  /*4940*/  LDS.128 R12, [R12+0xc080] ;  /* 0x00c080000c0c7984 */ /* 0x000ea20000000c00 */
[----:B------:R-:W-:Y:S02]  /*4950*/  @!P0 PRMT R6, R9, 0x5410, R10 ;  /* 0x0000541009068816 */ /* 0x000fe4000000000a */
[----:B------:R-:W-:Y:S02]  /*4960*/  @!P0 PRMT R7, R8, 0x5410, R3 ;  /* 0x0000541008078816 */ /* 0x000fe40000000003 */
[----:B------:R-:W-:Y:S01]  /*4970*/  @!P0 PRMT R8, R0, 0x5410, R4 ;  /* 0x0000541000088816 */ /* 0x000fe20000000004 */
[----:B------:R-:W-:Y:S01]  /*4980*/  @!P0 IMAD.U32 R4, R22, 0x10000, RZ ;  /* 0x0001000016048824 */ /* 0x000fe200078e00ff */
[----:B------:R-:W-:Y:S01]  /*4990*/  @!P0 PRMT R9, R5, 0x5410, R2 ;  /* 0x0000541005098816 */ /* 0x000fe20000000002 */
[----:B------:R-:W-:Y:S01]  /*49a0*/  @!P0 IMAD.U32 R2, R6, 0x10000, RZ ;  /* 0x0001000006028824 */ /* 0x000fe200078e00ff */
[----:B------:R-:W-:Y:S02]  /*49b0*/  @!P0 PRMT R23, R28, 0x5410, R29 ;  /* 0x000054101c178816 */ /* 0x000fe4000000001d */
[----:B------:R-:W-:Y:S02]  /*49c0*/  @!P0 LOP3.LUT R10, R22, 0xffff0000, RZ, 0xc0, !PT ;  /* 0xffff0000160a8812 */ /* 0x000fe400078ec0ff */
[----:B------:R-:W-:Y:S01]  /*49d0*/  @!P0 PRMT R30, R31, 0x5410, R30 ;  /* 0x000054101f1e8816 */ /* 0x000fe2000000001e */
[----:B-1----:R-:W-:Y:S01]  /*49e0*/  @!P0 IMAD.U32 R5, R24, 0x10000, RZ ;  /* 0x0001000018058824 */ /* 0x002fe200078e00ff */
[----:B--2---:R-:W-:Y:S05]  /*49f0*/  @!P0 SHF.L.U32 R0, R12, 0x10, RZ ;  /* 0x000000100c008819 */ /* 0x004fea00000006ff */
[C---:B------:R-:W-:Y:S02]  /*4a00*/  @!P0 FMUL.FTZ R3, R0.reuse, R4 ;  /* 0x0000000400038220 */ /* 0x040fe40000410000 */
[-C--:B------:R-:W-:Y:S02]  /*4a10*/  @!P0 FMUL.FTZ R0, R0, R2.reuse ;  /* 0x0000000200008220 */ /* 0x080fe40000410000 */
[----:B------:R-:W-:Y:S01]  /*4a20*/  @!P0 FFMA.FTZ R28, R5, R2, -R3 ;  /* 0x00000002051c8223 */ /* 0x000fe20000010803 */
[----:B------:R-:W-:Y:S01]  /*4a30*/  @!P0 LOP3.LUT R2, R12, 0xffff0000, RZ, 0xc0, !PT ;  /* 0xffff00000c028812 */ /* 0x000fe200078ec0ff */
[----:B------:R-:W-:Y:S01]  /*4a40*/  @!P0 FFMA.FTZ R0, R4, R5, R0 ;  /* 0x0000000504008223 */ /* 0x000fe20000010000 */
[----:B------:R-:W-:Y:S02]  /*4a50*/  @!P0 LOP3.LUT R3, R6, 0xffff0000, RZ, 0xc0, !PT ;  /* 0xffff000006038812 */ /* 0x000fe400078ec0ff */
[----:B------:R-:W-:Y:S01]  /*4a60*/  @!P0 LOP3.LUT R4, R24, 0xffff0000, RZ, 0xc0, !PT ;  /* 0xffff000018048812 */ /* 0x000fe200078ec0ff */
[C---:B------:R-:W-:Y:S02]  /*4a70*/  @!P0 FMUL.FTZ R5, R2.reuse, R10 ;  /* 0x0000000a02058220 */ /* 0x040fe40000410000 */
[-C--:B------:R-:W-:Y:S02]  /*4a80*/  @!P0 FMUL.FTZ R2, R2, R3.reuse ;  /* 0x0000000302028220 */ /* 0x080fe40000410000 */
[----:B------:R-:W-:Y:S01]  /*4a90*/  @!P0 FFMA.FTZ R6, R4, R3, -R5 ;  /* 0x0000000304068223 */ /* 0x000fe20000010805 */
[----:B------:R-:W-:Y:S01]  /*4aa0*/  @!P0 SHF.L.U32 R3, R13, 0x10, RZ ;  /* 0x000000100d038819 */ /* 0x000fe200000006ff */
[----:B------:R-:W-:Y:S02]  /*4ab0*/  @!P0 FFMA.FTZ R2, R10, R4, R2 ;  /* 0x000000040a028223 */ /* 0x000fe40000010002 */
[----:B------:R-:W-:Y:S01]  /*4ac0*/  @!P0 IMAD.U32 R5, R21, 0x10000, RZ ;  /* 0x0001000015058824 */ /* 0x000fe200078e00ff */
[----:B------:R-:W-:Y:S01]  /*4ad0*/  @!P0 F2FP.BF16.PACK_AB R31, R6, R28 ;  /* 0x0000001c061f823e */ /* 0x000fe200000010ff */
[----:B------:R-:W-:Y:S02]  /*4ae0*/  @!P0 IMAD.U32 R4, R7, 0x10000, RZ ;  /* 0x0001000007048824 */ /* 0x000fe400078e00ff */
[----:B------:R-:W-:Y:S02]  /*4af0*/  @!P0 IMAD.U32 R6, R25, 0x10000, RZ ;  /* 0x0001000019068824 */ /* 0x000fe400078e00ff */
[C---:B------:R-:W-:Y:S02]  /*4b00*/  @!P0 FMUL.FTZ R10, R3.reuse, R5 ;  /* 0x00000005030a8220 */ /* 0x040fe40000410000 */
[-C--:B------:R-:W-:Y:S02]  /*4b10*/  @!P0 FMUL.FTZ R3, R3, R4.reuse ;  /* 0x0000000403038220 */ /* 0x080fe40000410000 */
[----:B------:R-:W-:Y:S01]  /*4b20*/  @!P0 FFMA.FTZ R22, R6, R4, -R10 ;  /* 0x0000000406168223 */ /* 0x000fe2000001080a */
[----:B------:R-:W-:Y:S01]  /*4b30*/  @!P0 LOP3.LUT R4, R13, 0xffff0000, RZ, 0xc0, !PT ;  /* 0xffff00000d048812 */ /* 0x000fe200078ec0ff */
[----:B------:R-:W-:Y:S01]  /*4b40*/  @!P0 FFMA.FTZ R3, R5, R6, R3 ;  /* 0x0000000605038223 */ /* 0x000fe20000010003 */
[----:B------:R-:W-:Y:S01]  /*4b50*/  @!P0 LOP3.LUT R6, R21, 0xffff0000, RZ, 0xc0, !PT ;  /* 0xffff000015068812 */ /* 0x000fe200078ec0ff */
[----:B------:R-:W-:Y:S01]  /*4b60*/  @!P0 IMAD.MOV.U32 R24, RZ, RZ, R31 ;  /* 0x000000ffff188224 */ /* 0x000fe200078e001f */
        /* <DEDUP_REMOVED lines=9> */
[----:B------:R-:W-:Y:S01]  /*4c00*/  @!P0 IMAD.U32 R6, R8, 0x10000, RZ ;  /* 0x0001000008068824 */ /* 0x000fe200078e00ff */
[----:B------:R-:W-:Y:S01]  /*4c10*/  @!P0 F2FP.BF16.PACK_AB R3, R4, R3 ;  /* 0x000000030403823e */ /* 0x000fe200000010ff */
[----:B------:R-:W-:Y:S01]  /*4c20*/  @!P0 IMAD.U32 R10, R26, 0x10000, RZ ;  /* 0x000100001a0a8824 */ /* 0x000fe200078e00ff */
[----:B------:R-:W-:Y:S01]  /*4c30*/  @!P0 MOV R25, R28 ;  /* 0x0000001c00198202 */ /* 0x000fe20000000f00 */
[C---:B------:R-:W-:Y:S01]  /*4c40*/  @!P0 FMUL.FTZ R21, R5.reuse, R7 ;  /* 0x0000000705158220 */ /* 0x040fe20000410000 */
[----:B------:R-:W-:Y:S01]  /*4c50*/  @!P0 MOV R13, R3 ;  /* 0x00000003000d8202 */ /* 0x000fe20000000f00 */
[-C--:B------:R-:W-:Y:S02]  /*4c60*/  @!P0 FMUL.FTZ R5, R5, R6.reuse ;  /* 0x0000000605058220 */ /* 0x080fe40000410000 */
[----:B------:R-:W-:Y:S01]  /*4c70*/  @!P0 FFMA.FTZ R22, R10, R6, -R21 ;  /* 0x000000060a168223 */ /* 0x000fe20000010815 */
[----:B------:R-:W-:Y:S01]  /*4c80*/  @!P0 LOP3.LUT R6, R14, 0xffff0000, RZ, 0xc0, !PT ;  /* 0xffff00000e068812 */ /* 0x000fe200078ec0ff */
[----:B------:R-:W-:Y:S01]  /*4c90*/  @!P0 FFMA.FTZ R5, R7, R10, R5 ;  /* 0x0000000a07058223 */ /* 0x000fe20000010005 */
[----:B------:R-:W-:Y:S02]  /*4ca0*/  @!P0 LOP3.LUT R10, R23, 0xffff0000, RZ, 0xc0, !PT ;  /* 0xffff0000170a8812 */ /* 0x000fe400078ec0ff */
[----:B------:R-:W-:Y:S02]  /*4cb0*/  @!P0 LOP3.LUT R21, R26, 0xffff0000, RZ, 0xc0, !PT ;  /* 0xffff00001a158812 */ /* 0x000fe400078ec0ff */
[----:B------:R-:W-:Y:S01]  /*4cc0*/  @!P0 LOP3.LUT R7, R8, 0xffff0000, RZ, 0xc0, !PT ;  /* 0xffff000008078812 */ /* 0x000fe200078ec0ff */
[C---:B------:R-:W-:Y:S04]  /*4cd0*/  @!P0 FMUL.FTZ R8, R6.reuse, R10 ;  /* 0x0000000a06088220 */ /* 0x040fe80000410000 */
[-C--:B------:R-:W-:Y:S02]  /*4ce0*/  @!P0 FFMA.FTZ R8, R21, R7.reuse, -R8 ;  /* 0x0000000715088223 */ /* 0x080fe40000010808 */
[----:B------:R-:W-:Y:S01]  /*4cf0*/  @!P0 FMUL.FTZ R6, R6, R7 ;  /* 0x0000000706068220 */ /* 0x000fe20000410000 */
[----:B------:R-:W-:Y:S02]  /*4d00*/  @!P0 SHF.L.U32 R7, R15, 0x10, RZ ;  /* 0x000000100f078819 */ /* 0x000fe400000006ff */
[----:B------:R-:W-:Y:S01]  /*4d10*/  @!P0 F2FP.BF16.PACK_AB R22, R8, R22 ;  /* 0x000000160816823e */ /* 0x000fe200000010ff */
[----:B------:R-:W-:Y:S02]  /*4d20*/  @!P0 FFMA.FTZ R6, R10, R21, R6 ;  /* 0x000000150a068223 */ /* 0x000fe40000010006 */
[----:B------:R-:W-:Y:S02]  /*4d30*/  @!P0 IMAD.U32 R10, R30, 0x10000, RZ ;  /* 0x000100001e0a8824 */ /* 0x000fe400078e00ff */
        /* <DEDUP_REMOVED lines=10> */
[----:B------:R-:W-:Y:S03]  /*4de0*/  @!P0 LOP3.LUT R21, R27, 0xffff0000, RZ, 0xc0, !PT ;  /* 0xffff00001b158812 */ /* 0x000fe600078ec0ff */
[C---:B------:R-:W-:Y:S02]  /*4df0*/  @!P0 FMUL.FTZ R23, R8.reuse, R10 ;  /* 0x0000000a08178220 */ /* 0x040fe40000410000 */
[-C--:B------:R-:W-:Y:S02]  /*4e00*/  @!P0 FMUL.FTZ R8, R8, R9.reuse ;  /* 0x0000000908088220 */ /* 0x080fe40000410000 */
[----:B------:R-:W-:Y:S01]  /*4e10*/  @!P0 FFMA.FTZ R23, R21, R9, -R23 ;  /* 0x0000000915178223 */ /* 0x000fe20000010817 */
[----:B------:R-:W-:Y:S01]  /*4e20*/  @!P0 F2FP.BF16.PACK_AB R9, R2, R0 ;  /* 0x000000000209823e */ /* 0x000fe200000010ff */
[----:B------:R-:W-:Y:S01]  /*4e30*/  @!P0 FFMA.FTZ R8, R10, R21, R8 ;  /* 0x000000150a088223 */ /* 0x000fe20000010008 */
[----:B------:R-:W-:Y:S02]  /*4e40*/  @!P0 F2FP.BF16.PACK_AB R2, R6, R5 ;  /* 0x000000050602823e */ /* 0x000fe400000010ff */
[----:B------:R-:W-:Y:S01]  /*4e50*/  @!P0 F2FP.BF16.PACK_AB R10, R23, R29 ;  /* 0x0000001d170a823e */ /* 0x000fe200000010ff */
[----:B------:R-:W-:Y:S01]  /*4e60*/  @!P0 IMAD.MOV.U32 R12, RZ, RZ, R9 ;  /* 0x000000ffff0c8224 */ /* 0x000fe200078e0009 */
[----:B------:R-:W-:Y:S01]  /*4e70*/  @!P0 F2FP.BF16.PACK_AB R0, R8, R7 ;  /* 0x000000070800823e */ /* 0x000fe200000010ff */
[----:B------:R-:W-:Y:S02]  /*4e80*/  @!P0 IMAD.MOV.U32 R14, RZ, RZ, R2 ;  /* 0x000000ffff0e8224 */ /* 0x000fe400078e0002 */
[----:B------:R-:W-:Y:S02]  /*4e90*/  @!P0 IMAD.MOV.U32 R27, RZ, RZ, R10 ;  /* 0x000000ffff1b8224 */ /* 0x000fe400078e000a */
[----:B------:R-:W-:Y:S01]  /*4ea0*/  @!P0 IMAD.MOV.U32 R15, RZ, RZ, R0 ;  /* 0x000000ffff0f8224 */ /* 0x000fe200078e0000 */
[C---:B----4-:R-:W-:Y:S04]  /*4eb0*/  LEA R2, P0, R51.reuse, R38, 0x1 ;  /* 0x0000002633027211 */ /* 0x050fe800078008ff */
[----:B---3--:R-:W-:Y:S02]  /*4ec0*/  LEA.HI.X R3, R51, R39, R79, 0x1, P0 ;  /* 0x0000002733037211 */ /* 0x008fe400000f0c4f */
[C---:B------:R-:W-:Y:S03]  /*4ed0*/  ISETP.GE.AND P0, PT, R40.reuse, c[0x0][0x1d4], PT ;  /* 0x0000750028007a0c */ /* 0x040fe60003f06270 */
[----:B------:R1:W-:Y:S10]  /*4ee0*/  ST.E.128 [R2.64], R24 ;  /* 0x0000001802007985 */ /* 0x0003f4000c101d08 */
[----:B------:R-:W-:Y:S05]  /*4ef0*/  @!P0 IMAD.WIDE R4, R40, 0x2, R38 ;  /* 0x0000000228048825 */ /* 0x000fea00078e0226 */
[----:B------:R1:W-:Y:S02]  /*4f00*/  @!P0 ST.E.128 [R4.64], R12 ;  /* 0x0000000c04008985 */ /* 0x0003e4000c101d08 */
.L_x_190:
[----:B------:R-:W-:Y:S05]  /*4f10*/  BSYNC B0 ;  /* 0x0000000000007941 */ /* 0x000fea0003800000 */
.L_x_189:
[----:B------:R-:W-:Y:S11]  /*4f20*/  ISETP.GE.AND P0, PT, R135, c[0x0][0x1d4], PT ;  /* 0x0000750087007a0c */ /* 0x000ff60003f06270 */
[----:B------:R-:W-:Y:S02]  /*4f30*/  @!UPT UIADD3 URZ, URZ, URZ, URZ ;  /* 0x0000003f3f3ff290 */ /* 0x000fe4000fffe03f */
[----:B------:R-:W-:-:S05]  /*4f40*/  @P0 BRA `(.L_x_180) ;  /* 0x0000096000000947 */ /* 0x000fca0003800000 */
[----:B------:R-:W-:Y:S01]  /*4f50*/  LOP3.LUT P1, RZ, R207, 0x4, RZ, 0xc0, !PT ;  /* 0x00000004cfff7812 */ /* 0x000fe2000782c0ff */
[----:B--2---:R-:W2:Y:S01]  /*4f60*/  LDS.128 R28, [R75+0xc080] ;  /* 0x00c080004b1c7984 */ /* 0x004ea20000000c00 */
[----:B------:R-:W-:Y:S02]  /*4f70*/  ISETP.GE.AND P0, PT, R135, c[0x0][0x27c], PT ;  /* 0x00009f0087007a0c */ /* 0x000fe40003f06270 */
[----:B------:R-:W-:Y:S04]  /*4f80*/  SEL R0, R94, R41, !P1 ;  /* 0x000000295e007207 */ /* 0x000fe80004800000 */
[----:B-1----:R-:W-:Y:S04]  /*4f90*/  SHF.R.S32.HI R2, RZ, 0x1f, R0 ;  /* 0x0000001fff027819 */ /* 0x002fe80000011400 */
[----:B------:R-:W-:Y:S03]  /*4fa0*/  LEA.HI R0, R2, R0, RZ, 0x4 ;  /* 0x0000000002007211 */ /* 0x000fe600078f20ff */
[----:B------:R-:W-:Y:S02]  /*4fb0*/  @!P0 SHF.R.U64 R4, R32, 0x10, R33 ;  /* 0x0000001020048819 */ /* 0x000fe40000001221 */
[----:B------:R-:W-:Y:S02]  /*4fc0*/  LEA.HI.SX32 R0, R0, R83, 0x1c ;  /* 0x0000005300007211 */ /* 0x000fe400078fe2ff */
[----:B------:R-:W-:Y:S02]  /*4fd0*/  @!P0 SHF.R.U64 R3, R16, 0x10, R17 ;  /* 0x0000001010038819 */ /* 0x000fe40000001211 */
[----:B------:R-:W-:Y:S01]  /*4fe0*/  SHF.R.S32.HI R2, RZ, 0x1f, R0 ;  /* 0x0000001fff027819 */ /* 0x000fe20000011400 */
[----:B------:R-:W-:Y:S01]  /*4ff0*/  IMAD.SHL.U32 R40, R0, 0x8, RZ ;  /* 0x0000000800287824 */ /* 0x000fe200078e00ff */
[----:B------:R-:W-:Y:S02]  /*5000*/  @!P0 SHF.R.U32.HI R7, RZ, 0x10, R33 ;  /* 0x00000010ff078819 */ /* 0x000fe40000011621 */
[----:B------:R-:W-:Y:S02]  /*5010*/  LEA.HI R0, R2, R0, RZ, 0x3 ;  /* 0x0000000002007211 */ /* 0x000fe400078f18ff */
[----:B------:R-:W-:Y:S02]  /*5020*/  @!P0 SHF.R.U32.HI R5, RZ, 0x10, R19 ;  /* 0x00000010ff058819 */ /* 0x000fe40000011613 */
[----:B------:R-:W-:Y:S01]  /*5030*/  LOP3.LUT R2, R217, 0x38, R40, 0xf8, !PT ;  /* 0x00000038d9027812 */ /* 0x000fe200078ef828 */
[----:B------:R-:W-:Y:S01]  /*5040*/  IMAD.SHL.U32 R0, R0, 0x100, RZ ;  /* 0x0000010000007824 */ /* 0x000fe200078e00ff */
[----:B------:R-:W-:Y:S02]  /*5050*/  @!P0 PRMT R21, R36, 0x5410, R4 ;  /* 0x0000541024158816 */ /* 0x000fe40000000004 */
[----:B------:R-:W-:Y:S02]  /*5060*/  LOP3.LUT R2, R2, R103, RZ, 0x3c, !PT ;  /* 0x0000006702027212 */ /* 0x000fe400078e3cff */
[----:B------:R-:W-:Y:S02]  /*5070*/  LOP3.LUT R0, R0, 0x7ffff800, RZ, 0xc0, !PT ;  /* 0x7ffff80000007812 */ /* 0x000fe400078ec0ff */
[----:B------:R-:W-:Y:S02]  /*5080*/  @!P0 PRMT R6, R11, 0x5432, R3 ;  /* 0x000054320b068816 */ /* 0x000fe40000000003 */
[----:B------:R-:W-:Y:S01]  /*5090*/  IADD3 R0, R2, R0, R219 ;  /* 0x0000000002007210 */ /* 0x000fe20007ffe0db */
[C---:B--2---:R-:W-:Y:S01]  /*50a0*/  @!P0 IMAD.U32 R24, R31.reuse, 0x10000, RZ ;  /* 0x000100001f188824 */ /* 0x044fe200078e00ff */
[----:B------:R-:W-:Y:S03]  /*50b0*/  @!P0 LOP3.LUT R26, R31, 0xffff0000, RZ, 0xc0, !PT ;  /* 0xffff00001f1a8812 */ /* 0x000fe600078ec0ff */
[----:B------:R-:W-:Y:S01]  /*50c0*/  IMAD.SHL.U32 R0, R0, 0x2, RZ ;  /* 0x0000000200007824 */ /* 0x000fe200078e00ff */
[----:B------:R-:W-:Y:S02]  /*50d0*/  @!P0 SHF.R.U64 R2, R18, 0x10, R19 ;  /* 0x0000001012028819 */ /* 0x000fe40000001213 */
[----:B------:R-:W-:Y:S02]  /*50e0*/  @!P0 LOP3.LUT R19, R29, 0xffff0000, RZ, 0xc0, !PT ;  /* 0xffff00001d138812 */ /* 0x000fe400078ec0ff */
[----:B------:R1:W2:Y:S01]  /*50f0*/  LDS.128 R12, [R0+0xc080] ;  /* 0x00c08000000c7984 */ /* 0x0002a20000000c00 */
[--C-:B------:R-:W-:Y:S02]  /*5100*/  @!P0 SHF.R.U32.HI R9, RZ, 0x10, R35.reuse ;  /* 0x00000010ff098819 */ /* 0x100fe40000011623 */
[----:B------:R-:W-:Y:S02]  /*5110*/  @!P0 SHF.R.U64 R10, R34, 0x10, R35 ;  /* 0x00000010220a8819 */ /* 0x000fe40000001223 */
[C---:B------:R-:W-:Y:S02]  /*5120*/  @!P0 PRMT R22, R37.reuse, 0x5410, R9 ;  /* 0x0000541025168816 */ /* 0x040fe40000000009 */
[----:B------:R-:W-:Y:S02]  /*5130*/  @!P0 PRMT R27, R37, 0x5432, R10 ;  /* 0x00005432251b8816 */ /* 0x000fe4000000000a */
[----:B------:R-:W-:Y:S01]  /*5140*/  @!P0 PRMT R10, R20, 0x5432, R2 ;  /* 0x00005432140a8816 */ /* 0x000fe20000000002 */
[----:B------:R-:W-:Y:S01]  /*5150*/  @!P0 IMAD.U32 R2, R28, 0x10000, RZ ;  /* 0x000100001c028824 */ /* 0x000fe200078e00ff */
[C---:B------:R-:W-:Y:S01]  /*5160*/  @!P0 LOP3.LUT R25, R22.reuse, 0xffff0000, RZ, 0xc0, !PT ;  /* 0xffff000016198812 */ /* 0x040fe200078ec0ff */
[----:B------:R-:W-:Y:S01]  /*5170*/  @!P0 IMAD.U32 R23, R22, 0x10000, RZ ;  /* 0x0001000016178824 */ /* 0x000fe200078e00ff */
[----:B------:R-:W-:Y:S02]  /*5180*/  @!P0 LOP3.LUT R22, R30, 0xffff0000, RZ, 0xc0, !PT ;  /* 0xffff00001e168812 */ /* 0x000fe400078ec0ff */
[----:B------:R-:W-:Y:S01]  /*5190*/  @!P0 PRMT R8, R36, 0x5432, R7 ;  /* 0x0000543224088816 */ /* 0x000fe20000000007 */
[C---:B------:R-:W-:Y:S01]  /*51a0*/  @!P0 IMAD.U32 R7, R21.reuse, 0x10000, RZ ;  /* 0x0001000015078824 */ /* 0x040fe200078e00ff */
[----:B------:R-:W-:Y:S01]  /*51b0*/  @!P0 PRMT R9, R20, 0x5410, R5 ;  /* 0x0000541014098816 */ /* 0x000fe20000000005 */
[----:B------:R-:W-:Y:S01]  /*51c0*/  @!P0 IMAD.U32 R5, R6, 0x10000, RZ ;  /* 0x0001000006058824 */ /* 0x000fe200078e00ff */
[C---:B------:R-:W-:Y:S01]  /*51d0*/  @!P0 LOP3.LUT R18, R8.reuse, 0xffff0000, RZ, 0xc0, !PT ;  /* 0xffff000008128812 */ /* 0x040fe200078ec0ff */
[----:B------:R-:W-:Y:S01]  /*51e0*/  @!P0 IMAD.U32 R16, R8, 0x10000, RZ ;  /* 0x0001000008108824 */ /* 0x000fe200078e00ff */
[----:B------:R-:W-:Y:S02]  /*51f0*/  @!P0 LOP3.LUT R8, R21, 0xffff0000, RZ, 0xc0, !PT ;  /* 0xffff000015088812 */ /* 0x000fe400078ec0ff */
[----:B-1----:R-:W-:Y:S01]  /*5200*/  @!P0 SHF.R.U32.HI R0, RZ, 0x10, R17 ;  /* 0x00000010ff008819 */ /* 0x002fe20000011611 */
[----:B------:R-:W-:Y:S01]  /*5210*/  @!P0 IMAD.U32 R17, R29, 0x10000, RZ ;  /* 0x000100001d118824 */ /* 0x000fe200078e00ff */
[----:B------:R-:W-:Y:S02]  /*5220*/  @!P0 LOP3.LUT R6, R6, 0xffff0000, RZ, 0xc0, !PT ;  /* 0xffff000006068812 */ /* 0x000fe400078ec0ff */
[----:B------:R-:W-:Y:S01]  /*5230*/  @!P0 PRMT R4, R11, 0x5410, R0 ;  /* 0x000054100b048816 */ /* 0x000fe20000000000 */
[----:B--2---:R-:W-:Y:S02]  /*5240*/  @!P0 IMAD.U32 R0, R12, 0x10000, RZ ;  /* 0x000100000c008824 */ /* 0x004fe400078e00ff */
[----:B------:R-:W-:Y:S02]  /*5250*/  @!P0 IMAD.U32 R3, R13, 0x10000, RZ ;  /* 0x000100000d038824 */ /* 0x000fe400078e00ff */
[C---:B------:R-:W-:Y:S02]  /*5260*/  @!P0 FMUL.FTZ R11, R0.reuse, R7 ;  /* 0x00000007000b8220 */ /* 0x040fe40000410000 */
[-C--:B------:R-:W-:Y:S02]  /*5270*/  @!P0 FMUL.FTZ R0, R0, R5.reuse ;  /* 0x0000000500008220 */ /* 0x080fe40000410000 */
[----:B------:R-:W-:Y:S01]  /*5280*/  @!P0 FFMA.FTZ R33, R2, R5, -R11 ;  /* 0x0000000502218223 */ /* 0x000fe2000001080b */
[C---:B------:R-:W-:Y:S01]  /*5290*/  @!P0 SHF.L.U32 R5, R4.reuse, 0x10, RZ ;  /* 0x0000001004058819 */ /* 0x040fe200000006ff */
[----:B------:R-:W-:Y:S01]  /*52a0*/  @!P0 FFMA.FTZ R0, R7, R2, R0 ;  /* 0x0000000207008223 */ /* 0x000fe20000010000 */
[----:B------:R-:W-:Y:S01]  /*52b0*/  @!P0 LOP3.LUT R2, R13, 0xffff0000, RZ, 0xc0, !PT ;  /* 0xffff00000d028812 */ /* 0x000fe200078ec0ff */
[C---:B------:R-:W-:Y:S02]  /*52c0*/  @!P0 FMUL.FTZ R7, R3.reuse, R16 ;  /* 0x0000001003078220 */ /* 0x040fe40000410000 */
[-C--:B------:R-:W-:Y:S02]  /*52d0*/  @!P0 FMUL.FTZ R3, R3, R5.reuse ;  /* 0x0000000503038220 */ /* 0x080fe40000410000 */
[----:B------:R-:W-:Y:S01]  /*52e0*/  @!P0 FFMA.FTZ R32, R17, R5, -R7 ;  /* 0x0000000511208223 */ /* 0x000fe20000010807 */
[----:B------:R-:W-:Y:S01]  /*52f0*/  @!P0 LOP3.LUT R7, R4, 0xffff0000, RZ, 0xc0, !PT ;  /* 0xffff000004078812 */ /* 0x000fe200078ec0ff */
[----:B------:R-:W-:Y:S01]  /*5300*/  @!P0 FMUL.FTZ R11, R2, R18 ;  /* 0x00000012020b8220 */ /* 0x000fe20000410000 */
[----:B------:R-:W-:Y:S03]  /*5310*/  @!P0 LOP3.LUT R5, R12, 0xffff0000, RZ, 0xc0, !PT ;  /* 0xffff00000c058812 */ /* 0x000fe600078ec0ff */
[-C--:B------:R-:W-:Y:S01]  /*5320*/  @!P0 FFMA.FTZ R35, R19, R7.reuse, -R11 ;  /* 0x0000000713238223 */ /* 0x080fe2000001080b */
[----:B------:R-:W-:Y:S01]  /*5330*/  @!P0 LOP3.LUT R11, R28, 0xffff0000, RZ, 0xc0, !PT ;  /* 0xffff00001c0b8812 */ /* 0x000fe200078ec0ff */
[----:B------:R-:W-:Y:S02]  /*5340*/  @!P0 FMUL.FTZ R4, R2, R7 ;  /* 0x0000000702048220 */ /* 0x000fe40000410000 */
[----:B------:R-:W-:Y:S01]  /*5350*/  @!P0 FMUL.FTZ R20, R5, R8 ;  /* 0x0000000805148220 */ /* 0x000fe20000410000 */
[----:B------:R-:W-:Y:S01]  /*5360*/  @!P0 F2FP.BF16.PACK_AB R35, R35, R32 ;  /* 0x000000202323823e */ /* 0x000fe200000010ff */
[----:B------:R-:W-:Y:S01]  /*5370*/  @!P0 IMAD.U32 R7, R15, 0x10000, RZ ;  /* 0x000100000f078824 */ /* 0x000fe200078e00ff */
[----:B----4-:R-:W-:Y:S01]  /*5380*/  LEA R32, P1, R50, R38, 0x1 ;  /* 0x0000002632207211 */ /* 0x010fe200078208ff */
[-C--:B------:R-:W-:Y:S01]  /*5390*/  @!P0 FMUL.FTZ R2, R5, R6.reuse ;  /* 0x0000000605028220 */ /* 0x080fe20000410000 */
[----:B------:R-:W-:Y:S01]  /*53a0*/  @!P0 SHF.L.U32 R5, R14, 0x10, RZ ;  /* 0x000000100e058819 */ /* 0x000fe200000006ff */
[----:B------:R-:W-:Y:S02]  /*53b0*/  @!P0 FFMA.FTZ R34, R11, R6, -R20 ;  /* 0x000000060b228223 */ /* 0x000fe40000010814 */
[----:B------:R-:W-:Y:S02]  /*53c0*/  @!P0 IMAD.U32 R6, R9, 0x10000, RZ ;  /* 0x0001000009068824 */ /* 0x000fe400078e00ff */
[----:B------:R-:W-:Y:S01]  /*53d0*/  @!P0 FMUL.FTZ R21, R7, R23 ;  /* 0x0000001707158220 */ /* 0x000fe20000410000 */
[----:B------:R-:W-:Y:S01]  /*53e0*/  @!P0 F2FP.BF16.PACK_AB R34, R34, R33 ;  /* 0x000000212222823e */ /* 0x000fe200000010ff */
[----:B------:R-:W-:Y:S01]  /*53f0*/  @!P0 IMAD.U32 R20, R27, 0x10000, RZ ;  /* 0x000100001b148824 */ /* 0x000fe200078e00ff */
[----:B---3--:R-:W-:Y:S01]  /*5400*/  LEA.HI.X R33, R50, R39, R78, 0x1, P1 ;  /* 0x0000002732217211 */ /* 0x008fe200008f0c4e */
[-C--:B------:R-:W-:Y:S02]  /*5410*/  @!P0 FMUL.FTZ R7, R7, R6.reuse ;  /* 0x0000000607078220 */ /* 0x080fe40000410000 */
[----:B------:R-:W-:Y:S01]  /*5420*/  @!P0 FFMA.FTZ R37, R24, R6, -R21 ;  /* 0x0000000618258223 */ /* 0x000fe20000010815 */
[----:B------:R-:W-:Y:S01]  /*5430*/  @!P0 LOP3.LUT R6, R15, 0xffff0000, RZ, 0xc0, !PT ;  /* 0xffff00000f068812 */ /* 0x000fe200078ec0ff */
[----:B------:R-:W-:Y:S02]  /*5440*/  @!P0 FFMA.FTZ R2, R8, R11, R2 ;  /* 0x0000000b08028223 */ /* 0x000fe40000010002 */
[----:B------:R-:W-:Y:S02]  /*5450*/  @!P0 IMAD.U32 R8, R10, 0x10000, RZ ;  /* 0x000100000a088824 */ /* 0x000fe400078e00ff */
[----:B------:R-:W-:Y:S02]  /*5460*/  @!P0 IMAD.U32 R11, R30, 0x10000, RZ ;  /* 0x000100001e0b8824 */ /* 0x000fe400078e00ff */
[C---:B------:R-:W-:Y:S02]  /*5470*/  @!P0 FMUL.FTZ R21, R5.reuse, R20 ;  /* 0x0000001405158220 */ /* 0x040fe40000410000 */
[-C--:B------:R-:W-:Y:S02]  /*5480*/  @!P0 FMUL.FTZ R5, R5, R8.reuse ;  /* 0x0000000805058220 */ /* 0x080fe40000410000 */
[----:B------:R-:W-:Y:S01]  /*5490*/  @!P0 FFMA.FTZ R41, R11, R8, -R21 ;  /* 0x000000080b298223 */ /* 0x000fe20000010815 */
[----:B------:R-:W-:Y:S01]  /*54a0*/  @!P0 LOP3.LUT R8, R9, 0xffff0000, RZ, 0xc0, !PT ;  /* 0xffff000009088812 */ /* 0x000fe200078ec0ff */
[----:B------:R-:W-:Y:S01]  /*54b0*/  @!P0 FMUL.FTZ R9, R6, R25 ;  /* 0x0000001906098220 */ /* 0x000fe20000410000 */
[----:B------:R-:W-:Y:S01]  /*54c0*/  @!P0 LOP3.LUT R21, R27, 0xffff0000, RZ, 0xc0, !PT ;  /* 0xffff00001b158812 */ /* 0x000fe200078ec0ff */
[----:B------:R-:W-:Y:S02]  /*54d0*/  @!P0 FFMA.FTZ R3, R16, R17, R3 ;  /* 0x0000001110038223 */ /* 0x000fe40000010003 */
[-C--:B------:R-:W-:Y:S01]  /*54e0*/  @!P0 FFMA.FTZ R36, R26, R8.reuse, -R9 ;  /* 0x000000081a248223 */ /* 0x080fe20000010809 */
[----:B------:R-:W-:Y:S01]  /*54f0*/  @!P0 LOP3.LUT R9, R10, 0xffff0000, RZ, 0xc0, !PT ;  /* 0xffff00000a098812 */ /* 0x000fe200078ec0ff */
[----:B------:R-:W-:Y:S01]  /*5500*/  @!P0 FMUL.FTZ R8, R6, R8 ;  /* 0x0000000806088220 */ /* 0x000fe20000410000 */
[----:B------:R-:W-:Y:S01]  /*5510*/  @!P0 LOP3.LUT R6, R14, 0xffff0000, RZ, 0xc0, !PT ;  /* 0xffff00000e068812 */ /* 0x000fe200078ec0ff */
[----:B------:R-:W-:Y:S01]  /*5520*/  @!P0 FFMA.FTZ R4, R18, R19, R4 ;  /* 0x0000001312048223 */ /* 0x000fe20000010004 */
[----:B------:R-:W-:Y:S01]  /*5530*/  @!P0 F2FP.BF16.PACK_AB R27, R36, R37 ;  /* 0x00000025241b823e */ /* 0x000fe200000010ff */
[----:B------:R-:W-:Y:S02]  /*5540*/  @!P0 FFMA.FTZ R5, R20, R11, R5 ;  /* 0x0000000b14058223 */ /* 0x000fe40000010005 */
[C---:B------:R-:W-:Y:S01]  /*5550*/  @!P0 FMUL.FTZ R10, R6.reuse, R21 ;  /* 0x00000015060a8220 */ /* 0x040fe20000410000 */
[----:B------:R-:W-:Y:S01]  /*5560*/  @!P0 MOV R31, R27 ;  /* 0x0000001b001f8202 */ /* 0x000fe20000000f00 */
[----:B------:R-:W-:Y:S01]  /*5570*/  @!P0 FMUL.FTZ R6, R6, R9 ;  /* 0x0000000906068220 */ /* 0x000fe20000410000 */
[----:B------:R-:W-:Y:S01]  /*5580*/  @!P0 F2FP.BF16.PACK_AB R3, R4, R3 ;  /* 0x000000030403823e */ /* 0x000fe200000010ff */
[----:B------:R-:W-:Y:S01]  /*5590*/  @!P0 FFMA.FTZ R10, R22, R9, -R10 ;  /* 0x00000009160a8223 */ /* 0x000fe2000001080a */
[----:B------:R-:W-:Y:S01]  /*55a0*/  @!P0 F2FP.BF16.PACK_AB R9, R2, R0 ;  /* 0x000000000209823e */ /* 0x000fe200000010ff */
[----:B------:R-:W-:Y:S02]  /*55b0*/  @!P0 FFMA.FTZ R6, R21, R22, R6 ;  /* 0x0000001615068223 */ /* 0x000fe40000010006 */
[----:B------:R-:W-:Y:S01]  /*55c0*/  @!P0 FFMA.FTZ R7, R23, R24, R7 ;  /* 0x0000001817078223 */ /* 0x000fe20000010007 */
[----:B------:R-:W-:Y:S01]  /*55d0*/  @!P0 F2FP.BF16.PACK_AB R10, R10, R41 ;  /* 0x000000290a0a823e */ /* 0x000fe200000010ff */
[----:B------:R-:W-:Y:S01]  /*55e0*/  @!P0 FFMA.FTZ R8, R25, R26, R8 ;  /* 0x0000001a19088223 */ /* 0x000fe20000010008 */
[----:B------:R-:W-:Y:S01]  /*55f0*/  @!P0 F2FP.BF16.PACK_AB R2, R6, R5 ;  /* 0x000000050602823e */ /* 0x000fe200000010ff */
[----:B------:R-:W-:Y:S02]  /*5600*/  @!P0 IMAD.MOV.U32 R28, RZ, RZ, R34 ;  /* 0x000000ffff1c8224 */ /* 0x000fe400078e0022 */
[----:B------:R-:W-:Y:S01]  /*5610*/  @!P0 IMAD.MOV.U32 R29, RZ, RZ, R35 ;  /* 0x000000ffff1d8224 */ /* 0x000fe200078e0023 */
[----:B------:R-:W-:Y:S01]  /*5620*/  @!P0 F2FP.BF16.PACK_AB R0, R8, R7 ;  /* 0x000000070800823e */ /* 0x000fe200000010ff */
[----:B------:R-:W-:Y:S02]  /*5630*/  @!P0 IMAD.MOV.U32 R30, RZ, RZ, R10 ;  /* 0x000000ffff1e8224 */ /* 0x000fe400078e000a */
[----:B------:R-:W-:Y:S02]  /*5640*/  @!P0 IMAD.MOV.U32 R12, RZ, RZ, R9 ;  /* 0x000000ffff0c8224 */ /* 0x000fe400078e0009 */
[----:B------:R-:W-:Y:S01]  /*5650*/  @!P0 IMAD.MOV.U32 R13, RZ, RZ, R3 ;  /* 0x000000ffff0d8224 */ /* 0x000fe200078e0003 */
[----:B------:R1:W-:Y:S01]  /*5660*/  ST.E.128 [R32.64], R28 ;  /* 0x0000001c20007985 */ /* 0x0003e2000c101d08 */
[----:B------:R-:W-:Y:S02]  /*5670*/  @!P0 IMAD.MOV.U32 R14, RZ, RZ, R2 ;  /* 0x000000ffff0e8224 */ /* 0x000fe400078e0002 */
[----:B------:R-:W-:Y:S01]  /*5680*/  @!P0 IMAD.MOV.U32 R15, RZ, RZ, R0 ;  /* 0x000000ffff0f8224 */ /* 0x000fe200078e0000 */
[----:B------:R-:W-:Y:S11]  /*5690*/  ISETP.GE.AND P0, PT, R40, c[0x0][0x1d4], PT ;  /* 0x0000750028007a0c */ /* 0x000ff60003f06270 */
[----:B------:R-:W-:Y:S02]  /*56a0*/  @!UPT UIADD3 URZ, URZ, URZ, URZ ;  /* 0x0000003f3f3ff290 */ /* 0x000fe4000fffe03f */
[----:B------:R-:W-:-:S05]  /*56b0*/  @P0 BRA `(.L_x_180) ;  /* 0x000001f000000947 */ /* 0x000fca0003800000 */
[C---:B------:R-:W-:Y:S04]  /*56c0*/  LEA R2, P0, R40.reuse, R38, 0x1 ;  /* 0x0000002628027211 */ /* 0x040fe800078008ff */
[----:B------:R-:W-:Y:S05]  /*56d0*/  LEA.HI.X.SX32 R3, R40, R39, 0x1, P0 ;  /* 0x0000002728037211 */ /* 0x000fea00000f0eff */
[----:B------:R2:W-:Y:S01]  /*56e0*/  ST.E.128 [R2.64], R12 ;  /* 0x0000000c02007985 */ /* 0x0005e2000c101d08 */
[----:B------:R-:W-:-:S05]  /*56f0*/  BRA `(.L_x_180) ;  /* 0x000001b000007947 */ /* 0x000fca0003800000 */
.L_x_176:
[----:B------:R1:W2:Y:S01]  /*5700*/  SHFL.IDX PT, R2, R22, RZ, 0x181f ;  /* 0x00181fff16027589 */ /* 0x0002a200000e0000 */
[----:B------:R-:W-:Y:S03]  /*5710*/  IMAD.IADD R3, R49, 0x1, -R46 ;  /* 0x0000000131037824 */ /* 0x000fe600078e0a2e */
[----:B------:R1:W3:Y:S02]  /*5720*/  SHFL.IDX PT, R0, R30, RZ, 0x181f ;  /* 0x00181fff1e007589 */ /* 0x0002e400000e0000 */
[----:B------:R-:W-:Y:S04]  /*5730*/  IMNMX R45, R3, 0x20, PT ;  /* 0x00000020032d7817 */ /* 0x000fe80003800200 */
[----:B------:R-:W-:Y:S11]  /*5740*/  ISETP.GT.AND P0, PT, R45, R208, PT ;  /* 0x000000d02d00720c */ /* 0x000ff60003f04270 */
[----:B------:R-:W-:Y:S02]  /*5750*/  @!UPT UIADD3 URZ, URZ, URZ, URZ ;  /* 0x0000003f3f3ff290 */ /* 0x000fe4000fffe03f */
[----:B------:R-:W-:-:S05]  /*5760*/  @!P0 BRA `(.L_x_180) ;  /* 0x0000014000008947 */ /* 0x000fca0003800000 */
[C---:B------:R-:W-:Y:S02]  /*5770*/  ISETP.GE.AND P2, PT, R132.reuse, c[0x0][0x1d4], PT ;  /* 0x0000750084007a0c */ /* 0x040fe40003f46270 */
[----:B------:R-:W-:Y:S02]  /*5780*/  ISETP.GE.AND P3, PT, R135, c[0x0][0x1d4], PT ;  /* 0x0000750087007a0c */ /* 0x000fe40003f66270 */
[C---:B------:R-:W-:Y:S09]  /*5790*/  ISETP.GE.AND P1, PT, R199.reuse, c[0x0][0x1d4], PT ;  /* 0x00007500c7007a0c */ /* 0x040ff20003f26270 */
[----:B------:R-:W4:Y:S01]  /*57a0*/  @!P2 LDS.128 R12, [R198+0xc080] ;  /* 0x00c08000c60ca984 */ /* 0x000f220000000c00 */
[C---:B---3--:R-:W-:Y:S04]  /*57b0*/  @!P2 LEA R4, P0, R132.reuse, R0, 0x1 ;  /* 0x000000008404a211 */ /* 0x048fe800078008ff */
[----:B--2---:R-:W-:Y:S02]  /*57c0*/  @!P2 LEA.HI.X R5, R132, R2, R133, 0x1, P0 ;  /* 0x000000028405a211 */ /* 0x004fe400000f0c85 */
[C---:B------:R-:W-:Y:S04]  /*57d0*/  @!P3 LEA R8, P0, R204.reuse, R0, 0x1 ;  /* 0x00000000cc08b211 */ /* 0x040fe800078008ff */
[----:B------:R-:W-:Y:S02]  /*57e0*/  @!P3 LEA.HI.X R9, R204, R2, R209, 0x1, P0 ;  /* 0x00000002cc09b211 */ /* 0x000fe400000f0cd1 */
[C---:B------:R-:W-:Y:S04]  /*57f0*/  @!P1 LEA R6, P0, R199.reuse, R0, 0x1 ;  /* 0x00000000c7069211 */ /* 0x040fe800078008ff */
[----:B------:R-:W-:Y:S02]  /*5800*/  @!P1 LEA.HI.X R7, R199, R2, R211, 0x1, P0 ;  /* 0x00000002c7079211 */ /* 0x000fe400000f0cd3 */
[C---:B------:R-:W-:Y:S01]  /*5810*/  ISETP.GE.AND P0, PT, R200.reuse, c[0x0][0x1d4], PT ;  /* 0x00007500c8007a0c */ /* 0x040fe20003f06270 */
[----:B----4-:R2:W-:Y:S04]  /*5820*/  @!P2 ST.E.128 [R4.64], R12 ;  /* 0x0000000c0400a985 */ /* 0x0105e8000c101d08 */
[----:B------:R-:W3:Y:S08]  /*5830*/  @!P3 LDS.128 R12, [R198+0xd080] ;  /* 0x00d08000c60cb984 */ /* 0x000ef00000000c00 */
[C---:B--2---:R-:W-:Y:S04]  /*5840*/  @!P0 LEA R4, P2, R200.reuse, R0, 0x1 ;  /* 0x00000000c8048211 */ /* 0x044fe800078408ff */
[----:B------:R-:W-:Y:S01]  /*5850*/  @!P0 LEA.HI.X R5, R200, R2, R210, 0x1, P2 ;  /* 0x00000002c8058211 */ /* 0x000fe200010f0cd2 */
[----:B---3--:R-:W-:Y:S04]  /*5860*/  @!P3 ST.E.128 [R8.64], R12 ;  /* 0x0000000c0800b985 */ /* 0x008fe8000c101d08 */
[----:B------:R-:W2:Y:S04]  /*5870*/  @!P1 LDS.128 R8, [R198+0xe080] ;  /* 0x00e08000c6089984 */ /* 0x000ea80000000c00 */
[----:B--2---:R-:W-:Y:S04]  /*5880*/  @!P1 ST.E.128 [R6.64], R8 ;  /* 0x0000000806009985 */ /* 0x004fe8000c101d08 */
[----:B------:R-:W2:Y:S04]  /*5890*/  @!P0 LDS.128 R8, [R198+0xf080] ;  /* 0x00f08000c6088984 */ /* 0x000ea80000000c00 */
[----:B--2---:R2:W-:Y:S02]  /*58a0*/  @!P0 ST.E.128 [R4.64], R8 ;  /* 0x0000000804008985 */ /* 0x0045e4000c101d08 */
.L_x_180:
[----:B------:R-:W-:Y:S05]  /*58b0*/  BSYNC B1 ;  /* 0x0000000000017941 */ /* 0x000fea0003800000 */
.L_x_175:
[----:B---3--:R-:W-:Y:S01]  /*58c0*/  IMAD R0, R47, c[0x0][0x208], RZ ;  /* 0x000082002f007a24 */ /* 0x008fe200078e02ff */
[----:B------:R-:W-:Y:S01]  /*58d0*/  LOP3.LUT P2, RZ, R207, 0x1, RZ, 0xc0, !PT ;  /* 0x00000001cfff7812 */ /* 0x000fe2000784c0ff */
[C---:B-12--5:R-:W-:Y:S01]  /*58e0*/  IMAD.WIDE.U32 R2, R44.reuse, c[0x0][0x208], RZ ;  /* 0x000082002c027a25 */ /* 0x066fe200078e00ff */
[----:B------:R-:W-:Y:S03]  /*58f0*/  BSSY B0, `(.L_x_191) ;  /* 0x0000038000007945 */ /* 0x000fe60003800000 */
[----:B------:R-:W-:Y:S05]  /*5900*/  IMAD R0, R44, c[0x0][0x20c], R0 ;  /* 0x000083002c007a24 */ /* 0x000fea00078e0200 */
[----:B------:R-:W-:Y:S01]  /*5910*/  IADD3 R3, R3, R0, RZ ;  /* 0x0000000003037210 */ /* 0x000fe20007ffe0ff */
[----:B------:R-:W-:Y:S04]  /*5920*/  IMAD R0, R48, c[0x0][0x218], RZ ;  /* 0x0000860030007a24 */ /* 0x000fe800078e02ff */
[C---:B------:R-:W-:Y:S04]  /*5930*/  IMAD.WIDE.U32 R2, R43.reuse, c[0x0][0x218], R2 ;  /* 0x000086002b027a25 */ /* 0x040fe800078e0002 */
[----:B------:R-:W-:Y:S01]  /*5940*/  IMAD R0, R43, c[0x0][0x21c], R0 ;  /* 0x000087002b007a24 */ /* 0x000fe200078e0200 */
[----:B------:R-:W-:Y:S04]  /*5950*/  IADD3 R6, P0, R70, R2, RZ ;  /* 0x0000000246067210 */ /* 0x000fe80007f1e0ff */
[----:B------:R-:W-:Y:S02]  /*5960*/  IADD3.X R7, R88, R3, R0, P0, !PT ;  /* 0x0000000358077210 */ /* 0x000fe400007fe400 */
[----:B------:R-:W-:Y:S04]  /*5970*/  IADD3 R0, R89, -R46, RZ ;  /* 0x8000002e59007210 */ /* 0x000fe80007ffe0ff */
[----:B------:R-:W-:Y:S11]  /*5980*/  ISETP.GE.AND P0, PT, R0, 0x1, PT ;  /* 0x000000010000780c */ /* 0x000ff60003f06270 */
[----:B------:R-:W-:Y:S02]  /*5990*/  @!UPT UIADD3 URZ, URZ, URZ, URZ ;  /* 0x0000003f3f3ff290 */ /* 0x000fe4000fffe03f */
[----:B------:R-:W-:Y:S01]  /*59a0*/  @P0 IMAD.WIDE R2, R42, 0x20, R52 ;  /* 0x000000202a020825 */ /* 0x000fe200078e0234 */
[----:B------:R-:W-:Y:S03]  /*59b0*/  @P0 MOV R5, R86 ;  /* 0x0000005600050202 */ /* 0x000fe60000000f00 */
[----:B------:R-:W-:Y:S02]  /*59c0*/  @P0 IMAD R0, R3, c[0x0][0x258], RZ ;  /* 0x0000960003000a24 */ /* 0x000fe400078e02ff */
[----:B------:R-:W-:Y:S04]  /*59d0*/  @P0 IMAD.MOV.U32 R4, RZ, RZ, R72 ;  /* 0x000000ffff040224 */ /* 0x000fe800078e0048 */
[C---:B------:R-:W-:Y:S04]  /*59e0*/  @P0 IMAD.WIDE.U32 R4, R2.reuse, c[0x0][0x258], R4 ;  /* 0x0000960002040a25 */ /* 0x040fe800078e0004 */
[----:B------:R-:W-:Y:S04]  /*59f0*/  @P0 IMAD R2, R2, c[0x0][0x25c], R0 ;  /* 0x0000970002020a24 */ /* 0x000fe800078e0200 */
[----:B------:R-:W-:Y:S01]  /*5a00*/  @P0 IMAD.IADD R0, R5, 0x1, R2 ;  /* 0x0000000105000824 */ /* 0x000fe200078e0202 */
[C---:B------:R-:W-:Y:S04]  /*5a10*/  @P0 LEA R2, P1, R4.reuse, c[0x0][0x250], 0x1 ;  /* 0x0000940004020a11 */ /* 0x040fe800078208ff */
[----:B------:R-:W-:Y:S02]  /*5a20*/  @P0 LEA.HI.X R3, R4, c[0x0][0x254], R0, 0x1, P1 ;  /* 0x0000950004030a11 */ /* 0x000fe400008f0c00 */
[C---:B------:R-:W-:Y:S03]  /*5a30*/  LEA R0, P1, R6.reuse, c[0x0][0x1f8], 0x1 ;  /* 0x00007e0006007a11 */ /* 0x040fe600078208ff */
[----:B------:R-:W-:Y:S01]  /*5a40*/  @!PT LDS RZ, [RZ] ;  /* 0x00000000fffff984 */ /* 0x000fe20000000800 */
[----:B------:R-:W-:Y:S01]  /*5a50*/  @!PT LDS RZ, [RZ] ;  /* 0x00000000fffff984 */ /* 0x000fe20000000800 */
[----:B------:R-:W-:Y:S01]  /*5a60*/  @!PT LDS RZ, [RZ] ;  /* 0x00000000fffff984 */ /* 0x000fe20000000800 */
[----:B------:R1:W-:Y:S01]  /*5a70*/  @P0 LDGSTS.E.BYPASS.LTC128B.128 [R198+0x8080], [R2.64], !P2 ;  /* 0x0808000002c60fae */ /* 0x0003e2000d101d48 */
[----:B------:R-:W-:Y:S03]  /*5a80*/  LEA.HI.X R7, R6, c[0x0][0x1fc], R7, 0x1, P1 ;  /* 0x00007f0006077a11 */ /* 0x000fe600008f0c07 */
[----:B------:R1:W-:Y:S04]  /*5a90*/  @P0 LDGSTS.E.BYPASS.LTC128B.128 [R198+0x9080], [R2.64+0x80], !P6 ;  /* 0x0908008002c60fae */ /* 0x0003e8000f101d48 */
[----:B------:R1:W-:Y:S04]  /*5aa0*/  @P0 LDGSTS.E.BYPASS.LTC128B.128 [R198+0xa080], [R2.64+0x100], !P5 ;  /* 0x0a08010002c60fae */ /* 0x0003e8000e901d48 */
[----:B------:R1:W-:Y:S01]  /*5ab0*/  @P0 LDGSTS.E.BYPASS.LTC128B.128 [R198+0xb080], [R2.64+0x180], !P4 ;  /* 0x0b08018002c60fae */ /* 0x0003e2000e101d48 */
[----:B------:R-:W-:Y:S03]  /*5ac0*/  ISETP.GT.AND P0, PT, R45, R208, PT ;  /* 0x000000d02d00720c */ /* 0x000fe60003f04270 */
[----:B------:R-:W0:Y:S04]  /*5ad0*/  LDGDEPBAR ;  /* 0x00000000000079af */ /* 0x000e280000000000 */
[----:B------:R-:W2:Y:S04]  /*5ae0*/  SHFL.IDX PT, R0, R0, RZ, 0x181f ;  /* 0x00181fff00007589 */ /* 0x000ea800000e0000 */
[----:B-1----:R1:W3:Y:S01]  /*5af0*/  SHFL.IDX PT, R2, R7, RZ, 0x181f ;  /* 0x00181fff07027589 */ /* 0x0022e200000e0000 */
[----:B------:R-:W-:Y:S04]  /*5b00*/  DEPBAR.LE SB0, 0x0 ;  /* 0x000080000000791a */ /* 0x000fe80000000000 */
[----:B------:R-:W-:Y:S06]  /*5b10*/  BAR.SYNC.DEFER_BLOCKING 0x0 ;  /* 0x0000000000007b1d */ /* 0x000fec0000010000 */
[----:B------:R-:W-:-:S05]  /*5b20*/  @!P0 BRA `(.L_x_192) ;  /* 0x0000014000008947 */ /* 0x000fca0003800000 */
[C---:B--2---:R-:W-:Y:S02]  /*5b30*/  ISETP.GE.AND P2, PT, R132.reuse, c[0x0][0x1d4], PT ;  /* 0x0000750084007a0c */ /* 0x044fe40003f46270 */
[----:B------:R-:W-:Y:S02]  /*5b40*/  ISETP.GE.AND P3, PT, R135, c[0x0][0x1d4], PT ;  /* 0x0000750087007a0c */ /* 0x000fe40003f66270 */
[C---:B------:R-:W-:Y:S09]  /*5b50*/  ISETP.GE.AND P1, PT, R199.reuse, c[0x0][0x1d4], PT ;  /* 0x00007500c7007a0c */ /* 0x040ff20003f26270 */
[----:B------:R-:W2:Y:S01]  /*5b60*/  @!P2 LDS.128 R12, [R198+0x8080] ;  /* 0x00808000c60ca984 */ /* 0x000ea20000000c00 */
[C---:B------:R-:W-:Y:S04]  /*5b70*/  @!P2 LEA R4, P0, R132.reuse, R0, 0x1 ;  /* 0x000000008404a211 */ /* 0x040fe800078008ff */
[----:B---3--:R-:W-:Y:S02]  /*5b80*/  @!P2 LEA.HI.X R5, R132, R2, R133, 0x1, P0 ;  /* 0x000000028405a211 */ /* 0x008fe400000f0c85 */
[C---:B------:R-:W-:Y:S04]  /*5b90*/  @!P3 LEA R8, P0, R204.reuse, R0, 0x1 ;  /* 0x00000000cc08b211 */ /* 0x040fe800078008ff */
[----:B------:R-:W-:Y:S02]  /*5ba0*/  @!P3 LEA.HI.X R9, R204, R2, R209, 0x1, P0 ;  /* 0x00000002cc09b211 */ /* 0x000fe400000f0cd1 */
[C---:B------:R-:W-:Y:S04]  /*5bb0*/  @!P1 LEA R6, P0, R199.reuse, R0, 0x1 ;  /* 0x00000000c7069211 */ /* 0x040fe800078008ff */
[----:B-1----:R-:W-:Y:S02]  /*5bc0*/  @!P1 LEA.HI.X R7, R199, R2, R211, 0x1, P0 ;  /* 0x00000002c7079211 */ /* 0x002fe400000f0cd3 */
[C---:B------:R-:W-:Y:S01]  /*5bd0*/  ISETP.GE.AND P0, PT, R200.reuse, c[0x0][0x1d4], PT ;  /* 0x00007500c8007a0c */ /* 0x040fe20003f06270 */
[----:B--2---:R1:W-:Y:S04]  /*5be0*/  @!P2 ST.E.128 [R4.64], R12 ;  /* 0x0000000c0400a985 */ /* 0x0043e8000c101d08 */
[----:B------:R-:W2:Y:S08]  /*5bf0*/  @!P3 LDS.128 R12, [R198+0x9080] ;  /* 0x00908000c60cb984 */ /* 0x000eb00000000c00 */
[C---:B-1----:R-:W-:Y:S04]  /*5c00*/  @!P0 LEA R4, P2, R200.reuse, R0, 0x1 ;  /* 0x00000000c8048211 */ /* 0x042fe800078408ff */
[----:B------:R-:W-:Y:S01]  /*5c10*/  @!P0 LEA.HI.X R5, R200, R2, R210, 0x1, P2 ;  /* 0x00000002c8058211 */ /* 0x000fe200010f0cd2 */
[----:B--2---:R-:W-:Y:S04]  /*5c20*/  @!P3 ST.E.128 [R8.64], R12 ;  /* 0x0000000c0800b985 */ /* 0x004fe8000c101d08 */
[----:B------:R-:W1:Y:S04]  /*5c30*/  @!P1 LDS.128 R8, [R198+0xa080] ;  /* 0x00a08000c6089984 */ /* 0x000e680000000c00 */
[----:B-1----:R-:W-:Y:S04]  /*5c40*/  @!P1 ST.E.128 [R6.64], R8 ;  /* 0x0000000806009985 */ /* 0x002fe8000c101d08 */
[----:B------:R-:W1:Y:S04]  /*5c50*/  @!P0 LDS.128 R8, [R198+0xb080] ;  /* 0x00b08000c6088984 */ /* 0x000e680000000c00 */
[----:B-1----:R1:W-:Y:S02]  /*5c60*/  @!P0 ST.E.128 [R4.64], R8 ;  /* 0x0000000804008985 */ /* 0x0023e4000c101d08 */
.L_x_192:
[----:B--2---:R-:W-:Y:S05]  /*5c70*/  BSYNC B0 ;  /* 0x0000000000007941 */ /* 0x004fea0003800000 */
.L_x_191:
[C---:B------:R-:W-:Y:S02]  /*5c80*/  ISETP.GT.AND P0, PT, R42.reuse, R74, PT ;  /* 0x0000004a2a00720c */ /* 0x040fe40003f04270 */
[----:B------:R-:W-:Y:S02]  /*5c90*/  IADD3 R42, R42, -0x1, RZ ;  /* 0xffffffff2a2a7810 */ /* 0x000fe40007ffe0ff */
[----:B------:R-:W-:Y:S09]  /*5ca0*/  LOP3.LUT P2, RZ, R207, 0x1, RZ, 0xc0, !PT ;  /* 0x00000001cfff7812 */ /* 0x000ff2000784c0ff */
[----:B-1----:R-:W-:Y:S01]  /*5cb0*/  @P0 SHF.R.S32.HI R4, RZ, 0x1f, R42 ;  /* 0x0000001fff040819 */ /* 0x002fe2000001142a */
[----:B------:R-:W-:Y:S02]  /*5cc0*/  @P0 IMAD R0, R97, R42, RZ ;  /* 0x0000002a61000224 */ /* 0x000fe400078e02ff */
[----:B---3--:R-:W-:Y:S02]  /*5cd0*/  @P0 IMAD.MOV.U32 R2, RZ, RZ, R56 ;  /* 0x000000ffff020224 */ /* 0x008fe400078e0038 */
[----:B------:R-:W-:Y:S02]  /*5ce0*/  @P0 IMAD.MOV.U32 R3, RZ, RZ, R55 ;  /* 0x000000ffff030224 */ /* 0x000fe400078e0037 */
[-C--:B------:R-:W-:Y:S02]  /*5cf0*/  @P0 IMAD R0, R4, R100.reuse, R0 ;  /* 0x0000006404000224 */ /* 0x080fe400078e0200 */
[----:B------:R-:W-:Y:S04]  /*5d00*/  @P0 IMAD.WIDE.U32 R2, R42, R100, R2 ;  /* 0x000000642a020225 */ /* 0x000fe800078e0002 */
[----:B------:R-:W-:Y:S01]  /*5d10*/  @P0 IMAD.IADD R0, R3, 0x1, R0 ;  /* 0x0000000103000824 */ /* 0x000fe200078e0200 */
[C---:B------:R-:W-:Y:S04]  /*5d20*/  @P0 LEA R4, P1, R2.reuse, c[0x0][0x220], 0x1 ;  /* 0x0000880002040a11 */ /* 0x040fe800078208ff */
[----:B------:R-:W-:Y:S05]  /*5d30*/  @P0 LEA.HI.X R5, R2, c[0x0][0x224], R0, 0x1, P1 ;  /* 0x0000890002050a11 */ /* 0x000fea00008f0c00 */
[----:B------:R-:W-:Y:S01]  /*5d40*/  @!PT LDS RZ, [RZ] ;  /* 0x00000000fffff984 */ /* 0x000fe20000000800 */
[----:B------:R-:W-:Y:S01]  /*5d50*/  @!PT LDS RZ, [RZ] ;  /* 0x00000000fffff984 */ /* 0x000fe20000000800 */
[----:B------:R-:W-:Y:S01]  /*5d60*/  @!PT LDS RZ, [RZ] ;  /* 0x00000000fffff984 */ /* 0x000fe20000000800 */
[----:B------:R1:W-:Y:S04]  /*5d70*/  @P0 LDGSTS.E.BYPASS.LTC128B.128 [R198+0xc080], [R4.64], !P2 ;  /* 0x0c08000004c60fae */ /* 0x0003e8000d101d48 */
[----:B------:R1:W-:Y:S04]  /*5d80*/  @P0 LDGSTS.E.BYPASS.LTC128B.128 [R198+0xd080], [R4.64+0x80], !P6 ;  /* 0x0d08008004c60fae */ /* 0x0003e8000f101d48 */
[----:B------:R1:W-:Y:S04]  /*5d90*/  @P0 LDGSTS.E.BYPASS.LTC128B.128 [R198+0xe080], [R4.64+0x100], !P5 ;  /* 0x0e08010004c60fae */ /* 0x0003e8000e901d48 */
[----:B------:R1:W-:Y:S04]  /*5da0*/  @P0 LDGSTS.E.BYPASS.LTC128B.128 [R198+0xf080], [R4.64+0x180], !P4 ;  /* 0x0f08018004c60fae */ /* 0x0003e8000e101d48 */
[----:B------:R-:W0:Y:S01]  /*5db0*/  LDGDEPBAR ;  /* 0x00000000000079af */ /* 0x000e220000000000 */
[----:B------:R-:W-:-:S05]  /*5dc0*/  @P0 BRA `(.L_x_193) ;  /* 0xffffd01000000947 */ /* 0x000fca000383ffff */
[----:B------:R-:W-:Y:S01]  /*5dd0*/  WARPSYNC 0xffffffff ;  /* 0xffffffff00007948 */ /* 0x000fe20003800000 */
[----:B------:R-:W-:Y:S06]  /*5de0*/  BAR.SYNC.DEFER_BLOCKING 0x0 ;  /* 0x0000000000007b1d */ /* 0x000fec0000010000 */
.L_x_174:
[----:B------:R-:W-:Y:S01]  /*5df0*/  ISETP.GE.AND P0, PT, R106, 0x1, PT ;  /* 0x000000016a00780c */ /* 0x000fe20003f06270 */
[----:B------:R-:W-:Y:S01]  /*5e00*/  BSSY B0, `(.L_x_194) ;  /* 0x0000020000007945 */ /* 0x000fe20003800000 */
[----:B------:R-:W-:-:S11]  /*5e10*/  MOV R0, RZ ;  /* 0x000000ff00007202 */ /* 0x000fd60000000f00 */
[----:B------:R-:W-:Y:S05]  /*5e20*/  @!P0 BRA `(.L_x_195) ;  /* 0x000001d000008947 */ /* 0x000fea0003800000 */
[----:B------:R-:W-:Y:S02]  /*5e30*/  IABS R0, R91 ;  /* 0x0000005b00007213 */ /* 0x000fe40000000000 */
[----:B-1----:R-:W-:-:S03]  /*5e40*/  IADD3 R5, R93, -0x1, R91 ;  /* 0xffffffff5d057810 */ /* 0x002fc60007ffe05b */
        /* <DEDUP_REMOVED lines=27> */
.L_x_195:
[----:B------:R-:W-:Y:S05]  /*6000*/  BSYNC B0 ;  /* 0x0000000000007941 */ /* 0x000fea0003800000 */
.L_x_194:
[----:B------:R-:W-:Y:S01]  /*6010*/  IMAD R213, R245, R0, RZ ;  /* 0x00000000f5d57224 */ /* 0x000fe200078e02ff */
[----:B------:R-:W-:Y:S01]  /*6020*/  MOV R17, RZ ;  /* 0x000000ff00117202 */ /* 0x000fe20000000f00 */
[----:B------:R-:W-:Y:S01]  /*6030*/  IMAD.MOV.U32 R18, RZ, RZ, RZ ;  /* 0x000000ffff127224 */ /* 0x000fe200078e00ff */
[----:B------:R-:W-:Y:S01]  /*6040*/  CS2R R66, SRZ ;  /* 0x0000000000427805 */ /* 0x000fe2000001ff00 */
[--C-:B------:R-:W-:Y:S01]  /*6050*/  IMAD.IADD R2, R213, 0x1, R0.reuse ;  /* 0x00000001d5027824 */ /* 0x100fe200078e0200 */
[----:B------:R-:W-:Y:S01]  /*6060*/  PRMT R0, RZ, 0x7610, R0 ;  /* 0x00007610ff007816 */ /* 0x000fe20000000000 */
        /* <DEDUP_REMOVED lines=33> */
[----:B----4-:R-:W-:Y:S01]  /*6280*/  CS2R R38, SRZ ;  /* 0x0000000000267805 */ /* 0x010fe2000001ff00 */
        /* <DEDUP_REMOVED lines=32> */
[----:B------:R-:W-:-:S04]  /*6490*/  ISETP.NE.U32.AND P0, PT, RZ, c[0x0][0x340], PT ;  /* 0x0000d000ff007a0c */ /* 0x000fc80003f05070 */
[----:B------:R-:W-:-:S13]  /*64a0*/  ISETP.NE.AND.EX P2, PT, RZ, c[0x0][0x344], PT, P0 ;  /* 0x0000d100ff007a0c */ /* 0x000fda0003f45300 */
[----:B------:R-:W-:-:S04]  /*64b0*/  @P2 IADD3 R2, P0, R227, c[0x0][0x340], RZ ;  /* 0x0000d000e3022a10 */ /* 0x000fc80007f1e0ff */
[----:B------:R-:W-:-:S05]  /*64c0*/  @P2 IADD3.X R3, R232, c[0x0][0x344], RZ, P0, !PT ;  /* 0x0000d100e8032a10 */ /* 0x000fca00007fe4ff */
[----:B------:R2:W5:Y:S01]  /*64d0*/  @P2 LDG.E R14, [R2.64] ;  /* 0x00000008020e2981 */ /* 0x000562000c1e1900 */
[----:B-1----:R-:W-:Y:S01]  /*64e0*/  IMAD.MOV.U32 R4, RZ, RZ, c[0x0][0x2c4] ;  /* 0x0000b100ff047624 */ /* 0x002fe200078e00ff */
[----:B------:R-:W-:Y:S01]  /*64f0*/  SHF.R.S32.HI R0, RZ, 0x1f, R107 ;  /* 0x0000001fff007819 */ /* 0x000fe2000001146b */
[C---:B------:R-:W-:Y:S01]  /*6500*/  IMAD R12, R229.reuse, 0x80, R208 ;  /* 0x00000080e50c7824 */ /* 0x040fe200078e02d0 */
[----:B------:R-:W-:Y:S02]  /*6510*/  ISETP.NE.U32.AND P0, PT, RZ, c[0x0][0x348], PT ;  /* 0x0000d200ff007a0c */ /* 0x000fe40003f05070 */
[----:B------:R-:W-:Y:S01]  /*6520*/  ISETP.NE.AND P1, PT, R4, 0x1, PT ;  /* 0x000000010400780c */ /* 0x000fe20003f25270 */
[----:B------:R-:W-:Y:S01]  /*6530*/  IMAD R0, R0, c[0x0][0x178], RZ ;  /* 0x00005e0000007a24 */ /* 0x000fe200078e02ff */
[----:B------:R-:W-:Y:S02]  /*6540*/  LEA R4, R229, R218, 0x7 ;  /* 0x000000dae5047211 */ /* 0x000fe400078e38ff */
[----:B------:R-:W-:Y:S01]  /*6550*/  LOP3.LUT R216, R230, 0xffff, RZ, 0xc0, !PT ;  /* 0x0000ffffe6d87812 */ /* 0x000fe200078ec0ff */
[----:B------:R-:W-:Y:S01]  /*6560*/  IMAD R0, R107, c[0x0][0x17c], R0 ;  /* 0x00005f006b007a24 */ /* 0x000fe200078e0200 */
[----:B------:R-:W-:-:S02]  /*6570*/  ISETP.NE.AND.EX P0, PT, RZ, c[0x0][0x34c], PT, P0 ;  /* 0x0000d300ff007a0c */ /* 0x000fc40003f05300 */
[----:B------:R-:W-:Y:S02]  /*6580*/  ISETP.GE.AND P6, PT, R132, c[0x0][0x198], PT ;  /* 0x0000660084007a0c */ /* 0x000fe40003fc6270 */
[----:B------:R-:W-:Y:S02]  /*6590*/  SEL R6, R235, RZ, !P0 ;  /* 0x000000ffeb067207 */ /* 0x000fe40004000000 */
[----:B------:R-:W-:Y:S01]  /*65a0*/  SEL R5, R233, RZ, !P0 ;  /* 0x000000ffe9057207 */ /* 0x000fe20004000000 */
[----:B------:R-:W-:Y:S01]  /*65b0*/  @P1 IMAD.HI.U32 R7, R4, c[0x0][0x2c8], RZ ;  /* 0x0000b20004071a27 */ /* 0x000fe200078e00ff */
[----:B------:R-:W-:Y:S02]  /*65c0*/  ISETP.GE.AND P5, PT, R135, c[0x0][0x198], PT ;  /* 0x0000660087007a0c */ /* 0x000fe40003fa6270 */
[----:B------:R-:W-:Y:S01]  /*65d0*/  ISETP.GE.AND P4, PT, R199, c[0x0][0x198], PT ;  /* 0x00006600c7007a0c */ /* 0x000fe20003f86270 */
[----:B------:R-:W-:Y:S01]  /*65e0*/  IMAD R6, R6, c[0x0][0x1c0], RZ ;  /* 0x0000700006067a24 */ /* 0x000fe200078e02ff */
[----:B------:R-:W-:Y:S01]  /*65f0*/  ISETP.GE.AND P3, PT, R200, c[0x0][0x198], PT ;  /* 0x00006600c8007a0c */ /* 0x000fe20003f66270 */
[----:B--2---:R-:W-:Y:S01]  /*6600*/  IMAD.WIDE.U32 R2, R107, c[0x0][0x178], RZ ;  /* 0x00005e006b027a25 */ /* 0x004fe200078e00ff */
[----:B------:R-:W-:-:S03]  /*6610*/  IADD3 R80, R174, -0x1, RZ ;  /* 0xffffffffae507810 */ /* 0x000fc60007ffe0ff */
[----:B------:R-:W-:Y:S02]  /*6620*/  IMAD.IADD R3, R3, 0x1, R0 ;  /* 0x0000000103037824 */ /* 0x000fe400078e0200 */
[----:B------:R-:W-:Y:S01]  /*6630*/  IMAD.MOV.U32 R0, RZ, RZ, R4 ;  /* 0x000000ffff007224 */ /* 0x000fe200078e0004 */
[----:B------:R-:W-:Y:S01]  /*6640*/  @P1 SHF.R.U32.HI R0, RZ, c[0x0][0x2cc], R7 ;  /* 0x0000b300ff001a19 */ /* 0x000fe20000011607 */
[----:B------:R-:W-:-:S03]  /*6650*/  IMAD.WIDE.U32 R2, R216, c[0x0][0x1b8], R2 ;  /* 0x00006e00d8027a25 */ /* 0x000fc600078e0002 */
[----:B------:R-:W-:Y:S01]  /*6660*/  SHF.R.S32.HI R7, RZ, 0x1f, R0 ;  /* 0x0000001fff077819 */ /* 0x000fe20000011400 */
[----:B------:R-:W-:Y:S02]  /*6670*/  IMAD R3, R216, c[0x0][0x1bc], R3 ;  /* 0x00006f00d8037a24 */ /* 0x000fe400078e0203 */
[C---:B------:R-:W-:Y:S02]  /*6680*/  IMAD R6, R5.reuse, c[0x0][0x1c4], R6 ;  /* 0x0000710005067a24 */ /* 0x040fe400078e0206 */
[----:B------:R-:W-:-:S04]  /*6690*/  IMAD.WIDE.U32 R2, R5, c[0x0][0x1c0], R2 ;  /* 0x0000700005027a25 */ /* 0x000fc800078e0002 */
[----:B------:R-:W-:Y:S01]  /*66a0*/  IMAD.MOV R5, RZ, RZ, -R0 ;  /* 0x000000ffff057224 */ /* 0x000fe200078e0a00 */
[----:B------:R-:W-:-:S03]  /*66b0*/  IADD3 R3, R3, R6, RZ ;  /* 0x0000000603037210 */ /* 0x000fc60007ffe0ff */
[----:B------:R-:W-:Y:S02]  /*66c0*/  IMAD R4, R5, c[0x0][0x2c4], R4 ;  /* 0x0000b10005047a24 */ /* 0x000fe400078e0204 */
[----:B------:R-:W-:Y:S02]  /*66d0*/  IMAD R5, R7, c[0x0][0x1b0], RZ ;  /* 0x00006c0007057a24 */ /* 0x000fe400078e02ff */
[----:B------:R-:W-:-:S04]  /*66e0*/  IMAD.WIDE.U32 R2, R0, c[0x0][0x1b0], R2 ;  /* 0x00006c0000027a25 */ /* 0x000fc800078e0002 */
[----:B------:R-:W-:Y:S01]  /*66f0*/  IMAD R6, R0, c[0x0][0x1b4], R5 ;  /* 0x00006d0000067a24 */ /* 0x000fe200078e0205 */
[----:B------:R-:W-:-:S03]  /*6700*/  SHF.R.S32.HI R5, RZ, 0x1f, R4 ;  /* 0x0000001fff057819 */ /* 0x000fc60000011404 */
[----:B------:R-:W-:Y:S02]  /*6710*/  IMAD.IADD R3, R3, 0x1, R6 ;  /* 0x0000000103037824 */ /* 0x000fe400078e0206 */
[----:B------:R-:W-:Y:S02]  /*6720*/  IMAD R0, R5, c[0x0][0x1a8], RZ ;  /* 0x00006a0005007a24 */ /* 0x000fe400078e02ff */
[----:B------:R-:W-:-:S04]  /*6730*/  IMAD.WIDE.U32 R2, R4, c[0x0][0x1a8], R2 ;  /* 0x00006a0004027a25 */ /* 0x000fc800078e0002 */
[----:B------:R-:W-:Y:S01]  /*6740*/  IMAD R0, R4, c[0x0][0x1ac], R0 ;  /* 0x00006b0004007a24 */ /* 0x000fe200078e0200 */
[----:B------:R-:W-:-:S04]  /*6750*/  LEA R13, P0, R2, c[0x0][0x160], 0x1 ;  /* 0x00005800020d7a11 */ /* 0x000fc800078008ff */
[----:B------:R-:W-:-:S04]  /*6760*/  IADD3 R0, R3, R0, RZ ;  /* 0x0000000003007210 */ /* 0x000fc80007ffe0ff */
[----:B------:R-:W-:Y:S02]  /*6770*/  LEA.HI.X R5, R2, c[0x0][0x164], R0, 0x1, P0 ;  /* 0x0000590002057a11 */ /* 0x000fe400000f0c00 */
[----:B------:R-:W-:Y:S01]  /*6780*/  @!P2 MOV R14, R233 ;  /* 0x000000e9000ea202 */ /* 0x000fe20000000f00 */
[----:B------:R-:W-:Y:S05]  /*6790*/  BRA.DIV ~URZ, `(.L_x_197) ;  /* 0x00010f727f007947 */ /* 0x000fea000b800000 */
[----:B------:R1:W2:Y:S02]  /*67a0*/  SHFL.IDX PT, R4, R5, RZ, 0x181f ;  /* 0x00181fff05047589 */ /* 0x0002a400000e0000 */
.L_x_338:
[----:B------:R-:W-:Y:S05]  /*67b0*/  BRA.DIV ~URZ, `(.L_x_198) ;  /* 0x00010fc27f007947 */ /* 0x000fea000b800000 */
[----:B------:R3:W4:Y:S02]  /*67c0*/  SHFL.IDX PT, R0, R13, RZ, 0x181f ;  /* 0x00181fff0d007589 */ /* 0x00072400000e0000 */
.L_x_339:
[----:B------:R-:W-:Y:S01]  /*67d0*/  IMAD R37, R110, c[0x0][0x2c4], RZ ;  /* 0x0000b1006e257a24 */ /* 0x000fe200078e02ff */
[----:B------:R-:W-:Y:S01]  /*67e0*/  LOP3.LUT R207, R207, 0xfffffffd, RZ, 0xc0, !PT ;  /* 0xfffffffdcfcf7812 */ /* 0x000fe200078ec0ff */
[----:B------:R-:W-:Y:S03]  /*67f0*/  BSSY B0, `(.L_x_199) ;  /* 0x0000013000007945 */ /* 0x000fe60003800000 */
[----:B------:R-:W-:-:S13]  /*6800*/  ISETP.GE.AND P0, PT, R12, R37, PT ;  /* 0x000000250c00720c */ /* 0x000fda0003f06270 */
[----:B------:R-:W-:Y:S01]  /*6810*/  @P0 LOP3.LUT R207, R207, 0x2, RZ, 0xfc, !PT ;  /* 0x00000002cfcf0812 */ /* 0x000fe200078efcff */
[----:B------:R-:W-:Y:S05]  /*6820*/  @P0 BRA `(.L_x_200) ;  /* 0x000000f000000947 */ /* 0x000fea0003800000 */
[-C--:B----4-:R-:W-:Y:S02]  /*6830*/  LEA R10, P0, R132, R0.reuse, 0x1 ;  /* 0x00000000840a7211 */ /* 0x090fe400078008ff */
[----:B------:R-:W-:Y:S02]  /*6840*/  LEA R8, P2, R204, R0, 0x1 ;  /* 0x00000000cc087211 */ /* 0x000fe400078408ff */
[----:B--2---:R-:W-:Y:S02]  /*6850*/  LEA.HI.X R11, R132, R4, R133, 0x1, P0 ;  /* 0x00000004840b7211 */ /* 0x004fe400000f0c85 */
[-C--:B------:R-:W-:Y:S02]  /*6860*/  LEA R6, P1, R199, R0.reuse, 0x1 ;  /* 0x00000000c7067211 */ /* 0x080fe400078208ff */
[----:B------:R-:W-:Y:S01]  /*6870*/  LEA R2, P0, R200, R0, 0x1 ;  /* 0x00000000c8027211 */ /* 0x000fe200078008ff */
[----:B------:R-:W-:Y:S01]  /*6880*/  @!PT LDS RZ, [RZ] ;  /* 0x00000000fffff984 */ /* 0x000fe20000000800 */
[----:B------:R-:W-:Y:S01]  /*6890*/  @!PT LDS RZ, [RZ] ;  /* 0x00000000fffff984 */ /* 0x000fe20000000800 */
[----:B------:R-:W-:Y:S01]  /*68a0*/  @!PT LDS RZ, [RZ] ;  /* 0x00000000fffff984 */ /* 0x000fe20000000800 */
[----:B------:R2:W-:Y:S01]  /*68b0*/  LDGSTS.E.BYPASS.LTC128B.128 [R198+0x10080], [R10.64], !P6 ;  /* 0x100800000ac67fae */ /* 0x0005e2000f101d48 */
[----:B------:R-:W-:-:S02]  /*68c0*/  LEA.HI.X R9, R204, R4, R209, 0x1, P2 ;  /* 0x00000004cc097211 */ /* 0x000fc400010f0cd1 */
[-C--:B------:R-:W-:Y:S02]  /*68d0*/  LEA.HI.X R7, R199, R4.reuse, R211, 0x1, P1 ;  /* 0x00000004c7077211 */ /* 0x080fe400008f0cd3 */
[----:B------:R-:W-:Y:S01]  /*68e0*/  LEA.HI.X R3, R200, R4, R210, 0x1, P0 ;  /* 0x00000004c8037211 */ /* 0x000fe200000f0cd2 */
[----:B------:R2:W-:Y:S04]  /*68f0*/  LDGSTS.E.BYPASS.LTC128B.128 [R198+0x14080], [R8.64], !P5 ;  /* 0x1408000008c67fae */ /* 0x0005e8000e901d48 */
[----:B------:R2:W-:Y:S04]  /*6900*/  LDGSTS.E.BYPASS.LTC128B.128 [R198+0x18080], [R6.64], !P4 ;  /* 0x1808000006c67fae */ /* 0x0005e8000e101d48 */
[----:B------:R2:W-:Y:S02]  /*6910*/  LDGSTS.E.BYPASS.LTC128B.128 [R198+0x1c080], [R2.64], !P3 ;  /* 0x1c08000002c67fae */ /* 0x0005e4000d901d48 */
.L_x_200:
[----:B------:R-:W-:Y:S05]  /*6920*/  BSYNC B0 ;  /* 0x0000000000007941 */ /* 0x000fea0003800000 */
.L_x_199:
[----:B------:R-:W-:Y:S05]  /*6930*/  BRA.DIV ~URZ, `(.L_x_201) ;  /* 0x00010eb27f007947 */ /* 0x000fea000b800000 */
[----:B--2---:R2:W1:Y:S04]  /*6940*/  SHFL.IDX PT, R4, R5, 0x1, 0x181f ;  /* 0x00381f0005047f89 */ /* 0x00446800000e0000 */
[----:B----4-:R2:W4:Y:S02]  /*6950*/  SHFL.IDX PT, R0, R13, 0x1, 0x181f ;  /* 0x00381f000d007f89 */ /* 0x01052400000e0000 */
.L_x_340:
[----:B------:R-:W-:Y:S01]  /*6960*/  IADD3 R2, R12, 0x20, RZ ;  /* 0x000000200c027810 */ /* 0x000fe20007ffe0ff */
[----:B------:R-:W-:Y:S03]  /*6970*/  BSSY B0, `(.L_x_202) ;  /* 0x0000012000007945 */ /* 0x000fe60003800000 */
[----:B------:R-:W-:-:S13]  /*6980*/  ISETP.GE.AND P0, PT, R2, R37, PT ;  /* 0x000000250200720c */ /* 0x000fda0003f06270 */
[----:B------:R-:W-:Y:S05]  /*6990*/  @P0 BRA `(.L_x_203) ;  /* 0x000000f000000947 */ /* 0x000fea0003800000 */
[-C--:B----4-:R-:W-:Y:S02]  /*69a0*/  LEA R10, P0, R132, R0.reuse, 0x1 ;  /* 0x00000000840a7211 */ /* 0x090fe400078008ff */
[----:B------:R-:W-:Y:S02]  /*69b0*/  LEA R8, P2, R204, R0, 0x1 ;  /* 0x00000000cc087211 */ /* 0x000fe400078408ff */
[----:B-1----:R-:W-:Y:S02]  /*69c0*/  LEA.HI.X R11, R132, R4, R133, 0x1, P0 ;  /* 0x00000004840b7211 */ /* 0x002fe400000f0c85 */
        /* <DEDUP_REMOVED lines=12> */
.L_x_203:
[----:B------:R-:W-:Y:S05]  /*6a90*/  BSYNC B0 ;  /* 0x0000000000007941 */ /* 0x000fea0003800000 */
.L_x_202:
[----:B------:R-:W-:Y:S05]  /*6aa0*/  BRA.DIV ~URZ, `(.L_x_204) ;  /* 0x00010e127f007947 */ /* 0x000fea000b800000 */
[----:B-1----:R1:W2:Y:S02]  /*6ab0*/  SHFL.IDX PT, R4, R5, 0x2, 0x181f ;  /* 0x00581f0005047f89 */ /* 0x0022a400000e0000 */
.L_x_341:
[----:B------:R-:W-:Y:S05]  /*6ac0*/  BRA.DIV ~URZ, `(.L_x_205) ;  /* 0x00010e627f007947 */ /* 0x000fea000b800000 */
[----:B----4-:R4:W1:Y:S02]  /*6ad0*/  SHFL.IDX PT, R0, R13, 0x2, 0x181f ;  /* 0x00581f000d007f89 */ /* 0x01086400000e0000 */
.L_x_342:
[----:B------:R-:W-:Y:S01]  /*6ae0*/  IADD3 R2, R12, 0x40, RZ ;  /* 0x000000400c027810 */ /* 0x000fe20007ffe0ff */
[----:B------:R-:W-:Y:S03]  /*6af0*/  BSSY B0, `(.L_x_206) ;  /* 0x0000012000007945 */ /* 0x000fe60003800000 */
[----:B------:R-:W-:-:S13]  /*6b00*/  ISETP.GE.AND P0, PT, R2, R37, PT ;  /* 0x000000250200720c */ /* 0x000fda0003f06270 */
[----:B------:R-:W-:Y:S05]  /*6b10*/  @P0 BRA `(.L_x_207) ;  /* 0x000000f000000947 */ /* 0x000fea0003800000 */
[-C--:B-1----:R-:W-:Y:S02]  /*6b20*/  LEA R10, P0, R132, R0.reuse, 0x1 ;  /* 0x00000000840a7211 */ /* 0x082fe400078008ff */
        /* <DEDUP_REMOVED lines=14> */
.L_x_207:
[----:B------:R-:W-:Y:S05]  /*6c10*/  BSYNC B0 ;  /* 0x0000000000007941 */ /* 0x000fea0003800000 */
.L_x_206:
[----:B------:R-:W-:Y:S05]  /*6c20*/  BRA.DIV ~URZ, `(.L_x_208) ;  /* 0x00010d727f007947 */ /* 0x000fea000b800000 */
[----:B--2---:R2:W3:Y:S04]  /*6c30*/  SHFL.IDX PT, R4, R5, 0x3, 0x181f ;  /* 0x00781f0005047f89 */ /* 0x0044e800000e0000 */
[----:B-1----:R2:W1:Y:S02]  /*6c40*/  SHFL.IDX PT, R0, R13, 0x3, 0x181f ;  /* 0x00781f000d007f89 */ /* 0x00246400000e0000 */
.L_x_343:
[----:B------:R-:W-:Y:S01]  /*6c50*/  IADD3 R2, R12, 0x60, RZ ;  /* 0x000000600c027810 */ /* 0x000fe20007ffe0ff */
[----:B-----5:R-:W-:Y:S01]  /*6c60*/  IMAD.WIDE.U32 R222, R14, c[0x0][0x2b0], RZ ;  /* 0x0000ac000ede7a25 */ /* 0x020fe200078e00ff */
[----:B------:R-:W-:-:S02]  /*6c70*/  ISETP.GE.AND P2, PT, R132, c[0x0][0x1d4], PT ;  /* 0x0000750084007a0c */ /* 0x000fc40003f46270 */
[----:B------:R-:W-:Y:S02]  /*6c80*/  ISETP.GE.AND P0, PT, R2, R37, PT ;  /* 0x000000250200720c */ /* 0x000fe40003f06270 */
[----:B------:R-:W-:-:S09]  /*6c90*/  LOP3.LUT R207, R207, 0xfffffffe, RZ, 0xc0, !PT ;  /* 0xfffffffecfcf7812 */ /* 0x000fd200078ec0ff */
[----:B------:R-:W-:Y:S02]  /*6ca0*/  @P2 LOP3.LUT R207, R207, 0x1, RZ, 0xfc, !PT ;  /* 0x00000001cfcf2812 */ /* 0x000fe400078efcff */
[----:B-1----:R-:W-:-:S04]  /*6cb0*/  @!P0 LEA R10, P1, R132, R0, 0x1 ;  /* 0x00000000840a8211 */ /* 0x002fc800078208ff */
[----:B---3--:R-:W-:Y:S02]  /*6cc0*/  @!P0 LEA.HI.X R11, R132, R4, R133, 0x1, P1 ;  /* 0x00000004840b8211 */ /* 0x008fe400008f0c85 */
[----:B------:R-:W-:-:S03]  /*6cd0*/  @!P0 LEA R8, P1, R204, R0, 0x1 ;  /* 0x00000000cc088211 */ /* 0x000fc600078208ff */
[----:B------:R-:W-:Y:S01]  /*6ce0*/  @!PT LDS RZ, [RZ] ;  /* 0x00000000fffff984 */ /* 0x000fe20000000800 */
[----:B------:R-:W-:Y:S01]  /*6cf0*/  @!PT LDS RZ, [RZ] ;  /* 0x00000000fffff984 */ /* 0x000fe20000000800 */
[----:B------:R-:W-:Y:S01]  /*6d00*/  @!PT LDS RZ, [RZ] ;  /* 0x00000000fffff984 */ /* 0x000fe20000000800 */
[----:B------:R1:W-:Y:S01]  /*6d10*/  @!P0 LDGSTS.E.BYPASS.LTC128B.128 [R234+0x3000], [R10.64], !P6 ;  /* 0x030000000aea8fae */ /* 0x0003e2000f101d48 */
[----:B------:R-:W-:Y:S02]  /*6d20*/  @!P0 LEA.HI.X R9, R204, R4, R209, 0x1, P1 ;  /* 0x00000004cc098211 */ /* 0x000fe400008f0cd1 */
[----:B------:R-:W-:-:S03]  /*6d30*/  @!P0 LEA R6, P1, R199, R0, 0x1 ;  /* 0x00000000c7068211 */ /* 0x000fc600078208ff */
[----:B------:R1:W-:Y:S01]  /*6d40*/  @!P0 LDGSTS.E.BYPASS.LTC128B.128 [R234+0x7000], [R8.64], !P5 ;  /* 0x0700000008ea8fae */ /* 0x0003e2000e901d48 */
[----:B------:R-:W-:Y:S02]  /*6d50*/  @!P0 LEA.HI.X R7, R199, R4, R211, 0x1, P1 ;  /* 0x00000004c7078211 */ /* 0x000fe400008f0cd3 */
[C---:B------:R-:W-:Y:S02]  /*6d60*/  @!P0 LEA R2, P1, R200.reuse, R0, 0x1 ;  /* 0x00000000c8028211 */ /* 0x040fe400078208ff */
[----:B------:R-:W-:Y:S01]  /*6d70*/  SHF.R.S32.HI R0, RZ, 0x1f, R14 ;  /* 0x0000001fff007819 */ /* 0x000fe2000001140e */
[----:B------:R1:W-:Y:S01]  /*6d80*/  @!P0 LDGSTS.E.BYPASS.LTC128B.128 [R234+0xb000], [R6.64], !P4 ;  /* 0x0b00000006ea8fae */ /* 0x0003e2000e101d48 */
[----:B------:R-:W-:Y:S02]  /*6d90*/  @!P0 LEA.HI.X R3, R200, R4, R210, 0x1, P1 ;  /* 0x00000004c8038211 */ /* 0x000fe400008f0cd2 */
[----:B------:R-:W-:Y:S01]  /*6da0*/  ISETP.GE.AND P5, PT, R135, c[0x0][0x1d4], PT ;  /* 0x0000750087007a0c */ /* 0x000fe20003fa6270 */
[----:B------:R-:W-:Y:S01]  /*6db0*/  IMAD R0, R0, c[0x0][0x2b0], RZ ;  /* 0x0000ac0000007a24 */ /* 0x000fe200078e02ff */
[----:B------:R-:W-:Y:S01]  /*6dc0*/  ISETP.GE.AND P4, PT, R199, c[0x0][0x1d4], PT ;  /* 0x00007500c7007a0c */ /* 0x000fe20003f86270 */
[----:B------:R1:W-:Y:S01]  /*6dd0*/  @!P0 LDGSTS.E.BYPASS.LTC128B.128 [R234+0xf000], [R2.64], !P3 ;  /* 0x0f00000002ea8fae */ /* 0x0003e2000d901d48 */
[----:B------:R-:W-:Y:S01]  /*6de0*/  ISETP.GE.AND P3, PT, R200, c[0x0][0x1d4], PT ;  /* 0x00007500c8007a0c */ /* 0x000fe20003f66270 */
[----:B------:R-:W-:-:S02]  /*6df0*/  IMAD R0, R14, c[0x0][0x2b4], R0 ;  /* 0x0000ad000e007a24 */ /* 0x000fc400078e0200 */
[----:B------:R-:W0:Y:S01]  /*6e00*/  LDGDEPBAR ;  /* 0x00000000000079af */ /* 0x000e220000000000 */
[----:B------:R-:W-:Y:S01]  /*6e10*/  WARPSYNC 0xffffffff ;  /* 0xffffffff00007948 */ /* 0x000fe20003800000 */
[----:B------:R-:W-:Y:S02]  /*6e20*/  IMAD.IADD R225, R223, 0x1, R0 ;  /* 0x00000001dfe17824 */ /* 0x000fe400078e0200 */
[----:B------:R-:W-:Y:S01]  /*6e30*/  IMAD.MOV.U32 R0, RZ, RZ, c[0x0][0x2b8] ;  /* 0x0000ae00ff007624 */ /* 0x000fe200078e00ff */
[----:B------:R-:W-:Y:S01]  /*6e40*/  BAR.SYNC.DEFER_BLOCKING 0x0 ;  /* 0x0000000000007b1d */ /* 0x000fe20000010000 */
[----:B-1----:R-:W-:Y:S02]  /*6e50*/  IMAD R2, R80, 0x20, R218 ;  /* 0x0000002050027824 */ /* 0x002fe400078e02da */
[----:B------:R-:W-:Y:S01]  /*6e60*/  IMAD.MOV.U32 R202, RZ, RZ, RZ ;  /* 0x000000ffffca7224 */ /* 0x000fe200078e00ff */
[----:B------:R-:W-:Y:S02]  /*6e70*/  ISETP.NE.AND P6, PT, R0, 0x1, PT ;  /* 0x000000010000780c */ /* 0x000fe40003fc5270 */
[C---:B------:R-:W-:Y:S01]  /*6e80*/  ISETP.GE.AND P0, PT, R2.reuse, R106, PT ;  /* 0x0000006a0200720c */ /* 0x040fe20003f06270 */
[----:B------:R-:W-:-:S03]  /*6e90*/  IMAD.IADD R2, R2, 0x1, R226 ;  /* 0x0000000102027824 */ /* 0x000fc600078e02e2 */
[----:B------:R-:W-:Y:S01]  /*6ea0*/  ISETP.GT.OR P0, PT, R218, 0x1f, P0 ;  /* 0x0000001fda00780c */ /* 0x000fe20000704670 */
[----:B------:R-:W-:-:S06]  /*6eb0*/  IMAD.MOV.U32 R0, RZ, RZ, R2 ;  /* 0x000000ffff007224 */ /* 0x000fcc00078e0002 */
[----:B------:R-:W-:-:S05]  /*6ec0*/  @P6 IMAD.HI.U32 R3, R2, c[0x0][0x2bc], RZ ;  /* 0x0000af0002036a27 */ /* 0x000fca00078e00ff */
[----:B------:R-:W-:-:S04]  /*6ed0*/  @P6 SHF.R.U32.HI R0, RZ, c[0x0][0x2c0], R3 ;  /* 0x0000b000ff006a19 */ /* 0x000fc80000011603 */
[----:B------:R-:W-:-:S04]  /*6ee0*/  @!P0 IADD3 R3, P1, R0, R222, RZ ;  /* 0x000000de00038210 */ /* 0x000fc80007f3e0ff */
[----:B--2---:R-:W-:Y:S02]  /*6ef0*/  @!P0 LEA.HI.X.SX32 R5, R0, R225, 0x1, P1 ;  /* 0x000000e100058211 */ /* 0x004fe400008f0eff */
[----:B------:R-:W-:-:S04]  /*6f00*/  @!P0 LEA R4, P1, R3, c[0x0][0x2a0], 0x2 ;  /* 0x0000a80003048a11 */ /* 0x000fc800078210ff */
[----:B------:R-:W-:-:S05]  /*6f10*/  @!P0 LEA.HI.X R5, R3, c[0x0][0x2a4], R5, 0x2, P1 ;  /* 0x0000a90003058a11 */ /* 0x000fca00008f1405 */
[----:B------:R-:W2:Y:S01]  /*6f20*/  @!P0 LDG.E R202, [R4.64] ;  /* 0x0000000804ca8981 */ /* 0x000ea2000c1e1900 */
[----:B------:R-:W-:Y:S02]  /*6f30*/  IMAD.MOV R0, RZ, RZ, -R0 ;  /* 0x000000ffff007224 */ /* 0x000fe400078e0a00 */
[----:B------:R-:W-:-:S04]  /*6f40*/  IMAD.WIDE.U32 R220, R216, c[0x0][0x1e8], RZ ;  /* 0x00007a00d8dc7a25 */ /* 0x000fc800078e00ff */
[----:B------:R-:W-:Y:S02]  /*6f50*/  IMAD R203, R0, c[0x0][0x2b8], R2 ;  /* 0x0000ae0000cb7a24 */ /* 0x000fe400078e0202 */
[----:B------:R-:W-:Y:S02]  /*6f60*/  IMAD R224, R216, c[0x0][0x1ec], R221 ;  /* 0x00007b00d8e07a24 */ /* 0x000fe400078e02dd */
[----:B------:R-:W-:Y:S01]  /*6f70*/  IMAD.WIDE.U32 R2, R203, c[0x0][0x1e0], RZ ;  /* 0x00007800cb027a25 */ /* 0x000fe200078e00ff */
[----:B------:R-:W-:-:S03]  /*6f80*/  SHF.R.S32.HI R47, RZ, 0x1f, R203 ;  /* 0x0000001fff2f7819 */ /* 0x000fc600000114cb */
[----:B------:R-:W-:Y:S02]  /*6f90*/  IMAD R106, R80, -0x20, R106 ;  /* 0xffffffe0506a7824 */ /* 0x000fe400078e026a */
[----:B------:R-:W-:-:S04]  /*6fa0*/  IMAD R0, R47, c[0x0][0x1e0], RZ ;  /* 0x000078002f007a24 */ /* 0x000fc800078e02ff */
[----:B------:R-:W-:-:S04]  /*6fb0*/  IMAD R0, R203, c[0x0][0x1e4], R0 ;  /* 0x00007900cb007a24 */ /* 0x000fc800078e0200 */
[----:B------:R-:W-:Y:S01]  /*6fc0*/  IMAD.IADD R3, R3, 0x1, R0 ;  /* 0x0000000103037824 */ /* 0x000fe200078e0200 */
[----:B--2---:R-:W-:-:S03]  /*6fd0*/  SHF.R.S32.HI R48, RZ, 0x1f, R202 ;  /* 0x0000001fff307819 */ /* 0x004fc600000114ca */
[----:B------:R-:W-:-:S04]  /*6fe0*/  IMAD.WIDE.U32 R2, R202, c[0x0][0x1f0], R2 ;  /* 0x00007c00ca027a25 */ /* 0x000fc800078e0002 */
[----:B------:R-:W-:-:S04]  /*6ff0*/  IMAD R0, R48, c[0x0][0x1f0], RZ ;  /* 0x00007c0030007a24 */ /* 0x000fc800078e02ff */
[----:B------:R-:W-:Y:S01]  /*7000*/  IMAD R4, R202, c[0x0][0x1f4], R0 ;  /* 0x00007d00ca047a24 */ /* 0x000fe200078e0200 */
[----:B------:R-:W-:-:S04]  /*7010*/  IADD3 R0, P0, R2, R220, RZ ;  /* 0x000000dc02007210 */ /* 0x000fc80007f1e0ff */
[----:B------:R-:W-:Y:S02]  /*7020*/  IADD3.X R2, R224, R3, R4, P0, !PT ;  /* 0x00000003e0027210 */ /* 0x000fe400007fe404 */
[----:B------:R-:W-:-:S04]  /*7030*/  LEA R3, P0, R0, c[0x0][0x1c8], 0x1 ;  /* 0x0000720000037a11 */ /* 0x000fc800078008ff */
[----:B------:R-:W-:Y:S02]  /*7040*/  LEA.HI.X R2, R0, c[0x0][0x1cc], R2, 0x1, P0 ;  /* 0x0000730000027a11 */ /* 0x000fe400000f0c02 */
[----:B------:R1:W2:Y:S04]  /*7050*/  SHFL.IDX PT, R0, R3, RZ, 0x181f ;  /* 0x00181fff03007589 */ /* 0x0002a800000e0000 */
[----:B------:R-:W3:Y:S01]  /*7060*/  SHFL.IDX PT, R2, R2, RZ, 0x181f ;  /* 0x00181fff02027589 */ /* 0x000ee200000e0000 */
[----:B-1----:R-:W-:-:S05]  /*7070*/  IMAD.IADD R3, R106, 0x1, -R208 ;  /* 0x000000016a037824 */ /* 0x002fca00078e0ad0 */
[----:B------:R-:W-:-:S13]  /*7080*/  ISETP.GE.AND P0, PT, R3, 0x1, PT ;  /* 0x000000010300780c */ /* 0x000fda0003f06270 */
[----:B--2---:R-:W-:-:S04]  /*7090*/  @P0 LEA R10, P1, R132, R0, 0x1 ;  /* 0x00000000840a0211 */ /* 0x004fc800078208ff */
[----:B---3--:R-:W-:Y:S02]  /*70a0*/  @P0 LEA.HI.X R11, R132, R2, R133, 0x1, P1 ;  /* 0x00000002840b0211 */ /* 0x008fe400008f0c85 */
[----:B------:R-:W-:-:S03]  /*70b0*/  @P0 LEA R8, P1, R204, R0, 0x1 ;  /* 0x00000000cc080211 */ /* 0x000fc600078208ff */
[----:B------:R-:W-:Y:S01]  /*70c0*/  @!PT LDS RZ, [RZ] ;  /* 0x00000000fffff984 */ /* 0x000fe20000000800 */
[----:B------:R1:W-:Y:S01]  /*70d0*/  @P0 LDGSTS.E.BYPASS.LTC128B.128 [R198+0xc080], [R10.64], !P2 ;  /* 0x0c0800000ac60fae */ /* 0x0003e2000d101d48 */
[----:B------:R-:W-:Y:S02]  /*70e0*/  @P0 LEA.HI.X R9, R204, R2, R209, 0x1, P1 ;  /* 0x00000002cc090211 */ /* 0x000fe400008f0cd1 */
[----:B------:R-:W-:-:S03]  /*70f0*/  @P0 LEA R6, P1, R199, R0, 0x1 ;  /* 0x00000000c7060211 */ /* 0x000fc600078208ff */
[----:B------:R1:W-:Y:S01]  /*7100*/  @P0 LDGSTS.E.BYPASS.LTC128B.128 [R198+0xd080], [R8.64], !P5 ;  /* 0x0d08000008c60fae */ /* 0x0003e2000e901d48 */
[----:B------:R-:W-:Y:S02]  /*7110*/  @P0 LEA.HI.X R7, R199, R2, R211, 0x1, P1 ;  /* 0x00000002c7070211 */ /* 0x000fe400008f0cd3 */
[----:B------:R-:W-:-:S03]  /*7120*/  @P0 LEA R4, P1, R200, R0, 0x1 ;  /* 0x00000000c8040211 */ /* 0x000fc600078208ff */
[----:B------:R1:W-:Y:S01]  /*7130*/  @P0 LDGSTS.E.BYPASS.LTC128B.128 [R198+0xe080], [R6.64], !P4 ;  /* 0x0e08000006c60fae */ /* 0x0003e2000e101d48 */
[----:B------:R-:W-:-:S05]  /*7140*/  @P0 LEA.HI.X R5, R200, R2, R210, 0x1, P1 ;  /* 0x00000002c8050211 */ /* 0x000fca00008f0cd2 */
[----:B------:R1:W-:Y:S01]  /*7150*/  @P0 LDGSTS.E.BYPASS.LTC128B.128 [R198+0xf080], [R4.64], !P3 ;  /* 0x0f08000004c60fae */ /* 0x0003e2000d901d48 */
[----:B------:R-:W-:-:S03]  /*7160*/  ISETP.LT.AND P0, PT, RZ, c[0x0][0x27c], PT ;  /* 0x00009f00ff007a0c */ /* 0x000fc60003f01270 */
[----:B------:R-:W0:Y:S10]  /*7170*/  LDGDEPBAR ;  /* 0x00000000000079af */ /* 0x000e340000000000 */
[----:B------:R-:W-:Y:S05]  /*7180*/  @P0 BRA `(.L_x_209) ;  /* 0x0000002000000947 */ /* 0x000fea0003800000 */
[----:B------:R-:W-:-:S04]  /*7190*/  DEPBAR.LE SB0, 0x1 ;  /* 0x000080400000791a */ /* 0x000fc80000000000 */
[----:B------:R-:W-:Y:S05]  /*71a0*/  BRA `(.L_x_210) ;  /* 0x0000687000007947 */ /* 0x000fea0003800000 */
.L_x_209:
[----:B------:R-:W-:Y:S01]  /*71b0*/  SHF.R.S32.HI R0, RZ, 0x1f, R92 ;  /* 0x0000001fff007819 */ /* 0x000fe2000001145c */
[----:B-1----:R-:W-:Y:S01]  /*71c0*/  IMAD.WIDE.U32 R4, R92, c[0x0][0x280], RZ ;  /* 0x0000a0005c047a25 */ /* 0x002fe200078e00ff */
[----:B------:R-:W-:Y:S01]  /*71d0*/  ULDC.U8 UR4, c[0x0][0x298] ;  /* 0x0000a60000047ab9 */ /* 0x000fe20000000000 */
[----:B------:R-:W-:Y:S02]  /*71e0*/  BSSY B2, `(.L_x_210) ;  /* 0x0000683000027945 */ /* 0x000fe40003800000 */
[----:B------:R-:W-:Y:S01]  /*71f0*/  IMAD R2, R0, c[0x0][0x280], RZ ;  /* 0x0000a00000027a24 */ /* 0x000fe200078e02ff */
[----:B------:R-:W-:Y:S01]  /*7200*/  LEA R7, P0, R4, c[0x0][0x270], 0x1 ;  /* 0x00009c0004077a11 */ /* 0x000fe200078008ff */
[----:B------:R-:W-:Y:S02]  /*7210*/  IMAD R0, R0, c[0x0][0x290], RZ ;  /* 0x0000a40000007a24 */ /* 0x000fe400078e02ff */
[C---:B------:R-:W-:Y:S02]  /*7220*/  IMAD R6, R92.reuse, c[0x0][0x284], R2 ;  /* 0x0000a1005c067a24 */ /* 0x040fe400078e0202 */
[----:B------:R-:W-:-:S03]  /*7230*/  IMAD.WIDE.U32 R2, R92, c[0x0][0x290], RZ ;  /* 0x0000a4005c027a25 */ /* 0x000fc600078e00ff */
[----:B------:R-:W-:Y:S01]  /*7240*/  IADD3 R6, R6, R5, RZ ;  /* 0x0000000506067210 */ /* 0x000fe20007ffe0ff */
[----:B------:R-:W-:-:S03]  /*7250*/  IMAD R5, R92, c[0x0][0x294], R0 ;  /* 0x0000a5005c057a24 */ /* 0x000fc600078e0200 */
[----:B------:R-:W-:Y:S02]  /*7260*/  LEA.HI.X R0, R4, c[0x0][0x274], R6, 0x1, P0 ;  /* 0x00009d0004007a11 */ /* 0x000fe400000f0c06 */
[----:B------:R-:W-:Y:S02]  /*7270*/  LEA R6, P0, R2, c[0x0][0x288], 0x1 ;  /* 0x0000a20002067a11 */ /* 0x000fe400078008ff */
[----:B------:R-:W-:-:S04]  /*7280*/  IADD3 R3, R5, R3, RZ ;  /* 0x0000000305037210 */ /* 0x000fc80007ffe0ff */
[----:B------:R-:W-:Y:S02]  /*7290*/  LEA.HI.X R2, R2, c[0x0][0x28c], R3, 0x1, P0 ;  /* 0x0000a30002027a11 */ /* 0x000fe400000f0c03 */
[----:B------:R-:W-:-:S13]  /*72a0*/  ISETP.NE.AND P0, PT, RZ, UR4, PT ;  /* 0x00000004ff007c0c */ /* 0x000fda000bf05270 */
[----:B------:R-:W-:Y:S05]  /*72b0*/  @!P0 BRA `(.L_x_211) ;  /* 0x0000316000008947 */ /* 0x000fea0003800000 */
[----:B------:R-:W-:Y:S01]  /*72c0*/  LOP3.LUT P1, RZ, R207, 0x2, RZ, 0xc0, !PT ;  /* 0x00000002cfff7812 */ /* 0x000fe2000782c0ff */
[----:B------:R-:W1:Y:S01]  /*72d0*/  SHFL.IDX PT, R3, R2, RZ, 0x181f ;  /* 0x00181fff02037589 */ /* 0x000e6200000e0000 */
[----:B------:R-:W-:Y:S01]  /*72e0*/  BSSY B0, `(.L_x_212) ;  /* 0x0000035000007945 */ /* 0x000fe20003800000 */
[----:B------:R-:W-:Y:S01]  /*72f0*/  CS2R R20, SRZ ;  /* 0x0000000000147805 */ /* 0x000fe2000001ff00 */
[----:B------:R-:W-:Y:S01]  /*7300*/  CS2R R18, SRZ ;  /* 0x0000000000127805 */ /* 0x000fe2000001ff00 */
[----:B------:R-:W2:Y:S01]  /*7310*/  SHFL.IDX PT, R5, R0, RZ, 0x181f ;  /* 0x00181fff00057589 */ /* 0x000ea200000e0000 */
[----:B------:R-:W-:Y:S01]  /*7320*/  CS2R R16, SRZ ;  /* 0x0000000000107805 */ /* 0x000fe2000001ff00 */
[----:B------:R-:W-:Y:S01]  /*7330*/  CS2R R14, SRZ ;  /* 0x00000000000e7805 */ /* 0x000fe2000001ff00 */
[----:B----4-:R-:W-:Y:S01]  /*7340*/  CS2R R12, SRZ ;  /* 0x00000000000c7805 */ /* 0x010fe2000001ff00 */
[----:B------:R-:W3:Y:S01]  /*7350*/  SHFL.IDX PT, R4, R7, RZ, 0x181f ;  /* 0x00181fff07047589 */ /* 0x000ee200000e0000 */
[----:B------:R-:W-:Y:S01]  /*7360*/  CS2R R10, SRZ ;  /* 0x00000000000a7805 */ /* 0x000fe2000001ff00 */
[----:B------:R-:W-:-:S02]  /*7370*/  CS2R R8, SRZ ;  /* 0x0000000000087805 */ /* 0x000fc4000001ff00 */
[----:B------:R4:W1:Y:S02]  /*7380*/  SHFL.IDX PT, R2, R6, RZ, 0x181f ;  /* 0x00181fff06027589 */ /* 0x00086400000e0000 */
[----:B----4-:R-:W-:Y:S01]  /*7390*/  CS2R R6, SRZ ;  /* 0x0000000000067805 */ /* 0x010fe2000001ff00 */
[----:B------:R-:W-:Y:S05]  /*73a0*/  @P1 BRA `(.L_x_213) ;  /* 0x0000028000001947 */ /* 0x000fea0003800000 */
[----:B-123--:R-:W2:Y:S04]  /*73b0*/  LDL R27, [R1+0x38] ;  /* 0x00003800011b7983 */ /* 0x00eea80000100800 */
[----:B------:R-:W3:Y:S04]  /*73c0*/  LDL R26, [R1+0x34] ;  /* 0x00003400011a7983 */ /* 0x000ee80000100800 */
[----:B------:R-:W4:Y:S04]  /*73d0*/  LDL R25, [R1+0x3c] ;  /* 0x00003c0001197983 */ /* 0x000f280000100800 */
[----:B------:R-:W4:Y:S04]  /*73e0*/  LDL R24, [R1+0x30] ;  /* 0x0000300001187983 */ /* 0x000f280000100800 */
[----:B------:R-:W4:Y:S04]  /*73f0*/  LDL R23, [R1+0x40] ;  /* 0x0000400001177983 */ /* 0x000f280000100800 */
[----:B------:R-:W4:Y:S01]  /*7400*/  LDL R22, [R1+0x2c] ;  /* 0x00002c0001167983 */ /* 0x000f220000100800 */
[----:B------:R-:W-:Y:S01]  /*7410*/  ISETP.GE.AND P0, PT, R138, c[0x0][0x27c], PT ;  /* 0x00009f008a007a0c */ /* 0x000fe20003f06270 */
[----:B------:R-:W-:Y:S01]  /*7420*/  CS2R R14, SRZ ;  /* 0x00000000000e7805 */ /* 0x000fe2000001ff00 */
[----:B------:R-:W-:Y:S01]  /*7430*/  ISETP.GE.AND P2, PT, R142, c[0x0][0x27c], PT ;  /* 0x00009f008e007a0c */ /* 0x000fe20003f46270 */
[----:B------:R-:W-:Y:S01]  /*7440*/  CS2R R6, SRZ ;  /* 0x0000000000067805 */ /* 0x000fe2000001ff00 */
[----:B------:R-:W-:-:S09]  /*7450*/  ISETP.GE.AND P1, PT, R140, c[0x0][0x27c], PT ;  /* 0x00009f008c007a0c */ /* 0x000fd20003f26270 */
[----:B------:R-:W-:-:S04]  /*7460*/  @!P0 IMAD.WIDE R10, R138, 0x2, R4 ;  /* 0x000000028a0a8825 */ /* 0x000fc800078e0204 */
[----:B------:R-:W-:Y:S01]  /*7470*/  @!P0 IMAD.WIDE R8, R138, 0x2, R2 ;  /* 0x000000028a088825 */ /* 0x000fe200078e0202 */
[----:B------:R1:W5:Y:S04]  /*7480*/  @!P0 LD.E.64 R14, [R10.64] ;  /* 0x000000080a0e8980 */ /* 0x000368000c101b00 */
[----:B------:R1:W5:Y:S01]  /*7490*/  @!P0 LD.E.64 R6, [R8.64] ;  /* 0x0000000808068980 */ /* 0x000362000c101b00 */
[----:B------:R-:W-:Y:S01]  /*74a0*/  CS2R R16, SRZ ;  /* 0x0000000000107805 */ /* 0x000fe2000001ff00 */
[----:B------:R-:W-:Y:S01]  /*74b0*/  CS2R R18, SRZ ;  /* 0x0000000000127805 */ /* 0x000fe2000001ff00 */
[----:B-1----:R-:W-:Y:S01]  /*74c0*/  CS2R R8, SRZ ;  /* 0x0000000000087805 */ /* 0x002fe2000001ff00 */
[----:B--2---:R-:W-:-:S05]  /*74d0*/  @!P2 IADD3 R12, P0, R4, R27, RZ ;  /* 0x0000001b040ca210 */ /* 0x004fca0007f1e0ff */
[----:B---3--:R-:W-:Y:S01]  /*74e0*/  @!P2 IMAD.X R13, R5, 0x1, R26, P0 ;  /* 0x00000001050da824 */ /* 0x008fe200000e061a */
[----:B------:R-:W-:-:S04]  /*74f0*/  @!P2 IADD3 R10, P0, R2, R27, RZ ;  /* 0x0000001b020aa210 */ /* 0x000fc80007f1e0ff */
[----:B------:R1:W5:Y:S01]  /*7500*/  @!P2 LD.E.64 R16, [R12.64] ;  /* 0x000000080c10a980 */ /* 0x000362000c101b00 */
[----:B------:R-:W-:Y:S01]  /*7510*/  @!P2 IMAD.X R11, R3, 0x1, R26, P0 ;  /* 0x00000001030ba824 */ /* 0x000fe200000e061a */
[----:B----4-:R-:W-:-:S04]  /*7520*/  @!P1 IADD3 R20, P0, R4, R25, RZ ;  /* 0x0000001904149210 */ /* 0x010fc80007f1e0ff */
[----:B------:R2:W5:Y:S01]  /*7530*/  @!P2 LD.E.64 R8, [R10.64] ;  /* 0x000000080a08a980 */ /* 0x000562000c101b00 */
[----:B------:R-:W-:-:S05]  /*7540*/  @!P1 IMAD.X R21, R5, 0x1, R24, P0 ;  /* 0x0000000105159824 */ /* 0x000fca00000e0618 */
[----:B------:R3:W5:Y:S01]  /*7550*/  @!P1 LD.E.64 R18, [R20.64] ;  /* 0x0000000814129980 */ /* 0x000762000c101b00 */
[----:B-1----:R-:W-:-:S05]  /*7560*/  @!P1 IADD3 R12, P0, R2, R25, RZ ;  /* 0x00000019020c9210 */ /* 0x002fca0007f1e0ff */
[----:B------:R-:W-:Y:S01]  /*7570*/  @!P1 IMAD.X R13, R3, 0x1, R24, P0 ;  /* 0x00000001030d9824 */ /* 0x000fe200000e0618 */
[----:B------:R-:W-:Y:S01]  /*7580*/  ISETP.GE.AND P0, PT, R141, c[0x0][0x27c], PT ;  /* 0x00009f008d007a0c */ /* 0x000fe20003f06270 */
[----:B--2---:R-:W-:-:S06]  /*7590*/  CS2R R10, SRZ ;  /* 0x00000000000a7805 */ /* 0x004fcc000001ff00 */
[----:B------:R1:W5:Y:S06]  /*75a0*/  @!P1 LD.E.64 R10, [R12.64] ;  /* 0x000000080c0a9980 */ /* 0x00036c000c101b00 */
[----:B------:R-:W-:-:S05]  /*75b0*/  @!P0 IADD3 R4, P1, R4, R23, RZ ;  /* 0x0000001704048210 */ /* 0x000fca0007f3e0ff */
[----:B------:R-:W-:Y:S01]  /*75c0*/  @!P0 IMAD.X R5, R5, 0x1, R22, P1 ;  /* 0x0000000105058824 */ /* 0x000fe200008e0616 */
[----:B------:R-:W-:Y:S01]  /*75d0*/  @!P0 IADD3 R2, P1, R2, R23, RZ ;  /* 0x0000001702028210 */ /* 0x000fe20007f3e0ff */
[----:B---3--:R-:W-:-:S04]  /*75e0*/  CS2R R20, SRZ ;  /* 0x0000000000147805 */ /* 0x008fc8000001ff00 */
[----:B------:R-:W-:Y:S02]  /*75f0*/  @!P0 IMAD.X R3, R3, 0x1, R22, P1 ;  /* 0x0000000103038824 */ /* 0x000fe400008e0616 */
[----:B------:R2:W5:Y:S01]  /*7600*/  @!P0 LD.E.64 R20, [R4.64] ;  /* 0x0000000804148980 */ /* 0x000562000c101b00 */
[----:B-1----:R-:W-:-:S06]  /*7610*/  CS2R R12, SRZ ;  /* 0x00000000000c7805 */ /* 0x002fcc000001ff00 */
[----:B------:R2:W5:Y:S02]  /*7620*/  @!P0 LD.E.64 R12, [R2.64] ;  /* 0x00000008020c8980 */ /* 0x000564000c101b00 */
.L_x_213:
[----:B-123--:R-:W-:Y:S05]  /*7630*/  BSYNC B0 ;  /* 0x0000000000007941 */ /* 0x00efea0003800000 */
.L_x_212:
[----:B-----5:R-:W-:Y:S01]  /*7640*/  IMAD.MOV.U32 R35, RZ, RZ, R14 ;  /* 0x000000ffff237224 */ /* 0x020fe200078e000e */
[----:B------:R-:W-:Y:S01]  /*7650*/  SHF.R.U64 R2, R14, 0x10, R15 ;  /* 0x000000100e027819 */ /* 0x000fe2000000120f */
[----:B------:R-:W-:Y:S01]  /*7660*/  IMAD.MOV.U32 R30, RZ, RZ, R18 ;  /* 0x000000ffff1e7224 */ /* 0x000fe200078e0012 */
[--C-:B------:R-:W-:Y:S01]  /*7670*/  SHF.R.U64 R28, R18, 0x10, R19.reuse ;  /* 0x00000010121c7819 */ /* 0x100fe20000001213 */
[----:B------:R-:W-:Y:S01]  /*7680*/  IMAD.MOV.U32 R29, RZ, RZ, R19 ;  /* 0x000000ffff1d7224 */ /* 0x000fe200078e0013 */
[----:B------:R-:W-:Y:S01]  /*7690*/  PRMT R35, R35, 0x5410, R2 ;  /* 0x0000541023237816 */ /* 0x000fe20000000002 */
[----:B------:R-:W-:Y:S01]  /*76a0*/  IMAD R2, R229, -0x80, R37 ;  /* 0xffffff80e5027824 */ /* 0x000fe200078e0225 */
[----:B------:R-:W-:Y:S01]  /*76b0*/  PRMT R28, R30, 0x5410, R28 ;  /* 0x000054101e1c7816 */ /* 0x000fe2000000001c */
[----:B------:R-:W-:Y:S01]  /*76c0*/  IMAD.MOV.U32 R36, RZ, RZ, R15 ;  /* 0x000000ffff247224 */ /* 0x000fe200078e000f */
[----:B------:R-:W-:Y:S01]  /*76d0*/  SHF.R.U32.HI R23, RZ, 0x10, R19 ;  /* 0x00000010ff177819 */ /* 0x000fe20000011613 */
[----:B------:R-:W-:Y:S01]  /*76e0*/  IMAD.MOV.U32 R26, RZ, RZ, R20 ;  /* 0x000000ffff1a7224 */ /* 0x000fe200078e0014 */
[----:B------:R-:W-:Y:S01]  /*76f0*/  IMNMX R30, R2, 0x80, PT ;  /* 0x00000080021e7817 */ /* 0x000fe20003800200 */
[----:B------:R-:W-:Y:S01]  /*7700*/  IMAD.MOV.U32 R25, RZ, RZ, R21 ;  /* 0x000000ffff197224 */ /* 0x000fe200078e0015 */
[----:B------:R-:W-:Y:S01]  /*7710*/  SHF.R.U32.HI R31, RZ, 0x10, R15 ;  /* 0x00000010ff1f7819 */ /* 0x000fe2000001160f */
[----:B------:R-:W-:Y:S01]  /*7720*/  IMAD.MOV.U32 R34, RZ, RZ, R16 ;  /* 0x000000ffff227224 */ /* 0x000fe200078e0010 */
[----:B------:R-:W-:Y:S01]  /*7730*/  ISETP.GE.AND P0, PT, R208, R30, PT ;  /* 0x0000001ed000720c */ /* 0x000fe20003f06270 */
[----:B------:R-:W-:Y:S01]  /*7740*/  IMAD.MOV.U32 R33, RZ, RZ, R17 ;  /* 0x000000ffff217224 */ /* 0x000fe200078e0011 */
[--C-:B------:R-:W-:Y:S01]  /*7750*/  SHF.R.U64 R24, R20, 0x10, R21.reuse ;  /* 0x0000001014187819 */ /* 0x100fe20000001215 */
[----:B------:R-:W-:Y:S01]  /*7760*/  IMAD.MOV.U32 R22, RZ, RZ, R6 ;  /* 0x000000ffff167224 */ /* 0x000fe200078e0006 */
[----:B------:R-:W-:Y:S01]  /*7770*/  SHF.R.U32.HI R19, RZ, 0x10, R21 ;  /* 0x00000010ff137819 */ /* 0x000fe20000011615 */
        /* <DEDUP_REMOVED lines=9> */
[----:B------:R-:W-:Y:S01]  /*7810*/  SHF.R.U64 R16, R8, 0x10, R9 ;  /* 0x0000001008107819 */ /* 0x000fe20000001209 */
[----:B------:R-:W-:Y:S01]  /*7820*/  IMAD.MOV.U32 R5, RZ, RZ, R13 ;  /* 0x000000ffff057224 */ /* 0x000fe200078e000d */
[----:B------:R-:W-:Y:S01]  /*7830*/  SHF.R.U32.HI R7, RZ, 0x10, R9 ;  /* 0x00000010ff077819 */ /* 0x000fe20000011609 */
[--C-:B------:R-:W-:Y:S01]  /*7840*/  IMAD.MOV.U32 R9, RZ, RZ, R11.reuse ;  /* 0x000000ffff097224 */ /* 0x100fe200078e000b */
[----:B------:R-:W-:Y:S01]  /*7850*/  SHF.R.U64 R8, R10, 0x10, R11 ;  /* 0x000000100a087819 */ /* 0x000fe2000000120b */
[----:B------:R-:W-:-:S04]  /*7860*/  DEPBAR.LE SB0, 0x1 ;  /* 0x000080400000791a */ /* 0x000fc80000000000 */
[----:B------:R-:W-:Y:S01]  /*7870*/  SHF.R.U32.HI R3, RZ, 0x10, R11 ;  /* 0x00000010ff037819 */ /* 0x000fe2000001160b */
[----:B------:R-:W-:Y:S01]  /*7880*/  BSSY B1, `(.L_x_214) ;  /* 0x00000b9000017945 */ /* 0x000fe20003800000 */
[--C-:B------:R-:W-:Y:S02]  /*7890*/  SHF.R.U64 R4, R12, 0x10, R13.reuse ;  /* 0x000000100c047819 */ /* 0x100fe4000000120d */
[----:B------:R-:W-:Y:S02]  /*78a0*/  SHF.R.U32.HI R0, RZ, 0x10, R13 ;  /* 0x00000010ff007819 */ /* 0x000fe4000001160d */
[----:B------:R-:W-:Y:S02]  /*78b0*/  PRMT R23, R29, 0x5410, R23 ;  /* 0x000054101d177816 */ /* 0x000fe40000000017 */
[----:B------:R-:W-:Y:S02]  /*78c0*/  PRMT R29, R25, 0x5410, R19 ;  /* 0x00005410191d7816 */ /* 0x000fe40000000013 */
[----:B------:R-:W-:-:S02]  /*78d0*/  PRMT R26, R26, 0x5410, R24 ;  /* 0x000054101a1a7816 */ /* 0x000fc40000000018 */
[----:B------:R-:W-:Y:S02]  /*78e0*/  PRMT R19, R22, 0x5410, R20 ;  /* 0x0000541016137816 */ /* 0x000fe40000000014 */
[----:B------:R-:W-:Y:S02]  /*78f0*/  PRMT R31, R36, 0x5410, R31 ;  /* 0x00005410241f7816 */ /* 0x000fe4000000001f */
[----:B------:R-:W-:Y:S02]  /*7900*/  PRMT R32, R34, 0x5410, R32 ;  /* 0x0000541022207816 */ /* 0x000fe40000000020 */
[----:B------:R-:W-:Y:S02]  /*7910*/  PRMT R27, R33, 0x5410, R27 ;  /* 0x00005410211b7816 */ /* 0x000fe4000000001b */
[----:B------:R-:W-:Y:S02]  /*7920*/  PRMT R21, R21, 0x5410, R15 ;  /* 0x0000541015157816 */ /* 0x000fe4000000000f */
[----:B------:R-:W-:-:S02]  /*7930*/  PRMT R18, R18, 0x5410, R16 ;  /* 0x0000541012127816 */ /* 0x000fc40000000010 */
[----:B------:R-:W-:Y:S02]  /*7940*/  PRMT R17, R17, 0x5410, R7 ;  /* 0x0000541011117816 */ /* 0x000fe40000000007 */
[----:B------:R-:W-:Y:S02]  /*7950*/  PRMT R20, R14, 0x5410, R8 ;  /* 0x000054100e147816 */ /* 0x000fe40000000008 */
[----:B------:R-:W-:Y:S02]  /*7960*/  PRMT R22, R9, 0x5410, R3 ;  /* 0x0000541009167816 */ /* 0x000fe40000000003 */
[----:B------:R-:W-:Y:S02]  /*7970*/  PRMT R24, R6, 0x5410, R4 ;  /* 0x0000541006187816 */ /* 0x000fe40000000004 */
[----:B------:R-:W-:Y:S01]  /*7980*/  PRMT R25, R5, 0x5410, R0 ;  /* 0x0000541005197816 */ /* 0x000fe20000000000 */
[----:B------:R-:W-:Y:S06]  /*7990*/  BAR.SYNC.DEFER_BLOCKING 0x0 ;  /* 0x0000000000007b1d */ /* 0x000fec0000010000 */
[----:B------:R-:W-:Y:S05]  /*79a0*/  @P0 BRA `(.L_x_215) ;  /* 0x00000a6000000947 */ /* 0x000fea0003800000 */
[----:B------:R-:W-:Y:S01]  /*79b0*/  ISETP.GE.AND P0, PT, R138, c[0x0][0x27c], PT ;  /* 0x00009f008a007a0c */ /* 0x000fe20003f06270 */
[----:B------:R-:W-:-:S12]  /*79c0*/  BSSY B0, `(.L_x_216) ;  /* 0x0000028000007945 */ /* 0x000fd80003800000 */
[----:B------:R-:W-:Y:S05]  /*79d0*/  @P0 BRA `(.L_x_217) ;  /* 0x0000026000000947 */ /* 0x000fea0003800000 */
[----:B------:R-:W1:Y:S01]  /*79e0*/  LDS.128 R4, [R198+0x10080] ;  /* 0x01008000c6047984 */ /* 0x000e620000000c00 */
[----:B------:R-:W-:Y:S01]  /*79f0*/  SHF.L.U32 R3, R35, 0x10, RZ ;  /* 0x0000001023037819 */ /* 0x000fe200000006ff */
[----:B------:R-:W-:Y:S01]  /*7a00*/  IMAD.U32 R0, R19, 0x10000, RZ ;  /* 0x0001000013007824 */ /* 0x000fe200078e00ff */
[----:B------:R-:W-:Y:S02]  /*7a10*/  LOP3.LUT R2, R35, 0xffff0000, RZ, 0xc0, !PT ;  /* 0xffff000023027812 */ /* 0x000fe400078ec0ff */
[C---:B-1----:R-:W-:Y:S01]  /*7a20*/  SHF.L.U32 R9, R4.reuse, 0x10, RZ ;  /* 0x0000001004097819 */ /* 0x042fe200000006ff */
[----:B------:R-:W-:Y:S01]  /*7a30*/  IMAD.U32 R13, R7, 0x10000, RZ ;  /* 0x00010000070d7824 */ /* 0x000fe200078e00ff */
[----:B------:R-:W-:Y:S02]  /*7a40*/  LOP3.LUT R8, R4, 0xffff0000, RZ, 0xc0, !PT ;  /* 0xffff000004087812 */ /* 0x000fe400078ec0ff */
[C---:B------:R-:W-:Y:S02]  /*7a50*/  SHF.L.U32 R12, R5.reuse, 0x10, RZ ;  /* 0x00000010050c7819 */ /* 0x040fe400000006ff */
[----:B------:R-:W-:Y:S01]  /*7a60*/  LOP3.LUT R4, R5, 0xffff0000, RZ, 0xc0, !PT ;  /* 0xffff000005047812 */ /* 0x000fe200078ec0ff */
[CC--:B------:R-:W-:Y:S01]  /*7a70*/  FMUL.FTZ R15, R8.reuse, R0.reuse ;  /* 0x00000000080f7220 */ /* 0x0c0fe20000410000 */
[----:B------:R-:W-:Y:S01]  /*7a80*/  LOP3.LUT R5, R19, 0xffff0000, RZ, 0xc0, !PT ;  /* 0xffff000013057812 */ /* 0x000fe200078ec0ff */
[-C--:B------:R-:W-:Y:S01]  /*7a90*/  FMUL.FTZ R14, R8, R3.reuse ;  /* 0x00000003080e7220 */ /* 0x080fe20000410000 */
[C---:B------:R-:W-:Y:S01]  /*7aa0*/  SHF.L.U32 R11, R6.reuse, 0x10, RZ ;  /* 0x00000010060b7819 */ /* 0x040fe200000006ff */
[----:B------:R-:W-:Y:S01]  /*7ab0*/  FFMA.FTZ R16, R9, R3, -R15 ;  /* 0x0000000309107223 */ /* 0x000fe2000001080f */
[----:B------:R-:W-:Y:S01]  /*7ac0*/  LOP3.LUT R10, R6, 0xffff0000, RZ, 0xc0, !PT ;  /* 0xffff0000060a7812 */ /* 0x000fe200078ec0ff */
[CC--:B------:R-:W-:Y:S01]  /*7ad0*/  FMUL.FTZ R8, R4.reuse, R5.reuse ;  /* 0x0000000504087220 */ /* 0x0c0fe20000410000 */
[----:B------:R-:W-:Y:S01]  /*7ae0*/  LOP3.LUT R6, R7, 0xffff0000, RZ, 0xc0, !PT ;  /* 0xffff000007067812 */ /* 0x000fe200078ec0ff */
[----:B------:R-:W-:Y:S01]  /*7af0*/  FFMA.FTZ R15, R9, R0, R14 ;  /* 0x00000000090f7223 */ /* 0x000fe2000001000e */
[----:B------:R-:W-:Y:S01]  /*7b00*/  LOP3.LUT R0, R21, 0xffff0000, RZ, 0xc0, !PT ;  /* 0xffff000015007812 */ /* 0x000fe200078ec0ff */
[-C--:B------:R-:W-:Y:S01]  /*7b10*/  FMUL.FTZ R7, R4, R2.reuse ;  /* 0x0000000204077220 */ /* 0x080fe20000410000 */
[----:B------:R-:W-:Y:S01]  /*7b20*/  SHF.L.U32 R4, R31, 0x10, RZ ;  /* 0x000000101f047819 */ /* 0x000fe200000006ff */
[C---:B------:R-:W-:Y:S01]  /*7b30*/  FFMA.FTZ R14, R12.reuse, R2, -R8 ;  /* 0x000000020c0e7223 */ /* 0x040fe20000010808 */
[----:B------:R-:W-:Y:S01]  /*7b40*/  SHF.L.U32 R2, R21, 0x10, RZ ;  /* 0x0000001015027819 */ /* 0x000fe200000006ff */
[----:B------:R-:W-:Y:S01]  /*7b50*/  FFMA.FTZ R9, R12, R5, R7 ;  /* 0x000000050c097223 */ /* 0x000fe20000010007 */
[----:B------:R-:W-:Y:S01]  /*7b60*/  LOP3.LUT R3, R31, 0xffff0000, RZ, 0xc0, !PT ;  /* 0xffff00001f037812 */ /* 0x000fe200078ec0ff */
[----:B------:R-:W-:-:S02]  /*7b70*/  FMUL.FTZ R7, R6, R0 ;  /* 0x0000000006077220 */ /* 0x000fc40000410000 */
[C---:B------:R-:W-:Y:S02]  /*7b80*/  FMUL.FTZ R8, R10.reuse, R2 ;  /* 0x000000020a087220 */ /* 0x040fe40000410000 */
[-C--:B------:R-:W-:Y:S02]  /*7b90*/  FMUL.FTZ R5, R10, R4.reuse ;  /* 0x000000040a057220 */ /* 0x080fe40000410000 */
[-C--:B------:R-:W-:Y:S02]  /*7ba0*/  FMUL.FTZ R6, R6, R3.reuse ;  /* 0x0000000306067220 */ /* 0x080fe40000410000 */
[----:B------:R-:W-:Y:S01]  /*7bb0*/  FFMA.FTZ R8, R11, R4, -R8 ;  /* 0x000000040b087223 */ /* 0x000fe20000010808 */
[----:B------:R-:W-:Y:S01]  /*7bc0*/  F2FP.BF16.PACK_AB R4, R15, R16 ;  /* 0x000000100f04723e */ /* 0x000fe200000010ff */
[----:B------:R-:W-:Y:S01]  /*7bd0*/  FFMA.FTZ R2, R11, R2, R5 ;  /* 0x000000020b027223 */ /* 0x000fe20000010005 */
[----:B------:R-:W-:Y:S01]  /*7be0*/  F2FP.BF16.PACK_AB R5, R9, R14 ;  /* 0x0000000e0905723e */ /* 0x000fe200000010ff */
[----:B------:R-:W-:-:S02]  /*7bf0*/  FFMA.FTZ R3, R13, R3, -R7 ;  /* 0x000000030d037223 */ /* 0x000fc40000010807 */
[----:B------:R-:W-:Y:S01]  /*7c00*/  FFMA.FTZ R0, R13, R0, R6 ;  /* 0x000000000d007223 */ /* 0x000fe20000010006 */
[----:B------:R-:W-:-:S04]  /*7c10*/  F2FP.BF16.PACK_AB R6, R2, R8 ;  /* 0x000000080206723e */ /* 0x000fc800000010ff */
[----:B------:R-:W-:-:S05]  /*7c20*/  F2FP.BF16.PACK_AB R7, R0, R3 ;  /* 0x000000030007723e */ /* 0x000fca00000010ff */
[----:B------:R1:W-:Y:S02]  /*7c30*/  STS.128 [R198+0x10080], R4 ;  /* 0x01008004c6007388 */ /* 0x0003e40000000c00 */
.L_x_217:
[----:B------:R-:W-:Y:S05]  /*7c40*/  BSYNC B0 ;  /* 0x0000000000007941 */ /* 0x000fea0003800000 */
.L_x_216:
[----:B------:R-:W-:Y:S01]  /*7c50*/  ISETP.GE.AND P0, PT, R142, c[0x0][0x27c], PT ;  /* 0x00009f008e007a0c */ /* 0x000fe20003f06270 */
[----:B------:R-:W-:-:S12]  /*7c60*/  BSSY B0, `(.L_x_218) ;  /* 0x0000028000007945 */ /* 0x000fd80003800000 */
[----:B------:R-:W-:Y:S05]  /*7c70*/  @P0 BRA `(.L_x_219) ;  /* 0x0000026000000947 */ /* 0x000fea0003800000 */
[----:B-1----:R-:W1:Y:S01]  /*7c80*/  LDS.128 R4, [R198+0x14080] ;  /* 0x01408000c6047984 */ /* 0x002e620000000c00 */
        /* <DEDUP_REMOVED lines=8> */
[-C--:B------:R-:W-:Y:S01]  /*7d10*/  FMUL.FTZ R15, R8, R0.reuse ;  /* 0x00000000080f7220 */ /* 0x080fe20000410000 */
        /* <DEDUP_REMOVED lines=28> */
.L_x_219:
[----:B------:R-:W-:Y:S05]  /*7ee0*/  BSYNC B0 ;  /* 0x0000000000007941 */ /* 0x000fea0003800000 */
.L_x_218:
        /* <DEDUP_REMOVED lines=18> */
[-C--:B------:R-:W-:Y:S01]  /*8010*/  FMUL.FTZ R8, R4, R5.reuse ;  /* 0x0000000504087220 */ /* 0x080fe20000410000 */
[----:B------:R-:W-:Y:S01]  /*8020*/  LOP3.LUT R6, R7, 0xffff0000, RZ, 0xc0, !PT ;  /* 0xffff000007067812 */ /* 0x000fe200078ec0ff */
[----:B------:R-:W-:Y:S01]  /*8030*/  FFMA.FTZ R15, R9, R0, R14 ;  /* 0x00000000090f7223 */ /* 0x000fe2000001000e */
[----:B------:R-:W-:Y:S01]  /*8040*/  LOP3.LUT R0, R22, 0xffff0000, RZ, 0xc0, !PT ;  /* 0xffff000016007812 */ /* 0x000fe200078ec0ff */
[-C--:B------:R-:W-:Y:S01]  /*8050*/  FMUL.FTZ R7, R4, R2.reuse ;  /* 0x0000000204077220 */ /* 0x080fe20000410000 */
[C---:B------:R-:W-:Y:S01]  /*8060*/  SHF.L.U32 R4, R23.reuse, 0x10, RZ ;  /* 0x0000001017047819 */ /* 0x040fe200000006ff */
[----:B------:R-:W-:Y:S01]  /*8070*/  FFMA.FTZ R14, R12, R2, -R8 ;  /* 0x000000020c0e7223 */ /* 0x000fe20000010808 */
        /* <DEDUP_REMOVED lines=16> */
.L_x_221:
[----:B------:R-:W-:Y:S05]  /*8180*/  BSYNC B0 ;  /* 0x0000000000007941 */ /* 0x000fea0003800000 */
.L_x_220:
[----:B------:R-:W-:-:S13]  /*8190*/  ISETP.GE.AND P0, PT, R141, c[0x0][0x27c], PT ;  /* 0x00009f008d007a0c */ /* 0x000fda0003f06270 */
        /* <DEDUP_REMOVED lines=39> */
.L_x_215:
[----:B------:R-:W-:Y:S05]  /*8410*/  BSYNC B1 ;  /* 0x0000000000017941 */ /* 0x000fea0003800000 */
.L_x_214:
[----:B------:R-:W-:Y:S01]  /*8420*/  IADD3 R0, R208, 0x20, RZ ;  /* 0x00000020d0007810 */ /* 0x000fe20007ffe0ff */
[----:B------:R-:W-:Y:S03]  /*8430*/  BSSY B1, `(.L_x_222) ;  /* 0x00000a9000017945 */ /* 0x000fe60003800000 */
[----:B------:R-:W-:-:S13]  /*8440*/  ISETP.GE.AND P0, PT, R0, R30, PT ;  /* 0x0000001e0000720c */ /* 0x000fda0003f06270 */
[----:B------:R-:W-:Y:S05]  /*8450*/  @P0 BRA `(.L_x_223) ;  /* 0x00000a6000000947 */ /* 0x000fea0003800000 */
        /* <DEDUP_REMOVED lines=14> */
[C---:B------:R-:W-:Y:S01]  /*8540*/  FMUL.FTZ R14, R3.reuse, R8 ;  /* 0x00000008030e7220 */ /* 0x040fe20000410000 */
[C---:B------:R-:W-:Y:S01]  /*8550*/  SHF.L.U32 R11, R6.reuse, 0x10, RZ ;  /* 0x00000010060b7819 */ /* 0x040fe200000006ff */
[-C--:B------:R-:W-:Y:S01]  /*8560*/  FFMA.FTZ R16, R3, R9.reuse, -R15 ;  /* 0x0000000903107223 */ /* 0x080fe2000001080f */
[----:B------:R-:W-:Y:S01]  /*8570*/  LOP3.LUT R10, R6, 0xffff0000, RZ, 0xc0, !PT ;  /* 0xffff0000060a7812 */ /* 0x000fe200078ec0ff */
[-C--:B------:R-:W-:Y:S01]  /*8580*/  FMUL.FTZ R8, R5, R4.reuse ;  /* 0x0000000405087220 */ /* 0x080fe20000410000 */
[----:B------:R-:W-:Y:S01]  /*8590*/  LOP3.LUT R6, R7, 0xffff0000, RZ, 0xc0, !PT ;  /* 0xffff000007067812 */ /* 0x000fe200078ec0ff */
[----:B------:R-:W-:Y:S01]  /*85a0*/  FFMA.FTZ R15, R0, R9, R14 ;  /* 0x00000009000f7223 */ /* 0x000fe2000001000e */
[----:B------:R-:W-:Y:S01]  /*85b0*/  LOP3.LUT R0, R21, 0xffff0000, RZ, 0xc0, !PT ;  /* 0xffff000015007812 */ /* 0x000fe200078ec0ff */
[C---:B------:R-:W-:Y:S01]  /*85c0*/  FMUL.FTZ R7, R2.reuse, R4 ;  /* 0x0000000402077220 */ /* 0x040fe20000410000 */
[----:B------:R-:W-:Y:S01]  /*85d0*/  SHF.L.U32 R4, R31, 0x10, RZ ;  /* 0x000000101f047819 */ /* 0x000fe200000006ff */
[-C--:B------:R-:W-:Y:S01]  /*85e0*/  FFMA.FTZ R14, R2, R12.reuse, -R8 ;  /* 0x0000000c020e7223 */ /* 0x080fe20000010808 */
[----:B------:R-:W-:Y:S01]  /*85f0*/  SHF.L.U32 R2, R21, 0x10, RZ ;  /* 0x0000001015027819 */ /* 0x000fe200000006ff */
[----:B------:R-:W-:Y:S01]  /*8600*/  FFMA.FTZ R9, R5, R12, R7 ;  /* 0x0000000c05097223 */ /* 0x000fe20000010007 */
[----:B------:R-:W-:Y:S01]  /*8610*/  LOP3.LUT R3, R31, 0xffff0000, RZ, 0xc0, !PT ;  /* 0xffff00001f037812 */ /* 0x000fe200078ec0ff */
[----:B------:R-:W-:-:S02]  /*8620*/  FMUL.FTZ R7, R0, R6 ;  /* 0x0000000600077220 */ /* 0x000fc40000410000 */
[-C--:B------:R-:W-:Y:S02]  /*8630*/  FMUL.FTZ R8, R2, R10.reuse ;  /* 0x0000000a02087220 */ /* 0x080fe40000410000 */
[C---:B------:R-:W-:Y:S02]  /*8640*/  FMUL.FTZ R5, R4.reuse, R10 ;  /* 0x0000000a04057220 */ /* 0x040fe40000410000 */
[----:B------:R-:W-:Y:S02]  /*8650*/  FMUL.FTZ R6, R3, R6 ;  /* 0x0000000603067220 */ /* 0x000fe40000410000 */
[-C--:B------:R-:W-:Y:S01]  /*8660*/  FFMA.FTZ R8, R4, R11.reuse, -R8 ;  /* 0x0000000b04087223 */ /* 0x080fe20000010808 */
        /* <DEDUP_REMOVED lines=8> */
.L_x_225:
[----:B------:R-:W-:Y:S05]  /*86f0*/  BSYNC B0 ;  /* 0x0000000000007941 */ /* 0x000fea0003800000 */
.L_x_224:
        /* <DEDUP_REMOVED lines=41> */
.L_x_227:
[----:B------:R-:W-:Y:S05]  /*8990*/  BSYNC B0 ;  /* 0x0000000000007941 */ /* 0x000fea0003800000 */
.L_x_226:
        /* <DEDUP_REMOVED lines=41> */
.L_x_229:
[----:B------:R-:W-:Y:S05]  /*8c30*/  BSYNC B0 ;  /* 0x0000000000007941 */ /* 0x000fea0003800000 */
.L_x_228:
        /* <DEDUP_REMOVED lines=40> */
.L_x_223:
[----:B------:R-:W-:Y:S05]  /*8ec0*/  BSYNC B1 ;  /* 0x0000000000017941 */ /* 0x000fea0003800000 */
.L_x_222:
        /* <DEDUP_REMOVED lines=45> */
.L_x_233:
[----:B------:R-:W-:Y:S05]  /*91a0*/  BSYNC B0 ;  /* 0x0000000000007941 */ /* 0x000fea0003800000 */
.L_x_232:
        /* <DEDUP_REMOVED lines=41> */
.L_x_235:
[----:B------:R-:W-:Y:S05]  /*9440*/  BSYNC B0 ;  /* 0x0000000000007941 */ /* 0x000fea0003800000 */
.L_x_234:
        /* <DEDUP_REMOVED lines=41> */
.L_x_237:
[----:B------:R-:W-:Y:S05]  /*96e0*/  BSYNC B0 ;  /* 0x0000000000007941 */ /* 0x000fea0003800000 */
.L_x_236:
        /* <DEDUP_REMOVED lines=40> */
.L_x_231:
[----:B------:R-:W-:Y:S05]  /*9970*/  BSYNC B1 ;  /* 0x0000000000017941 */ /* 0x000fea0003800000 */
.L_x_230:
[----:B------:R-:W-:-:S04]  /*9980*/  IADD3 R0, R208, 0x60, RZ ;  /* 0x00000060d0007810 */ /* 0x000fc80007ffe0ff */
        /* <DEDUP_REMOVED lines=43> */
.L_x_240:
[----:B------:R-:W-:Y:S05]  /*9c40*/  BSYNC B0 ;  /* 0x0000000000007941 */ /* 0x000fea0003800000 */
.L_x_239:
        /* <DEDUP_REMOVED lines=41> */
.L_x_242:
[----:B------:R-:W-:Y:S05]  /*9ee0*/  BSYNC B0 ;  /* 0x0000000000007941 */ /* 0x000fea0003800000 */
.L_x_241:
        /* <DEDUP_REMOVED lines=41> */
.L_x_244:
[----:B------:R-:W-:Y:S05]  /*a180*/  BSYNC B0 ;  /* 0x0000000000007941 */ /* 0x000fea0003800000 */
.L_x_243:
        /* <DEDUP_REMOVED lines=39> */
[----:B------:R1:W-:Y:S01]  /*a400*/  STS.128 [R198+0x1f080], R4 ;  /* 0x01f08004c6007388 */ /* 0x0003e20000000c00 */
[----:B------:R-:W-:Y:S05]  /*a410*/  BRA `(.L_x_238) ;  /* 0x000035f000007947 */ /* 0x000fea0003800000 */
.L_x_211:
        /* <DEDUP_REMOVED lines=8> */
[----:B------:R-:W-:Y:S01]  /*a4a0*/  CS2R R4, SRZ ;  /* 0x0000000000047805 */ /* 0x000fe2000001ff00 */
[----:B------:R-:W3:Y:S01]  /*a4b0*/  SHFL.IDX PT, R23, R2, RZ, 0x181f ;  /* 0x00181fff02177589 */ /* 0x000ee200000e0000 */
[----:B------:R-:W-:Y:S01]  /*a4c0*/  CS2R R14, SRZ ;  /* 0x00000000000e7805 */ /* 0x000fe2000001ff00 */
[----:B----4-:R-:W-:-:S02]  /*a4d0*/  CS2R R12, SRZ ;  /* 0x00000000000c7805 */ /* 0x010fc4000001ff00 */
[----:B------:R4:W1:Y:S02]  /*a4e0*/  SHFL.IDX PT, R22, R6, RZ, 0x181f ;  /* 0x00181fff06167589 */ /* 0x00086400000e0000 */
[----:B----4-:R-:W-:Y:S01]  /*a4f0*/  CS2R R6, SRZ ;  /* 0x0000000000067805 */ /* 0x010fe2000001ff00 */
[----:B------:R-:W-:Y:S05]  /*a500*/  @P0 BRA `(.L_x_246) ;  /* 0x0000016000000947 */ /* 0x000fea0003800000 */
[----:B-123--:R-:W-:-:S13]  /*a510*/  ISETP.GE.AND P1, PT, R132, c[0x0][0x27c], PT ;  /* 0x00009f0084007a0c */ /* 0x00efda0003f26270 */
[C---:B------:R-:W-:Y:S01]  /*a520*/  @!P1 IMAD.SHL.U32 R2, R132.reuse, 0x2, RZ ;  /* 0x0000000284029824 */ /* 0x040fe200078e00ff */
[----:B------:R-:W-:-:S04]  /*a530*/  @!P1 SHF.L.U64.HI R0, R132, 0x1, R133 ;  /* 0x0000000184009819 */ /* 0x000fc80000010285 */
[----:B------:R-:W-:-:S05]  /*a540*/  @!P1 IADD3 R4, P0, R20, R2, RZ ;  /* 0x0000000214049210 */ /* 0x000fca0007f1e0ff */
[----:B------:R-:W-:Y:S01]  /*a550*/  @!P1 IMAD.X R5, R21, 0x1, R0, P0 ;  /* 0x0000000115059824 */ /* 0x000fe200000e0600 */
[----:B------:R-:W-:-:S04]  /*a560*/  @!P1 IADD3 R2, P0, R22, R2, RZ ;  /* 0x0000000216029210 */ /* 0x000fc80007f1e0ff */
[----:B------:R1:W5:Y:S01]  /*a570*/  @!P1 LD.E.128 R16, [R4.64] ;  /* 0x0000000804109980 */ /* 0x000362000c101d00 */
[----:B------:R-:W-:Y:S01]  /*a580*/  @!P1 IMAD.X R3, R23, 0x1, R0, P0 ;  /* 0x0000000117039824 */ /* 0x000fe200000e0600 */
[----:B------:R-:W-:-:S04]  /*a590*/  ISETP.GE.AND P0, PT, R135, c[0x0][0x27c], PT ;  /* 0x00009f0087007a0c */ /* 0x000fc80003f06270 */
[----:B------:R2:W5:Y:S09]  /*a5a0*/  @!P1 LD.E.128 R12, [R2.64] ;  /* 0x00000008020c9980 */ /* 0x000572000c101d00 */
[C---:B------:R-:W-:Y:S01]  /*a5b0*/  @!P0 IMAD.SHL.U32 R6, R204.reuse, 0x2, RZ ;  /* 0x00000002cc068824 */ /* 0x040fe200078e00ff */
[----:B------:R-:W-:-:S04]  /*a5c0*/  @!P0 SHF.L.U64.HI R0, R204, 0x1, R209 ;  /* 0x00000001cc008819 */ /* 0x000fc800000102d1 */
[----:B------:R-:W-:-:S05]  /*a5d0*/  @!P0 IADD3 R20, P1, R20, R6, RZ ;  /* 0x0000000614148210 */ /* 0x000fca0007f3e0ff */
[----:B------:R-:W-:Y:S01]  /*a5e0*/  @!P0 IMAD.X R21, R21, 0x1, R0, P1 ;  /* 0x0000000115158824 */ /* 0x000fe200008e0600 */
[----:B------:R-:W-:Y:S01]  /*a5f0*/  CS2R R10, SRZ ;  /* 0x00000000000a7805 */ /* 0x000fe2000001ff00 */
[----:B------:R-:W-:Y:S01]  /*a600*/  CS2R R8, SRZ ;  /* 0x0000000000087805 */ /* 0x000fe2000001ff00 */
[----:B--2---:R-:W-:Y:S01]  /*a610*/  @!P0 IADD3 R2, P1, R22, R6, RZ ;  /* 0x0000000616028210 */ /* 0x004fe20007f3e0ff */
[----:B-1----:R-:W-:Y:S01]  /*a620*/  CS2R R4, SRZ ;  /* 0x0000000000047805 */ /* 0x002fe2000001ff00 */
[----:B------:R-:W-:-:S03]  /*a630*/  CS2R R6, SRZ ;  /* 0x0000000000067805 */ /* 0x000fc6000001ff00 */
[----:B------:R1:W5:Y:S01]  /*a640*/  @!P0 LD.E.128 R8, [R20.64] ;  /* 0x0000000814088980 */ /* 0x000362000c101d00 */
[----:B------:R-:W-:-:S05]  /*a650*/  @!P0 IMAD.X R3, R23, 0x1, R0, P1 ;  /* 0x0000000117038824 */ /* 0x000fca00008e0600 */
[----:B------:R1:W5:Y:S02]  /*a660*/  @!P0 LD.E.128 R4, [R2.64] ;  /* 0x0000000802048980 */ /* 0x000364000c101d00 */
.L_x_246:
[----:B-123--:R-:W-:Y:S05]  /*a670*/  BSYNC B0 ;  /* 0x0000000000007941 */ /* 0x00efea0003800000 */
.L_x_245:
[----:B-----5:R-:W-:Y:S01]  /*a680*/  IMAD.MOV.U32 R34, RZ, RZ, R16 ;  /* 0x000000ffff227224 */ /* 0x020fe200078e0010 */
[----:B------:R-:W-:Y:S01]  /*a690*/  SHF.R.U64 R0, R16, 0x10, R17 ;  /* 0x0000001010007819 */ /* 0x000fe20000001211 */
[----:B------:R-:W-:Y:S01]  /*a6a0*/  IMAD.MOV.U32 R33, RZ, RZ, R18 ;  /* 0x000000ffff217224 */ /* 0x000fe200078e0012 */
[----:B------:R-:W-:Y:S01]  /*a6b0*/  SHF.R.U64 R31, R18, 0x10, R19 ;  /* 0x00000010121f7819 */ /* 0x000fe20000001213 */
[----:B------:R-:W-:Y:S01]  /*a6c0*/  IMAD.MOV.U32 R35, RZ, RZ, R17 ;  /* 0x000000ffff237224 */ /* 0x000fe200078e0011 */
[----:B------:R-:W-:Y:S01]  /*a6d0*/  PRMT R34, R34, 0x5410, R0 ;  /* 0x0000541022227816 */ /* 0x000fe20000000000 */
[----:B------:R-:W-:Y:S01]  /*a6e0*/  IMAD R0, R229, -0x80, R37 ;  /* 0xffffff80e5007824 */ /* 0x000fe200078e0225 */
[--C-:B------:R-:W-:Y:S01]  /*a6f0*/  SHF.R.U32.HI R26, RZ, 0x10, R19.reuse ;  /* 0x00000010ff1a7819 */ /* 0x100fe20000011613 */
[----:B------:R-:W-:Y:S01]  /*a700*/  IMAD.MOV.U32 R32, RZ, RZ, R19 ;  /* 0x000000ffff207224 */ /* 0x000fe200078e0013 */
[--C-:B------:R-:W-:Y:S01]  /*a710*/  SHF.R.U64 R23, R10, 0x10, R11.reuse ;  /* 0x000000100a177819 */ /* 0x100fe2000000120b */
[----:B------:R-:W-:Y:S01]  /*a720*/  IMAD.MOV.U32 R25, RZ, RZ, R10 ;  /* 0x000000ffff197224 */ /* 0x000fe200078e000a */
[----:B------:R-:W-:Y:S01]  /*a730*/  IMNMX R46, R0, 0x80, PT ;  /* 0x00000080002e7817 */ /* 0x000fe20003800200 */
[--C-:B------:R-:W-:Y:S01]  /*a740*/  IMAD.MOV.U32 R24, RZ, RZ, R11.reuse ;  /* 0x000000ffff187224 */ /* 0x100fe200078e000b */
[----:B------:R-:W-:Y:S01]  /*a750*/  SHF.R.U32.HI R18, RZ, 0x10, R11 ;  /* 0x00000010ff127819 */ /* 0x000fe2000001160b */
[----:B------:R-:W-:Y:S01]  /*a760*/  IMAD.MOV.U32 R29, RZ, RZ, R8 ;  /* 0x000000ffff1d7224 */ /* 0x000fe200078e0008 */
[----:B------:R-:W-:Y:S01]  /*a770*/  ISETP.GE.AND P0, PT, R208, R46, PT ;  /* 0x0000002ed000720c */ /* 0x000fe20003f06270 */
[----:B------:R-:W-:Y:S01]  /*a780*/  IMAD.MOV.U32 R21, RZ, RZ, R12 ;  /* 0x000000ffff157224 */ /* 0x000fe200078e000c */
[----:B------:R-:W-:Y:S01]  /*a790*/  SHF.R.U32.HI R30, RZ, 0x10, R17 ;  /* 0x00000010ff1e7819 */ /* 0x000fe20000011611 */
[----:B------:R-:W-:Y:S01]  /*a7a0*/  IMAD.MOV.U32 R11, RZ, RZ, R5 ;  /* 0x000000ffff0b7224 */ /* 0x000fe200078e0005 */
[--C-:B------:R-:W-:Y:S01]  /*a7b0*/  SHF.R.U64 R27, R8, 0x10, R9.reuse ;  /* 0x00000010081b7819 */ /* 0x100fe20000001209 */
[----:B------:R-:W-:Y:S01]  /*a7c0*/  IMAD.MOV.U32 R28, RZ, RZ, R9 ;  /* 0x000000ffff1c7224 */ /* 0x000fe200078e0009 */
[--C-:B------:R-:W-:Y:S01]  /*a7d0*/  SHF.R.U64 R19, R12, 0x10, R13.reuse ;  /* 0x000000100c137819 */ /* 0x100fe2000000120d */
[----:B------:R-:W-:Y:S01]  /*a7e0*/  IMAD.MOV.U32 R20, RZ, RZ, R13 ;  /* 0x000000ffff147224 */ /* 0x000fe200078e000d */
[--C-:B------:R-:W-:Y:S01]  /*a7f0*/  SHF.R.U64 R10, R4, 0x10, R5.reuse ;  /* 0x00000010040a7819 */ /* 0x100fe20000001205 */
[----:B------:R-:W-:Y:S01]  /*a800*/  IMAD.MOV.U32 R17, RZ, RZ, R14 ;  /* 0x000000ffff117224 */ /* 0x000fe200078e000e */
[----:B------:R-:W-:Y:S01]  /*a810*/  SHF.R.U32.HI R3, RZ, 0x10, R5 ;  /* 0x00000010ff037819 */ /* 0x000fe20000011605 */
[----:B------:R-:W-:Y:S01]  /*a820*/  IMAD.MOV.U32 R16, RZ, RZ, R15 ;  /* 0x000000ffff107224 */ /* 0x000fe200078e000f */
[----:B------:R-:W-:Y:S01]  /*a830*/  SHF.R.U32.HI R22, RZ, 0x10, R9 ;  /* 0x00000010ff167819 */ /* 0x000fe20000011609 */
[----:B------:R-:W-:Y:S01]  /*a840*/  IMAD.MOV.U32 R12, RZ, RZ, R4 ;  /* 0x000000ffff0c7224 */ /* 0x000fe200078e0004 */
[----:B------:R-:W-:Y:S01]  /*a850*/  SHF.R.U32.HI R13, RZ, 0x10, R13 ;  /* 0x00000010ff0d7819 */ /* 0x000fe2000001160d */
[----:B------:R-:W-:Y:S01]  /*a860*/  IMAD.MOV.U32 R8, RZ, RZ, R6 ;  /* 0x000000ffff087224 */ /* 0x000fe200078e0006 */
[----:B------:R-:W-:Y:S01]  /*a870*/  SHF.R.U64 R14, R14, 0x10, R15 ;  /* 0x000000100e0e7819 */ /* 0x000fe2000000120f */
[----:B------:R-:W-:Y:S01]  /*a880*/  IMAD.MOV.U32 R5, RZ, RZ, R7 ;  /* 0x000000ffff057224 */ /* 0x000fe200078e0007 */
[----:B------:R-:W-:Y:S01]  /*a890*/  SHF.R.U32.HI R9, RZ, 0x10, R15 ;  /* 0x00000010ff097819 */ /* 0x000fe2000001160f */
[----:B------:R-:W-:-:S04]  /*a8a0*/  DEPBAR.LE SB0, 0x1 ;  /* 0x000080400000791a */ /* 0x000fc80000000000 */
[--C-:B------:R-:W-:Y:S01]  /*a8b0*/  SHF.R.U64 R4, R6, 0x10, R7.reuse ;  /* 0x0000001006047819 */ /* 0x100fe20000001207 */
[----:B------:R-:W-:Y:S01]  /*a8c0*/  BSSY B1, `(.L_x_247) ;  /* 0x00000ca000017945 */ /* 0x000fe20003800000 */
[----:B------:R-:W-:Y:S02]  /*a8d0*/  SHF.R.U32.HI R2, RZ, 0x10, R7 ;  /* 0x00000010ff027819 */ /* 0x000fe40000011607 */
        /* <DEDUP_REMOVED lines=18> */
[----:B------:R-:W-:Y:S01]  /*aa00*/  BSSY B0, `(.L_x_249) ;  /* 0x000005a000007945 */ /* 0x000fe20003800000 */
[----:B------:R-:W-:-:S11]  /*aa10*/  SHF.R.U32.HI R50, RZ, 0x3, R217 ;  /* 0x00000003ff327819 */ /* 0x000fd600000116d9 */
[----:B------:R-:W-:Y:S05]  /*aa20*/  @P0 BRA `(.L_x_250) ;  /* 0x0000057000000947 */ /* 0x000fea0003800000 */
[----:B------:R-:W-:Y:S01]  /*aa30*/  MOV R0, c[0x0][0x27c] ;  /* 0x00009f0000007a02 */ /* 0x000fe20000000f00 */
[----:B------:R-:W1:Y:S03]  /*aa40*/  LDS.128 R8, [R198+0x10080] ;  /* 0x01008000c6087984 */ /* 0x000e660000000c00 */
[----:B------:R-:W-:-:S04]  /*aa50*/  LEA.HI R0, R0, R212, RZ, 0x1d ;  /* 0x000000d400007211 */ /* 0x000fc800078fe8ff */
[----:B------:R-:W-:Y:S01]  /*aa60*/  SHF.R.S32.HI R3, RZ, 0x1f, R0 ;  /* 0x0000001fff037819 */ /* 0x000fe20000011400 */
[----:B------:R-:W-:-:S03]  /*aa70*/  IMAD.SHL.U32 R2, R0, 0x8, RZ ;  /* 0x0000000800027824 */ /* 0x000fc600078e00ff */
[----:B------:R-:W-:Y:S02]  /*aa80*/  LEA.HI R0, R3, R0, RZ, 0x3 ;  /* 0x0000000003007211 */ /* 0x000fe400078f18ff */
[----:B------:R-:W-:Y:S02]  /*aa90*/  LOP3.LUT R2, R217, 0x38, R2, 0xf8, !PT ;  /* 0x00000038d9027812 */ /* 0x000fe400078ef802 */
[----:B------:R-:W-:Y:S02]  /*aaa0*/  SHF.L.U32 R0, R0, 0xa, RZ ;  /* 0x0000000a00007819 */ /* 0x000fe400000006ff */
[----:B------:R-:W-:Y:S02]  /*aab0*/  LOP3.LUT R2, R2, R50, RZ, 0x3c, !PT ;  /* 0x0000003202027212 */ /* 0x000fe400078e3cff */
[----:B------:R-:W-:-:S04]  /*aac0*/  LOP3.LUT R0, R0, 0x7fffe000, RZ, 0xc0, !PT ;  /* 0x7fffe00000007812 */ /* 0x000fc800078ec0ff */
[----:B------:R-:W-:Y:S02]  /*aad0*/  IADD3 R0, R2, R0, R219 ;  /* 0x0000000002007210 */ /* 0x000fe40007ffe0db */
[----:B------:R-:W-:-:S03]  /*aae0*/  SHF.L.U32 R2, R30, 0x10, RZ ;  /* 0x000000101e027819 */ /* 0x000fc600000006ff */
[----:B------:R-:W-:Y:S02]  /*aaf0*/  IMAD.SHL.U32 R23, R0, 0x2, RZ ;  /* 0x0000000200177824 */ /* 0x000fe400078e00ff */
[----:B------:R-:W-:-:S03]  /*ab00*/  IMAD.U32 R0, R34, 0x10000, RZ ;  /* 0x0001000022007824 */ /* 0x000fc600078e00ff */
[----:B------:R-:W2:Y:S01]  /*ab10*/  LDS.128 R4, [R23+0x10080] ;  /* 0x0100800017047984 */ /* 0x000ea20000000c00 */
[C---:B-1----:R-:W-:Y:S01]  /*ab20*/  SHF.L.U32 R12, R8.reuse, 0x10, RZ ;  /* 0x00000010080c7819 */ /* 0x042fe200000006ff */
[----:B------:R-:W-:Y:S01]  /*ab30*/  IMAD.U32 R14, R9, 0x10000, RZ ;  /* 0x00010000090e7824 */ /* 0x000fe200078e00ff */
[----:B------:R-:W-:Y:S01]  /*ab40*/  LOP3.LUT R13, R8, 0xffff0000, RZ, 0xc0, !PT ;  /* 0xffff0000080d7812 */ /* 0x000fe200078ec0ff */
[----:B------:R-:W-:Y:S01]  /*ab50*/  IMAD.U32 R20, R11, 0x10000, RZ ;  /* 0x000100000b147824 */ /* 0x000fe200078e00ff */
[----:B------:R-:W-:Y:S02]  /*ab60*/  LOP3.LUT R22, R9, 0xffff0000, RZ, 0xc0, !PT ;  /* 0xffff000009167812 */ /* 0x000fe400078ec0ff */
[C---:B------:R-:W-:Y:S02]  /*ab70*/  SHF.L.U32 R16, R10.reuse, 0x10, RZ ;  /* 0x000000100a107819 */ /* 0x040fe400000006ff */
[----:B------:R-:W-:Y:S02]  /*ab80*/  LOP3.LUT R17, R10, 0xffff0000, RZ, 0xc0, !PT ;  /* 0xffff00000a117812 */ /* 0x000fe400078ec0ff */
[----:B------:R-:W-:-:S02]  /*ab90*/  LOP3.LUT R21, R11, 0xffff0000, RZ, 0xc0, !PT ;  /* 0xffff00000b157812 */ /* 0x000fc400078ec0ff */
[C---:B--2---:R-:W-:Y:S01]  /*aba0*/  SHF.L.U32 R3, R4.reuse, 0x10, RZ ;  /* 0x0000001004037819 */ /* 0x044fe200000006ff */
[----:B------:R-:W-:Y:S01]  /*abb0*/  IMAD.U32 R9, R5, 0x10000, RZ ;  /* 0x0001000005097824 */ /* 0x000fe200078e00ff */
[----:B------:R-:W-:Y:S01]  /*abc0*/  LOP3.LUT R8, R4, 0xffff0000, RZ, 0xc0, !PT ;  /* 0xffff000004087812 */ /* 0x000fe200078ec0ff */
[----:B------:R-:W-:Y:S01]  /*abd0*/  IMAD.U32 R11, R7, 0x10000, RZ ;  /* 0x00010000070b7824 */ /* 0x000fe200078e00ff */
[----:B------:R-:W-:Y:S01]  /*abe0*/  LOP3.LUT R4, R30, 0xffff0000, RZ, 0xc0, !PT ;  /* 0xffff00001e047812 */ /* 0x000fe200078ec0ff */
[----:B------:R-:W-:Y:S01]  /*abf0*/  FMUL.FTZ R15, R3, R2 ;  /* 0x00000002030f7220 */ /* 0x000fe20000410000 */
[----:B------:R-:W-:Y:S02]  /*ac00*/  LOP3.LUT R19, R5, 0xffff0000, RZ, 0xc0, !PT ;  /* 0xffff000005137812 */ /* 0x000fe400078ec0ff */
[----:B------:R-:W-:Y:S01]  /*ac10*/  SHF.L.U32 R5, R6, 0x10, RZ ;  /* 0x0000001006057819 */ /* 0x000fe200000006ff */
[-C--:B------:R-:W-:Y:S01]  /*ac20*/  FFMA.FTZ R29, R12, R0.reuse, -R15 ;  /* 0x000000000c1d7223 */ /* 0x080fe2000001080f */
[----:B------:R-:W-:Y:S01]  /*ac30*/  LOP3.LUT R10, R6, 0xffff0000, RZ, 0xc0, !PT ;  /* 0xffff0000060a7812 */ /* 0x000fe200078ec0ff */
[----:B------:R-:W-:Y:S01]  /*ac40*/  FMUL.FTZ R6, R3, R0 ;  /* 0x0000000003067220 */ /* 0x000fe20000410000 */
[----:B------:R-:W-:Y:S01]  /*ac50*/  LOP3.LUT R18, R7, 0xffff0000, RZ, 0xc0, !PT ;  /* 0xffff000007127812 */ /* 0x000fe200078ec0ff */
[----:B------:R-:W-:Y:S01]  /*ac60*/  FMUL.FTZ R7, R8, R4 ;  /* 0x0000000408077220 */ /* 0x000fe20000410000 */
[----:B------:R-:W-:Y:S01]  /*ac70*/  LOP3.LUT R3, R34, 0xffff0000, RZ, 0xc0, !PT ;  /* 0xffff000022037812 */ /* 0x000fe200078ec0ff */
[----:B------:R-:W-:Y:S01]  /*ac80*/  FFMA.FTZ R28, R12, R2, R6 ;  /* 0x000000020c1c7223 */ /* 0x000fe20000010006 */
[----:B------:R-:W-:Y:S01]  /*ac90*/  SHF.L.U32 R0, R32, 0x10, RZ ;  /* 0x0000001020007819 */ /* 0x000fe200000006ff */
[----:B------:R-:W-:Y:S01]  /*aca0*/  IMAD.U32 R2, R37, 0x10000, RZ ;  /* 0x0001000025027824 */ /* 0x000fe200078e00ff */
[----:B------:R-:W-:Y:S01]  /*acb0*/  SHF.L.U32 R6, R31, 0x10, RZ ;  /* 0x000000101f067819 */ /* 0x000fe200000006ff */
[----:B------:R-:W-:-:S02]  /*acc0*/  FFMA.FTZ R27, R13, R3, -R7 ;  /* 0x000000030d1b7223 */ /* 0x000fc40000010807 */
[C---:B------:R-:W-:Y:S02]  /*acd0*/  FMUL.FTZ R7, R9.reuse, R0 ;  /* 0x0000000009077220 */ /* 0x040fe40000410000 */
[----:B------:R-:W-:Y:S02]  /*ace0*/  FMUL.FTZ R8, R8, R3 ;  /* 0x0000000308087220 */ /* 0x000fe40000410000 */
[-C--:B------:R-:W-:Y:S02]  /*acf0*/  FMUL.FTZ R3, R9, R2.reuse ;  /* 0x0000000209037220 */ /* 0x080fe40000410000 */
[----:B------:R-:W-:Y:S02]  /*ad00*/  FFMA.FTZ R25, R14, R2, -R7 ;  /* 0x000000020e197223 */ /* 0x000fe40000010807 */
[----:B------:R-:W-:Y:S02]  /*ad10*/  IMAD.U32 R2, R35, 0x10000, RZ ;  /* 0x0001000023027824 */ /* 0x000fe400078e00ff */
[----:B------:R-:W-:-:S02]  /*ad20*/  FFMA.FTZ R26, R13, R4, R8 ;  /* 0x000000040d1a7223 */ /* 0x000fc40000010008 */
[----:B------:R-:W-:Y:S02]  /*ad30*/  FMUL.FTZ R4, R5, R6 ;  /* 0x0000000605047220 */ /* 0x000fe40000410000 */
[----:B------:R-:W-:Y:S01]  /*ad40*/  FFMA.FTZ R24, R14, R0, R3 ;  /* 0x000000000e187223 */ /* 0x000fe20000010003 */
[----:B------:R-:W-:Y:S01]  /*ad50*/  LOP3.LUT R3, R35, 0xffff0000, RZ, 0xc0, !PT ;  /* 0xffff000023037812 */ /* 0x000fe200078ec0ff */
[-C--:B------:R-:W-:Y:S01]  /*ad60*/  FMUL.FTZ R9, R5, R2.reuse ;  /* 0x0000000205097220 */ /* 0x080fe20000410000 */
[----:B------:R-:W-:Y:S01]  /*ad70*/  SHF.L.U32 R5, R33, 0x10, RZ ;  /* 0x0000001021057819 */ /* 0x000fe200000006ff */
[----:B------:R-:W-:Y:S01]  /*ad80*/  FFMA.FTZ R15, R16, R2, -R4 ;  /* 0x00000002100f7223 */ /* 0x000fe20000010804 */
[----:B------:R-:W-:Y:S01]  /*ad90*/  LOP3.LUT R0, R31, 0xffff0000, RZ, 0xc0, !PT ;  /* 0xffff00001f007812 */ /* 0x000fe200078ec0ff */
[----:B------:R-:W-:Y:S01]  /*ada0*/  FMUL.FTZ R7, R10, R3 ;  /* 0x000000030a077220 */ /* 0x000fe20000410000 */
[----:B------:R-:W-:Y:S01]  /*adb0*/  SHF.L.U32 R2, R36, 0x10, RZ ;  /* 0x0000001024027819 */ /* 0x000fe200000006ff */
[----:B------:R-:W-:-:S02]  /*adc0*/  FMUL.FTZ R4, R11, R5 ;  /* 0x000000050b047220 */ /* 0x000fc40000410000 */
[----:B------:R-:W-:Y:S02]  /*add0*/  FMUL.FTZ R8, R10, R0 ;  /* 0x000000000a087220 */ /* 0x000fe40000410000 */
[----:B------:R-:W-:Y:S02]  /*ade0*/  FFMA.FTZ R14, R16, R6, R9 ;  /* 0x00000006100e7223 */ /* 0x000fe40000010009 */
[----:B------:R-:W-:Y:S02]  /*adf0*/  FMUL.FTZ R6, R11, R2 ;  /* 0x000000020b067220 */ /* 0x000fe40000410000 */
[----:B------:R-:W-:Y:S01]  /*ae00*/  FFMA.FTZ R13, R17, R0, R7 ;  /* 0x00000000110d7223 */ /* 0x000fe20000010007 */
[----:B------:R-:W-:Y:S01]  /*ae10*/  LOP3.LUT R0, R33, 0xffff0000, RZ, 0xc0, !PT ;  /* 0xffff000021007812 */ /* 0x000fe200078ec0ff */
[----:B------:R-:W-:Y:S01]  /*ae20*/  FFMA.FTZ R11, R20, R2, -R4 ;  /* 0x00000002140b7223 */ /* 0x000fe20000010804 */
[----:B------:R-:W-:Y:S01]  /*ae30*/  LOP3.LUT R2, R32, 0xffff0000, RZ, 0xc0, !PT ;  /* 0xffff000020027812 */ /* 0x000fe200078ec0ff */
[----:B------:R-:W-:Y:S01]  /*ae40*/  FFMA.FTZ R10, R17, R3, -R8 ;  /* 0x00000003110a7223 */ /* 0x000fe20000010808 */
[----:B------:R-:W-:Y:S01]  /*ae50*/  LOP3.LUT R4, R37, 0xffff0000, RZ, 0xc0, !PT ;  /* 0xffff000025047812 */ /* 0x000fe200078ec0ff */
[----:B------:R-:W-:Y:S01]  /*ae60*/  FFMA.FTZ R12, R20, R5, R6 ;  /* 0x00000005140c7223 */ /* 0x000fe20000010006 */
[----:B------:R-:W-:Y:S01]  /*ae70*/  LOP3.LUT R3, R36, 0xffff0000, RZ, 0xc0, !PT ;  /* 0xffff000024037812 */ /* 0x000fe200078ec0ff */
[----:B------:R-:W-:Y:S01]  /*ae80*/  FMUL.FTZ R8, R19, R2 ;  /* 0x0000000213087220 */ /* 0x000fe20000410000 */
[----:B------:R-:W-:Y:S01]  /*ae90*/  F2FP.BF16.PACK_AB R10, R10, R15 ;  /* 0x0000000f0a0a723e */ /* 0x000fe200000010ff */
[----:B------:R-:W-:-:S02]  /*aea0*/  FMUL.FTZ R6, R18, R0 ;  /* 0x0000000012067220 */ /* 0x000fc40000410000 */
[-C--:B------:R-:W-:Y:S02]  /*aeb0*/  FMUL.FTZ R7, R19, R4.reuse ;  /* 0x0000000413077220 */ /* 0x080fe40000410000 */
[----:B------:R-:W-:Y:S02]  /*aec0*/  FMUL.FTZ R5, R18, R3 ;  /* 0x0000000312057220 */ /* 0x000fe40000410000 */
[C---:B------:R-:W-:Y:S01]  /*aed0*/  FFMA.FTZ R9, R22.reuse, R4, -R8 ;  /* 0x0000000416097223 */ /* 0x040fe20000010808 */
[----:B------:R-:W-:Y:S01]  /*aee0*/  F2FP.BF16.PACK_AB R8, R27, R29 ;  /* 0x0000001d1b08723e */ /* 0x000fe200000010ff */
[----:B------:R-:W-:Y:S01]  /*aef0*/  FFMA.FTZ R3, R21, R3, -R6 ;  /* 0x0000000315037223 */ /* 0x000fe20000010806 */
[----:B------:R-:W-:Y:S01]  /*af00*/  F2FP.BF16.PACK_AB R6, R13, R14 ;  /* 0x0000000e0d06723e */ /* 0x000fe200000010ff */
[----:B------:R-:W-:Y:S01]  /*af10*/  FFMA.FTZ R2, R22, R2, R7 ;  /* 0x0000000216027223 */ /* 0x000fe20000010007 */
[----:B------:R-:W-:Y:S01]  /*af20*/  F2FP.BF16.PACK_AB R9, R9, R25 ;  /* 0x000000190909723e */ /* 0x000fe200000010ff */
[----:B------:R-:W-:Y:S01]  /*af30*/  FFMA.FTZ R0, R21, R0, R5 ;  /* 0x0000000015007223 */ /* 0x000fe20000010005 */
[----:B------:R-:W-:-:S02]  /*af40*/  F2FP.BF16.PACK_AB R11, R3, R11 ;  /* 0x0000000b030b723e */ /* 0x000fc400000010ff */
[----:B------:R-:W-:Y:S02]  /*af50*/  F2FP.BF16.PACK_AB R4, R26, R28 ;  /* 0x0000001c1a04723e */ /* 0x000fe400000010ff */
[----:B------:R-:W-:Y:S01]  /*af60*/  F2FP.BF16.PACK_AB R5, R2, R24 ;  /* 0x000000180205723e */ /* 0x000fe200000010ff */
[----:B------:R1:W-:Y:S01]  /*af70*/  STS.128 [R198+0x10080], R8 ;  /* 0x01008008c6007388 */ /* 0x0003e20000000c00 */
[----:B------:R-:W-:-:S05]  /*af80*/  F2FP.BF16.PACK_AB R7, R0, R12 ;  /* 0x0000000c0007723e */ /* 0x000fca00000010ff */
[----:B------:R1:W-:Y:S02]  /*af90*/  STS.128 [R23+0x10080], R4 ;  /* 0x0100800417007388 */ /* 0x0003e40000000c00 */
.L_x_250:
[----:B------:R-:W-:Y:S05]  /*afa0*/  BSYNC B0 ;  /* 0x0000000000007941 */ /* 0x000fea0003800000 */
.L_x_249:
[----:B------:R-:W-:-:S13]  /*afb0*/  ISETP.GE.AND P0, PT, R135, c[0x0][0x27c], PT ;  /* 0x00009f0087007a0c */ /* 0x000fda0003f06270 */
[----:B------:R-:W-:Y:S05]  /*afc0*/  @P0 BRA `(.L_x_248) ;  /* 0x0000059000000947 */ /* 0x000fea0003800000 */
[----:B------:R-:W2:Y:S04]  /*afd0*/  LDL R2, [R1] ;  /* 0x0000000001027983 */ /* 0x000ea80000100800 */
[----:B------:R-:W3:Y:S01]  /*afe0*/  LDL R49, [R1+0x1c] ;  /* 0x00001c0001317983 */ /* 0x000ee20000100800 */
[----:B------:R-:W-:-:S04]  /*aff0*/  MOV R0, c[0x0][0x27c] ;  /* 0x00009f0000007a02 */ /* 0x000fc80000000f00 */
[----:B--2---:R-:W-:-:S04]  /*b000*/  LEA.HI R0, R0, R2, RZ, 0x1d ;  /* 0x0000000200007211 */ /* 0x004fc800078fe8ff */
[----:B------:R-:W-:Y:S01]  /*b010*/  SHF.R.S32.HI R2, RZ, 0x1f, R0 ;  /* 0x0000001fff027819 */ /* 0x000fe20000011400 */
[----:B------:R-:W-:Y:S01]  /*b020*/  IMAD.SHL.U32 R3, R0, 0x8, RZ ;  /* 0x0000000800037824 */ /* 0x000fe200078e00ff */
[----:B-1-3--:R-:W1:Y:S02]  /*b030*/  LDS.128 R8, [R49] ;  /* 0x0000000031087984 */ /* 0x00ae640000000c00 */
[----:B------:R-:W-:Y:S02]  /*b040*/  LEA.HI R0, R2, R0, RZ, 0x3 ;  /* 0x0000000002007211 */ /* 0x000fe400078f18ff */
[----:B------:R-:W-:Y:S02]  /*b050*/  LOP3.LUT R2, R217, 0x38, R3, 0xf8, !PT ;  /* 0x00000038d9027812 */ /* 0x000fe400078ef803 */
[----:B------:R-:W-:Y:S02]  /*b060*/  SHF.L.U32 R0, R0, 0xa, RZ ;  /* 0x0000000a00007819 */ /* 0x000fe400000006ff */
[----:B------:R-:W-:-:S02]  /*b070*/  LOP3.LUT R2, R2, R50, RZ, 0x3c, !PT ;  /* 0x0000003202027212 */ /* 0x000fc400078e3cff */
        /* <DEDUP_REMOVED lines=54> */
[C---:B------:R-:W-:Y:S01]  /*b3e0*/  FFMA.FTZ R11, R20.reuse, R2, -R4 ;  /* 0x00000002140b7223 */ /* 0x040fe20000010804 */
        /* <DEDUP_REMOVED lines=20> */
[----:B------:R1:W-:Y:S01]  /*b530*/  STS.128 [R49], R8 ;  /* 0x0000000831007388 */ /* 0x0003e20000000c00 */
[----:B------:R-:W-:-:S05]  /*b540*/  F2FP.BF16.PACK_AB R7, R0, R12 ;  /* 0x0000000c0007723e */ /* 0x000fca00000010ff */
[----:B------:R1:W-:Y:S02]  /*b550*/  STS.128 [R23+0x10080], R4 ;  /* 0x0100800417007388 */ /* 0x0003e40000000c00 */
.L_x_248:
[----:B------:R-:W-:Y:S05]  /*b560*/  BSYNC B1 ;  /* 0x0000000000017941 */ /* 0x000fea0003800000 */
.L_x_247:
[----:B------:R-:W-:Y:S01]  /*b570*/  IADD3 R0, R208, 0x20, RZ ;  /* 0x00000020d0007810 */ /* 0x000fe20007ffe0ff */
[----:B------:R-:W-:Y:S03]  /*b580*/  BSSY B1, `(.L_x_251) ;  /* 0x00000c2000017945 */ /* 0x000fe60003800000 */
[----:B------:R-:W-:-:S13]  /*b590*/  ISETP.GE.AND P0, PT, R0, R46, PT ;  /* 0x0000002e0000720c */ /* 0x000fda0003f06270 */
[----:B------:R-:W-:Y:S05]  /*b5a0*/  @P0 BRA `(.L_x_252) ;  /* 0x00000bf000000947 */ /* 0x000fea0003800000 */
[----:B------:R2:W5:Y:S01]  /*b5b0*/  LDL R50, [R1+0xc] ;  /* 0x00000c0001327983 */ /* 0x0005620000100800 */
[----:B------:R-:W-:Y:S01]  /*b5c0*/  ISETP.GE.AND P0, PT, R132, c[0x0][0x27c], PT ;  /* 0x00009f0084007a0c */ /* 0x000fe20003f06270 */
[----:B------:R-:W-:Y:S01]  /*b5d0*/  BSSY B0, `(.L_x_253) ;  /* 0x0000061000007945 */ /* 0x000fe20003800000 */
[C---:B------:R-:W-:Y:S02]  /*b5e0*/  IADD3 R51, R208.reuse, 0x20, RZ ;  /* 0x00000020d0337810 */ /* 0x040fe40007ffe0ff */
[----:B------:R-:W-:-:S03]  /*b5f0*/  IADD3 R52, R208, 0x20, RZ ;  /* 0x00000020d0347810 */ /* 0x000fc60007ffe0ff */
[----:B------:R-:W-:Y:S02]  /*b600*/  IMAD.SHL.U32 R51, R51, 0x40, RZ ;  /* 0x0000004033337824 */ /* 0x000fe400078e00ff */
[----:B------:R-:W-:-:S03]  /*b610*/  IMAD.SHL.U32 R52, R52, 0x40, RZ ;  /* 0x0000004034347824 */ /* 0x000fc600078e00ff */
[----:B------:R-:W-:Y:S02]  /*b620*/  LOP3.LUT R51, R51, 0x1c0, RZ, 0xc0, !PT ;  /* 0x000001c033337812 */ /* 0x000fe400078ec0ff */
[----:B------:R-:W-:Y:S02]  /*b630*/  LOP3.LUT R52, R52, 0x1c0, RZ, 0xc0, !PT ;  /* 0x000001c034347812 */ /* 0x000fe400078ec0ff */
[----:B------:R-:W-:Y:S01]  /*b640*/  SHF.R.U32.HI R51, RZ, 0x3, R51 ;  /* 0x00000003ff337819 */ /* 0x000fe20000011633 */
[----:B------:R-:W-:Y:S05]  /*b650*/  @P0 BRA `(.L_x_254) ;  /* 0x0000058000000947 */ /* 0x000fea0003800000 */
[----:B-1----:R-:W3:Y:S01]  /*b660*/  LDL R49, [R1+0x28] ;  /* 0x0000280001317983 */ /* 0x002ee20000100800 */
[----:B------:R-:W-:-:S04]  /*b670*/  MOV R0, c[0x0][0x27c] ;  /* 0x00009f0000007a02 */ /* 0x000fc80000000f00 */
        /* <DEDUP_REMOVED lines=8> */
[----:B-----5:R-:W-:Y:S02]  /*b700*/  IADD3 R0, R2, R0, R50 ;  /* 0x0000000002007210 */ /* 0x020fe40007ffe032 */
[----:B------:R-:W-:-:S03]  /*b710*/  SHF.L.U32 R2, R30, 0x10, RZ ;  /* 0x000000101e027819 */ /* 0x000fc600000006ff */
[----:B------:R-:W-:Y:S02]  /*b720*/  IMAD.SHL.U32 R23, R0, 0x2, RZ ;  /* 0x0000000200177824 */ /* 0x000fe400078e00ff */
[----:B------:R-:W-:-:S03]  /*b730*/  IMAD.U32 R0, R34, 0x10000, RZ ;  /* 0x0001000022007824 */ /* 0x000fc600078e00ff */
[----:B------:R-:W1:Y:S02]  /*b740*/  LDS.128 R4, [R23+0x10080] ;  /* 0x0100800017047984 */ /* 0x000e640000000c00 */
[----:B-1----:R-:W-:Y:S02]  /*b750*/  SHF.L.U32 R3, R4, 0x10, RZ ;  /* 0x0000001004037819 */ /* 0x002fe400000006ff */
[----:B------:R-:W-:Y:S02]  /*b760*/  LOP3.LUT R19, R5, 0xffff0000, RZ, 0xc0, !PT ;  /* 0xffff000005137812 */ /* 0x000fe400078ec0ff */
[----:B------:R-:W-:Y:S01]  /*b770*/  LOP3.LUT R18, R7, 0xffff0000, RZ, 0xc0, !PT ;  /* 0xffff000007127812 */ /* 0x000fe200078ec0ff */
[----:B------:R-:W-:Y:S01]  /*b780*/  FMUL.FTZ R15, R2, R3 ;  /* 0x00000003020f7220 */ /* 0x000fe20000410000 */
[----:B---3--:R-:W1:Y:S02]  /*b790*/  LDS.128 R8, [R49] ;  /* 0x0000000031087984 */ /* 0x008e640000000c00 */
[C---:B-1----:R-:W-:Y:S01]  /*b7a0*/  SHF.L.U32 R12, R8.reuse, 0x10, RZ ;  /* 0x00000010080c7819 */ /* 0x042fe200000006ff */
[----:B------:R-:W-:Y:S01]  /*b7b0*/  IMAD.U32 R14, R9, 0x10000, RZ ;  /* 0x00010000090e7824 */ /* 0x000fe200078e00ff */
[----:B------:R-:W-:Y:S01]  /*b7c0*/  LOP3.LUT R13, R8, 0xffff0000, RZ, 0xc0, !PT ;  /* 0xffff0000080d7812 */ /* 0x000fe200078ec0ff */
[----:B------:R-:W-:Y:S01]  /*b7d0*/  IMAD.U32 R20, R11, 0x10000, RZ ;  /* 0x000100000b147824 */ /* 0x000fe200078e00ff */
[----:B------:R-:W-:Y:S01]  /*b7e0*/  LOP3.LUT R8, R4, 0xffff0000, RZ, 0xc0, !PT ;  /* 0xffff000004087812 */ /* 0x000fe200078ec0ff */
[----:B------:R-:W-:Y:S01]  /*b7f0*/  FFMA.FTZ R29, R0, R12, -R15 ;  /* 0x0000000c001d7223 */ /* 0x000fe2000001080f */
[----:B------:R-:W-:Y:S01]  /*b800*/  LOP3.LUT R22, R9, 0xffff0000, RZ, 0xc0, !PT ;  /* 0xffff000009167812 */ /* 0x000fe200078ec0ff */
[----:B------:R-:W-:Y:S01]  /*b810*/  IMAD.U32 R9, R5, 0x10000, RZ ;  /* 0x0001000005097824 */ /* 0x000fe200078e00ff */
[----:B------:R-:W-:-:S02]  /*b820*/  LOP3.LUT R4, R30, 0xffff0000, RZ, 0xc0, !PT ;  /* 0xffff00001e047812 */ /* 0x000fc400078ec0ff */
[C---:B------:R-:W-:Y:S02]  /*b830*/  SHF.L.U32 R16, R10.reuse, 0x10, RZ ;  /* 0x000000100a107819 */ /* 0x040fe400000006ff */
[----:B------:R-:W-:Y:S02]  /*b840*/  LOP3.LUT R17, R10, 0xffff0000, RZ, 0xc0, !PT ;  /* 0xffff00000a117812 */ /* 0x000fe400078ec0ff */
[C---:B------:R-:W-:Y:S02]  /*b850*/  SHF.L.U32 R5, R6.reuse, 0x10, RZ ;  /* 0x0000001006057819 */ /* 0x040fe400000006ff */
[----:B------:R-:W-:Y:S01]  /*b860*/  LOP3.LUT R10, R6, 0xffff0000, RZ, 0xc0, !PT ;  /* 0xffff0000060a7812 */ /* 0x000fe200078ec0ff */
[----:B------:R-:W-:Y:S01]  /*b870*/  FMUL.FTZ R6, R0, R3 ;  /* 0x0000000300067220 */ /* 0x000fe20000410000 */
[----:B------:R-:W-:Y:S01]  /*b880*/  LOP3.LUT R21, R11, 0xffff0000, RZ, 0xc0, !PT ;  /* 0xffff00000b157812 */ /* 0x000fe200078ec0ff */
[----:B------:R-:W-:Y:S01]  /*b890*/  IMAD.U32 R11, R7, 0x10000, RZ ;  /* 0x00010000070b7824 */ /* 0x000fe200078e00ff */
[----:B------:R-:W-:Y:S01]  /*b8a0*/  LOP3.LUT R3, R34, 0xffff0000, RZ, 0xc0, !PT ;  /* 0xffff000022037812 */ /* 0x000fe200078ec0ff */
[----:B------:R-:W-:Y:S01]  /*b8b0*/  FMUL.FTZ R7, R4, R8 ;  /* 0x0000000804077220 */ /* 0x000fe20000410000 */
[----:B------:R-:W-:Y:S01]  /*b8c0*/  SHF.L.U32 R0, R32, 0x10, RZ ;  /* 0x0000001020007819 */ /* 0x000fe200000006ff */
[----:B------:R-:W-:Y:S01]  /*b8d0*/  FFMA.FTZ R28, R2, R12, R6 ;  /* 0x0000000c021c7223 */ /* 0x000fe20000010006 */
[----:B------:R-:W-:Y:S01]  /*b8e0*/  SHF.L.U32 R6, R31, 0x10, RZ ;  /* 0x000000101f067819 */ /* 0x000fe200000006ff */
[----:B------:R-:W-:-:S02]  /*b8f0*/  FFMA.FTZ R27, R3, R13, -R7 ;  /* 0x0000000d031b7223 */ /* 0x000fc40000010807 */
[----:B------:R-:W-:Y:S02]  /*b900*/  IMAD.U32 R2, R37, 0x10000, RZ ;  /* 0x0001000025027824 */ /* 0x000fe400078e00ff */
[-C--:B------:R-:W-:Y:S02]  /*b910*/  FMUL.FTZ R7, R0, R9.reuse ;  /* 0x0000000900077220 */ /* 0x080fe40000410000 */
[----:B------:R-:W-:Y:S02]  /*b920*/  FMUL.FTZ R8, R3, R8 ;  /* 0x0000000803087220 */ /* 0x000fe40000410000 */
[C---:B------:R-:W-:Y:S02]  /*b930*/  FMUL.FTZ R3, R2.reuse, R9 ;  /* 0x0000000902037220 */ /* 0x040fe40000410000 */
[----:B------:R-:W-:Y:S02]  /*b940*/  FFMA.FTZ R25, R2, R14, -R7 ;  /* 0x0000000e02197223 */ /* 0x000fe40000010807 */
[----:B------:R-:W-:-:S02]  /*b950*/  IMAD.U32 R2, R35, 0x10000, RZ ;  /* 0x0001000023027824 */ /* 0x000fc400078e00ff */
[----:B------:R-:W-:Y:S02]  /*b960*/  FFMA.FTZ R26, R4, R13, R8 ;  /* 0x0000000d041a7223 */ /* 0x000fe40000010008 */
[-C--:B------:R-:W-:Y:S02]  /*b970*/  FMUL.FTZ R4, R6, R5.reuse ;  /* 0x0000000506047220 */ /* 0x080fe40000410000 */
[----:B------:R-:W-:Y:S01]  /*b980*/  FFMA.FTZ R24, R0, R14, R3 ;  /* 0x0000000e00187223 */ /* 0x000fe20000010003 */
[----:B------:R-:W-:Y:S01]  /*b990*/  LOP3.LUT R3, R35, 0xffff0000, RZ, 0xc0, !PT ;  /* 0xffff000023037812 */ /* 0x000fe200078ec0ff */
[C---:B------:R-:W-:Y:S01]  /*b9a0*/  FMUL.FTZ R9, R2.reuse, R5 ;  /* 0x0000000502097220 */ /* 0x040fe20000410000 */
        /* <DEDUP_REMOVED lines=9> */
[-C--:B------:R-:W-:Y:S01]  /*ba40*/  FFMA.FTZ R13, R0, R17.reuse, R7 ;  /* 0x00000011000d7223 */ /* 0x080fe20000010007 */
[----:B------:R-:W-:Y:S01]  /*ba50*/  LOP3.LUT R0, R33, 0xffff0000, RZ, 0xc0, !PT ;  /* 0xffff000021007812 */ /* 0x000fe200078ec0ff */
[-C--:B------:R-:W-:Y:S01]  /*ba60*/  FFMA.FTZ R11, R2, R20.reuse, -R4 ;  /* 0x00000014020b7223 */ /* 0x080fe20000010804 */
        /* <DEDUP_REMOVED lines=8> */
[C---:B------:R-:W-:Y:S02]  /*baf0*/  FMUL.FTZ R7, R4.reuse, R19 ;  /* 0x0000001304077220 */ /* 0x040fe40000410000 */
[----:B------:R-:W-:Y:S02]  /*bb00*/  FMUL.FTZ R5, R3, R18 ;  /* 0x0000001203057220 */ /* 0x000fe40000410000 */
[----:B------:R-:W-:Y:S01]  /*bb10*/  FFMA.FTZ R9, R4, R22, -R8 ;  /* 0x0000001604097223 */ /* 0x000fe20000010808 */
        /* <DEDUP_REMOVED lines=12> */
.L_x_254:
[----:B------:R-:W-:Y:S05]  /*bbe0*/  BSYNC B0 ;  /* 0x0000000000007941 */ /* 0x000fea0003800000 */
.L_x_253:
[----:B------:R-:W-:-:S13]  /*bbf0*/  ISETP.GE.AND P0, PT, R135, c[0x0][0x27c], PT ;  /* 0x00009f0087007a0c */ /* 0x000fda0003f06270 */
[----:B------:R-:W-:Y:S05]  /*bc00*/  @P0 BRA `(.L_x_252) ;  /* 0x0000059000000947 */ /* 0x000fea0003800000 */
[----:B------:R-:W3:Y:S04]  /*bc10*/  LDL R2, [R1] ;  /* 0x0000000001027983 */ /* 0x000ee80000100800 */
[----:B-1----:R-:W4:Y:S01]  /*bc20*/  LDL R49, [R1+0x18] ;  /* 0x0000180001317983 */ /* 0x002f220000100800 */
[----:B------:R-:W-:-:S04]  /*bc30*/  MOV R0, c[0x0][0x27c] ;  /* 0x00009f0000007a02 */ /* 0x000fc80000000f00 */
[----:B---3--:R-:W-:-:S04]  /*bc40*/  LEA.HI R0, R0, R2, RZ, 0x1d ;  /* 0x0000000200007211 */ /* 0x008fc800078fe8ff */
[----:B------:R-:W-:Y:S01]  /*bc50*/  SHF.R.S32.HI R2, RZ, 0x1f, R0 ;  /* 0x0000001fff027819 */ /* 0x000fe20000011400 */
[----:B------:R-:W-:Y:S01]  /*bc60*/  IMAD.SHL.U32 R3, R0, 0x8, RZ ;  /* 0x0000000800037824 */ /* 0x000fe200078e00ff */
[----:B----4-:R-:W1:Y:S02]  /*bc70*/  LDS.128 R8, [R49] ;  /* 0x0000000031087984 */ /* 0x010e640000000c00 */
[----:B------:R-:W-:Y:S02]  /*bc80*/  LEA.HI R0, R2, R0, RZ, 0x3 ;  /* 0x0000000002007211 */ /* 0x000fe400078f18ff */
[----:B------:R-:W-:Y:S02]  /*bc90*/  LOP3.LUT R2, R52, 0x38, R3, 0xf8, !PT ;  /* 0x0000003834027812 */ /* 0x000fe400078ef803 */
[----:B------:R-:W-:Y:S02]  /*bca0*/  SHF.L.U32 R0, R0, 0xa, RZ ;  /* 0x0000000a00007819 */ /* 0x000fe400000006ff */
[----:B------:R-:W-:-:S02]  /*bcb0*/  LOP3.LUT R2, R2, R51, RZ, 0x3c, !PT ;  /* 0x0000003302027212 */ /* 0x000fc400078e3cff */
[----:B------:R-:W-:-:S04]  /*bcc0*/  LOP3.LUT R0, R0, 0x7fffe000, RZ, 0xc0, !PT ;  /* 0x7fffe00000007812 */ /* 0x000fc800078ec0ff */
[----:B-----5:R-:W-:Y:S02]  /*bcd0*/  IADD3 R0, R2, R0, R50 ;  /* 0x0000000002007210 */ /* 0x020fe40007ffe032 */
[----:B------:R-:W-:-:S03]  /*bce0*/  SHF.L.U32 R2, R38, 0x10, RZ ;  /* 0x0000001026027819 */ /* 0x000fc600000006ff */
[----:B------:R-:W-:Y:S02]  /*bcf0*/  IMAD.SHL.U32 R23, R0, 0x2, RZ ;  /* 0x0000000200177824 */ /* 0x000fe400078e00ff */
[----:B------:R-:W-:-:S03]  /*bd00*/  IMAD.U32 R0, R39, 0x10000, RZ ;  /* 0x0001000027007824 */ /* 0x000fc600078e00ff */
[----:B------:R-:W3:Y:S01]  /*bd10*/  LDS.128 R4, [R23+0x10080] ;  /* 0x0100800017047984 */ /* 0x000ee20000000c00 */
        /* <DEDUP_REMOVED lines=8> */
[C---:B---3--:R-:W-:Y:S01]  /*bda0*/  SHF.L.U32 R3, R4.reuse, 0x10, RZ ;  /* 0x0000001004037819 */ /* 0x048fe200000006ff */
[----:B------:R-:W-:Y:S01]  /*bdb0*/  IMAD.U32 R9, R5, 0x10000, RZ ;  /* 0x0001000005097824 */ /* 0x000fe200078e00ff */
[----:B------:R-:W-:Y:S01]  /*bdc0*/  LOP3.LUT R8, R4, 0xffff0000, RZ, 0xc0, !PT ;  /* 0xffff000004087812 */ /* 0x000fe200078ec0ff */
[----:B------:R-:W-:Y:S01]  /*bdd0*/  IMAD.U32 R11, R7, 0x10000, RZ ;  /* 0x00010000070b7824 */ /* 0x000fe200078e00ff */
[----:B------:R-:W-:Y:S01]  /*bde0*/  LOP3.LUT R4, R38, 0xffff0000, RZ, 0xc0, !PT ;  /* 0xffff000026047812 */ /* 0x000fe200078ec0ff */
[-C--:B------:R-:W-:Y:S01]  /*bdf0*/  FMUL.FTZ R15, R2, R3.reuse ;  /* 0x00000003020f7220 */ /* 0x080fe20000410000 */
[----:B------:R-:W-:Y:S02]  /*be00*/  LOP3.LUT R19, R5, 0xffff0000, RZ, 0xc0, !PT ;  /* 0xffff000005137812 */ /* 0x000fe400078ec0ff */
[----:B------:R-:W-:Y:S01]  /*be10*/  SHF.L.U32 R5, R6, 0x10, RZ ;  /* 0x0000001006057819 */ /* 0x000fe200000006ff */
[----:B------:R-:W-:Y:S01]  /*be20*/  FFMA.FTZ R29, R0, R12, -R15 ;  /* 0x0000000c001d7223 */ /* 0x000fe2000001080f */
        /* <DEDUP_REMOVED lines=10> */
[-C--:B------:R-:W-:Y:S02]  /*bed0*/  FMUL.FTZ R7, R0, R9.reuse ;  /* 0x0000000900077220 */ /* 0x080fe40000410000 */
[----:B------:R-:W-:Y:S02]  /*bee0*/  FMUL.FTZ R8, R3, R8 ;  /* 0x0000000803087220 */ /* 0x000fe40000410000 */
[C---:B------:R-:W-:Y:S02]  /*bef0*/  FMUL.FTZ R3, R2.reuse, R9 ;  /* 0x0000000902037220 */ /* 0x040fe40000410000 */
[----:B------:R-:W-:Y:S02]  /*bf00*/  FFMA.FTZ R25, R2, R14, -R7 ;  /* 0x0000000e02197223 */ /* 0x000fe40000010807 */
[----:B------:R-:W-:Y:S02]  /*bf10*/  IMAD.U32 R2, R43, 0x10000, RZ ;  /* 0x000100002b027824 */ /* 0x000fe400078e00ff */
[----:B------:R-:W-:-:S02]  /*bf20*/  FFMA.FTZ R26, R4, R13, R8 ;  /* 0x0000000d041a7223 */ /* 0x000fc40000010008 */
[-C--:B------:R-:W-:Y:S02]  /*bf30*/  FMUL.FTZ R4, R6, R5.reuse ;  /* 0x0000000506047220 */ /* 0x080fe40000410000 */
[----:B------:R-:W-:Y:S01]  /*bf40*/  FFMA.FTZ R24, R0, R14, R3 ;  /* 0x0000000e00187223 */ /* 0x000fe20000010003 */
[----:B------:R-:W-:Y:S01]  /*bf50*/  LOP3.LUT R3, R43, 0xffff0000, RZ, 0xc0, !PT ;  /* 0xffff00002b037812 */ /* 0x000fe200078ec0ff */
[----:B------:R-:W-:Y:S01]  /*bf60*/  FMUL.FTZ R9, R2, R5 ;  /* 0x0000000502097220 */ /* 0x000fe20000410000 */
        /* <DEDUP_REMOVED lines=35> */
.L_x_252:
[----:B------:R-:W-:Y:S05]  /*c1a0*/  BSYNC B1 ;  /* 0x0000000000017941 */ /* 0x000fea0003800000 */
.L_x_251:
[----:B------:R-:W-:Y:S01]  /*c1b0*/  IADD3 R0, R208, 0x40, RZ ;  /* 0x00000040d0007810 */ /* 0x000fe20007ffe0ff */
[----:B------:R-:W-:Y:S03]  /*c1c0*/  BSSY B1, `(.L_x_255) ;  /* 0x00000c2000017945 */ /* 0x000fe60003800000 */
[----:B------:R-:W-:-:S13]  /*c1d0*/  ISETP.GE.AND P0, PT, R0, R46, PT ;  /* 0x0000002e0000720c */ /* 0x000fda0003f06270 */
[----:B------:R-:W-:Y:S05]  /*c1e0*/  @P0 BRA `(.L_x_256) ;  /* 0x00000bf000000947 */ /* 0x000fea0003800000 */
[----:B-----5:R3:W5:Y:S01]  /*c1f0*/  LDL R50, [R1+0x8] ;  /* 0x0000080001327983 */ /* 0x0207620000100800 */
        /* <DEDUP_REMOVED lines=10> */
[----:B-1----:R-:W4:Y:S01]  /*c2a0*/  LDL R49, [R1+0x24] ;  /* 0x0000240001317983 */ /* 0x002f220000100800 */
        /* <DEDUP_REMOVED lines=18> */
[----:B----4-:R-:W1:Y:S02]  /*c3d0*/  LDS.128 R8, [R49] ;  /* 0x0000000031087984 */ /* 0x010e640000000c00 */
        /* <DEDUP_REMOVED lines=68> */
.L_x_258:
[----:B------:R-:W-:Y:S05]  /*c820*/  BSYNC B0 ;  /* 0x0000000000007941 */ /* 0x000fea0003800000 */
.L_x_257:
[----:B------:R-:W-:-:S13]  /*c830*/  ISETP.GE.AND P0, PT, R135, c[0x0][0x27c], PT ;  /* 0x00009f0087007a0c */ /* 0x000fda0003f06270 */
[----:B------:R-:W-:Y:S05]  /*c840*/  @P0 BRA `(.L_x_256) ;  /* 0x0000059000000947 */ /* 0x000fea0003800000 */
[----:B------:R-:W4:Y:S04]  /*c850*/  LDL R2, [R1] ;  /* 0x0000000001027983 */ /* 0x000f280000100800 */
[----:B-12---:R-:W2:Y:S01]  /*c860*/  LDL R49, [R1+0x14] ;  /* 0x0000140001317983 */ /* 0x006ea20000100800 */
[----:B------:R-:W-:-:S04]  /*c870*/  MOV R0, c[0x0][0x27c] ;  /* 0x00009f0000007a02 */ /* 0x000fc80000000f00 */
[----:B----4-:R-:W-:-:S04]  /*c880*/  LEA.HI R0, R0, R2, RZ, 0x1d ;  /* 0x0000000200007211 */ /* 0x010fc800078fe8ff */
[----:B------:R-:W-:Y:S01]  /*c890*/  SHF.R.S32.HI R2, RZ, 0x1f, R0 ;  /* 0x0000001fff027819 */ /* 0x000fe20000011400 */
[----:B------:R-:W-:Y:S01]  /*c8a0*/  IMAD.SHL.U32 R3, R0, 0x8, RZ ;  /* 0x0000000800037824 */ /* 0x000fe200078e00ff */
[----:B--2---:R-:W1:Y:S02]  /*c8b0*/  LDS.128 R8, [R49] ;  /* 0x0000000031087984 */ /* 0x004e640000000c00 */
        /* <DEDUP_REMOVED lines=82> */
.L_x_256:
[----:B------:R-:W-:Y:S05]  /*cde0*/  BSYNC B1 ;  /* 0x0000000000017941 */ /* 0x000fea0003800000 */
.L_x_255:
[----:B------:R-:W-:-:S04]  /*cdf0*/  IADD3 R0, R208, 0x60, RZ ;  /* 0x00000060d0007810 */ /* 0x000fc80007ffe0ff */
[----:B------:R-:W-:-:S13]  /*ce00*/  ISETP.GE.AND P0, PT, R0, R46, PT ;  /* 0x0000002e0000720c */ /* 0x000fda0003f06270 */
[----:B------:R-:W-:Y:S05]  /*ce10*/  @P0 BRA `(.L_x_238) ;  /* 0x00000bf000000947 */ /* 0x000fea0003800000 */
[----:B-1----:R1:W5:Y:S01]  /*ce20*/  LDL R49, [R1+0x4] ;  /* 0x0000040001317983 */ /* 0x0023620000100800 */
[----:B------:R-:W-:Y:S01]  /*ce30*/  ISETP.GE.AND P0, PT, R132, c[0x0][0x27c], PT ;  /* 0x00009f0084007a0c */ /* 0x000fe20003f06270 */
[----:B------:R-:W-:Y:S01]  /*ce40*/  BSSY B0, `(.L_x_259) ;  /* 0x0000061000007945 */ /* 0x000fe20003800000 */
[C---:B-----5:R-:W-:Y:S02]  /*ce50*/  IADD3 R50, R208.reuse, 0x60, RZ ;  /* 0x00000060d0327810 */ /* 0x060fe40007ffe0ff */
[----:B------:R-:W-:-:S03]  /*ce60*/  IADD3 R51, R208, 0x60, RZ ;  /* 0x00000060d0337810 */ /* 0x000fc60007ffe0ff */
[----:B------:R-:W-:Y:S02]  /*ce70*/  IMAD.SHL.U32 R50, R50, 0x40, RZ ;  /* 0x0000004032327824 */ /* 0x000fe400078e00ff */
[----:B------:R-:W-:-:S03]  /*ce80*/  IMAD.SHL.U32 R51, R51, 0x40, RZ ;  /* 0x0000004033337824 */ /* 0x000fc600078e00ff */
[----:B------:R-:W-:Y:S02]  /*ce90*/  LOP3.LUT R50, R50, 0x1c0, RZ, 0xc0, !PT ;  /* 0x000001c032327812 */ /* 0x000fe400078ec0ff */
[----:B------:R-:W-:Y:S02]  /*cea0*/  LOP3.LUT R51, R51, 0x1c0, RZ, 0xc0, !PT ;  /* 0x000001c033337812 */ /* 0x000fe400078ec0ff */
[----:B------:R-:W-:Y:S01]  /*ceb0*/  SHF.R.U32.HI R50, RZ, 0x3, R50 ;  /* 0x00000003ff327819 */ /* 0x000fe20000011632 */
[----:B------:R-:W-:Y:S05]  /*cec0*/  @P0 BRA `(.L_x_260) ;  /* 0x0000058000000947 */ /* 0x000fea0003800000 */
[----:B------:R-:W4:Y:S01]  /*ced0*/  LDL R52, [R1+0x20] ;  /* 0x0000200001347983 */ /* 0x000f220000100800 */
        /* <DEDUP_REMOVED lines=13> */
[----:B------:R-:W5:Y:S02]  /*cfb0*/  LDS.128 R4, [R23+0x10080] ;  /* 0x0100800017047984 */ /* 0x000f640000000c00 */
[----:B-----5:R-:W-:Y:S02]  /*cfc0*/  SHF.L.U32 R3, R4, 0x10, RZ ;  /* 0x0000001004037819 */ /* 0x020fe400000006ff */
[----:B------:R-:W-:Y:S02]  /*cfd0*/  LOP3.LUT R19, R5, 0xffff0000, RZ, 0xc0, !PT ;  /* 0xffff000005137812 */ /* 0x000fe400078ec0ff */
[----:B------:R-:W-:Y:S01]  /*cfe0*/  LOP3.LUT R18, R7, 0xffff0000, RZ, 0xc0, !PT ;  /* 0xffff000007127812 */ /* 0x000fe200078ec0ff */
[----:B------:R-:W-:Y:S01]  /*cff0*/  FMUL.FTZ R15, R2, R3 ;  /* 0x00000003020f7220 */ /* 0x000fe20000410000 */
[----:B----4-:R-:W4:Y:S02]  /*d000*/  LDS.128 R8, [R52] ;  /* 0x0000000034087984 */ /* 0x010f240000000c00 */
[C---:B----4-:R-:W-:Y:S01]  /*d010*/  SHF.L.U32 R12, R8.reuse, 0x10, RZ ;  /* 0x00000010080c7819 */ /* 0x050fe200000006ff */
        /* <DEDUP_REMOVED lines=67> */
.L_x_260:
[----:B------:R-:W-:Y:S05]  /*d450*/  BSYNC B0 ;  /* 0x0000000000007941 */ /* 0x000fea0003800000 */
.L_x_259:
[----:B------:R-:W-:-:S13]  /*d460*/  ISETP.GE.AND P0, PT, R135, c[0x0][0x27c], PT ;  /* 0x00009f0087007a0c */ /* 0x000fda0003f06270 */
[----:B------:R-:W-:Y:S05]  /*d470*/  @P0 BRA `(.L_x_238) ;  /* 0x0000059000000947 */ /* 0x000fea0003800000 */
[----:B------:R-:W5:Y:S04]  /*d480*/  LDL R2, [R1] ;  /* 0x0000000001027983 */ /* 0x000f680000100800 */
[----:B--2---:R-:W2:Y:S01]  /*d490*/  LDL R30, [R1+0x10] ;  /* 0x00001000011e7983 */ /* 0x004ea20000100800 */
[----:B------:R-:W-:-:S04]  /*d4a0*/  MOV R0, c[0x0][0x27c] ;  /* 0x00009f0000007a02 */ /* 0x000fc80000000f00 */
[----:B-----5:R-:W-:-:S04]  /*d4b0*/  LEA.HI R0, R0, R2, RZ, 0x1d ;  /* 0x0000000200007211 */ /* 0x020fc800078fe8ff */
[----:B------:R-:W-:Y:S01]  /*d4c0*/  SHF.R.S32.HI R2, RZ, 0x1f, R0 ;  /* 0x0000001fff027819 */ /* 0x000fe20000011400 */
[----:B------:R-:W-:Y:S01]  /*d4d0*/  IMAD.SHL.U32 R3, R0, 0x8, RZ ;  /* 0x0000000800037824 */ /* 0x000fe200078e00ff */
[----:B--2-4-:R-:W2:Y:S02]  /*d4e0*/  LDS.128 R8, [R30] ;  /* 0x000000001e087984 */ /* 0x014ea40000000c00 */
        /* <DEDUP_REMOVED lines=9> */
[----:B------:R-:W4:Y:S01]  /*d580*/  LDS.128 R4, [R23+0x10080] ;  /* 0x0100800017047984 */ /* 0x000f220000000c00 */
[C---:B--2---:R-:W-:Y:S01]  /*d590*/  SHF.L.U32 R12, R8.reuse, 0x10, RZ ;  /* 0x00000010080c7819 */ /* 0x044fe200000006ff */
[----:B------:R-:W-:Y:S01]  /*d5a0*/  IMAD.U32 R14, R9, 0x10000, RZ ;  /* 0x00010000090e7824 */ /* 0x000fe200078e00ff */
[----:B------:R-:W-:Y:S01]  /*d5b0*/  LOP3.LUT R13, R8, 0xffff0000, RZ, 0xc0, !PT ;  /* 0xffff0000080d7812 */ /* 0x000fe200078ec0ff */
[----:B------:R-:W-:Y:S01]  /*d5c0*/  IMAD.U32 R20, R11, 0x10000, RZ ;  /* 0x000100000b147824 */ /* 0x000fe200078e00ff */
[----:B------:R-:W-:Y:S02]  /*d5d0*/  LOP3.LUT R22, R9, 0xffff0000, RZ, 0xc0, !PT ;  /* 0xffff000009167812 */ /* 0x000fe400078ec0ff */
[C---:B------:R-:W-:Y:S02]  /*d5e0*/  SHF.L.U32 R16, R10.reuse, 0x10, RZ ;  /* 0x000000100a107819 */ /* 0x040fe400000006ff */
[----:B------:R-:W-:Y:S02]  /*d5f0*/  LOP3.LUT R17, R10, 0xffff0000, RZ, 0xc0, !PT ;  /* 0xffff00000a117812 */ /* 0x000fe400078ec0ff */
[----:B------:R-:W-:-:S02]  /*d600*/  LOP3.LUT R21, R11, 0xffff0000, RZ, 0xc0, !PT ;  /* 0xffff00000b157812 */ /* 0x000fc400078ec0ff */
[C---:B----4-:R-:W-:Y:S01]  /*d610*/  SHF.L.U32 R3, R4.reuse, 0x10, RZ ;  /* 0x0000001004037819 */ /* 0x050fe200000006ff */
        /* <DEDUP_REMOVED lines=63> */
.L_x_238:
[----:B------:R-:W-:Y:S05]  /*da10*/  BSYNC B2 ;  /* 0x0000000000027941 */ /* 0x000fea0003800000 */
.L_x_210:
[----:B------:R-:W-:Y:S01]  /*da20*/  IMAD R0, R47, c[0x0][0x208], RZ ;  /* 0x000082002f007a24 */ /* 0x000fe200078e02ff */
[----:B------:R-:W-:-:S04]  /*da30*/  DEPBAR.LE SB0, 0x0 ;  /* 0x000080000000791a */ /* 0x000fc80000000000 */
[C---:B------:R-:W-:Y:S01]  /*da40*/  IMAD.WIDE.U32 R2, R203.reuse, c[0x0][0x208], RZ ;  /* 0x00008200cb027a25 */ /* 0x040fe200078e00ff */
[----:B------:R-:W-:Y:S03]  /*da50*/  BAR.SYNC.DEFER_BLOCKING 0x0 ;  /* 0x0000000000007b1d */ /* 0x000fe60000010000 */
[----:B------:R-:W-:Y:S02]  /*da60*/  IMAD R0, R203, c[0x0][0x20c], R0 ;  /* 0x00008300cb007a24 */ /* 0x000fe400078e0200 */
[----:B------:R-:W-:Y:S01]  /*da70*/  IMAD.WIDE.U32 R214, R216, c[0x0][0x210], RZ ;  /* 0x00008400d8d67a25 */ /* 0x000fe200078e00ff */
[----:B------:R-:W-:Y:S02]  /*da80*/  BSSY B0, `(.L_x_261) ;  /* 0x00000ec000007945 */ /* 0x000fe40003800000 */
[----:B------:R-:W-:Y:S01]  /*da90*/  IADD3 R3, R3, R0, RZ ;  /* 0x0000000003037210 */ /* 0x000fe20007ffe0ff */
[----:B------:R-:W-:-:S02]  /*daa0*/  IMAD R0, R48, c[0x0][0x218], RZ ;  /* 0x0000860030007a24 */ /* 0x000fc400078e02ff */
[----:B------:R-:W-:Y:S02]  /*dab0*/  IMAD R216, R216, c[0x0][0x214], R215 ;  /* 0x00008500d8d87a24 */ /* 0x000fe400078e02d7 */
[----:B------:R-:W-:-:S04]  /*dac0*/  IMAD.WIDE.U32 R2, R202, c[0x0][0x218], R2 ;  /* 0x00008600ca027a25 */ /* 0x000fc800078e0002 */
[----:B-12-4-:R-:W-:Y:S01]  /*dad0*/  IMAD R4, R202, c[0x0][0x21c], R0 ;  /* 0x00008700ca047a24 */ /* 0x016fe200078e0200 */
[----:B------:R-:W-:-:S04]  /*dae0*/  IADD3 R0, P0, R2, R214, RZ ;  /* 0x000000d602007210 */ /* 0x000fc80007f1e0ff */
[----:B------:R-:W-:Y:S02]  /*daf0*/  IADD3.X R2, R216, R3, R4, P0, !PT ;  /* 0x00000003d8027210 */ /* 0x000fe400007fe404 */
[C---:B------:R-:W-:Y:S01]  /*db00*/  LEA R3, P0, R0.reuse, c[0x0][0x1f8], 0x1 ;  /* 0x00007e0000037a11 */ /* 0x040fe200078008ff */
[----:B------:R-:W-:Y:S03]  /*db10*/  LDSM.16.M88.4 R16, [R194] ;  /* 0x00000000c210783b */ /* 0x000fe60000000200 */
[----:B------:R-:W-:Y:S01]  /*db20*/  LEA.HI.X R2, R0, c[0x0][0x1fc], R2, 0x1, P0 ;  /* 0x00007f0000027a11 */ /* 0x000fe200000f0c02 */
[----:B------:R-:W-:Y:S01]  /*db30*/  LDSM.16.M88.4 R24, [R143] ;  /* 0x000000008f18783b */ /* 0x000fe20000000200 */
[----:B------:R-:W-:-:S03]  /*db40*/  R2P PR, R212, 0x6 ;  /* 0x00000006d4007804 */ /* 0x000fc60000000000 */
[----:B------:R1:W2:Y:S04]  /*db50*/  SHFL.IDX PT, R0, R3, RZ, 0x181f ;  /* 0x00181fff03007589 */ /* 0x0002a800000e0000 */
[----:B------:R-:W4:Y:S04]  /*db60*/  SHFL.IDX PT, R2, R2, RZ, 0x181f ;  /* 0x00181fff02027589 */ /* 0x000f2800000e0000 */
[----:B------:R-:W3:Y:S04]  /*db70*/  LDSM.16.M88.4 R44, [R143+0x800] ;  /* 0x000800008f2c783b */ /* 0x000ee80000000200 */
[----:B------:R-:W-:Y:S01]  /*db80*/  LDSM.16.M88.4 R28, [R195] ;  /* 0x00000000c31c783b */ /* 0x000fe20000000200 */
[----:B-1----:R-:W-:-:S02]  /*db90*/  IADD3 R3, R143, 0x20, RZ ;  /* 0x000000208f037810 */ /* 0x002fc40007ffe0ff */
[C---:B--2---:R-:W-:Y:S02]  /*dba0*/  LEA R4, P0, R132.reuse, R0, 0x1 ;  /* 0x0000000084047211 */ /* 0x044fe400078008ff */
[----:B------:R-:W-:Y:S02]  /*dbb0*/  @P1 IADD3 R3, R143, -0x20, RZ ;  /* 0xffffffe08f031810 */ /* 0x000fe40007ffe0ff */
[----:B----4-:R-:W-:Y:S02]  /*dbc0*/  LEA.HI.X R5, R132, R2, R133, 0x1, P0 ;  /* 0x0000000284057211 */ /* 0x010fe400000f0c85 */
[C---:B------:R-:W-:Y:S01]  /*dbd0*/  LEA R8, P0, R204.reuse, R0, 0x1 ;  /* 0x00000000cc087211 */ /* 0x040fe200078008ff */
[----:B------:R-:W1:Y:S03]  /*dbe0*/  LDSM.16.M88.4 R40, [R3] ;  /* 0x000000000328783b */ /* 0x000e660000000200 */
[----:B------:R-:W-:Y:S01]  /*dbf0*/  LEA.HI.X R9, R204, R2, R209, 0x1, P0 ;  /* 0x00000002cc097211 */ /* 0x000fe200000f0cd1 */
[----:B------:R-:W2:Y:S01]  /*dc00*/  LDSM.16.M88.4 R64, [R3+0x800] ;  /* 0x000800000340783b */ /* 0x000ea20000000200 */
[C---:B------:R-:W-:Y:S01]  /*dc10*/  LEA R10, P0, R199.reuse, R0, 0x1 ;  /* 0x00000000c70a7211 */ /* 0x040fe200078008ff */
[----:B------:R-:W-:Y:S03]  /*dc20*/  HMMA.16816.F32.BF16 R20, R16, R24, RZ ;  /* 0x000000181014723c */ /* 0x000fe600000418ff */
[----:B------:R-:W-:-:S02]  /*dc30*/  LEA.HI.X R11, R199, R2, R211, 0x1, P0 ;  /* 0x00000002c70b7211 */ /* 0x000fc400000f0cd3 */
[----:B------:R-:W-:-:S03]  /*dc40*/  ISETP.GT.AND P0, PT, R106, R208, PT ;  /* 0x000000d06a00720c */ /* 0x000fc60003f04270 */
[----:B------:R-:W-:Y:S01]  /*dc50*/  HMMA.16816.F32.BF16 R24, R16, R26, RZ ;  /* 0x0000001a1018723c */ /* 0x000fe200000418ff */
[----:B------:R-:W-:-:S07]  /*dc60*/  ISETP.GE.OR P1, PT, R132, c[0x0][0x1d4], !P0 ;  /* 0x0000750084007a0c */ /* 0x000fce0004726670 */
[C---:B---3--:R-:W-:Y:S06]  /*dc70*/  HMMA.16816.F32.BF16 R32, R16.reuse, R44, RZ ;  /* 0x0000002c1020723c */ /* 0x048fec00000418ff */
[----:B------:R-:W-:Y:S01]  /*dc80*/  @!PT LDS RZ, [RZ] ;  /* 0x00000000fffff984 */ /* 0x000fe20000000800 */
[----:B------:R-:W-:Y:S01]  /*dc90*/  @!PT LDS RZ, [RZ] ;  /* 0x00000000fffff984 */ /* 0x000fe20000000800 */
[----:B------:R-:W-:Y:S01]  /*dca0*/  @!PT LDS RZ, [RZ] ;  /* 0x00000000fffff984 */ /* 0x000fe20000000800 */
[----:B------:R3:W-:Y:S01]  /*dcb0*/  LDGSTS.E.BYPASS.LTC128B.128 [R198+0x8080], [R4.64], !P1 ;  /* 0x0808000004c67fae */ /* 0x0007e2000c901d48 */
[C---:B------:R-:W-:Y:S01]  /*dcc0*/  LEA R6, P1, R200.reuse, R0, 0x1 ;  /* 0x00000000c8067211 */ /* 0x040fe200078208ff */
[----:B------:R-:W-:Y:S01]  /*dcd0*/  HMMA.16816.F32.BF16 R44, R16, R46, RZ ;  /* 0x0000002e102c723c */ /* 0x000fe200000418ff */
[----:B------:R-:W-:Y:S02]  /*dce0*/  MOV R0, 0x40 ;  /* 0x0000004000007802 */ /* 0x000fe40000000f00 */
[----:B------:R-:W-:-:S02]  /*dcf0*/  LEA.HI.X R7, R200, R2, R210, 0x1, P1 ;  /* 0x00000002c8077211 */ /* 0x000fc400008f0cd2 */
[----:B------:R-:W-:Y:S02]  /*dd00*/  ISETP.GE.OR P1, PT, R135, c[0x0][0x1d4], !P0 ;  /* 0x0000750087007a0c */ /* 0x000fe40004726670 */
[----:B------:R-:W-:Y:S02]  /*dd10*/  SEL R0, R0, 0xffffffc0, !P2 ;  /* 0xffffffc000007807 */ /* 0x000fe40005000000 */
[----:B------:R-:W-:Y:S01]  /*dd20*/  IADD3 R2, R3, 0x3000, RZ ;  /* 0x0000300003027810 */ /* 0x000fe20007ffe0ff */
[----:B-1----:R-:W-:Y:S03]  /*dd30*/  HMMA.16816.F32.BF16 R20, R28, R40, R20 ;  /* 0x000000281c14723c */ /* 0x002fe60000041814 */
[----:B------:R-:W-:-:S05]  /*dd40*/  IADD3 R188, R2, R0, RZ ;  /* 0x0000000002bc7210 */ /* 0x000fca0007ffe0ff */
[----:B------:R1:W-:Y:S01]  /*dd50*/  LDGSTS.E.BYPASS.LTC128B.128 [R198+0x9080], [R8.64], !P1 ;  /* 0x0908000008c67fae */ /* 0x0003e2000c901d48 */
[----:B------:R-:W-:Y:S01]  /*dd60*/  ISETP.GE.OR P1, PT, R199, c[0x0][0x1d4], !P0 ;  /* 0x00007500c7007a0c */ /* 0x000fe20004726670 */
[----:B------:R-:W-:Y:S01]  /*dd70*/  HMMA.16816.F32.BF16 R40, R28, R42, R24 ;  /* 0x0000002a1c28723c */ /* 0x000fe20000041818 */
[----:B------:R-:W-:Y:S02]  /*dd80*/  ISETP.GE.OR P0, PT, R200, c[0x0][0x1d4], !P0 ;  /* 0x00007500c8007a0c */ /* 0x000fe40004706670 */
[----:B---3--:R-:W-:-:S05]  /*dd90*/  IADD3 R4, R143, R0, RZ ;  /* 0x000000008f047210 */ /* 0x008fca0007ffe0ff */
[C---:B--2---:R-:W-:Y:S04]  /*dda0*/  HMMA.16816.F32.BF16 R32, R28.reuse, R64, R32 ;  /* 0x000000401c20723c */ /* 0x044fe80000041820 */
[----:B------:R1:W-:Y:S04]  /*ddb0*/  LDGSTS.E.BYPASS.LTC128B.128 [R198+0xa080], [R10.64], !P1 ;  /* 0x0a0800000ac67fae */ /* 0x0003e8000c901d48 */
[----:B------:R2:W-:Y:S01]  /*ddc0*/  LDGSTS.E.BYPASS.LTC128B.128 [R198+0xb080], [R6.64], !P0 ;  /* 0x0b08000006c67fae */ /* 0x0005e2000c101d48 */
[----:B------:R-:W-:Y:S01]  /*ddd0*/  HMMA.16816.F32.BF16 R44, R28, R66, R44 ;  /* 0x000000421c2c723c */ /* 0x000fe2000004182c */
[----:B------:R-:W-:-:S02]  /*dde0*/  ISETP.GT.AND P0, PT, R80, R213, PT ;  /* 0x000000d55000720c */ /* 0x000fc40003f04270 */
[----:B------:R-:W-:Y:S04]  /*ddf0*/  LDSM.16.M88.4 R12, [R197] ;  /* 0x00000000c50c783b */ /* 0x000fe80000000200 */
[----:B------:R-:W3:Y:S04]  /*de00*/  LDSM.16.M88.4 R36, [R4] ;  /* 0x000000000424783b */ /* 0x000ee80000000200 */
[----:B-----5:R-:W-:Y:S04]  /*de10*/  LDSM.16.M88.4 R48, [R188+-0x3000] ;  /* 0xffd00000bc30783b */ /* 0x020fe80000000200 */
[----:B------:R-:W4:Y:S04]  /*de20*/  LDSM.16.M88.4 R52, [R4+0x800] ;  /* 0x000800000434783b */ /* 0x000f280000000200 */
[----:B------:R-:W-:Y:S04]  /*de30*/  LDSM.16.M88.4 R60, [R143+0x1000] ;  /* 0x001000008f3c783b */ /* 0x000fe80000000200 */
[----:B-1----:R-:W1:Y:S04]  /*de40*/  LDSM.16.M88.4 R8, [R196] ;  /* 0x00000000c408783b */ /* 0x002e680000000200 */
[----:B------:R-:W-:Y:S04]  /*de50*/  LDSM.16.M88.4 R56, [R188+-0x2800] ;  /* 0xffd80000bc38783b */ /* 0x000fe80000000200 */
[----:B------:R-:W-:Y:S04]  /*de60*/  LDSM.16.M88.4 R68, [R3+0x1000] ;  /* 0x001000000344783b */ /* 0x000fe80000000200 */
[----:B------:R-:W-:Y:S04]  /*de70*/  LDSM.16.M88.4 R28, [R197+0x4000] ;  /* 0x00400000c51c783b */ /* 0x000fe80000000200 */
[----:B------:R-:W-:Y:S04]  /*de80*/  LDSM.16.M88.4 R64, [R4+0x1000] ;  /* 0x001000000440783b */ /* 0x000fe80000000200 */
[----:B------:R-:W-:Y:S01]  /*de90*/  LDSM.16.M88.4 R76, [R188+-0x1000] ;  /* 0xfff00000bc4c783b */ /* 0x000fe20000000200 */
[C---:B---3--:R-:W-:Y:S03]  /*dea0*/  HMMA.16816.F32.BF16 R24, R12.reuse, R36, R20 ;  /* 0x000000240c18723c */ /* 0x048fe60000041814 */
[----:B------:R-:W3:Y:S04]  /*deb0*/  LDSM.16.M88.4 R20, [R194+0x4000] ;  /* 0x00400000c214783b */ /* 0x000ee80000000200 */
[----:B------:R-:W-:Y:S01]  /*dec0*/  LDSM.16.M88.4 R72, [R3+0x3000] ;  /* 0x003000000348783b */ /* 0x000fe20000000200 */
[C---:B------:R-:W-:Y:S03]  /*ded0*/  HMMA.16816.F32.BF16 R40, R12.reuse, R38, R40 ;  /* 0x000000260c28723c */ /* 0x040fe60000041828 */
[----:B------:R-:W-:Y:S04]  /*dee0*/  LDSM.16.M88.4 R36, [R143+0x1800] ;  /* 0x001800008f24783b */ /* 0x000fe80000000200 */
[----:B------:R-:W0:Y:S01]  /*def0*/  LDGDEPBAR ;  /* 0x00000000000079af */ /* 0x000e220000000000 */
[----:B----4-:R-:W-:Y:S08]  /*df00*/  HMMA.16816.F32.BF16 R32, R12, R52, R32 ;  /* 0x000000340c20723c */ /* 0x010ff00000041820 */
[C---:B-1----:R-:W-:Y:S01]  /*df10*/  HMMA.16816.F32.BF16 R16, R8.reuse, R48, R24 ;  /* 0x000000300810723c */ /* 0x042fe20000041818 */
[----:B------:R-:W1:Y:S07]  /*df20*/  LDSM.16.M88.4 R24, [R195+0x4000] ;  /* 0x00400000c318783b */ /* 0x000e6e0000000200 */
[----:B------:R-:W-:Y:S01]  /*df30*/  HMMA.16816.F32.BF16 R40, R8, R50, R40 ;  /* 0x000000320828723c */ /* 0x000fe20000041828 */
[----:B------:R-:W4:Y:S07]  /*df40*/  LDSM.16.M88.4 R48, [R3+0x1800] ;  /* 0x001800000330783b */ /* 0x000f2e0000000200 */
[----:B------:R-:W-:Y:S01]  /*df50*/  HMMA.16816.F32.BF16 R44, R12, R54, R44 ;  /* 0x000000360c2c723c */ /* 0x000fe2000004182c */
[----:B------:R-:W-:Y:S07]  /*df60*/  LDSM.16.M88.4 R52, [R188+-0x2000] ;  /* 0xffe00000bc34783b */ /* 0x000fee0000000200 */
[----:B---3--:R-:W-:Y:S08]  /*df70*/  HMMA.16816.F32.BF16 R16, R20, R60, R16 ;  /* 0x0000003c1410723c */ /* 0x008ff00000041810 */
[----:B------:R-:W-:Y:S08]  /*df80*/  HMMA.16816.F32.BF16 R32, R8, R56, R32 ;  /* 0x000000380820723c */ /* 0x000ff00000041820 */
[----:B------:R-:W-:Y:S01]  /*df90*/  HMMA.16816.F32.BF16 R40, R20, R62, R40 ;  /* 0x0000003e1428723c */ /* 0x000fe20000041828 */
[----:B------:R-:W-:Y:S07]  /*dfa0*/  LDSM.16.M88.4 R60, [R143+0x2000] ;  /* 0x002000008f3c783b */ /* 0x000fee0000000200 */
[----:B-1----:R-:W-:Y:S01]  /*dfb0*/  HMMA.16816.F32.BF16 R12, R24, R68, R16 ;  /* 0x00000044180c723c */ /* 0x002fe20000041810 */
[----:B------:R-:W1:Y:S07]  /*dfc0*/  LDSM.16.M88.4 R16, [R196+0x4000] ;  /* 0x00400000c410783b */ /* 0x000e6e0000000200 */
[----:B------:R-:W-:Y:S01]  /*dfd0*/  HMMA.16816.F32.BF16 R44, R8, R58, R44 ;  /* 0x0000003a082c723c */ /* 0x000fe2000004182c */
[----:B------:R-:W3:Y:S07]  /*dfe0*/  LDSM.16.M88.4 R56, [R4+0x1800] ;  /* 0x001800000438783b */ /* 0x000eee0000000200 */
[----:B------:R-:W-:Y:S08]  /*dff0*/  HMMA.16816.F32.BF16 R32, R20, R36, R32 ;  /* 0x000000241420723c */ /* 0x000ff00000041820 */
[----:B------:R-:W-:Y:S01]  /*e000*/  HMMA.16816.F32.BF16 R40, R24, R70, R40 ;  /* 0x000000461828723c */ /* 0x000fe20000041828 */
[----:B------:R-:W-:Y:S07]  /*e010*/  LDSM.16.M88.4 R68, [R3+0x2000] ;  /* 0x002000000344783b */ /* 0x000fee0000000200 */
[----:B------:R-:W-:Y:S01]  /*e020*/  HMMA.16816.F32.BF16 R8, R28, R64, R12 ;  /* 0x000000401c08723c */ /* 0x000fe2000004180c */
[----:B------:R-:W2:Y:S07]  /*e030*/  LDSM.16.M88.4 R12, [R194+0x8000] ;  /* 0x00800000c20c783b */ /* 0x000eae0000000200 */
[----:B------:R-:W-:Y:S01]  /*e040*/  HMMA.16816.F32.BF16 R44, R20, R38, R44 ;  /* 0x00000026142c723c */ /* 0x000fe2000004182c */
[----:B------:R-:W2:Y:S07]  /*e050*/  LDSM.16.M88.4 R36, [R188+-0x1800] ;  /* 0xffe80000bc24783b */ /* 0x000eae0000000200 */
[----:B----4-:R-:W-:Y:S08]  /*e060*/  HMMA.16816.F32.BF16 R32, R24, R48, R32 ;  /* 0x000000301820723c */ /* 0x010ff00000041820 */
[----:B------:R-:W-:Y:S01]  /*e070*/  HMMA.16816.F32.BF16 R40, R28, R66, R40 ;  /* 0x000000421c28723c */ /* 0x000fe20000041828 */
[----:B------:R-:W-:Y:S07]  /*e080*/  LDSM.16.M88.4 R64, [R4+0x2000] ;  /* 0x002000000440783b */ /* 0x000fee0000000200 */
[----:B-1----:R-:W-:Y:S01]  /*e090*/  HMMA.16816.F32.BF16 R20, R16, R52, R8 ;  /* 0x000000341014723c */ /* 0x002fe20000041808 */
[----:B------:R-:W1:Y:S07]  /*e0a0*/  LDSM.16.M88.4 R8, [R195+0x8000] ;  /* 0x00800000c308783b */ /* 0x000e6e0000000200 */
[----:B------:R-:W-:Y:S01]  /*e0b0*/  HMMA.16816.F32.BF16 R44, R24, R50, R44 ;  /* 0x00000032182c723c */ /* 0x000fe2000004182c */
[----:B------:R-:W-:Y:S04]  /*e0c0*/  LDSM.16.M88.4 R24, [R197+0x8000] ;  /* 0x00800000c518783b */ /* 0x000fe80000000200 */
[----:B------:R-:W-:Y:S03]  /*e0d0*/  LDSM.16.M88.4 R48, [R4+0x2800] ;  /* 0x002800000430783b */ /* 0x000fe60000000200 */
[----:B---3--:R-:W-:Y:S08]  /*e0e0*/  HMMA.16816.F32.BF16 R32, R28, R56, R32 ;  /* 0x000000381c20723c */ /* 0x008ff00000041820 */
[----:B------:R-:W-:Y:S01]  /*e0f0*/  HMMA.16816.F32.BF16 R40, R16, R54, R40 ;  /* 0x000000361028723c */ /* 0x000fe20000041828 */
[----:B------:R-:W3:Y:S07]  /*e100*/  LDSM.16.M88.4 R52, [R143+0x2800] ;  /* 0x002800008f34783b */ /* 0x000eee0000000200 */
[----:B--2---:R-:W-:Y:S08]  /*e110*/  HMMA.16816.F32.BF16 R20, R12, R60, R20 ;  /* 0x0000003c0c14723c */ /* 0x004ff00000041814 */
[----:B------:R-:W-:Y:S01]  /*e120*/  HMMA.16816.F32.BF16 R44, R28, R58, R44 ;  /* 0x0000003a1c2c723c */ /* 0x000fe2000004182c */
[----:B------:R-:W-:Y:S04]  /*e130*/  LDSM.16.M88.4 R28, [R196+0x8000] ;  /* 0x00800000c41c783b */ /* 0x000fe80000000200 */
[----:B------:R-:W-:Y:S03]  /*e140*/  LDSM.16.M88.4 R56, [R188+-0x800] ;  /* 0xfff80000bc38783b */ /* 0x000fe60000000200 */
[----:B------:R-:W-:Y:S08]  /*e150*/  HMMA.16816.F32.BF16 R32, R16, R36, R32 ;  /* 0x000000241020723c */ /* 0x000ff00000041820 */
[----:B------:R-:W-:Y:S01]  /*e160*/  HMMA.16816.F32.BF16 R40, R12, R62, R40 ;  /* 0x0000003e0c28723c */ /* 0x000fe20000041828 */
[----:B------:R-:W2:Y:S07]  /*e170*/  LDSM.16.M88.4 R60, [R3+0x2800] ;  /* 0x00280000033c783b */ /* 0x000eae0000000200 */
[----:B-1----:R-:W-:Y:S08]  /*e180*/  HMMA.16816.F32.BF16 R20, R8, R68, R20 ;  /* 0x000000440814723c */ /* 0x002ff00000041814 */
[----:B------:R-:W-:Y:S08]  /*e190*/  HMMA.16816.F32.BF16 R44, R16, R38, R44 ;  /* 0x00000026102c723c */ /* 0x000ff0000004182c */
[----:B---3--:R-:W-:Y:S08]  /*e1a0*/  HMMA.16816.F32.BF16 R32, R12, R52, R32 ;  /* 0x000000340c20723c */ /* 0x008ff00000041820 */
[----:B------:R-:W-:Y:S01]  /*e1b0*/  HMMA.16816.F32.BF16 R40, R8, R70, R40 ;  /* 0x000000460828723c */ /* 0x000fe20000041828 */
[----:B------:R-:W-:Y:S07]  /*e1c0*/  LDSM.16.M88.4 R68, [R143+0x3000] ;  /* 0x003000008f44783b */ /* 0x000fee0000000200 */
[----:B------:R-:W-:Y:S01]  /*e1d0*/  HMMA.16816.F32.BF16 R16, R24, R64, R20 ;  /* 0x000000401810723c */ /* 0x000fe20000041814 */
[----:B------:R-:W1:Y:S07]  /*e1e0*/  LDSM.16.M88.4 R20, [R194+0xc000] ;  /* 0x00c00000c214783b */ /* 0x000e6e0000000200 */
[----:B------:R-:W-:Y:S01]  /*e1f0*/  HMMA.16816.F32.BF16 R44, R12, R54, R44 ;  /* 0x000000360c2c723c */ /* 0x000fe2000004182c */
[----:B------:R-:W-:Y:S07]  /*e200*/  LDSM.16.M88.4 R52, [R143+0x3800] ;  /* 0x003800008f34783b */ /* 0x000fee0000000200 */
[----:B--2---:R-:W-:Y:S08]  /*e210*/  HMMA.16816.F32.BF16 R32, R8, R60, R32 ;  /* 0x0000003c0820723c */ /* 0x004ff00000041820 */
[----:B------:R-:W-:Y:S01]  /*e220*/  HMMA.16816.F32.BF16 R40, R24, R66, R40 ;  /* 0x000000421828723c */ /* 0x000fe20000041828 */
[----:B------:R-:W-:Y:S07]  /*e230*/  LDSM.16.M88.4 R64, [R4+0x3000] ;  /* 0x003000000440783b */ /* 0x000fee0000000200 */
[----:B------:R-:W-:Y:S01]  /*e240*/  HMMA.16816.F32.BF16 R12, R28, R76, R16 ;  /* 0x0000004c1c0c723c */ /* 0x000fe20000041810 */
[----:B------:R-:W2:Y:S07]  /*e250*/  LDSM.16.M88.4 R16, [R195+0xc000] ;  /* 0x00c00000c310783b */ /* 0x000eae0000000200 */
[----:B------:R-:W-:Y:S01]  /*e260*/  HMMA.16816.F32.BF16 R44, R8, R62, R44 ;  /* 0x0000003e082c723c */ /* 0x000fe2000004182c */
[----:B------:R-:W-:Y:S07]  /*e270*/  LDSM.16.M88.4 R60, [R188] ;  /* 0x00000000bc3c783b */ /* 0x000fee0000000200 */
[----:B------:R-:W-:Y:S08]  /*e280*/  HMMA.16816.F32.BF16 R36, R24, R48, R32 ;  /* 0x000000301824723c */ /* 0x000ff00000041820 */
[----:B------:R-:W-:Y:S08]  /*e290*/  HMMA.16816.F32.BF16 R32, R28, R78, R40 ;  /* 0x0000004e1c20723c */ /* 0x000ff00000041828 */
[----:B-1----:R-:W-:Y:S01]  /*e2a0*/  HMMA.16816.F32.BF16 R8, R20, R68, R12 ;  /* 0x000000441408723c */ /* 0x002fe2000004180c */
[----:B------:R-:W1:Y:S07]  /*e2b0*/  LDSM.16.M88.4 R12, [R197+0xc000] ;  /* 0x00c00000c50c783b */ /* 0x000e6e0000000200 */
[----:B------:R-:W-:Y:S01]  /*e2c0*/  HMMA.16816.F32.BF16 R40, R24, R50, R44 ;  /* 0x000000321828723c */ /* 0x000fe2000004182c */
[----:B------:R-:W3:Y:S04]  /*e2d0*/  LDSM.16.M88.4 R48, [R3+0x3800] ;  /* 0x003800000330783b */ /* 0x000ee80000000200 */
[----:B------:R3:W-:Y:S03]  /*e2e0*/  LDSM.16.M88.4 R44, [R4+0x3800] ;  /* 0x00380000042c783b */ /* 0x0007e60000000200 */
[----:B------:R-:W-:Y:S08]  /*e2f0*/  HMMA.16816.F32.BF16 R36, R28, R56, R36 ;  /* 0x000000381c24723c */ /* 0x000ff00000041824 */
[----:B------:R-:W-:Y:S08]  /*e300*/  HMMA.16816.F32.BF16 R32, R20, R70, R32 ;  /* 0x000000461420723c */ /* 0x000ff00000041820 */
[----:B--2---:R-:W-:Y:S01]  /*e310*/  HMMA.16816.F32.BF16 R24, R16, R72, R8 ;  /* 0x000000481018723c */ /* 0x004fe20000041808 */
[----:B------:R-:W2:Y:S07]  /*e320*/  LDSM.16.M88.4 R8, [R196+0xc000] ;  /* 0x00c00000c408783b */ /* 0x000eae0000000200 */
[----:B------:R-:W-:Y:S08]  /*e330*/  HMMA.16816.F32.BF16 R28, R28, R58, R40 ;  /* 0x0000003a1c1c723c */ /* 0x000ff00000041828 */
[----:B------:R-:W-:Y:S08]  /*e340*/  HMMA.16816.F32.BF16 R40, R20, R52, R36 ;  /* 0x000000341428723c */ /* 0x000ff00000041824 */
[----:B------:R-:W-:Y:S08]  /*e350*/  HMMA.16816.F32.BF16 R36, R16, R74, R32 ;  /* 0x0000004a1024723c */ /* 0x000ff00000041820 */
[----:B-1----:R-:W-:Y:S08]  /*e360*/  HMMA.16816.F32.BF16 R32, R12, R64, R24 ;  /* 0x000000400c20723c */ /* 0x002ff00000041818 */
[----:B------:R-:W-:Y:S01]  /*e370*/  HMMA.16816.F32.BF16 R20, R20, R54, R28 ;  /* 0x000000361414723c */ /* 0x000fe2000004181c */
[----:B------:R-:W1:Y:S01]  /*e380*/  LDSM.16.M88.4 R28, [R188+0x800] ;  /* 0x00080000bc1c783b */ /* 0x000e620000000200 */
[----:B------:R-:W-:-:S06]  /*e390*/  DEPBAR.LE SB0, 0x0 ;  /* 0x000080000000791a */ /* 0x000fcc0000000000 */
[----:B---3--:R-:W-:Y:S08]  /*e3a0*/  HMMA.16816.F32.BF16 R4, R16, R48, R40 ;  /* 0x000000301004723c */ /* 0x008ff00000041828 */
[----:B------:R-:W-:Y:S08]  /*e3b0*/  HMMA.16816.F32.BF16 R24, R12, R66, R36 ;  /* 0x000000420c18723c */ /* 0x000ff00000041824 */
[----:B--2---:R-:W-:Y:S08]  /*e3c0*/  HMMA.16816.F32.BF16 R32, R8, R60, R32 ;  /* 0x0000003c0820723c */ /* 0x004ff00000041820 */
[----:B------:R-:W-:Y:S08]  /*e3d0*/  HMMA.16816.F32.BF16 R16, R16, R50, R20 ;  /* 0x000000321010723c */ /* 0x000ff00000041814 */
[----:B------:R-:W-:Y:S08]  /*e3e0*/  HMMA.16816.F32.BF16 R4, R12, R44, R4 ;  /* 0x0000002c0c04723c */ /* 0x000ff00000041804 */
[----:B------:R-:W-:Y:S01]  /*e3f0*/  HMMA.16816.F32.BF16 R20, R8, R62, R24 ;  /* 0x0000003e0814723c */ /* 0x000fe20000041818 */
[----:B------:R-:W-:-:S04]  /*e400*/  FMUL.FTZ R0, R32, c[0x0][0x320] ;  /* 0x0000c80020007a20 */ /* 0x000fc80000410000 */
[----:B------:R2:W3:Y:S03]  /*e410*/  MUFU.TANH R36, R0 ;  /* 0x0000000000247308 */ /* 0x0004e60000002400 */
[----:B------:R-:W-:Y:S08]  /*e420*/  HMMA.16816.F32.BF16 R12, R12, R46, R16 ;  /* 0x0000002e0c0c723c */ /* 0x000ff00000041810 */
[----:B-1----:R-:W-:Y:S01]  /*e430*/  HMMA.16816.F32.BF16 R4, R8, R28, R4 ;  /* 0x0000001c0804723c */ /* 0x002fe20000041804 */
[----:B--2---:R-:W-:-:S04]  /*e440*/  FMUL.FTZ R0, R33, c[0x0][0x320] ;  /* 0x0000c80021007a20 */ /* 0x004fc80000410000 */
[----:B------:R1:W2:Y:S11]  /*e450*/  MUFU.TANH R33, R0 ;  /* 0x0000000000217308 */ /* 0x0002b60000002400 */
[----:B------:R-:W-:Y:S01]  /*e460*/  HMMA.16816.F32.BF16 R8, R8, R30, R12 ;  /* 0x0000001e0808723c */ /* 0x000fe2000004180c */
[----:B-1----:R-:W-:-:S04]  /*e470*/  FMUL.FTZ R0, R34, c[0x0][0x320] ;  /* 0x0000c80022007a20 */ /* 0x002fc80000410000 */
[----:B------:R1:W4:Y:S02]  /*e480*/  MUFU.TANH R32, R0 ;  /* 0x0000000000207308 */ /* 0x0003240000002400 */
        /* <DEDUP_REMOVED lines=28> */
[----:B--234-:R-:W-:Y:S01]  /*e650*/  IMAD R2, R80, 0x20, R226 ;  /* 0x0000002050027824 */ /* 0x01cfe200078e02e2 */
[----:B------:R-:W-:Y:S01]  /*e660*/  ISETP.GT.AND P0, PT, R218, 0x1f, PT ;  /* 0x0000001fda00780c */ /* 0x000fe20003f04270 */
[----:B------:R-:W-:-:S03]  /*e670*/  IMAD.MOV.U32 R202, RZ, RZ, RZ ;  /* 0x000000ffffca7224 */ /* 0x000fc600078e00ff */
[----:B------:R-:W-:-:S05]  /*e680*/  IADD3 R2, R2, -0x20, R218 ;  /* 0xffffffe002027810 */ /* 0x000fca0007ffe0da */
[----:B------:R-:W-:-:S04]  /*e690*/  @P6 IMAD.HI.U32 R3, R2, c[0x0][0x2bc], RZ ;  /* 0x0000af0002036a27 */ /* 0x000fc800078e00ff */
[----:B-1----:R-:W-:Y:S01]  /*e6a0*/  IMAD.MOV.U32 R0, RZ, RZ, R2 ;  /* 0x000000ffff007224 */ /* 0x002fe200078e0002 */
[----:B------:R-:W-:-:S04]  /*e6b0*/  @P6 SHF.R.U32.HI R0, RZ, c[0x0][0x2c0], R3 ;  /* 0x0000b000ff006a19 */ /* 0x000fc80000011603 */
[----:B------:R-:W-:-:S04]  /*e6c0*/  @!P0 IADD3 R3, P1, R0, R222, RZ ;  /* 0x000000de00038210 */ /* 0x000fc80007f3e0ff */
[----:B------:R-:W-:Y:S02]  /*e6d0*/  @!P0 LEA.HI.X.SX32 R5, R0, R225, 0x1, P1 ;  /* 0x000000e100058211 */ /* 0x000fe400008f0eff */
[----:B------:R-:W-:-:S04]  /*e6e0*/  @!P0 LEA R4, P1, R3, c[0x0][0x2a0], 0x2 ;  /* 0x0000a80003048a11 */ /* 0x000fc800078210ff */
[----:B------:R-:W-:-:S05]  /*e6f0*/  @!P0 LEA.HI.X R5, R3, c[0x0][0x2a4], R5, 0x2, P1 ;  /* 0x0000a90003058a11 */ /* 0x000fca00008f1405 */
[----:B------:R-:W2:Y:S01]  /*e700*/  @!P0 LDG.E R202, [R4.64] ;  /* 0x0000000804ca8981 */ /* 0x000ea2000c1e1900 */
[----:B------:R-:W-:-:S04]  /*e710*/  IMAD.MOV R0, RZ, RZ, -R0 ;  /* 0x000000ffff007224 */ /* 0x000fc800078e0a00 */
[----:B------:R-:W-:-:S04]  /*e720*/  IMAD R203, R0, c[0x0][0x2b8], R2 ;  /* 0x0000ae0000cb7a24 */ /* 0x000fc800078e0202 */
[----:B------:R-:W-:Y:S01]  /*e730*/  IMAD.WIDE.U32 R2, R203, c[0x0][0x1e0], RZ ;  /* 0x00007800cb027a25 */ /* 0x000fe200078e00ff */
[----:B------:R-:W-:-:S05]  /*e740*/  SHF.R.S32.HI R0, RZ, 0x1f, R203 ;  /* 0x0000001fff007819 */ /* 0x000fca00000114cb */
[----:B------:R-:W-:-:S04]  /*e750*/  IMAD R0, R0, c[0x0][0x1e0], RZ ;  /* 0x0000780000007a24 */ /* 0x000fc800078e02ff */
[----:B------:R-:W-:-:S04]  /*e760*/  IMAD R0, R203, c[0x0][0x1e4], R0 ;  /* 0x00007900cb007a24 */ /* 0x000fc800078e0200 */
[----:B------:R-:W-:Y:S01]  /*e770*/  IMAD.IADD R3, R3, 0x1, R0 ;  /* 0x0000000103037824 */ /* 0x000fe200078e0200 */
[----:B--2---:R-:W-:-:S03]  /*e780*/  SHF.R.S32.HI R0, RZ, 0x1f, R202 ;  /* 0x0000001fff007819 */ /* 0x004fc600000114ca */
[----:B------:R-:W-:-:S04]  /*e790*/  IMAD.WIDE.U32 R2, R202, c[0x0][0x1f0], R2 ;  /* 0x00007c00ca027a25 */ /* 0x000fc800078e0002 */
[----:B------:R-:W-:Y:S01]  /*e7a0*/  IMAD R4, R0, c[0x0][0x1f0], RZ ;  /* 0x00007c0000047a24 */ /* 0x000fe200078e02ff */
[----:B------:R-:W-:-:S03]  /*e7b0*/  IADD3 R0, P1, R220, R2, RZ ;  /* 0x00000002dc007210 */ /* 0x000fc60007f3e0ff */
[----:B------:R-:W-:Y:S01]  /*e7c0*/  IMAD R2, R202, c[0x0][0x1f4], R4 ;  /* 0x00007d00ca027a24 */ /* 0x000fe200078e0204 */
[----:B------:R-:W-:-:S04]  /*e7d0*/  LEA R5, P0, R0, c[0x0][0x1c8], 0x1 ;  /* 0x0000720000057a11 */ /* 0x000fc800078008ff */
[----:B------:R-:W-:-:S04]  /*e7e0*/  IADD3.X R2, R224, R3, R2, P1, !PT ;  /* 0x00000003e0027210 */ /* 0x000fc80000ffe402 */
[----:B------:R-:W-:Y:S01]  /*e7f0*/  LEA.HI.X R0, R0, c[0x0][0x1cc], R2, 0x1, P0 ;  /* 0x0000730000007a11 */ /* 0x000fe200000f0c02 */
[----:B------:R-:W-:Y:S05]  /*e800*/  BRA.DIV ~URZ, `(.L_x_263) ;  /* 0x000092627f007947 */ /* 0x000fea000b800000 */
[----:B------:R1:W2:Y:S02]  /*e810*/  SHFL.IDX PT, R4, R0, RZ, 0x181f ;  /* 0x00181fff00047589 */ /* 0x0002a400000e0000 */
.L_x_344:
[----:B------:R-:W-:Y:S05]  /*e820*/  BRA.DIV ~URZ, `(.L_x_264) ;  /* 0x000092b27f007947 */ /* 0x000fea000b800000 */
[----:B-1----:R1:W3:Y:S02]  /*e830*/  SHFL.IDX PT, R0, R5, RZ, 0x181f ;  /* 0x00181fff05007589 */ /* 0x0022e400000e0000 */
.L_x_345:
[----:B------:R-:W-:Y:S02]  /*e840*/  LOP3.LUT P6, RZ, R207, 0x1, RZ, 0xc0, !PT ;  /* 0x00000001cfff7812 */ /* 0x000fe400078cc0ff */
[-C--:B---3--:R-:W-:Y:S02]  /*e850*/  LEA R10, P0, R132, R0.reuse, 0x1 ;  /* 0x00000000840a7211 */ /* 0x088fe400078008ff */
[-C--:B------:R-:W-:Y:S02]  /*e860*/  LEA R8, P2, R204, R0.reuse, 0x1 ;  /* 0x00000000cc087211 */ /* 0x080fe400078408ff */
[----:B------:R-:W-:Y:S02]  /*e870*/  LEA R6, P1, R199, R0, 0x1 ;  /* 0x00000000c7067211 */ /* 0x000fe400078208ff */
[----:B--2---:R-:W-:Y:S02]  /*e880*/  LEA.HI.X R11, R132, R4, R133, 0x1, P0 ;  /* 0x00000004840b7211 */ /* 0x004fe400000f0c85 */
[----:B------:R-:W-:-:S02]  /*e890*/  LEA R2, P0, R200, R0, 0x1 ;  /* 0x00000000c8027211 */ /* 0x000fc400078008ff */
[-C--:B------:R-:W-:Y:S01]  /*e8a0*/  LEA.HI.X R9, R204, R4.reuse, R209, 0x1, P2 ;  /* 0x00000004cc097211 */ /* 0x080fe200010f0cd1 */
[----:B------:R-:W-:Y:S01]  /*e8b0*/  @!PT LDS RZ, [RZ] ;  /* 0x00000000fffff984 */ /* 0x000fe20000000800 */
[----:B------:R-:W-:Y:S01]  /*e8c0*/  @!PT LDS RZ, [RZ] ;  /* 0x00000000fffff984 */ /* 0x000fe20000000800 */
[----:B------:R-:W-:Y:S01]  /*e8d0*/  @!PT LDS RZ, [RZ] ;  /* 0x00000000fffff984 */ /* 0x000fe20000000800 */
[----:B------:R2:W-:Y:S01]  /*e8e0*/  LDGSTS.E.BYPASS.LTC128B.128 [R198+0xc080], [R10.64], !P6 ;  /* 0x0c0800000ac67fae */ /* 0x0005e2000f101d48 */
[-C--:B------:R-:W-:Y:S02]  /*e8f0*/  LEA.HI.X R7, R199, R4.reuse, R211, 0x1, P1 ;  /* 0x00000004c7077211 */ /* 0x080fe400008f0cd3 */
[----:B------:R-:W-:Y:S01]  /*e900*/  LEA.HI.X R3, R200, R4, R210, 0x1, P0 ;  /* 0x00000004c8037211 */ /* 0x000fe200000f0cd2 */
[----:B------:R2:W-:Y:S04]  /*e910*/  LDGSTS.E.BYPASS.LTC128B.128 [R198+0xd080], [R8.64], !P5 ;  /* 0x0d08000008c67fae */ /* 0x0005e8000e901d48 */
[----:B------:R2:W-:Y:S04]  /*e920*/  LDGSTS.E.BYPASS.LTC128B.128 [R198+0xe080], [R6.64], !P4 ;  /* 0x0e08000006c67fae */ /* 0x0005e8000e101d48 */
[----:B------:R2:W-:Y:S02]  /*e930*/  LDGSTS.E.BYPASS.LTC128B.128 [R198+0xf080], [R2.64], !P3 ;  /* 0x0f08000002c67fae */ /* 0x0005e4000d901d48 */
.L_x_262:
[----:B--234-:R-:W-:Y:S05]  /*e940*/  BSYNC B0 ;  /* 0x0000000000007941 */ /* 0x01cfea0003800000 */
.L_x_261:
[----:B-1----:R-:W-:Y:S01]  /*e950*/  IMAD.IADD R0, R106, 0x1, -R248 ;  /* 0x000000016a007824 */ /* 0x002fe200078e0af8 */
[----:B------:R-:W0:Y:S04]  /*e960*/  LDGDEPBAR ;  /* 0x00000000000079af */ /* 0x000e280000000000 */
[----:B------:R-:W-:-:S02]  /*e970*/  ISETP.GT.AND P0, PT, R0, RZ, PT ;  /* 0x000000ff0000720c */ /* 0x000fc40003f04270 */
[C---:B------:R-:W-:Y:S02]  /*e980*/  ISETP.GT.AND P2, PT, R0.reuse, 0x1, PT ;  /* 0x000000010000780c */ /* 0x040fe40003f44270 */
[----:B------:R-:W-:Y:S02]  /*e990*/  ISETP.GT.AND P6, PT, R0, 0x8, PT ;  /* 0x000000080000780c */ /* 0x000fe40003fc4270 */
[----:B------:R-:W-:Y:S02]  /*e9a0*/  FSEL R11, R32, -INF , P0 ;  /* 0xff800000200b7808 */ /* 0x000fe40000000000 */
[----:B------:R-:W-:Y:S02]  /*e9b0*/  FSEL R6, R36, -INF , P0 ;  /* 0xff80000024067808 */ /* 0x000fe40000000000 */
[----:B------:R-:W-:Y:S02]  /*e9c0*/  FSEL R18, R18, -INF , P2 ;  /* 0xff80000012127808 */ /* 0x000fe40001000000 */
[----:B------:R-:W-:-:S02]  /*e9d0*/  FSEL R7, R33, -INF , P2 ;  /* 0xff80000021077808 */ /* 0x000fc40001000000 */
[C---:B------:R-:W-:Y:S02]  /*e9e0*/  ISETP.GT.AND P5, PT, R0.reuse, 0x9, PT ;  /* 0x000000090000780c */ /* 0x040fe40003fa4270 */
[C---:B------:R-:W-:Y:S02]  /*e9f0*/  ISETP.GT.AND P4, PT, R0.reuse, 0x10, PT ;  /* 0x000000100000780c */ /* 0x040fe40003f84270 */
[C---:B------:R-:W-:Y:S02]  /*ea00*/  ISETP.GT.AND P3, PT, R0.reuse, 0x11, PT ;  /* 0x000000110000780c */ /* 0x040fe40003f64270 */
[C---:B------:R-:W-:Y:S02]  /*ea10*/  ISETP.GT.AND P1, PT, R0.reuse, 0x18, PT ;  /* 0x000000180000780c */ /* 0x040fe40003f24270 */
[----:B------:R-:W-:Y:S02]  /*ea20*/  ISETP.GT.AND P0, PT, R0, 0x19, PT ;  /* 0x000000190000780c */ /* 0x000fe40003f04270 */
[----:B------:R-:W-:-:S02]  /*ea30*/  FSEL R20, R20, -INF , P6 ;  /* 0xff80000014147808 */ /* 0x000fc40003000000 */
[----:B------:R-:W-:Y:S02]  /*ea40*/  FSEL R8, R26, -INF , P6 ;  /* 0xff8000001a087808 */ /* 0x000fe40003000000 */
[----:B------:R-:W-:Y:S02]  /*ea50*/  FMNMX.FTZ R0, R6, R7, !PT ;  /* 0x0000000706007209 */ /* 0x000fe40007810000 */
[----:B------:R-:W-:Y:S02]  /*ea60*/  FMNMX.FTZ R2, R11, R18, !PT ;  /* 0x000000120b027209 */ /* 0x000fe40007810000 */
[----:B------:R-:W-:Y:S02]  /*ea70*/  FSEL R21, R21, -INF , P5 ;  /* 0xff80000015157808 */ /* 0x000fe40002800000 */
[----:B------:R-:W-:Y:S02]  /*ea80*/  FSEL R10, R27, -INF , P5 ;  /* 0xff8000001b0a7808 */ /* 0x000fe40002800000 */
[----:B------:R-:W-:-:S02]  /*ea90*/  FMNMX.FTZ R0, R8, R0, !PT ;  /* 0x0000000008007209 */ /* 0x000fc40007810000 */
[----:B------:R-:W-:Y:S02]  /*eaa0*/  FMNMX.FTZ R2, R20, R2, !PT ;  /* 0x0000000214027209 */ /* 0x000fe40007810000 */
[----:B------:R-:W-:Y:S02]  /*eab0*/  FSEL R22, R13, -INF , P4 ;  /* 0xff8000000d167808 */ /* 0x000fe40002000000 */
[----:B------:R-:W-:Y:S02]  /*eac0*/  FSEL R9, R17, -INF , P4 ;  /* 0xff80000011097808 */ /* 0x000fe40002000000 */
[----:B------:R-:W-:Y:S02]  /*ead0*/  FMNMX.FTZ R0, R10, R0, !PT ;  /* 0x000000000a007209 */ /* 0x000fe40007810000 */
[----:B------:R-:W-:Y:S02]  /*eae0*/  FMNMX.FTZ R2, R21, R2, !PT ;  /* 0x0000000215027209 */ /* 0x000fe40007810000 */
        /* <DEDUP_REMOVED lines=12> */
[----:B------:R-:W-:-:S02]  /*ebb0*/  FMNMX.FTZ R4, R19, R0, !PT ;  /* 0x0000000013047209 */ /* 0x000fc40007810000 */
[----:B------:R-:W-:Y:S01]  /*ebc0*/  FMNMX.FTZ R5, R29, R2, !PT ;  /* 0x000000021d057209 */ /* 0x000fe20007810000 */
[----:B------:R-:W-:Y:S05]  /*ebd0*/  BRA.DIV ~URZ, `(.L_x_265) ;  /* 0x00008f727f007947 */ /* 0x000fea000b800000 */
[----:B------:R-:W1:Y:S04]  /*ebe0*/  SHFL.BFLY PT, R0, R4, 0x2, 0x1f ;  /* 0x0c401f0004007f89 */ /* 0x000e6800000e0000 */
[----:B------:R-:W2:Y:S01]  /*ebf0*/  SHFL.BFLY PT, R3, R5, 0x2, 0x1f ;  /* 0x0c401f0005037f89 */ /* 0x000ea200000e0000 */
[----:B-1----:R-:W-:Y:S02]  /*ec00*/  FMNMX.FTZ R0, R4, R0, !PT ;  /* 0x0000000004007209 */ /* 0x002fe40007810000 */
[----:B--2---:R-:W-:-:S03]  /*ec10*/  FMNMX.FTZ R5, R5, R3, !PT ;  /* 0x0000000305057209 */ /* 0x004fc60007810000 */
[----:B------:R-:W1:Y:S04]  /*ec20*/  SHFL.BFLY PT, R2, R0, 0x1, 0x1f ;  /* 0x0c201f0000027f89 */ /* 0x000e6800000e0000 */
[----:B------:R2:W3:Y:S01]  /*ec30*/  SHFL.BFLY PT, R3, R5, 0x1, 0x1f ;  /* 0x0c201f0005037f89 */ /* 0x0004e200000e0000 */
[----:B-1----:R-:W-:-:S05]  /*ec40*/  FMNMX.FTZ R134, R0, R2, !PT ;  /* 0x0000000200867209 */ /* 0x002fca0007810000 */
.L_x_346:
[C---:B------:R-:W-:Y:S01]  /*ec50*/  FMUL.FTZ R2, R134.reuse, c[0x0][0x2d0] ;  /* 0x0000b40086027a20 */ /* 0x040fe20000410000 */
[----:B------:R-:W-:Y:S01]  /*ec60*/  FSETP.NEU.FTZ.AND P0, PT, R134, -INF , PT ;  /* 0xff8000008600780b */ /* 0x000fe20003f1d000 */
[----:B------:R-:W-:Y:S01]  /*ec70*/  WARPSYNC 0xffffffff ;  /* 0xffffffff00007948 */ /* 0x000fe20003800000 */
[----:B------:R-:W1:Y:S02]  /*ec80*/  LDSM.16.MT88.4 R12, [R189] ;  /* 0x00000000bd0c783b */ /* 0x000e640000004200 */
[----:B------:R-:W-:-:S02]  /*ec90*/  FSEL R2, R2, RZ, P0 ;  /* 0x000000ff02027208 */ /* 0x000fc40000000000 */
[----:B------:R-:W4:Y:S03]  /*eca0*/  LDSM.16.MT88.4 R24, [R190] ;  /* 0x00000000be18783b */ /* 0x000f260000004200 */
[--C-:B------:R-:W-:Y:S01]  /*ecb0*/  FFMA.FTZ R0, R6, c[0x0][0x2d0], -R2.reuse ;  /* 0x0000b40006007a23 */ /* 0x100fe20000010802 */
[----:B------:R-:W-:Y:S03]  /*ecc0*/  LDSM.16.MT88.4 R32, [R192] ;  /* 0x00000000c020783b */ /* 0x000fe60000004200 */
[----:B------:R5:W-:Y:S01]  /*ecd0*/  MUFU.EX2 R110, R0 ;  /* 0x00000000006e7308 */ /* 0x000be20000000800 */
[----:B------:R-:W-:Y:S04]  /*ece0*/  LDSM.16.MT88.4 R152, [R189+0x800] ;  /* 0x00080000bd98783b */ /* 0x000fe80000004200 */
[----:B------:R-:W-:Y:S04]  /*ecf0*/  LDSM.16.MT88.4 R144, [R190+0x800] ;  /* 0x00080000be90783b */ /* 0x000fe80000004200 */
[----:B------:R-:W-:Y:S04]  /*ed00*/  LDSM.16.MT88.4 R36, [R191] ;  /* 0x00000000bf24783b */ /* 0x000fe80000004200 */
[----:B------:R-:W-:Y:S01]  /*ed10*/  LDSM.16.MT88.4 R40, [R189+0x1000] ;  /* 0x00100000bd28783b */ /* 0x000fe20000004200 */
[----:B-----5:R-:W-:-:S03]  /*ed20*/  FFMA.FTZ R0, R7, c[0x0][0x2d0], -R2 ;  /* 0x0000b40007007a23 */ /* 0x020fc60000010802 */
[----:B------:R-:W-:Y:S01]  /*ed30*/  LDSM.16.MT88.4 R52, [R191+0x800] ;  /* 0x00080000bf34783b */ /* 0x000fe20000004200 */
[----:B------:R5:W2:Y:S03]  /*ed40*/  MUFU.EX2 R108, R0 ;  /* 0x00000000006c7308 */ /* 0x000aa60000000800 */
[----:B------:R-:W-:Y:S04]  /*ed50*/  LDSM.16.MT88.4 R56, [R192+0x1000] ;  /* 0x00100000c038783b */ /* 0x000fe80000004200 */
[----:B------:R-:W-:Y:S04]  /*ed60*/  LDSM.16.MT88.4 R68, [R192+0x1800] ;  /* 0x00180000c044783b */ /* 0x000fe80000004200 */
[----:B------:R-:W-:Y:S04]  /*ed70*/  LDSM.16.MT88.4 R72, [R189+0x2000] ;  /* 0x00200000bd48783b */ /* 0x000fe80000004200 */
[----:B------:R-:W3:Y:S01]  /*ed80*/  LDSM.16.MT88.4 R60, [R190+0x1000] ;  /* 0x00100000be3c783b */ /* 0x000ee20000004200 */
[--C-:B-----5:R-:W-:Y:S01]  /*ed90*/  FFMA.FTZ R0, R8, c[0x0][0x2d0], -R2.reuse ;  /* 0x0000b40008007a23 */ /* 0x120fe20000010802 */
[----:B---3--:R-:W-:Y:S01]  /*eda0*/  FMNMX.FTZ R8, R3, R5, !PT ;  /* 0x0000000503087209 */ /* 0x008fe20007810000 */
[----:B------:R-:W-:Y:S01]  /*edb0*/  FFMA.FTZ R3, R10, c[0x0][0x2d0], -R2 ;  /* 0x0000b4000a037a23 */ /* 0x000fe20000010802 */
[----:B--2---:R-:W-:Y:S01]  /*edc0*/  F2FP.BF16.PACK_AB R4, R108, R110 ;  /* 0x0000006e6c04723e */ /* 0x004fe200000010ff */
[----:B------:R2:W-:Y:S01]  /*edd0*/  MUFU.EX2 R109, R0 ;  /* 0x00000000006d7308 */ /* 0x0005e20000000800 */
[C---:B------:R-:W-:Y:S01]  /*ede0*/  FSETP.NEU.FTZ.AND P0, PT, R8.reuse, -INF , PT ;  /* 0xff8000000800780b */ /* 0x040fe20003f1d000 */
[----:B------:R-:W-:Y:S04]  /*edf0*/  LDSM.16.MT88.4 R64, [R191+0x1000] ;  /* 0x00100000bf40783b */ /* 0x000fe80000004200 */
[----:B------:R-:W-:Y:S02]  /*ee00*/  LDSM.16.MT88.4 R80, [R191+0x1800] ;  /* 0x00180000bf50783b */ /* 0x000fe40000004200 */
[----:B------:R3:W5:Y:S02]  /*ee10*/  MUFU.EX2 R119, R3 ;  /* 0x0000000300777308 */ /* 0x0007640000000800 */
[----:B------:R-:W1:Y:S04]  /*ee20*/  LDSM.16.MT88.4 R84, [R190+0x2000] ;  /* 0x00200000be54783b */ /* 0x000e680000004200 */
[----:B------:R-:W-:Y:S01]  /*ee30*/  LDSM.16.MT88.4 R92, [R190+0x2800] ;  /* 0x00280000be5c783b */ /* 0x000fe20000004200 */
[----:B--2---:R-:W-:-:S03]  /*ee40*/  FMUL.FTZ R0, R8, c[0x0][0x2d0] ;  /* 0x0000b40008007a20 */ /* 0x004fc60000410000 */
[----:B------:R-:W-:Y:S02]  /*ee50*/  LDSM.16.MT88.4 R96, [R191+0x2800] ;  /* 0x00280000bf60783b */ /* 0x000fe40000004200 */
[----:B------:R-:W-:Y:S02]  /*ee60*/  FSEL R0, R0, RZ, P0 ;  /* 0x000000ff00007208 */ /* 0x000fe40000000000 */
[----:B------:R-:W-:Y:S01]  /*ee70*/  LDSM.16.MT88.4 R112, [R190+0x3000] ;  /* 0x00300000be70783b */ /* 0x000fe20000004200 */
[----:B---3--:R-:W-:Y:S01]  /*ee80*/  FFMA.FTZ R3, R9, c[0x0][0x2d0], -R2 ;  /* 0x0000b40009037a23 */ /* 0x008fe20000010802 */
[----:B-----5:R-:W-:Y:S02]  /*ee90*/  F2FP.BF16.PACK_AB R6, R119, R109 ;  /* 0x0000006d7706723e */ /* 0x020fe400000010ff */
[----:B------:R-:W-:Y:S01]  /*eea0*/  LDSM.16.MT88.4 R120, [R192+0x3000] ;  /* 0x00300000c078783b */ /* 0x000fe20000004200 */
[----:B------:R2:W-:Y:S03]  /*eeb0*/  MUFU.EX2 R118, R3 ;  /* 0x0000000300767308 */ /* 0x0005e60000000800 */
[----:B------:R-:W-:Y:S04]  /*eec0*/  LDSM.16.MT88.4 R48, [R190+0x1800] ;  /* 0x00180000be30783b */ /* 0x000fe80000004200 */
[----:B------:R-:W-:Y:S04]  /*eed0*/  LDSM.16.MT88.4 R88, [R192+0x2000] ;  /* 0x00200000c058783b */ /* 0x000fe80000004200 */
[----:B------:R-:W3:Y:S01]  /*eee0*/  LDSM.16.MT88.4 R104, [R189+0x3000] ;  /* 0x00300000bd68783b */ /* 0x000ee20000004200 */
[----:B--2---:R-:W-:-:S04]  /*eef0*/  FFMA.FTZ R3, R11, c[0x0][0x2d0], -R0 ;  /* 0x0000b4000b037a23 */ /* 0x004fc80000010800 */
[----:B------:R2:W-:Y:S02]  /*ef00*/  MUFU.EX2 R10, R3 ;  /* 0x00000003000a7308 */ /* 0x0005e40000000800 */
[----:B--2---:R-:W-:-:S06]  /*ef10*/  FFMA.FTZ R3, R18, c[0x0][0x2d0], -R0 ;  /* 0x0000b40012037a23 */ /* 0x004fcc0000010800 */
[----:B------:R2:W5:Y:S02]  /*ef20*/  MUFU.EX2 R9, R3 ;  /* 0x0000000300097308 */ /* 0x0005640000000800 */
[----:B--2---:R-:W-:Y:S01]  /*ef30*/  FFMA.FTZ R3, R20, c[0x0][0x2d0], -R0 ;  /* 0x0000b40014037a23 */ /* 0x004fe20000010800 */
[----:B-----5:R-:W-:-:S05]  /*ef40*/  F2FP.BF16.PACK_AB R5, R9, R10 ;  /* 0x0000000a0905723e */ /* 0x020fca00000010ff */
[----:B------:R2:W-:Y:S02]  /*ef50*/  MUFU.EX2 R116, R3 ;  /* 0x0000000300747308 */ /* 0x0005e40000000800 */
[----:B--2---:R-:W-:-:S06]  /*ef60*/  FFMA.FTZ R3, R21, c[0x0][0x2d0], -R0 ;  /* 0x0000b40015037a23 */ /* 0x004fcc0000010800 */
[----:B------:R2:W5:Y:S02]  /*ef70*/  MUFU.EX2 R11, R3 ;  /* 0x00000003000b7308 */ /* 0x0005640000000800 */
[----:B--2---:R-:W-:Y:S01]  /*ef80*/  FFMA.FTZ R3, R17, c[0x0][0x2d0], -R2 ;  /* 0x0000b40011037a23 */ /* 0x004fe20000010802 */
[----:B-----5:R-:W-:-:S05]  /*ef90*/  F2FP.BF16.PACK_AB R7, R11, R116 ;  /* 0x000000740b07723e */ /* 0x020fca00000010ff */
[----:B------:R2:W5:Y:S02]  /*efa0*/  MUFU.EX2 R124, R3 ;  /* 0x00000003007c7308 */ /* 0x0005640000000800 */
[C---:B-1----:R-:W-:Y:S08]  /*efb0*/  HMMA.16816.F32.BF16 R156, R4.reuse, R12, RZ ;  /* 0x0000000c049c723c */ /* 0x042ff000000418ff */
[----:B------:R-:W-:Y:S01]  /*efc0*/  HMMA.16816.F32.BF16 R12, R4, R14, RZ ;  /* 0x0000000e040c723c */ /* 0x000fe200000418ff */
[--C-:B--2---:R-:W-:Y:S01]  /*efd0*/  FFMA.FTZ R3, R16, c[0x0][0x2d0], -R2.reuse ;  /* 0x0000b40010037a23 */ /* 0x104fe20000010802 */
[----:B-----5:R-:W-:Y:S01]  /*efe0*/  F2FP.BF16.PACK_AB R128, R124, R118 ;  /* 0x000000767c80723e */ /* 0x020fe200000010ff */
[----:B------:R-:W-:-:S02]  /*eff0*/  FFMA.FTZ R2, R19, c[0x0][0x2d0], -R2 ;  /* 0x0000b40013027a23 */ /* 0x000fc40000010802 */
[----:B------:R-:W-:Y:S01]  /*f000*/  MUFU.EX2 R125, R3 ;  /* 0x00000003007d7308 */ /* 0x000fe20000000800 */
[----:B------:R-:W1:Y:S02]  /*f010*/  LDSM.16.MT88.4 R16, [R192+0x800] ;  /* 0x00080000c010783b */ /* 0x000e640000004200 */
[C---:B----4-:R-:W-:Y:S05]  /*f020*/  HMMA.16816.F32.BF16 R148, R4.reuse, R24, RZ ;  /* 0x000000180494723c */ /* 0x050fea00000418ff */
[----:B------:R2:W4:Y:S03]  /*f030*/  MUFU.EX2 R206, R2 ;  /* 0x0000000200ce7308 */ /* 0x0005260000000800 */
[C---:B------:R-:W-:Y:S08]  /*f040*/  HMMA.16816.F32.BF16 R24, R4.reuse, R26, RZ ;  /* 0x0000001a0418723c */ /* 0x040ff000000418ff */
[----:B------:R-:W-:Y:S01]  /*f050*/  HMMA.16816.F32.BF16 R44, R4, R60, RZ ;  /* 0x0000003c042c723c */ /* 0x000fe200000418ff */
[----:B--2---:R-:W-:Y:S01]  /*f060*/  FFMA.FTZ R2, R22, c[0x0][0x2d0], -R0 ;  /* 0x0000b40016027a23 */ /* 0x004fe20000010800 */
[----:B----4-:R-:W-:-:S06]  /*f070*/  F2FP.BF16.PACK_AB R130, R206, R125 ;  /* 0x0000007dce82723e */ /* 0x010fcc00000010ff */
[C---:B------:R-:W-:Y:S01]  /*f080*/  HMMA.16816.F32.BF16 R76, R4.reuse, R84, RZ ;  /* 0x00000054044c723c */ /* 0x040fe200000418ff */
[----:B------:R2:W-:Y:S07]  /*f090*/  MUFU.EX2 R3, R2 ;  /* 0x0000000200037308 */ /* 0x0005ee0000000800 */
[C---:B---3--:R-:W-:Y:S08]  /*f0a0*/  HMMA.16816.F32.BF16 R100, R4.reuse, R104, RZ ;  /* 0x000000680464723c */ /* 0x048ff000000418ff */
[----:B------:R-:W-:Y:S01]  /*f0b0*/  HMMA.16816.F32.BF16 R104, R4, R106, RZ ;  /* 0x0000006a0468723c */ /* 0x000fe200000418ff */
[----:B--2---:R-:W-:-:S04]  /*f0c0*/  FFMA.FTZ R2, R23, c[0x0][0x2d0], -R0 ;  /* 0x0000b40017027a23 */ /* 0x004fc80000010800 */
[----:B------:R2:W3:Y:S03]  /*f0d0*/  MUFU.EX2 R117, R2 ;  /* 0x0000000200757308 */ /* 0x0004e60000000800 */
[C---:B------:R-:W-:Y:S08]  /*f0e0*/  HMMA.16816.F32.BF16 R20, R4.reuse, R32, RZ ;  /* 0x000000200414723c */ /* 0x040ff000000418ff */
[----:B------:R-:W-:Y:S01]  /*f0f0*/  HMMA.16816.F32.BF16 R32, R4, R34, RZ ;  /* 0x000000220420723c */ /* 0x000fe200000418ff */
[--C-:B--2---:R-:W-:Y:S01]  /*f100*/  FFMA.FTZ R2, R28, c[0x0][0x2d0], -R0.reuse ;  /* 0x0000b4001c027a23 */ /* 0x104fe20000010800 */
[----:B---3--:R-:W-:Y:S01]  /*f110*/  F2FP.BF16.PACK_AB R129, R117, R3 ;  /* 0x000000037581723e */ /* 0x008fe200000010ff */
[----:B------:R-:W-:-:S02]  /*f120*/  FFMA.FTZ R0, R29, c[0x0][0x2d0], -R0 ;  /* 0x0000b4001d007a23 */ /* 0x000fc40000010800 */
[----:B------:R2:W-:Y:S03]  /*f130*/  MUFU.EX2 R126, R2 ;  /* 0x00000002007e7308 */ /* 0x0005e60000000800 */
[----:B------:R-:W-:Y:S05]  /*f140*/  HMMA.16816.F32.BF16 R28, R4, R36, RZ ;  /* 0x00000024041c723c */ /* 0x000fea00000418ff */
[----:B------:R-:W3:Y:S01]  /*f150*/  MUFU.EX2 R205, R0 ;  /* 0x0000000000cd7308 */ /* 0x000ee20000000800 */
[----:B--2---:R-:W-:-:S04]  /*f160*/  FADD.FTZ R2, R10, R9 ;  /* 0x000000090a027221 */ /* 0x004fc80000010000 */
[----:B------:R-:W-:Y:S01]  /*f170*/  FADD.FTZ R2, R116, R2 ;  /* 0x0000000274027221 */ /* 0x000fe20000010000 */
[----:B---3--:R-:W-:Y:S01]  /*f180*/  F2FP.BF16.PACK_AB R131, R205, R126 ;  /* 0x0000007ecd83723e */ /* 0x008fe200000010ff */
[----:B------:R-:W-:Y:S02]  /*f190*/  FADD.FTZ R0, R110, R108 ;  /* 0x0000006c6e007221 */ /* 0x000fe40000010000 */
[----:B------:R-:W-:Y:S02]  /*f1a0*/  FADD.FTZ R2, R11, R2 ;  /* 0x000000020b027221 */ /* 0x000fe40000010000 */
[----:B------:R-:W-:Y:S02]  /*f1b0*/  FADD.FTZ R0, R109, R0 ;  /* 0x000000006d007221 */ /* 0x000fe40000010000 */
[----:B------:R-:W-:Y:S01]  /*f1c0*/  HMMA.16816.F32.BF16 R156, R128, R152, R156 ;  /* 0x00000098809c723c */ /* 0x000fe2000004189c */
[----:B------:R-:W-:Y:S02]  /*f1d0*/  FADD.FTZ R2, R3, R2 ;  /* 0x0000000203027221 */ /* 0x000fe40000010000 */
[----:B------:R-:W-:-:S02]  /*f1e0*/  FADD.FTZ R0, R119, R0 ;  /* 0x0000000077007221 */ /* 0x000fc40000010000 */
[----:B------:R-:W-:Y:S02]  /*f1f0*/  FADD.FTZ R2, R117, R2 ;  /* 0x0000000275027221 */ /* 0x000fe40000010000 */
[----:B------:R-:W-:Y:S01]  /*f200*/  FADD.FTZ R0, R118, R0 ;  /* 0x0000000076007221 */ /* 0x000fe20000010000 */
[----:B------:R-:W-:Y:S01]  /*f210*/  HMMA.16816.F32.BF16 R152, R128, R154, R12 ;  /* 0x0000009a8098723c */ /* 0x000fe2000004180c */
[----:B------:R-:W2:Y:S02]  /*f220*/  LDSM.16.MT88.4 R12, [R189+0x1800] ;  /* 0x00180000bd0c783b */ /* 0x000ea40000004200 */
[----:B------:R-:W-:-:S04]  /*f230*/  FADD.FTZ R0, R124, R0 ;  /* 0x000000007c007221 */ /* 0x000fc80000010000 */
[----:B------:R-:W-:Y:S01]  /*f240*/  FADD.FTZ R0, R125, R0 ;  /* 0x000000007d007221 */ /* 0x000fe20000010000 */
[----:B------:R-:W-:Y:S03]  /*f250*/  HMMA.16816.F32.BF16 R148, R128, R144, R148 ;  /* 0x000000908094723c */ /* 0x000fe60000041894 */
[----:B------:R-:W-:Y:S02]  /*f260*/  FADD.FTZ R206, R206, R0 ;  /* 0x00000000cece7221 */ /* 0x000fe40000010000 */
[----:B------:R-:W-:-:S03]  /*f270*/  FADD.FTZ R0, R126, R2 ;  /* 0x000000027e007221 */ /* 0x000fc60000010000 */
[----:B------:R-:W-:Y:S01]  /*f280*/  HMMA.16816.F32.BF16 R144, R128, R146, R24 ;  /* 0x000000928090723c */ /* 0x000fe20000041818 */
[----:B------:R-:W-:Y:S01]  /*f290*/  FADD.FTZ R205, R205, R0 ;  /* 0x00000000cdcd7221 */ /* 0x000fe20000010000 */
[----:B------:R-:W-:-:S04]  /*f2a0*/  IADD3 R0, R174, -0x2, RZ ;  /* 0xfffffffeae007810 */ /* 0x000fc80007ffe0ff */
[----:B------:R-:W-:Y:S02]  /*f2b0*/  ISETP.GE.AND P0, PT, R0, R213, PT ;  /* 0x000000d50000720c */ /* 0x000fe40003f06270 */
[----:B-1----:R-:W-:Y:S08]  /*f2c0*/  HMMA.16816.F32.BF16 R24, R128, R18, R32 ;  /* 0x000000128018723c */ /* 0x002ff00000041820 */
[C---:B------:R-:W-:Y:S08]  /*f2d0*/  HMMA.16816.F32.BF16 R32, R4.reuse, R38, RZ ;  /* 0x000000260420723c */ /* 0x040ff000000418ff */
[C---:B------:R-:W-:Y:S08]  /*f2e0*/  HMMA.16816.F32.BF16 R36, R4.reuse, R40, RZ ;  /* 0x000000280424723c */ /* 0x040ff000000418ff */
[----:B------:R-:W-:Y:S08]  /*f2f0*/  HMMA.16816.F32.BF16 R40, R4, R42, RZ ;  /* 0x0000002a0428723c */ /* 0x000ff000000418ff */
[C---:B------:R-:W-:Y:S08]  /*f300*/  HMMA.16816.F32.BF16 R28, R128.reuse, R52, R28 ;  /* 0x00000034801c723c */ /* 0x040ff0000004181c */
[----:B------:R-:W-:Y:S08]  /*f310*/  HMMA.16816.F32.BF16 R32, R128, R54, R32 ;  /* 0x000000368020723c */ /* 0x000ff00000041820 */
[C---:B------:R-:W-:Y:S08]  /*f320*/  HMMA.16816.F32.BF16 R52, R4.reuse, R56, RZ ;  /* 0x000000380434723c */ /* 0x040ff000000418ff */
[----:B------:R-:W-:Y:S08]  /*f330*/  HMMA.16816.F32.BF16 R56, R4, R58, RZ ;  /* 0x0000003a0438723c */ /* 0x000ff000000418ff */
[C---:B--2---:R-:W-:Y:S08]  /*f340*/  HMMA.16816.F32.BF16 R36, R128.reuse, R12, R36 ;  /* 0x0000000c8024723c */ /* 0x044ff00000041824 */
[C---:B------:R-:W-:Y:S01]  /*f350*/  HMMA.16816.F32.BF16 R40, R128.reuse, R14, R40 ;  /* 0x0000000e8028723c */ /* 0x040fe20000041828 */
[----:B------:R-:W1:Y:S07]  /*f360*/  LDSM.16.MT88.4 R12, [R189+0x2800] ;  /* 0x00280000bd0c783b */ /* 0x000e6e0000004200 */
[C---:B------:R-:W-:Y:S08]  /*f370*/  HMMA.16816.F32.BF16 R52, R128.reuse, R68, R52 ;  /* 0x000000448034723c */ /* 0x040ff00000041834 */
[----:B------:R-:W-:Y:S08]  /*f380*/  HMMA.16816.F32.BF16 R56, R128, R70, R56 ;  /* 0x000000468038723c */ /* 0x000ff00000041838 */
[C---:B------:R-:W-:Y:S08]  /*f390*/  HMMA.16816.F32.BF16 R68, R4.reuse, R72, RZ ;  /* 0x000000480444723c */ /* 0x040ff000000418ff */
[----:B------:R-:W-:Y:S08]  /*f3a0*/  HMMA.16816.F32.BF16 R72, R4, R74, RZ ;  /* 0x0000004a0448723c */ /* 0x000ff000000418ff */
[----:B------:R-:W-:Y:S08]  /*f3b0*/  HMMA.16816.F32.BF16 R20, R128, R16, R20 ;  /* 0x000000108014723c */ /* 0x000ff00000041814 */
[C---:B------:R-:W-:Y:S08]  /*f3c0*/  HMMA.16816.F32.BF16 R16, R4.reuse, R62, RZ ;  /* 0x0000003e0410723c */ /* 0x040ff000000418ff */
[C---:B------:R-:W-:Y:S08]  /*f3d0*/  HMMA.16816.F32.BF16 R60, R4.reuse, R64, RZ ;  /* 0x00000040043c723c */ /* 0x040ff000000418ff */
[----:B------:R-:W-:Y:S08]  /*f3e0*/  HMMA.16816.F32.BF16 R64, R4, R66, RZ ;  /* 0x000000420440723c */ /* 0x000ff000000418ff */
[C---:B-1----:R-:W-:Y:S08]  /*f3f0*/  HMMA.16816.F32.BF16 R68, R128.reuse, R12, R68 ;  /* 0x0000000c8044723c */ /* 0x042ff00000041844 */
[C---:B------:R-:W-:Y:S01]  /*f400*/  HMMA.16816.F32.BF16 R72, R128.reuse, R14, R72 ;  /* 0x0000000e8048723c */ /* 0x040fe20000041848 */
[----:B------:R-:W1:Y:S07]  /*f410*/  LDSM.16.MT88.4 R12, [R191+0x2000] ;  /* 0x00200000bf0c783b */ /* 0x000e6e0000004200 */
[C---:B------:R-:W-:Y:S08]  /*f420*/  HMMA.16816.F32.BF16 R60, R128.reuse, R80, R60 ;  /* 0x00000050803c723c */ /* 0x040ff0000004183c */
[----:B------:R-:W-:Y:S08]  /*f430*/  HMMA.16816.F32.BF16 R64, R128, R82, R64 ;  /* 0x000000528040723c */ /* 0x000ff00000041840 */
[----:B------:R-:W-:Y:S08]  /*f440*/  HMMA.16816.F32.BF16 R80, R4, R86, RZ ;  /* 0x000000560450723c */ /* 0x000ff000000418ff */
[----:B------:R-:W-:Y:S08]  /*f450*/  HMMA.16816.F32.BF16 R76, R128, R92, R76 ;  /* 0x0000005c804c723c */ /* 0x000ff0000004184c */
[----:B------:R-:W-:Y:S08]  /*f460*/  HMMA.16816.F32.BF16 R108, R4, R112, RZ ;  /* 0x00000070046c723c */ /* 0x000ff000000418ff */
[----:B------:R-:W-:Y:S08]  /*f470*/  HMMA.16816.F32.BF16 R80, R128, R94, R80 ;  /* 0x0000005e8050723c */ /* 0x000ff00000041850 */
[C---:B-1----:R-:W-:Y:S08]  /*f480*/  HMMA.16816.F32.BF16 R92, R4.reuse, R12, RZ ;  /* 0x0000000c045c723c */ /* 0x042ff000000418ff */
[C---:B------:R-:W-:Y:S08]  /*f490*/  HMMA.16816.F32.BF16 R12, R4.reuse, R14, RZ ;  /* 0x0000000e040c723c */ /* 0x040ff000000418ff */
[----:B------:R-:W-:Y:S08]  /*f4a0*/  HMMA.16816.F32.BF16 R112, R4, R114, RZ ;  /* 0x000000720470723c */ /* 0x000ff000000418ff */
[C---:B------:R-:W-:Y:S08]  /*f4b0*/  HMMA.16816.F32.BF16 R92, R128.reuse, R96, R92 ;  /* 0x00000060805c723c */ /* 0x040ff0000004185c */
[----:B------:R-:W-:Y:S01]  /*f4c0*/  HMMA.16816.F32.BF16 R96, R128, R98, R12 ;  /* 0x000000628060723c */ /* 0x000fe2000004180c */
[----:B------:R-:W1:Y:S07]  /*f4d0*/  LDSM.16.MT88.4 R12, [R190+0x3800] ;  /* 0x00380000be0c783b */ /* 0x000e6e0000004200 */
[C---:B------:R-:W-:Y:S08]  /*f4e0*/  HMMA.16816.F32.BF16 R116, R4.reuse, R120, RZ ;  /* 0x000000780474723c */ /* 0x040ff000000418ff */
[----:B------:R-:W-:Y:S08]  /*f4f0*/  HMMA.16816.F32.BF16 R120, R4, R122, RZ ;  /* 0x0000007a0478723c */ /* 0x000ff000000418ff */
[C---:B------:R-:W-:Y:S08]  /*f500*/  HMMA.16816.F32.BF16 R44, R128.reuse, R48, R44 ;  /* 0x00000030802c723c */ /* 0x040ff0000004182c */
[----:B------:R-:W-:Y:S01]  /*f510*/  HMMA.16816.F32.BF16 R48, R128, R50, R16 ;  /* 0x000000328030723c */ /* 0x000fe20000041810 */
[----:B------:R-:W2:Y:S07]  /*f520*/  LDSM.16.MT88.4 R16, [R192+0x2800] ;  /* 0x00280000c010783b */ /* 0x000eae0000004200 */
[----:B------:R-:W-:Y:S08]  /*f530*/  HMMA.16816.F32.BF16 R84, R4, R88, RZ ;  /* 0x000000580454723c */ /* 0x000ff000000418ff */
[C---:B-1----:R-:W-:Y:S08]  /*f540*/  HMMA.16816.F32.BF16 R108, R128.reuse, R12, R108 ;  /* 0x0000000c806c723c */ /* 0x042ff0000004186c */
[----:B------:R-:W-:Y:S01]  /*f550*/  HMMA.16816.F32.BF16 R112, R128, R14, R112 ;  /* 0x0000000e8070723c */ /* 0x000fe20000041870 */
[----:B------:R-:W1:Y:S07]  /*f560*/  LDSM.16.MT88.4 R12, [R192+0x3800] ;  /* 0x00380000c00c783b */ /* 0x000e6e0000004200 */
[----:B------:R-:W-:Y:S08]  /*f570*/  HMMA.16816.F32.BF16 R88, R4, R90, RZ ;  /* 0x0000005a0458723c */ /* 0x000ff000000418ff */
[C---:B--2---:R-:W-:Y:S11]  /*f580*/  HMMA.16816.F32.BF16 R84, R128.reuse, R16, R84 ;  /* 0x000000108054723c */ /* 0x044ff60000041854 */
[----:B------:R-:W-:Y:S05]  /*f590*/  @!UPT UIADD3 URZ, URZ, URZ, URZ ;  /* 0x0000003f3f3ff290 */ /* 0x000fea000fffe03f */
[C---:B------:R-:W-:Y:S01]  /*f5a0*/  HMMA.16816.F32.BF16 R88, R128.reuse, R18, R88 ;  /* 0x000000128058723c */ /* 0x040fe20000041858 */
[----:B------:R-:W2:Y:S07]  /*f5b0*/  LDSM.16.MT88.4 R16, [R189+0x3800] ;  /* 0x00380000bd10783b */ /* 0x000eae0000004200 */
[C---:B-1----:R-:W-:Y:S08]  /*f5c0*/  HMMA.16816.F32.BF16 R116, R128.reuse, R12, R116 ;  /* 0x0000000c8074723c */ /* 0x042ff00000041874 */
[C---:B------:R-:W-:Y:S01]  /*f5d0*/  HMMA.16816.F32.BF16 R120, R128.reuse, R14, R120 ;  /* 0x0000000e8078723c */ /* 0x040fe20000041878 */
[----:B------:R-:W1:Y:S07]  /*f5e0*/  LDSM.16.MT88.4 R12, [R191+0x3000] ;  /* 0x00300000bf0c783b */ /* 0x000e6e0000004200 */
[C---:B--2---:R-:W-:Y:S08]  /*f5f0*/  HMMA.16816.F32.BF16 R100, R128.reuse, R16, R100 ;  /* 0x000000108064723c */ /* 0x044ff00000041864 */
[----:B------:R-:W-:Y:S08]  /*f600*/  HMMA.16816.F32.BF16 R104, R128, R18, R104 ;  /* 0x000000128068723c */ /* 0x000ff00000041868 */
[C---:B-1----:R-:W-:Y:S08]  /*f610*/  HMMA.16816.F32.BF16 R124, R4.reuse, R12, RZ ;  /* 0x0000000c047c723c */ /* 0x042ff000000418ff */
[----:B------:R-:W-:Y:S01]  /*f620*/  HMMA.16816.F32.BF16 R12, R4, R14, RZ ;  /* 0x0000000e040c723c */ /* 0x000fe200000418ff */
[----:B------:R-:W1:Y:S11]  /*f630*/  LDSM.16.MT88.4 R4, [R191+0x3800] ;  /* 0x00380000bf04783b */ /* 0x000e760000004200 */
[----:B------:R-:W-:Y:S04]  /*f640*/  @!UPT UIADD3 URZ, URZ, URZ, URZ ;  /* 0x0000003f3f3ff290 */ /* 0x000fe8000fffe03f */
[C---:B-1----:R-:W-:Y:S08]  /*f650*/  HMMA.16816.F32.BF16 R124, R128.reuse, R4, R124 ;  /* 0x00000004807c723c */ /* 0x042ff0000004187c */
[----:B------:R-:W-:Y:S01]  /*f660*/  HMMA.16816.F32.BF16 R128, R128, R6, R12 ;  /* 0x000000068080723c */ /* 0x000fe2000004180c */
[----:B------:R-:W-:Y:S07]  /*f670*/  @!UPT UIADD3 URZ, URZ, URZ, URZ ;  /* 0x0000003f3f3ff290 */ /* 0x000fee000fffe03f */
[----:B------:R-:W-:Y:S11]  /*f680*/  @!P0 BRA `(.L_x_266) ;  /* 0x0000245000008947 */ /* 0x000ff60003800000 */
[----:B------:R-:W-:Y:S02]  /*f690*/  MOV R201, R0 ;  /* 0x0000000000c97202 */ /* 0x000fe40000000f00 */
[----:B------:R-:W-:-:S02]  /*f6a0*/  MOV R137, R8 ;  /* 0x0000000800897202 */ /* 0x000fc40000000f00 */
[----:B------:R-:W-:Y:S02]  /*f6b0*/  MOV R136, R134 ;  /* 0x0000008600887202 */ /* 0x000fe40000000f00 */
.L_x_273:
[----:B------:R-:W-:Y:S01]  /*f6c0*/  SHF.R.S32.HI R0, RZ, 0x1f, R203 ;  /* 0x0000001fff007819 */ /* 0x000fe200000114cb */
[----:B------:R-:W-:Y:S04]  /*f6d0*/  DEPBAR.LE SB0, 0x0 ;  /* 0x000080000000791a */ /* 0x000fe80000000000 */
[----:B------:R-:W-:Y:S01]  /*f6e0*/  SHF.R.S32.HI R4, RZ, 0x1f, R202 ;  /* 0x0000001fff047819 */ /* 0x000fe200000114ca */
[----:B------:R-:W-:Y:S01]  /*f6f0*/  WARPSYNC 0xffffffff ;  /* 0xffffffff00007948 */ /* 0x000fe20003800000 */
[----:B------:R-:W-:Y:S01]  /*f700*/  BAR.SYNC.DEFER_BLOCKING 0x0 ;  /* 0x0000000000007b1d */ /* 0x000fe20000010000 */
[----:B------:R-:W-:Y:S01]  /*f710*/  R2P PR, R212, 0x6 ;  /* 0x00000006d4007804 */ /* 0x000fe20000000000 */
[----:B------:R-:W-:Y:S01]  /*f720*/  IMAD R0, R0, c[0x0][0x208], RZ ;  /* 0x0000820000007a24 */ /* 0x000fe200078e02ff */
[----:B------:R-:W-:Y:S01]  /*f730*/  IADD3 R134, R143, 0x40, RZ ;  /* 0x000000408f867810 */ /* 0x000fe20007ffe0ff */
[----:B------:R-:W-:Y:S01]  /*f740*/  IMAD.WIDE.U32 R2, R203, c[0x0][0x208], RZ ;  /* 0x00008200cb027a25 */ /* 0x000fe200078e00ff */
[----:B------:R-:W-:Y:S02]  /*f750*/  ISETP.GE.AND P5, PT, R200, c[0x0][0x1d4], PT ;  /* 0x00007500c8007a0c */ /* 0x000fe40003fa6270 */
[----:B------:R-:W-:Y:S01]  /*f760*/  ISETP.GE.AND P4, PT, R199, c[0x0][0x1d4], PT ;  /* 0x00007500c7007a0c */ /* 0x000fe20003f86270 */
[----:B------:R-:W-:Y:S01]  /*f770*/  IMAD R0, R203, c[0x0][0x20c], R0 ;  /* 0x00008300cb007a24 */ /* 0x000fe200078e0200 */
[----:B------:R-:W-:Y:S01]  /*f780*/  ISETP.GE.AND P3, PT, R135, c[0x0][0x1d4], PT ;  /* 0x0000750087007a0c */ /* 0x000fe20003f66270 */
[----:B------:R-:W-:Y:S02]  /*f790*/  IMAD R4, R4, c[0x0][0x218], RZ ;  /* 0x0000860004047a24 */ /* 0x000fe400078e02ff */
[----:B------:R-:W-:Y:S01]  /*f7a0*/  IMAD.IADD R3, R3, 0x1, R0 ;  /* 0x0000000103037824 */ /* 0x000fe200078e0200 */
[C---:B------:R-:W-:Y:S01]  /*f7b0*/  IADD3 R0, R143.reuse, 0x20, RZ ;  /* 0x000000208f007810 */ /* 0x040fe20007ffe0ff */
[C---:B------:R-:W-:Y:S01]  /*f7c0*/  IMAD R4, R202.reuse, c[0x0][0x21c], R4 ;  /* 0x00008700ca047a24 */ /* 0x040fe200078e0204 */
[C---:B------:R-:W-:Y:S01]  /*f7d0*/  @P2 IADD3 R134, R143.reuse, -0x40, RZ ;  /* 0xffffffc08f862810 */ /* 0x040fe20007ffe0ff */
[----:B------:R-:W-:Y:S01]  /*f7e0*/  IMAD.WIDE.U32 R2, R202, c[0x0][0x218], R2 ;  /* 0x00008600ca027a25 */ /* 0x000fe200078e0002 */
[----:B------:R-:W-:Y:S02]  /*f7f0*/  @P1 IADD3 R0, R143, -0x20, RZ ;  /* 0xffffffe08f001810 */ /* 0x000fe40007ffe0ff */
[----:B------:R-:W-:Y:S02]  /*f800*/  IADD3 R193, R134, 0x3800, RZ ;  /* 0x0000380086c17810 */ /* 0x000fe40007ffe0ff */
[----:B------:R-:W-:Y:S02]  /*f810*/  IADD3 R2, P0, R214, R2, RZ ;  /* 0x00000002d6027210 */ /* 0x000fe40007f1e0ff */
[----:B------:R-:W-:Y:S01]  /*f820*/  IADD3 R186, R0, 0x3800, RZ ;  /* 0x0000380000ba7810 */ /* 0x000fe20007ffe0ff */
[----:B------:R-:W1:Y:S01]  /*f830*/  LDSM.16.M88.4 R16, [R194] ;  /* 0x00000000c210783b */ /* 0x000e620000000200 */
[----:B------:R-:W-:Y:S02]  /*f840*/  IADD3.X R3, R216, R3, R4, P0, !PT ;  /* 0x00000003d8037210 */ /* 0x000fe400007fe404 */
[----:B------:R-:W-:Y:S01]  /*f850*/  LEA R4, P0, R2, c[0x0][0x1f8], 0x1 ;  /* 0x00007e0002047a11 */ /* 0x000fe200078008ff */
[----:B------:R-:W2:Y:S01]  /*f860*/  LDSM.16.M88.4 R8, [R143] ;  /* 0x000000008f08783b */ /* 0x000ea20000000200 */
[----:B------:R-:W-:Y:S02]  /*f870*/  IADD3 R185, R0, 0x3000, RZ ;  /* 0x0000300000b97810 */ /* 0x000fe40007ffe0ff */
[----:B------:R-:W-:Y:S01]  /*f880*/  LEA.HI.X R3, R2, c[0x0][0x1fc], R3, 0x1, P0 ;  /* 0x00007f0002037a11 */ /* 0x000fe200000f0c03 */
[----:B------:R-:W3:Y:S01]  /*f890*/  LDSM.16.M88.4 R160, [R143+0x800] ;  /* 0x000800008fa0783b */ /* 0x000ee20000000200 */
[C---:B------:R-:W-:Y:S02]  /*f8a0*/  IADD3 R182, R0.reuse, 0x2800, RZ ;  /* 0x0000280000b67810 */ /* 0x040fe40007ffe0ff */
[C---:B------:R-:W-:Y:S01]  /*f8b0*/  IADD3 R181, R0.reuse, 0x2000, RZ ;  /* 0x0000200000b57810 */ /* 0x040fe20007ffe0ff */
[----:B------:R-:W4:Y:S01]  /*f8c0*/  LDSM.16.M88.4 R164, [R195] ;  /* 0x00000000c3a4783b */ /* 0x000f220000000200 */
[C---:B------:R-:W-:Y:S02]  /*f8d0*/  IADD3 R177, R0.reuse, 0x1800, RZ ;  /* 0x0000180000b17810 */ /* 0x040fe40007ffe0ff */
[----:B------:R-:W-:Y:S01]  /*f8e0*/  IADD3 R176, R0, 0x1000, RZ ;  /* 0x0000100000b07810 */ /* 0x000fe20007ffe0ff */
[----:B------:R-:W1:Y:S01]  /*f8f0*/  LDSM.16.M88.4 R168, [R0] ;  /* 0x0000000000a8783b */ /* 0x000e620000000200 */
[C---:B------:R-:W-:Y:S02]  /*f900*/  IADD3 R187, R134.reuse, 0x3000, RZ ;  /* 0x0000300086bb7810 */ /* 0x040fe40007ffe0ff */
[C---:B------:R-:W-:Y:S01]  /*f910*/  IADD3 R184, R134.reuse, 0x2800, RZ ;  /* 0x0000280086b87810 */ /* 0x040fe20007ffe0ff */
[----:B------:R5:W1:Y:S01]  /*f920*/  LDSM.16.M88.4 R172, [R0+0x800] ;  /* 0x0008000000ac783b */ /* 0x000a620000000200 */
[C---:B------:R-:W-:Y:S02]  /*f930*/  IADD3 R183, R134.reuse, 0x2000, RZ ;  /* 0x0000200086b77810 */ /* 0x040fe40007ffe0ff */
[C---:B------:R-:W-:Y:S02]  /*f940*/  IADD3 R180, R134.reuse, 0x1800, RZ ;  /* 0x0000180086b47810 */ /* 0x040fe40007ffe0ff */
[C---:B------:R-:W-:Y:S02]  /*f950*/  IADD3 R178, R134.reuse, 0x1000, RZ ;  /* 0x0000100086b27810 */ /* 0x040fe40007ffe0ff */
[----:B-----5:R-:W-:Y:S01]  /*f960*/  IADD3 R0, R134, 0x800, RZ ;  /* 0x0000080086007810 */ /* 0x020fe20007ffe0ff */
[----:B------:R-:W-:-:S05]  /*f970*/  BRA.DIV ~URZ, `(.L_x_267) ;  /* 0x000083027f007947 */ /* 0x000fca000b800000 */
[----:B--2---:R-:W2:Y:S02]  /*f980*/  SHFL.IDX PT, R3, R3, RZ, 0x181f ;  /* 0x00181fff03037589 */ /* 0x004ea400000e0000 */
.L_x_347:
[----:B------:R-:W5:Y:S01]  /*f990*/  SHFL.IDX PT, R2, R4, RZ, 0x181f ;  /* 0x00181fff04027589 */ /* 0x000f6200000e0000 */
[----:B------:R-:W-:Y:S01]  /*f9a0*/  LOP3.LUT P1, RZ, R207, 0x1, RZ, 0xc0, !PT ;  /* 0x00000001cfff7812 */ /* 0x000fe2000782c0ff */
[----:B------:R-:W-:Y:S01]  /*f9b0*/  BSSY B0, `(.L_x_268) ;  /* 0x00000cf000007945 */ /* 0x000fe20003800000 */
[CC--:B-----5:R-:W-:Y:S04]  /*f9c0*/  LEA R12, P0, R132.reuse, R2.reuse, 0x1 ;  /* 0x00000002840c7211 */ /* 0x0e0fe800078008ff */
[-C--:B--2---:R-:W-:Y:S02]  /*f9d0*/  LEA.HI.X R13, R132, R3.reuse, R133, 0x1, P0 ;  /* 0x00000003840d7211 */ /* 0x084fe400000f0c85 */
[CC--:B------:R-:W-:Y:S05]  /*f9e0*/  LEA R4, P0, R204.reuse, R2.reuse, 0x1 ;  /* 0x00000002cc047211 */ /* 0x0c0fea00078008ff */
[----:B------:R-:W-:Y:S01]  /*f9f0*/  @!PT LDS RZ, [RZ] ;  /* 0x00000000fffff984 */ /* 0x000fe20000000800 */
[----:B------:R-:W-:Y:S01]  /*fa00*/  @!PT LDS RZ, [RZ] ;  /* 0x00000000fffff984 */ /* 0x000fe20000000800 */
[----:B------:R2:W-:Y:S01]  /*fa10*/  LDGSTS.E.BYPASS.LTC128B.128 [R198+0x8080], [R12.64], !P1 ;  /* 0x080800000cc67fae */ /* 0x0005e2000c901d48 */
[-C--:B------:R-:W-:Y:S05]  /*fa20*/  LEA.HI.X R5, R204, R3.reuse, R209, 0x1, P0 ;  /* 0x00000003cc057211 */ /* 0x080fea00000f0cd1 */
[----:B------:R5:W-:Y:S02]  /*fa30*/  LDGSTS.E.BYPASS.LTC128B.128 [R198+0x9080], [R4.64], !P3 ;  /* 0x0908000004c67fae */ /* 0x000be4000d901d48 */
[CC--:B-----5:R-:W-:Y:S04]  /*fa40*/  LEA R4, P0, R199.reuse, R2.reuse, 0x1 ;  /* 0x00000002c7047211 */ /* 0x0e0fe800078008ff */
[-C--:B------:R-:W-:Y:S02]  /*fa50*/  LEA.HI.X R5, R199, R3.reuse, R211, 0x1, P0 ;  /* 0x00000003c7057211 */ /* 0x080fe400000f0cd3 */
[C---:B------:R-:W-:Y:S03]  /*fa60*/  LEA R2, P0, R200.reuse, R2, 0x1 ;  /* 0x00000002c8027211 */ /* 0x040fe600078008ff */
[----:B------:R5:W-:Y:S01]  /*fa70*/  LDGSTS.E.BYPASS.LTC128B.128 [R198+0xa080], [R4.64], !P4 ;  /* 0x0a08000004c67fae */ /* 0x000be2000e101d48 */
[----:B------:R-:W-:Y:S02]  /*fa80*/  LEA.HI.X R3, R200, R3, R210, 0x1, P0 ;  /* 0x00000003c8037211 */ /* 0x000fe400000f0cd2 */
[----:B------:R-:W-:Y:S03]  /*fa90*/  ISETP.GT.AND P0, PT, R201, R213, PT ;  /* 0x000000d5c900720c */ /* 0x000fe60003f04270 */
[----:B------:R4:W-:Y:S06]  /*faa0*/  LDGSTS.E.BYPASS.LTC128B.128 [R198+0xb080], [R2.64], !P5 ;  /* 0x0b08000002c67fae */ /* 0x0009ec000e901d48 */
[----:B------:R-:W0:Y:S01]  /*fab0*/  LDGDEPBAR ;  /* 0x00000000000079af */ /* 0x000e220000000000 */
[C---:B-1---5:R-:W-:Y:S08]  /*fac0*/  HMMA.16816.F32.BF16 R4, R16.reuse, R8, RZ ;  /* 0x000000081004723c */ /* 0x062ff000000418ff */
[C---:B------:R-:W-:Y:S08]  /*fad0*/  HMMA.16816.F32.BF16 R8, R16.reuse, R10, RZ ;  /* 0x0000000a1008723c */ /* 0x040ff000000418ff */
[C---:B--23--:R-:W-:Y:S08]  /*fae0*/  HMMA.16816.F32.BF16 R12, R16.reuse, R160, RZ ;  /* 0x000000a0100c723c */ /* 0x04cff000000418ff */
[----:B------:R-:W-:Y:S01]  /*faf0*/  HMMA.16816.F32.BF16 R16, R16, R162, RZ ;  /* 0x000000a21010723c */ /* 0x000fe200000418ff */
[----:B------:R-:W-:Y:S07]  /*fb00*/  LDSM.16.M88.4 R160, [R197] ;  /* 0x00000000c5a0783b */ /* 0x000fee0000000200 */
[C---:B----4-:R-:W-:Y:S08]  /*fb10*/  HMMA.16816.F32.BF16 R4, R164.reuse, R168, R4 ;  /* 0x000000a8a404723c */ /* 0x050ff00000041804 */
[C---:B------:R-:W-:Y:S01]  /*fb20*/  HMMA.16816.F32.BF16 R8, R164.reuse, R170, R8 ;  /* 0x000000aaa408723c */ /* 0x040fe20000041808 */
[----:B------:R-:W-:Y:S07]  /*fb30*/  LDSM.16.M88.4 R168, [R0] ;  /* 0x0000000000a8783b */ /* 0x000fee0000000200 */
[C---:B------:R-:W-:Y:S08]  /*fb40*/  HMMA.16816.F32.BF16 R12, R164.reuse, R172, R12 ;  /* 0x000000aca40c723c */ /* 0x040ff0000004180c */
[----:B------:R-:W-:Y:S01]  /*fb50*/  HMMA.16816.F32.BF16 R16, R164, R174, R16 ;  /* 0x000000aea410723c */ /* 0x000fe20000041810 */
[----:B------:R-:W1:Y:S06]  /*fb60*/  LDSM.16.M88.4 R164, [R134] ;  /* 0x0000000086a4783b */ /* 0x000e6c0000000200 */
[----:B------:R-:W-:Y:S01]  /*fb70*/  LDSM.16.M88.4 R172, [R188+-0x3000] ;  /* 0xffd00000bcac783b */ /* 0x000fe20000000200 */
[C---:B-1----:R-:W-:Y:S08]  /*fb80*/  HMMA.16816.F32.BF16 R4, R160.reuse, R164, R4 ;  /* 0x000000a4a004723c */ /* 0x042ff00000041804 */
[C---:B------:R-:W-:Y:S01]  /*fb90*/  HMMA.16816.F32.BF16 R8, R160.reuse, R166, R8 ;  /* 0x000000a6a008723c */ /* 0x040fe20000041808 */
[----:B------:R-:W1:Y:S07]  /*fba0*/  LDSM.16.M88.4 R164, [R196] ;  /* 0x00000000c4a4783b */ /* 0x000e6e0000000200 */
[C---:B------:R-:W-:Y:S08]  /*fbb0*/  HMMA.16816.F32.BF16 R12, R160.reuse, R168, R12 ;  /* 0x000000a8a00c723c */ /* 0x040ff0000004180c */
[----:B------:R-:W-:Y:S01]  /*fbc0*/  HMMA.16816.F32.BF16 R16, R160, R170, R16 ;  /* 0x000000aaa010723c */ /* 0x000fe20000041810 */
[----:B------:R-:W2:Y:S06]  /*fbd0*/  LDSM.16.M88.4 R160, [R188+-0x2800] ;  /* 0xffd80000bca0783b */ /* 0x000eac0000000200 */
[----:B------:R-:W-:Y:S01]  /*fbe0*/  LDSM.16.M88.4 R168, [R194+0x4000] ;  /* 0x00400000c2a8783b */ /* 0x000fe20000000200 */
[C---:B-1----:R-:W-:Y:S08]  /*fbf0*/  HMMA.16816.F32.BF16 R4, R164.reuse, R172, R4 ;  /* 0x000000aca404723c */ /* 0x042ff00000041804 */
[C---:B------:R-:W-:Y:S01]  /*fc00*/  HMMA.16816.F32.BF16 R8, R164.reuse, R174, R8 ;  /* 0x000000aea408723c */ /* 0x040fe20000041808 */
[----:B------:R-:W1:Y:S07]  /*fc10*/  LDSM.16.M88.4 R172, [R143+0x1000] ;  /* 0x001000008fac783b */ /* 0x000e6e0000000200 */
[C---:B--2---:R-:W-:Y:S08]  /*fc20*/  HMMA.16816.F32.BF16 R12, R164.reuse, R160, R12 ;  /* 0x000000a0a40c723c */ /* 0x044ff0000004180c */
[----:B------:R-:W-:Y:S01]  /*fc30*/  HMMA.16816.F32.BF16 R16, R164, R162, R16 ;  /* 0x000000a2a410723c */ /* 0x000fe20000041810 */
[----:B------:R-:W2:Y:S06]  /*fc40*/  LDSM.16.M88.4 R160, [R143+0x1800] ;  /* 0x001800008fa0783b */ /* 0x000eac0000000200 */
[----:B------:R-:W-:Y:S01]  /*fc50*/  LDSM.16.M88.4 R164, [R195+0x4000] ;  /* 0x00400000c3a4783b */ /* 0x000fe20000000200 */
[C---:B-1----:R-:W-:Y:S08]  /*fc60*/  HMMA.16816.F32.BF16 R4, R168.reuse, R172, R4 ;  /* 0x000000aca804723c */ /* 0x042ff00000041804 */
[C---:B------:R-:W-:Y:S01]  /*fc70*/  HMMA.16816.F32.BF16 R8, R168.reuse, R174, R8 ;  /* 0x000000aea808723c */ /* 0x040fe20000041808 */
[----:B------:R-:W1:Y:S07]  /*fc80*/  LDSM.16.M88.4 R172, [R176] ;  /* 0x00000000b0ac783b */ /* 0x000e6e0000000200 */
[C---:B--2---:R-:W-:Y:S08]  /*fc90*/  HMMA.16816.F32.BF16 R12, R168.reuse, R160, R12 ;  /* 0x000000a0a80c723c */ /* 0x044ff0000004180c */
[----:B------:R-:W-:Y:S01]  /*fca0*/  HMMA.16816.F32.BF16 R16, R168, R162, R16 ;  /* 0x000000a2a810723c */ /* 0x000fe20000041810 */
[----:B------:R-:W2:Y:S06]  /*fcb0*/  LDSM.16.M88.4 R160, [R177] ;  /* 0x00000000b1a0783b */ /* 0x000eac0000000200 */
[----:B------:R-:W-:Y:S06]  /*fcc0*/  LDSM.16.M88.4 R176, [R178] ;  /* 0x00000000b2b0783b */ /* 0x000fec0000000200 */
[----:B------:R-:W3:Y:S01]  /*fcd0*/  LDSM.16.M88.4 R168, [R197+0x4000] ;  /* 0x00400000c5a8783b */ /* 0x000ee20000000200 */
[C---:B-1----:R-:W-:Y:S08]  /*fce0*/  HMMA.16816.F32.BF16 R4, R164.reuse, R172, R4 ;  /* 0x000000aca404723c */ /* 0x042ff00000041804 */
[C---:B------:R-:W-:Y:S01]  /*fcf0*/  HMMA.16816.F32.BF16 R8, R164.reuse, R174, R8 ;  /* 0x000000aea408723c */ /* 0x040fe20000041808 */
[----:B------:R-:W1:Y:S07]  /*fd00*/  LDSM.16.M88.4 R172, [R180] ;  /* 0x00000000b4ac783b */ /* 0x000e6e0000000200 */
[C---:B--2---:R-:W-:Y:S08]  /*fd10*/  HMMA.16816.F32.BF16 R12, R164.reuse, R160, R12 ;  /* 0x000000a0a40c723c */ /* 0x044ff0000004180c */
[----:B------:R-:W-:Y:S01]  /*fd20*/  HMMA.16816.F32.BF16 R16, R164, R162, R16 ;  /* 0x000000a2a410723c */ /* 0x000fe20000041810 */
[----:B------:R-:W-:Y:S06]  /*fd30*/  LDSM.16.M88.4 R160, [R196+0x4000] ;  /* 0x00400000c4a0783b */ /* 0x000fec0000000200 */
[----:B------:R-:W2:Y:S01]  /*fd40*/  LDSM.16.M88.4 R164, [R188+-0x2000] ;  /* 0xffe00000bca4783b */ /* 0x000ea20000000200 */
[C---:B---3--:R-:W-:Y:S08]  /*fd50*/  HMMA.16816.F32.BF16 R4, R168.reuse, R176, R4 ;  /* 0x000000b0a804723c */ /* 0x048ff00000041804 */
[C---:B------:R-:W-:Y:S01]  /*fd60*/  HMMA.16816.F32.BF16 R8, R168.reuse, R178, R8 ;  /* 0x000000b2a808723c */ /* 0x040fe20000041808 */
[----:B------:R-:W3:Y:S07]  /*fd70*/  LDSM.16.M88.4 R176, [R188+-0x1800] ;  /* 0xffe80000bcb0783b */ /* 0x000eee0000000200 */
[C---:B-1----:R-:W-:Y:S08]  /*fd80*/  HMMA.16816.F32.BF16 R12, R168.reuse, R172, R12 ;  /* 0x000000aca80c723c */ /* 0x042ff0000004180c */
[----:B------:R-:W-:Y:S01]  /*fd90*/  HMMA.16816.F32.BF16 R16, R168, R174, R16 ;  /* 0x000000aea810723c */ /* 0x000fe20000041810 */
[----:B------:R-:W-:Y:S06]  /*fda0*/  LDSM.16.M88.4 R168, [R194+0x8000] ;  /* 0x00800000c2a8783b */ /* 0x000fec0000000200 */
[----:B------:R-:W1:Y:S01]  /*fdb0*/  LDSM.16.M88.4 R172, [R143+0x2000] ;  /* 0x002000008fac783b */ /* 0x000e620000000200 */
[C---:B--2---:R-:W-:Y:S08]  /*fdc0*/  HMMA.16816.F32.BF16 R4, R160.reuse, R164, R4 ;  /* 0x000000a4a004723c */ /* 0x044ff00000041804 */
[C---:B------:R-:W-:Y:S01]  /*fdd0*/  HMMA.16816.F32.BF16 R8, R160.reuse, R166, R8 ;  /* 0x000000a6a008723c */ /* 0x040fe20000041808 */
[----:B------:R-:W2:Y:S07]  /*fde0*/  LDSM.16.M88.4 R164, [R143+0x2800] ;  /* 0x002800008fa4783b */ /* 0x000eae0000000200 */
[C---:B---3--:R-:W-:Y:S08]  /*fdf0*/  HMMA.16816.F32.BF16 R12, R160.reuse, R176, R12 ;  /* 0x000000b0a00c723c */ /* 0x048ff0000004180c */
[----:B------:R-:W-:Y:S01]  /*fe00*/  HMMA.16816.F32.BF16 R16, R160, R178, R16 ;  /* 0x000000b2a010723c */ /* 0x000fe20000041810 */
[----:B------:R-:W-:Y:S06]  /*fe10*/  LDSM.16.M88.4 R176, [R181] ;  /* 0x00000000b5b0783b */ /* 0x000fec0000000200 */
[----:B------:R-:W3:Y:S01]  /*fe20*/  LDSM.16.M88.4 R160, [R195+0x8000] ;  /* 0x00800000c3a0783b */ /* 0x000ee20000000200 */
[C---:B-1----:R-:W-:Y:S08]  /*fe30*/  HMMA.16816.F32.BF16 R4, R168.reuse, R172, R4 ;  /* 0x000000aca804723c */ /* 0x042ff00000041804 */
[C---:B------:R-:W-:Y:S01]  /*fe40*/  HMMA.16816.F32.BF16 R8, R168.reuse, R174, R8 ;  /* 0x000000aea808723c */ /* 0x040fe20000041808 */
[----:B------:R-:W1:Y:S07]  /*fe50*/  LDSM.16.M88.4 R172, [R182] ;  /* 0x00000000b6ac783b */ /* 0x000e6e0000000200 */
[C---:B--2---:R-:W-:Y:S08]  /*fe60*/  HMMA.16816.F32.BF16 R12, R168.reuse, R164, R12 ;  /* 0x000000a4a80c723c */ /* 0x044ff0000004180c */
[----:B------:R-:W-:Y:S01]  /*fe70*/  HMMA.16816.F32.BF16 R16, R168, R166, R16 ;  /* 0x000000a6a810723c */ /* 0x000fe20000041810 */
[----:B------:R-:W-:Y:S06]  /*fe80*/  LDSM.16.M88.4 R168, [R183] ;  /* 0x00000000b7a8783b */ /* 0x000fec0000000200 */
[----:B------:R-:W2:Y:S06]  /*fe90*/  LDSM.16.M88.4 R164, [R197+0x8000] ;  /* 0x00800000c5a4783b */ /* 0x000eac0000000200 */
[----:B------:R-:W4:Y:S01]  /*fea0*/  LDSM.16.M88.4 R180, [R184] ;  /* 0x00000000b8b4783b */ /* 0x000f220000000200 */
[C---:B---3--:R-:W-:Y:S08]  /*feb0*/  HMMA.16816.F32.BF16 R4, R160.reuse, R176, R4 ;  /* 0x000000b0a004723c */ /* 0x048ff00000041804 */
[C---:B------:R-:W-:Y:S01]  /*fec0*/  HMMA.16816.F32.BF16 R8, R160.reuse, R178, R8 ;  /* 0x000000b2a008723c */ /* 0x040fe20000041808 */
[----:B------:R-:W-:Y:S07]  /*fed0*/  LDSM.16.M88.4 R176, [R188+-0x800] ;  /* 0xfff80000bcb0783b */ /* 0x000fee0000000200 */
[C---:B-1----:R-:W-:Y:S08]  /*fee0*/  HMMA.16816.F32.BF16 R12, R160.reuse, R172, R12 ;  /* 0x000000aca00c723c */ /* 0x042ff0000004180c */
[----:B------:R-:W-:Y:S01]  /*fef0*/  HMMA.16816.F32.BF16 R16, R160, R174, R16 ;  /* 0x000000aea010723c */ /* 0x000fe20000041810 */
[----:B------:R-:W-:Y:S06]  /*ff00*/  LDSM.16.M88.4 R160, [R196+0x8000] ;  /* 0x00800000c4a0783b */ /* 0x000fec0000000200 */
[----:B------:R-:W1:Y:S01]  /*ff10*/  LDSM.16.M88.4 R172, [R188+-0x1000] ;  /* 0xfff00000bcac783b */ /* 0x000e620000000200 */
[C---:B--2---:R-:W-:Y:S08]  /*ff20*/  HMMA.16816.F32.BF16 R4, R164.reuse, R168, R4 ;  /* 0x000000a8a404723c */ /* 0x044ff00000041804 */
[C---:B------:R-:W-:Y:S01]  /*ff30*/  HMMA.16816.F32.BF16 R8, R164.reuse, R170, R8 ;  /* 0x000000aaa408723c */ /* 0x040fe20000041808 */
[----:B------:R-:W-:Y:S07]  /*ff40*/  LDSM.16.M88.4 R168, [R143+0x3000] ;  /* 0x003000008fa8783b */ /* 0x000fee0000000200 */
[C---:B----4-:R-:W-:Y:S08]  /*ff50*/  HMMA.16816.F32.BF16 R12, R164.reuse, R180, R12 ;  /* 0x000000b4a40c723c */ /* 0x050ff0000004180c */
[----:B------:R-:W-:Y:S01]  /*ff60*/  HMMA.16816.F32.BF16 R16, R164, R182, R16 ;  /* 0x000000b6a410723c */ /* 0x000fe20000041810 */
[----:B------:R-:W2:Y:S06]  /*ff70*/  LDSM.16.M88.4 R164, [R194+0xc000] ;  /* 0x00c00000c2a4783b */ /* 0x000eac0000000200 */
[----:B------:R-:W3:Y:S01]  /*ff80*/  LDSM.16.M88.4 R180, [R143+0x3800] ;  /* 0x003800008fb4783b */ /* 0x000ee20000000200 */
[C---:B-1----:R-:W-:Y:S08]  /*ff90*/  HMMA.16816.F32.BF16 R4, R160.reuse, R172, R4 ;  /* 0x000000aca004723c */ /* 0x042ff00000041804 */
[C---:B------:R-:W-:Y:S01]  /*ffa0*/  HMMA.16816.F32.BF16 R8, R160.reuse, R174, R8 ;  /* 0x000000aea008723c */ /* 0x040fe20000041808 */
[----:B------:R-:W-:Y:S07]  /*ffb0*/  LDSM.16.M88.4 R172, [R185] ;  /* 0x00000000b9ac783b */ /* 0x000fee0000000200 */
[C---:B------:R-:W-:Y:S08]  /*ffc0*/  HMMA.16816.F32.BF16 R12, R160.reuse, R176, R12 ;  /* 0x000000b0a00c723c */ /* 0x040ff0000004180c */
[----:B------:R-:W-:Y:S01]  /*ffd0*/  HMMA.16816.F32.BF16 R16, R160, R178, R16 ;  /* 0x000000b2a010723c */ /* 0x000fe20000041810 */
[----:B------:R-:W1:Y:S06]  /*ffe0*/  LDSM.16.M88.4 R160, [R195+0xc000] ;  /* 0x00c00000c3a0783b */ /* 0x000e6c0000000200 */
[----:B------:R-:W4:Y:S01]  /*fff0*/  LDSM.16.M88.4 R176, [R186] ;  /* 0x00000000bab0783b */ /* 0x000f220000000200 */
[C---:B--2---:R-:W-:Y:S08]  /*10000*/  HMMA.16816.F32.BF16 R4, R164.reuse, R168, R4 ;  /* 0x000000a8a404723c */ /* 0x044ff00000041804 */
[C---:B------:R-:W-:Y:S01]  /*10010*/  HMMA.16816.F32.BF16 R8, R164.reuse, R170, R8 ;  /* 0x000000aaa408723c */ /* 0x040fe20000041808 */
[----:B------:R-:W-:Y:S06]  /*10020*/  LDSM.16.M88.4 R168, [R187] ;  /* 0x00000000bba8783b */ /* 0x000fec0000000200 */
[----:B------:R-:W-:Y:S01]  /*10030*/  LDSM.16.M88.4 R184, [R188] ;  /* 0x00000000bcb8783b */ /* 0x000fe20000000200 */
[C---:B---3--:R-:W-:Y:S08]  /*10040*/  HMMA.16816.F32.BF16 R12, R164.reuse, R180, R12 ;  /* 0x000000b4a40c723c */ /* 0x048ff0000004180c */
[----:B------:R-:W-:Y:S01]  /*10050*/  HMMA.16816.F32.BF16 R16, R164, R182, R16 ;  /* 0x000000b6a410723c */ /* 0x000fe20000041810 */
[----:B------:R-:W2:Y:S06]  /*10060*/  LDSM.16.M88.4 R164, [R197+0xc000] ;  /* 0x00c00000c5a4783b */ /* 0x000eac0000000200 */
[----:B------:R-:W-:Y:S01]  /*10070*/  LDSM.16.M88.4 R180, [R196+0xc000] ;  /* 0x00c00000c4b4783b */ /* 0x000fe20000000200 */
[C---:B-1----:R-:W-:Y:S08]  /*10080*/  HMMA.16816.F32.BF16 R4, R160.reuse, R172, R4 ;  /* 0x000000aca004723c */ /* 0x042ff00000041804 */
[C---:B------:R-:W-:Y:S01]  /*10090*/  HMMA.16816.F32.BF16 R8, R160.reuse, R174, R8 ;  /* 0x000000aea008723c */ /* 0x040fe20000041808 */
[----:B------:R-:W1:Y:S07]  /*100a0*/  LDSM.16.M88.4 R172, [R193] ;  /* 0x00000000c1ac783b */ /* 0x000e6e0000000200 */
[C---:B----4-:R-:W-:Y:S08]  /*100b0*/  HMMA.16816.F32.BF16 R12, R160.reuse, R176, R12 ;  /* 0x000000b0a00c723c */ /* 0x050ff0000004180c */
[----:B------:R-:W-:Y:S01]  /*100c0*/  HMMA.16816.F32.BF16 R16, R160, R178, R16 ;  /* 0x000000b2a010723c */ /* 0x000fe20000041810 */
[----:B------:R-:W3:Y:S01]  /*100d0*/  LDSM.16.M88.4 R160, [R188+0x800] ;  /* 0x00080000bca0783b */ /* 0x000ee20000000200 */
[----:B------:R-:W-:Y:S05]  /*100e0*/  DEPBAR.LE SB0, 0x0 ;  /* 0x000080000000791a */ /* 0x000fea0000000000 */
[----:B------:R-:W-:Y:S01]  /*100f0*/  BAR.SYNC.DEFER_BLOCKING 0x0 ;  /* 0x0000000000007b1d */ /* 0x000fe20000010000 */
[C---:B--2---:R-:W-:Y:S08]  /*10100*/  HMMA.16816.F32.BF16 R4, R164.reuse, R168, R4 ;  /* 0x000000a8a404723c */ /* 0x044ff00000041804 */
[C---:B------:R-:W-:Y:S08]  /*10110*/  HMMA.16816.F32.BF16 R8, R164.reuse, R170, R8 ;  /* 0x000000aaa408723c */ /* 0x040ff00000041808 */
[C---:B-1----:R-:W-:Y:S08]  /*10120*/  HMMA.16816.F32.BF16 R12, R164.reuse, R172, R12 ;  /* 0x000000aca40c723c */ /* 0x042ff0000004180c */
[----:B------:R-:W-:Y:S08]  /*10130*/  HMMA.16816.F32.BF16 R16, R164, R174, R16 ;  /* 0x000000aea410723c */ /* 0x000ff00000041810 */
[C---:B------:R-:W-:Y:S08]  /*10140*/  HMMA.16816.F32.BF16 R4, R180.reuse, R184, R4 ;  /* 0x000000b8b404723c */ /* 0x040ff00000041804 */
[C---:B------:R-:W-:Y:S08]  /*10150*/  HMMA.16816.F32.BF16 R8, R180.reuse, R186, R8 ;  /* 0x000000bab408723c */ /* 0x040ff00000041808 */
[C---:B---3--:R-:W-:Y:S08]  /*10160*/  HMMA.16816.F32.BF16 R12, R180.reuse, R160, R12 ;  /* 0x000000a0b40c723c */ /* 0x048ff0000004180c */
[----:B------:R-:W-:Y:S01]  /*10170*/  FMUL.FTZ R0, R4, c[0x0][0x320] ;  /* 0x0000c80004007a20 */ /* 0x000fe20000410000 */
[----:B------:R-:W-:Y:S03]  /*10180*/  HMMA.16816.F32.BF16 R16, R180, R162, R16 ;  /* 0x000000a2b410723c */ /* 0x000fe60000041810 */
[----:B------:R1:W2:Y:S02]  /*10190*/  MUFU.TANH R168, R0 ;  /* 0x0000000000a87308 */ /* 0x0002a40000002400 */
[----:B-1----:R-:W-:Y:S08]  /*101a0*/  FMUL.FTZ R0, R5, c[0x0][0x320] ;  /* 0x0000c80005007a20 */ /* 0x002ff00000410000 */
[----:B------:R1:W3:Y:S02]  /*101b0*/  MUFU.TANH R167, R0 ;  /* 0x0000000000a77308 */ /* 0x0002e40000002400 */
[----:B-1----:R-:W-:Y:S08]  /*101c0*/  FMUL.FTZ R0, R6, c[0x0][0x320] ;  /* 0x0000c80006007a20 */ /* 0x002ff00000410000 */
[----:B------:R1:W4:Y:S02]  /*101d0*/  MUFU.TANH R169, R0 ;  /* 0x0000000000a97308 */ /* 0x0003240000002400 */
[----:B-1----:R-:W-:Y:S08]  /*101e0*/  FMUL.FTZ R0, R7, c[0x0][0x320] ;  /* 0x0000c80007007a20 */ /* 0x002ff00000410000 */
[----:B------:R1:W1:Y:S02]  /*101f0*/  MUFU.TANH R170, R0 ;  /* 0x0000000000aa7308 */ /* 0x0002640000002400 */
        /* <DEDUP_REMOVED lines=23> */
[----:B------:R1:W1:Y:S01]  /*10370*/  MUFU.TANH R10, R0 ;  /* 0x00000000000a7308 */ /* 0x0002620000002400 */
[----:B------:R-:W-:-:S05]  /*10380*/  @!P0 BRA `(.L_x_269) ;  /* 0x0000031000008947 */ /* 0x000fca0003800000 */
[----:B-1234-:R-:W-:Y:S01]  /*10390*/  IMAD.MOV.U32 R0, RZ, RZ, 0x1 ;  /* 0x00000001ff007424 */ /* 0x01efe200078e00ff */
[----:B------:R-:W-:Y:S01]  /*103a0*/  ISETP.GT.AND P0, PT, R218, 0x1f, PT ;  /* 0x0000001fda00780c */ /* 0x000fe20003f04270 */
[----:B------:R-:W-:Y:S02]  /*103b0*/  IMAD R2, R201, 0x20, R226 ;  /* 0x00000020c9027824 */ /* 0x000fe400078e02e2 */
[----:B------:R-:W-:Y:S01]  /*103c0*/  IMAD.MOV.U32 R202, RZ, RZ, RZ ;  /* 0x000000ffffca7224 */ /* 0x000fe200078e00ff */
[----:B------:R-:W-:Y:S02]  /*103d0*/  ISETP.NE.AND P1, PT, R0, c[0x0][0x2b8], PT ;  /* 0x0000ae0000007a0c */ /* 0x000fe40003f25270 */
[----:B------:R-:W-:Y:S05]  /*103e0*/  IADD3 R2, R2, -0x20, R218 ;  /* 0xffffffe002027810 */ /* 0x000fea0007ffe0da */
[----:B------:R-:W-:Y:S06]  /*103f0*/  IMAD.MOV.U32 R0, RZ, RZ, R2 ;  /* 0x000000ffff007224 */ /* 0x000fec00078e0002 */
[----:B------:R-:W-:Y:S05]  /*10400*/  @P1 IMAD.HI.U32 R3, R2, c[0x0][0x2bc], RZ ;  /* 0x0000af0002031a27 */ /* 0x000fea00078e00ff */
[----:B------:R-:W-:Y:S04]  /*10410*/  @P1 SHF.R.U32.HI R0, RZ, c[0x0][0x2c0], R3 ;  /* 0x0000b000ff001a19 */ /* 0x000fe80000011603 */
[C---:B------:R-:W-:Y:S01]  /*10420*/  @!P0 IADD3 R3, P1, R0.reuse, R222, RZ ;  /* 0x000000de00038210 */ /* 0x040fe20007f3e0ff */
[----:B------:R-:W-:Y:S03]  /*10430*/  IMAD.MOV R4, RZ, RZ, -R0 ;  /* 0x000000ffff047224 */ /* 0x000fe600078e0a00 */
[----:B------:R-:W-:Y:S01]  /*10440*/  @!P0 LEA.HI.X.SX32 R0, R0, R225, 0x1, P1 ;  /* 0x000000e100008211 */ /* 0x000fe200008f0eff */
[----:B------:R-:W-:Y:S01]  /*10450*/  IMAD R203, R4, c[0x0][0x2b8], R2 ;  /* 0x0000ae0004cb7a24 */ /* 0x000fe200078e0202 */
[C---:B------:R-:W-:Y:S04]  /*10460*/  @!P0 LEA R2, P1, R3.reuse, c[0x0][0x2a0], 0x2 ;  /* 0x0000a80003028a11 */ /* 0x040fe800078210ff */
[----:B------:R-:W-:Y:S02]  /*10470*/  @!P0 LEA.HI.X R3, R3, c[0x0][0x2a4], R0, 0x2, P1 ;  /* 0x0000a90003038a11 */ /* 0x000fe400008f1400 */
[----:B------:R-:W-:Y:S03]  /*10480*/  SHF.R.S32.HI R0, RZ, 0x1f, R203 ;  /* 0x0000001fff007819 */ /* 0x000fe600000114cb */
[----:B------:R1:W2:Y:S02]  /*10490*/  @!P0 LDG.E R202, [R2.64] ;  /* 0x0000000802ca8981 */ /* 0x0002a4000c1e1900 */
[----:B------:R-:W-:Y:S04]  /*104a0*/  IMAD R0, R0, c[0x0][0x1e0], RZ ;  /* 0x0000780000007a24 */ /* 0x000fe800078e02ff */
[C---:B------:R-:W-:Y:S02]  /*104b0*/  IMAD R0, R203.reuse, c[0x0][0x1e4], R0 ;  /* 0x00007900cb007a24 */ /* 0x040fe400078e0200 */
[----:B-1----:R-:W-:Y:S04]  /*104c0*/  IMAD.WIDE.U32 R2, R203, c[0x0][0x1e0], RZ ;  /* 0x00007800cb027a25 */ /* 0x002fe800078e00ff */
[----:B------:R-:W-:Y:S01]  /*104d0*/  IMAD.IADD R3, R3, 0x1, R0 ;  /* 0x0000000103037824 */ /* 0x000fe200078e0200 */
[----:B--2---:R-:W-:Y:S03]  /*104e0*/  SHF.R.S32.HI R0, RZ, 0x1f, R202 ;  /* 0x0000001fff007819 */ /* 0x004fe600000114ca */
[----:B------:R-:W-:Y:S04]  /*104f0*/  IMAD.WIDE.U32 R2, R202, c[0x0][0x1f0], R2 ;  /* 0x00007c00ca027a25 */ /* 0x000fe800078e0002 */
[----:B------:R-:W-:Y:S01]  /*10500*/  IMAD R4, R0, c[0x0][0x1f0], RZ ;  /* 0x00007c0000047a24 */ /* 0x000fe200078e02ff */
[----:B------:R-:W-:Y:S03]  /*10510*/  IADD3 R0, P0, R220, R2, RZ ;  /* 0x00000002dc007210 */ /* 0x000fe60007f1e0ff */
[----:B------:R-:W-:Y:S05]  /*10520*/  IMAD R4, R202, c[0x0][0x1f4], R4 ;  /* 0x00007d00ca047a24 */ /* 0x000fea00078e0204 */
[----:B------:R-:W-:Y:S02]  /*10530*/  IADD3.X R2, R224, R3, R4, P0, !PT ;  /* 0x00000003e0027210 */ /* 0x000fe400007fe404 */
[C---:B------:R-:W-:Y:S04]  /*10540*/  LEA R5, P0, R0.reuse, c[0x0][0x1c8], 0x1 ;  /* 0x0000720000057a11 */ /* 0x040fe800078008ff */
[----:B------:R-:W-:Y:S01]  /*10550*/  LEA.HI.X R0, R0, c[0x0][0x1cc], R2, 0x1, P0 ;  /* 0x0000730000007a11 */ /* 0x000fe200000f0c02 */
[----:B------:R-:W-:-:S06]  /*10560*/  BRA.DIV ~URZ, `(.L_x_270) ;  /* 0x000077727f007947 */ /* 0x000fcc000b800000 */
[----:B------:R1:W2:Y:S02]  /*10570*/  SHFL.IDX PT, R4, R0, RZ, 0x181f ;  /* 0x00181fff00047589 */ /* 0x0002a400000e0000 */
.L_x_348:
[----:B------:R-:W-:-:S05]  /*10580*/  BRA.DIV ~URZ, `(.L_x_271) ;  /* 0x000077c27f007947 */ /* 0x000fca000b800000 */
[----:B-1----:R1:W3:Y:S02]  /*10590*/  SHFL.IDX PT, R0, R5, RZ, 0x181f ;  /* 0x00181fff05007589 */ /* 0x0022e400000e0000 */
.L_x_349:
[----:B------:R-:W-:Y:S02]  /*105a0*/  LOP3.LUT P1, RZ, R207, 0x1, RZ, 0xc0, !PT ;  /* 0x00000001cfff7812 */ /* 0x000fe4000782c0ff */
[C---:B---3--:R-:W-:Y:S04]  /*105b0*/  LEA R2, P0, R132.reuse, R0, 0x1 ;  /* 0x0000000084027211 */ /* 0x048fe800078008ff */
[----:B--2---:R-:W-:Y:S07]  /*105c0*/  LEA.HI.X R3, R132, R4, R133, 0x1, P0 ;  /* 0x0000000484037211 */ /* 0x004fee00000f0c85 */
[----:B------:R-:W-:Y:S01]  /*105d0*/  @!PT LDS RZ, [RZ] ;  /* 0x00000000fffff984 */ /* 0x000fe20000000800 */
[----:B------:R-:W-:Y:S01]  /*105e0*/  @!PT LDS RZ, [RZ] ;  /* 0x00000000fffff984 */ /* 0x000fe20000000800 */
[----:B------:R-:W-:Y:S01]  /*105f0*/  @!PT LDS RZ, [RZ] ;  /* 0x00000000fffff984 */ /* 0x000fe20000000800 */
[----:B------:R2:W-:Y:S02]  /*10600*/  LDGSTS.E.BYPASS.LTC128B.128 [R198+0xc080], [R2.64], !P1 ;  /* 0x0c08000002c67fae */ /* 0x0005e4000c901d48 */
[C---:B--2---:R-:W-:Y:S04]  /*10610*/  LEA R2, P0, R204.reuse, R0, 0x1 ;  /* 0x00000000cc027211 */ /* 0x044fe800078008ff */
[----:B------:R-:W-:Y:S02]  /*10620*/  LEA.HI.X R3, R204, R4, R209, 0x1, P0 ;  /* 0x00000004cc037211 */ /* 0x000fe400000f0cd1 */
[C---:B------:R-:W-:Y:S03]  /*10630*/  LEA R6, P0, R199.reuse, R0, 0x1 ;  /* 0x00000000c7067211 */ /* 0x040fe600078008ff */
[----:B------:R2:W-:Y:S01]  /*10640*/  LDGSTS.E.BYPASS.LTC128B.128 [R198+0xd080], [R2.64], !P3 ;  /* 0x0d08000002c67fae */ /* 0x0005e2000d901d48 */
[----:B------:R-:W-:Y:S05]  /*10650*/  LEA.HI.X R7, R199, R4, R211, 0x1, P0 ;  /* 0x00000004c7077211 */ /* 0x000fea00000f0cd3 */
[----:B------:R3:W-:Y:S01]  /*10660*/  LDGSTS.E.BYPASS.LTC128B.128 [R198+0xe080], [R6.64], !P4 ;  /* 0x0e08000006c67fae */ /* 0x0007e2000e101d48 */
[C---:B--2---:R-:W-:Y:S04]  /*10670*/  LEA R2, P0, R200.reuse, R0, 0x1 ;  /* 0x00000000c8027211 */ /* 0x044fe800078008ff */
[----:B------:R-:W-:Y:S05]  /*10680*/  LEA.HI.X R3, R200, R4, R210, 0x1, P0 ;  /* 0x00000004c8037211 */ /* 0x000fea00000f0cd2 */
[----:B------:R3:W-:Y:S04]  /*10690*/  LDGSTS.E.BYPASS.LTC128B.128 [R198+0xf080], [R2.64], !P5 ;  /* 0x0f08000002c67fae */ /* 0x0007e8000e901d48 */
.L_x_269:
[----:B--234-:R-:W-:Y:S05]  /*106a0*/  BSYNC B0 ;  /* 0x0000000000007941 */ /* 0x01cfea0003800000 */
.L_x_268:
[----:B------:R-:W-:Y:S01]  /*106b0*/  FMNMX.FTZ R2, R168, R136, !PT ;  /* 0x00000088a8027209 */ /* 0x000fe20007810000 */
[----:B------:R-:W0:Y:S01]  /*106c0*/  LDGDEPBAR ;  /* 0x00000000000079af */ /* 0x000e220000000000 */
        /* <DEDUP_REMOVED lines=16> */
[----:B------:R-:W1:Y:S02]  /*107d0*/  SHFL.BFLY PT, R0, R4, 0x2, 0x1f ;  /* 0x0c401f0004007f89 */ /* 0x000e6400000e0000 */
[----:B-1----:R-:W-:Y:S05]  /*107e0*/  FMNMX.FTZ R0, R4, R0, !PT ;  /* 0x0000000004007209 */ /* 0x002fea0007810000 */
[----:B------:R-:W1:Y:S02]  /*107f0*/  SHFL.BFLY PT, R2, R0, 0x1, 0x1f ;  /* 0x0c201f0000027f89 */ /* 0x000e6400000e0000 */
[----:B-1----:R-:W-:Y:S02]  /*10800*/  FMNMX.FTZ R134, R0, R2, !PT ;  /* 0x0000000200867209 */ /* 0x002fe40007810000 */
[----:B------:R-:W1:Y:S02]  /*10810*/  SHFL.BFLY PT, R0, R5, 0x2, 0x1f ;  /* 0x0c401f0005007f89 */ /* 0x000e6400000e0000 */
[----:B-1----:R-:W-:Y:S05]  /*10820*/  FMNMX.FTZ R4, R5, R0, !PT ;  /* 0x0000000005047209 */ /* 0x002fea0007810000 */
[----:B------:R1:W2:Y:S02]  /*10830*/  SHFL.BFLY PT, R0, R4, 0x1, 0x1f ;  /* 0x0c201f0004007f89 */ /* 0x0002a400000e0000 */
.L_x_350:
[----:B--2---:R-:W-:Y:S01]  /*10840*/  FMNMX.FTZ R3, R0, R4, !PT ;  /* 0x0000000400037209 */ /* 0x004fe20007810000 */
[C---:B------:R-:W-:Y:S01]  /*10850*/  FADD.FTZ R0, -R134.reuse, R136 ;  /* 0x0000008886007221 */ /* 0x040fe20000010100 */
[----:B------:R-:W-:Y:S01]  /*10860*/  WARPSYNC 0xffffffff ;  /* 0xffffffff00007948 */ /* 0x000fe20003800000 */
[----:B-1----:R-:W-:Y:S01]  /*10870*/  FMUL.FTZ R4, R134, c[0x0][0x2d0] ;  /* 0x0000b40086047a20 */ /* 0x002fe20000410000 */
[----:B------:R-:W-:Y:S01]  /*10880*/  ISETP.GT.AND P0, PT, R201, R213, PT ;  /* 0x000000d5c900720c */ /* 0x000fe20003f04270 */
[----:B------:R-:W-:Y:S02]  /*10890*/  FMUL.FTZ R0, R0, c[0x0][0x2d0] ;  /* 0x0000b40000007a20 */ /* 0x000fe40000410000 */
[--C-:B------:R-:W-:Y:S02]  /*108a0*/  FFMA.FTZ R171, R9, c[0x0][0x2d0], -R4.reuse ;  /* 0x0000b40009ab7a23 */ /* 0x100fe40000010804 */
[----:B------:R1:W-:Y:S01]  /*108b0*/  MUFU.EX2 R2, R0 ;  /* 0x0000000000027308 */ /* 0x0003e20000000800 */
[--C-:B------:R-:W-:Y:S02]  /*108c0*/  FFMA.FTZ R7, R168, c[0x0][0x2d0], -R4.reuse ;  /* 0x0000b400a8077a23 */ /* 0x100fe40000010804 */
[--C-:B------:R-:W-:Y:S02]  /*108d0*/  FFMA.FTZ R6, R167, c[0x0][0x2d0], -R4.reuse ;  /* 0x0000b400a7067a23 */ /* 0x100fe40000010804 */
[--C-:B------:R-:W-:Y:S02]  /*108e0*/  FFMA.FTZ R167, R8, c[0x0][0x2d0], -R4.reuse ;  /* 0x0000b40008a77a23 */ /* 0x100fe40000010804 */
[--C-:B------:R-:W-:Y:S02]  /*108f0*/  FFMA.FTZ R5, R164, c[0x0][0x2d0], -R4.reuse ;  /* 0x0000b400a4057a23 */ /* 0x100fe40000010804 */
[--C-:B------:R-:W-:Y:S01]  /*10900*/  FFMA.FTZ R172, R12, c[0x0][0x2d0], -R4.reuse ;  /* 0x0000b4000cac7a23 */ /* 0x100fe20000010804 */
[----:B------:R-:W-:Y:S01]  /*10910*/  MUFU.EX2 R8, R7 ;  /* 0x0000000700087308 */ /* 0x000fe20000000800 */
[--C-:B------:R-:W-:Y:S09]  /*10920*/  FFMA.FTZ R173, R160, c[0x0][0x2d0], -R4.reuse ;  /* 0x0000b400a0ad7a23 */ /* 0x100ff20000010804 */
[----:B------:R-:W-:Y:S01]  /*10930*/  MUFU.EX2 R7, R6 ;  /* 0x0000000600077308 */ /* 0x000fe20000000800 */
[----:B-1----:R-:W-:Y:S09]  /*10940*/  FFMA.FTZ R0, R161, c[0x0][0x2d0], -R4 ;  /* 0x0000b400a1007a23 */ /* 0x002ff20000010804 */
[----:B------:R1:W-:Y:S10]  /*10950*/  MUFU.EX2 R9, R0 ;  /* 0x0000000000097308 */ /* 0x0003f40000000800 */
[----:B------:R-:W-:Y:S01]  /*10960*/  MUFU.EX2 R12, R5 ;  /* 0x00000005000c7308 */ /* 0x000fe20000000800 */
[----:B-1----:R-:W-:Y:S04]  /*10970*/  FADD.FTZ R0, -R3, R137 ;  /* 0x0000008903007221 */ /* 0x002fe80000010100 */
[----:B------:R-:W-:Y:S06]  /*10980*/  FMUL.FTZ R0, R0, c[0x0][0x2d0] ;  /* 0x0000b40000007a20 */ /* 0x000fec0000410000 */
[----:B------:R-:W1:Y:S02]  /*10990*/  MUFU.EX2 R0, R0 ;  /* 0x0000000000007308 */ /* 0x000e640000000800 */
[----:B-1----:R-:W-:Y:S01]  /*109a0*/  FMUL.FTZ R18, R0, R146 ;  /* 0x0000009200127220 */ /* 0x002fe20000410000 */
[----:B------:R-:W-:Y:S01]  /*109b0*/  F2FP.BF16.PACK_AB R160, R7, R8 ;  /* 0x0000000807a0723e */ /* 0x000fe200000010ff */
[C---:B------:R-:W-:Y:S01]  /*109c0*/  FFMA.FTZ R4, R2.reuse, R206, R8 ;  /* 0x000000ce02047223 */ /* 0x040fe20000010008 */
[----:B------:R-:W-:Y:S01]  /*109d0*/  F2FP.BF16.PACK_AB R162, R9, R12 ;  /* 0x0000000c09a2723e */ /* 0x000fe200000010ff */
[C---:B------:R-:W-:Y:S02]  /*109e0*/  FMUL.FTZ R16, R2.reuse, R144 ;  /* 0x0000009002107220 */ /* 0x040fe40000410000 */
[----:B------:R-:W-:Y:S02]  /*109f0*/  FMUL.FTZ R17, R2, R145 ;  /* 0x0000009102117220 */ /* 0x000fe40000410000 */
[----:B------:R-:W-:Y:S02]  /*10a00*/  FMUL.FTZ R19, R0, R147 ;  /* 0x0000009300137220 */ /* 0x000fe40000410000 */
[----:B------:R-:W1:Y:S01]  /*10a10*/  LDSM.16.MT88.4 R144, [R189] ;  /* 0x00000000bd90783b */ /* 0x000e620000004200 */
[----:B------:R-:W-:Y:S02]  /*10a20*/  FADD.FTZ R6, R7, R4 ;  /* 0x0000000407067221 */ /* 0x000fe40000010000 */
[----:B------:R-:W-:Y:S02]  /*10a30*/  FMUL.FTZ R4, R3, c[0x0][0x2d0] ;  /* 0x0000b40003047a20 */ /* 0x000fe40000410000 */
[----:B------:R-:W-:Y:S02]  /*10a40*/  FADD.FTZ R6, R12, R6 ;  /* 0x000000060c067221 */ /* 0x000fe40000010000 */
[--C-:B------:R-:W-:Y:S02]  /*10a50*/  FFMA.FTZ R5, R169, c[0x0][0x2d0], -R4.reuse ;  /* 0x0000b400a9057a23 */ /* 0x100fe40000010804 */
[--C-:B------:R-:W-:Y:S02]  /*10a60*/  FFMA.FTZ R7, R170, c[0x0][0x2d0], -R4.reuse ;  /* 0x0000b400aa077a23 */ /* 0x100fe40000010804 */
[--C-:B------:R-:W-:Y:S01]  /*10a70*/  FFMA.FTZ R136, R166, c[0x0][0x2d0], -R4.reuse ;  /* 0x0000b400a6887a23 */ /* 0x100fe20000010804 */
[----:B------:R2:W3:Y:S01]  /*10a80*/  MUFU.EX2 R161, R5 ;  /* 0x0000000500a17308 */ /* 0x0004e20000000800 */
[--C-:B------:R-:W-:Y:S02]  /*10a90*/  FFMA.FTZ R137, R165, c[0x0][0x2d0], -R4.reuse ;  /* 0x0000b400a5897a23 */ /* 0x100fe40000010804 */
[--C-:B------:R-:W-:Y:S02]  /*10aa0*/  FFMA.FTZ R166, R11, c[0x0][0x2d0], -R4.reuse ;  /* 0x0000b4000ba67a23 */ /* 0x100fe40000010804 */
[--C-:B------:R-:W-:Y:S02]  /*10ab0*/  FFMA.FTZ R168, R10, c[0x0][0x2d0], -R4.reuse ;  /* 0x0000b4000aa87a23 */ /* 0x100fe40000010804 */
[--C-:B------:R-:W-:Y:S02]  /*10ac0*/  FFMA.FTZ R165, R14, c[0x0][0x2d0], -R4.reuse ;  /* 0x0000b4000ea57a23 */ /* 0x100fe40000010804 */
[----:B------:R-:W-:Y:S01]  /*10ad0*/  FMUL.FTZ R14, R0, R150 ;  /* 0x00000096000e7220 */ /* 0x000fe20000410000 */
[----:B------:R-:W-:Y:S01]  /*10ae0*/  MUFU.EX2 R174, R137 ;  /* 0x0000008900ae7308 */ /* 0x000fe20000000800 */
[----:B------:R-:W-:Y:S02]  /*10af0*/  FFMA.FTZ R164, R13, c[0x0][0x2d0], -R4 ;  /* 0x0000b4000da47a23 */ /* 0x000fe40000010804 */
[C---:B------:R-:W-:Y:S02]  /*10b00*/  FMUL.FTZ R4, R2.reuse, R156 ;  /* 0x0000009c02047220 */ /* 0x040fe40000410000 */
[----:B------:R-:W-:Y:S02]  /*10b10*/  FADD.FTZ R169, R9, R6 ;  /* 0x0000000609a97221 */ /* 0x000fe40000010000 */
[----:B------:R-:W-:Y:S02]  /*10b20*/  FMUL.FTZ R13, R2, R149 ;  /* 0x00000095020d7220 */ /* 0x000fe40000410000 */
[----:B------:R-:W-:Y:S01]  /*10b30*/  FMUL.FTZ R6, R0, R158 ;  /* 0x0000009e00067220 */ /* 0x000fe20000410000 */
[----:B------:R-:W4:Y:S01]  /*10b40*/  MUFU.EX2 R156, R7 ;  /* 0x00000007009c7308 */ /* 0x000f220000000800 */
[C---:B------:R-:W-:Y:S02]  /*10b50*/  FMUL.FTZ R8, R2.reuse, R152 ;  /* 0x0000009802087220 */ /* 0x040fe40000410000 */
[C---:B------:R-:W-:Y:S02]  /*10b60*/  FMUL.FTZ R9, R2.reuse, R153 ;  /* 0x0000009902097220 */ /* 0x040fe40000410000 */
[----:B--2---:R-:W-:Y:S02]  /*10b70*/  FMUL.FTZ R5, R2, R157 ;  /* 0x0000009d02057220 */ /* 0x004fe40000410000 */
[C---:B---3--:R-:W-:Y:S02]  /*10b80*/  FFMA.FTZ R149, R0.reuse, R205, R161 ;  /* 0x000000cd00957223 */ /* 0x048fe400000100a1 */
[C---:B------:R-:W-:Y:S01]  /*10b90*/  FMUL.FTZ R10, R0.reuse, R154 ;  /* 0x0000009a000a7220 */ /* 0x040fe20000410000 */
[----:B------:R-:W2:Y:S01]  /*10ba0*/  MUFU.EX2 R150, R136 ;  /* 0x0000008800967308 */ /* 0x000ea20000000800 */
[----:B------:R-:W-:Y:S02]  /*10bb0*/  FMUL.FTZ R11, R0, R155 ;  /* 0x0000009b000b7220 */ /* 0x000fe40000410000 */
[----:B------:R-:W-:Y:S01]  /*10bc0*/  FMUL.FTZ R12, R2, R148 ;  /* 0x00000094020c7220 */ /* 0x000fe20000410000 */
[----:B------:R-:W-:Y:S01]  /*10bd0*/  LDSM.16.MT88.4 R152, [R189+0x800] ;  /* 0x00080000bd98783b */ /* 0x000fe20000004200 */
[----:B------:R-:W-:Y:S02]  /*10be0*/  FMUL.FTZ R15, R0, R151 ;  /* 0x00000097000f7220 */ /* 0x000fe40000410000 */
[C---:B------:R-:W-:Y:S02]  /*10bf0*/  FMUL.FTZ R20, R2.reuse, R20 ;  /* 0x0000001402147220 */ /* 0x040fe40000410000 */
[----:B------:R-:W-:Y:S01]  /*10c00*/  FMUL.FTZ R21, R2, R21 ;  /* 0x0000001502157220 */ /* 0x000fe20000410000 */
[----:B------:R-:W-:Y:S01]  /*10c10*/  MUFU.EX2 R136, R173 ;  /* 0x000000ad00887308 */ /* 0x000fe20000000800 */
[C---:B------:R-:W-:Y:S02]  /*10c20*/  FMUL.FTZ R22, R0.reuse, R22 ;  /* 0x0000001600167220 */ /* 0x040fe40000410000 */
[----:B------:R-:W-:Y:S01]  /*10c30*/  FMUL.FTZ R23, R0, R23 ;  /* 0x0000001700177220 */ /* 0x000fe20000410000 */
[----:B----4-:R-:W-:Y:S01]  /*10c40*/  F2FP.BF16.PACK_AB R161, R156, R161 ;  /* 0x000000a19ca1723e */ /* 0x010fe200000010ff */
[----:B------:R-:W-:Y:S02]  /*10c50*/  FMUL.FTZ R7, R0, R159 ;  /* 0x0000009f00077220 */ /* 0x000fe40000410000 */
[C---:B------:R-:W-:Y:S02]  /*10c60*/  FMUL.FTZ R24, R2.reuse, R24 ;  /* 0x0000001802187220 */ /* 0x040fe40000410000 */
[----:B------:R-:W-:Y:S01]  /*10c70*/  FMUL.FTZ R25, R2, R25 ;  /* 0x0000001902197220 */ /* 0x000fe20000410000 */
[----:B------:R-:W-:Y:S01]  /*10c80*/  MUFU.EX2 R170, R164 ;  /* 0x000000a400aa7308 */ /* 0x000fe20000000800 */
[C---:B------:R-:W-:Y:S02]  /*10c90*/  FMUL.FTZ R26, R0.reuse, R26 ;  /* 0x0000001a001a7220 */ /* 0x040fe40000410000 */
[----:B------:R-:W-:Y:S01]  /*10ca0*/  FMUL.FTZ R27, R0, R27 ;  /* 0x0000001b001b7220 */ /* 0x000fe20000410000 */
[----:B--2---:R-:W-:Y:S01]  /*10cb0*/  F2FP.BF16.PACK_AB R163, R174, R150 ;  /* 0x00000096aea3723e */ /* 0x004fe200000010ff */
[C---:B------:R-:W-:Y:S02]  /*10cc0*/  FMUL.FTZ R28, R2.reuse, R28 ;  /* 0x0000001c021c7220 */ /* 0x040fe40000410000 */
[----:B------:R-:W-:Y:S02]  /*10cd0*/  FMUL.FTZ R29, R2, R29 ;  /* 0x0000001d021d7220 */ /* 0x000fe40000410000 */
[C---:B------:R-:W-:Y:S01]  /*10ce0*/  FMUL.FTZ R30, R0.reuse, R30 ;  /* 0x0000001e001e7220 */ /* 0x040fe20000410000 */
[----:B------:R-:W-:Y:S01]  /*10cf0*/  MUFU.EX2 R148, R171 ;  /* 0x000000ab00947308 */ /* 0x000fe20000000800 */
[C---:B-1----:R-:W-:Y:S05]  /*10d00*/  HMMA.16816.F32.BF16 R4, R160.reuse, R144, R4 ;  /* 0x00000090a004723c */ /* 0x042fea0000041804 */
[----:B------:R-:W-:Y:S02]  /*10d10*/  FMUL.FTZ R31, R0, R31 ;  /* 0x0000001f001f7220 */ /* 0x000fe40000410000 */
[C---:B------:R-:W-:Y:S01]  /*10d20*/  FMUL.FTZ R32, R2.reuse, R32 ;  /* 0x0000002002207220 */ /* 0x040fe20000410000 */
[C---:B------:R-:W-:Y:S01]  /*10d30*/  HMMA.16816.F32.BF16 R8, R160.reuse, R146, R8 ;  /* 0x00000092a008723c */ /* 0x040fe20000041808 */
[----:B------:R-:W1:Y:S01]  /*10d40*/  LDSM.16.MT88.4 R144, [R190] ;  /* 0x00000000be90783b */ /* 0x000e620000004200 */
[----:B------:R-:W-:Y:S02]  /*10d50*/  MUFU.EX2 R137, R167 ;  /* 0x000000a700897308 */ /* 0x000fe40000000800 */
[----:B------:R-:W-:Y:S02]  /*10d60*/  FMUL.FTZ R33, R2, R33 ;  /* 0x0000002102217220 */ /* 0x000fe40000410000 */
[C---:B------:R-:W-:Y:S02]  /*10d70*/  FMUL.FTZ R34, R0.reuse, R34 ;  /* 0x0000002200227220 */ /* 0x040fe40000410000 */
[----:B------:R-:W-:Y:S04]  /*10d80*/  FMUL.FTZ R35, R0, R35 ;  /* 0x0000002300237220 */ /* 0x000fe80000410000 */
[C---:B------:R-:W-:Y:S01]  /*10d90*/  FMUL.FTZ R36, R2.reuse, R36 ;  /* 0x0000002402247220 */ /* 0x040fe20000410000 */
[----:B------:R-:W2:Y:S01]  /*10da0*/  MUFU.EX2 R171, R165 ;  /* 0x000000a500ab7308 */ /* 0x000ea20000000800 */
        /* <DEDUP_REMOVED lines=11> */
[----:B------:R-:W-:Y:S01]  /*10e60*/  FMUL.FTZ R48, R2, R48 ;  /* 0x0000003002307220 */ /* 0x000fe20000410000 */
[----:B--2---:R-:W-:Y:S01]  /*10e70*/  F2FP.BF16.PACK_AB R165, R170, R171 ;  /* 0x000000abaaa5723e */ /* 0x004fe200000010ff */
[----:B------:R-:W-:Y:S02]  /*10e80*/  FMUL.FTZ R49, R2, R49 ;  /* 0x0000003102317220 */ /* 0x000fe40000410000 */
[C---:B------:R-:W-:Y:S01]  /*10e90*/  FMUL.FTZ R50, R0.reuse, R50 ;  /* 0x0000003200327220 */ /* 0x040fe20000410000 */
[C---:B-1----:R-:W-:Y:S03]  /*10ea0*/  HMMA.16816.F32.BF16 R12, R160.reuse, R144, R12 ;  /* 0x00000090a00c723c */ /* 0x042fe6000004180c */
[----:B------:R-:W-:Y:S02]  /*10eb0*/  FMUL.FTZ R51, R0, R51 ;  /* 0x0000003300337220 */ /* 0x000fe40000410000 */
[C---:B------:R-:W-:Y:S02]  /*10ec0*/  FMUL.FTZ R52, R2.reuse, R52 ;  /* 0x0000003402347220 */ /* 0x040fe40000410000 */
[----:B------:R-:W-:Y:S01]  /*10ed0*/  FMUL.FTZ R53, R2, R53 ;  /* 0x0000003502357220 */ /* 0x000fe20000410000 */
[C---:B------:R-:W-:Y:S01]  /*10ee0*/  HMMA.16816.F32.BF16 R16, R160.reuse, R146, R16 ;  /* 0x00000092a010723c */ /* 0x040fe20000041810 */
[----:B------:R-:W1:Y:S03]  /*10ef0*/  LDSM.16.MT88.4 R144, [R192] ;  /* 0x00000000c090783b */ /* 0x000e660000004200 */
[C---:B------:R-:W-:Y:S02]  /*10f00*/  FMUL.FTZ R54, R0.reuse, R54 ;  /* 0x0000003600367220 */ /* 0x040fe40000410000 */
[----:B------:R-:W-:Y:S02]  /*10f10*/  FMUL.FTZ R55, R0, R55 ;  /* 0x0000003700377220 */ /* 0x000fe40000410000 */
[C---:B------:R-:W-:Y:S04]  /*10f20*/  FMUL.FTZ R56, R2.reuse, R56 ;  /* 0x0000003802387220 */ /* 0x040fe80000410000 */
        /* <DEDUP_REMOVED lines=14> */
[----:B------:R-:W-:Y:S01]  /*11010*/  FMUL.FTZ R71, R0, R71 ;  /* 0x0000004700477220 */ /* 0x000fe20000410000 */
[C---:B-1----:R-:W-:Y:S03]  /*11020*/  HMMA.16816.F32.BF16 R20, R160.reuse, R144, R20 ;  /* 0x00000090a014723c */ /* 0x042fe60000041814 */
[C---:B------:R-:W-:Y:S02]  /*11030*/  FMUL.FTZ R72, R2.reuse, R72 ;  /* 0x0000004802487220 */ /* 0x040fe40000410000 */
[----:B------:R-:W-:Y:S02]  /*11040*/  FMUL.FTZ R73, R2, R73 ;  /* 0x0000004902497220 */ /* 0x000fe40000410000 */
[C---:B------:R-:W-:Y:S01]  /*11050*/  FMUL.FTZ R74, R0.reuse, R74 ;  /* 0x0000004a004a7220 */ /* 0x040fe20000410000 */
[C---:B------:R-:W-:Y:S01]  /*11060*/  HMMA.16816.F32.BF16 R24, R160.reuse, R146, R24 ;  /* 0x00000092a018723c */ /* 0x040fe20000041818 */
[----:B------:R-:W1:Y:S03]  /*11070*/  LDSM.16.MT88.4 R144, [R191] ;  /* 0x00000000bf90783b */ /* 0x000e660000004200 */
[----:B------:R-:W-:Y:S02]  /*11080*/  FMUL.FTZ R75, R0, R75 ;  /* 0x0000004b004b7220 */ /* 0x000fe40000410000 */
[C---:B------:R-:W-:Y:S02]  /*11090*/  FMUL.FTZ R76, R2.reuse, R76 ;  /* 0x0000004c024c7220 */ /* 0x040fe40000410000 */
[----:B------:R-:W-:Y:S04]  /*110a0*/  FMUL.FTZ R77, R2, R77 ;  /* 0x0000004d024d7220 */ /* 0x000fe80000410000 */
        /* <DEDUP_REMOVED lines=14> */
[C---:B------:R-:W-:Y:S01]  /*11190*/  FMUL.FTZ R92, R2.reuse, R92 ;  /* 0x0000005c025c7220 */ /* 0x040fe20000410000 */
[C---:B-1----:R-:W-:Y:S03]  /*111a0*/  HMMA.16816.F32.BF16 R28, R160.reuse, R144, R28 ;  /* 0x00000090a01c723c */ /* 0x042fe6000004181c */
[----:B------:R-:W-:Y:S02]  /*111b0*/  FMUL.FTZ R93, R2, R93 ;  /* 0x0000005d025d7220 */ /* 0x000fe40000410000 */
[C---:B------:R-:W-:Y:S02]  /*111c0*/  FMUL.FTZ R94, R0.reuse, R94 ;  /* 0x0000005e005e7220 */ /* 0x040fe40000410000 */
[----:B------:R-:W-:Y:S01]  /*111d0*/  FMUL.FTZ R95, R0, R95 ;  /* 0x0000005f005f7220 */ /* 0x000fe20000410000 */
[C---:B------:R-:W-:Y:S01]  /*111e0*/  HMMA.16816.F32.BF16 R32, R160.reuse, R146, R32 ;  /* 0x00000092a020723c */ /* 0x040fe20000041820 */
[----:B------:R-:W1:Y:S03]  /*111f0*/  LDSM.16.MT88.4 R144, [R189+0x1000] ;  /* 0x00100000bd90783b */ /* 0x000e660000004200 */
        /* <DEDUP_REMOVED lines=23> */
[----:B------:R-:W1:Y:S03]  /*11370*/  LDSM.16.MT88.4 R144, [R190+0x1000] ;  /* 0x00100000be90783b */ /* 0x000e660000004200 */
        /* <DEDUP_REMOVED lines=8> */
[C---:B------:R-:W-:Y:S02]  /*11400*/  FMUL.FTZ R125, R2.reuse, R125 ;  /* 0x0000007d027d7220 */ /* 0x040fe40000410000 */
[C---:B------:R-:W-:Y:S02]  /*11410*/  FMUL.FTZ R128, R2.reuse, R128 ;  /* 0x0000008002807220 */ /* 0x040fe40000410000 */
[----:B------:R-:W-:Y:S02]  /*11420*/  FMUL.FTZ R129, R2, R129 ;  /* 0x0000008102817220 */ /* 0x000fe40000410000 */
[C---:B------:R-:W-:Y:S01]  /*11430*/  FMUL.FTZ R126, R0.reuse, R126 ;  /* 0x0000007e007e7220 */ /* 0x040fe20000410000 */
[----:B------:R-:W2:Y:S01]  /*11440*/  MUFU.EX2 R2, R172 ;  /* 0x000000ac00027308 */ /* 0x000ea20000000800 */
[C---:B------:R-:W-:Y:S02]  /*11450*/  FMUL.FTZ R127, R0.reuse, R127 ;  /* 0x0000007f007f7220 */ /* 0x040fe40000410000 */
[C---:B------:R-:W-:Y:S02]  /*11460*/  FMUL.FTZ R130, R0.reuse, R130 ;  /* 0x0000008200827220 */ /* 0x040fe40000410000 */
[----:B------:R-:W-:Y:S02]  /*11470*/  FMUL.FTZ R131, R0, R131 ;  /* 0x0000008300837220 */ /* 0x000fe40000410000 */
[----:B------:R-:W-:Y:S01]  /*11480*/  FADD.FTZ R0, R136, R169 ;  /* 0x000000a988007221 */ /* 0x000fe20000010000 */
[C---:B-1----:R-:W-:Y:S08]  /*11490*/  HMMA.16816.F32.BF16 R44, R160.reuse, R144, R44 ;  /* 0x00000090a02c723c */ /* 0x042ff0000004182c */
[C---:B------:R-:W-:Y:S01]  /*114a0*/  HMMA.16816.F32.BF16 R48, R160.reuse, R146, R48 ;  /* 0x00000092a030723c */ /* 0x040fe20000041830 */
[----:B------:R-:W1:Y:S03]  /*114b0*/  LDSM.16.MT88.4 R144, [R192+0x1000] ;  /* 0x00100000c090783b */ /* 0x000e660000004200 */
[C---:B--2---:R-:W-:Y:S01]  /*114c0*/  F2FP.BF16.PACK_AB R164, R2.reuse, R136 ;  /* 0x0000008802a4723e */ /* 0x044fe200000010ff */
[----:B------:R-:W-:Y:S01]  /*114d0*/  FADD.FTZ R0, R2, R0 ;  /* 0x0000000002007221 */ /* 0x000fe20000010000 */
[----:B------:R-:W-:Y:S01]  /*114e0*/  MUFU.EX2 R136, R168 ;  /* 0x000000a800887308 */ /* 0x000fe20000000800 */
[----:B------:R-:W-:Y:S02]  /*114f0*/  FADD.FTZ R2, R156, R149 ;  /* 0x000000959c027221 */ /* 0x000fe40000010000 */
[----:B------:R-:W-:Y:S04]  /*11500*/  FADD.FTZ R0, R148, R0 ;  /* 0x0000000094007221 */ /* 0x000fe80000010000 */
[----:B------:R-:W-:Y:S02]  /*11510*/  FADD.FTZ R206, R137, R0 ;  /* 0x0000000089ce7221 */ /* 0x000fe40000010000 */
[----:B------:R-:W-:Y:S04]  /*11520*/  FADD.FTZ R0, R150, R2 ;  /* 0x0000000296007221 */ /* 0x000fe80000010000 */
[----:B------:R-:W-:Y:S04]  /*11530*/  FADD.FTZ R0, R174, R0 ;  /* 0x00000000ae007221 */ /* 0x000fe80000010000 */
        /* <DEDUP_REMOVED lines=31> */
[----:B------:R1:W2:Y:S01]  /*11730*/  MUFU.EX2 R160, R166 ;  /* 0x000000a600a07308 */ /* 0x0002a20000000800 */
[----:B------:R-:W3:Y:S02]  /*11740*/  LDSM.16.MT88.4 R144, [R190+0x800] ;  /* 0x00080000be90783b */ /* 0x000ee40000004200 */
[----:B-1----:R-:W-:Y:S01]  /*11750*/  F2FP.BF16.PACK_AB R166, R137, R148 ;  /* 0x0000009489a6723e */ /* 0x002fe200000010ff */
[----:B--2---:R-:W-:Y:S01]  /*11760*/  FADD.FTZ R2, R160, R0 ;  /* 0x00000000a0027221 */ /* 0x004fe20000010000 */
[C---:B------:R-:W-:Y:S02]  /*11770*/  F2FP.BF16.PACK_AB R167, R136.reuse, R160 ;  /* 0x000000a088a7723e */ /* 0x040fe400000010ff */
[----:B------:R-:W-:Y:S01]  /*11780*/  IADD3 R0, R201, -0x1, RZ ;  /* 0xffffffffc9007810 */ /* 0x000fe20007ffe0ff */
[----:B------:R-:W-:Y:S03]  /*11790*/  FADD.FTZ R205, R136, R2 ;  /* 0x0000000288cd7221 */ /* 0x000fe60000010000 */
[----:B------:R-:W-:Y:S02]  /*117a0*/  MOV R136, R134 ;  /* 0x0000008600887202 */ /* 0x000fe40000000f00 */
[----:B------:R-:W-:Y:S01]  /*117b0*/  MOV R201, R0 ;  /* 0x0000000000c97202 */ /* 0x000fe20000000f00 */
[C---:B------:R-:W-:Y:S01]  /*117c0*/  HMMA.16816.F32.BF16 R156, R164.reuse, R152, R4 ;  /* 0x00000098a49c723c */ /* 0x040fe20000041804 */
[----:B------:R-:W1:Y:S04]  /*117d0*/  LDSM.16.MT88.4 R4, [R192+0x800] ;  /* 0x00080000c004783b */ /* 0x000e680000004200 */
[-C--:B------:R-:W-:Y:S03]  /*117e0*/  MOV R137, R3.reuse ;  /* 0x0000000300897202 */ /* 0x080fe60000000f00 */
[C---:B------:R-:W-:Y:S01]  /*117f0*/  HMMA.16816.F32.BF16 R152, R164.reuse, R154, R8 ;  /* 0x0000009aa498723c */ /* 0x040fe20000041808 */
[----:B------:R-:W2:Y:S07]  /*11800*/  LDSM.16.MT88.4 R8, [R191+0x800] ;  /* 0x00080000bf08783b */ /* 0x000eae0000004200 */
[C---:B---3--:R-:W-:Y:S08]  /*11810*/  HMMA.16816.F32.BF16 R148, R164.reuse, R144, R12 ;  /* 0x00000090a494723c */ /* 0x048ff0000004180c */
[C---:B------:R-:W-:Y:S08]  /*11820*/  HMMA.16816.F32.BF16 R144, R164.reuse, R146, R16 ;  /* 0x00000092a490723c */ /* 0x040ff00000041810 */
        /* <DEDUP_REMOVED lines=37> */
[C---:B------:R-:W-:Y:S08]  /*11a80*/  HMMA.16816.F32.BF16 R120, R164.reuse, R6, R120 ;  /* 0x00000006a478723c */ /* 0x040ff00000041878 */
[C---:B--2---:R-:W-:Y:S07]  /*11a90*/  HMMA.16816.F32.BF16 R124, R164.reuse, R8, R124 ;  /* 0x00000008a47c723c */ /* 0x044fee000004187c */
[----:B------:R-:W-:Y:S01]  /*11aa0*/  MOV R8, R3 ;  /* 0x0000000300087202 */ /* 0x000fe20000000f00 */
[----:B------:R-:W-:Y:S01]  /*11ab0*/  HMMA.16816.F32.BF16 R128, R164, R10, R128 ;  /* 0x0000000aa480723c */ /* 0x000fe20000041880 */
[----:B------:R-:W-:Y:S07]  /*11ac0*/  @!UPT UIADD3 URZ, URZ, URZ, URZ ;  /* 0x0000003f3f3ff290 */ /* 0x000fee000fffe03f */
[----:B------:R-:W-:-:S11]  /*11ad0*/  @P0 BRA `(.L_x_273) ;  /* 0xffffdbe000000947 */ /* 0x000fd6000383ffff */
.L_x_266:
[----:B------:R-:W-:Y:S05]  /*11ae0*/  BRA.DIV ~URZ, `(.L_x_274) ;  /* 0x000063e27f007947 */ /* 0x000fea000b800000 */
[----:B------:R1:W2:Y:S02]  /*11af0*/  SHFL.BFLY PT, R0, R206, 0x2, 0x1f ;  /* 0x0c401f00ce007f89 */ /* 0x0002a400000e0000 */
.L_x_351:
[----:B--2---:R-:W-:Y:S01]  /*11b00*/  FADD.FTZ R5, R0, R206 ;  /* 0x000000ce00057221 */ /* 0x004fe20000010000 */
[----:B------:R-:W-:Y:S05]  /*11b10*/  BRA.DIV ~URZ, `(.L_x_275) ;  /* 0x000064027f007947 */ /* 0x000fea000b800000 */
[----:B------:R-:W2:Y:S02]  /*11b20*/  SHFL.BFLY PT, R0, R5, 0x1, 0x1f ;  /* 0x0c201f0005007f89 */ /* 0x000ea400000e0000 */
[----:B--2---:R-:W-:-:S02]  /*11b30*/  FADD.FTZ R5, R5, R0 ;  /* 0x0000000005057221 */ /* 0x004fc40000010000 */
[----:B------:R-:W2:Y:S02]  /*11b40*/  SHFL.BFLY PT, R0, R205, 0x2, 0x1f ;  /* 0x0c401f00cd007f89 */ /* 0x000ea400000e0000 */
[----:B--2---:R-:W-:-:S05]  /*11b50*/  FADD.FTZ R4, R0, R205 ;  /* 0x000000cd00047221 */ /* 0x004fca0000010000 */
[----:B------:R2:W3:Y:S02]  /*11b60*/  SHFL.BFLY PT, R3, R4, 0x1, 0x1f ;  /* 0x0c201f0004037f89 */ /* 0x0004e400000e0000 */
.L_x_352:
[----:B------:R-:W-:Y:S01]  /*11b70*/  FSETP.NE.FTZ.AND P0, PT, R5, RZ, PT ;  /* 0x000000ff0500720b */ /* 0x000fe20003f15000 */
[----:B---3--:R-:W-:Y:S01]  /*11b80*/  FADD.FTZ R3, R3, R4 ;  /* 0x0000000403037221 */ /* 0x008fe20000010000 */
[----:B------:R-:W-:Y:S02]  /*11b90*/  MOV R2, RZ ;  /* 0x000000ff00027202 */ /* 0x000fe40000000f00 */
[----:B------:R-:W-:Y:S02]  /*11ba0*/  MOV R18, 0xff800000 ;  /* 0xff80000000127802 */ /* 0x000fe40000000f00 */
[----:B------:R-:W-:-:S07]  /*11bb0*/  MOV R17, 0xff800000 ;  /* 0xff80000000117802 */ /* 0x000fce0000000f00 */
[----:B------:R-:W3:Y:S08]  /*11bc0*/  @P0 MUFU.LG2 R0, R5 ;  /* 0x0000000500000308 */ /* 0x000ef00000000c00 */
[----:B------:R4:W5:Y:S01]  /*11bd0*/  @P0 MUFU.RCP R2, R5 ;  /* 0x0000000500020308 */ /* 0x0009620000001000 */
[----:B--23--:R-:W-:Y:S01]  /*11be0*/  @P0 FMUL.FTZ R4, R0, 0.69314718246459960938 ;  /* 0x3f31721800040820 */ /* 0x00cfe20000410000 */
[----:B----4-:R-:W-:Y:S01]  /*11bf0*/  @P0 MOV R5, 0x3f317218 ;  /* 0x3f31721800050802 */ /* 0x010fe20000000f00 */
[----:B-----5:R-:W-:-:S02]  /*11c00*/  FMUL.FTZ R162, R2, R100 ;  /* 0x0000006402a27220 */ /* 0x020fc40000410000 */
[C---:B------:R-:W-:Y:S02]  /*11c10*/  FMUL.FTZ R163, R2.reuse, R101 ;  /* 0x0000006502a37220 */ /* 0x040fe40000410000 */
[----:B------:R-:W-:Y:S02]  /*11c20*/  @P0 FMUL.FTZ R0, R5, c[0x0][0x2d0] ;  /* 0x0000b40005000a20 */ /* 0x000fe40000410000 */
[----:B------:R-:W-:Y:S02]  /*11c30*/  FMUL.FTZ R136, R2, R156 ;  /* 0x0000009c02887220 */ /* 0x000fe40000410000 */
[----:B------:R-:W-:Y:S01]  /*11c40*/  @P0 FFMA.FTZ R18, R0, R134, R4 ;  /* 0x0000008600120223 */ /* 0x000fe20000010004 */
[----:B------:R-:W-:Y:S01]  /*11c50*/  FSETP.NE.FTZ.AND P0, PT, R3, RZ, PT ;  /* 0x000000ff0300720b */ /* 0x000fe20003f15000 */
[C---:B------:R-:W-:Y:S01]  /*11c60*/  FMUL.FTZ R137, R2.reuse, R157 ;  /* 0x0000009d02897220 */ /* 0x040fe20000410000 */
[----:B------:R-:W-:Y:S01]  /*11c70*/  MOV R0, RZ ;  /* 0x000000ff00007202 */ /* 0x000fe20000000f00 */
[----:B------:R-:W-:-:S02]  /*11c80*/  FMUL.FTZ R100, R2, R104 ;  /* 0x0000006802647220 */ /* 0x000fc40000410000 */
[C---:B------:R-:W-:Y:S02]  /*11c90*/  FMUL.FTZ R101, R2.reuse, R105 ;  /* 0x0000006902657220 */ /* 0x040fe40000410000 */
[C---:B------:R-:W-:Y:S02]  /*11ca0*/  FMUL.FTZ R156, R2.reuse, R20 ;  /* 0x00000014029c7220 */ /* 0x040fe40000410000 */
[C---:B------:R-:W-:Y:S02]  /*11cb0*/  FMUL.FTZ R157, R2.reuse, R21 ;  /* 0x00000015029d7220 */ /* 0x040fe40000410000 */
[C---:B------:R-:W-:Y:S02]  /*11cc0*/  FMUL.FTZ R104, R2.reuse, R108 ;  /* 0x0000006c02687220 */ /* 0x040fe40000410000 */
[----:B------:R-:W2:Y:S01]  /*11cd0*/  @P0 MUFU.RCP R0, R3 ;  /* 0x0000000300000308 */ /* 0x000ea20000001000 */
[----:B------:R-:W-:Y:S01]  /*11ce0*/  @P0 MOV R4, 0x3f317218 ;  /* 0x3f31721800040802 */ /* 0x000fe20000000f00 */
[----:B------:R-:W-:-:S02]  /*11cf0*/  FMUL.FTZ R105, R2, R109 ;  /* 0x0000006d02697220 */ /* 0x000fc40000410000 */
[C---:B------:R-:W-:Y:S02]  /*11d00*/  FMUL.FTZ R108, R2.reuse, R112 ;  /* 0x00000070026c7220 */ /* 0x040fe40000410000 */
[C---:B------:R-:W-:Y:S02]  /*11d10*/  FMUL.FTZ R109, R2.reuse, R113 ;  /* 0x00000071026d7220 */ /* 0x040fe40000410000 */
[----:B------:R-:W3:Y:S01]  /*11d20*/  @P0 MUFU.LG2 R3, R3 ;  /* 0x0000000300030308 */ /* 0x000ee20000000c00 */
        /* <DEDUP_REMOVED lines=8> */
[C---:B--2---:R-:W-:Y:S02]  /*11db0*/  FMUL.FTZ R120, R0.reuse, R146 ;  /* 0x0000009200787220 */ /* 0x044fe40000410000 */
        /* <DEDUP_REMOVED lines=11> */
[----:B---3--:R-:W-:Y:S02]  /*11e70*/  @P0 FMUL.FTZ R3, R3, 0.69314718246459960938 ;  /* 0x3f31721803030820 */ /* 0x008fe40000410000 */
        /* <DEDUP_REMOVED lines=54> */
[----:B------:R-:W-:Y:S02]  /*121e0*/  @P0 FFMA.FTZ R17, R4, R8, R3 ;  /* 0x0000000804110223 */ /* 0x000fe40000010003 */
        /* <DEDUP_REMOVED lines=43> */
[----:B------:R-:W-:Y:S02]  /*124a0*/  FMUL.FTZ R97, R2, R97 ;  /* 0x0000006102617220 */ /* 0x000fe40000410000 */
.L_x_196:
[----:B------:R-:W2:Y:S01]  /*124b0*/  S2R R93, SR_TID.X ;  /* 0x00000000005d7919 */ /* 0x000ea20000002100 */
[----:B------:R-:W-:Y:S01]  /*124c0*/  BSSY B0, `(.L_x_276) ;  /* 0x0000010000007945 */ /* 0x000fe20003800000 */
[----:B--2---:R-:W-:-:S13]  /*124d0*/  LOP3.LUT P0, RZ, R93, 0xff, RZ, 0xc0, !PT ;  /* 0x000000ff5dff7812 */ /* 0x004fda000780c0ff */
[----:B------:R-:W-:Y:S05]  /*124e0*/  @P0 BRA `(.L_x_277) ;  /* 0x000000d000000947 */ /* 0x000fea0003800000 */
[----:B------:R-:W2:Y:S01]  /*124f0*/  S2R R2, SR_LANEID ;  /* 0x0000000000027919 */ /* 0x000ea20000000000 */
[----:B------:R-:W-:Y:S01]  /*12500*/  VOTEU.ANY UR4, UPT, PT ;  /* 0x0000000000047886 */ /* 0x000fe200038e0100 */
[----:B-1----:R-:W-:Y:S01]  /*12510*/  IMAD.MOV.U32 R4, RZ, RZ, c[0x0][0x560] ;  /* 0x00015800ff047624 */ /* 0x002fe200078e00ff */
[----:B------:R-:W2:Y:S01]  /*12520*/  FLO.U32 R3, UR4 ;  /* 0x0000000400037d00 */ /* 0x000ea200080e0000 */
[----:B------:R-:W-:Y:S01]  /*12530*/  IMAD.MOV.U32 R5, RZ, RZ, c[0x0][0x564] ;  /* 0x00015900ff057624 */ /* 0x000fe200078e00ff */
[----:B--2---:R-:W-:-:S06]  /*12540*/  ISETP.EQ.U32.AND P0, PT, R3, R2, PT ;  /* 0x000000020300720c */ /* 0x004fcc0003f02070 */
[----:B------:R-:W1:Y:S07]  /*12550*/  POPC R2, UR4 ;  /* 0x0000000400027d09 */ /* 0x000e6e0008000000 */
[----:B-1----:R-:W2:Y:S04]  /*12560*/  @P0 ATOMG.E.ADD.STRONG.GPU PT, R2, [R4.64], R2 ;  /* 0x00000002040209a8 */ /* 0x002ea800081ee1c8 */
[----:B--2---:R1:W2:Y:S04]  /*12570*/  SHFL.IDX PT, R3, R2, R3, 0x1f ;  /* 0x00001f0302037589 */ /* 0x0042a800000e0000 */
[----:B-1----:R-:W1:Y:S02]  /*12580*/  S2R R2, SR_LTMASK ;  /* 0x0000000000027919 */ /* 0x002e640000003900 */
[----:B-1----:R-:W-:-:S06]  /*12590*/  LOP3.LUT R2, R2, UR4, RZ, 0xc0, !PT ;  /* 0x0000000402027c12 */ /* 0x002fcc000f8ec0ff */
[----:B------:R-:W2:Y:S02]  /*125a0*/  POPC R2, R2 ;  /* 0x0000000200027309 */ /* 0x000ea40000000000 */
[----:B--2---:R-:W-:-:S06]  /*125b0*/  IADD3 R228, R3, c[0x0][0xc], R2 ;  /* 0x0000030003e47a10 */ /* 0x004fcc0007ffe002 */
.L_x_277:
[----:B------:R-:W-:Y:S05]  /*125c0*/  BSYNC B0 ;  /* 0x0000000000007941 */ /* 0x000fea0003800000 */
.L_x_276:
[----:B------:R-:W-:Y:S01]  /*125d0*/  PRMT R0, R0, 0x9910, RZ ;  /* 0x0000991000007816 */ /* 0x000fe200000000ff */
[----:B------:R-:W-:Y:S01]  /*125e0*/  BSSY B1, `(.L_x_278) ;  /* 0x000041e000017945 */ /* 0x000fe20003800000 */
[----:B-----5:R-:W-:Y:S02]  /*125f0*/  IMAD.MOV.U32 R92, RZ, RZ, R228 ;  /* 0x000000ffff5c7224 */ /* 0x020fe400078e00e4 */
[----:B------:R-:W-:-:S13]  /*12600*/  ISETP.NE.AND P0, PT, R0, RZ, PT ;  /* 0x000000ff0000720c */ /* 0x000fda0003f05270 */
[----:B------:R-:W-:Y:S05]  /*12610*/  @!P0 BRA `(.L_x_279) ;  /* 0x000034e000008947 */ /* 0x000fea0003800000 */
[----:B------:R-:W-:Y:S01]  /*12620*/  WARPSYNC 0xffffffff ;  /* 0xffffffff00007948 */ /* 0x000fe20003800000 */
[----:B------:R-:W-:Y:S01]  /*12630*/  BAR.SYNC.DEFER_BLOCKING 0x1, 0x100 ;  /* 0x0044000000007b1d */ /* 0x000fe20000010000 */
[----:B------:R-:W-:Y:S01]  /*12640*/  F2FP.BF16.PACK_AB R2, R137, R136 ;  /* 0x000000888902723e */ /* 0x000fe200000010ff */
[----:B------:R-:W-:Y:S01]  /*12650*/  IMAD.MOV.U32 R12, RZ, RZ, c[0x0][0x388] ;  /* 0x0000e200ff0c7624 */ /* 0x000fe200078e00ff */
[----:B------:R-:W-:Y:S02]  /*12660*/  F2FP.BF16.PACK_AB R0, R117, R116 ;  /* 0x000000747500723e */ /* 0x000fe400000010ff */
[----:B------:R-:W-:-:S04]  /*12670*/  ISETP.NE.U32.AND P0, PT, RZ, c[0x0][0x508], PT ;  /* 0x00014200ff007a0c */ /* 0x000fc80003f05070 */
[----:B------:R-:W-:Y:S01]  /*12680*/  ISETP.NE.AND.EX P1, PT, RZ, c[0x0][0x50c], PT, P0 ;  /* 0x00014300ff007a0c */ /* 0x000fe20003f25300 */
[----:B------:R2:W-:Y:S04]  /*12690*/  STS [R236+0x80], R2 ;  /* 0x00008002ec007388 */ /* 0x0005e80000000800 */
[----:B------:R3:W-:Y:S01]  /*126a0*/  STS [R236+0x480], R0 ;  /* 0x00048000ec007388 */ /* 0x0007e20000000800 */
[----:B--2---:R-:W-:Y:S02]  /*126b0*/  F2FP.BF16.PACK_AB R2, R153, R152 ;  /* 0x000000989902723e */ /* 0x004fe400000010ff */
[----:B---3--:R-:W-:-:S03]  /*126c0*/  F2FP.BF16.PACK_AB R0, R155, R154 ;  /* 0x0000009a9b00723e */ /* 0x008fc600000010ff */
[----:B------:R2:W-:Y:S04]  /*126d0*/  STS [R237], R2 ;  /* 0x00000002ed007388 */ /* 0x0005e80000000800 */
[----:B------:R3:W-:Y:S01]  /*126e0*/  STS [R237+0x400], R0 ;  /* 0x00040000ed007388 */ /* 0x0007e20000000800 */
[----:B--2---:R-:W-:Y:S02]  /*126f0*/  F2FP.BF16.PACK_AB R2, R149, R148 ;  /* 0x000000949502723e */ /* 0x004fe400000010ff */
[----:B---3--:R-:W-:-:S03]  /*12700*/  F2FP.BF16.PACK_AB R0, R125, R124 ;  /* 0x0000007c7d00723e */ /* 0x008fc600000010ff */
        /* <DEDUP_REMOVED lines=114> */
[----:B------:R-:W-:Y:S02]  /*12e30*/  ISETP.NE.U32.AND P2, PT, RZ, c[0x0][0x500], PT ;  /* 0x00014000ff007a0c */ /* 0x000fe40003f45070 */
[----:B--2---:R-:W-:Y:S02]  /*12e40*/  F2FP.BF16.PACK_AB R2, R21, R20 ;  /* 0x000000141502723e */ /* 0x004fe400000010ff */
[----:B---3--:R-:W-:-:S03]  /*12e50*/  F2FP.BF16.PACK_AB R0, R67, R66 ;  /* 0x000000424300723e */ /* 0x008fc600000010ff */
[----:B------:R2:W-:Y:S04]  /*12e60*/  STS [R241+0xc000], R2 ;  /* 0x00c00002f1007388 */ /* 0x0005e80000000800 */
[----:B------:R3:W-:Y:S04]  /*12e70*/  STS [R241+0xc400], R0 ;  /* 0x00c40000f1007388 */ /* 0x0007e80000000800 */
[----:B------:R-:W-:Y:S01]  /*12e80*/  BAR.SYNC.DEFER_BLOCKING 0x1, 0x100 ;  /* 0x0044000000007b1d */ /* 0x000fe20000010000 */
[----:B------:R-:W-:Y:S02]  /*12e90*/  ISETP.NE.AND.EX P2, PT, RZ, c[0x0][0x504], PT, P2 ;  /* 0x00014100ff007a0c */ /* 0x000fe40003f45320 */
[----:B--2---:R-:W-:-:S04]  /*12ea0*/  @P1 IADD3 R2, P0, R227, c[0x0][0x508], RZ ;  /* 0x00014200e3021a10 */ /* 0x004fc80007f1e0ff */
[----:B------:R-:W-:Y:S02]  /*12eb0*/  @P1 IADD3.X R3, R232, c[0x0][0x50c], RZ, P0, !PT ;  /* 0x00014300e8031a10 */ /* 0x000fe400007fe4ff */
[----:B-1----:R-:W-:-:S03]  /*12ec0*/  IADD3 R4, P0, R227, c[0x0][0x500], RZ ;  /* 0x00014000e3047a10 */ /* 0x002fc60007f1e0ff */
[----:B------:R1:W5:Y:S01]  /*12ed0*/  @P1 LDG.E R12, [R2.64] ;  /* 0x00000008020c1981 */ /* 0x000362000c1e1900 */
[----:B------:R-:W-:Y:S01]  /*12ee0*/  IADD3.X R5, R232, c[0x0][0x504], RZ, P0, !PT ;  /* 0x00014100e8057a10 */ /* 0x000fe200007fe4ff */
[----:B-1----:R-:W-:-:S06]  /*12ef0*/  IMAD.MOV.U32 R2, RZ, RZ, RZ ;  /* 0x000000ffff027224 */ /* 0x002fcc00078e00ff */
[----:B------:R3:W5:Y:S01]  /*12f00*/  @P2 LDG.E R2, [R4.64] ;  /* 0x0000000804022981 */ /* 0x000762000c1e1900 */
[----:B------:R-:W-:-:S04]  /*12f10*/  ISETP.NE.AND P0, PT, R238, RZ, PT ;  /* 0x000000ffee00720c */ /* 0x000fc80003f05270 */
[----:B------:R-:W-:Y:S01]  /*12f20*/  SEL R3, R238, c[0x0][0x3d4], P0 ;  /* 0x0000f500ee037a07 */ /* 0x000fe20000000000 */
[----:B------:R-:W-:Y:S05]  /*12f30*/  @P1 BRA `(.L_x_280) ;  /* 0x0000004000001947 */ /* 0x000fea0003800000 */
[----:B------:R-:W-:Y:S05]  /*12f40*/  @!P2 BRA `(.L_x_280) ;  /* 0x000000300000a947 */ /* 0x000fea0003800000 */
[----:B---3--:R1:W2:Y:S04]  /*12f50*/  LDG.E R0, [R4.64] ;  /* 0x0000000804007981 */ /* 0x0082a8000c1e1900 */
[----:B-1----:R-:W2:Y:S02]  /*12f60*/  LDG.E R4, [R4.64+0x4] ;  /* 0x0000040804047981 */ /* 0x002ea4000c1e1900 */
[----:B--2--5:R-:W-:Y:S02]  /*12f70*/  IADD3 R12, -R0, R4, RZ ;  /* 0x00000004000c7210 */ /* 0x024fe40007ffe1ff */
.L_x_280:
[----:B------:R-:W2:Y:S01]  /*12f80*/  LDL R19, [R1+0x50] ;  /* 0x0000500001137983 */ /* 0x000ea20000100800 */
[----:B------:R-:W-:Y:S01]  /*12f90*/  IMAD.MOV.U32 R16, RZ, RZ, 0x368 ;  /* 0x00000368ff107424 */ /* 0x000fe200078e00ff */
[----:B------:R-:W-:Y:S02]  /*12fa0*/  ISETP.GT.AND P2, PT, R3, 0x1, PT ;  /* 0x000000010300780c */ /* 0x000fe40003f44270 */
[----:B------:R-:W-:-:S02]  /*12fb0*/  ISETP.NE.U32.AND P0, PT, RZ, c[0x0][0x500], PT ;  /* 0x00014000ff007a0c */ /* 0x000fc40003f05070 */
[----:B------:R-:W-:Y:S02]  /*12fc0*/  SEL R16, R16, 0x328, P2 ;  /* 0x0000032810107807 */ /* 0x000fe40001000000 */
[----:B------:R-:W-:Y:S02]  /*12fd0*/  ISETP.NE.AND.EX P0, PT, RZ, c[0x0][0x504], PT, P0 ;  /* 0x00014100ff007a0c */ /* 0x000fe40003f05300 */
[----:B------:R-:W1:Y:S01]  /*12fe0*/  LDC.64 R6, c[0x0][R16+0x170] ;  /* 0x00005c0010067b82 */ /* 0x000e620000000a00 */
[----:B---3--:R-:W-:Y:S02]  /*12ff0*/  LOP3.LUT R4, R230, 0xffff, RZ, 0xc0, !PT ;  /* 0x0000ffffe6047812 */ /* 0x008fe400078ec0ff */
[----:B------:R-:W-:Y:S02]  /*13000*/  SEL R0, R233, RZ, !P0 ;  /* 0x000000ffe9007207 */ /* 0x000fe40004000000 */
[----:B------:R-:W-:-:S03]  /*13010*/  SEL R5, R235, RZ, !P0 ;  /* 0x000000ffeb057207 */ /* 0x000fc60004000000 */
[----:B------:R-:W3:Y:S08]  /*13020*/  LDC.64 R10, c[0x0][R16+0x168] ;  /* 0x00005a00100a7b82 */ /* 0x000ef00000000a00 */
[----:B------:R-:W4:Y:S01]  /*13030*/  LDC.64 R14, c[0x0][R16+0x178] ;  /* 0x00005e00100e7b82 */ /* 0x000f220000000a00 */
[----:B-1----:R-:W-:-:S04]  /*13040*/  IMAD R3, R7, R0, RZ ;  /* 0x0000000007037224 */ /* 0x002fc800078e02ff */
[C---:B------:R-:W-:Y:S02]  /*13050*/  IMAD R5, R6.reuse, R5, R3 ;  /* 0x0000000506057224 */ /* 0x040fe400078e0203 */
[----:B------:R-:W-:-:S04]  /*13060*/  IMAD.WIDE.U32 R6, R6, R0, RZ ;  /* 0x0000000006067225 */ /* 0x000fc800078e00ff */
[----:B---3--:R-:W-:-:S04]  /*13070*/  IMAD.WIDE.U32 R8, R10, R4, RZ ;  /* 0x000000040a087225 */ /* 0x008fc800078e00ff */
[----:B------:R-:W-:Y:S01]  /*13080*/  IMAD R3, R11, R4, RZ ;  /* 0x000000040b037224 */ /* 0x000fe200078e02ff */
[--C-:B-----5:R-:W-:Y:S01]  /*13090*/  IADD3 R13, P1, P0, R6, R8, R2.reuse ;  /* 0x00000008060d7210 */ /* 0x120fe2000783e002 */
[----:B------:R-:W-:Y:S01]  /*130a0*/  IMAD.IADD R5, R7, 0x1, R5 ;  /* 0x0000000107057824 */ /* 0x000fe200078e0205 */
[----:B------:R-:W-:Y:S01]  /*130b0*/  SEL R6, R245, RZ, P2 ;  /* 0x000000fff5067207 */ /* 0x000fe20001000000 */
[----:B------:R-:W-:Y:S01]  /*130c0*/  IMAD.IADD R8, R9, 0x1, R3 ;  /* 0x0000000109087824 */ /* 0x000fe200078e0203 */
[----:B------:R-:W-:Y:S01]  /*130d0*/  SHF.R.S32.HI R11, RZ, 0x1f, R2 ;  /* 0x0000001fff0b7819 */ /* 0x000fe20000011402 */
[----:B------:R-:W-:Y:S02]  /*130e0*/  IMAD.MOV.U32 R3, RZ, RZ, c[0x0][0x4e8] ;  /* 0x00013a00ff037624 */ /* 0x000fe400078e00ff */
[----:B----4-:R-:W-:Y:S01]  /*130f0*/  IMAD R9, R15, R6, RZ ;  /* 0x000000060f097224 */ /* 0x010fe200078e02ff */
[----:B------:R-:W-:Y:S01]  /*13100*/  IADD3.X R10, R5, R8, R11, P1, P0 ;  /* 0x00000008050a7210 */ /* 0x000fe20000fe040b */
[----:B------:R-:W-:Y:S01]  /*13110*/  IMAD.WIDE.U32 R6, R14, R6, RZ ;  /* 0x000000060e067225 */ /* 0x000fe200078e00ff */
[----:B------:R-:W-:Y:S01]  /*13120*/  ISETP.NE.AND P3, PT, R3, 0x1, PT ;  /* 0x000000010300780c */ /* 0x000fe20003f65270 */
[----:B------:R-:W3:Y:S02]  /*13130*/  LDL R14, [R1+0x4c] ;  /* 0x00004c00010e7983 */ /* 0x000ee40000100800 */
[----:B------:R-:W-:-:S02]  /*13140*/  IMAD.IADD R9, R7, 0x1, R9 ;  /* 0x0000000107097824 */ /* 0x000fc400078e0209 */
[----:B------:R-:W-:Y:S02]  /*13150*/  IMAD R12, R12, c[0x0][0x4e8], RZ ;  /* 0x00013a000c0c7a24 */ /* 0x000fe400078e02ff */
[----:B--2---:R-:W-:-:S06]  /*13160*/  IMAD R3, R229, 0x80, R19 ;  /* 0x00000080e5037824 */ /* 0x004fcc00078e0213 */
[----:B------:R-:W-:-:S04]  /*13170*/  @P3 IMAD.HI.U32 R8, R3, c[0x0][0x4ec], RZ ;  /* 0x00013b0003083a27 */ /* 0x000fc800078e00ff */
[----:B------:R-:W-:Y:S01]  /*13180*/  IMAD.MOV.U32 R5, RZ, RZ, R3 ;  /* 0x000000ffff057224 */ /* 0x000fe200078e0003 */
[----:B------:R-:W-:-:S04]  /*13190*/  @P3 SHF.R.U32.HI R5, RZ, c[0x0][0x4f0], R8 ;  /* 0x00013c00ff053a19 */ /* 0x000fc80000011608 */
[----:B------:R-:W-:Y:S02]  /*131a0*/  IADD3 R6, P1, P0, R5, R13, R6 ;  /* 0x0000000d05067210 */ /* 0x000fe4000783e006 */
[----:B------:R-:W-:-:S04]  /*131b0*/  SHF.R.S32.HI R7, RZ, 0x1f, R5 ;  /* 0x0000001fff077819 */ /* 0x000fc80000011405 */
[----:B------:R-:W-:Y:S02]  /*131c0*/  IADD3.X R7, R7, R10, R9, P1, P0 ;  /* 0x0000000a07077210 */ /* 0x000fe40000fe0409 */
[----:B------:R-:W1:Y:S01]  /*131d0*/  LDC.64 R8, c[0x0][R16+0x160] ;  /* 0x0000580010087b82 */ /* 0x000e620000000a00 */
[----:B------:R-:W-:-:S04]  /*131e0*/  IMAD.MOV R5, RZ, RZ, -R5 ;  /* 0x000000ffff057224 */ /* 0x000fc800078e0a05 */
[----:B------:R-:W-:-:S05]  /*131f0*/  IMAD R5, R5, c[0x0][0x4e8], R3 ;  /* 0x00013a0005057a24 */ /* 0x000fca00078e0203 */
[----:B------:R-:W-:Y:S02]  /*13200*/  SHF.R.S32.HI R10, RZ, 0x1f, R5 ;  /* 0x0000001fff0a7819 */ /* 0x000fe40000011405 */
[----:B------:R-:W-:-:S04]  /*13210*/  SHF.R.S32.HI R19, RZ, 0x1f, R93 ;  /* 0x0000001fff137819 */ /* 0x000fc8000001145d */
[----:B------:R-:W-:-:S04]  /*13220*/  LEA.HI R19, R19, R93, RZ, 0x5 ;  /* 0x0000005d13137211 */ /* 0x000fc800078f28ff */
[----:B------:R-:W-:Y:S01]  /*13230*/  LOP3.LUT R19, R19, 0xffffffe0, RZ, 0xc0, !PT ;  /* 0xffffffe013137812 */ /* 0x000fe200078ec0ff */
[----:B-1----:R-:W-:-:S04]  /*13240*/  IMAD.WIDE.U32 R6, R8, R5, R6 ;  /* 0x0000000508067225 */ /* 0x002fc800078e0006 */
[----:B------:R-:W-:-:S04]  /*13250*/  IMAD R5, R9, R5, RZ ;  /* 0x0000000509057224 */ /* 0x000fc800078e02ff */
[----:B------:R-:W-:Y:S02]  /*13260*/  IMAD R5, R8, R10, R5 ;  /* 0x0000000a08057224 */ /* 0x000fe400078e0205 */
[----:B------:R-:W-:Y:S02]  /*13270*/  IMAD.MOV.U32 R8, RZ, RZ, c[0x0][0x4a8] ;  /* 0x00012a00ff087624 */ /* 0x000fe400078e00ff */
[----:B------:R-:W-:-:S03]  /*13280*/  IMAD.MOV.U32 R9, RZ, RZ, c[0x0][0x4ac] ;  /* 0x00012b00ff097624 */ /* 0x000fc600078e00ff */
[----:B------:R-:W-:Y:S01]  /*13290*/  SEL R8, R8, c[0x0][0x450], P2 ;  /* 0x0001140008087a07 */ /* 0x000fe20001000000 */
[----:B------:R-:W-:Y:S01]  /*132a0*/  IMAD.IADD R7, R7, 0x1, R5 ;  /* 0x0000000107077824 */ /* 0x000fe200078e0205 */
[----:B------:R-:W-:Y:S02]  /*132b0*/  SEL R9, R9, c[0x0][0x454], P2 ;  /* 0x0001150009097a07 */ /* 0x000fe40001000000 */
[----:B------:R-:W-:-:S04]  /*132c0*/  LEA R5, P0, R6, R8, 0x2 ;  /* 0x0000000806057211 */ /* 0x000fc800078010ff */
[----:B------:R-:W-:Y:S01]  /*132d0*/  LEA.HI.X R7, R6, R9, R7, 0x2, P0 ;  /* 0x0000000906077211 */ /* 0x000fe200000f1407 */
[----:B------:R-:W-:Y:S01]  /*132e0*/  SHFL.IDX PT, R8, R5, RZ, 0x1c1f ;  /* 0x001c1fff05087589 */ /* 0x000fe200000e0000 */
[----:B------:R-:W-:-:S03]  /*132f0*/  IMAD.IADD R19, R93, 0x1, -R19 ;  /* 0x000000015d137824 */ /* 0x000fc600078e0a13 */
[----:B------:R-:W1:Y:S04]  /*13300*/  SHFL.IDX PT, R9, R7, RZ, 0x1c1f ;  /* 0x001c1fff07097589 */ /* 0x000e6800000e0000 */
[----:B------:R3:W-:Y:S01]  /*13310*/  SHFL.IDX PT, R6, R5, 0x1, 0x1c1f ;  /* 0x003c1f0005067f89 */ /* 0x0007e200000e0000 */
[----:B------:R-:W-:-:S03]  /*13320*/  LOP3.LUT P0, RZ, R19, 0x3, RZ, 0xc0, !PT ;  /* 0x0000000313ff7812 */ /* 0x000fc6000780c0ff */
[----:B------:R-:W2:Y:S01]  /*13330*/  SHFL.IDX PT, R7, R7, 0x1, 0x1c1f ;  /* 0x003c1f0007077f89 */ /* 0x000ea200000e0000 */
[----:B---3--:R-:W-:-:S05]  /*13340*/  IMAD R5, R229, 0x80, R14 ;  /* 0x00000080e5057824 */ /* 0x008fca00078e020e */
[C---:B------:R-:W-:Y:S02]  /*13350*/  IADD3 R10, R5.reuse, 0x8, RZ ;  /* 0x00000008050a7810 */ /* 0x040fe40007ffe0ff */
[-C--:B------:R-:W-:Y:S02]  /*13360*/  ISETP.GE.OR P1, PT, R5, R12.reuse, P0 ;  /* 0x0000000c0500720c */ /* 0x080fe40000726670 */
[----:B------:R-:W-:-:S11]  /*13370*/  ISETP.GE.OR P0, PT, R10, R12, P0 ;  /* 0x0000000c0a00720c */ /* 0x000fd60000706670 */
[----:B-1----:R1:W-:Y:S01]  /*13380*/  @!P1 ST.E [R8.64], R18 ;  /* 0x0000001208009985 */ /* 0x0023e2000c101908 */
[----:B------:R-:W-:-:S03]  /*13390*/  ISETP.GE.AND P1, PT, R10, R12, PT ;  /* 0x0000000c0a00720c */ /* 0x000fc60003f26270 */
[----:B--2---:R1:W-:Y:S01]  /*133a0*/  @!P0 ST.E [R6.64], R17 ;  /* 0x0000001106008985 */ /* 0x0043e2000c101908 */
[----:B------:R-:W-:Y:S02]  /*133b0*/  ISETP.GE.AND P0, PT, R5, R12, PT ;  /* 0x0000000c0500720c */ /* 0x000fe40003f06270 */
[----:B------:R-:W-:Y:S01]  /*133c0*/  P2R R13, PR, RZ, 0x2 ;  /* 0x00000002ff0d7803 */ /* 0x000fe20000000000 */
[----:B------:R-:W-:Y:S05]  /*133d0*/  @P2 BRA `(.L_x_281) ;  /* 0x0000091000002947 */ /* 0x000fea0003800000 */
[----:B------:R-:W-:Y:S01]  /*133e0*/  IMAD R11, R11, c[0x0][0x3a0], RZ ;  /* 0x0000e8000b0b7a24 */ /* 0x000fe200078e02ff */
[----:B-1----:R-:W-:Y:S01]  /*133f0*/  LEA R8, R229, R218, 0x7 ;  /* 0x000000dae5087211 */ /* 0x002fe200078e38ff */
[C---:B------:R-:W-:Y:S01]  /*13400*/  IMAD.WIDE.U32 R6, R2.reuse, c[0x0][0x3a0], RZ ;  /* 0x0000e80002067a25 */ /* 0x040fe200078e00ff */
[----:B------:R-:W-:Y:S01]  /*13410*/  SHF.R.S32.HI R5, RZ, 0x1f, R0 ;  /* 0x0000001fff057819 */ /* 0x000fe20000011400 */
[----:B------:R1:W2:Y:S02]  /*13420*/  LDS.128 R28, [R198+0x80] ;  /* 0x00008000c61c7984 */ /* 0x0002a40000000c00 */
[----:B------:R-:W-:-:S02]  /*13430*/  IMAD R2, R2, c[0x0][0x3a4], R11 ;  /* 0x0000e90002027a24 */ /* 0x000fc400078e020b */
[----:B------:R-:W-:Y:S01]  /*13440*/  @P3 IMAD.HI.U32 R9, R8, c[0x0][0x4ec], RZ ;  /* 0x00013b0008093a27 */ /* 0x000fe200078e00ff */
[----:B------:R1:W3:Y:S02]  /*13450*/  LDS.128 R44, [R198+0x1080] ;  /* 0x00108000c62c7984 */ /* 0x0002e40000000c00 */
[----:B------:R-:W-:Y:S02]  /*13460*/  IADD3 R3, R7, R2, RZ ;  /* 0x0000000207037210 */ /* 0x000fe40007ffe0ff */
[----:B------:R-:W-:Y:S01]  /*13470*/  MOV R2, R6 ;  /* 0x0000000600027202 */ /* 0x000fe20000000f00 */
[----:B------:R1:W4:Y:S04]  /*13480*/  LDS.128 R60, [R198+0x2080] ;  /* 0x00208000c63c7984 */ /* 0x0003280000000c00 */
[----:B------:R-:W-:Y:S01]  /*13490*/  IMAD.WIDE.U32 R6, R4, c[0x0][0x3e8], R2 ;  /* 0x0000fa0004067a25 */ /* 0x000fe200078e0002 */
[----:B------:R1:W1:Y:S01]  /*134a0*/  LDS.128 R76, [R198+0x3080] ;  /* 0x00308000c64c7984 */ /* 0x0002620000000c00 */
[----:B------:R-:W-:-:S02]  /*134b0*/  MOV R2, R8 ;  /* 0x0000000800027202 */ /* 0x000fc40000000f00 */
[----:B------:R-:W-:Y:S01]  /*134c0*/  IMAD R3, R5, c[0x0][0x3f0], RZ ;  /* 0x0000fc0005037a24 */ /* 0x000fe200078e02ff */
[----:B------:R1:W1:Y:S01]  /*134d0*/  LDS.128 R24, [R198+0x4080] ;  /* 0x00408000c6187984 */ /* 0x0002620000000c00 */
[----:B------:R-:W-:Y:S01]  /*134e0*/  IMAD R5, R4, c[0x0][0x3ec], R7 ;  /* 0x0000fb0004057a24 */ /* 0x000fe200078e0207 */
[----:B------:R-:W-:Y:S01]  /*134f0*/  MOV R4, R6 ;  /* 0x0000000600047202 */ /* 0x000fe20000000f00 */
[C---:B------:R-:W-:Y:S01]  /*13500*/  IMAD R7, R0.reuse, c[0x0][0x3f4], R3 ;  /* 0x0000fd0000077a24 */ /* 0x040fe200078e0203 */
[----:B------:R1:W1:Y:S01]  /*13510*/  LDS.128 R40, [R198+0x5080] ;  /* 0x00508000c6287984 */ /* 0x0002620000000c00 */
[----:B------:R-:W-:Y:S02]  /*13520*/  @P3 SHF.R.U32.HI R2, RZ, c[0x0][0x4f0], R9 ;  /* 0x00013c00ff023a19 */ /* 0x000fe40000011609 */
[----:B------:R-:W-:Y:S01]  /*13530*/  IMAD.WIDE.U32 R4, R0, c[0x0][0x3f0], R4 ;  /* 0x0000fc0000047a25 */ /* 0x000fe200078e0004 */
[----:B------:R1:W1:Y:S01]  /*13540*/  LDS.128 R56, [R198+0x6080] ;  /* 0x00608000c6387984 */ /* 0x0002620000000c00 */
[----:B------:R-:W-:-:S02]  /*13550*/  SHF.R.S32.HI R3, RZ, 0x1f, R2 ;  /* 0x0000001fff037819 */ /* 0x000fc40000011402 */
[----:B------:R-:W-:Y:S01]  /*13560*/  IADD3 R0, -R2, RZ, RZ ;  /* 0x000000ff02007210 */ /* 0x000fe20007ffe1ff */
[----:B------:R1:W1:Y:S01]  /*13570*/  LDS.128 R72, [R198+0x7080] ;  /* 0x00708000c6487984 */ /* 0x0002620000000c00 */
[----:B------:R-:W-:Y:S01]  /*13580*/  IADD3 R5, R5, R7, RZ ;  /* 0x0000000705057210 */ /* 0x000fe20007ffe0ff */
[----:B------:R-:W-:Y:S02]  /*13590*/  IMAD R3, R3, c[0x0][0x3e0], RZ ;  /* 0x0000f80003037a24 */ /* 0x000fe400078e02ff */
[----:B------:R1:W1:Y:S01]  /*135a0*/  LDS.128 R20, [R198+0x8080] ;  /* 0x00808000c6147984 */ /* 0x0002620000000c00 */
[----:B------:R-:W-:Y:S02]  /*135b0*/  IMAD R0, R0, c[0x0][0x4e8], R8 ;  /* 0x00013a0000007a24 */ /* 0x000fe400078e0208 */
[C---:B------:R-:W-:Y:S01]  /*135c0*/  IMAD R6, R2.reuse, c[0x0][0x3e4], R3 ;  /* 0x0000f90002067a24 */ /* 0x040fe200078e0203 */
[----:B------:R1:W1:Y:S01]  /*135d0*/  LDS.128 R36, [R198+0x9080] ;  /* 0x00908000c6247984 */ /* 0x0002620000000c00 */
[----:B------:R-:W-:Y:S01]  /*135e0*/  IMAD.WIDE.U32 R2, R2, c[0x0][0x3e0], R4 ;  /* 0x0000f80002027a25 */ /* 0x000fe200078e0004 */
[----:B------:R-:W-:-:S02]  /*135f0*/  SHF.R.S32.HI R4, RZ, 0x1f, R0 ;  /* 0x0000001fff047819 */ /* 0x000fc40000011400 */
[----:B------:R1:W1:Y:S01]  /*13600*/  LDS.128 R52, [R198+0xa080] ;  /* 0x00a08000c6347984 */ /* 0x0002620000000c00 */
[----:B------:R-:W-:Y:S02]  /*13610*/  LEA R5, R229, R208, 0x7 ;  /* 0x000000d0e5057211 */ /* 0x000fe400078e38ff */
[----:B------:R-:W-:Y:S01]  /*13620*/  IADD3 R3, R3, R6, RZ ;  /* 0x0000000603037210 */ /* 0x000fe20007ffe0ff */
[----:B------:R1:W1:Y:S01]  /*13630*/  LDS.128 R68, [R198+0xb080] ;  /* 0x00b08000c6447984 */ /* 0x0002620000000c00 */
[----:B------:R-:W-:-:S03]  /*13640*/  IMAD R4, R4, c[0x0][0x3d8], RZ ;  /* 0x0000f60004047a24 */ /* 0x000fc600078e02ff */
[----:B------:R1:W1:Y:S01]  /*13650*/  LDS.128 R16, [R198+0xc080] ;  /* 0x00c08000c6107984 */ /* 0x0002620000000c00 */
[----:B------:R-:W-:-:S03]  /*13660*/  IMAD.WIDE.U32 R2, R0, c[0x0][0x3d8], R2 ;  /* 0x0000f60000027a25 */ /* 0x000fc600078e0002 */
[----:B------:R1:W1:Y:S01]  /*13670*/  LDS.128 R32, [R198+0xd080] ;  /* 0x00d08000c6207984 */ /* 0x0002620000000c00 */
[----:B------:R-:W-:Y:S01]  /*13680*/  IMAD R0, R0, c[0x0][0x3dc], R4 ;  /* 0x0000f70000007a24 */ /* 0x000fe200078e0204 */
[C---:B------:R-:W-:Y:S02]  /*13690*/  LEA R14, P0, R2.reuse, c[0x0][0x380], 0x1 ;  /* 0x0000e000020e7a11 */ /* 0x040fe400078008ff */
[----:B------:R1:W1:Y:S02]  /*136a0*/  LDS.128 R48, [R198+0xe080] ;  /* 0x00e08000c6307984 */ /* 0x0002640000000c00 */
[----:B------:R-:W-:Y:S02]  /*136b0*/  IADD3 R0, R3, R0, RZ ;  /* 0x0000000003007210 */ /* 0x000fe40007ffe0ff */
[----:B------:R1:W1:Y:S02]  /*136c0*/  LDS.128 R64, [R198+0xf080] ;  /* 0x00f08000c6407984 */ /* 0x0002640000000c00 */
[----:B------:R-:W-:Y:S01]  /*136d0*/  LEA.HI.X R13, R2, c[0x0][0x384], R0, 0x1, P0 ;  /* 0x0000e100020d7a11 */ /* 0x000fe200000f0c00 */
[----:B------:R-:W-:Y:S05]  /*136e0*/  BRA.DIV ~URZ, `(.L_x_282) ;  /* 0x000049227f007947 */ /* 0x000fea000b800000 */
[----:B--234-:R2:W3:Y:S02]  /*136f0*/  SHFL.IDX PT, R4, R13, RZ, 0x181f ;  /* 0x00181fff0d047589 */ /* 0x01c4e400000e0000 */
.L_x_353:
[----:B------:R-:W-:Y:S05]  /*13700*/  BRA.DIV ~URZ, `(.L_x_283) ;  /* 0x000049727f007947 */ /* 0x000fea000b800000 */
[----:B------:R4:W2:Y:S02]  /*13710*/  SHFL.IDX PT, R0, R14, RZ, 0x181f ;  /* 0x00181fff0e007589 */ /* 0x0008a400000e0000 */
.L_x_354:
[----:B------:R-:W-:Y:S01]  /*13720*/  ISETP.GE.AND P0, PT, R5, R12, PT ;  /* 0x0000000c0500720c */ /* 0x000fe20003f06270 */
[----:B------:R-:W-:-:S12]  /*13730*/  BSSY B0, `(.L_x_284) ;  /* 0x0000012000007945 */ /* 0x000fd80003800000 */
[----:B------:R-:W-:Y:S05]  /*13740*/  @P0 BRA `(.L_x_285) ;  /* 0x0000010000000947 */ /* 0x000fea0003800000 */
[----:B------:R-:W-:Y:S02]  /*13750*/  ISETP.GE.AND P3, PT, R132, c[0x0][0x3c8], PT ;  /* 0x0000f20084007a0c */ /* 0x000fe40003f66270 */
[----:B------:R-:W-:Y:S02]  /*13760*/  ISETP.GE.AND P2, PT, R135, c[0x0][0x3c8], PT ;  /* 0x0000f20087007a0c */ /* 0x000fe40003f46270 */
[----:B------:R-:W-:Y:S02]  /*13770*/  ISETP.GE.AND P1, PT, R199, c[0x0][0x3c8], PT ;  /* 0x0000f200c7007a0c */ /* 0x000fe40003f26270 */
[----:B------:R-:W-:-:S07]  /*13780*/  ISETP.GE.AND P0, PT, R200, c[0x0][0x3c8], PT ;  /* 0x0000f200c8007a0c */ /* 0x000fce0003f06270 */
[-C--:B--2---:R-:W-:Y:S02]  /*13790*/  @!P3 LEA R10, P4, R132, R0.reuse, 0x1 ;  /* 0x00000000840ab211 */ /* 0x084fe400078808ff */
[-C--:B------:R-:W-:Y:S02]  /*137a0*/  @!P2 LEA R8, P6, R204, R0.reuse, 0x1 ;  /* 0x00000000cc08a211 */ /* 0x080fe400078c08ff */
[C---:B------:R-:W-:Y:S02]  /*137b0*/  @!P1 LEA R6, P5, R199.reuse, R0, 0x1 ;  /* 0x00000000c7069211 */ /* 0x040fe400078a08ff */
[----:B---3--:R-:W-:Y:S02]  /*137c0*/  @!P3 LEA.HI.X R11, R132, R4, R133, 0x1, P4 ;  /* 0x00000004840bb211 */ /* 0x008fe400020f0c85 */
[----:B------:R-:W-:Y:S02]  /*137d0*/  @!P0 LEA R2, P4, R200, R0, 0x1 ;  /* 0x00000000c8028211 */ /* 0x000fe400078808ff */
[-C--:B------:R-:W-:Y:S01]  /*137e0*/  @!P2 LEA.HI.X R9, R204, R4.reuse, R209, 0x1, P6 ;  /* 0x00000004cc09a211 */ /* 0x080fe200030f0cd1 */
[----:B------:R2:W-:Y:S01]  /*137f0*/  @!P3 ST.E.128 [R10.64], R28 ;  /* 0x0000001c0a00b985 */ /* 0x0005e2000c101d08 */
[----:B------:R-:W-:-:S02]  /*13800*/  @!P1 LEA.HI.X R7, R199, R4, R211, 0x1, P5 ;  /* 0x00000004c7079211 */ /* 0x000fc400028f0cd3 */
[----:B------:R-:W-:Y:S01]  /*13810*/  @!P0 LEA.HI.X R3, R200, R4, R210, 0x1, P4 ;  /* 0x00000004c8038211 */ /* 0x000fe200020f0cd2 */
[----:B-1----:R2:W-:Y:S04]  /*13820*/  @!P2 ST.E.128 [R8.64], R24 ;  /* 0x000000180800a985 */ /* 0x0025e8000c101d08 */
[----:B------:R2:W-:Y:S04]  /*13830*/  @!P1 ST.E.128 [R6.64], R20 ;  /* 0x0000001406009985 */ /* 0x0005e8000c101d08 */
[----:B------:R2:W-:Y:S02]  /*13840*/  @!P0 ST.E.128 [R2.64], R16 ;  /* 0x0000001002008985 */ /* 0x0005e4000c101d08 */
.L_x_285:
[----:B------:R-:W-:Y:S05]  /*13850*/  BSYNC B0 ;  /* 0x0000000000007941 */ /* 0x000fea0003800000 */
.L_x_284:
[----:B------:R-:W-:Y:S05]  /*13860*/  BRA.DIV ~URZ, `(.L_x_286) ;  /* 0x000048827f007947 */ /* 0x000fea000b800000 */
[----:B---3--:R3:W4:Y:S04]  /*13870*/  SHFL.IDX PT, R4, R13, 0x1, 0x181f ;  /* 0x00381f000d047f89 */ /* 0x00872800000e0000 */
[----:B--2---:R3:W2:Y:S02]  /*13880*/  SHFL.IDX PT, R0, R14, 0x1, 0x181f ;  /* 0x00381f000e007f89 */ /* 0x0046a400000e0000 */
.L_x_355:
[----:B------:R-:W-:Y:S01]  /*13890*/  IADD3 R2, R5, 0x20, RZ ;  /* 0x0000002005027810 */ /* 0x000fe20007ffe0ff */
[----:B------:R-:W-:Y:S03]  /*138a0*/  BSSY B0, `(.L_x_287) ;  /* 0x0000013000007945 */ /* 0x000fe60003800000 */
[----:B------:R-:W-:-:S13]  /*138b0*/  ISETP.GE.AND P0, PT, R2, R12, PT ;  /* 0x0000000c0200720c */ /* 0x000fda0003f06270 */
        /* <DEDUP_REMOVED lines=8> */
[----:B----4-:R-:W-:Y:S02]  /*13940*/  @!P3 LEA.HI.X R11, R132, R4, R133, 0x1, P4 ;  /* 0x00000004840bb211 */ /* 0x010fe400020f0c85 */
        /* <DEDUP_REMOVED lines=8> */
.L_x_288:
[----:B------:R-:W-:Y:S05]  /*139d0*/  BSYNC B0 ;  /* 0x0000000000007941 */ /* 0x000fea0003800000 */
.L_x_287:
[----:B------:R-:W-:Y:S05]  /*139e0*/  BRA.DIV ~URZ, `(.L_x_289) ;  /* 0x000047d27f007947 */ /* 0x000fea000b800000 */
[----:B----4-:R4:W3:Y:S02]  /*139f0*/  SHFL.IDX PT, R4, R13, 0x2, 0x181f ;  /* 0x00581f000d047f89 */ /* 0x0108e400000e0000 */
.L_x_356:
[----:B------:R-:W-:Y:S05]  /*13a00*/  BRA.DIV ~URZ, `(.L_x_290) ;  /* 0x000048227f007947 */ /* 0x000fea000b800000 */
[----:B--2---:R2:W4:Y:S02]  /*13a10*/  SHFL.IDX PT, R0, R14, 0x2, 0x181f ;  /* 0x00581f000e007f89 */ /* 0x00452400000e0000 */
.L_x_357:
        /* <DEDUP_REMOVED lines=8> */
[-C--:B----4-:R-:W-:Y:S02]  /*13aa0*/  @!P3 LEA R10, P4, R132, R0.reuse, 0x1 ;  /* 0x00000000840ab211 */ /* 0x090fe400078808ff */
        /* <DEDUP_REMOVED lines=11> */
.L_x_292:
[----:B------:R-:W-:Y:S05]  /*13b60*/  BSYNC B0 ;  /* 0x0000000000007941 */ /* 0x000fea0003800000 */
.L_x_291:
[----:B------:R-:W-:Y:S05]  /*13b70*/  BRA.DIV ~URZ, `(.L_x_293) ;  /* 0x000047227f007947 */ /* 0x000fea000b800000 */
[----:B---3--:R3:W2:Y:S04]  /*13b80*/  SHFL.IDX PT, R4, R13, 0x3, 0x181f ;  /* 0x00781f000d047f89 */ /* 0x0086a800000e0000 */
[----:B----4-:R3:W4:Y:S02]  /*13b90*/  SHFL.IDX PT, R0, R14, 0x3, 0x181f ;  /* 0x00781f000e007f89 */ /* 0x01072400000e0000 */
.L_x_358:
[----:B------:R-:W-:-:S04]  /*13ba0*/  IADD3 R2, R5, 0x60, RZ ;  /* 0x0000006005027810 */ /* 0x000fc80007ffe0ff */
[----:B------:R-:W-:-:S13]  /*13bb0*/  ISETP.GE.AND P0, PT, R2, R12, PT ;  /* 0x0000000c0200720c */ /* 0x000fda0003f06270 */
[----:B------:R-:W-:Y:S05]  /*13bc0*/  @P0 BRA `(.L_x_294) ;  /* 0x00002bf000000947 */ /* 0x000fea0003800000 */
[----:B------:R-:W-:Y:S02]  /*13bd0*/  ISETP.GE.AND P2, PT, R132, c[0x0][0x3c8], PT ;  /* 0x0000f20084007a0c */ /* 0x000fe40003f46270 */
[----:B------:R-:W-:Y:S02]  /*13be0*/  ISETP.GE.AND P1, PT, R135, c[0x0][0x3c8], PT ;  /* 0x0000f20087007a0c */ /* 0x000fe40003f26270 */
[----:B------:R-:W-:-:S09]  /*13bf0*/  ISETP.GE.AND P0, PT, R199, c[0x0][0x3c8], PT ;  /* 0x0000f200c7007a0c */ /* 0x000fd20003f06270 */
[-C--:B----4-:R-:W-:Y:S02]  /*13c00*/  @!P2 LEA R8, P5, R132, R0.reuse, 0x1 ;  /* 0x000000008408a211 */ /* 0x090fe400078a08ff */
[-C--:B------:R-:W-:Y:S02]  /*13c10*/  @!P1 LEA R6, P4, R204, R0.reuse, 0x1 ;  /* 0x00000000cc069211 */ /* 0x080fe400078808ff */
[C---:B------:R-:W-:Y:S02]  /*13c20*/  @!P0 LEA R2, P3, R199.reuse, R0, 0x1 ;  /* 0x00000000c7028211 */ /* 0x040fe400078608ff */
[-C--:B--2---:R-:W-:Y:S02]  /*13c30*/  @!P2 LEA.HI.X R9, R132, R4.reuse, R133, 0x1, P5 ;  /* 0x000000048409a211 */ /* 0x084fe400028f0c85 */
[-C--:B------:R-:W-:Y:S02]  /*13c40*/  @!P1 LEA.HI.X R7, R204, R4.reuse, R209, 0x1, P4 ;  /* 0x00000004cc079211 */ /* 0x080fe400020f0cd1 */
[----:B------:R-:W-:Y:S01]  /*13c50*/  @!P0 LEA.HI.X R3, R199, R4, R211, 0x1, P3 ;  /* 0x00000004c7038211 */ /* 0x000fe200018f0cd3 */
[----:B-1----:R1:W-:Y:S04]  /*13c60*/  @!P2 ST.E.128 [R8.64], R76 ;  /* 0x0000004c0800a985 */ /* 0x0023e8000c101d08 */
[----:B------:R1:W-:Y:S04]  /*13c70*/  @!P1 ST.E.128 [R6.64], R72 ;  /* 0x0000004806009985 */ /* 0x0003e8000c101d08 */
[----:B------:R1:W-:Y:S01]  /*13c80*/  @!P0 ST.E.128 [R2.64], R68 ;  /* 0x0000004402008985 */ /* 0x0003e2000c101d08 */
[----:B------:R-:W-:-:S13]  /*13c90*/  ISETP.GE.AND P0, PT, R200, c[0x0][0x3c8], PT ;  /* 0x0000f200c8007a0c */ /* 0x000fda0003f06270 */
[----:B------:R-:W-:Y:S05]  /*13ca0*/  @P0 BRA `(.L_x_294) ;  /* 0x00002b1000000947 */ /* 0x000fea0003800000 */
[----:B-1----:R-:W-:-:S04]  /*13cb0*/  LEA R2, P0, R200, R0, 0x1 ;  /* 0x00000000c8027211 */ /* 0x002fc800078008ff */
[----:B------:R-:W-:-:S05]  /*13cc0*/  LEA.HI.X R3, R200, R4, R210, 0x1, P0 ;  /* 0x00000004c8037211 */ /* 0x000fca00000f0cd2 */
[----:B------:R1:W-:Y:S01]  /*13cd0*/  ST.E.128 [R2.64], R64 ;  /* 0x0000004002007985 */ /* 0x0003e2000c101d08 */
[----:B------:R-:W-:Y:S05]  /*13ce0*/  BRA `(.L_x_294) ;  /* 0x00002ad000007947 */ /* 0x000fea0003800000 */
.L_x_281:
[----:B------:R-:W-:Y:S02]  /*13cf0*/  IMAD R11, R11, c[0x0][0x408], RZ ;  /* 0x000102000b0b7a24 */ /* 0x000fe400078e02ff */
[----:B-1----:R-:W-:-:S04]  /*13d00*/  IMAD.WIDE.U32 R6, R2, c[0x0][0x408], RZ ;  /* 0x0001020002067a25 */ /* 0x002fc800078e00ff */
[----:B------:R-:W-:Y:S01]  /*13d10*/  IMAD R11, R2, c[0x0][0x40c], R11 ;  /* 0x00010300020b7a24 */ /* 0x000fe200078e020b */
[----:B------:R-:W-:-:S04]  /*13d20*/  SHF.R.S32.HI R2, RZ, 0x1f, R0 ;  /* 0x0000001fff027819 */ /* 0x000fc80000011400 */
[----:B------:R-:W-:Y:S01]  /*13d30*/  IADD3 R7, R7, R11, RZ ;  /* 0x0000000b07077210 */ /* 0x000fe20007ffe0ff */
[----:B------:R-:W-:-:S04]  /*13d40*/  IMAD R2, R2, c[0x0][0x440], RZ ;  /* 0x0001100002027a24 */ /* 0x000fc800078e02ff */
[----:B------:R-:W-:-:S04]  /*13d50*/  IMAD.WIDE.U32 R6, R4, c[0x0][0x438], R6 ;  /* 0x00010e0004067a25 */ /* 0x000fc800078e0006 */
[----:B------:R-:W-:Y:S01]  /*13d60*/  IMAD R5, R4, c[0x0][0x43c], R7 ;  /* 0x00010f0004057a24 */ /* 0x000fe200078e0207 */
[----:B------:R-:W-:-:S05]  /*13d70*/  MOV R4, R6 ;  /* 0x0000000600047202 */ /* 0x000fca0000000f00 */
[----:B------:R-:W-:-:S04]  /*13d80*/  IMAD.WIDE.U32 R4, R0, c[0x0][0x440], R4 ;  /* 0x0001100000047a25 */ /* 0x000fc800078e0004 */
[----:B------:R-:W-:Y:S02]  /*13d90*/  IMAD R0, R0, c[0x0][0x444], R2 ;  /* 0x0001110000007a24 */ /* 0x000fe400078e0202 */
[----:B------:R-:W-:-:S03]  /*13da0*/  @P3 IMAD.HI.U32 R2, R3, c[0x0][0x4ec], RZ ;  /* 0x00013b0003023a27 */ /* 0x000fc600078e00ff */
[----:B------:R-:W-:Y:S02]  /*13db0*/  IADD3 R5, R5, R0, RZ ;  /* 0x0000000005057210 */ /* 0x000fe40007ffe0ff */
[----:B------:R-:W-:Y:S02]  /*13dc0*/  MOV R0, R3 ;  /* 0x0000000300007202 */ /* 0x000fe40000000f00 */
[----:B------:R-:W-:Y:S01]  /*13dd0*/  @P3 SHF.R.U32.HI R0, RZ, c[0x0][0x4f0], R2 ;  /* 0x00013c00ff003a19 */ /* 0x000fe20000011602 */
[----:B------:R-:W-:-:S03]  /*13de0*/  IMAD.WIDE.U32 R4, R245, c[0x0][0x448], R4 ;  /* 0x00011200f5047a25 */ /* 0x000fc600078e0004 */
[----:B------:R-:W-:Y:S01]  /*13df0*/  SHF.R.S32.HI R2, RZ, 0x1f, R0 ;  /* 0x0000001fff027819 */ /* 0x000fe20000011400 */
[----:B------:R-:W-:Y:S01]  /*13e00*/  IMAD R5, R245, c[0x0][0x44c], R5 ;  /* 0x00011300f5057a24 */ /* 0x000fe200078e0205 */
[----:B------:R-:W-:-:S03]  /*13e10*/  IADD3 R6, -R0, RZ, RZ ;  /* 0x000000ff00067210 */ /* 0x000fc60007ffe1ff */
[----:B------:R-:W-:Y:S02]  /*13e20*/  IMAD R7, R2, c[0x0][0x430], RZ ;  /* 0x00010c0002077a24 */ /* 0x000fe400078e02ff */
[----:B------:R-:W-:Y:S02]  /*13e30*/  IMAD R6, R6, c[0x0][0x4e8], R3 ;  /* 0x00013a0006067a24 */ /* 0x000fe400078e0203 */
[----:B------:R-:W-:-:S04]  /*13e40*/  IMAD.WIDE.U32 R2, R0, c[0x0][0x430], R4 ;  /* 0x00010c0000027a25 */ /* 0x000fc800078e0004 */
[----:B------:R-:W-:-:S05]  /*13e50*/  IMAD R0, R0, c[0x0][0x434], R7 ;  /* 0x00010d0000007a24 */ /* 0x000fca00078e0207 */
[----:B------:R-:W-:Y:S02]  /*13e60*/  IADD3 R3, R3, R0, RZ ;  /* 0x0000000003037210 */ /* 0x000fe40007ffe0ff */
[----:B------:R-:W-:-:S03]  /*13e70*/  SHF.R.S32.HI R0, RZ, 0x1f, R6 ;  /* 0x0000001fff007819 */ /* 0x000fc60000011406 */
[----:B------:R-:W-:-:S04]  /*13e80*/  IMAD.WIDE.U32 R2, R6, c[0x0][0x428], R2 ;  /* 0x00010a0006027a25 */ /* 0x000fc800078e0002 */
[----:B------:R-:W-:Y:S01]  /*13e90*/  IMAD R0, R0, c[0x0][0x428], RZ ;  /* 0x00010a0000007a24 */ /* 0x000fe200078e02ff */
[----:B------:R-:W-:-:S03]  /*13ea0*/  LEA R12, P1, R2, c[0x0][0x400], 0x2 ;  /* 0x00010000020c7a11 */ /* 0x000fc600078210ff */
[----:B------:R-:W-:-:S05]  /*13eb0*/  IMAD R6, R6, c[0x0][0x42c], R0 ;  /* 0x00010b0006067a24 */ /* 0x000fca00078e0200 */
[----:B------:R-:W-:-:S04]  /*13ec0*/  IADD3 R6, R3, R6, RZ ;  /* 0x0000000603067210 */ /* 0x000fc80007ffe0ff */
[----:B------:R-:W-:Y:S01]  /*13ed0*/  LEA.HI.X R5, R2, c[0x0][0x404], R6, 0x2, P1 ;  /* 0x0001010002057a11 */ /* 0x000fe200008f1406 */
[----:B------:R-:W-:Y:S05]  /*13ee0*/  BRA.DIV ~URZ, `(.L_x_295) ;  /* 0x000044827f007947 */ /* 0x000fea000b800000 */
[----:B------:R1:W2:Y:S02]  /*13ef0*/  SHFL.IDX PT, R4, R5, RZ, 0x1c1f ;  /* 0x001c1fff05047589 */ /* 0x0002a400000e0000 */
.L_x_359:
[----:B------:R-:W-:Y:S05]  /*13f00*/  BRA.DIV ~URZ, `(.L_x_296) ;  /* 0x000044d27f007947 */ /* 0x000fea000b800000 */
[----:B------:R3:W4:Y:S02]  /*13f10*/  SHFL.IDX PT, R0, R12, RZ, 0x1c1f ;  /* 0x001c1fff0c007589 */ /* 0x00072400000e0000 */
.L_x_360:
[----:B------:R-:W-:Y:S01]  /*13f20*/  BSSY B0, `(.L_x_297) ;  /* 0x00000d4000007945 */ /* 0x000fe20003800000 */
[----:B------:R-:W-:Y:S05]  /*13f30*/  @P0 BRA `(.L_x_298) ;  /* 0x00000d2000000947 */ /* 0x000fea0003800000 */
[C---:B------:R-:W-:Y:S02]  /*13f40*/  ISETP.GE.AND P0, PT, R248.reuse, c[0x0][0x3c8], PT ;  /* 0x0000f200f8007a0c */ /* 0x040fe40003f06270 */
[C---:B------:R-:W-:Y:S02]  /*13f50*/  IADD3 R8, R248.reuse, 0x8, RZ ;  /* 0x00000008f8087810 */ /* 0x040fe40007ffe0ff */
[C---:B------:R-:W-:Y:S02]  /*13f60*/  IADD3 R9, R248.reuse, 0x8, RZ ;  /* 0x00000008f8097810 */ /* 0x040fe40007ffe0ff */
[----:B------:R-:W-:Y:S02]  /*13f70*/  IADD3 R7, R248, 0x10, RZ ;  /* 0x00000010f8077810 */ /* 0x000fe40007ffe0ff */
[----:B------:R-:W-:-:S02]  /*13f80*/  SHF.R.S32.HI R9, RZ, 0x1f, R9 ;  /* 0x0000001fff097819 */ /* 0x000fc40000011409 */
[C---:B------:R-:W-:Y:S02]  /*13f90*/  IADD3 R6, R248.reuse, 0x18, RZ ;  /* 0x00000018f8067810 */ /* 0x040fe40007ffe0ff */
[----:B------:R-:W-:Y:S01]  /*13fa0*/  IADD3 R14, R248, 0x60, RZ ;  /* 0x00000060f80e7810 */ /* 0x000fe20007ffe0ff */
[----:B----4-:R-:W-:Y:S01]  /*13fb0*/  @!P0 IMAD.MOV.U32 R2, RZ, RZ, R0 ;  /* 0x000000ffff028224 */ /* 0x010fe200078e0000 */
[----:B------:R-:W-:Y:S01]  /*13fc0*/  ISETP.GE.AND P2, PT, R6, c[0x0][0x3c8], PT ;  /* 0x0000f20006007a0c */ /* 0x000fe20003f46270 */
[----:B--2---:R-:W-:Y:S01]  /*13fd0*/  @!P0 IMAD.MOV.U32 R3, RZ, RZ, R4 ;  /* 0x000000ffff038224 */ /* 0x004fe200078e0004 */
[----:B------:R-:W-:Y:S02]  /*13fe0*/  ISETP.GE.AND P3, PT, R14, c[0x0][0x3c8], PT ;  /* 0x0000f2000e007a0c */ /* 0x000fe40003f66270 */
[C---:B------:R-:W-:Y:S01]  /*13ff0*/  IADD3 R10, R248.reuse, 0x70, RZ ;  /* 0x00000070f80a7810 */ /* 0x040fe20007ffe0ff */
[C---:B------:R-:W-:Y:S01]  /*14000*/  @!P0 IMAD.WIDE R2, R248.reuse, 0x4, R2 ;  /* 0x00000004f8028825 */ /* 0x040fe200078e0202 */
[----:B------:R-:W-:-:S02]  /*14010*/  IADD3 R15, R248, 0x60, RZ ;  /* 0x00000060f80f7810 */ /* 0x000fc40007ffe0ff */
[----:B------:R-:W-:Y:S02]  /*14020*/  ISETP.GE.AND P4, PT, R10, c[0x0][0x3c8], PT ;  /* 0x0000f2000a007a0c */ /* 0x000fe40003f86270 */
[----:B------:R2:W-:Y:S01]  /*14030*/  @!P0 ST.E.64 [R2.64], R136 ;  /* 0x0000008802008985 */ /* 0x0005e2000c101b08 */
[----:B------:R-:W-:Y:S02]  /*14040*/  ISETP.GE.AND P0, PT, R8, c[0x0][0x3c8], PT ;  /* 0x0000f20008007a0c */ /* 0x000fe40003f06270 */
[----:B------:R-:W-:Y:S02]  /*14050*/  SHF.R.S32.HI R15, RZ, 0x1f, R15 ;  /* 0x0000001fff0f7819 */ /* 0x000fe4000001140f */
[C---:B------:R-:W-:Y:S02]  /*14060*/  IADD3 R11, R248.reuse, 0x68, RZ ;  /* 0x00000068f80b7810 */ /* 0x040fe40007ffe0ff */
[----:B------:R-:W-:Y:S02]  /*14070*/  IADD3 R16, R248, 0xa0, RZ ;  /* 0x000000a0f8107810 */ /* 0x000fe40007ffe0ff */
[----:B------:R-:W-:-:S02]  /*14080*/  SHF.R.S32.HI R11, RZ, 0x1f, R11 ;  /* 0x0000001fff0b7819 */ /* 0x000fc4000001140b */
[----:B------:R-:W-:-:S03]  /*14090*/  SHF.R.S32.HI R16, RZ, 0x1f, R16 ;  /* 0x0000001fff107819 */ /* 0x000fc60000011410 */
[----:B--2---:R-:W-:-:S04]  /*140a0*/  @!P0 LEA R2, P1, R8, R0, 0x2 ;  /* 0x0000000008028211 */ /* 0x004fc800078210ff */
[----:B------:R-:W-:Y:S02]  /*140b0*/  @!P0 LEA.HI.X R3, R8, R4, R9, 0x2, P1 ;  /* 0x0000000408038211 */ /* 0x000fe400008f1409 */
[C---:B------:R-:W-:Y:S02]  /*140c0*/  IADD3 R8, R248.reuse, 0x10, RZ ;  /* 0x00000010f8087810 */ /* 0x040fe40007ffe0ff */
[----:B------:R-:W-:Y:S01]  /*140d0*/  IADD3 R9, R248, 0x30, RZ ;  /* 0x00000030f8097810 */ /* 0x000fe20007ffe0ff */
[----:B------:R2:W-:Y:S01]  /*140e0*/  @!P0 ST.E.64 [R2.64], R152 ;  /* 0x0000009802008985 */ /* 0x0005e2000c101b08 */
[----:B------:R-:W-:Y:S02]  /*140f0*/  ISETP.GE.AND P0, PT, R7, c[0x0][0x3c8], PT ;  /* 0x0000f20007007a0c */ /* 0x000fe40003f06270 */
[----:B------:R-:W-:Y:S02]  /*14100*/  SHF.R.S32.HI R8, RZ, 0x1f, R8 ;  /* 0x0000001fff087819 */ /* 0x000fe40000011408 */
[----:B------:R-:W-:-:S09]  /*14110*/  SHF.R.S32.HI R9, RZ, 0x1f, R9 ;  /* 0x0000001fff097819 */ /* 0x000fd20000011409 */
[----:B--2---:R-:W-:-:S04]  /*14120*/  @!P0 LEA R2, P1, R7, R0, 0x2 ;  /* 0x0000000007028211 */ /* 0x004fc800078210ff */
[----:B------:R-:W-:Y:S02]  /*14130*/  @!P0 LEA.HI.X R3, R7, R4, R8, 0x2, P1 ;  /* 0x0000000407038211 */ /* 0x000fe400008f1408 */
[C---:B------:R-:W-:Y:S02]  /*14140*/  IADD3 R7, R248.reuse, 0x18, RZ ;  /* 0x00000018f8077810 */ /* 0x040fe40007ffe0ff */
[----:B------:R-:W-:Y:S01]  /*14150*/  ISETP.GE.AND P1, PT, R247, c[0x0][0x3c8], PT ;  /* 0x0000f200f7007a0c */ /* 0x000fe20003f26270 */
[----:B------:R2:W-:Y:S01]  /*14160*/  @!P0 ST.E.64 [R2.64], R148 ;  /* 0x0000009402008985 */ /* 0x0005e2000c101b08 */
[----:B------:R-:W-:Y:S02]  /*14170*/  SHF.R.S32.HI R7, RZ, 0x1f, R7 ;  /* 0x0000001fff077819 */ /* 0x000fe40000011407 */
[----:B------:R-:W-:Y:S02]  /*14180*/  IADD3 R8, R248, 0x30, RZ ;  /* 0x00000030f8087810 */ /* 0x000fe40007ffe0ff */
[----:B--2---:R-:W-:-:S04]  /*14190*/  @!P2 LEA R2, P0, R6, R0, 0x2 ;  /* 0x000000000602a211 */ /* 0x004fc800078010ff */
[----:B------:R-:W-:Y:S02]  /*141a0*/  @!P2 LEA.HI.X R3, R6, R4, R7, 0x2, P0 ;  /* 0x000000040603a211 */ /* 0x000fe400000f1407 */
[----:B------:R-:W-:Y:S02]  /*141b0*/  SHF.R.S32.HI R6, RZ, 0x1f, R247 ;  /* 0x0000001fff067819 */ /* 0x000fe400000114f7 */
[----:B------:R-:W-:Y:S01]  /*141c0*/  IADD3 R7, R248, 0x38, RZ ;  /* 0x00000038f8077810 */ /* 0x000fe20007ffe0ff */
[----:B------:R2:W-:Y:S01]  /*141d0*/  @!P2 ST.E.64 [R2.64], R144 ;  /* 0x000000900200a985 */ /* 0x0005e2000c101b08 */
[----:B------:R-:W-:Y:S02]  /*141e0*/  ISETP.GE.AND P2, PT, R246, c[0x0][0x3c8], PT ;  /* 0x0000f200f6007a0c */ /* 0x000fe40003f46270 */
[----:B--2---:R-:W-:-:S04]  /*141f0*/  @!P1 LEA R2, P0, R247, R0, 0x2 ;  /* 0x00000000f7029211 */ /* 0x004fc800078010ff */
[----:B------:R-:W-:Y:S02]  /*14200*/  @!P1 LEA.HI.X R3, R247, R4, R6, 0x2, P0 ;  /* 0x00000004f7039211 */ /* 0x000fe400000f1406 */
[----:B------:R-:W-:-:S03]  /*14210*/  SHF.R.S32.HI R6, RZ, 0x1f, R246 ;  /* 0x0000001fff067819 */ /* 0x000fc600000114f6 */
[----:B------:R2:W-:Y:S01]  /*14220*/  @!P1 ST.E.64 [R2.64], R156 ;  /* 0x0000009c02009985 */ /* 0x0005e2000c101b08 */
[----:B------:R-:W-:Y:S02]  /*14230*/  ISETP.GE.AND P1, PT, R8, c[0x0][0x3c8], PT ;  /* 0x0000f20008007a0c */ /* 0x000fe40003f26270 */
[----:B--2---:R-:W-:-:S04]  /*14240*/  @!P2 LEA R2, P0, R246, R0, 0x2 ;  /* 0x00000000f602a211 */ /* 0x004fc800078010ff */
[----:B------:R-:W-:Y:S02]  /*14250*/  @!P2 LEA.HI.X R3, R246, R4, R6, 0x2, P0 ;  /* 0x00000004f603a211 */ /* 0x000fe400000f1406 */
[----:B------:R-:W-:-:S03]  /*14260*/  IADD3 R6, R248, 0x40, RZ ;  /* 0x00000040f8067810 */ /* 0x000fc60007ffe0ff */
[----:B------:R2:W-:Y:S01]  /*14270*/  @!P2 ST.E.64 [R2.64], R24 ;  /* 0x000000180200a985 */ /* 0x0005e2000c101b08 */
[----:B------:R-:W-:Y:S02]  /*14280*/  ISETP.GE.AND P2, PT, R7, c[0x0][0x3c8], PT ;  /* 0x0000f20007007a0c */ /* 0x000fe40003f46270 */
[----:B--2---:R-:W-:-:S04]  /*14290*/  @!P1 LEA R2, P0, R8, R0, 0x2 ;  /* 0x0000000008029211 */ /* 0x004fc800078010ff */
[----:B------:R-:W-:Y:S02]  /*142a0*/  @!P1 LEA.HI.X R3, R8, R4, R9, 0x2, P0 ;  /* 0x0000000408039211 */ /* 0x000fe400000f1409 */
[C---:B------:R-:W-:Y:S02]  /*142b0*/  IADD3 R9, R248.reuse, 0x38, RZ ;  /* 0x00000038f8097810 */ /* 0x040fe40007ffe0ff */
[----:B------:R-:W-:Y:S01]  /*142c0*/  IADD3 R8, R248, 0x48, RZ ;  /* 0x00000048f8087810 */ /* 0x000fe20007ffe0ff */
[----:B------:R2:W-:Y:S01]  /*142d0*/  @!P1 ST.E.64 [R2.64], R28 ;  /* 0x0000001c02009985 */ /* 0x0005e2000c101b08 */
[----:B------:R-:W-:Y:S02]  /*142e0*/  SHF.R.S32.HI R9, RZ, 0x1f, R9 ;  /* 0x0000001fff097819 */ /* 0x000fe40000011409 */
[----:B------:R-:W-:Y:S02]  /*142f0*/  ISETP.GE.AND P1, PT, R6, c[0x0][0x3c8], PT ;  /* 0x0000f20006007a0c */ /* 0x000fe40003f26270 */
[----:B--2---:R-:W-:-:S04]  /*14300*/  @!P2 LEA R2, P0, R7, R0, 0x2 ;  /* 0x000000000702a211 */ /* 0x004fc800078010ff */
[----:B------:R-:W-:Y:S02]  /*14310*/  @!P2 LEA.HI.X R3, R7, R4, R9, 0x2, P0 ;  /* 0x000000040703a211 */ /* 0x000fe400000f1409 */
[C---:B------:R-:W-:Y:S02]  /*14320*/  IADD3 R9, R248.reuse, 0x40, RZ ;  /* 0x00000040f8097810 */ /* 0x040fe40007ffe0ff */
[----:B------:R-:W-:Y:S01]  /*14330*/  IADD3 R7, R248, 0x50, RZ ;  /* 0x00000050f8077810 */ /* 0x000fe20007ffe0ff */
[----:B------:R2:W-:Y:S01]  /*14340*/  @!P2 ST.E.64 [R2.64], R32 ;  /* 0x000000200200a985 */ /* 0x0005e2000c101b08 */
[----:B------:R-:W-:Y:S02]  /*14350*/  ISETP.GE.AND P2, PT, R8, c[0x0][0x3c8], PT ;  /* 0x0000f20008007a0c */ /* 0x000fe40003f46270 */
[----:B------:R-:W-:Y:S02]  /*14360*/  SHF.R.S32.HI R9, RZ, 0x1f, R9 ;  /* 0x0000001fff097819 */ /* 0x000fe40000011409 */
        /* <DEDUP_REMOVED lines=23> */
[----:B------:R-:W-:-:S03]  /*144e0*/  @!P3 LEA R6, P5, R14, R0, 0x2 ;  /* 0x000000000e06b211 */ /* 0x000fc600078a10ff */
[----:B------:R2:W-:Y:S01]  /*144f0*/  @!P2 ST.E.64 [R2.64], R48 ;  /* 0x000000300200a985 */ /* 0x0005e2000c101b08 */
[----:B------:R-:W-:Y:S02]  /*14500*/  @!P3 LEA.HI.X R7, R14, R4, R15, 0x2, P5 ;  /* 0x000000040e07b211 */ /* 0x000fe400028f140f */
[----:B------:R-:W-:Y:S02]  /*14510*/  ISETP.GE.AND P2, PT, R8, c[0x0][0x3c8], PT ;  /* 0x0000f20008007a0c */ /* 0x000fe40003f46270 */
[C---:B------:R-:W-:Y:S01]  /*14520*/  IADD3 R14, R248.reuse, 0x80, RZ ;  /* 0x00000080f80e7810 */ /* 0x040fe20007ffe0ff */
[----:B------:R4:W-:Y:S01]  /*14530*/  @!P3 ST.E.64 [R6.64], R52 ;  /* 0x000000340600b985 */ /* 0x0009e2000c101b08 */
[----:B------:R-:W-:Y:S02]  /*14540*/  IADD3 R15, R248, 0x70, RZ ;  /* 0x00000070f80f7810 */ /* 0x000fe40007ffe0ff */
[----:B------:R-:W-:Y:S02]  /*14550*/  ISETP.GE.AND P3, PT, R14, c[0x0][0x3c8], PT ;  /* 0x0000f2000e007a0c */ /* 0x000fe40003f66270 */
[----:B------:R-:W-:-:S02]  /*14560*/  SHF.R.S32.HI R15, RZ, 0x1f, R15 ;  /* 0x0000001fff0f7819 */ /* 0x000fc4000001140f */
[----:B--2---:R-:W-:-:S04]  /*14570*/  @!P1 LEA R2, P0, R9, R0, 0x2 ;  /* 0x0000000009029211 */ /* 0x004fc800078010ff */
[----:B------:R-:W-:Y:S02]  /*14580*/  @!P1 LEA.HI.X R3, R9, R4, R11, 0x2, P0 ;  /* 0x0000000409039211 */ /* 0x000fe400000f140b */
[----:B----4-:R-:W-:Y:S02]  /*14590*/  @!P4 LEA R6, P5, R10, R0, 0x2 ;  /* 0x000000000a06c211 */ /* 0x010fe400078a10ff */
[C---:B------:R-:W-:Y:S01]  /*145a0*/  IADD3 R9, R248.reuse, 0x88, RZ ;  /* 0x00000088f8097810 */ /* 0x040fe20007ffe0ff */
[----:B------:R2:W-:Y:S01]  /*145b0*/  @!P1 ST.E.64 [R2.64], R56 ;  /* 0x0000003802009985 */ /* 0x0005e2000c101b08 */
[----:B------:R-:W-:Y:S02]  /*145c0*/  IADD3 R11, R248, 0x78, RZ ;  /* 0x00000078f80b7810 */ /* 0x000fe40007ffe0ff */
[----:B------:R-:W-:Y:S02]  /*145d0*/  @!P4 LEA.HI.X R7, R10, R4, R15, 0x2, P5 ;  /* 0x000000040a07c211 */ /* 0x000fe400028f140f */
[----:B------:R-:W-:-:S02]  /*145e0*/  ISETP.GE.AND P1, PT, R9, c[0x0][0x3c8], PT ;  /* 0x0000f20009007a0c */ /* 0x000fc40003f26270 */
[----:B------:R-:W-:Y:S01]  /*145f0*/  SHF.R.S32.HI R11, RZ, 0x1f, R11 ;  /* 0x0000001fff0b7819 */ /* 0x000fe2000001140b */
[----:B------:R4:W-:Y:S01]  /*14600*/  @!P4 ST.E.64 [R6.64], R60 ;  /* 0x0000003c0600c985 */ /* 0x0009e2000c101b08 */
[C---:B------:R-:W-:Y:S02]  /*14610*/  IADD3 R10, R248.reuse, 0x90, RZ ;  /* 0x00000090f80a7810 */ /* 0x040fe40007ffe0ff */
[----:B------:R-:W-:Y:S02]  /*14620*/  IADD3 R15, R248, 0x80, RZ ;  /* 0x00000080f80f7810 */ /* 0x000fe40007ffe0ff */
[----:B------:R-:W-:Y:S02]  /*14630*/  ISETP.GE.AND P4, PT, R10, c[0x0][0x3c8], PT ;  /* 0x0000f2000a007a0c */ /* 0x000fe40003f86270 */
[----:B------:R-:W-:Y:S02]  /*14640*/  SHF.R.S32.HI R15, RZ, 0x1f, R15 ;  /* 0x0000001fff0f7819 */ /* 0x000fe4000001140f */
[----:B--2---:R-:W-:-:S04]  /*14650*/  @!P2 LEA R2, P0, R8, R0, 0x2 ;  /* 0x000000000802a211 */ /* 0x004fc800078010ff */
[----:B------:R-:W-:Y:S02]  /*14660*/  @!P2 LEA.HI.X R3, R8, R4, R11, 0x2, P0 ;  /* 0x000000040803a211 */ /* 0x000fe400000f140b */
[----:B------:R-:W-:Y:S02]  /*14670*/  IADD3 R8, R248, 0x98, RZ ;  /* 0x00000098f8087810 */ /* 0x000fe40007ffe0ff */
[----:B----4-:R-:W-:Y:S01]  /*14680*/  @!P3 LEA R6, P5, R14, R0, 0x2 ;  /* 0x000000000e06b211 */ /* 0x010fe200078a10ff */
[----:B------:R2:W-:Y:S01]  /*14690*/  @!P2 ST.E.64 [R2.64], R64 ;  /* 0x000000400200a985 */ /* 0x0005e2000c101b08 */
[----:B------:R-:W-:Y:S02]  /*146a0*/  IADD3 R11, R248, 0x88, RZ ;  /* 0x00000088f80b7810 */ /* 0x000fe40007ffe0ff */
[----:B------:R-:W-:Y:S02]  /*146b0*/  @!P3 LEA.HI.X R7, R14, R4, R15, 0x2, P5 ;  /* 0x000000040e07b211 */ /* 0x000fe400028f140f */
[----:B------:R-:W-:-:S02]  /*146c0*/  ISETP.GE.AND P2, PT, R8, c[0x0][0x3c8], PT ;  /* 0x0000f20008007a0c */ /* 0x000fc40003f46270 */
[C---:B------:R-:W-:Y:S01]  /*146d0*/  IADD3 R15, R248.reuse, 0xa0, RZ ;  /* 0x000000a0f80f7810 */ /* 0x040fe20007ffe0ff */
[----:B------:R4:W-:Y:S01]  /*146e0*/  @!P3 ST.E.64 [R6.64], R68 ;  /* 0x000000440600b985 */ /* 0x0009e2000c101b08 */
[----:B------:R-:W-:Y:S02]  /*146f0*/  SHF.R.S32.HI R11, RZ, 0x1f, R11 ;  /* 0x0000001fff0b7819 */ /* 0x000fe4000001140b */
        /* <DEDUP_REMOVED lines=16> */
[----:B--2---:R-:W-:-:S04]  /*14800*/  @!P2 LEA R2, P0, R8, R0, 0x2 ;  /* 0x000000000802a211 */ /* 0x004fc800078010ff */
[----:B------:R-:W-:Y:S02]  /*14810*/  @!P2 LEA.HI.X R3, R8, R4, R11, 0x2, P0 ;  /* 0x000000040803a211 */ /* 0x000fe400000f140b */
[C---:B------:R-:W-:Y:S02]  /*14820*/  IADD3 R8, R248.reuse, 0xb8, RZ ;  /* 0x000000b8f8087810 */ /* 0x040fe40007ffe0ff */
[C---:B----4-:R-:W-:Y:S01]  /*14830*/  @!P3 LEA R6, P5, R15.reuse, R0, 0x2 ;  /* 0x000000000f06b211 */ /* 0x050fe200078a10ff */
[----:B------:R2:W-:Y:S01]  /*14840*/  @!P2 ST.E.64 [R2.64], R80 ;  /* 0x000000500200a985 */ /* 0x0005e2000c101b08 */
[----:B------:R-:W-:Y:S02]  /*14850*/  IADD3 R11, R248, 0xa8, RZ ;  /* 0x000000a8f80b7810 */ /* 0x000fe40007ffe0ff */
[----:B------:R-:W-:Y:S02]  /*14860*/  @!P3 LEA.HI.X R7, R15, R4, R16, 0x2, P5 ;  /* 0x000000040f07b211 */ /* 0x000fe400028f1410 */
[----:B------:R-:W-:-:S02]  /*14870*/  ISETP.GE.AND P2, PT, R8, c[0x0][0x3c8], PT ;  /* 0x0000f20008007a0c */ /* 0x000fc40003f46270 */
[----:B------:R-:W-:Y:S01]  /*14880*/  SHF.R.S32.HI R11, RZ, 0x1f, R11 ;  /* 0x0000001fff0b7819 */ /* 0x000fe2000001140b */
[----:B------:R4:W-:Y:S01]  /*14890*/  @!P3 ST.E.64 [R6.64], R84 ;  /* 0x000000540600b985 */ /* 0x0009e2000c101b08 */
[----:B------:R-:W-:Y:S02]  /*148a0*/  ISETP.GE.AND P3, PT, R14, c[0x0][0x3c8], PT ;  /* 0x0000f2000e007a0c */ /* 0x000fe40003f66270 */
[C---:B------:R-:W-:Y:S02]  /*148b0*/  IADD3 R16, R248.reuse, 0xb0, RZ ;  /* 0x000000b0f8107810 */ /* 0x040fe40007ffe0ff */
[----:B------:R-:W-:Y:S02]  /*148c0*/  IADD3 R15, R248, 0xc8, RZ ;  /* 0x000000c8f80f7810 */ /* 0x000fe40007ffe0ff */
[----:B------:R-:W-:Y:S02]  /*148d0*/  SHF.R.S32.HI R16, RZ, 0x1f, R16 ;  /* 0x0000001fff107819 */ /* 0x000fe40000011410 */
[----:B--2---:R-:W-:-:S04]  /*148e0*/  @!P1 LEA R2, P0, R9, R0, 0x2 ;  /* 0x0000000009029211 */ /* 0x004fc800078010ff */
[----:B------:R-:W-:Y:S02]  /*148f0*/  @!P1 LEA.HI.X R3, R9, R4, R11, 0x2, P0 ;  /* 0x0000000409039211 */ /* 0x000fe400000f140b */
[----:B------:R-:W-:Y:S02]  /*14900*/  IADD3 R9, R248, 0xb8, RZ ;  /* 0x000000b8f8097810 */ /* 0x000fe40007ffe0ff */
[C---:B----4-:R-:W-:Y:S01]  /*14910*/  @!P4 LEA R6, P5, R10.reuse, R0, 0x2 ;  /* 0x000000000a06c211 */ /* 0x050fe200078a10ff */
[----:B------:R2:W-:Y:S01]  /*14920*/  @!P1 ST.E.64 [R2.64], R88 ;  /* 0x0000005802009985 */ /* 0x0005e2000c101b08 */
[----:B------:R-:W-:Y:S02]  /*14930*/  SHF.R.S32.HI R9, RZ, 0x1f, R9 ;  /* 0x0000001fff097819 */ /* 0x000fe40000011409 */
[----:B------:R-:W-:Y:S02]  /*14940*/  @!P4 LEA.HI.X R7, R10, R4, R16, 0x2, P5 ;  /* 0x000000040a07c211 */ /* 0x000fe400028f1410 */
[----:B------:R-:W-:-:S02]  /*14950*/  IADD3 R11, R248, 0xd0, RZ ;  /* 0x000000d0f80b7810 */ /* 0x000fc40007ffe0ff */
[----:B------:R-:W-:Y:S01]  /*14960*/  ISETP.GE.AND P1, PT, R15, c[0x0][0x3c8], PT ;  /* 0x0000f2000f007a0c */ /* 0x000fe20003f26270 */
[----:B------:R4:W-:Y:S01]  /*14970*/  @!P4 ST.E.64 [R6.64], R160 ;  /* 0x000000a00600c985 */ /* 0x0009e2000c101b08 */
[C---:B------:R-:W-:Y:S02]  /*14980*/  IADD3 R16, R248.reuse, 0xc0, RZ ;  /* 0x000000c0f8107810 */ /* 0x040fe40007ffe0ff */
[----:B------:R-:W-:Y:S02]  /*14990*/  ISETP.GE.AND P6, PT, R11, c[0x0][0x3c8], PT ;  /* 0x0000f2000b007a0c */ /* 0x000fe40003fc6270 */
[----:B------:R-:W-:Y:S02]  /*149a0*/  SHF.R.S32.HI R16, RZ, 0x1f, R16 ;  /* 0x0000001fff107819 */ /* 0x000fe40000011410 */
[----:B------:R-:W-:Y:S02]  /*149b0*/  IADD3 R10, R248, 0xd8, RZ ;  /* 0x000000d8f80a7810 */ /* 0x000fe40007ffe0ff */
[----:B------:R-:W-:-:S02]  /*149c0*/  ISETP.GE.AND P4, PT, R252, c[0x0][0x3c8], PT ;  /* 0x0000f200fc007a0c */ /* 0x000fc40003f86270 */
[----:B------:R-:W-:Y:S02]  /*149d0*/  ISETP.GE.AND P5, PT, R10, c[0x0][0x3c8], PT ;  /* 0x0000f2000a007a0c */ /* 0x000fe40003fa6270 */
[----:B--2---:R-:W-:-:S04]  /*149e0*/  @!P2 LEA R2, P0, R8, R0, 0x2 ;  /* 0x000000000802a211 */ /* 0x004fc800078010ff */
[----:B------:R-:W-:Y:S02]  /*149f0*/  @!P2 LEA.HI.X R3, R8, R4, R9, 0x2, P0 ;  /* 0x000000040803a211 */ /* 0x000fe400000f1409 */
[----:B------:R-:W-:-:S03]  /*14a00*/  @!P3 LEA R8, P0, R14, R0, 0x2 ;  /* 0x000000000e08b211 */ /* 0x000fc600078010ff */
[----:B------:R2:W-:Y:S01]  /*14a10*/  @!P2 ST.E.64 [R2.64], R96 ;  /* 0x000000600200a985 */ /* 0x0005e2000c101b08 */
[----:B------:R-:W-:Y:S02]  /*14a20*/  @!P3 LEA.HI.X R9, R14, R4, R16, 0x2, P0 ;  /* 0x000000040e09b211 */ /* 0x000fe400000f1410 */
[C---:B------:R-:W-:Y:S02]  /*14a30*/  IADD3 R16, R248.reuse, 0xc8, RZ ;  /* 0x000000c8f8107810 */ /* 0x040fe40007ffe0ff */
[----:B------:R-:W-:Y:S01]  /*14a40*/  IADD3 R14, R248, 0xd0, RZ ;  /* 0x000000d0f80e7810 */ /* 0x000fe20007ffe0ff */
[----:B------:R-:W-:Y:S01]  /*14a50*/  @!P3 ST.E.64 [R8.64], R162 ;  /* 0x000000a20800b985 */ /* 0x000fe2000c101b08 */
[----:B------:R-:W-:Y:S02]  /*14a60*/  SHF.R.S32.HI R16, RZ, 0x1f, R16 ;  /* 0x0000001fff107819 */ /* 0x000fe40000011410 */
[----:B----4-:R-:W-:Y:S02]  /*14a70*/  @!P6 LEA R6, P0, R11, R0, 0x2 ;  /* 0x000000000b06e211 */ /* 0x010fe400078010ff */
[----:B------:R-:W-:-:S04]  /*14a80*/  SHF.R.S32.HI R14, RZ, 0x1f, R14 ;  /* 0x0000001fff0e7819 */ /* 0x000fc8000001140e */
[----:B------:R-:W-:Y:S02]  /*14a90*/  @!P6 LEA.HI.X R7, R11, R4, R14, 0x2, P0 ;  /* 0x000000040b07e211 */ /* 0x000fe400000f140e */
[----:B------:R-:W-:Y:S02]  /*14aa0*/  IADD3 R11, R248, 0xd8, RZ ;  /* 0x000000d8f80b7810 */ /* 0x000fe40007ffe0ff */
[----:B------:R-:W-:Y:S02]  /*14ab0*/  ISETP.GE.AND P0, PT, R249, c[0x0][0x3c8], PT ;  /* 0x0000f200f9007a0c */ /* 0x000fe40003f06270 */
[----:B------:R-:W-:Y:S02]  /*14ac0*/  SHF.R.S32.HI R11, RZ, 0x1f, R11 ;  /* 0x0000001fff0b7819 */ /* 0x000fe4000001140b */
[----:B------:R-:W-:Y:S02]  /*14ad0*/  SHF.R.S32.HI R14, RZ, 0x1f, R252 ;  /* 0x0000001fff0e7819 */ /* 0x000fe400000114fc */
[----:B--2---:R-:W-:-:S04]  /*14ae0*/  @!P1 LEA R2, P2, R15, R0, 0x2 ;  /* 0x000000000f029211 */ /* 0x004fc800078410ff */
[----:B------:R-:W-:Y:S02]  /*14af0*/  @!P1 LEA.HI.X R3, R15, R4, R16, 0x2, P2 ;  /* 0x000000040f039211 */ /* 0x000fe400010f1410 */
[----:B------:R-:W-:Y:S02]  /*14b00*/  ISETP.GE.AND P2, PT, R251, c[0x0][0x3c8], PT ;  /* 0x0000f200fb007a0c */ /* 0x000fe40003f46270 */
[----:B------:R-:W-:Y:S01]  /*14b10*/  SHF.R.S32.HI R16, RZ, 0x1f, R251 ;  /* 0x0000001fff107819 */ /* 0x000fe200000114fb */
[----:B------:R2:W-:Y:S01]  /*14b20*/  @!P1 ST.E.64 [R2.64], R100 ;  /* 0x0000006402009985 */ /* 0x0005e2000c101b08 */
[----:B------:R-:W-:Y:S02]  /*14b30*/  ISETP.GE.AND P1, PT, R250, c[0x0][0x3c8], PT ;  /* 0x0000f200fa007a0c */ /* 0x000fe40003f26270 */
[----:B------:R-:W-:Y:S01]  /*14b40*/  SHF.R.S32.HI R15, RZ, 0x1f, R250 ;  /* 0x0000001fff0f7819 */ /* 0x000fe200000114fa */
[----:B------:R4:W-:Y:S01]  /*14b50*/  @!P6 ST.E.64 [R6.64], R104 ;  /* 0x000000680600e985 */ /* 0x0009e2000c101b08 */
[----:B--2---:R-:W-:-:S04]  /*14b60*/  @!P5 LEA R2, P3, R10, R0, 0x2 ;  /* 0x000000000a02d211 */ /* 0x004fc800078610ff */
[----:B------:R-:W-:Y:S02]  /*14b70*/  @!P5 LEA.HI.X R3, R10, R4, R11, 0x2, P3 ;  /* 0x000000040a03d211 */ /* 0x000fe400018f140b */
[CC--:B------:R-:W-:Y:S02]  /*14b80*/  @!P4 LEA R10, P6, R252.reuse, R0.reuse, 0x2 ;  /* 0x00000000fc0ac211 */ /* 0x0c0fe400078c10ff */
[C---:B------:R-:W-:Y:S01]  /*14b90*/  @!P2 LEA R8, P3, R251.reuse, R0, 0x2 ;  /* 0x00000000fb08a211 */ /* 0x040fe200078610ff */
[----:B------:R2:W-:Y:S01]  /*14ba0*/  @!P5 ST.E.64 [R2.64], R108 ;  /* 0x0000006c0200d985 */ /* 0x0005e2000c101b08 */
[----:B------:R-:W-:Y:S02]  /*14bb0*/  @!P4 LEA.HI.X R11, R252, R4, R14, 0x2, P6 ;  /* 0x00000004fc0bc211 */ /* 0x000fe400030f140e */
[----:B----4-:R-:W-:Y:S02]  /*14bc0*/  @!P1 LEA R6, P5, R250, R0, 0x2 ;  /* 0x00000000fa069211 */ /* 0x010fe400078a10ff */
[----:B------:R-:W-:Y:S01]  /*14bd0*/  @!P2 LEA.HI.X R9, R251, R4, R16, 0x2, P3 ;  /* 0x00000004fb09a211 */ /* 0x000fe200018f1410 */
[----:B------:R4:W-:Y:S01]  /*14be0*/  @!P4 ST.E.64 [R10.64], R166 ;  /* 0x000000a60a00c985 */ /* 0x0009e2000c101b08 */
[----:B------:R-:W-:-:S02]  /*14bf0*/  SHF.R.S32.HI R14, RZ, 0x1f, R249 ;  /* 0x0000001fff0e7819 */ /* 0x000fc400000114f9 */
[----:B------:R-:W-:Y:S01]  /*14c00*/  @!P1 LEA.HI.X R7, R250, R4, R15, 0x2, P5 ;  /* 0x00000004fa079211 */ /* 0x000fe200028f140f */
[----:B------:R4:W-:Y:S04]  /*14c10*/  @!P2 ST.E.64 [R8.64], R164 ;  /* 0x000000a40800a985 */ /* 0x0009e8000c101b08 */
[----:B------:R4:W-:Y:S01]  /*14c20*/  @!P1 ST.E.64 [R6.64], R112 ;  /* 0x0000007006009985 */ /* 0x0009e2000c101b08 */
[----:B--2---:R-:W-:-:S04]  /*14c30*/  @!P0 LEA R2, P3, R249, R0, 0x2 ;  /* 0x00000000f9028211 */ /* 0x004fc800078610ff */
[----:B------:R-:W-:-:S05]  /*14c40*/  @!P0 LEA.HI.X R3, R249, R4, R14, 0x2, P3 ;  /* 0x00000004f9038211 */ /* 0x000fca00018f140e */
[----:B------:R4:W-:Y:S04]  /*14c50*/  @!P0 ST.E.64 [R2.64], R20 ;  /* 0x0000001402008985 */ /* 0x0009e8000c101b08 */
.L_x_298:
[----:B------:R-:W-:Y:S05]  /*14c60*/  BSYNC B0 ;  /* 0x0000000000007941 */ /* 0x000fea0003800000 */
.L_x_297:
[----:B------:R-:W-:Y:S05]  /*14c70*/  BRA.DIV ~URZ, `(.L_x_299) ;  /* 0x000037d27f007947 */ /* 0x000fea000b800000 */
[----:B--2---:R2:W1:Y:S04]  /*14c80*/  SHFL.IDX PT, R4, R5, 0x1, 0x1c1f ;  /* 0x003c1f0005047f89 */ /* 0x00446800000e0000 */
[----:B----4-:R2:W4:Y:S02]  /*14c90*/  SHFL.IDX PT, R0, R12, 0x1, 0x1c1f ;  /* 0x003c1f000c007f89 */ /* 0x01052400000e0000 */
.L_x_361:
[----:B------:R-:W-:-:S13]  /*14ca0*/  ISETP.NE.AND P0, PT, R13, RZ, PT ;  /* 0x000000ff0d00720c */ /* 0x000fda0003f05270 */
[----:B------:R-:W-:Y:S05]  /*14cb0*/  @P0 BRA `(.L_x_294) ;  /* 0x00001b0000000947 */ /* 0x000fea0003800000 */
[C---:B------:R-:W-:Y:S02]  /*14cc0*/  ISETP.GE.AND P3, PT, R248.reuse, c[0x0][0x3c8], PT ;  /* 0x0000f200f8007a0c */ /* 0x040fe40003f66270 */
[C---:B------:R-:W-:Y:S02]  /*14cd0*/  IADD3 R11, R248.reuse, 0x8, RZ ;  /* 0x00000008f80b7810 */ /* 0x040fe40007ffe0ff */
[----:B--23--:R-:W-:Y:S02]  /*14ce0*/  IADD3 R12, R248, 0x10, RZ ;  /* 0x00000010f80c7810 */ /* 0x00cfe40007ffe0ff */
[----:B------:R-:W-:Y:S02]  /*14cf0*/  ISETP.GE.AND P2, PT, R11, c[0x0][0x3c8], PT ;  /* 0x0000f2000b007a0c */ /* 0x000fe40003f46270 */
[----:B------:R-:W-:Y:S02]  /*14d00*/  ISETP.GE.AND P1, PT, R12, c[0x0][0x3c8], PT ;  /* 0x0000f2000c007a0c */ /* 0x000fe40003f26270 */
[----:B------:R-:W-:-:S02]  /*14d10*/  IADD3 R14, R248, 0x8, RZ ;  /* 0x00000008f80e7810 */ /* 0x000fc40007ffe0ff */
[----:B------:R-:W-:Y:S01]  /*14d20*/  IADD3 R10, R248, 0x18, RZ ;  /* 0x00000018f80a7810 */ /* 0x000fe20007ffe0ff */
[----:B----4-:R-:W-:Y:S01]  /*14d30*/  @!P3 IMAD.MOV.U32 R2, RZ, RZ, R0 ;  /* 0x000000ffff02b224 */ /* 0x010fe200078e0000 */
[----:B------:R-:W-:Y:S01]  /*14d40*/  SHF.R.S32.HI R14, RZ, 0x1f, R14 ;  /* 0x0000001fff0e7819 */ /* 0x000fe2000001140e */
[----:B-1----:R-:W-:Y:S01]  /*14d50*/  @!P3 IMAD.MOV.U32 R3, RZ, RZ, R4 ;  /* 0x000000ffff03b224 */ /* 0x002fe200078e0004 */
[----:B------:R-:W-:Y:S02]  /*14d60*/  ISETP.GE.AND P0, PT, R10, c[0x0][0x3c8], PT ;  /* 0x0000f2000a007a0c */ /* 0x000fe40003f06270 */
[C---:B------:R-:W-:Y:S01]  /*14d70*/  IADD3 R5, R248.reuse, 0x30, RZ ;  /* 0x00000030f8057810 */ /* 0x040fe20007ffe0ff */
[----:B------:R-:W-:Y:S01]  /*14d80*/  @!P3 IMAD.WIDE R2, R248, 0x4, R2 ;  /* 0x00000004f802b825 */ /* 0x000fe200078e0202 */
[----:B------:R-:W-:Y:S02]  /*14d90*/  SHF.R.S32.HI R15, RZ, 0x1f, R246 ;  /* 0x0000001fff0f7819 */ /* 0x000fe400000114f6 */
[----:B------:R-:W-:-:S02]  /*14da0*/  @!P1 LEA R6, P4, R12, R0, 0x2 ;  /* 0x000000000c069211 */ /* 0x000fc400078810ff */
[----:B------:R1:W-:Y:S01]  /*14db0*/  @!P3 ST.E.64 [R2.64], R116 ;  /* 0x000000740200b985 */ /* 0x0003e2000c101b08 */
[----:B------:R-:W-:Y:S02]  /*14dc0*/  @!P2 LEA R8, P3, R11, R0, 0x2 ;  /* 0x000000000b08a211 */ /* 0x000fe400078610ff */
[----:B------:R-:W-:Y:S02]  /*14dd0*/  ISETP.GE.AND P6, PT, R5, c[0x0][0x3c8], PT ;  /* 0x0000f20005007a0c */ /* 0x000fe40003fc6270 */
[----:B------:R-:W-:Y:S02]  /*14de0*/  @!P2 LEA.HI.X R9, R11, R4, R14, 0x2, P3 ;  /* 0x000000040b09a211 */ /* 0x000fe400018f140e */
[C---:B------:R-:W-:Y:S02]  /*14df0*/  IADD3 R14, R248.reuse, 0x10, RZ ;  /* 0x00000010f80e7810 */ /* 0x040fe40007ffe0ff */
[----:B------:R-:W-:Y:S01]  /*14e00*/  IADD3 R11, R248, 0x18, RZ ;  /* 0x00000018f80b7810 */ /* 0x000fe20007ffe0ff */
[----:B------:R2:W-:Y:S01]  /*14e10*/  @!P2 ST.E.64 [R8.64], R154 ;  /* 0x0000009a0800a985 */ /* 0x0005e2000c101b08 */
[----:B------:R-:W-:-:S02]  /*14e20*/  SHF.R.S32.HI R14, RZ, 0x1f, R14 ;  /* 0x0000001fff0e7819 */ /* 0x000fc4000001140e */
[----:B------:R-:W-:Y:S02]  /*14e30*/  SHF.R.S32.HI R11, RZ, 0x1f, R11 ;  /* 0x0000001fff0b7819 */ /* 0x000fe4000001140b */
[----:B------:R-:W-:Y:S02]  /*14e40*/  @!P1 LEA.HI.X R7, R12, R4, R14, 0x2, P4 ;  /* 0x000000040c079211 */ /* 0x000fe400020f140e */
[----:B------:R-:W-:Y:S02]  /*14e50*/  ISETP.GE.AND P4, PT, R247, c[0x0][0x3c8], PT ;  /* 0x0000f200f7007a0c */ /* 0x000fe40003f86270 */
[C---:B------:R-:W-:Y:S01]  /*14e60*/  IADD3 R14, R248.reuse, 0x40, RZ ;  /* 0x00000040f80e7810 */ /* 0x040fe20007ffe0ff */
[----:B------:R3:W-:Y:S01]  /*14e70*/  @!P1 ST.E.64 [R6.64], R124 ;  /* 0x0000007c06009985 */ /* 0x0007e2000c101b08 */
[C---:B------:R-:W-:Y:S02]  /*14e80*/  IADD3 R12, R248.reuse, 0x30, RZ ;  /* 0x00000030f80c7810 */ /* 0x040fe40007ffe0ff */
[----:B------:R-:W-:-:S02]  /*14e90*/  IADD3 R13, R248, 0x40, RZ ;  /* 0x00000040f80d7810 */ /* 0x000fc40007ffe0ff */
[----:B------:R-:W-:Y:S02]  /*14ea0*/  SHF.R.S32.HI R12, RZ, 0x1f, R12 ;  /* 0x0000001fff0c7819 */ /* 0x000fe4000001140c */
[----:B------:R-:W-:Y:S02]  /*14eb0*/  SHF.R.S32.HI R13, RZ, 0x1f, R13 ;  /* 0x0000001fff0d7819 */ /* 0x000fe4000001140d */
[----:B-1----:R-:W-:-:S04]  /*14ec0*/  @!P0 LEA R2, P3, R10, R0, 0x2 ;  /* 0x000000000a028211 */ /* 0x002fc800078610ff */
[----:B------:R-:W-:Y:S02]  /*14ed0*/  @!P0 LEA.HI.X R3, R10, R4, R11, 0x2, P3 ;  /* 0x000000040a038211 */ /* 0x000fe400018f140b */
[----:B------:R-:W-:Y:S02]  /*14ee0*/  ISETP.GE.AND P3, PT, R246, c[0x0][0x3c8], PT ;  /* 0x0000f200f6007a0c */ /* 0x000fe40003f66270 */
[----:B------:R-:W-:Y:S01]  /*14ef0*/  SHF.R.S32.HI R11, RZ, 0x1f, R247 ;  /* 0x0000001fff0b7819 */ /* 0x000fe200000114f7 */
[----:B------:R1:W-:Y:S01]  /*14f00*/  @!P0 ST.E.64 [R2.64], R120 ;  /* 0x0000007802008985 */ /* 0x0003e2000c101b08 */
[C---:B--2---:R-:W-:Y:S02]  /*14f10*/  @!P4 LEA R8, P0, R247.reuse, R0, 0x2 ;  /* 0x00000000f708c211 */ /* 0x044fe400078010ff */
[----:B------:R-:W-:Y:S02]  /*14f20*/  IADD3 R10, R248, 0x38, RZ ;  /* 0x00000038f80a7810 */ /* 0x000fe40007ffe0ff */
[----:B------:R-:W-:-:S02]  /*14f30*/  @!P4 LEA.HI.X R9, R247, R4, R11, 0x2, P0 ;  /* 0x00000004f709c211 */ /* 0x000fc400000f140b */
[----:B------:R-:W-:Y:S02]  /*14f40*/  ISETP.GE.AND P0, PT, R246, c[0x0][0x3c8], PT ;  /* 0x0000f200f6007a0c */ /* 0x000fe40003f06270 */
[----:B------:R-:W-:Y:S02]  /*14f50*/  ISETP.GE.AND P4, PT, R14, c[0x0][0x3c8], PT ;  /* 0x0000f2000e007a0c */ /* 0x000fe40003f86270 */
[----:B---3--:R-:W-:Y:S02]  /*14f60*/  @!P3 LEA R6, P1, R246, R0, 0x2 ;  /* 0x00000000f606b211 */ /* 0x008fe400078210ff */
[----:B------:R-:W-:Y:S02]  /*14f70*/  ISETP.GE.AND P5, PT, R10, c[0x0][0x3c8], PT ;  /* 0x0000f2000a007a0c */ /* 0x000fe40003fa6270 */
[----:B------:R-:W-:-:S04]  /*14f80*/  IADD3 R11, R248, 0x48, RZ ;  /* 0x00000048f80b7810 */ /* 0x000fc80007ffe0ff */
[----:B------:R-:W-:-:S05]  /*14f90*/  ISETP.GE.AND P3, PT, R11, c[0x0][0x3c8], PT ;  /* 0x0000f2000b007a0c */ /* 0x000fca0003f66270 */
[----:B------:R-:W-:Y:S02]  /*14fa0*/  @!P0 LEA.HI.X R7, R246, R4, R15, 0x2, P1 ;  /* 0x00000004f6078211 */ /* 0x000fe400008f140f */
[----:B------:R-:W-:Y:S02]  /*14fb0*/  ISETP.GE.AND P1, PT, R247, c[0x0][0x3c8], PT ;  /* 0x0000f200f7007a0c */ /* 0x000fe40003f26270 */
[----:B------:R-:W-:Y:S02]  /*14fc0*/  IADD3 R15, R248, 0x58, RZ ;  /* 0x00000058f80f7810 */ /* 0x000fe40007ffe0ff */
[----:B-1----:R-:W-:-:S04]  /*14fd0*/  @!P6 LEA R2, P2, R5, R0, 0x2 ;  /* 0x000000000502e211 */ /* 0x002fc800078410ff */
[----:B------:R-:W-:Y:S02]  /*14fe0*/  @!P6 LEA.HI.X R3, R5, R4, R12, 0x2, P2 ;  /* 0x000000040503e211 */ /* 0x000fe400010f140c */
[C---:B------:R-:W-:Y:S02]  /*14ff0*/  IADD3 R12, R248.reuse, 0x38, RZ ;  /* 0x00000038f80c7810 */ /* 0x040fe40007ffe0ff */
[----:B------:R-:W-:Y:S01]  /*15000*/  IADD3 R5, R248, 0x50, RZ ;  /* 0x00000050f8057810 */ /* 0x000fe20007ffe0ff */
[----:B------:R1:W-:Y:S01]  /*15010*/  @!P1 ST.E.64 [R8.64], R146 ;  /* 0x0000009208009985 */ /* 0x0003e2000c101b08 */
[----:B------:R-:W-:Y:S02]  /*15020*/  SHF.R.S32.HI R12, RZ, 0x1f, R12 ;  /* 0x0000001fff0c7819 */ /* 0x000fe4000001140c */
[----:B------:R-:W-:Y:S01]  /*15030*/  ISETP.GE.AND P1, PT, R15, c[0x0][0x3c8], PT ;  /* 0x0000f2000f007a0c */ /* 0x000fe20003f26270 */
[----:B------:R2:W-:Y:S01]  /*15040*/  @!P0 ST.E.64 [R6.64], R128 ;  /* 0x0000008006008985 */ /* 0x0005e2000c101b08 */
[----:B------:R-:W-:-:S03]  /*15050*/  ISETP.GE.AND P2, PT, R5, c[0x0][0x3c8], PT ;  /* 0x0000f20005007a0c */ /* 0x000fc60003f46270 */
[----:B------:R3:W-:Y:S01]  /*15060*/  @!P6 ST.E.64 [R2.64], R22 ;  /* 0x000000160200e985 */ /* 0x0007e2000c101b08 */
[-C--:B-1----:R-:W-:Y:S02]  /*15070*/  @!P5 LEA R8, P0, R10, R0.reuse, 0x2 ;  /* 0x000000000a08d211 */ /* 0x082fe400078010ff */
[----:B--2---:R-:W-:Y:S02]  /*15080*/  @!P4 LEA R6, P6, R14, R0, 0x2 ;  /* 0x000000000e06c211 */ /* 0x004fe400078c10ff */
[----:B------:R-:W-:Y:S02]  /*15090*/  @!P5 LEA.HI.X R9, R10, R4, R12, 0x2, P0 ;  /* 0x000000040a09d211 */ /* 0x000fe400000f140c */
[C---:B------:R-:W-:Y:S02]  /*150a0*/  IADD3 R12, R248.reuse, 0x48, RZ ;  /* 0x00000048f80c7810 */ /* 0x040fe40007ffe0ff */
[----:B------:R-:W-:Y:S01]  /*150b0*/  IADD3 R10, R248, 0x60, RZ ;  /* 0x00000060f80a7810 */ /* 0x000fe20007ffe0ff */
[----:B------:R1:W-:Y:S01]  /*150c0*/  @!P5 ST.E.64 [R8.64], R150 ;  /* 0x000000960800d985 */ /* 0x0003e2000c101b08 */
[----:B------:R-:W-:-:S05]  /*150d0*/  SHF.R.S32.HI R12, RZ, 0x1f, R12 ;  /* 0x0000001fff0c7819 */ /* 0x000fca000001140c */
[----:B---3--:R-:W-:-:S04]  /*150e0*/  P2R R2, PR, RZ, 0x40 ;  /* 0x00000040ff027803 */ /* 0x008fc80000000000 */
[----:B------:R-:W-:Y:S02]  /*150f0*/  ISETP.NE.AND P0, PT, R2, RZ, PT ;  /* 0x000000ff0200720c */ /* 0x000fe40003f05270 */
[C---:B------:R-:W-:Y:S02]  /*15100*/  @!P3 LEA R2, P6, R11.reuse, R0, 0x2 ;  /* 0x000000000b02b211 */ /* 0x040fe400078c10ff */
[-C--:B------:R-:W-:Y:S02]  /*15110*/  @!P4 LEA.HI.X R7, R14, R4.reuse, R13, 0x2, P0 ;  /* 0x000000040e07c211 */ /* 0x080fe400000f140d */
[----:B------:R-:W-:Y:S02]  /*15120*/  @!P3 LEA.HI.X R3, R11, R4, R12, 0x2, P6 ;  /* 0x000000040b03b211 */ /* 0x000fe400030f140c */
[----:B------:R-:W-:Y:S01]  /*15130*/  IADD3 R12, R248, 0x50, RZ ;  /* 0x00000050f80c7810 */ /* 0x000fe20007ffe0ff */
[----:B------:R2:W-:Y:S01]  /*15140*/  @!P4 ST.E.64 [R6.64], R34 ;  /* 0x000000220600c985 */ /* 0x0005e2000c101b08 */
[----:B------:R-:W-:-:S02]  /*15150*/  ISETP.GE.AND P0, PT, R10, c[0x0][0x3c8], PT ;  /* 0x0000f2000a007a0c */ /* 0x000fc40003f06270 */
[----:B------:R-:W-:Y:S01]  /*15160*/  SHF.R.S32.HI R12, RZ, 0x1f, R12 ;  /* 0x0000001fff0c7819 */ /* 0x000fe2000001140c */
[----:B------:R3:W-:Y:S01]  /*15170*/  @!P3 ST.E.64 [R2.64], R26 ;  /* 0x0000001a0200b985 */ /* 0x0007e2000c101b08 */
[C---:B------:R-:W-:Y:S02]  /*15180*/  IADD3 R13, R248.reuse, 0x58, RZ ;  /* 0x00000058f80d7810 */ /* 0x040fe40007ffe0ff */
[C---:B------:R-:W-:Y:S02]  /*15190*/  IADD3 R11, R248.reuse, 0x68, RZ ;  /* 0x00000068f80b7810 */ /* 0x040fe40007ffe0ff */
[----:B------:R-:W-:Y:S02]  /*151a0*/  SHF.R.S32.HI R13, RZ, 0x1f, R13 ;  /* 0x0000001fff0d7819 */ /* 0x000fe4000001140d */
[----:B-1----:R-:W-:Y:S02]  /*151b0*/  @!P2 LEA R8, P3, R5, R0, 0x2 ;  /* 0x000000000508a211 */ /* 0x002fe400078610ff */
[----:B------:R-:W-:-:S02]  /*151c0*/  IADD3 R14, R248, 0x70, RZ ;  /* 0x00000070f80e7810 */ /* 0x000fc40007ffe0ff */
[----:B------:R-:W-:Y:S02]  /*151d0*/  @!P2 LEA.HI.X R9, R5, R4, R12, 0x2, P3 ;  /* 0x000000040509a211 */ /* 0x000fe400018f140c */
[C---:B------:R-:W-:Y:S02]  /*151e0*/  IADD3 R5, R248.reuse, 0x78, RZ ;  /* 0x00000078f8057810 */ /* 0x040fe40007ffe0ff */
[----:B------:R-:W-:Y:S01]  /*151f0*/  IADD3 R12, R248, 0x60, RZ ;  /* 0x00000060f80c7810 */ /* 0x000fe20007ffe0ff */
[----:B------:R1:W-:Y:S01]  /*15200*/  @!P2 ST.E.64 [R8.64], R158 ;  /* 0x0000009e0800a985 */ /* 0x0003e2000c101b08 */
[----:B------:R-:W-:Y:S02]  /*15210*/  ISETP.GE.AND P5, PT, R11, c[0x0][0x3c8], PT ;  /* 0x0000f2000b007a0c */ /* 0x000fe40003fa6270 */
[----:B------:R-:W-:Y:S02]  /*15220*/  SHF.R.S32.HI R12, RZ, 0x1f, R12 ;  /* 0x0000001fff0c7819 */ /* 0x000fe4000001140c */
[----:B------:R-:W-:-:S02]  /*15230*/  ISETP.GE.AND P4, PT, R14, c[0x0][0x3c8], PT ;  /* 0x0000f2000e007a0c */ /* 0x000fc40003f86270 */
[----:B--2---:R-:W-:-:S13]  /*15240*/  @!P1 LEA R6, P6, R15, R0, 0x2 ;  /* 0x000000000f069211 */ /* 0x004fda00078c10ff */
[----:B---3--:R-:W-:-:S04]  /*15250*/  P2R R2, PR, RZ, 0x40 ;  /* 0x00000040ff027803 */ /* 0x008fc80000000000 */
[----:B------:R-:W-:Y:S02]  /*15260*/  ISETP.NE.AND P3, PT, R2, RZ, PT ;  /* 0x000000ff0200720c */ /* 0x000fe40003f65270 */
[C---:B------:R-:W-:Y:S02]  /*15270*/  @!P0 LEA R2, P6, R10.reuse, R0, 0x2 ;  /* 0x000000000a028211 */ /* 0x040fe400078c10ff */
[-C--:B------:R-:W-:Y:S02]  /*15280*/  @!P1 LEA.HI.X R7, R15, R4.reuse, R13, 0x2, P3 ;  /* 0x000000040f079211 */ /* 0x080fe400018f140d */
[----:B------:R-:W-:Y:S02]  /*15290*/  ISETP.GE.AND P3, PT, R5, c[0x0][0x3c8], PT ;  /* 0x0000f20005007a0c */ /* 0x000fe40003f66270 */
[----:B------:R-:W-:Y:S01]  /*152a0*/  @!P0 LEA.HI.X R3, R10, R4, R12, 0x2, P6 ;  /* 0x000000040a038211 */ /* 0x000fe200030f140c */
[----:B------:R2:W-:Y:S01]  /*152b0*/  @!P1 ST.E.64 [R6.64], R42 ;  /* 0x0000002a06009985 */ /* 0x0005e2000c101b08 */
[----:B------:R-:W-:-:S02]  /*152c0*/  IADD3 R12, R248, 0x68, RZ ;  /* 0x00000068f80c7810 */ /* 0x000fc40007ffe0ff */
[C---:B------:R-:W-:Y:S01]  /*152d0*/  IADD3 R13, R248.reuse, 0x88, RZ ;  /* 0x00000088f80d7810 */ /* 0x040fe20007ffe0ff */
[----:B------:R3:W-:Y:S01]  /*152e0*/  @!P0 ST.E.64 [R2.64], R30 ;  /* 0x0000001e02008985 */ /* 0x0007e2000c101b08 */
[C---:B-1----:R-:W-:Y:S02]  /*152f0*/  @!P5 LEA R8, P0, R11.reuse, R0, 0x2 ;  /* 0x000000000b08d211 */ /* 0x042fe400078010ff */
[----:B------:R-:W-:Y:S02]  /*15300*/  SHF.R.S32.HI R12, RZ, 0x1f, R12 ;  /* 0x0000001fff0c7819 */ /* 0x000fe4000001140c */
[----:B------:R-:W-:Y:S02]  /*15310*/  IADD3 R15, R248, 0x70, RZ ;  /* 0x00000070f80f7810 */ /* 0x000fe40007ffe0ff */
[----:B------:R-:W-:Y:S02]  /*15320*/  @!P5 LEA.HI.X R9, R11, R4, R12, 0x2, P0 ;  /* 0x000000040b09d211 */ /* 0x000fe400000f140c */
[----:B------:R-:W-:-:S02]  /*15330*/  SHF.R.S32.HI R15, RZ, 0x1f, R15 ;  /* 0x0000001fff0f7819 */ /* 0x000fc4000001140f */
[C---:B------:R-:W-:Y:S01]  /*15340*/  IADD3 R12, R248.reuse, 0x78, RZ ;  /* 0x00000078f80c7810 */ /* 0x040fe20007ffe0ff */
[----:B------:R1:W-:Y:S01]  /*15350*/  @!P5 ST.E.64 [R8.64], R168 ;  /* 0x000000a80800d985 */ /* 0x0003e2000c101b08 */
[----:B------:R-:W-:Y:S02]  /*15360*/  IADD3 R10, R248, 0x80, RZ ;  /* 0x00000080f80a7810 */ /* 0x000fe40007ffe0ff */
[----:B------:R-:W-:Y:S02]  /*15370*/  SHF.R.S32.HI R12, RZ, 0x1f, R12 ;  /* 0x0000001fff0c7819 */ /* 0x000fe4000001140c */
[----:B------:R-:W-:Y:S02]  /*15380*/  ISETP.GE.AND P2, PT, R10, c[0x0][0x3c8], PT ;  /* 0x0000f2000a007a0c */ /* 0x000fe40003f46270 */
[----:B------:R-:W-:-:S04]  /*15390*/  IADD3 R11, R248, 0x90, RZ ;  /* 0x00000090f80b7810 */ /* 0x000fc80007ffe0ff */
[----:B------:R-:W-:Y:S02]  /*153a0*/  ISETP.GE.AND P0, PT, R11, c[0x0][0x3c8], PT ;  /* 0x0000f2000b007a0c */ /* 0x000fe40003f06270 */
[CC--:B--2---:R-:W-:Y:S02]  /*153b0*/  @!P4 LEA R6, P6, R14.reuse, R0.reuse, 0x2 ;  /* 0x000000000e06c211 */ /* 0x0c4fe400078c10ff */
[----:B---3--:R-:W-:Y:S02]  /*153c0*/  @!P3 LEA R2, P1, R5, R0, 0x2 ;  /* 0x000000000502b211 */ /* 0x008fe400078210ff */
[----:B------:R-:W-:Y:S02]  /*153d0*/  @!P4 LEA.HI.X R7, R14, R4, R15, 0x2, P6 ;  /* 0x000000040e07c211 */ /* 0x000fe400030f140f */
[C---:B------:R-:W-:Y:S02]  /*153e0*/  IADD3 R14, R248.reuse, 0xa0, RZ ;  /* 0x000000a0f80e7810 */ /* 0x040fe40007ffe0ff */
[----:B------:R-:W-:Y:S01]  /*153f0*/  IADD3 R15, R248, 0x88, RZ ;  /* 0x00000088f80f7810 */ /* 0x000fe20007ffe0ff */
[----:B------:R2:W-:Y:S01]  /*15400*/  @!P4 ST.E.64 [R6.64], R50 ;  /* 0x000000320600c985 */ /* 0x0005e2000c101b08 */
[----:B------:R-:W-:-:S02]  /*15410*/  ISETP.GE.AND P4, PT, R14, c[0x0][0x3c8], PT ;  /* 0x0000f2000e007a0c */ /* 0x000fc40003f86270 */
[----:B------:R-:W-:-:S03]  /*15420*/  SHF.R.S32.HI R15, RZ, 0x1f, R15 ;  /* 0x0000001fff0f7819 */ /* 0x000fc6000001140f */
[----:B------:R-:W-:Y:S02]  /*15430*/  P2R R3, PR, RZ, 0x2 ;  /* 0x00000002ff037803 */ /* 0x000fe40000000000 */
[----:B------:R-:W-:Y:S02]  /*15440*/  ISETP.GE.AND P1, PT, R13, c[0x0][0x3c8], PT ;  /* 0x0000f2000d007a0c */ /* 0x000fe40003f26270 */
[----:B------:R-:W-:-:S04]  /*15450*/  ISETP.NE.AND P6, PT, R3, RZ, PT ;  /* 0x000000ff0300720c */ /* 0x000fc80003fc5270 */
[----:B------:R-:W-:Y:S02]  /*15460*/  @!P3 LEA.HI.X R3, R5, R4, R12, 0x2, P6 ;  /* 0x000000040503b211 */ /* 0x000fe400030f140c */
[C---:B------:R-:W-:Y:S02]  /*15470*/  IADD3 R12, R248.reuse, 0x80, RZ ;  /* 0x00000080f80c7810 */ /* 0x040fe40007ffe0ff */
[----:B------:R-:W-:Y:S01]  /*15480*/  IADD3 R5, R248, 0x98, RZ ;  /* 0x00000098f8057810 */ /* 0x000fe20007ffe0ff */
[----:B------:R3:W-:Y:S01]  /*15490*/  @!P3 ST.E.64 [R2.64], R38 ;  /* 0x000000260200b985 */ /* 0x0007e2000c101b08 */
[----:B-1----:R-:W-:Y:S02]  /*154a0*/  @!P2 LEA R8, P3, R10, R0, 0x2 ;  /* 0x000000000a08a211 */ /* 0x002fe400078610ff */
[----:B------:R-:W-:Y:S02]  /*154b0*/  SHF.R.S32.HI R12, RZ, 0x1f, R12 ;  /* 0x0000001fff0c7819 */ /* 0x000fe4000001140c */
[----:B------:R-:W-:-:S02]  /*154c0*/  ISETP.GE.AND P5, PT, R5, c[0x0][0x3c8], PT ;  /* 0x0000f20005007a0c */ /* 0x000fc40003fa6270 */
[----:B------:R-:W-:Y:S02]  /*154d0*/  @!P2 LEA.HI.X R9, R10, R4, R12, 0x2, P3 ;  /* 0x000000040a09a211 */ /* 0x000fe400018f140c */
[C---:B------:R-:W-:Y:S02]  /*154e0*/  IADD3 R12, R248.reuse, 0x90, RZ ;  /* 0x00000090f80c7810 */ /* 0x040fe40007ffe0ff */
[----:B--2---:R-:W-:Y:S01]  /*154f0*/  @!P1 LEA R6, P6, R13, R0, 0x2 ;  /* 0x000000000d069211 */ /* 0x004fe200078c10ff */
[----:B------:R1:W-:Y:S01]  /*15500*/  @!P2 ST.E.64 [R8.64], R170 ;  /* 0x000000aa0800a985 */ /* 0x0003e2000c101b08 */
[----:B------:R-:W-:Y:S02]  /*15510*/  SHF.R.S32.HI R12, RZ, 0x1f, R12 ;  /* 0x0000001fff0c7819 */ /* 0x000fe4000001140c */
[----:B------:R-:W-:-:S09]  /*15520*/  IADD3 R10, R248, 0xa8, RZ ;  /* 0x000000a8f80a7810 */ /* 0x000fd20007ffe0ff */
[----:B---3--:R-:W-:-:S04]  /*15530*/  P2R R2, PR, RZ, 0x40 ;  /* 0x00000040ff027803 */ /* 0x008fc80000000000 */
[----:B------:R-:W-:Y:S02]  /*15540*/  ISETP.NE.AND P3, PT, R2, RZ, PT ;  /* 0x000000ff0200720c */ /* 0x000fe40003f65270 */
[----:B------:R-:W-:Y:S02]  /*15550*/  @!P0 LEA R2, P6, R11, R0, 0x2 ;  /* 0x000000000b028211 */ /* 0x000fe400078c10ff */
[-C--:B------:R-:W-:Y:S02]  /*15560*/  @!P1 LEA.HI.X R7, R13, R4.reuse, R15, 0x2, P3 ;  /* 0x000000040d079211 */ /* 0x080fe400018f140f */
[----:B------:R-:W-:Y:S02]  /*15570*/  @!P0 LEA.HI.X R3, R11, R4, R12, 0x2, P6 ;  /* 0x000000040b038211 */ /* 0x000fe400030f140c */
[C---:B------:R-:W-:Y:S01]  /*15580*/  IADD3 R12, R248.reuse, 0x98, RZ ;  /* 0x00000098f80c7810 */ /* 0x040fe20007ffe0ff */
[----:B------:R2:W-:Y:S01]  /*15590*/  @!P1 ST.E.64 [R6.64], R58 ;  /* 0x0000003a06009985 */ /* 0x0005e2000c101b08 */
[----:B------:R-:W-:-:S02]  /*155a0*/  IADD3 R13, R248, 0xb8, RZ ;  /* 0x000000b8f80d7810 */ /* 0x000fc40007ffe0ff */
[----:B------:R-:W-:Y:S01]  /*155b0*/  ISETP.GE.AND P3, PT, R10, c[0x0][0x3c8], PT ;  /* 0x0000f2000a007a0c */ /* 0x000fe20003f66270 */
[----:B------:R3:W-:Y:S01]  /*155c0*/  @!P0 ST.E.64 [R2.64], R46 ;  /* 0x0000002e02008985 */ /* 0x0007e2000c101b08 */
[----:B-1----:R-:W-:Y:S02]  /*155d0*/  @!P5 LEA R8, P0, R5, R0, 0x2 ;  /* 0x000000000508d211 */ /* 0x002fe400078010ff */
[----:B------:R-:W-:Y:S02]  /*155e0*/  SHF.R.S32.HI R12, RZ, 0x1f, R12 ;  /* 0x0000001fff0c7819 */ /* 0x000fe4000001140c */
[----:B------:R-:W-:Y:S02]  /*155f0*/  IADD3 R15, R248, 0xa0, RZ ;  /* 0x000000a0f80f7810 */ /* 0x000fe40007ffe0ff */
[----:B------:R-:W-:Y:S02]  /*15600*/  ISETP.GE.AND P1, PT, R13, c[0x0][0x3c8], PT ;  /* 0x0000f2000d007a0c */ /* 0x000fe40003f26270 */
[----:B------:R-:W-:-:S02]  /*15610*/  @!P5 LEA.HI.X R9, R5, R4, R12, 0x2, P0 ;  /* 0x000000040509d211 */ /* 0x000fc400000f140c */
[C---:B------:R-:W-:Y:S02]  /*15620*/  IADD3 R11, R248.reuse, 0xb0, RZ ;  /* 0x000000b0f80b7810 */ /* 0x040fe40007ffe0ff */
[----:B------:R-:W-:Y:S01]  /*15630*/  SHF.R.S32.HI R15, RZ, 0x1f, R15 ;  /* 0x0000001fff0f7819 */ /* 0x000fe2000001140f */
[----:B------:R1:W-:Y:S01]  /*15640*/  @!P5 ST.E.64 [R8.64], R172 ;  /* 0x000000ac0800d985 */ /* 0x0003e2000c101b08 */
[C---:B------:R-:W-:Y:S02]  /*15650*/  IADD3 R12, R248.reuse, 0xa8, RZ ;  /* 0x000000a8f80c7810 */ /* 0x040fe40007ffe0ff */
[----:B------:R-:W-:Y:S02]  /*15660*/  ISETP.GE.AND P2, PT, R11, c[0x0][0x3c8], PT ;  /* 0x0000f2000b007a0c */ /* 0x000fe40003f46270 */
[----:B------:R-:W-:Y:S02]  /*15670*/  SHF.R.S32.HI R12, RZ, 0x1f, R12 ;  /* 0x0000001fff0c7819 */ /* 0x000fe4000001140c */
[----:B------:R-:W-:-:S02]  /*15680*/  IADD3 R5, R248, 0xc0, RZ ;  /* 0x000000c0f8057810 */ /* 0x000fc40007ffe0ff */
[----:B--2---:R-:W-:-:S13]  /*15690*/  @!P4 LEA R6, P6, R14, R0, 0x2 ;  /* 0x000000000e06c211 */ /* 0x004fda00078c10ff */
[----:B---3--:R-:W-:-:S04]  /*156a0*/  P2R R2, PR, RZ, 0x40 ;  /* 0x00000040ff027803 */ /* 0x008fc80000000000 */
[----:B------:R-:W-:Y:S02]  /*156b0*/  ISETP.NE.AND P0, PT, R2, RZ, PT ;  /* 0x000000ff0200720c */ /* 0x000fe40003f05270 */
[----:B------:R-:W-:Y:S02]  /*156c0*/  @!P3 LEA R2, P6, R10, R0, 0x2 ;  /* 0x000000000a02b211 */ /* 0x000fe400078c10ff */
[-C--:B------:R-:W-:Y:S02]  /*156d0*/  @!P4 LEA.HI.X R7, R14, R4.reuse, R15, 0x2, P0 ;  /* 0x000000040e07c211 */ /* 0x080fe400000f140f */
[----:B------:R-:W-:Y:S02]  /*156e0*/  @!P3 LEA.HI.X R3, R10, R4, R12, 0x2, P6 ;  /* 0x000000040a03b211 */ /* 0x000fe400030f140c */
[----:B------:R-:W-:Y:S01]  /*156f0*/  ISETP.GE.AND P0, PT, R5, c[0x0][0x3c8], PT ;  /* 0x0000f20005007a0c */ /* 0x000fe20003f06270 */
[----:B------:R2:W-:Y:S01]  /*15700*/  @!P4 ST.E.64 [R6.64], R70 ;  /* 0x000000460600c985 */ /* 0x0005e2000c101b08 */
[----:B------:R-:W-:-:S02]  /*15710*/  IADD3 R14, R248, 0xb0, RZ ;  /* 0x000000b0f80e7810 */ /* 0x000fc40007ffe0ff */
[----:B------:R-:W-:Y:S01]  /*15720*/  IADD3 R12, R248, 0xc8, RZ ;  /* 0x000000c8f80c7810 */ /* 0x000fe20007ffe0ff */
[----:B------:R3:W-:Y:S01]  /*15730*/  @!P3 ST.E.64 [R2.64], R54 ;  /* 0x000000360200b985 */ /* 0x0007e2000c101b08 */
[C---:B-1----:R-:W-:Y:S02]  /*15740*/  @!P2 LEA R8, P3, R11.reuse, R0, 0x2 ;  /* 0x000000000b08a211 */ /* 0x042fe400078610ff */
[----:B------:R-:W-:Y:S02]  /*15750*/  SHF.R.S32.HI R14, RZ, 0x1f, R14 ;  /* 0x0000001fff0e7819 */ /* 0x000fe4000001140e */
[----:B------:R-:W-:Y:S02]  /*15760*/  ISETP.GE.AND P5, PT, R12, c[0x0][0x3c8], PT ;  /* 0x0000f2000c007a0c */ /* 0x000fe40003fa6270 */
[----:B------:R-:W-:Y:S02]  /*15770*/  @!P2 LEA.HI.X R9, R11, R4, R14, 0x2, P3 ;  /* 0x000000040b09a211 */ /* 0x000fe400018f140e */
[----:B------:R-:W-:-:S02]  /*15780*/  IADD3 R11, R248, 0xc0, RZ ;  /* 0x000000c0f80b7810 */ /* 0x000fc40007ffe0ff */
[C---:B------:R-:W-:Y:S01]  /*15790*/  IADD3 R14, R248.reuse, 0xb8, RZ ;  /* 0x000000b8f80e7810 */ /* 0x040fe20007ffe0ff */
[----:B------:R-:W-:Y:S01]  /*157a0*/  @!P2 ST.E.64 [R8.64], R94 ;  /* 0x0000005e0800a985 */ /* 0x000fe2000c101b08 */
[----:B------:R-:W-:Y:S02]  /*157b0*/  IADD3 R10, R248, 0xd0, RZ ;  /* 0x000000d0f80a7810 */ /* 0x000fe40007ffe0ff */
[----:B------:R-:W-:Y:S02]  /*157c0*/  SHF.R.S32.HI R11, RZ, 0x1f, R11 ;  /* 0x0000001fff0b7819 */ /* 0x000fe4000001140b */
[----:B------:R-:W-:Y:S02]  /*157d0*/  SHF.R.S32.HI R14, RZ, 0x1f, R14 ;  /* 0x0000001fff0e7819 */ /* 0x000fe4000001140e */
[----:B------:R-:W-:Y:S02]  /*157e0*/  ISETP.GE.AND P2, PT, R252, c[0x0][0x3c8], PT ;  /* 0x0000f200fc007a0c */ /* 0x000fe40003f46270 */
[----:B--2---:R-:W-:-:S02]  /*157f0*/  @!P1 LEA R6, P4, R13, R0, 0x2 ;  /* 0x000000000d069211 */ /* 0x004fc400078810ff */
[----:B---3--:R-:W-:-:S11]  /*15800*/  @!P0 LEA R2, P6, R5, R0, 0x2 ;  /* 0x0000000005028211 */ /* 0x008fd600078c10ff */
[----:B------:R-:W-:Y:S02]  /*15810*/  P2R R3, PR, RZ, 0x10 ;  /* 0x00000010ff037803 */ /* 0x000fe40000000000 */
[----:B------:R-:W-:Y:S02]  /*15820*/  ISETP.GE.AND P4, PT, R10, c[0x0][0x3c8], PT ;  /* 0x0000f2000a007a0c */ /* 0x000fe40003f86270 */
[----:B------:R-:W-:Y:S02]  /*15830*/  ISETP.NE.AND P3, PT, R3, RZ, PT ;  /* 0x000000ff0300720c */ /* 0x000fe40003f65270 */
[-C--:B------:R-:W-:Y:S02]  /*15840*/  @!P0 LEA.HI.X R3, R5, R4.reuse, R11, 0x2, P6 ;  /* 0x0000000405038211 */ /* 0x080fe400030f140b */
[----:B------:R-:W-:Y:S02]  /*15850*/  @!P1 LEA.HI.X R7, R13, R4, R14, 0x2, P3 ;  /* 0x000000040d079211 */ /* 0x000fe400018f140e */
[----:B------:R-:W-:-:S02]  /*15860*/  IADD3 R5, R248, 0xd8, RZ ;  /* 0x000000d8f8057810 */ /* 0x000fc40007ffe0ff */
[C---:B------:R-:W-:Y:S01]  /*15870*/  IADD3 R13, R248.reuse, 0xc8, RZ ;  /* 0x000000c8f80d7810 */ /* 0x040fe20007ffe0ff */
[----:B------:R1:W-:Y:S01]  /*15880*/  @!P1 ST.E.64 [R6.64], R78 ;  /* 0x0000004e06009985 */ /* 0x0003e2000c101b08 */
[----:B------:R-:W-:Y:S02]  /*15890*/  ISETP.GE.AND P3, PT, R5, c[0x0][0x3c8], PT ;  /* 0x0000f20005007a0c */ /* 0x000fe40003f66270 */
[----:B------:R-:W-:Y:S01]  /*158a0*/  SHF.R.S32.HI R13, RZ, 0x1f, R13 ;  /* 0x0000001fff0d7819 */ /* 0x000fe2000001140d */
[----:B------:R2:W-:Y:S01]  /*158b0*/  @!P0 ST.E.64 [R2.64], R62 ;  /* 0x0000003e02008985 */ /* 0x0005e2000c101b08 */
[----:B------:R-:W-:Y:S02]  /*158c0*/  IADD3 R11, R248, 0xd0, RZ ;  /* 0x000000d0f80b7810 */ /* 0x000fe40007ffe0ff */
[----:B------:R-:W-:Y:S02]  /*158d0*/  ISETP.GE.AND P1, PT, R251, c[0x0][0x3c8], PT ;  /* 0x0000f200fb007a0c */ /* 0x000fe40003f26270 */
[----:B------:R-:W-:-:S02]  /*158e0*/  SHF.R.S32.HI R11, RZ, 0x1f, R11 ;  /* 0x0000001fff0b7819 */ /* 0x000fc4000001140b */
[----:B-1----:R-:W-:-:S04]  /*158f0*/  @!P5 LEA R6, P0, R12, R0, 0x2 ;  /* 0x000000000c06d211 */ /* 0x002fc800078010ff */
[----:B------:R-:W-:Y:S02]  /*15900*/  @!P5 LEA.HI.X R7, R12, R4, R13, 0x2, P0 ;  /* 0x000000040c07d211 */ /* 0x000fe400000f140d */
[----:B--2---:R-:W-:Y:S02]  /*15910*/  @!P4 LEA R2, P6, R10, R0, 0x2 ;  /* 0x000000000a02c211 */ /* 0x004fe400078c10ff */
[----:B------:R-:W-:Y:S01]  /*15920*/  ISETP.GE.AND P0, PT, R250, c[0x0][0x3c8], PT ;  /* 0x0000f200fa007a0c */ /* 0x000fe20003f06270 */
[----:B------:R-:W-:Y:S01]  /*15930*/  @!P5 ST.E.64 [R6.64], R82 ;  /* 0x000000520600d985 */ /* 0x000fe2000c101b08 */
[----:B------:R-:W-:Y:S02]  /*15940*/  @!P4 LEA.HI.X R3, R10, R4, R11, 0x2, P6 ;  /* 0x000000040a03c211 */ /* 0x000fe400030f140b */
[-C--:B------:R-:W-:Y:S02]  /*15950*/  @!P3 LEA R10, P5, R5, R0.reuse, 0x2 ;  /* 0x00000000050ab211 */ /* 0x080fe400078a10ff */
[----:B------:R-:W-:Y:S01]  /*15960*/  IADD3 R12, R248, 0xd8, RZ ;  /* 0x000000d8f80c7810 */ /* 0x000fe20007ffe0ff */
[----:B------:R1:W-:Y:S01]  /*15970*/  @!P4 ST.E.64 [R2.64], R86 ;  /* 0x000000560200c985 */ /* 0x0003e2000c101b08 */
[----:B------:R-:W-:-:S02]  /*15980*/  @!P2 LEA R8, P6, R252, R0, 0x2 ;  /* 0x00000000fc08a211 */ /* 0x000fc400078c10ff */
[----:B------:R-:W-:Y:S02]  /*15990*/  SHF.R.S32.HI R12, RZ, 0x1f, R12 ;  /* 0x0000001fff0c7819 */ /* 0x000fe4000001140c */
[----:B------:R-:W-:-:S04]  /*159a0*/  SHF.R.S32.HI R13, RZ, 0x1f, R252 ;  /* 0x0000001fff0d7819 */ /* 0x000fc800000114fc */
[----:B------:R-:W-:Y:S02]  /*159b0*/  @!P2 LEA.HI.X R9, R252, R4, R13, 0x2, P6 ;  /* 0x00000004fc09a211 */ /* 0x000fe400030f140d */
[----:B-1----:R-:W-:Y:S02]  /*159c0*/  P2R R2, PR, RZ, 0x20 ;  /* 0x00000020ff027803 */ /* 0x002fe40000000000 */
[----:B------:R-:W-:Y:S02]  /*159d0*/  @!P1 LEA R6, P5, R251, R0, 0x2 ;  /* 0x00000000fb069211 */ /* 0x000fe400078a10ff */
[----:B------:R-:W-:-:S04]  /*159e0*/  ISETP.NE.AND P4, PT, R2, RZ, PT ;  /* 0x000000ff0200720c */ /* 0x000fc80003f85270 */
[----:B------:R-:W-:Y:S02]  /*159f0*/  @!P3 LEA.HI.X R11, R5, R4, R12, 0x2, P4 ;  /* 0x00000004050bb211 */ /* 0x000fe400020f140c */
[----:B------:R-:W-:Y:S02]  /*15a00*/  SHF.R.S32.HI R12, RZ, 0x1f, R251 ;  /* 0x0000001fff0c7819 */ /* 0x000fe400000114fb */
[----:B------:R-:W-:Y:S01]  /*15a10*/  SHF.R.S32.HI R5, RZ, 0x1f, R250 ;  /* 0x0000001fff057819 */ /* 0x000fe200000114fa */
[----:B------:R1:W-:Y:S01]  /*15a20*/  @!P3 ST.E.64 [R10.64], R102 ;  /* 0x000000660a00b985 */ /* 0x0003e2000c101b08 */
[C---:B------:R-:W-:Y:S02]  /*15a30*/  @!P0 LEA R2, P4, R250.reuse, R0, 0x2 ;  /* 0x00000000fa028211 */ /* 0x040fe400078810ff */
[-C--:B------:R-:W-:Y:S01]  /*15a40*/  @!P1 LEA.HI.X R7, R251, R4.reuse, R12, 0x2, P5 ;  /* 0x00000004fb079211 */ /* 0x080fe200028f140c */
[----:B------:R1:W-:Y:S01]  /*15a50*/  @!P2 ST.E.64 [R8.64], R98 ;  /* 0x000000620800a985 */ /* 0x0003e2000c101b08 */
[----:B------:R-:W-:-:S03]  /*15a60*/  @!P0 LEA.HI.X R3, R250, R4, R5, 0x2, P4 ;  /* 0x00000004fa038211 */ /* 0x000fc600020f1405 */
[----:B------:R1:W-:Y:S04]  /*15a70*/  @!P1 ST.E.64 [R6.64], R90 ;  /* 0x0000005a06009985 */ /* 0x0003e8000c101b08 */
[----:B------:R1:W-:Y:S01]  /*15a80*/  @!P0 ST.E.64 [R2.64], R74 ;  /* 0x0000004a02008985 */ /* 0x0003e2000c101b08 */
[----:B------:R-:W-:-:S13]  /*15a90*/  ISETP.GE.AND P0, PT, R249, c[0x0][0x3c8], PT ;  /* 0x0000f200f9007a0c */ /* 0x000fda0003f06270 */
[----:B------:R-:W-:Y:S05]  /*15aa0*/  @P0 BRA `(.L_x_294) ;  /* 0x00000d1000000947 */ /* 0x000fea0003800000 */
[----:B------:R-:W-:Y:S02]  /*15ab0*/  SHF.R.S32.HI R5, RZ, 0x1f, R249 ;  /* 0x0000001fff057819 */ /* 0x000fe400000114f9 */
[----:B-1----:R-:W-:-:S04]  /*15ac0*/  LEA R2, P0, R249, R0, 0x2 ;  /* 0x00000000f9027211 */ /* 0x002fc800078010ff */
[----:B------:R-:W-:-:S05]  /*15ad0*/  LEA.HI.X R3, R249, R4, R5, 0x2, P0 ;  /* 0x00000004f9037211 */ /* 0x000fca00000f1405 */
[----:B------:R1:W-:Y:S01]  /*15ae0*/  ST.E.64 [R2.64], R66 ;  /* 0x0000004202007985 */ /* 0x0003e2000c101b08 */
[----:B------:R-:W-:Y:S05]  /*15af0*/  BRA `(.L_x_294) ;  /* 0x00000cc000007947 */ /* 0x000fea0003800000 */
.L_x_279:
[----:B------:R-:W-:Y:S01]  /*15b00*/  ISETP.NE.U32.AND P0, PT, RZ, c[0x0][0x508], PT ;  /* 0x00014200ff007a0c */ /* 0x000fe20003f05070 */
[----:B------:R-:W-:Y:S01]  /*15b10*/  IMAD.MOV.U32 R6, RZ, RZ, RZ ;  /* 0x000000ffff067224 */ /* 0x000fe200078e00ff */
[----:B------:R-:W-:Y:S01]  /*15b20*/  ISETP.NE.U32.AND P3, PT, RZ, c[0x0][0x500], PT ;  /* 0x00014000ff007a0c */ /* 0x000fe20003f65070 */
[----:B------:R-:W-:Y:S01]  /*15b30*/  IMAD.MOV.U32 R20, RZ, RZ, c[0x0][0x388] ;  /* 0x0000e200ff147624 */ /* 0x000fe200078e00ff */
[----:B------:R-:W-:Y:S02]  /*15b40*/  ISETP.NE.AND.EX P2, PT, RZ, c[0x0][0x50c], PT, P0 ;  /* 0x00014300ff007a0c */ /* 0x000fe40003f45300 */
[----:B------:R-:W-:Y:S02]  /*15b50*/  ISETP.NE.AND.EX P3, PT, RZ, c[0x0][0x504], PT, P3 ;  /* 0x00014100ff007a0c */ /* 0x000fe40003f65330 */
[----:B------:R-:W-:-:S04]  /*15b60*/  IADD3 R2, P1, R227, c[0x0][0x500], RZ ;  /* 0x00014000e3027a10 */ /* 0x000fc80007f3e0ff */
[----:B------:R-:W-:-:S05]  /*15b70*/  IADD3.X R3, R232, c[0x0][0x504], RZ, P1, !PT ;  /* 0x00014100e8037a10 */ /* 0x000fca0000ffe4ff */
[----:B-1----:R-:W-:Y:S02]  /*15b80*/  @P2 IADD3 R4, P0, R227, c[0x0][0x508], RZ ;  /* 0x00014200e3042a10 */ /* 0x002fe40007f1e0ff */
[----:B------:R1:W5:Y:S02]  /*15b90*/  @P3 LDG.E R6, [R2.64] ;  /* 0x0000000802063981 */ /* 0x000364000c1e1900 */
[----:B------:R-:W-:-:S05]  /*15ba0*/  @P2 IADD3.X R5, R232, c[0x0][0x50c], RZ, P0, !PT ;  /* 0x00014300e8052a10 */ /* 0x000fca00007fe4ff */
[----:B------:R1:W5:Y:S01]  /*15bb0*/  @P2 LDG.E R20, [R4.64] ;  /* 0x0000000804142981 */ /* 0x000362000c1e1900 */
[----:B------:R-:W-:-:S04]  /*15bc0*/  ISETP.NE.AND P0, PT, R238, RZ, PT ;  /* 0x000000ffee00720c */ /* 0x000fc80003f05270 */
[----:B------:R-:W-:Y:S01]  /*15bd0*/  SEL R19, R238, c[0x0][0x3d4], P0 ;  /* 0x0000f500ee137a07 */ /* 0x000fe20000000000 */
[----:B------:R-:W-:Y:S05]  /*15be0*/  @P2 BRA `(.L_x_300) ;  /* 0x0000004000002947 */ /* 0x000fea0003800000 */
[----:B------:R-:W-:Y:S05]  /*15bf0*/  @!P3 BRA `(.L_x_300) ;  /* 0x000000300000b947 */ /* 0x000fea0003800000 */
[----:B------:R2:W3:Y:S04]  /*15c00*/  LDG.E R0, [R2.64] ;  /* 0x0000000802007981 */ /* 0x0004e8000c1e1900 */
[----:B-12---:R-:W3:Y:S02]  /*15c10*/  LDG.E R2, [R2.64+0x4] ;  /* 0x0000040802027981 */ /* 0x006ee4000c1e1900 */
[----:B---3-5:R-:W-:Y:S02]  /*15c20*/  IADD3 R20, -R0, R2, RZ ;  /* 0x0000000200147210 */ /* 0x028fe40007ffe1ff */
.L_x_300:
[----:B-1----:R-:W1:Y:S01]  /*15c30*/  S2R R2, SR_TID.X ;  /* 0x0000000000027919 */ /* 0x002e620000002100 */
[----:B------:R-:W-:Y:S01]  /*15c40*/  BSSY B0, `(.L_x_301) ;  /* 0x0000036000007945 */ /* 0x000fe20003800000 */
[----:B------:R-:W-:Y:S02]  /*15c50*/  LOP3.LUT R12, R230, 0xffff, RZ, 0xc0, !PT ;  /* 0x0000ffffe60c7812 */ /* 0x000fe400078ec0ff */
[----:B------:R-:W-:-:S02]  /*15c60*/  SEL R13, R233, RZ, !P3 ;  /* 0x000000ffe90d7207 */ /* 0x000fc40005800000 */
[----:B------:R-:W-:Y:S02]  /*15c70*/  SEL R21, R235, RZ, !P3 ;  /* 0x000000ffeb157207 */ /* 0x000fe40005800000 */
[----:B-----5:R-:W-:Y:S02]  /*15c80*/  SHF.R.S32.HI R18, RZ, 0x1f, R6 ;  /* 0x0000001fff127819 */ /* 0x020fe40000011406 */
[----:B-1----:R-:W-:-:S13]  /*15c90*/  ISETP.GT.AND P0, PT, R2, 0x7f, PT ;  /* 0x0000007f0200780c */ /* 0x002fda0003f04270 */
[----:B------:R-:W-:Y:S05]  /*15ca0*/  @P0 BRA `(.L_x_302) ;  /* 0x000002f000000947 */ /* 0x000fea0003800000 */
[----:B------:R-:W-:Y:S01]  /*15cb0*/  IMAD R0, R20, c[0x0][0x4e8], RZ ;  /* 0x00013a0014007a24 */ /* 0x000fe200078e02ff */
[----:B------:R-:W-:-:S04]  /*15cc0*/  LEA R16, R229, R2, 0x7 ;  /* 0x00000002e5107211 */ /* 0x000fc800078e38ff */
[----:B------:R-:W-:-:S13]  /*15cd0*/  ISETP.GE.AND P0, PT, R16, R0, PT ;  /* 0x000000001000720c */ /* 0x000fda0003f06270 */
[----:B------:R-:W-:Y:S05]  /*15ce0*/  @P0 BRA `(.L_x_302) ;  /* 0x000002b000000947 */ /* 0x000fea0003800000 */
[----:B------:R-:W-:Y:S01]  /*15cf0*/  IMAD.MOV.U32 R0, RZ, RZ, 0x368 ;  /* 0x00000368ff007424 */ /* 0x000fe200078e00ff */
[----:B------:R-:W-:-:S04]  /*15d00*/  ISETP.GT.AND P2, PT, R19, 0x1, PT ;  /* 0x000000011300780c */ /* 0x000fc80003f44270 */
[----:B------:R-:W-:-:S04]  /*15d10*/  SEL R0, R0, 0x328, P2 ;  /* 0x0000032800007807 */ /* 0x000fc80001000000 */
[----:B------:R1:W2:Y:S08]  /*15d20*/  LDC.64 R8, c[0x0][R0+0x170] ;  /* 0x00005c0000087b82 */ /* 0x0002b00000000a00 */
[----:B------:R1:W3:Y:S08]  /*15d30*/  LDC.64 R4, c[0x0][R0+0x168] ;  /* 0x00005a0000047b82 */ /* 0x0002f00000000a00 */
[----:B------:R1:W4:Y:S08]  /*15d40*/  LDC.64 R14, c[0x0][R0+0x178] ;  /* 0x00005e00000e7b82 */ /* 0x0003300000000a00 */
[----:B------:R1:W5:Y:S02]  /*15d50*/  LDC.64 R10, c[0x0][R0+0x160] ;  /* 0x00005800000a7b82 */ /* 0x0003640000000a00 */
[----:B-1----:R-:W-:-:S02]  /*15d60*/  IMAD.MOV.U32 R0, RZ, RZ, c[0x0][0x4e8] ;  /* 0x00013a00ff007624 */ /* 0x002fc400078e00ff */
[-C--:B--2---:R-:W-:Y:S02]  /*15d70*/  IMAD R7, R9, R13.reuse, RZ ;  /* 0x0000000d09077224 */ /* 0x084fe400078e02ff */
[----:B------:R-:W-:Y:S01]  /*15d80*/  IMAD.WIDE.U32 R2, R8, R13, RZ ;  /* 0x0000000d08027225 */ /* 0x000fe200078e00ff */
[----:B------:R-:W-:Y:S02]  /*15d90*/  ISETP.NE.AND P0, PT, R0, 0x1, PT ;  /* 0x000000010000780c */ /* 0x000fe40003f05270 */
[----:B------:R-:W-:Y:S01]  /*15da0*/  MOV R0, R16 ;  /* 0x0000001000007202 */ /* 0x000fe20000000f00 */
[----:B------:R-:W-:Y:S01]  /*15db0*/  IMAD R8, R8, R21, R7 ;  /* 0x0000001508087224 */ /* 0x000fe200078e0207 */
[----:B------:R-:W-:Y:S01]  /*15dc0*/  SEL R7, R245, RZ, P2 ;  /* 0x000000fff5077207 */ /* 0x000fe20001000000 */
[-C--:B---3--:R-:W-:Y:S02]  /*15dd0*/  IMAD R9, R5, R12.reuse, RZ ;  /* 0x0000000c05097224 */ /* 0x088fe400078e02ff */
[----:B------:R-:W-:Y:S01]  /*15de0*/  IMAD.WIDE.U32 R4, R4, R12, RZ ;  /* 0x0000000c04047225 */ /* 0x000fe200078e00ff */
[----:B------:R-:W-:-:S03]  /*15df0*/  IADD3 R3, R3, R8, RZ ;  /* 0x0000000803037210 */ /* 0x000fc60007ffe0ff */
[----:B------:R-:W-:Y:S02]  /*15e00*/  IMAD.IADD R9, R5, 0x1, R9 ;  /* 0x0000000105097824 */ /* 0x000fe400078e0209 */
[----:B------:R-:W-:-:S04]  /*15e10*/  @P0 IMAD.HI.U32 R17, R16, c[0x0][0x4ec], RZ ;  /* 0x00013b0010110a27 */ /* 0x000fc800078e00ff */
[-C--:B----4-:R-:W-:Y:S01]  /*15e20*/  IMAD R8, R15, R7.reuse, RZ ;  /* 0x000000070f087224 */ /* 0x090fe200078e02ff */
[----:B------:R-:W-:Y:S02]  /*15e30*/  @P0 SHF.R.U32.HI R0, RZ, c[0x0][0x4f0], R17 ;  /* 0x00013c00ff000a19 */ /* 0x000fe40000011611 */
[----:B------:R-:W-:Y:S01]  /*15e40*/  IADD3 R17, P1, P0, R2, R4, R6 ;  /* 0x0000000402117210 */ /* 0x000fe2000783e006 */
[----:B------:R-:W-:-:S03]  /*15e50*/  IMAD.WIDE.U32 R4, R14, R7, RZ ;  /* 0x000000070e047225 */ /* 0x000fc600078e00ff */
[----:B------:R-:W-:Y:S01]  /*15e60*/  IADD3.X R9, R3, R9, R18, P1, P0 ;  /* 0x0000000903097210 */ /* 0x000fe20000fe0412 */
[----:B------:R-:W-:Y:S01]  /*15e70*/  IMAD.MOV R2, RZ, RZ, -R0 ;  /* 0x000000ffff027224 */ /* 0x000fe200078e0a00 */
[----:B------:R-:W-:Y:S01]  /*15e80*/  IADD3 R5, R5, R8, RZ ;  /* 0x0000000805057210 */ /* 0x000fe20007ffe0ff */
[----:B------:R-:W-:Y:S01]  /*15e90*/  IMAD.MOV.U32 R8, RZ, RZ, c[0x0][0x4a8] ;  /* 0x00012a00ff087624 */ /* 0x000fe200078e00ff */
[----:B------:R-:W-:Y:S01]  /*15ea0*/  IADD3 R4, P1, P0, R0, R17, R4 ;  /* 0x0000001100047210 */ /* 0x000fe2000783e004 */
[----:B------:R-:W-:Y:S01]  /*15eb0*/  IMAD R2, R2, c[0x0][0x4e8], R16 ;  /* 0x00013a0002027a24 */ /* 0x000fe200078e0210 */
[----:B------:R-:W-:-:S03]  /*15ec0*/  SHF.R.S32.HI R3, RZ, 0x1f, R0 ;  /* 0x0000001fff037819 */ /* 0x000fc60000011400 */
[----:B-----5:R-:W-:Y:S01]  /*15ed0*/  IMAD R0, R11, R2, RZ ;  /* 0x000000020b007224 */ /* 0x020fe200078e02ff */
[----:B------:R-:W-:Y:S02]  /*15ee0*/  SHF.R.S32.HI R7, RZ, 0x1f, R2 ;  /* 0x0000001fff077819 */ /* 0x000fe40000011402 */
        /* <DEDUP_REMOVED lines=11> */
.L_x_302:
[----:B------:R-:W-:Y:S05]  /*15fa0*/  BSYNC B0 ;  /* 0x0000000000007941 */ /* 0x000fea0003800000 */
.L_x_301:
[----:B------:R-:W-:-:S13]  /*15fb0*/  ISETP.GT.AND P0, PT, R19, 0x1, PT ;  /* 0x000000011300780c */ /* 0x000fda0003f04270 */
[----:B------:R-:W-:Y:S05]  /*15fc0*/  @P0 BRA `(.L_x_294) ;  /* 0x000007f000000947 */ /* 0x000fea0003800000 */
[----:B------:R-:W-:Y:S01]  /*15fd0*/  MOV R2, c[0x0][0x4e8] ;  /* 0x00013a0000027a02 */ /* 0x000fe20000000f00 */
[----:B-1----:R-:W-:Y:S01]  /*15fe0*/  IMAD R0, R18, c[0x0][0x3a0], RZ ;  /* 0x0000e80012007a24 */ /* 0x002fe200078e02ff */
[----:B------:R-:W-:Y:S01]  /*15ff0*/  LEA R4, R229, R218, 0x7 ;  /* 0x000000dae5047211 */ /* 0x000fe200078e38ff */
[----:B------:R-:W-:Y:S01]  /*16000*/  IMAD R5, R21, c[0x0][0x3f0], RZ ;  /* 0x0000fc0015057a24 */ /* 0x000fe200078e02ff */
[----:B------:R-:W-:Y:S01]  /*16010*/  ISETP.NE.AND P0, PT, R2, 0x1, PT ;  /* 0x000000010200780c */ /* 0x000fe20003f05270 */
[----:B------:R-:W-:-:S04]  /*16020*/  IMAD.WIDE.U32 R2, R6, c[0x0][0x3a0], RZ ;  /* 0x0000e80006027a25 */ /* 0x000fc800078e00ff */
[----:B------:R-:W-:Y:S01]  /*16030*/  IMAD R6, R6, c[0x0][0x3a4], R0 ;  /* 0x0000e90006067a24 */ /* 0x000fe200078e0200 */
[----:B------:R-:W-:Y:S01]  /*16040*/  MOV R0, R4 ;  /* 0x0000000400007202 */ /* 0x000fe20000000f00 */
[----:B------:R-:W-:-:S03]  /*16050*/  IMAD R7, R13, c[0x0][0x3f4], R5 ;  /* 0x0000fd000d077a24 */ /* 0x000fc600078e0205 */
[----:B------:R-:W-:-:S03]  /*16060*/  IADD3 R3, R3, R6, RZ ;  /* 0x0000000603037210 */ /* 0x000fc60007ffe0ff */
[----:B------:R-:W-:-:S04]  /*16070*/  @P0 IMAD.HI.U32 R6, R4, c[0x0][0x4ec], RZ ;  /* 0x00013b0004060a27 */ /* 0x000fc800078e00ff */
[----:B------:R-:W-:Y:S01]  /*16080*/  IMAD.WIDE.U32 R2, R12, c[0x0][0x3e8], R2 ;  /* 0x0000fa000c027a25 */ /* 0x000fe200078e0002 */
[----:B------:R-:W-:-:S03]  /*16090*/  @P0 SHF.R.U32.HI R0, RZ, c[0x0][0x4f0], R6 ;  /* 0x00013c00ff000a19 */ /* 0x000fc60000011606 */
[----:B------:R-:W-:Y:S01]  /*160a0*/  IMAD R3, R12, c[0x0][0x3ec], R3 ;  /* 0x0000fb000c037a24 */ /* 0x000fe200078e0203 */
[----:B------:R-:W-:Y:S02]  /*160b0*/  SHF.R.S32.HI R6, RZ, 0x1f, R0 ;  /* 0x0000001fff067819 */ /* 0x000fe40000011400 */
[----:B------:R-:W-:Y:S01]  /*160c0*/  IADD3 R5, -R0, RZ, RZ ;  /* 0x000000ff00057210 */ /* 0x000fe20007ffe1ff */
[----:B------:R-:W-:Y:S01]  /*160d0*/  IMAD.WIDE.U32 R2, R13, c[0x0][0x3f0], R2 ;  /* 0x0000fc000d027a25 */ /* 0x000fe200078e0002 */
[----:B------:R-:W-:-:S03]  /*160e0*/  LEA R13, R229, R208, 0x7 ;  /* 0x000000d0e50d7211 */ /* 0x000fc600078e38ff */
[----:B------:R-:W-:Y:S01]  /*160f0*/  IMAD R6, R6, c[0x0][0x3e0], RZ ;  /* 0x0000f80006067a24 */ /* 0x000fe200078e02ff */
[----:B------:R-:W-:Y:S01]  /*16100*/  IADD3 R3, R3, R7, RZ ;  /* 0x0000000703037210 */ /* 0x000fe20007ffe0ff */
        /* <DEDUP_REMOVED lines=13> */
.L_x_362:
[----:B------:R-:W-:Y:S05]  /*161e0*/  BRA.DIV ~URZ, `(.L_x_304) ;  /* 0x000023a27f007947 */ /* 0x000fea000b800000 */
[----:B------:R3:W4:Y:S02]  /*161f0*/  SHFL.IDX PT, R0, R14, RZ, 0x181f ;  /* 0x00181fff0e007589 */ /* 0x00072400000e0000 */
.L_x_363:
[----:B------:R-:W-:Y:S01]  /*16200*/  IMAD R12, R20, c[0x0][0x4e8], RZ ;  /* 0x00013a00140c7a24 */ /* 0x000fe200078e02ff */
[----:B------:R-:W-:Y:S04]  /*16210*/  BSSY B0, `(.L_x_305) ;  /* 0x0000013000007945 */ /* 0x000fe80003800000 */
        /* <DEDUP_REMOVED lines=9> */
[----:B--2---:R-:W-:Y:S02]  /*162b0*/  @!P3 LEA.HI.X R11, R132, R4, R133, 0x1, P4 ;  /* 0x00000004840bb211 */ /* 0x004fe400020f0c85 */
[----:B------:R-:W-:Y:S02]  /*162c0*/  @!P0 LEA R2, P4, R200, R0, 0x1 ;  /* 0x00000000c8028211 */ /* 0x000fe400078808ff */
[-C--:B------:R-:W-:Y:S01]  /*162d0*/  @!P2 LEA.HI.X R9, R204, R4.reuse, R209, 0x1, P6 ;  /* 0x00000004cc09a211 */ /* 0x080fe200030f0cd1 */
[----:B------:R2:W-:Y:S01]  /*162e0*/  @!P3 ST.E.128 [R10.64], RZ ;  /* 0x000000ff0a00b985 */ /* 0x0005e2000c101d08 */
[----:B------:R-:W-:-:S02]  /*162f0*/  @!P1 LEA.HI.X R7, R199, R4, R211, 0x1, P5 ;  /* 0x00000004c7079211 */ /* 0x000fc400028f0cd3 */
[----:B------:R-:W-:Y:S01]  /*16300*/  @!P0 LEA.HI.X R3, R200, R4, R210, 0x1, P4 ;  /* 0x00000004c8038211 */ /* 0x000fe200020f0cd2 */
[----:B------:R2:W-:Y:S04]  /*16310*/  @!P2 ST.E.128 [R8.64], RZ ;  /* 0x000000ff0800a985 */ /* 0x0005e8000c101d08 */
[----:B------:R2:W-:Y:S04]  /*16320*/  @!P1 ST.E.128 [R6.64], RZ ;  /* 0x000000ff06009985 */ /* 0x0005e8000c101d08 */
[----:B------:R2:W-:Y:S02]  /*16330*/  @!P0 ST.E.128 [R2.64], RZ ;  /* 0x000000ff02008985 */ /* 0x0005e4000c101d08 */
.L_x_306:
[----:B------:R-:W-:Y:S05]  /*16340*/  BSYNC B0 ;  /* 0x0000000000007941 */ /* 0x000fea0003800000 */
.L_x_305:
[----:B------:R-:W-:Y:S05]  /*16350*/  BRA.DIV ~URZ, `(.L_x_307) ;  /* 0x000022a27f007947 */ /* 0x000fea000b800000 */
[----:B--2---:R2:W1:Y:S04]  /*16360*/  SHFL.IDX PT, R4, R5, 0x1, 0x181f ;  /* 0x00381f0005047f89 */ /* 0x00446800000e0000 */
[----:B----4-:R2:W4:Y:S02]  /*16370*/  SHFL.IDX PT, R0, R14, 0x1, 0x181f ;  /* 0x00381f000e007f89 */ /* 0x01052400000e0000 */
.L_x_364:
        /* <DEDUP_REMOVED lines=11> */
[----:B-1----:R-:W-:Y:S02]  /*16430*/  @!P3 LEA.HI.X R11, R132, R4, R133, 0x1, P4 ;  /* 0x00000004840bb211 */ /* 0x002fe400020f0c85 */
        /* <DEDUP_REMOVED lines=8> */
.L_x_309:
[----:B------:R-:W-:Y:S05]  /*164c0*/  BSYNC B0 ;  /* 0x0000000000007941 */ /* 0x000fea0003800000 */
.L_x_308:
[----:B------:R-:W-:Y:S05]  /*164d0*/  BRA.DIV ~URZ, `(.L_x_310) ;  /* 0x000021f27f007947 */ /* 0x000fea000b800000 */
[----:B-1----:R1:W2:Y:S02]  /*164e0*/  SHFL.IDX PT, R4, R5, 0x2, 0x181f ;  /* 0x00581f0005047f89 */ /* 0x0022a400000e0000 */
.L_x_365:
[----:B------:R-:W-:Y:S05]  /*164f0*/  BRA.DIV ~URZ, `(.L_x_311) ;  /* 0x000022427f007947 */ /* 0x000fea000b800000 */
[----:B----4-:R4:W1:Y:S02]  /*16500*/  SHFL.IDX PT, R0, R14, 0x2, 0x181f ;  /* 0x00581f000e007f89 */ /* 0x01086400000e0000 */
.L_x_366:
        /* <DEDUP_REMOVED lines=8> */
[-C--:B-1----:R-:W-:Y:S02]  /*16590*/  @!P3 LEA R10, P4, R132, R0.reuse, 0x1 ;  /* 0x00000000840ab211 */ /* 0x082fe400078808ff */
        /* <DEDUP_REMOVED lines=11> */
.L_x_313:
[----:B------:R-:W-:Y:S05]  /*16650*/  BSYNC B0 ;  /* 0x0000000000007941 */ /* 0x000fea0003800000 */
.L_x_312:
[----:B------:R-:W-:Y:S05]  /*16660*/  BRA.DIV ~URZ, `(.L_x_314) ;  /* 0x000021427f007947 */ /* 0x000fea000b800000 */
[----:B--2---:R2:W3:Y:S04]  /*16670*/  SHFL.IDX PT, R4, R5, 0x3, 0x181f ;  /* 0x00781f0005047f89 */ /* 0x0044e800000e0000 */
[----:B-1----:R2:W1:Y:S02]  /*16680*/  SHFL.IDX PT, R0, R14, 0x3, 0x181f ;  /* 0x00781f000e007f89 */ /* 0x00246400000e0000 */
.L_x_367:
[----:B------:R-:W-:-:S04]  /*16690*/  IADD3 R2, R13, 0x60, RZ ;  /* 0x000000600d027810 */ /* 0x000fc80007ffe0ff */
        /* <DEDUP_REMOVED lines=9> */
[----:B---3--:R-:W-:Y:S02]  /*16730*/  @!P3 LEA.HI.X R11, R132, R4, R133, 0x1, P4 ;  /* 0x00000004840bb211 */ /* 0x008fe400020f0c85 */
        /* <DEDUP_REMOVED lines=8> */
.L_x_294:
[----:B------:R-:W-:Y:S05]  /*167c0*/  BSYNC B1 ;  /* 0x0000000000017941 */ /* 0x000fea0003800000 */
.L_x_278:
[----:B-1--4-:R-:W4:Y:S02]  /*167d0*/  LDL R0, [R1+0x44] ;  /* 0x0000440001007983 */ /* 0x012f240000100800 */
[----:B----4-:R-:W-:-:S13]  /*167e0*/  ISETP.NE.AND P0, PT, R0, RZ, PT ;  /* 0x000000ff0000720c */ /* 0x010fda0003f05270 */
[----:B------:R-:W-:Y:S01]  /*167f0*/  @P0 WARPSYNC 0xffffffff ;  /* 0xffffffff00000948 */ /* 0x000fe20003800000 */
[----:B------:R-:W-:Y:S06]  /*16800*/  @P0 BAR.SYNC.DEFER_BLOCKING 0x5, 0x100 ;  /* 0x0144000000000b1d */ /* 0x000fec0000010000 */
[----:B------:R-:W1:Y:S04]  /*16810*/  @P0 LDS.128 R228, [0x20080] ;  /* 0x02008000ffe40984 */ /* 0x000e680000000c00 */
[----:B------:R-:W-:Y:S06]  /*16820*/  @P0 BAR.ARV 0x4, 0x100 ;  /* 0x0104000000000b1d */ /* 0x000fec0000002000 */
[----:B------:R-:W-:Y:S05]  /*16830*/  @P0 BRA `(.L_x_315) ;  /* 0x00000af000000947 */ /* 0x000fea0003800000 */
[----:B------:R-:W4:Y:S01]  /*16840*/  S2R R0, SR_TID.X ;  /* 0x0000000000007919 */ /* 0x000f220000002100 */
[----:B------:R-:W-:Y:S01]  /*16850*/  IMAD.MOV.U32 R8, RZ, RZ, RZ ;  /* 0x000000ffff087224 */ /* 0x000fe200078e00ff */
[----:B---34-:R-:W-:-:S04]  /*16860*/  LOP3.LUT R13, R0, 0x1f, RZ, 0xc0, !PT ;  /* 0x0000001f000d7812 */ /* 0x018fc800078ec0ff */
[----:B------:R-:W-:Y:S01]  /*16870*/  ISETP.NE.AND P6, PT, R13, 0x1f, PT ;  /* 0x0000001f0d00780c */ /* 0x000fe20003fc5270 */
[----:B------:R-:W-:Y:S10]  /*16880*/  BRA.DIV ~URZ, `(.L_x_316) ;  /* 0x00001ff27f007947 */ /* 0x000ff4000b800000 */
[----:B------:R3:W4:Y:S02]  /*16890*/  SHFL.IDX PT, R9, R92, RZ, 0x1f ;  /* 0x00001fff5c097589 */ /* 0x00072400000e0000 */
.L_x_368:
[----:B------:R-:W-:Y:S05]  /*168a0*/  BRA.DIV ~URZ, `(.L_x_317) ;  /* 0x000020427f007947 */ /* 0x000fea000b800000 */
[----:B------:R3:W4:Y:S02]  /*168b0*/  SHFL.IDX PT, R6, R92, 0x1, 0x1f ;  /* 0x00201f005c067f89 */ /* 0x00072400000e0000 */
.L_x_369:
[----:B-1----:R-:W-:Y:S02]  /*168c0*/  IMAD.IADD R0, R231, 0x1, R13 ;  /* 0x00000001e7007824 */ /* 0x002fe400078e020d */
[----:B------:R-:W-:-:S03]  /*168d0*/  IMAD.MOV.U32 R7, RZ, RZ, RZ ;  /* 0x000000ffff077224 */ /* 0x000fc600078e00ff */
[----:B------:R-:W-:-:S13]  /*168e0*/  ISETP.GE.OR P0, PT, R0, c[0x0][0x53c], !P6 ;  /* 0x00014f0000007a0c */ /* 0x000fda0007706670 */
[----:B------:R-:W-:Y:S01]  /*168f0*/  @!P0 MOV R2, 0x4 ;  /* 0x0000000400028802 */ /* 0x000fe20000000f00 */
[----:B--2---:R-:W-:-:S04]  /*16900*/  @!P0 IMAD.MOV.U32 R4, RZ, RZ, 0x4 ;  /* 0x00000004ff048424 */ /* 0x004fc800078e00ff */
[----:B------:R-:W-:-:S04]  /*16910*/  @!P0 IMAD.WIDE R4, R0, R4, c[0x0][0x580] ;  /* 0x0001600000048625 */ /* 0x000fc800078e0204 */
[----:B------:R-:W-:Y:S01]  /*16920*/  @!P0 IMAD.WIDE R2, R0, R2, c[0x0][0x578] ;  /* 0x00015e0000028625 */ /* 0x000fe200078e0202 */
[----:B------:R-:W2:Y:S04]  /*16930*/  @!P0 LDG.E R7, [R4.64] ;  /* 0x0000000804078981 */ /* 0x000ea8000c1e1900 */
[----:B------:R-:W2:Y:S01]  /*16940*/  @!P0 LDG.E R8, [R2.64] ;  /* 0x0000000802088981 */ /* 0x000ea2000c1e1900 */
[C---:B------:R-:W-:Y:S02]  /*16950*/  ISETP.GE.U32.AND P4, PT, R13.reuse, 0x10, PT ;  /* 0x000000100d00780c */ /* 0x040fe40003f86070 */
[C---:B------:R-:W-:Y:S02]  /*16960*/  ISETP.GE.U32.AND P3, PT, R13.reuse, 0x8, PT ;  /* 0x000000080d00780c */ /* 0x040fe40003f66070 */
[----:B------:R-:W-:-:S02]  /*16970*/  ISETP.GE.U32.AND P2, PT, R13, 0x4, PT ;  /* 0x000000040d00780c */ /* 0x000fc40003f46070 */
[C---:B------:R-:W-:Y:S02]  /*16980*/  ISETP.GE.U32.AND P1, PT, R13.reuse, 0x2, PT ;  /* 0x000000020d00780c */ /* 0x040fe40003f26070 */
[----:B------:R-:W-:Y:S02]  /*16990*/  ISETP.NE.AND P5, PT, R13, RZ, PT ;  /* 0x000000ff0d00720c */ /* 0x000fe40003fa5270 */
[----:B------:R-:W-:Y:S01]  /*169a0*/  MOV R11, RZ ;  /* 0x000000ff000b7202 */ /* 0x000fe20000000f00 */
[----:B--2---:R-:W-:Y:S01]  /*169b0*/  IMAD R0, R8, R7, RZ ;  /* 0x0000000708007224 */ /* 0x004fe200078e02ff */
[----:B------:R-:W-:Y:S07]  /*169c0*/  BRA.DIV ~URZ, `(.L_x_318) ;  /* 0x00001f927f007947 */ /* 0x000fee000b800000 */
[----:B------:R1:W2:Y:S02]  /*169d0*/  SHFL.UP PT, R4, R0, 0x1, RZ ;  /* 0x0420000000047989 */ /* 0x0002a400000e00ff */
.L_x_370:
        /* <DEDUP_REMOVED lines=16> */
.L_x_371:
[----:B--2---:R-:W-:Y:S01]  /*16ae0*/  IMAD R0, R0, c[0x0][0x538], RZ ;  /* 0x00014e0000007a24 */ /* 0x004fe200078e02ff */
[----:B------:R-:W-:Y:S04]  /*16af0*/  BSSY B1, `(.L_x_320) ;  /* 0x000007e000017945 */ /* 0x000fe80003800000 */
[----:B----4-:R-:W-:-:S04]  /*16b00*/  IADD3 R6, R0, R6, RZ ;  /* 0x0000000600067210 */ /* 0x010fc80007ffe0ff */
[----:B------:R-:W-:-:S13]  /*16b10*/  ISETP.GT.AND P0, PT, R6, R9, PT ;  /* 0x000000090600720c */ /* 0x000fda0003f04270 */
[----:B------:R-:W-:Y:S05]  /*16b20*/  @P0 BRA `(.L_x_321) ;  /* 0x0000025000000947 */ /* 0x000fea0003800000 */
.L_x_325:
        /* <DEDUP_REMOVED lines=8> */
[----:B-1----:R-:W-:Y:S01]  /*16bb0*/  @!P0 MOV R4, 0x4 ;  /* 0x0000000400048802 */ /* 0x002fe20000000f00 */
        /* <DEDUP_REMOVED lines=8> */
.L_x_372:
        /* <DEDUP_REMOVED lines=16> */
.L_x_373:
[----:B--2---:R-:W-:-:S05]  /*16d40*/  IMAD R0, R0, c[0x0][0x538], RZ ;  /* 0x00014e0000007a24 */ /* 0x004fca00078e02ff */
[----:B------:R-:W-:-:S04]  /*16d50*/  IADD3 R6, R0, R6, RZ ;  /* 0x0000000600067210 */ /* 0x000fc80007ffe0ff */
[----:B------:R-:W-:-:S13]  /*16d60*/  ISETP.GT.AND P0, PT, R6, R9, PT ;  /* 0x000000090600720c */ /* 0x000fda0003f04270 */
[----:B-1-3--:R-:W-:Y:S05]  /*16d70*/  @!P0 BRA `(.L_x_325) ;  /* 0xfffffdb000008947 */ /* 0x00afea000383ffff */
.L_x_321:
[----:B------:R-:W-:-:S05]  /*16d80*/  IADD3 R6, -R0, R6, RZ ;  /* 0x0000000600067210 */ /* 0x000fca0007ffe1ff */
[----:B------:R-:W-:-:S05]  /*16d90*/  IMAD R0, R4, c[0x0][0x538], R6 ;  /* 0x00014e0004007a24 */ /* 0x000fca00078e0206 */
[----:B------:R-:W-:Y:S01]  /*16da0*/  ISETP.GT.AND P0, PT, R0, R9, PT ;  /* 0x000000090000720c */ /* 0x000fe20003f04270 */
[----:B------:R-:W-:-:S12]  /*16db0*/  BRA.DIV ~URZ, `(.L_x_326) ;  /* 0x00001f927f007947 */ /* 0x000fd8000b800000 */
[----:B------:R-:W-:-:S04]  /*16dc0*/  VOTE.ANY R0, PT, !P0 ;  /* 0x0000000000007806 */ /* 0x000fc800040e0100 */
.L_x_374:
[----:B------:R2:W4:Y:S01]  /*16dd0*/  POPC R10, R0 ;  /* 0x00000000000a7309 */ /* 0x0005220000000000 */
[----:B------:R-:W-:Y:S05]  /*16de0*/  BRA.DIV ~URZ, `(.L_x_327) ;  /* 0x00001fa27f007947 */ /* 0x000fea000b800000 */
[----:B----4-:R4:W1:Y:S04]  /*16df0*/  SHFL.IDX PT, R7, R7, R10, 0x1f ;  /* 0x00001f0a07077589 */ /* 0x01086800000e0000 */
[----:B------:R4:W2:Y:S02]  /*16e00*/  SHFL.IDX PT, R5, R8, R10, 0x1f ;  /* 0x00001f0a08057589 */ /* 0x0008a400000e0000 */
.L_x_375:
[----:B------:R-:W-:Y:S01]  /*16e10*/  ISETP.NE.AND P0, PT, R0, RZ, PT ;  /* 0x000000ff0000720c */ /* 0x000fe20003f05270 */
[----:B------:R-:W-:-:S12]  /*16e20*/  BSSY B0, `(.L_x_328) ;  /* 0x0000005000007945 */ /* 0x000fd80003800000 */
[----:B------:R-:W-:Y:S05]  /*16e30*/  @!P0 BRA `(.L_x_329) ;  /* 0x0000003000008947 */ /* 0x000fea0003800000 */
[----:B--2---:R-:W-:Y:S01]  /*16e40*/  IADD3 R0, R10, -0x1, RZ ;  /* 0xffffffff0a007810 */ /* 0x004fe20007ffe0ff */
[----:B------:R-:W-:Y:S05]  /*16e50*/  BRA.DIV ~URZ, `(.L_x_330) ;  /* 0x000020027f007947 */ /* 0x000fea000b800000 */
[----:B------:R2:W3:Y:S02]  /*16e60*/  SHFL.IDX PT, R11, R4, R0, 0x1f ;  /* 0x00001f00040b7589 */ /* 0x0004e400000e0000 */
.L_x_329:
[----:B------:R-:W-:Y:S05]  /*16e70*/  BSYNC B0 ;  /* 0x0000000000007941 */ /* 0x000fea0003800000 */
.L_x_328:
[----:B-12---:R-:W-:Y:S01]  /*16e80*/  IABS R4, R7 ;  /* 0x0000000700047213 */ /* 0x006fe20000000000 */
[----:B---3--:R-:W-:Y:S02]  /*16e90*/  IMAD R228, R11, c[0x0][0x538], R6 ;  /* 0x00014e000be47a24 */ /* 0x008fe400078e0206 */
[----:B------:R-:W-:Y:S01]  /*16ea0*/  IMAD.IADD R231, R10, 0x1, R231 ;  /* 0x000000010ae77824 */ /* 0x000fe200078e02e7 */
[----:B------:R-:W1:Y:S01]  /*16eb0*/  I2F.RP R2, R4 ;  /* 0x0000000400027306 */ /* 0x000e620000209400 */
[----:B----4-:R-:W-:-:S07]  /*16ec0*/  IMAD.IADD R8, R9, 0x1, -R228 ;  /* 0x0000000109087824 */ /* 0x010fce00078e0ae4 */
[----:B-1----:R-:W1:Y:S02]  /*16ed0*/  MUFU.RCP R2, R2 ;  /* 0x0000000200027308 */ /* 0x002e640000001000 */
[----:B-1----:R-:W-:-:S06]  /*16ee0*/  IADD3 R2, R2, 0xffffffe, RZ ;  /* 0x0ffffffe02027810 */ /* 0x002fcc0007ffe0ff */
[----:B------:R1:W2:Y:S02]  /*16ef0*/  F2I.FTZ.U32.TRUNC.NTZ R3, R2 ;  /* 0x0000000200037305 */ /* 0x0002a4000021f000 */
[----:B-1----:R-:W-:Y:S01]  /*16f00*/  IABS R2, R5 ;  /* 0x0000000500027213 */ /* 0x002fe20000000000 */
[----:B--2---:R-:W-:-:S03]  /*16f10*/  IMAD.MOV R0, RZ, RZ, -R3 ;  /* 0x000000ffff007224 */ /* 0x004fc600078e0a03 */
[----:B------:R-:W-:Y:S01]  /*16f20*/  MOV R6, R2 ;  /* 0x0000000200067202 */ /* 0x000fe20000000f00 */
[----:B------:R-:W-:Y:S01]  /*16f30*/  IMAD.MOV.U32 R11, RZ, RZ, R0 ;  /* 0x000000ffff0b7224 */ /* 0x000fe200078e0000 */
[----:B------:R-:W-:Y:S01]  /*16f40*/  IABS R0, R7 ;  /* 0x0000000700007213 */ /* 0x000fe20000000000 */
[----:B------:R-:W-:Y:S01]  /*16f50*/  IMAD.MOV.U32 R2, RZ, RZ, RZ ;  /* 0x000000ffff027224 */ /* 0x000fe200078e00ff */
[----:B------:R-:W1:Y:S01]  /*16f60*/  I2F.RP R12, R6 ;  /* 0x00000006000c7306 */ /* 0x000e620000209400 */
[----:B------:R-:W-:Y:S01]  /*16f70*/  IMAD R9, R11, R4, RZ ;  /* 0x000000040b097224 */ /* 0x000fe200078e02ff */
[----:B------:R-:W-:Y:S01]  /*16f80*/  IABS R11, R8 ;  /* 0x00000008000b7213 */ /* 0x000fe20000000000 */
[----:B------:R-:W-:Y:S02]  /*16f90*/  IMAD.MOV R0, RZ, RZ, -R0 ;  /* 0x000000ffff007224 */ /* 0x000fe400078e0a00 */
[----:B------:R-:W-:-:S03]  /*16fa0*/  IMAD.HI.U32 R9, R3, R9, R2 ;  /* 0x0000000903097227 */ /* 0x000fc600078e0002 */
[----:B------:R-:W-:Y:S01]  /*16fb0*/  MOV R3, R0 ;  /* 0x0000000000037202 */ /* 0x000fe20000000f00 */
[----:B------:R-:W-:-:S04]  /*16fc0*/  IMAD.MOV.U32 R2, RZ, RZ, R11 ;  /* 0x000000ffff027224 */ /* 0x000fc800078e000b */
[----:B------:R-:W-:-:S04]  /*16fd0*/  IMAD.HI.U32 R0, R9, R2, RZ ;  /* 0x0000000209007227 */ /* 0x000fc800078e00ff */
[----:B------:R-:W-:Y:S02]  /*16fe0*/  IMAD R2, R0, R3, R2 ;  /* 0x0000000300027224 */ /* 0x000fe400078e0202 */
[----:B-1----:R-:W1:Y:S03]  /*16ff0*/  MUFU.RCP R3, R12 ;  /* 0x0000000c00037308 */ /* 0x002e660000001000 */
        /* <DEDUP_REMOVED lines=9> */
[----:B------:R-:W-:Y:S01]  /*17090*/  @P2 IADD3 R0, R0, 0x1, RZ ;  /* 0x0000000100002810 */ /* 0x000fe20007ffe0ff */
[----:B-1----:R-:W-:-:S05]  /*170a0*/  IMAD.MOV R2, RZ, RZ, -R3 ;  /* 0x000000ffff027224 */ /* 0x002fca00078e0a03 */
[----:B------:R-:W-:Y:S01]  /*170b0*/  @!P1 IMAD.MOV R0, RZ, RZ, -R0 ;  /* 0x000000ffff009224 */ /* 0x000fe200078e0a00 */
[----:B------:R-:W-:Y:S02]  /*170c0*/  MOV R4, R2 ;  /* 0x0000000200047202 */ /* 0x000fe40000000f00 */
[----:B------:R-:W-:Y:S02]  /*170d0*/  IABS R2, R5 ;  /* 0x0000000500027213 */ /* 0x000fe40000000000 */
[----:B------:R-:W-:Y:S01]  /*170e0*/  @!P0 LOP3.LUT R0, RZ, R7, RZ, 0x33, !PT ;  /* 0x00000007ff008212 */ /* 0x000fe200078e33ff */
[----:B------:R-:W-:Y:S02]  /*170f0*/  IMAD R4, R4, R6, RZ ;  /* 0x0000000604047224 */ /* 0x000fe400078e02ff */
[----:B------:R-:W-:Y:S01]  /*17100*/  IMAD.MOV R9, RZ, RZ, -R2 ;  /* 0x000000ffff097224 */ /* 0x000fe200078e0a02 */
[----:B------:R-:W-:Y:S01]  /*17110*/  IABS R11, R0 ;  /* 0x00000000000b7213 */ /* 0x000fe20000000000 */
[----:B------:R-:W-:-:S02]  /*17120*/  IMAD.MOV.U32 R2, RZ, RZ, RZ ;  /* 0x000000ffff027224 */ /* 0x000fc400078e00ff */
[----:B------:R-:W-:Y:S02]  /*17130*/  IMAD R7, R0, R7, RZ ;  /* 0x0000000700077224 */ /* 0x000fe400078e02ff */
[----:B------:R-:W-:Y:S01]  /*17140*/  IMAD.HI.U32 R2, R3, R4, R2 ;  /* 0x0000000403027227 */ /* 0x000fe200078e0002 */
[----:B------:R-:W-:Y:S02]  /*17150*/  MOV R4, R9 ;  /* 0x0000000900047202 */ /* 0x000fe40000000f00 */
[----:B------:R-:W-:Y:S01]  /*17160*/  IADD3 R229, R8, -R7, RZ ;  /* 0x8000000708e57210 */ /* 0x000fe20007ffe0ff */
[----:B------:R-:W-:-:S04]  /*17170*/  IMAD.MOV.U32 R3, RZ, RZ, R11 ;  /* 0x000000ffff037224 */ /* 0x000fc800078e000b */
        /* <DEDUP_REMOVED lines=11> */
[----:B------:R-:W-:-:S04]  /*17230*/  @!P0 LOP3.LUT R2, RZ, R5, RZ, 0x33, !PT ;  /* 0x00000005ff028212 */ /* 0x000fc800078e33ff */
[----:B------:R-:W-:Y:S01]  /*17240*/  IADD3 R3, -R2, RZ, RZ ;  /* 0x000000ff02037210 */ /* 0x000fe20007ffe1ff */
[----:B------:R-:W-:-:S04]  /*17250*/  IMAD R2, R5, 0x1000000, R2 ;  /* 0x0100000005027824 */ /* 0x000fc800078e0202 */
[----:B------:R-:W-:-:S04]  /*17260*/  IMAD R0, R5, R3, R0 ;  /* 0x0000000305007224 */ /* 0x000fc800078e0200 */
[----:B------:R-:W-:Y:S01]  /*17270*/  IMAD R230, R0, 0x10000, R2 ;  /* 0x0001000000e67824 */ /* 0x000fe200078e0202 */
[----:B------:R-:W-:Y:S05]  /*17280*/  BRA `(.L_x_331) ;  /* 0x0000004000007947 */ /* 0x000fea0003800000 */
.L_x_322:
[----:B------:R-:W-:Y:S01]  /*17290*/  IMAD.MOV.U32 R228, RZ, RZ, R9 ;  /* 0x000000ffffe47224 */ /* 0x000fe200078e0009 */
[----:B------:R-:W-:Y:S01]  /*172a0*/  MOV R230, RZ ;  /* 0x000000ff00e67202 */ /* 0x000fe20000000f00 */
[----:B------:R-:W-:Y:S01]  /*172b0*/  IMAD.MOV.U32 R229, RZ, RZ, RZ ;  /* 0x000000ffffe57224 */ /* 0x000fe200078e00ff */
[----:B------:R-:W-:Y:S02]  /*172c0*/  MOV R231, c[0x0][0x53c] ;  /* 0x00014f0000e77a02 */ /* 0x000fe40000000f00 */
.L_x_331:
[----:B------:R-:W-:Y:S05]  /*172d0*/  BSYNC B1 ;  /* 0x0000000000017941 */ /* 0x000fea0003800000 */
.L_x_320:
[----:B------:R-:W-:Y:S01]  /*172e0*/  WARPSYNC 0xffffffff ;  /* 0xffffffff00007948 */ /* 0x000fe20003800000 */
[----:B------:R-:W-:Y:S01]  /*172f0*/  BAR.SYNC.DEFER_BLOCKING 0x4, 0x100 ;  /* 0x0104000000007b1d */ /* 0x000fe20000010000 */
[----:B------:R-:W-:-:S13]  /*17300*/  ISETP.NE.AND P0, PT, R13, RZ, PT ;  /* 0x000000ff0d00720c */ /* 0x000fda0003f05270 */
[----:B------:R2:W-:Y:S04]  /*17310*/  @!P0 STS.128 [0x20080], R228 ;  /* 0x020080e4ff008388 */ /* 0x0005e80000000c00 */
[----:B------:R-:W-:Y:S06]  /*17320*/  BAR.ARV 0x5, 0x100 ;  /* 0x0144000000007b1d */ /* 0x000fec0000002000 */
.L_x_315:
[----:B-1----:R-:W-:-:S13]  /*17330*/  ISETP.GE.AND P0, PT, R231, c[0x0][0x53c], PT ;  /* 0x00014f00e7007a0c */ /* 0x002fda0003f06270 */
[----:B--23--:R-:W-:Y:S01]  /*17340*/  @P0 CALL.REL.NOINC `(.L_x_332) ;  /* 0x0000001000000944 */ /* 0x00cfe20003c00000 */
[----:B------:R-:W-:Y:S05]  /*17350*/  BRA `(.L_x_333) ;  /* 0xfffea8d000007947 */ /* 0x000fea000383ffff */
.L_x_332:
[----:B------:R-:W-:Y:S05]  /*17360*/  EXIT ;  /* 0x000000000000794d */ /* 0x000fea0003800000 */
.L_x_160:
[----:B------:R-:W-:Y:S01]  /*17370*/  IMAD.MOV.U32 R0, RZ, RZ, R5 ;  /* 0x000000ffff007224 */ /* 0x000fe200078e0005 */
[----:B------:R-:W-:Y:S02]  /*17380*/  MOV R3, 0x1 ;  /* 0x0000000100037802 */ /* 0x000fe40000000f00 */
[----:B------:R-:W-:Y:S02]  /*17390*/  MOV R2, 0x173b0 ;  /* 0x000173b000027802 */ /* 0x000fe40000000f00 */
[----:B--2---:R-:W-:Y:S05]  /*173a0*/  CALL.REL.NOINC `($__internal_6_$__cuda_sm70_shflsync_up_p) ;  /* 0x00001bf000007944 */ /* 0x004fea0003c00000 */
[----:B------:R-:W-:Y:S01]  /*173b0*/  MOV R0, R4 ;  /* 0x0000000400007202 */ /* 0x000fe20000000f00 */
[----:B------:R-:W-:Y:S05]  /*173c0*/  BRA `(.L_x_334) ;  /* 0xfffe908000007947 */ /* 0x000fea000383ffff */
.L_x_161:
[----:B------:R-:W-:Y:S01]  /*173d0*/  IMAD.MOV.U32 R0, RZ, RZ, R5 ;  /* 0x000000ffff007224 */ /* 0x000fe200078e0005 */
[----:B------:R-:W-:Y:S02]  /*173e0*/  MOV R3, 0x2 ;  /* 0x0000000200037802 */ /* 0x000fe40000000f00 */
[----:B------:R-:W-:Y:S02]  /*173f0*/  MOV R2, 0x17410 ;  /* 0x0001741000027802 */ /* 0x000fe40000000f00 */
[----:B--2---:R-:W-:Y:S05]  /*17400*/  CALL.REL.NOINC `($__internal_6_$__cuda_sm70_shflsync_up_p) ;  /* 0x00001b9000007944 */ /* 0x004fea0003c00000 */
[----:B------:R-:W-:Y:S01]  /*17410*/  SEL R4, R4, RZ, P4 ;  /* 0x000000ff04047207 */ /* 0x000fe20002000000 */
[----:B------:R-:W-:Y:S01]  /*17420*/  IMAD.MOV.U32 R3, RZ, RZ, 0x4 ;  /* 0x00000004ff037424 */ /* 0x000fe200078e00ff */
[----:B------:R-:W-:-:S03]  /*17430*/  MOV R2, 0x17460 ;  /* 0x0001746000027802 */ /* 0x000fc60000000f00 */
[----:B------:R-:W-:Y:S02]  /*17440*/  IMAD.IADD R0, R5, 0x1, R4 ;  /* 0x0000000105007824 */ /* 0x000fe400078e0204 */
[----:B------:R-:W-:Y:S05]  /*17450*/  CALL.REL.NOINC `($__internal_6_$__cuda_sm70_shflsync_up_p) ;  /* 0x00001b4000007944 */ /* 0x000fea0003c00000 */
        /* <DEDUP_REMOVED lines=12> */
[----:B------:R-:W-:Y:S02]  /*17520*/  MOV R15, 0x1f ;  /* 0x0000001f000f7802 */ /* 0x000fe40000000f00 */
[----:B------:R-:W-:Y:S01]  /*17530*/  MOV R2, 0x17570 ;  /* 0x0001757000027802 */ /* 0x000fe20000000f00 */
[----:B------:R-:W-:-:S04]  /*17540*/  IMAD.IADD R4, R0, 0x1, R4 ;  /* 0x0000000100047824 */ /* 0x000fc800078e0204 */
[----:B------:R-:W-:Y:S02]  /*17550*/  IMAD.MOV.U32 R3, RZ, RZ, R4 ;  /* 0x000000ffff037224 */ /* 0x000fe400078e0004 */
[----:B------:R-:W-:Y:S05]  /*17560*/  CALL.REL.NOINC `($__internal_5_$__cuda_sm70_shflsync_idx_p) ;  /* 0x000019c000007944 */ /* 0x000fea0003c00000 */
[----:B-----5:R-:W-:Y:S01]  /*17570*/  MOV R0, R15 ;  /* 0x0000000f00007202 */ /* 0x020fe20000000f00 */
[----:B-1----:R-:W-:Y:S05]  /*17580*/  BRA `(.L_x_335) ;  /* 0xfffe8fc000007947 */ /* 0x002fea000383ffff */
.L_x_163:
[----:B------:R-:W-:Y:S02]  /*17590*/  SEL R0, RZ, 0x1, P0 ;  /* 0x00000001ff007807 */ /* 0x000fe40000000000 */
[----:B------:R-:W-:Y:S02]  /*175a0*/  MOV R2, 0x175c0 ;  /* 0x000175c000027802 */ /* 0x000fe40000000f00 */
[----:B--2---:R-:W-:Y:S05]  /*175b0*/  CALL.REL.NOINC `($__internal_7_$__cuda_sm70_votesync_ballot) ;  /* 0x00001a4000007944 */ /* 0x004fea0003c00000 */
[----:B------:R-:W-:Y:S05]  /*175c0*/  BRA `(.L_x_336) ;  /* 0xfffe901000007947 */ /* 0x000fea000383ffff */
.L_x_164:
[----:B------:R-:W-:Y:S01]  /*175d0*/  IMAD.MOV.U32 R3, RZ, RZ, R8 ;  /* 0x000000ffff037224 */ /* 0x000fe200078e0008 */
[----:B---3--:R-:W-:Y:S01]  /*175e0*/  MOV R179, R13 ;  /* 0x0000000d00b37202 */ /* 0x008fe20000000f00 */
[----:B------:R-:W-:Y:S01]  /*175f0*/  IMAD.MOV.U32 R15, RZ, RZ, 0x1f ;  /* 0x0000001fff0f7424 */ /* 0x000fe200078e00ff */
[----:B------:R-:W-:Y:S02]  /*17600*/  MOV R2, 0x17620 ;  /* 0x0001762000027802 */ /* 0x000fe40000000f00 */
[----:B-12---:R-:W-:Y:S05]  /*17610*/  CALL.REL.NOINC `($__internal_5_$__cuda_sm70_shflsync_idx_p) ;  /* 0x0000191000007944 */ /* 0x006fea0003c00000 */
[----:B------:R-:W-:Y:S01]  /*17620*/  IMAD.MOV.U32 R11, RZ, RZ, R15 ;  /* 0x000000ffff0b7224 */ /* 0x000fe200078e000f */
[----:B------:R-:W-:Y:S01]  /*17630*/  MOV R3, R7 ;  /* 0x0000000700037202 */ /* 0x000fe20000000f00 */
[----:B------:R-:W-:Y:S01]  /*17640*/  IMAD.MOV.U32 R6, RZ, RZ, RZ ;  /* 0x000000ffff067224 */ /* 0x000fe200078e00ff */
[----:B------:R-:W-:Y:S01]  /*17650*/  MOV R179, R13 ;  /* 0x0000000d00b37202 */ /* 0x000fe20000000f00 */
[----:B------:R-:W-:Y:S01]  /*17660*/  IMAD.MOV.U32 R15, RZ, RZ, 0x1f ;  /* 0x0000001fff0f7424 */ /* 0x000fe200078e00ff */
[----:B------:R-:W-:-:S02]  /*17670*/  MOV R2, 0x17690 ;  /* 0x0001769000027802 */ /* 0x000fc40000000f00 */
[----:B-1---5:R-:W-:Y:S05]  /*17680*/  CALL.REL.NOINC `($__internal_5_$__cuda_sm70_shflsync_idx_p) ;  /* 0x000018a000007944 */ /* 0x022fea0003c00000 */
[----:B------:R-:W-:Y:S01]  /*17690*/  MOV R10, R15 ;  /* 0x0000000f000a7202 */ /* 0x000fe20000000f00 */
[----:B-1---5:R-:W-:Y:S05]  /*176a0*/  BRA `(.L_x_337) ;  /* 0xfffe8f8000007947 */ /* 0x022fea000383ffff */
.L_x_167:
[----:B------:R-:W-:Y:S01]  /*176b0*/  IMAD.MOV.U32 R3, RZ, RZ, R4 ;  /* 0x000000ffff037224 */ /* 0x000fe200078e0004 */
[----:B------:R-:W-:-:S02]  /*176c0*/  MOV R15, 0x1f ;  /* 0x0000001f000f7802 */ /* 0x000fc40000000f00 */
[----:B------:R-:W-:Y:S02]  /*176d0*/  MOV R2, 0x176f0 ;  /* 0x000176f000027802 */ /* 0x000fe40000000f00 */
[----:B-1234-:R-:W-:Y:S05]  /*176e0*/  CALL.REL.NOINC `($__internal_5_$__cuda_sm70_shflsync_idx_p) ;  /* 0x0000184000007944 */ /* 0x01efea0003c00000 */
[----:B------:R-:W-:Y:S01]  /*176f0*/  MOV R6, R15 ;  /* 0x0000000f00067202 */ /* 0x000fe20000000f00 */
[----:B-1---5:R-:W-:Y:S05]  /*17700*/  BRA `(.L_x_166) ;  /* 0xfffe8f8000007947 */ /* 0x022fea000383ffff */
.L_x_197:
[----:B------:R-:W-:Y:S01]  /*17710*/  IMAD.MOV.U32 R3, RZ, RZ, R5 ;  /* 0x000000ffff037224 */ /* 0x000fe200078e0005 */
[----:B------:R-:W-:Y:S01]  /*17720*/  MOV R179, RZ ;  /* 0x000000ff00b37202 */ /* 0x000fe20000000f00 */
[----:B------:R-:W-:Y:S01]  /*17730*/  IMAD.MOV.U32 R15, RZ, RZ, 0x181f ;  /* 0x0000181fff0f7424 */ /* 0x000fe200078e00ff */
[----:B------:R-:W-:Y:S02]  /*17740*/  MOV R2, 0x17760 ;  /* 0x0001776000027802 */ /* 0x000fe40000000f00 */
[----:B-----5:R-:W-:Y:S05]  /*17750*/  CALL.REL.NOINC `($__internal_5_$__cuda_sm70_shflsync_idx_p) ;  /* 0x000017d000007944 */ /* 0x020fea0003c00000 */
[----:B------:R-:W-:Y:S01]  /*17760*/  MOV R4, R15 ;  /* 0x0000000f00047202 */ /* 0x000fe20000000f00 */
[----:B-1---5:R-:W-:Y:S05]  /*17770*/  BRA `(.L_x_338) ;  /* 0xfffef03000007947 */ /* 0x022fea000383ffff */
.L_x_198:
[----:B------:R-:W-:Y:S01]  /*17780*/  IMAD.MOV.U32 R3, RZ, RZ, R13 ;  /* 0x000000ffff037224 */ /* 0x000fe200078e000d */
[----:B------:R-:W-:Y:S01]  /*17790*/  MOV R179, RZ ;  /* 0x000000ff00b37202 */ /* 0x000fe20000000f00 */
[----:B------:R-:W-:Y:S01]  /*177a0*/  IMAD.MOV.U32 R15, RZ, RZ, 0x181f ;  /* 0x0000181fff0f7424 */ /* 0x000fe200078e00ff */
[----:B------:R-:W-:Y:S02]  /*177b0*/  MOV R2, 0x177d0 ;  /* 0x000177d000027802 */ /* 0x000fe40000000f00 */
[----:B-12--5:R-:W-:Y:S05]  /*177c0*/  CALL.REL.NOINC `($__internal_5_$__cuda_sm70_shflsync_idx_p) ;  /* 0x0000176000007944 */ /* 0x026fea0003c00000 */
[----:B-----5:R-:W-:Y:S01]  /*177d0*/  MOV R0, R15 ;  /* 0x0000000f00007202 */ /* 0x020fe20000000f00 */
[----:B-1----:R-:W-:Y:S05]  /*177e0*/  BRA `(.L_x_339) ;  /* 0xfffeefe000007947 */ /* 0x002fea000383ffff */
.L_x_201:
[----:B--2---:R-:W-:Y:S01]  /*177f0*/  IMAD.MOV.U32 R3, RZ, RZ, R5 ;  /* 0x000000ffff037224 */ /* 0x004fe200078e0005 */
[----:B------:R-:W-:Y:S01]  /*17800*/  MOV R179, 0x1 ;  /* 0x0000000100b37802 */ /* 0x000fe20000000f00 */
[----:B------:R-:W-:Y:S01]  /*17810*/  IMAD.MOV.U32 R15, RZ, RZ, 0x181f ;  /* 0x0000181fff0f7424 */ /* 0x000fe200078e00ff */
[----:B------:R-:W-:-:S02]  /*17820*/  MOV R2, 0x17840 ;  /* 0x0001784000027802 */ /* 0x000fc40000000f00 */
[----:B-1-345:R-:W-:Y:S05]  /*17830*/  CALL.REL.NOINC `($__internal_5_$__cuda_sm70_shflsync_idx_p) ;  /* 0x000016f000007944 */ /* 0x03afea0003c00000 */
[----:B------:R-:W-:Y:S01]  /*17840*/  IMAD.MOV.U32 R4, RZ, RZ, R15 ;  /* 0x000000ffff047224 */ /* 0x000fe200078e000f */
[----:B------:R-:W-:Y:S01]  /*17850*/  MOV R179, 0x1 ;  /* 0x0000000100b37802 */ /* 0x000fe20000000f00 */
[----:B------:R-:W-:Y:S01]  /*17860*/  IMAD.MOV.U32 R3, RZ, RZ, R13 ;  /* 0x000000ffff037224 */ /* 0x000fe200078e000d */
[----:B------:R-:W-:-:S02]  /*17870*/  MOV R15, 0x181f ;  /* 0x0000181f000f7802 */ /* 0x000fc40000000f00 */
[----:B------:R-:W-:Y:S02]  /*17880*/  MOV R2, 0x178a0 ;  /* 0x000178a000027802 */ /* 0x000fe40000000f00 */
[----:B-1---5:R-:W-:Y:S05]  /*17890*/  CALL.REL.NOINC `($__internal_5_$__cuda_sm70_shflsync_idx_p) ;  /* 0x0000169000007944 */ /* 0x022fea0003c00000 */
[----:B-----5:R-:W-:Y:S01]  /*178a0*/  MOV R0, R15 ;  /* 0x0000000f00007202 */ /* 0x020fe20000000f00 */
[----:B-1----:R-:W-:Y:S05]  /*178b0*/  BRA `(.L_x_340) ;  /* 0xfffef0a000007947 */ /* 0x002fea000383ffff */
.L_x_204:
[----:B-1----:R-:W-:Y:S01]  /*178c0*/  IMAD.MOV.U32 R3, RZ, RZ, R5 ;  /* 0x000000ffff037224 */ /* 0x002fe200078e0005 */
[----:B------:R-:W-:Y:S01]  /*178d0*/  MOV R179, 0x2 ;  /* 0x0000000200b37802 */ /* 0x000fe20000000f00 */
[----:B------:R-:W-:Y:S01]  /*178e0*/  IMAD.MOV.U32 R15, RZ, RZ, 0x181f ;  /* 0x0000181fff0f7424 */ /* 0x000fe200078e00ff */
[----:B------:R-:W-:Y:S02]  /*178f0*/  MOV R2, 0x17910 ;  /* 0x0001791000027802 */ /* 0x000fe40000000f00 */
[----:B--2345:R-:W-:Y:S05]  /*17900*/  CALL.REL.NOINC `($__internal_5_$__cuda_sm70_shflsync_idx_p) ;  /* 0x0000162000007944 */ /* 0x03cfea0003c00000 */
[----:B------:R-:W-:Y:S01]  /*17910*/  MOV R4, R15 ;  /* 0x0000000f00047202 */ /* 0x000fe20000000f00 */
[----:B-1---5:R-:W-:Y:S05]  /*17920*/  BRA `(.L_x_341) ;  /* 0xfffef19000007947 */ /* 0x022fea000383ffff */
.L_x_205:
[----:B------:R-:W-:Y:S01]  /*17930*/  IMAD.MOV.U32 R3, RZ, RZ, R13 ;  /* 0x000000ffff037224 */ /* 0x000fe200078e000d */
[----:B------:R-:W-:Y:S01]  /*17940*/  MOV R179, 0x2 ;  /* 0x0000000200b37802 */ /* 0x000fe20000000f00 */
[----:B------:R-:W-:Y:S01]  /*17950*/  IMAD.MOV.U32 R15, RZ, RZ, 0x181f ;  /* 0x0000181fff0f7424 */ /* 0x000fe200078e00ff */
[----:B------:R-:W-:Y:S02]  /*17960*/  MOV R2, 0x17980 ;  /* 0x0001798000027802 */ /* 0x000fe40000000f00 */
[----:B-12345:R-:W-:Y:S05]  /*17970*/  CALL.REL.NOINC `($__internal_5_$__cuda_sm70_shflsync_idx_p) ;  /* 0x000015b000007944 */ /* 0x03efea0003c00000 */
[----:B-----5:R-:W-:Y:S01]  /*17980*/  MOV R0, R15 ;  /* 0x0000000f00007202 */ /* 0x020fe20000000f00 */
[----:B-1----:R-:W-:Y:S05]  /*17990*/  BRA `(.L_x_342) ;  /* 0xfffef14000007947 */ /* 0x002fea000383ffff */
.L_x_208:
[----:B-1----:R-:W-:Y:S01]  /*179a0*/  IMAD.MOV.U32 R3, RZ, RZ, R5 ;  /* 0x000000ffff037224 */ /* 0x002fe200078e0005 */
[----:B------:R-:W-:Y:S01]  /*179b0*/  MOV R179, 0x3 ;  /* 0x0000000300b37802 */ /* 0x000fe20000000f00 */
[----:B------:R-:W-:Y:S01]  /*179c0*/  IMAD.MOV.U32 R15, RZ, RZ, 0x181f ;  /* 0x0000181fff0f7424 */ /* 0x000fe200078e00ff */
[----:B------:R-:W-:-:S02]  /*179d0*/  MOV R2, 0x179f0 ;  /* 0x000179f000027802 */ /* 0x000fc40000000f00 */
[----:B--2345:R-:W-:Y:S05]  /*179e0*/  CALL.REL.NOINC `($__internal_5_$__cuda_sm70_shflsync_idx_p) ;  /* 0x0000154000007944 */ /* 0x03cfea0003c00000 */
        /* <DEDUP_REMOVED lines=8> */
.L_x_263:
[----:B------:R-:W-:Y:S01]  /*17a70*/  IMAD.MOV.U32 R3, RZ, RZ, R0 ;  /* 0x000000ffff037224 */ /* 0x000fe200078e0000 */
[----:B------:R-:W-:Y:S01]  /*17a80*/  MOV R179, RZ ;  /* 0x000000ff00b37202 */ /* 0x000fe20000000f00 */
[----:B------:R-:W-:Y:S01]  /*17a90*/  IMAD.MOV.U32 R15, RZ, RZ, 0x181f ;  /* 0x0000181fff0f7424 */ /* 0x000fe200078e00ff */
[----:B------:R-:W-:Y:S02]  /*17aa0*/  MOV R2, 0x17ac0 ;  /* 0x00017ac000027802 */ /* 0x000fe40000000f00 */
[----:B------:R-:W-:Y:S05]  /*17ab0*/  CALL.REL.NOINC `($__internal_5_$__cuda_sm70_shflsync_idx_p) ;  /* 0x0000147000007944 */ /* 0x000fea0003c00000 */
[----:B------:R-:W-:Y:S01]  /*17ac0*/  MOV R4, R15 ;  /* 0x0000000f00047202 */ /* 0x000fe20000000f00 */
[----:B-1---5:R-:W-:Y:S05]  /*17ad0*/  BRA `(.L_x_344) ;  /* 0xffff6d4000007947 */ /* 0x022fea000383ffff */
.L_x_264:
[----:B------:R-:W-:Y:S01]  /*17ae0*/  IMAD.MOV.U32 R3, RZ, RZ, R5 ;  /* 0x000000ffff037224 */ /* 0x000fe200078e0005 */
[----:B------:R-:W-:Y:S01]  /*17af0*/  MOV R179, RZ ;  /* 0x000000ff00b37202 */ /* 0x000fe20000000f00 */
[----:B------:R-:W-:Y:S01]  /*17b00*/  IMAD.MOV.U32 R15, RZ, RZ, 0x181f ;  /* 0x0000181fff0f7424 */ /* 0x000fe200078e00ff */
[----:B------:R-:W-:Y:S02]  /*17b10*/  MOV R2, 0x17b30 ;  /* 0x00017b3000027802 */ /* 0x000fe40000000f00 */
[----:B-12---:R-:W-:Y:S05]  /*17b20*/  CALL.REL.NOINC `($__internal_5_$__cuda_sm70_shflsync_idx_p) ;  /* 0x0000140000007944 */ /* 0x006fea0003c00000 */
[----:B-----5:R-:W-:Y:S01]  /*17b30*/  MOV R0, R15 ;  /* 0x0000000f00007202 */ /* 0x020fe20000000f00 */
[----:B-1----:R-:W-:Y:S05]  /*17b40*/  BRA `(.L_x_345) ;  /* 0xffff6cf000007947 */ /* 0x002fea000383ffff */
.L_x_265:
[----:B------:R-:W-:Y:S02]  /*17b50*/  MOV R0, 0x2 ;  /* 0x0000000200007802 */ /* 0x000fe40000000f00 */
[----:B------:R-:W-:-:S02]  /*17b60*/  MOV R2, 0x17b80 ;  /* 0x00017b8000027802 */ /* 0x000fc40000000f00 */
[----:B------:R-:W-:Y:S05]  /*17b70*/  CALL.REL.NOINC `($__internal_4_$__cuda_sm70_shflsync_bfly_p) ;  /* 0x0000135000007944 */ /* 0x000fea0003c00000 */
[----:B------:R-:W-:Y:S01]  /*17b80*/  FMNMX.FTZ R4, R4, R0, !PT ;  /* 0x0000000004047209 */ /* 0x000fe20007810000 */
[----:B------:R-:W-:Y:S01]  /*17b90*/  IMAD.MOV.U32 R0, RZ, RZ, 0x1 ;  /* 0x00000001ff007424 */ /* 0x000fe200078e00ff */
[----:B------:R-:W-:-:S02]  /*17ba0*/  MOV R2, 0x17bc0 ;  /* 0x00017bc000027802 */ /* 0x000fc40000000f00 */
[----:B------:R-:W-:Y:S05]  /*17bb0*/  CALL.REL.NOINC `($__internal_4_$__cuda_sm70_shflsync_bfly_p) ;  /* 0x0000131000007944 */ /* 0x000fea0003c00000 */
[----:B------:R-:W-:Y:S01]  /*17bc0*/  FMNMX.FTZ R134, R4, R0, !PT ;  /* 0x0000000004867209 */ /* 0x000fe20007810000 */
[----:B------:R-:W-:Y:S01]  /*17bd0*/  IMAD.MOV.U32 R4, RZ, RZ, R5 ;  /* 0x000000ffff047224 */ /* 0x000fe200078e0005 */
[----:B------:R-:W-:Y:S01]  /*17be0*/  MOV R2, 0x17c10 ;  /* 0x00017c1000027802 */ /* 0x000fe20000000f00 */
[----:B------:R-:W-:-:S02]  /*17bf0*/  IMAD.MOV.U32 R0, RZ, RZ, 0x2 ;  /* 0x00000002ff007424 */ /* 0x000fc400078e00ff */
[----:B------:R-:W-:Y:S05]  /*17c00*/  CALL.REL.NOINC `($__internal_4_$__cuda_sm70_shflsync_bfly_p) ;  /* 0x000012c000007944 */ /* 0x000fea0003c00000 */
[----:B------:R-:W-:Y:S01]  /*17c10*/  FMNMX.FTZ R5, R5, R0, !PT ;  /* 0x0000000005057209 */ /* 0x000fe20007810000 */
[----:B------:R-:W-:Y:S01]  /*17c20*/  IMAD.MOV.U32 R0, RZ, RZ, 0x1 ;  /* 0x00000001ff007424 */ /* 0x000fe200078e00ff */
[----:B------:R-:W-:-:S03]  /*17c30*/  MOV R2, 0x17c60 ;  /* 0x00017c6000027802 */ /* 0x000fc60000000f00 */
[----:B------:R-:W-:Y:S02]  /*17c40*/  IMAD.MOV.U32 R4, RZ, RZ, R5 ;  /* 0x000000ffff047224 */ /* 0x000fe400078e0005 */
[----:B------:R-:W-:Y:S05]  /*17c50*/  CALL.REL.NOINC `($__internal_4_$__cuda_sm70_shflsync_bfly_p) ;  /* 0x0000127000007944 */ /* 0x000fea0003c00000 */
[----:B------:R-:W-:Y:S01]  /*17c60*/  MOV R3, R0 ;  /* 0x0000000000037202 */ /* 0x000fe20000000f00 */
[----:B------:R-:W-:Y:S05]  /*17c70*/  BRA `(.L_x_346) ;  /* 0xffff6fd000007947 */ /* 0x000fea000383ffff */
.L_x_267:
[----:B--2---:R-:W-:Y:S01]  /*17c80*/  MOV R15, 0x181f ;  /* 0x0000181f000f7802 */ /* 0x004fe20000000f00 */
[----:B------:R-:W-:Y:S01]  /*17c90*/  IMAD.MOV.U32 R179, RZ, RZ, RZ ;  /* 0x000000ffffb37224 */ /* 0x000fe200078e00ff */
[----:B------:R-:W-:Y:S02]  /*17ca0*/  MOV R2, 0x17cc0 ;  /* 0x00017cc000027802 */ /* 0x000fe40000000f00 */
[----:B-1-34-:R-:W-:Y:S05]  /*17cb0*/  CALL.REL.NOINC `($__internal_5_$__cuda_sm70_shflsync_idx_p) ;  /* 0x0000127000007944 */ /* 0x01afea0003c00000 */
[----:B------:R-:W-:Y:S01]  /*17cc0*/  MOV R3, R15 ;  /* 0x0000000f00037202 */ /* 0x000fe20000000f00 */
[----:B-1---5:R-:W-:-:S05]  /*17cd0*/  BRA `(.L_x_347) ;  /* 0xffff7cb000007947 */ /* 0x022fca000383ffff */
.L_x_270:
[----:B------:R-:W-:Y:S01]  /*17ce0*/  MOV R179, RZ ;  /* 0x000000ff00b37202 */ /* 0x000fe20000000f00 */
[----:B------:R-:W-:Y:S01]  /*17cf0*/  IMAD.MOV.U32 R3, RZ, RZ, R0 ;  /* 0x000000ffff037224 */ /* 0x000fe200078e0000 */
[----:B------:R-:W-:Y:S01]  /*17d00*/  MOV R2, 0x17d30 ;  /* 0x00017d3000027802 */ /* 0x000fe20000000f00 */
[----:B------:R-:W-:Y:S02]  /*17d10*/  IMAD.MOV.U32 R15, RZ, RZ, 0x181f ;  /* 0x0000181fff0f7424 */ /* 0x000fe400078e00ff */
[----:B------:R-:W-:Y:S05]  /*17d20*/  CALL.REL.NOINC `($__internal_5_$__cuda_sm70_shflsync_idx_p) ;  /* 0x0000120000007944 */ /* 0x000fea0003c00000 */
[----:B------:R-:W-:Y:S01]  /*17d30*/  MOV R4, R15 ;  /* 0x0000000f00047202 */ /* 0x000fe20000000f00 */
[----:B-1---5:R-:W-:-:S05]  /*17d40*/  BRA `(.L_x_348) ;  /* 0xffff883000007947 */ /* 0x022fca000383ffff */
.L_x_271:
[----:B------:R-:W-:Y:S01]  /*17d50*/  MOV R179, RZ ;  /* 0x000000ff00b37202 */ /* 0x000fe20000000f00 */
[----:B------:R-:W-:Y:S01]  /*17d60*/  IMAD.MOV.U32 R3, RZ, RZ, R5 ;  /* 0x000000ffff037224 */ /* 0x000fe200078e0005 */
[----:B------:R-:W-:Y:S01]  /*17d70*/  MOV R2, 0x17da0 ;  /* 0x00017da000027802 */ /* 0x000fe20000000f00 */
[----:B------:R-:W-:Y:S02]  /*17d80*/  IMAD.MOV.U32 R15, RZ, RZ, 0x181f ;  /* 0x0000181fff0f7424 */ /* 0x000fe400078e00ff */
[----:B-12---:R-:W-:Y:S05]  /*17d90*/  CALL.REL.NOINC `($__internal_5_$__cuda_sm70_shflsync_idx_p) ;  /* 0x0000119000007944 */ /* 0x006fea0003c00000 */
[----:B-----5:R-:W-:Y:S01]  /*17da0*/  MOV R0, R15 ;  /* 0x0000000f00007202 */ /* 0x020fe20000000f00 */
[----:B-1----:R-:W-:-:S05]  /*17db0*/  BRA `(.L_x_349) ;  /* 0xffff87e000007947 */ /* 0x002fca000383ffff */
.L_x_272:
[----:B------:R-:W-:Y:S02]  /*17dc0*/  MOV R0, 0x2 ;  /* 0x0000000200007802 */ /* 0x000fe40000000f00 */
[----:B------:R-:W-:Y:S02]  /*17dd0*/  MOV R2, 0x17df0 ;  /* 0x00017df000027802 */ /* 0x000fe40000000f00 */
[----:B------:R-:W-:Y:S05]  /*17de0*/  CALL.REL.NOINC `($__internal_4_$__cuda_sm70_shflsync_bfly_p) ;  /* 0x000010e000007944 */ /* 0x000fea0003c00000 */
[----:B------:R-:W-:Y:S01]  /*17df0*/  FMNMX.FTZ R4, R4, R0, !PT ;  /* 0x0000000004047209 */ /* 0x000fe20007810000 */
[----:B------:R-:W-:Y:S01]  /*17e00*/  IMAD.MOV.U32 R0, RZ, RZ, 0x1 ;  /* 0x00000001ff007424 */ /* 0x000fe200078e00ff */
[----:B------:R-:W-:Y:S02]  /*17e10*/  MOV R2, 0x17e30 ;  /* 0x00017e3000027802 */ /* 0x000fe40000000f00 */
[----:B------:R-:W-:Y:S05]  /*17e20*/  CALL.REL.NOINC `($__internal_4_$__cuda_sm70_shflsync_bfly_p) ;  /* 0x000010a000007944 */ /* 0x000fea0003c00000 */
[----:B------:R-:W-:Y:S01]  /*17e30*/  FMNMX.FTZ R134, R4, R0, !PT ;  /* 0x0000000004867209 */ /* 0x000fe20007810000 */
[----:B------:R-:W-:Y:S01]  /*17e40*/  IMAD.MOV.U32 R4, RZ, RZ, R5 ;  /* 0x000000ffff047224 */ /* 0x000fe200078e0005 */
[----:B------:R-:W-:Y:S01]  /*17e50*/  MOV R2, 0x17e80 ;  /* 0x00017e8000027802 */ /* 0x000fe20000000f00 */
[----:B------:R-:W-:Y:S02]  /*17e60*/  IMAD.MOV.U32 R0, RZ, RZ, 0x2 ;  /* 0x00000002ff007424 */ /* 0x000fe400078e00ff */
[----:B------:R-:W-:Y:S05]  /*17e70*/  CALL.REL.NOINC `($__internal_4_$__cuda_sm70_shflsync_bfly_p) ;  /* 0x0000105000007944 */ /* 0x000fea0003c00000 */
[----:B------:R-:W-:Y:S01]  /*17e80*/  FMNMX.FTZ R4, R5, R0, !PT ;  /* 0x0000000005047209 */ /* 0x000fe20007810000 */
[----:B------:R-:W-:Y:S01]  /*17e90*/  IMAD.MOV.U32 R0, RZ, RZ, 0x1 ;  /* 0x00000001ff007424 */ /* 0x000fe200078e00ff */
[----:B------:R-:W-:Y:S02]  /*17ea0*/  MOV R2, 0x17ec0 ;  /* 0x00017ec000027802 */ /* 0x000fe40000000f00 */
[----:B------:R-:W-:Y:S05]  /*17eb0*/  CALL.REL.NOINC `($__internal_4_$__cuda_sm70_shflsync_bfly_p) ;  /* 0x0000101000007944 */ /* 0x000fea0003c00000 */
[----:B------:R-:W-:-:S05]  /*17ec0*/  BRA `(.L_x_350) ;  /* 0xffff897000007947 */ /* 0x000fca000383ffff */
.L_x_274:
[----:B------:R-:W-:Y:S01]  /*17ed0*/  IMAD.MOV.U32 R4, RZ, RZ, R206 ;  /* 0x000000ffff047224 */ /* 0x000fe200078e00ce */
[----:B------:R-:W-:-:S02]  /*17ee0*/  MOV R0, 0x2 ;  /* 0x0000000200007802 */ /* 0x000fc40000000f00 */
[----:B------:R-:W-:Y:S02]  /*17ef0*/  MOV R2, 0x17f10 ;  /* 0x00017f1000027802 */ /* 0x000fe40000000f00 */
[----:B------:R-:W-:Y:S05]  /*17f00*/  CALL.REL.NOINC `($__internal_4_$__cuda_sm70_shflsync_bfly_p) ;  /* 0x00000fc000007944 */ /* 0x000fea0003c00000 */
[----:B------:R-:W-:Y:S05]  /*17f10*/  BRA `(.L_x_351) ;  /* 0xffff9be000007947 */ /* 0x000fea000383ffff */
.L_x_275:
[----:B------:R-:W-:Y:S01]  /*17f20*/  IMAD.MOV.U32 R4, RZ, RZ, R5 ;  /* 0x000000ffff047224 */ /* 0x000fe200078e0005 */
[----:B------:R-:W-:Y:S02]  /*17f30*/  MOV R0, 0x1 ;  /* 0x0000000100007802 */ /* 0x000fe40000000f00 */
[----:B------:R-:W-:Y:S02]  /*17f40*/  MOV R2, 0x17f60 ;  /* 0x00017f6000027802 */ /* 0x000fe40000000f00 */
[----:B-1----:R-:W-:Y:S05]  /*17f50*/  CALL.REL.NOINC `($__internal_4_$__cuda_sm70_shflsync_bfly_p) ;  /* 0x00000f7000007944 */ /* 0x002fea0003c00000 */
[----:B------:R-:W-:Y:S01]  /*17f60*/  FADD.FTZ R5, R5, R0 ;  /* 0x0000000005057221 */ /* 0x000fe20000010000 */
[----:B------:R-:W-:Y:S02]  /*17f70*/  MOV R4, R205 ;  /* 0x000000cd00047202 */ /* 0x000fe40000000f00 */
[----:B------:R-:W-:Y:S02]  /*17f80*/  MOV R0, 0x2 ;  /* 0x0000000200007802 */ /* 0x000fe40000000f00 */
[----:B------:R-:W-:Y:S02]  /*17f90*/  MOV R2, 0x17fb0 ;  /* 0x00017fb000027802 */ /* 0x000fe40000000f00 */
[----:B------:R-:W-:Y:S05]  /*17fa0*/  CALL.REL.NOINC `($__internal_4_$__cuda_sm70_shflsync_bfly_p) ;  /* 0x00000f2000007944 */ /* 0x000fea0003c00000 */
[----:B------:R-:W-:Y:S01]  /*17fb0*/  FADD.FTZ R4, R205, R0 ;  /* 0x00000000cd047221 */ /* 0x000fe20000010000 */
[----:B------:R-:W-:Y:S02]  /*17fc0*/  MOV R0, 0x1 ;  /* 0x0000000100007802 */ /* 0x000fe40000000f00 */
[----:B------:R-:W-:-:S02]  /*17fd0*/  MOV R2, 0x17ff0 ;  /* 0x00017ff000027802 */ /* 0x000fc40000000f00 */
[----:B------:R-:W-:Y:S05]  /*17fe0*/  CALL.REL.NOINC `($__internal_4_$__cuda_sm70_shflsync_bfly_p) ;  /* 0x00000ee000007944 */ /* 0x000fea0003c00000 */
[----:B------:R-:W-:Y:S01]  /*17ff0*/  MOV R3, R0 ;  /* 0x0000000000037202 */ /* 0x000fe20000000f00 */
[----:B------:R-:W-:Y:S05]  /*18000*/  BRA `(.L_x_352) ;  /* 0xffff9b6000007947 */ /* 0x000fea000383ffff */
.L_x_282:
[----:B--234-:R-:W-:Y:S01]  /*18010*/  IMAD.MOV.U32 R3, RZ, RZ, R13 ;  /* 0x000000ffff037224 */ /* 0x01cfe200078e000d */
[----:B------:R-:W-:Y:S01]  /*18020*/  MOV R179, RZ ;  /* 0x000000ff00b37202 */ /* 0x000fe20000000f00 */
[----:B------:R-:W-:Y:S01]  /*18030*/  IMAD.MOV.U32 R15, RZ, RZ, 0x181f ;  /* 0x0000181fff0f7424 */ /* 0x000fe200078e00ff */
[----:B------:R-:W-:-:S02]  /*18040*/  MOV R2, 0x18060 ;  /* 0x0001806000027802 */ /* 0x000fc40000000f00 */
[----:B-1----:R-:W-:Y:S05]  /*18050*/  CALL.REL.NOINC `($__internal_5_$__cuda_sm70_shflsync_idx_p) ;  /* 0x00000ed000007944 */ /* 0x002fea0003c00000 */
[----:B------:R-:W-:Y:S01]  /*18060*/  MOV R4, R15 ;  /* 0x0000000f00047202 */ /* 0x000fe20000000f00 */
[----:B-1---5:R-:W-:Y:S05]  /*18070*/  BRA `(.L_x_353) ;  /* 0xffffb68000007947 */ /* 0x022fea000383ffff */
.L_x_283:
[----:B------:R-:W-:Y:S01]  /*18080*/  IMAD.MOV.U32 R3, RZ, RZ, R14 ;  /* 0x000000ffff037224 */ /* 0x000fe200078e000e */
[----:B------:R-:W-:Y:S01]  /*18090*/  MOV R179, RZ ;  /* 0x000000ff00b37202 */ /* 0x000fe20000000f00 */
[----:B------:R-:W-:Y:S01]  /*180a0*/  IMAD.MOV.U32 R15, RZ, RZ, 0x181f ;  /* 0x0000181fff0f7424 */ /* 0x000fe200078e00ff */
[----:B------:R-:W-:-:S02]  /*180b0*/  MOV R2, 0x180d0 ;  /* 0x000180d000027802 */ /* 0x000fc40000000f00 */
[----:B-123--:R-:W-:Y:S05]  /*180c0*/  CALL.REL.NOINC `($__internal_5_$__cuda_sm70_shflsync_idx_p) ;  /* 0x00000e6000007944 */ /* 0x00efea0003c00000 */
[----:B-----5:R-:W-:Y:S01]  /*180d0*/  MOV R0, R15 ;  /* 0x0000000f00007202 */ /* 0x020fe20000000f00 */
[----:B-1----:R-:W-:Y:S05]  /*180e0*/  BRA `(.L_x_354) ;  /* 0xffffb63000007947 */ /* 0x002fea000383ffff */
.L_x_286:
[----:B--2---:R-:W-:Y:S01]  /*180f0*/  IMAD.MOV.U32 R3, RZ, RZ, R13 ;  /* 0x000000ffff037224 */ /* 0x004fe200078e000d */
[----:B------:R-:W-:Y:S01]  /*18100*/  MOV R179, 0x1 ;  /* 0x0000000100b37802 */ /* 0x000fe20000000f00 */
[----:B------:R-:W-:Y:S01]  /*18110*/  IMAD.MOV.U32 R15, RZ, RZ, 0x181f ;  /* 0x0000181fff0f7424 */ /* 0x000fe200078e00ff */
[----:B------:R-:W-:-:S02]  /*18120*/  MOV R2, 0x18140 ;  /* 0x0001814000027802 */ /* 0x000fc40000000f00 */
[----:B-1-34-:R-:W-:Y:S05]  /*18130*/  CALL.REL.NOINC `($__internal_5_$__cuda_sm70_shflsync_idx_p) ;  /* 0x00000df000007944 */ /* 0x01afea0003c00000 */
        /* <DEDUP_REMOVED lines=8> */
.L_x_289:
[----:B--2---:R-:W-:Y:S01]  /*181c0*/  IMAD.MOV.U32 R3, RZ, RZ, R13 ;  /* 0x000000ffff037224 */ /* 0x004fe200078e000d */
[----:B------:R-:W-:Y:S01]  /*181d0*/  MOV R179, 0x2 ;  /* 0x0000000200b37802 */ /* 0x000fe20000000f00 */
[----:B------:R-:W-:Y:S01]  /*181e0*/  IMAD.MOV.U32 R15, RZ, RZ, 0x181f ;  /* 0x0000181fff0f7424 */ /* 0x000fe200078e00ff */
[----:B------:R-:W-:Y:S02]  /*181f0*/  MOV R2, 0x18210 ;  /* 0x0001821000027802 */ /* 0x000fe40000000f00 */
[----:B-1-34-:R-:W-:Y:S05]  /*18200*/  CALL.REL.NOINC `($__internal_5_$__cuda_sm70_shflsync_idx_p) ;  /* 0x00000d2000007944 */ /* 0x01afea0003c00000 */
[----:B------:R-:W-:Y:S01]  /*18210*/  MOV R4, R15 ;  /* 0x0000000f00047202 */ /* 0x000fe20000000f00 */
[----:B-1---5:R-:W-:Y:S05]  /*18220*/  BRA `(.L_x_356) ;  /* 0xffffb7d000007947 */ /* 0x022fea000383ffff */
.L_x_290:
[----:B--2---:R-:W-:Y:S01]  /*18230*/  IMAD.MOV.U32 R3, RZ, RZ, R14 ;  /* 0x000000ffff037224 */ /* 0x004fe200078e000e */
[----:B------:R-:W-:Y:S01]  /*18240*/  MOV R179, 0x2 ;  /* 0x0000000200b37802 */ /* 0x000fe20000000f00 */
[----:B------:R-:W-:Y:S01]  /*18250*/  IMAD.MOV.U32 R15, RZ, RZ, 0x181f ;  /* 0x0000181fff0f7424 */ /* 0x000fe200078e00ff */
[----:B------:R-:W-:Y:S02]  /*18260*/  MOV R2, 0x18280 ;  /* 0x0001828000027802 */ /* 0x000fe40000000f00 */
[----:B-1-34-:R-:W-:Y:S05]  /*18270*/  CALL.REL.NOINC `($__internal_5_$__cuda_sm70_shflsync_idx_p) ;  /* 0x00000cb000007944 */ /* 0x01afea0003c00000 */
[----:B-----5:R-:W-:Y:S01]  /*18280*/  MOV R0, R15 ;  /* 0x0000000f00007202 */ /* 0x020fe20000000f00 */
[----:B-1----:R-:W-:Y:S05]  /*18290*/  BRA `(.L_x_357) ;  /* 0xffffb78000007947 */ /* 0x002fea000383ffff */
.L_x_293:
[----:B---3--:R-:W-:Y:S01]  /*182a0*/  IMAD.MOV.U32 R3, RZ, RZ, R13 ;  /* 0x000000ffff037224 */ /* 0x008fe200078e000d */
        /* <DEDUP_REMOVED lines=12> */
.L_x_295:
[----:B------:R-:W-:Y:S01]  /*18370*/  IMAD.MOV.U32 R3, RZ, RZ, R5 ;  /* 0x000000ffff037224 */ /* 0x000fe200078e0005 */
[----:B------:R-:W-:Y:S01]  /*18380*/  MOV R179, RZ ;  /* 0x000000ff00b37202 */ /* 0x000fe20000000f00 */
[----:B------:R-:W-:Y:S01]  /*18390*/  IMAD.MOV.U32 R15, RZ, RZ, 0x1c1f ;  /* 0x00001c1fff0f7424 */ /* 0x000fe200078e00ff */
[----:B------:R-:W-:Y:S02]  /*183a0*/  MOV R2, 0x183c0 ;  /* 0x000183c000027802 */ /* 0x000fe40000000f00 */
[----:B------:R-:W-:Y:S05]  /*183b0*/  CALL.REL.NOINC `($__internal_5_$__cuda_sm70_shflsync_idx_p) ;  /* 0x00000b7000007944 */ /* 0x000fea0003c00000 */
[----:B------:R-:W-:Y:S01]  /*183c0*/  MOV R4, R15 ;  /* 0x0000000f00047202 */ /* 0x000fe20000000f00 */
[----:B-1---5:R-:W-:Y:S05]  /*183d0*/  BRA `(.L_x_359) ;  /* 0xffffbb2000007947 */ /* 0x022fea000383ffff */
.L_x_296:
[----:B------:R-:W-:Y:S01]  /*183e0*/  IMAD.MOV.U32 R3, RZ, RZ, R12 ;  /* 0x000000ffff037224 */ /* 0x000fe200078e000c */
[----:B------:R-:W-:Y:S01]  /*183f0*/  MOV R179, RZ ;  /* 0x000000ff00b37202 */ /* 0x000fe20000000f00 */
[----:B------:R-:W-:Y:S01]  /*18400*/  IMAD.MOV.U32 R15, RZ, RZ, 0x1c1f ;  /* 0x00001c1fff0f7424 */ /* 0x000fe200078e00ff */
[----:B------:R-:W-:Y:S02]  /*18410*/  MOV R2, 0x18430 ;  /* 0x0001843000027802 */ /* 0x000fe40000000f00 */
[----:B-12---:R-:W-:Y:S05]  /*18420*/  CALL.REL.NOINC `($__internal_5_$__cuda_sm70_shflsync_idx_p) ;  /* 0x00000b0000007944 */ /* 0x006fea0003c00000 */
[----:B-----5:R-:W-:Y:S01]  /*18430*/  MOV R0, R15 ;  /* 0x0000000f00007202 */ /* 0x020fe20000000f00 */
[----:B-1----:R-:W-:Y:S05]  /*18440*/  BRA `(.L_x_360) ;  /* 0xffffbad000007947 */ /* 0x002fea000383ffff */
.L_x_299:
[----:B----4-:R-:W-:Y:S01]  /*18450*/  IMAD.MOV.U32 R3, RZ, RZ, R5 ;  /* 0x000000ffff037224 */ /* 0x010fe200078e0005 */
[----:B------:R-:W-:Y:S01]  /*18460*/  MOV R179, 0x1 ;  /* 0x0000000100b37802 */ /* 0x000fe20000000f00 */
[----:B------:R-:W-:Y:S01]  /*18470*/  IMAD.MOV.U32 R15, RZ, RZ, 0x1c1f ;  /* 0x00001c1fff0f7424 */ /* 0x000fe200078e00ff */
[----:B------:R-:W-:-:S02]  /*18480*/  MOV R2, 0x184a0 ;  /* 0x000184a000027802 */ /* 0x000fc40000000f00 */
[----:B-123--:R-:W-:Y:S05]  /*18490*/  CALL.REL.NOINC `($__internal_5_$__cuda_sm70_shflsync_idx_p) ;  /* 0x00000a9000007944 */ /* 0x00efea0003c00000 */
        /* <DEDUP_REMOVED lines=8> */
.L_x_303:
[----:B------:R-:W-:Y:S01]  /*18520*/  IMAD.MOV.U32 R3, RZ, RZ, R5 ;  /* 0x000000ffff037224 */ /* 0x000fe200078e0005 */
[----:B------:R-:W-:Y:S01]  /*18530*/  MOV R179, RZ ;  /* 0x000000ff00b37202 */ /* 0x000fe20000000f00 */
[----:B------:R-:W-:Y:S01]  /*18540*/  IMAD.MOV.U32 R15, RZ, RZ, 0x181f ;  /* 0x0000181fff0f7424 */ /* 0x000fe200078e00ff */
[----:B------:R-:W-:Y:S02]  /*18550*/  MOV R2, 0x18570 ;  /* 0x0001857000027802 */ /* 0x000fe40000000f00 */
[----:B------:R-:W-:Y:S05]  /*18560*/  CALL.REL.NOINC `($__internal_5_$__cuda_sm70_shflsync_idx_p) ;  /* 0x000009c000007944 */ /* 0x000fea0003c00000 */
[----:B------:R-:W-:Y:S01]  /*18570*/  MOV R4, R15 ;  /* 0x0000000f00047202 */ /* 0x000fe20000000f00 */
[----:B-1---5:R-:W-:Y:S05]  /*18580*/  BRA `(.L_x_362) ;  /* 0xffffdc5000007947 */ /* 0x022fea000383ffff */
.L_x_304:
[----:B------:R-:W-:Y:S01]  /*18590*/  IMAD.MOV.U32 R3, RZ, RZ, R14 ;  /* 0x000000ffff037224 */ /* 0x000fe200078e000e */
[----:B------:R-:W-:Y:S01]  /*185a0*/  MOV R179, RZ ;  /* 0x000000ff00b37202 */ /* 0x000fe20000000f00 */
[----:B------:R-:W-:Y:S01]  /*185b0*/  IMAD.MOV.U32 R15, RZ, RZ, 0x181f ;  /* 0x0000181fff0f7424 */ /* 0x000fe200078e00ff */
[----:B------:R-:W-:Y:S02]  /*185c0*/  MOV R2, 0x185e0 ;  /* 0x000185e000027802 */ /* 0x000fe40000000f00 */
[----:B-12---:R-:W-:Y:S05]  /*185d0*/  CALL.REL.NOINC `($__internal_5_$__cuda_sm70_shflsync_idx_p) ;  /* 0x0000095000007944 */ /* 0x006fea0003c00000 */
[----:B-----5:R-:W-:Y:S01]  /*185e0*/  MOV R0, R15 ;  /* 0x0000000f00007202 */ /* 0x020fe20000000f00 */
[----:B-1----:R-:W-:Y:S05]  /*185f0*/  BRA `(.L_x_363) ;  /* 0xffffdc0000007947 */ /* 0x002fea000383ffff */
.L_x_307:
        /* <DEDUP_REMOVED lines=13> */
.L_x_310:
[----:B-1----:R-:W-:Y:S01]  /*186d0*/  IMAD.MOV.U32 R3, RZ, RZ, R5 ;  /* 0x000000ffff037224 */ /* 0x002fe200078e0005 */
[----:B------:R-:W-:Y:S01]  /*186e0*/  MOV R179, 0x2 ;  /* 0x0000000200b37802 */ /* 0x000fe20000000f00 */
[----:B------:R-:W-:Y:S01]  /*186f0*/  IMAD.MOV.U32 R15, RZ, RZ, 0x181f ;  /* 0x0000181fff0f7424 */ /* 0x000fe200078e00ff */
[----:B------:R-:W-:Y:S02]  /*18700*/  MOV R2, 0x18720 ;  /* 0x0001872000027802 */ /* 0x000fe40000000f00 */
[----:B--234-:R-:W-:Y:S05]  /*18710*/  CALL.REL.NOINC `($__internal_5_$__cuda_sm70_shflsync_idx_p) ;  /* 0x0000081000007944 */ /* 0x01cfea0003c00000 */
[----:B------:R-:W-:Y:S01]  /*18720*/  MOV R4, R15 ;  /* 0x0000000f00047202 */ /* 0x000fe20000000f00 */
[----:B-1---5:R-:W-:Y:S05]  /*18730*/  BRA `(.L_x_365) ;  /* 0xffffddb000007947 */ /* 0x022fea000383ffff */
.L_x_311:
[----:B------:R-:W-:Y:S01]  /*18740*/  IMAD.MOV.U32 R3, RZ, RZ, R14 ;  /* 0x000000ffff037224 */ /* 0x000fe200078e000e */
[----:B------:R-:W-:Y:S01]  /*18750*/  MOV R179, 0x2 ;  /* 0x0000000200b37802 */ /* 0x000fe20000000f00 */
[----:B------:R-:W-:Y:S01]  /*18760*/  IMAD.MOV.U32 R15, RZ, RZ, 0x181f ;  /* 0x0000181fff0f7424 */ /* 0x000fe200078e00ff */
[----:B------:R-:W-:Y:S02]  /*18770*/  MOV R2, 0x18790 ;  /* 0x0001879000027802 */ /* 0x000fe40000000f00 */
[----:B-1234-:R-:W-:Y:S05]  /*18780*/  CALL.REL.NOINC `($__internal_5_$__cuda_sm70_shflsync_idx_p) ;  /* 0x000007a000007944 */ /* 0x01efea0003c00000 */
[----:B-----5:R-:W-:Y:S01]  /*18790*/  MOV R0, R15 ;  /* 0x0000000f00007202 */ /* 0x020fe20000000f00 */
[----:B-1----:R-:W-:Y:S05]  /*187a0*/  BRA `(.L_x_366) ;  /* 0xffffdd6000007947 */ /* 0x002fea000383ffff */
.L_x_314:
[----:B-1----:R-:W-:Y:S01]  /*187b0*/  IMAD.MOV.U32 R3, RZ, RZ, R5 ;  /* 0x000000ffff037224 */ /* 0x002fe200078e0005 */
[----:B------:R-:W-:Y:S01]  /*187c0*/  MOV R179, 0x3 ;  /* 0x0000000300b37802 */ /* 0x000fe20000000f00 */
[----:B------:R-:W-:Y:S01]  /*187d0*/  IMAD.MOV.U32 R15, RZ, RZ, 0x181f ;  /* 0x0000181fff0f7424 */ /* 0x000fe200078e00ff */
[----:B------:R-:W-:-:S02]  /*187e0*/  MOV R2, 0x18800 ;  /* 0x0001880000027802 */ /* 0x000fc40000000f00 */
[----:B--234-:R-:W-:Y:S05]  /*187f0*/  CALL.REL.NOINC `($__internal_5_$__cuda_sm70_shflsync_idx_p) ;  /* 0x0000073000007944 */ /* 0x01cfea0003c00000 */
        /* <DEDUP_REMOVED lines=8> */
.L_x_316:
[----:B------:R-:W-:Y:S01]  /*18880*/  IMAD.MOV.U32 R3, RZ, RZ, R92 ;  /* 0x000000ffff037224 */ /* 0x000fe200078e005c */
[----:B------:R-:W-:Y:S01]  /*18890*/  MOV R179, RZ ;  /* 0x000000ff00b37202 */ /* 0x000fe20000000f00 */
[----:B------:R-:W-:Y:S01]  /*188a0*/  IMAD.MOV.U32 R15, RZ, RZ, 0x1f ;  /* 0x0000001fff0f7424 */ /* 0x000fe200078e00ff */
[----:B------:R-:W-:Y:S02]  /*188b0*/  MOV R2, 0x188d0 ;  /* 0x000188d000027802 */ /* 0x000fe40000000f00 */
[----:B-12---:R-:W-:Y:S05]  /*188c0*/  CALL.REL.NOINC `($__internal_5_$__cuda_sm70_shflsync_idx_p) ;  /* 0x0000066000007944 */ /* 0x006fea0003c00000 */
[----:B------:R-:W-:Y:S01]  /*188d0*/  MOV R9, R15 ;  /* 0x0000000f00097202 */ /* 0x000fe20000000f00 */
[----:B-1---5:R-:W-:Y:S05]  /*188e0*/  BRA `(.L_x_368) ;  /* 0xffffdfb000007947 */ /* 0x022fea000383ffff */
.L_x_317:
[----:B------:R-:W-:Y:S01]  /*188f0*/  IMAD.MOV.U32 R3, RZ, RZ, R92 ;  /* 0x000000ffff037224 */ /* 0x000fe200078e005c */
[----:B------:R-:W-:Y:S01]  /*18900*/  MOV R179, 0x1 ;  /* 0x0000000100b37802 */ /* 0x000fe20000000f00 */
[----:B------:R-:W-:Y:S01]  /*18910*/  IMAD.MOV.U32 R15, RZ, RZ, 0x1f ;  /* 0x0000001fff0f7424 */ /* 0x000fe200078e00ff */
[----:B------:R-:W-:Y:S02]  /*18920*/  MOV R2, 0x18940 ;  /* 0x0001894000027802 */ /* 0x000fe40000000f00 */
[----:B-1234-:R-:W-:Y:S05]  /*18930*/  CALL.REL.NOINC `($__internal_5_$__cuda_sm70_shflsync_idx_p) ;  /* 0x000005f000007944 */ /* 0x01efea0003c00000 */
[----:B------:R-:W-:Y:S01]  /*18940*/  MOV R6, R15 ;  /* 0x0000000f00067202 */ /* 0x000fe20000000f00 */
[----:B-1---5:R-:W-:Y:S05]  /*18950*/  BRA `(.L_x_369) ;  /* 0xffffdf6000007947 */ /* 0x022fea000383ffff */
.L_x_318:
[----:B------:R-:W-:Y:S02]  /*18960*/  MOV R3, 0x1 ;  /* 0x0000000100037802 */ /* 0x000fe40000000f00 */
[----:B------:R-:W-:-:S02]  /*18970*/  MOV R2, 0x18990 ;  /* 0x0001899000027802 */ /* 0x000fc40000000f00 */
[----:B---34-:R-:W-:Y:S05]  /*18980*/  CALL.REL.NOINC `($__internal_6_$__cuda_sm70_shflsync_up_p) ;  /* 0x0000061000007944 */ /* 0x018fea0003c00000 */
[----:B------:R-:W-:Y:S05]  /*18990*/  BRA `(.L_x_370) ;  /* 0xffffe04000007947 */ /* 0x000fea000383ffff */
.L_x_319:
[----:B------:R-:W-:Y:S02]  /*189a0*/  MOV R3, 0x2 ;  /* 0x0000000200037802 */ /* 0x000fe40000000f00 */
[----:B------:R-:W-:-:S02]  /*189b0*/  MOV R2, 0x189d0 ;  /* 0x000189d000027802 */ /* 0x000fc40000000f00 */
[----:B---34-:R-:W-:Y:S05]  /*189c0*/  CALL.REL.NOINC `($__internal_6_$__cuda_sm70_shflsync_up_p) ;  /* 0x000005d000007944 */ /* 0x018fea0003c00000 */
[----:B------:R-:W-:Y:S02]  /*189d0*/  SEL R3, R4, RZ, P1 ;  /* 0x000000ff04037207 */ /* 0x000fe40000800000 */
[----:B------:R-:W-:-:S03]  /*189e0*/  MOV R2, 0x18a20 ;  /* 0x00018a2000027802 */ /* 0x000fc60000000f00 */
[----:B------:R-:W-:Y:S02]  /*189f0*/  IMAD.IADD R0, R0, 0x1, R3 ;  /* 0x0000000100007824 */ /* 0x000fe400078e0203 */
[----:B------:R-:W-:Y:S02]  /*18a00*/  IMAD.MOV.U32 R3, RZ, RZ, 0x4 ;  /* 0x00000004ff037424 */ /* 0x000fe400078e00ff */
        /* <DEDUP_REMOVED lines=20> */
.L_x_323:
[----:B------:R-:W-:Y:S02]  /*18b50*/  MOV R3, 0x1 ;  /* 0x0000000100037802 */ /* 0x000fe40000000f00 */
[----:B------:R-:W-:Y:S02]  /*18b60*/  MOV R2, 0x18b80 ;  /* 0x00018b8000027802 */ /* 0x000fe40000000f00 */
[----:B---3--:R-:W-:Y:S05]  /*18b70*/  CALL.REL.NOINC `($__internal_6_$__cuda_sm70_shflsync_up_p) ;  /* 0x0000042000007944 */ /* 0x008fea0003c00000 */
[----:B------:R-:W-:Y:S01]  /*18b80*/  MOV R2, R4 ;  /* 0x0000000400027202 */ /* 0x000fe20000000f00 */
[----:B------:R-:W-:Y:S05]  /*18b90*/  BRA `(.L_x_372) ;  /* 0xffffe0a000007947 */ /* 0x000fea000383ffff */
.L_x_324:
[----:B------:R-:W-:Y:S02]  /*18ba0*/  MOV R3, 0x2 ;  /* 0x0000000200037802 */ /* 0x000fe40000000f00 */
[----:B------:R-:W-:Y:S02]  /*18bb0*/  MOV R2, 0x18bd0 ;  /* 0x00018bd000027802 */ /* 0x000fe40000000f00 */
[----:B---3--:R-:W-:Y:S05]  /*18bc0*/  CALL.REL.NOINC `($__internal_6_$__cuda_sm70_shflsync_up_p) ;  /* 0x000003d000007944 */ /* 0x008fea0003c00000 */
        /* <DEDUP_REMOVED lines=24> */
.L_x_326:
[----:B------:R-:W-:Y:S02]  /*18d50*/  SEL R0, RZ, 0x1, P0 ;  /* 0x00000001ff007807 */ /* 0x000fe40000000000 */
[----:B------:R-:W-:Y:S02]  /*18d60*/  MOV R2, 0x18d80 ;  /* 0x00018d8000027802 */ /* 0x000fe40000000f00 */
[----:B-1-3--:R-:W-:Y:S05]  /*18d70*/  CALL.REL.NOINC `($__internal_7_$__cuda_sm70_votesync_ballot) ;  /* 0x0000028000007944 */ /* 0x00afea0003c00000 */
[----:B------:R-:W-:Y:S05]  /*18d80*/  BRA `(.L_x_374) ;  /* 0xffffe04000007947 */ /* 0x000fea000383ffff */
.L_x_327:
[----:B------:R-:W-:Y:S01]  /*18d90*/  IMAD.MOV.U32 R3, RZ, RZ, R7 ;  /* 0x000000ffff037224 */ /* 0x000fe200078e0007 */
[----:B----4-:R-:W-:Y:S01]  /*18da0*/  MOV R179, R10 ;  /* 0x0000000a00b37202 */ /* 0x010fe20000000f00 */
[----:B------:R-:W-:Y:S01]  /*18db0*/  IMAD.MOV.U32 R15, RZ, RZ, 0x1f ;  /* 0x0000001fff0f7424 */ /* 0x000fe200078e00ff */
[----:B------:R-:W-:Y:S02]  /*18dc0*/  MOV R2, 0x18de0 ;  /* 0x00018de000027802 */ /* 0x000fe40000000f00 */
[----:B-123--:R-:W-:Y:S05]  /*18dd0*/  CALL.REL.NOINC `($__internal_5_$__cuda_sm70_shflsync_idx_p) ;  /* 0x0000015000007944 */ /* 0x00efea0003c00000 */
[----:B------:R-:W-:Y:S01]  /*18de0*/  IMAD.MOV.U32 R7, RZ, RZ, R15 ;  /* 0x000000ffff077224 */ /* 0x000fe200078e000f */
[----:B------:R-:W-:Y:S01]  /*18df0*/  MOV R179, R10 ;  /* 0x0000000a00b37202 */ /* 0x000fe20000000f00 */
[----:B------:R-:W-:Y:S01]  /*18e00*/  IMAD.MOV.U32 R3, RZ, RZ, R8 ;  /* 0x000000ffff037224 */ /* 0x000fe200078e0008 */
[----:B------:R-:W-:Y:S02]  /*18e10*/  MOV R15, 0x1f ;  /* 0x0000001f000f7802 */ /* 0x000fe40000000f00 */
[----:B------:R-:W-:-:S02]  /*18e20*/  MOV R2, 0x18e40 ;  /* 0x00018e4000027802 */ /* 0x000fc40000000f00 */
[----:B-1---5:R-:W-:Y:S05]  /*18e30*/  CALL.REL.NOINC `($__internal_5_$__cuda_sm70_shflsync_idx_p) ;  /* 0x000000f000007944 */ /* 0x022fea0003c00000 */
[----:B------:R-:W-:Y:S01]  /*18e40*/  MOV R5, R15 ;  /* 0x0000000f00057202 */ /* 0x000fe20000000f00 */
[----:B-1---5:R-:W-:Y:S05]  /*18e50*/  BRA `(.L_x_375) ;  /* 0xffffdfb000007947 */ /* 0x022fea000383ffff */
.L_x_330:
[----:B------:R-:W-:Y:S01]  /*18e60*/  IMAD.MOV.U32 R3, RZ, RZ, R4 ;  /* 0x000000ffff037224 */ /* 0x000fe200078e0004 */
[----:B------:R-:W-:Y:S01]  /*18e70*/  MOV R179, R0 ;  /* 0x0000000000b37202 */ /* 0x000fe20000000f00 */
[----:B------:R-:W-:Y:S01]  /*18e80*/  IMAD.MOV.U32 R15, RZ, RZ, 0x1f ;  /* 0x0000001fff0f7424 */ /* 0x000fe200078e00ff */
[----:B------:R-:W-:-:S02]  /*18e90*/  MOV R2, 0x18eb0 ;  /* 0x00018eb000027802 */ /* 0x000fc40000000f00 */
[----:B-1-34-:R-:W-:Y:S05]  /*18ea0*/  CALL.REL.NOINC `($__internal_5_$__cuda_sm70_shflsync_idx_p) ;  /* 0x0000008000007944 */ /* 0x01afea0003c00000 */
[----:B------:R-:W-:Y:S01]  /*18eb0*/  MOV R11, R15 ;  /* 0x0000000f000b7202 */ /* 0x000fe20000000f00 */
[----:B-1---5:R-:W-:Y:S05]  /*18ec0*/  BRA `(.L_x_329) ;  /* 0xffffdfa000007947 */ /* 0x022fea000383ffff */
        .weak           $__internal_4_$__cuda_sm70_shflsync_bfly_p
        .type           $__internal_4_$__cuda_sm70_shflsync_bfly_p,@function
        .size           $__internal_4_$__cuda_sm70_shflsync_bfly_p,($__internal_5_$__cuda_sm70_shflsync_idx_p - $__internal_4_$__cuda_sm70_shflsync_bfly_p)
$__internal_4_$__cuda_sm70_shflsync_bfly_p:
[----:B------:R-:W-:Y:S02]  /*18ed0*/  MOV R15, 0xffffffff ;  /* 0xffffffff000f7802 */ /* 0x000fe40000000f00 */
[----:B------:R-:W-:-:S02]  /*18ee0*/  MOV R3, 0x1f ;  /* 0x0000001f00037802 */ /* 0x000fc40000000f00 */
[----:B------:R-:W-:Y:S04]  /*18ef0*/  WARPSYNC R15 ;  /* 0x0000000f00007348 */ /* 0x000fe80003800000 */
[----:B------:R1:W2:Y:S02]  /*18f00*/  SHFL.BFLY PT, R0, R4, R0, R3 ;  /* 0x0c00000004007389 */ /* 0x0002a400000e0003 */
[----:B-1----:R-:W-:-:S04]  /*18f10*/  MOV R3, 0x0 ;  /* 0x0000000000037802 */ /* 0x002fc80000000f00 */
[----:B--2---:R-:W-:Y:S05]  /*18f20*/  RET.REL.NODEC R2 `(_ZN7cutlass13device_kernelIN5flash19enable_sm80_to_sm89INS1_16FlashAttnFwdSm80INS1_25CollectiveMainloopFwdSm80ILi8ELi1ELb0EN4cute5tupleIJNS5_1CILi128EEENS7_ILi32EEENS7_ILi256EEEEEELi256ENS_10bfloat16_tEfNS_4arch4Sm80ELb0ELb0ELb1ELb1ELb1ELb1ELb1ELb1EEENS1_21CollectiveEpilogueFwdINS6_IJS8_SA_S9_EEENS6_IJNS7_ILi1EEESI_SI_EEESC_SE_Li256ELb1ELb1ELb1ELb0EEENS1_36VarlenDynamicPersistentTileSchedulerILi128ELi32ELi256ELi256ELb1ELb1ELb0ELb0ELb1ELb1EEEEEEEEEvNT_6ParamsE) ;  /* 0xfffe70d002007950 */ /* 0x004fea0003c3ffff */
        .weak           $__internal_5_$__cuda_sm70_shflsync_idx_p
        .type           $__internal_5_$__cuda_sm70_shflsync_idx_p,@function
        .size           $__internal_5_$__cuda_sm70_shflsync_idx_p,($__internal_6_$__cuda_sm70_shflsync_up_p - $__internal_5_$__cuda_sm70_shflsync_idx_p)
$__internal_5_$__cuda_sm70_shflsync_idx_p:
[----:B------:R1:W-:Y:S02]  /*18f30*/  STL [R1+0x54], R0 ;  /* 0x0000540001007387 */ /* 0x0003e40000100800 */
[----:B-1----:R-:W-:-:S04]  /*18f40*/  MOV R0, 0xffffffff ;  /* 0xffffffff00007802 */ /* 0x002fc80000000f00 */
[----:B------:R-:W-:Y:S04]  /*18f50*/  WARPSYNC R0 ;  /* 0x0000000000007348 */ /* 0x000fe80003800000 */
[----:B------:R1:W2:Y:S04]  /*18f60*/  SHFL.IDX PT, R15, R3, R179, R15 ;  /* 0x000000b3030f7389 */ /* 0x0002a800000e000f */
[----:B-1----:R1:W5:Y:S01]  /*18f70*/  LDL.LU R0, [R1+0x54] ;  /* 0x0000540001007983 */ /* 0x0023620000300800 */
[----:B------:R-:W-:-:S04]  /*18f80*/  MOV R3, 0x0 ;  /* 0x0000000000037802 */ /* 0x000fc80000000f00 */
[----:B--2---:R-:W-:Y:S05]  /*18f90*/  RET.REL.NODEC R2 `(_ZN7cutlass13device_kernelIN5flash19enable_sm80_to_sm89INS1_16FlashAttnFwdSm80INS1_25CollectiveMainloopFwdSm80ILi8ELi1ELb0EN4cute5tupleIJNS5_1CILi128EEENS7_ILi32EEENS7_ILi256EEEEEELi256ENS_10bfloat16_tEfNS_4arch4Sm80ELb0ELb0ELb1ELb1ELb1ELb1ELb1ELb1EEENS1_21CollectiveEpilogueFwdINS6_IJS8_SA_S9_EEENS6_IJNS7_ILi1EEESI_SI_EEESC_SE_Li256ELb1ELb1ELb1ELb0EEENS1_36VarlenDynamicPersistentTileSchedulerILi128ELi32ELi256ELi256ELb1ELb1ELb0ELb0ELb1ELb1EEEEEEEEEvNT_6ParamsE) ;  /* 0xfffe706002007950 */ /* 0x004fea0003c3ffff */
        .weak           $__internal_6_$__cuda_sm70_shflsync_up_p
        .type           $__internal_6_$__cuda_sm70_shflsync_up_p,@function
        .size           $__internal_6_$__cuda_sm70_shflsync_up_p,($__internal_7_$__cuda_sm70_votesync_ballot - $__internal_6_$__cuda_sm70_shflsync_up_p)
$__internal_6_$__cuda_sm70_shflsync_up_p:
[----:B------:R-:W-:Y:S02]  /*18fa0*/  MOV R4, RZ ;  /* 0x000000ff00047202 */ /* 0x000fe40000000f00 */
[----:B------:R-:W-:-:S04]  /*18fb0*/  MOV R10, 0xffffffff ;  /* 0xffffffff000a7802 */ /* 0x000fc80000000f00 */
[----:B------:R-:W-:Y:S04]  /*18fc0*/  WARPSYNC R10 ;  /* 0x0000000a00007348 */ /* 0x000fe80003800000 */
[----:B------:R1:W2:Y:S02]  /*18fd0*/  SHFL.UP PT, R4, R0, R3, R4 ;  /* 0x0400000300047389 */ /* 0x0002a400000e0004 */
[----:B-1----:R-:W-:-:S04]  /*18fe0*/  MOV R3, 0x0 ;  /* 0x0000000000037802 */ /* 0x002fc80000000f00 */
[----:B--2---:R-:W-:Y:S05]  /*18ff0*/  RET.REL.NODEC R2 `(_ZN7cutlass13device_kernelIN5flash19enable_sm80_to_sm89INS1_16FlashAttnFwdSm80INS1_25CollectiveMainloopFwdSm80ILi8ELi1ELb0EN4cute5tupleIJNS5_1CILi128EEENS7_ILi32EEENS7_ILi256EEEEEELi256ENS_10bfloat16_tEfNS_4arch4Sm80ELb0ELb0ELb1ELb1ELb1ELb1ELb1ELb1EEENS1_21CollectiveEpilogueFwdINS6_IJS8_SA_S9_EEENS6_IJNS7_ILi1EEESI_SI_EEESC_SE_Li256ELb1ELb1ELb1ELb0EEENS1_36VarlenDynamicPersistentTileSchedulerILi128ELi32ELi256ELi256ELb1ELb1ELb0ELb0ELb1ELb1EEEEEEEEEvNT_6ParamsE) ;  /* 0xfffe700002007950 */ /* 0x004fea0003c3ffff */
        .weak           $__internal_7_$__cuda_sm70_votesync_ballot
        .type           $__internal_7_$__cuda_sm70_votesync_ballot,@function
        .size           $__internal_7_$__cuda_sm70_votesync_ballot,(.L_x_6491 - $__internal_7_$__cuda_sm70_votesync_ballot)
$__internal_7_$__cuda_sm70_votesync_ballot:
[----:B------:R-:W-:Y:S01]  /*19000*/  ISETP.NE.U32.AND P0, PT, R0, 0x1, PT ;  /* 0x000000010000780c */ /* 0x000fe20003f05070 */
[----:B------:R-:W-:-:S04]  /*19010*/  IMAD.MOV.U32 R3, RZ, RZ, -0x1 ;  /* 0xffffffffff037424 */ /* 0x000fc800078e00ff */
[----:B------:R-:W-:Y:S08]  /*19020*/  WARPSYNC R3 ;  /* 0x0000000300007348 */ /* 0x000ff00003800000 */
[----:B------:R-:W-:-:S04]  /*19030*/  VOTE.ANY R0, PT, !P0 ;  /* 0x0000000000007806 */ /* 0x000fc800040e0100 */
[----:B------:R-:W-:Y:S01]  /*19040*/  LOP3.LUT R0, R0, R3, RZ, 0xc0, !PT ;  /* 0x0000000300007212 */ /* 0x000fe200078ec0ff */
[----:B------:R-:W-:-:S04]  /*19050*/  IMAD.MOV.U32 R3, RZ, RZ, 0x0 ;  /* 0x00000000ff037424 */ /* 0x000fc800078e00ff */
[----:B------:R-:W-:Y:S05]  /*19060*/  RET.REL.NODEC R2 `(_ZN7cutlass13device_kernelIN5flash19enable_sm80_to_sm89INS1_16FlashAttnFwdSm80INS1_25CollectiveMainloopFwdSm80ILi8ELi1ELb0EN4cute5tupleIJNS5_1CILi128EEENS7_ILi32EEENS7_ILi256EEEEEELi256ENS_10bfloat16_tEfNS_4arch4Sm80ELb0ELb0ELb1ELb1ELb1ELb1ELb1ELb1EEENS1_21CollectiveEpilogueFwdINS6_IJS8_SA_S9_EEENS6_IJNS7_ILi1EEESI_SI_EEESC_SE_Li256ELb1ELb1ELb1ELb0EEENS1_36VarlenDynamicPersistentTileSchedulerILi128ELi32ELi256ELi256ELb1ELb1ELb0ELb0ELb1ELb1EEEEEEEEEvNT_6ParamsE) ;  /* 0xfffe6f9002007950 */ /* 0x000fea0003c3ffff */
.L_x_376:
        /* <DEDUP_REMOVED lines=9> */
.L_x_6491:


//--------------------- .text._ZN7cutlass13device_kernelIN5flash19enable_sm80_to_sm89INS1_16FlashAttnFwdSm80INS1_25CollectiveMainloopFwdSm80ILi8ELi1ELb1EN4cute5tupleIJNS5_1CILi128EEENS7_ILi48EEENS7_ILi256EEEEEELi256ENS_10bfloat16_tEfNS_4arch4Sm80ELb0ELb1ELb1ELb0ELb1ELb0ELb1ELb1EEENS1_21CollectiveEpilogueFwdINS6_IJS8_SA_S9_EEENS6_IJNS7_ILi1EEESI_SI_EEESC_SE_Li256ELb0ELb1ELb1ELb0EEENS1_19SingleTileSchedulerILb0ELb1ELb1ELi128EEEEEEEEEvNT_6ParamsE --------------------------
	.section	.text._ZN7cutlass13device_kernelIN5flash19enable_sm80_to_sm89INS1_16FlashAttnFwdSm80INS1_25CollectiveMainloopFwdSm80ILi8ELi1ELb1EN4cute5tupleIJNS5_1CILi128EEENS7_ILi48EEENS7_ILi256EEEEEELi256ENS_10bfloat16_tEfNS_4arch4Sm80ELb0ELb1ELb1ELb0ELb1ELb0ELb1ELb1EEENS1_21CollectiveEpilogueFwdINS6_IJS8_SA_S9_EEENS6_IJNS7_ILi1EEESI_SI_EEESC_SE_Li256ELb0ELb1ELb1ELb0EEENS1_19SingleTileSchedulerILb0ELb1ELb1ELi128EEEEEEEEEvNT_6ParamsE,"ax",@progbits
	.sectioninfo	@"SHI_REGISTERS=255"
	.align	128
.text._ZN7cutlass13device_kernelIN5flash19enable_sm80_to_sm89INS1_16FlashAttnFwdSm80INS1_25CollectiveMainloopFwdSm80ILi8ELi1ELb1EN4cute5tupleIJNS5_1CILi128EEENS7_ILi48EEENS7_ILi256EEEEEELi256ENS_10bfloat16_tEfNS_4arch4Sm80ELb0ELb1ELb1ELb0ELb1ELb0ELb1ELb1EEENS1_21CollectiveEpilogueFwdINS6_IJS8_SA_S9_EEENS6_IJNS7_ILi1EEESI_SI_EEESC_SE_Li256ELb0ELb1ELb1ELb0EEENS1_19SingleTileSchedulerILb0ELb1ELb1ELi128EEEEEEEEEvNT_6ParamsE:
        .type           _ZN7cutlass13device_kernelIN5flash19enable_sm80_to_sm89INS1_16FlashAttnFwdSm80INS1_25CollectiveMainloopFwdSm80ILi8ELi1ELb1EN4cute5tupleIJNS5_1CILi128EEENS7_ILi48EEENS7_ILi256EEEEEELi256ENS_10bfloat16_tEfNS_4arch4Sm80ELb0ELb1ELb1ELb0ELb1ELb0ELb1ELb1EEENS1_21CollectiveEpilogueFwdINS6_IJS8_SA_S9_EEENS6_IJNS7_ILi1EEESI_SI_EEESC_SE_Li256ELb0ELb1ELb1ELb0EEENS1_19SingleTileSchedulerILb0ELb1ELb1ELi128EEEEEEEEEvNT_6ParamsE,@function
        .size           _ZN7cutlass13device_kernelIN5flash19enable_sm80_to_sm89INS1_16FlashAttnFwdSm80INS1_25CollectiveMainloopFwdSm80ILi8ELi1ELb1EN4cute5tupleIJNS5_1CILi128EEENS7_ILi48EEENS7_ILi256EEEEEELi256ENS_10bfloat16_tEfNS_4arch4Sm80ELb0ELb1ELb1ELb0ELb1ELb0ELb1ELb1EEENS1_21CollectiveEpilogueFwdINS6_IJS8_SA_S9_EEENS6_IJNS7_ILi1EEESI_SI_EEESC_SE_Li256ELb0ELb1ELb1ELb0EEENS1_19SingleTileSchedulerILb0ELb1ELb1ELi128EEEEEEEEEvNT_6ParamsE,(.L_x_6496 - _ZN7cutlass13device_kernelIN5flash19enable_sm80_to_sm89INS1_16FlashAttnFwdSm80INS1_25CollectiveMainloopFwdSm80ILi8ELi1ELb1EN4cute5tupleIJNS5_1CILi128EEENS7_ILi48EEENS7_ILi256EEEEEELi256ENS_10bfloat16_tEfNS_4arch4Sm80ELb0ELb1ELb1ELb0ELb1ELb0ELb1ELb1EEENS1_21CollectiveEpilogueFwdINS6_IJS8_SA_S9_EEENS6_IJNS7_ILi1EEESI_SI_EEESC_SE_Li256ELb0ELb1ELb1ELb0EEENS1_19SingleTileSchedulerILb0ELb1ELb1ELi128EEEEEEEEEvNT_6ParamsE)
        .other          _ZN7cutlass13device_kernelIN5flash19enable_sm80_to_sm89INS1_16FlashAttnFwdSm80INS1_25CollectiveMainloopFwdSm80ILi8ELi1ELb1EN4cute5tupleIJNS5_1CILi128EEENS7_ILi48EEENS7_ILi256EEEEEELi256ENS_10bfloat16_tEfNS_4arch4Sm80ELb0ELb1ELb1ELb0ELb1ELb0ELb1ELb1EEENS1_21CollectiveEpilogueFwdINS6_IJS8_SA_S9_EEENS6_IJNS7_ILi1EEESI_SI_EEESC_SE_Li256ELb0ELb1ELb1ELb0EEENS1_19SingleTileSchedulerILb0ELb1ELb1ELi128EEEEEEEEEvNT_6ParamsE,@"STO_CUDA_ENTRY STV_DEFAULT"
_ZN7cutlass13device_kernelIN5flash19enable_sm80_to_sm89INS1_16FlashAttnFwdSm80INS1_25CollectiveMainloopFwdSm80ILi8ELi1ELb1EN4cute5tupleIJNS5_1CILi128EEENS7_ILi48EEENS7_ILi256EEEEEELi256ENS_10bfloat16_tEfNS_4arch4Sm80ELb0ELb1ELb1ELb0ELb1ELb0ELb1ELb1EEENS1_21CollectiveEpilogueFwdINS6_IJS8_SA_S9_EEENS6_IJNS7_ILi1EEESI_SI_EEESC_SE_Li256ELb0ELb1ELb1ELb0EEENS1_19SingleTileSchedulerILb0ELb1ELb1ELi128EEEEEEEEEvNT_6ParamsE:
        /* <DEDUP_REMOVED lines=18> */
.L_x_377:
[----:B------:R-:W-:Y:S02]  /*0120*/  ULDC.64 UR4, c[0x0][0x550] ;  /* 0x0001540000047ab9 */ /* 0x000fe40000000a00 */
[----:B------:R-:W-:Y:S02]  /*0130*/  UISETP.NE.AND UP0, UPT, UR4, 0x1, UPT ;  /* 0x000000010400788c */ /* 0x000fe4000bf05270 */
[----:B------:R-:W-:-:S02]  /*0140*/  UIMAD.WIDE.U32 UR8, UR6, UR5, URZ ;  /* 0x00000005060872a5 */ /* 0x000fc4000f8e003f */
[----:B------:R-:W-:Y:S02]  /*0150*/  ULDC UR4, c[0x0][0x558] ;  /* 0x0001560000047ab9 */ /* 0x000fe40000000800 */
[----:B------:R-:W-:-:S05]  /*0160*/  UMOV UR11, UR6 ;  /* 0x00000006000b7c82 */ /* 0x000fca0008000000 */
[----:B------:R-:W-:-:S03]  /*0170*/  @UP0 USHF.R.U32.HI UR11, URZ, UR4, UR9 ;  /* 0x000000043f0b0299 */ /* 0x000fc60008011609 */
.L_x_378:
        /* <DEDUP_REMOVED lines=14> */
[----:B------:R-:W-:Y:S01]  /*0260*/  IMAD.U32 R3, RZ, RZ, UR5 ;  /* 0x00000005ff037e24 */ /* 0x000fe2000f8e00ff */
[----:B------:R-:W1:Y:S01]  /*0270*/  S2UR UR26, SR_CTAID.X ;  /* 0x00000000001a79c3 */ /* 0x000e620000002500 */
[----:B------:R-:W-:Y:S02]  /*0280*/  ULDC UR6, c[0x0][0x2c4] ;  /* 0x0000b10000067ab9 */ /* 0x000fe40000000800 */
[----:B------:R-:W-:Y:S01]  /*0290*/  ULDC.64 UR4, c[0x0][0x2c8] ;  /* 0x0000b20000047ab9 */ /* 0x000fe20000000a00 */
[----:B------:R-:W2:Y:S01]  /*02a0*/  @P0 LDG.E R2, [R2.64] ;  /* 0x0000001602020981 */ /* 0x000ea2000c1e1900 */
[----:B------:R-:W-:Y:S02]  /*02b0*/  UISETP.NE.AND UP1, UPT, UR6, 0x1, UPT ;  /* 0x000000010600788c */ /* 0x000fe4000bf25270 */
[----:B------:R-:W-:-:S02]  /*02c0*/  UMOV UR14, 0x1 ;  /* 0x00000001000e7882 */ /* 0x000fc40000000000 */
[----:B------:R-:W-:Y:S02]  /*02d0*/  UMOV UR10, URZ ;  /* 0x0000003f000a7c82 */ /* 0x000fe40008000000 */
[----:B------:R-:W-:Y:S02]  /*02e0*/  ULDC UR12, c[0x0][0x168] ;  /* 0x00005a00000c7ab9 */ /* 0x000fe40000000800 */
[----:B------:R-:W-:Y:S02]  /*02f0*/  UP2UR UR13, UPR, URZ, 0x2 ;  /* 0x000000023f0d7883 */ /* 0x000fe40008000000 */
[----:B-1----:R-:W-:-:S04]  /*0300*/  USHF.L.U32 UR26, UR26, 0x7, URZ ;  /* 0x000000071a1a7899 */ /* 0x002fc8000800063f */
[----:B------:R-:W-:Y:S02]  /*0310*/  @UP1 UIADD3 UR16, UR26, 0x7f, URZ ;  /* 0x0000007f1a101890 */ /* 0x000fe4000fffe03f */
[----:B------:R-:W-:Y:S02]  /*0320*/  UIADD3 UR8, UR26, 0x7f, URZ ;  /* 0x0000007f1a087890 */ /* 0x000fe4000fffe03f */
[----:B------:R-:W-:-:S03]  /*0330*/  UIMAD.WIDE.U32 UR16, UR16, UR4, URZ ;  /* 0x00000004101072a5 */ /* 0x000fc6000f8e003f */
[----:B------:R-:W-:-:S04]  /*0340*/  ULDC UR4, c[0x0][0x2ac] ;  /* 0x0000ab0000047ab9 */ /* 0x000fc80000000800 */
[----:B------:R-:W-:Y:S02]  /*0350*/  @UP1 UMOV UR9, UR17 ;  /* 0x0000001100091c82 */ /* 0x000fe40008000000 */
[----:B------:R-:W-:-:S03]  /*0360*/  @UP1 USHF.R.U32.HI UR8, URZ, UR5, UR9 ;  /* 0x000000053f081299 */ /* 0x000fc60008011609 */
[----:B------:R-:W-:Y:S02]  /*0370*/  ULDC UR9, c[0x0][0x1d0] ;  /* 0x0000740000097ab9 */ /* 0x000fe40000000800 */
[----:B------:R-:W-:-:S03]  /*0380*/  UIMAD UR9, UR4, UR9, URZ ;  /* 0x00000009040972a4 */ /* 0x000fc6000f8e023f */
[----:B------:R-:W-:Y:S02]  /*0390*/  ULDC.64 UR4, c[0x0][0x328] ;  /* 0x0000ca0000047ab9 */ /* 0x000fe40000000a00 */
[----:B------:R-:W-:Y:S02]  /*03a0*/  UISETP.LE.AND UP0, UPT, UR14, UR5, UPT ;  /* 0x000000050e00728c */ /* 0x000fe4000bf03270 */
[----:B------:R-:W-:-:S04]  /*03b0*/  UIADD3 UR12, UR9, -UR12, UR14 ;  /* 0x8000000c090c7290 */ /* 0x000fc8000fffe00e */
[----:B------:R-:W-:Y:S02]  /*03c0*/  UIADD3 UR5, UR12, UR8, URZ ;  /* 0x000000080c057290 */ /* 0x000fe4000fffe03f */
[----:B------:R-:W-:Y:S02]  /*03d0*/  UP2UR UR12, UPR, URZ, 0x1 ;  /* 0x000000013f0c7883 */ /* 0x000fe40008000000 */
[----:B------:R-:W-:Y:S01]  /*03e0*/  UIADD3 UR8, UR5, UR4, URZ ;  /* 0x0000000405087290 */ /* 0x000fe2000fffe03f */
[----:B--2---:R1:W2:Y:S01]  /*03f0*/  @P0 R2UR UR10, R2 ;  /* 0x00000000020a03c2 */ /* 0x0042a200000e0000 */
[----:B------:R-:W-:-:S13]  /*0400*/  PLOP3.LUT P0, PT, PT, PT, UP0, 0x40, 0x0 ;  /* 0x000000000000781c */ /* 0x000fda0003f0e808 */
[----:B------:R-:W-:Y:S05]  /*0410*/  @P0 BRA `(.L_x_379) ;  /* 0x0000016000000947 */ /* 0x000fea0003800000 */
[----:B------:R-:W-:Y:S01]  /*0420*/  ISETP.LT.AND P0, PT, RZ, UR5, PT ;  /* 0x00000005ff007c0c */ /* 0x000fe2000bf01270 */
[----:B------:R-:W-:-:S12]  /*0430*/  UIADD3 UR16, UR5, -0x1, URZ ;  /* 0xffffffff05107890 */ /* 0x000fd8000fffe03f */
[----:B------:R-:W-:Y:S05]  /*0440*/  @P0 BRA `(.L_x_380) ;  /* 0x0000009000000947 */ /* 0x000fea0003800000 */
[----:B------:R-:W-:Y:S02]  /*0450*/  ULDC UR4, c[0x0][0x32c] ;  /* 0x0000cb0000047ab9 */ /* 0x000fe40000000800 */
[----:B------:R-:W-:Y:S02]  /*0460*/  UISETP.NE.AND UP0, UPT, UR14, UR4, UPT ;  /* 0x000000040e00728c */ /* 0x000fe4000bf05270 */
[----:B------:R-:W-:-:S03]  /*0470*/  UIADD3 UR16, -UR5, URZ, URZ ;  /* 0x0000003f05107290 */ /* 0x000fc6000fffe13f */
[----:B------:R-:W-:Y:S02]  /*0480*/  ULDC.64 UR4, c[0x0][0x330] ;  /* 0x0000cc0000047ab9 */ /* 0x000fe40000000a00 */
[----:B------:R-:W-:-:S07]  /*0490*/  UIMAD.WIDE.U32 UR18, UR16, UR4, URZ ;  /* 0x00000004101272a5 */ /* 0x000fce000f8e003f */
[----:B------:R-:W-:Y:S02]  /*04a0*/  @UP0 UMOV UR17, UR19 ;  /* 0x0000001300110c82 */ /* 0x000fe40008000000 */
[----:B------:R-:W-:-:S04]  /*04b0*/  @UP0 USHF.R.U32.HI UR16, URZ, UR5, UR17 ;  /* 0x000000053f100299 */ /* 0x000fc80008011611 */
[----:B------:R-:W-:Y:S01]  /*04c0*/  ULOP3.LUT UR16, URZ, UR16, URZ, 0x33, !UPT ;  /* 0x000000103f107292 */ /* 0x000fe2000f8e333f */
[----:B------:R-:W-:Y:S05]  /*04d0*/  BRA `(.L_x_381) ;  /* 0x0000006000007947 */ /* 0x000fea0003800000 */
.L_x_380:
[----:B------:R-:W-:Y:S02]  /*04e0*/  ULDC UR4, c[0x0][0x32c] ;  /* 0x0000cb0000047ab9 */ /* 0x000fe40000000800 */
[----:B------:R-:W-:-:S03]  /*04f0*/  UISETP.NE.AND UP0, UPT, UR14, UR4, UPT ;  /* 0x000000040e00728c */ /* 0x000fc6000bf05270 */
[----:B------:R-:W-:Y:S02]  /*0500*/  ULDC.64 UR4, c[0x0][0x330] ;  /* 0x0000cc0000047ab9 */ /* 0x000fe40000000a00 */
[----:B------:R-:W-:-:S07]  /*0510*/  UIMAD.WIDE.U32 UR18, UR16, UR4, URZ ;  /* 0x00000004101272a5 */ /* 0x000fce000f8e003f */
[----:B------:R-:W-:Y:S02]  /*0520*/  @UP0 UMOV UR17, UR19 ;  /* 0x0000001300110c82 */ /* 0x000fe40008000000 */
[----:B------:R-:W-:Y:S02]  /*0530*/  @UP0 USHF.R.U32.HI UR16, URZ, UR5, UR17 ;  /* 0x000000053f100299 */ /* 0x000fe40008011611 */
.L_x_381:
[----:B------:R-:W-:Y:S02]  /*0540*/  ULDC UR4, c[0x0][0x32c] ;  /* 0x0000cb0000047ab9 */ /* 0x000fe40000000800 */
[----:B------:R-:W-:-:S04]  /*0550*/  UIMAD UR4, UR16, UR4, UR4 ;  /* 0x00000004100472a4 */ /* 0x000fc8000f8e0204 */
[----:B------:R-:W-:-:S04]  /*0560*/  UISETP.LT.AND UP0, UPT, UR8, UR4, UPT ;  /* 0x000000040800728c */ /* 0x000fc8000bf01270 */
[----:B------:R-:W-:Y:S02]  /*0570*/  USEL UR8, UR8, UR4, UP0 ;  /* 0x0000000408087287 */ /* 0x000fe40008000000 */
.L_x_379:
[----:B------:R-:W-:Y:S02]  /*0580*/  UISETP.NE.AND UP0, UPT, UR6, 0x1, UPT ;  /* 0x000000010600788c */ /* 0x000fe4000bf05270 */
[----:B------:R-:W-:Y:S02]  /*0590*/  UIADD3 UR14, UR9, 0x2f, URZ ;  /* 0x0000002f090e7890 */ /* 0x000fe4000fffe03f */
[----:B------:R-:W-:Y:S02]  /*05a0*/  ULDC.64 UR4, c[0x0][0x2c8] ;  /* 0x0000b20000047ab9 */ /* 0x000fe40000000a00 */
[----:B------:R-:W-:Y:S02]  /*05b0*/  UIMAD.WIDE.U32 UR18, UR26, UR4, URZ ;  /* 0x000000041a1272a5 */ /* 0x000fe4000f8e003f */
[----:B------:R-:W-:Y:S02]  /*05c0*/  UIMAD.WIDE UR20, UR14, 0x2aaaaaab, URZ ;  /* 0x2aaaaaab0e1478a5 */ /* 0x000fe4000f8e023f */
[----:B------:R-:W-:-:S02]  /*05d0*/  UIADD3 UR16, UR8, 0x2f, URZ ;  /* 0x0000002f08107890 */ /* 0x000fc4000fffe03f */
[----:B------:R-:W-:Y:S02]  /*05e0*/  UISETP.NE.AND UP1, UPT, UR12, URZ, UPT ;  /* 0x0000003f0c00728c */ /* 0x000fe4000bf25270 */
[----:B------:R-:W-:Y:S02]  /*05f0*/  UMOV UR4, UR26 ;  /* 0x0000001a00047c82 */ /* 0x000fe40008000000 */
[----:B------:R-:W-:Y:S02]  /*0600*/  UIMAD.WIDE UR16, UR16, 0x2aaaaaab, URZ ;  /* 0x2aaaaaab101078a5 */ /* 0x000fe4000f8e023f */
[----:B------:R-:W-:Y:S01]  /*0610*/  @UP0 USHF.R.U32.HI UR4, URZ, UR5, UR19 ;  /* 0x000000053f040299 */ /* 0x000fe20008011613 */
[----:B------:R-:W-:Y:S01]  /*0620*/  PLOP3.LUT P0, PT, PT, PT, UP1, 0x40, 0x0 ;  /* 0x000000000000781c */ /* 0x000fe20003f0e818 */
[----:B------:R-:W-:Y:S02]  /*0630*/  USHF.R.U32.HI UR8, URZ, 0x1f, UR17 ;  /* 0x0000001f3f087899 */ /* 0x000fe40008011611 */
[----:B------:R-:W-:-:S02]  /*0640*/  UMOV UR19, UR21 ;  /* 0x0000001500137c82 */ /* 0x000fc40008000000 */
[----:B------:R-:W-:Y:S02]  /*0650*/  USHF.R.U32.HI UR14, URZ, 0x1f, UR19 ;  /* 0x0000001f3f0e7899 */ /* 0x000fe40008011613 */
[----:B------:R-:W-:Y:S02]  /*0660*/  ULDC UR25, c[0x0][0x168] ;  /* 0x00005a0000197ab9 */ /* 0x000fe40000000800 */
[----:B------:R-:W-:Y:S02]  /*0670*/  UIADD3 UR25, UR9, -UR25, URZ ;  /* 0x8000001909197290 */ /* 0x000fe4000fffe03f */
[----:B------:R-:W-:Y:S02]  /*0680*/  ULEA.HI.SX32 UR14, UR19, UR14, 0x1d ;  /* 0x0000000e130e7291 */ /* 0x000fe4000f8fea3f */
[----:B------:R-:W-:Y:S02]  /*0690*/  ULEA.HI.SX32 UR17, UR17, UR8, 0x1d ;  /* 0x0000000811117291 */ /* 0x000fe4000f8fea3f */
[----:B------:R-:W-:-:S02]  /*06a0*/  UIADD3 UR4, UR25, UR4, URZ ;  /* 0x0000000419047290 */ /* 0x000fc4000fffe03f */
[----:B------:R-:W-:Y:S02]  /*06b0*/  UISETP.LT.AND UP0, UPT, UR14, UR17, UPT ;  /* 0x000000110e00728c */ /* 0x000fe4000bf01270 */
[----:B------:R-:W-:Y:S02]  /*06c0*/  ULDC UR5, c[0x0][0x324] ;  /* 0x0000c90000057ab9 */ /* 0x000fe40000000800 */
[----:B------:R-:W-:Y:S02]  /*06d0*/  UIADD3 UR8, UR4, -UR5, URZ ;  /* 0x8000000504087290 */ /* 0x000fe4000fffe03f */
[----:B------:R-:W-:Y:S01]  /*06e0*/  USEL UR24, UR14, UR17, UP0 ;  /* 0x000000110e187287 */ /* 0x000fe20008000000 */
[----:B------:R-:W-:Y:S05]  /*06f0*/  @P0 BRA `(.L_x_382) ;  /* 0x0000015000000947 */ /* 0x000fea0003800000 */
[----:B------:R-:W-:Y:S02]  /*0700*/  UMOV UR14, UR4 ;  /* 0x00000004000e7c82 */ /* 0x000fe40008000000 */
[----:B------:R-:W-:-:S06]  /*0710*/  UISETP.GT.AND UP0, UPT, UR14, -0x1, UPT ;  /* 0xffffffff0e00788c */ /* 0x000fcc000bf04270 */
[----:B------:R-:W-:-:S13]  /*0720*/  PLOP3.LUT P0, PT, PT, PT, UP0, 0x80, 0x0 ;  /* 0x000000000000781c */ /* 0x000fda0003f0f008 */
[----:B------:R-:W-:Y:S05]  /*0730*/  @P0 BRA `(.L_x_383) ;  /* 0x0000008000000947 */ /* 0x000fea0003800000 */
[----:B------:R-:W-:Y:S02]  /*0740*/  ULDC UR4, c[0x0][0x32c] ;  /* 0x0000cb0000047ab9 */ /* 0x000fe40000000800 */
[----:B------:R-:W-:Y:S02]  /*0750*/  UISETP.NE.AND UP0, UPT, UR4, 0x1, UPT ;  /* 0x000000010400788c */ /* 0x000fe4000bf05270 */
[----:B------:R-:W-:Y:S02]  /*0760*/  ULOP3.LUT UR14, URZ, UR14, URZ, 0x33, !UPT ;  /* 0x0000000e3f0e7292 */ /* 0x000fe4000f8e333f */
[----:B------:R-:W-:Y:S02]  /*0770*/  ULDC.64 UR4, c[0x0][0x330] ;  /* 0x0000cc0000047ab9 */ /* 0x000fe40000000a00 */
[----:B------:R-:W-:-:S05]  /*0780*/  UIMAD.WIDE.U32 UR16, UR14, UR4, URZ ;  /* 0x000000040e1072a5 */ /* 0x000fca000f8e003f */
[----:B------:R-:W-:-:S04]  /*0790*/  @UP0 USHF.R.U32.HI UR14, URZ, UR5, UR17 ;  /* 0x000000053f0e0299 */ /* 0x000fc80008011611 */
[----:B------:R-:W-:Y:S01]  /*07a0*/  ULOP3.LUT UR14, URZ, UR14, URZ, 0x33, !UPT ;  /* 0x0000000e3f0e7292 */ /* 0x000fe2000f8e333f */
[----:B------:R-:W-:Y:S05]  /*07b0*/  BRA `(.L_x_384) ;  /* 0x0000005000007947 */ /* 0x000fea0003800000 */
.L_x_383:
[----:B------:R-:W-:Y:S02]  /*07c0*/  ULDC UR4, c[0x0][0x32c] ;  /* 0x0000cb0000047ab9 */ /* 0x000fe40000000800 */
[----:B------:R-:W-:-:S03]  /*07d0*/  UISETP.NE.AND UP0, UPT, UR4, 0x1, UPT ;  /* 0x000000010400788c */ /* 0x000fc6000bf05270 */
[----:B------:R-:W-:Y:S02]  /*07e0*/  ULDC.64 UR4, c[0x0][0x330] ;  /* 0x0000cc0000047ab9 */ /* 0x000fe40000000a00 */
[----:B------:R-:W-:-:S06]  /*07f0*/  UIMAD.WIDE.U32 UR16, UR14, UR4, URZ ;  /* 0x000000040e1072a5 */ /* 0x000fcc000f8e003f */
[----:B------:R-:W-:Y:S02]  /*0800*/  @UP0 USHF.R.U32.HI UR14, URZ, UR5, UR17 ;  /* 0x000000053f0e0299 */ /* 0x000fe40008011611 */
.L_x_384:
[----:B------:R-:W-:Y:S02]  /*0810*/  ULDC UR4, c[0x0][0x32c] ;  /* 0x0000cb0000047ab9 */ /* 0x000fe40000000800 */
[----:B------:R-:W-:-:S04]  /*0820*/  UIMAD UR4, UR14, UR4, URZ ;  /* 0x000000040e0472a4 */ /* 0x000fc8000f8e023f */
[----:B------:R-:W-:-:S04]  /*0830*/  UISETP.LT.AND UP0, UPT, UR8, UR4, UPT ;  /* 0x000000040800728c */ /* 0x000fc8000bf01270 */
[----:B------:R-:W-:-:S04]  /*0840*/  USEL UR8, UR8, UR4, !UP0 ;  /* 0x0000000408087287 */ /* 0x000fc8000c000000 */
.L_x_382:
[----:B------:R-:W-:-:S04]  /*0850*/  UIMAD.WIDE UR4, UR8, 0x2aaaaaab, URZ ;  /* 0x2aaaaaab080478a5 */ /* 0x000fc8000f8e023f */
[----:B------:R-:W-:-:S04]  /*0860*/  USHF.R.U32.HI UR4, URZ, 0x1f, UR5 ;  /* 0x0000001f3f047899 */ /* 0x000fc80008011605 */
[----:B------:R-:W-:-:S03]  /*0870*/  ULEA.HI.SX32 UR4, UR5, UR4, 0x1d ;  /* 0x0000000405047291 */ /* 0x000fc6000f8fea3f */
[----:B------:R-:W-:Y:S02]  /*0880*/  ULDC UR5, c[0x0][0x338] ;  /* 0x0000ce0000057ab9 */ /* 0x000fe40000000800 */
[----:B------:R-:W-:-:S04]  /*0890*/  UISETP.LT.AND UP0, UPT, URZ, UR4, UPT ;  /* 0x000000043f00728c */ /* 0x000fc8000bf01270 */
[----:B------:R-:W-:Y:S02]  /*08a0*/  USEL UR8, URZ, UR4, !UP0 ;  /* 0x000000043f087287 */ /* 0x000fe4000c000000 */
[----:B------:R-:W-:Y:S02]  /*08b0*/  USHF.R.U32.HI UR4, URZ, 0x10, UR7 ;  /* 0x000000103f047899 */ /* 0x000fe40008011607 */
[----:B------:R-:W-:Y:S02]  /*08c0*/  UISETP.GT.AND UP0, UPT, UR24, UR8, UPT ;  /* 0x000000081800728c */ /* 0x000fe4000bf04270 */
[----:B------:R-:W-:-:S04]  /*08d0*/  UISETP.NE.AND UP1, UPT, UR4, URZ, UPT ;  /* 0x0000003f0400728c */ /* 0x000fc8000bf25270 */
[----:B------:R-:W-:Y:S01]  /*08e0*/  PLOP3.LUT P0, PT, PT, PT, UP0, 0x80, 0x0 ;  /* 0x000000000000781c */ /* 0x000fe20003f0f008 */
[----:B------:R-:W-:-:S03]  /*08f0*/  USEL UR5, UR4, UR5, UP1 ;  /* 0x0000000504057287 */ /* 0x000fc60008800000 */
[----:B------:R-:W-:-:S09]  /*0900*/  UMOV UR4, URZ ;  /* 0x0000003f00047c82 */ /* 0x000fd20008000000 */
[----:B------:R-:W-:Y:S05]  /*0910*/  @!P0 BRA `(.L_x_385) ;  /* 0x0000023000008947 */ /* 0x000fea0003800000 */
[----:B------:R-:W-:Y:S01]  /*0920*/  IMAD.U32 R0, RZ, RZ, UR5 ;  /* 0x00000005ff007e24 */ /* 0x000fe2000f8e00ff */
[----:B------:R-:W-:Y:S02]  /*0930*/  UIADD3 UR18, UR5, -0x1, UR24 ;  /* 0xffffffff05127890 */ /* 0x000fe4000fffe018 */
[----:B------:R-:W-:Y:S02]  /*0940*/  UMOV UR20, URZ ;  /* 0x0000003f00147c82 */ /* 0x000fe40008000000 */
[-C--:B-1----:R-:W-:Y:S01]  /*0950*/  IABS R2, R0.reuse ;  /* 0x0000000000027213 */ /* 0x082fe20000000000 */
[----:B------:R-:W-:Y:S01]  /*0960*/  UIADD3 UR18, -UR8, UR18, URZ ;  /* 0x0000001208127290 */ /* 0x000fe2000fffe13f */
[----:B------:R-:W-:Y:S02]  /*0970*/  IABS R0, R0 ;  /* 0x0000000000007213 */ /* 0x000fe40000000000 */
[----:B------:R-:W1:Y:S03]  /*0980*/  R2UR UR17, R2 ;  /* 0x00000000021173c2 */ /* 0x000e6600000e0000 */
[----:B------:R-:W-:-:S05]  /*0990*/  IMAD.MOV R0, RZ, RZ, -R0 ;  /* 0x000000ffff007224 */ /* 0x000fca00078e0a00 */
[----:B------:R-:W3:Y:S01]  /*09a0*/  R2UR UR14, R0 ;  /* 0x00000000000e73c2 */ /* 0x000ee200000e0000 */
[----:B-1----:R-:W1:Y:S08]  /*09b0*/  I2F.RP R2, UR17 ;  /* 0x0000001100027d06 */ /* 0x002e700008209400 */
[----:B-1----:R-:W1:Y:S02]  /*09c0*/  MUFU.RCP R2, R2 ;  /* 0x0000000200027308 */ /* 0x002e640000001000 */
[----:B-1----:R-:W-:-:S06]  /*09d0*/  IADD3 R2, R2, 0xffffffe, RZ ;  /* 0x0ffffffe02027810 */ /* 0x002fcc0007ffe0ff */
[----:B------:R-:W1:Y:S02]  /*09e0*/  F2I.FTZ.U32.TRUNC.NTZ R2, R2 ;  /* 0x0000000200027305 */ /* 0x000e64000021f000 */
[----:B-1----:R1:W4:Y:S02]  /*09f0*/  R2UR UR21, R2 ;  /* 0x00000000021573c2 */ /* 0x00232400000e0000 */
[----:B-1----:R-:W-:Y:S01]  /*0a00*/  IMAD.U32 R2, RZ, RZ, UR18 ;  /* 0x00000012ff027e24 */ /* 0x002fe2000f8e00ff */
[----:B----4-:R-:W-:Y:S02]  /*0a10*/  UIADD3 UR4, URZ, -UR21, URZ ;  /* 0x800000153f047290 */ /* 0x010fe4000fffe03f */
[----:B------:R-:W-:Y:S02]  /*0a20*/  ULOP3.LUT UR18, UR18, UR5, URZ, 0x3c, !UPT ;  /* 0x0000000512127292 */ /* 0x000fe4000f8e3c3f */
[----:B------:R-:W-:Y:S01]  /*0a30*/  IABS R2, R2 ;  /* 0x0000000200027213 */ /* 0x000fe20000000000 */
[----:B------:R-:W-:-:S03]  /*0a40*/  UIMAD UR4, UR4, UR17, URZ ;  /* 0x00000011040472a4 */ /* 0x000fc6000f8e023f */
[----:B------:R-:W1:Y:S01]  /*0a50*/  R2UR UR16, R2 ;  /* 0x00000000021073c2 */ /* 0x000e6200000e0000 */
[----:B------:R-:W-:-:S07]  /*0a60*/  UIMAD.WIDE.U32 UR20, UR21, UR4, UR20 ;  /* 0x00000004151472a5 */ /* 0x000fce000f8e0014 */
[----:B------:R-:W-:Y:S02]  /*0a70*/  UMOV UR19, UR21 ;  /* 0x0000001500137c82 */ /* 0x000fe40008000000 */
[----:B-1----:R-:W-:-:S07]  /*0a80*/  UIMAD.WIDE.U32 UR20, UR19, UR16, URZ ;  /* 0x00000010131472a5 */ /* 0x002fce000f8e003f */
[----:B------:R-:W-:Y:S02]  /*0a90*/  UMOV UR19, UR21 ;  /* 0x0000001500137c82 */ /* 0x000fe40008000000 */
[----:B---3--:R-:W-:-:S04]  /*0aa0*/  UIMAD UR14, UR19, UR14, UR16 ;  /* 0x0000000e130e72a4 */ /* 0x008fc8000f8e0210 */
[----:B------:R-:W-:-:S11]  /*0ab0*/  UISETP.GT.U32.AND UP0, UPT, UR17, UR14, UPT ;  /* 0x0000000e1100728c */ /* 0x000fd6000bf04070 */
[----:B------:R-:W-:Y:S02]  /*0ac0*/  @!UP0 UIADD3 UR14, UR14, -UR17, URZ ;  /* 0x800000110e0e8290 */ /* 0x000fe4000fffe03f */
[----:B------:R-:W-:Y:S02]  /*0ad0*/  @!UP0 UIADD3 UR19, UR19, 0x1, URZ ;  /* 0x0000000113138890 */ /* 0x000fe4000fffe03f */
[----:B------:R-:W-:Y:S02]  /*0ae0*/  UISETP.GE.U32.AND UP1, UPT, UR14, UR17, UPT ;  /* 0x000000110e00728c */ /* 0x000fe4000bf26070 */
[----:B------:R-:W-:-:S09]  /*0af0*/  UISETP.GE.AND UP0, UPT, UR18, URZ, UPT ;  /* 0x0000003f1200728c */ /* 0x000fd2000bf06270 */
[----:B------:R-:W-:Y:S02]  /*0b00*/  @UP1 UIADD3 UR19, UR19, 0x1, URZ ;  /* 0x0000000113131890 */ /* 0x000fe4000fffe03f */
[----:B------:R-:W-:-:S05]  /*0b10*/  UISETP.NE.AND UP1, UPT, UR5, URZ, UPT ;  /* 0x0000003f0500728c */ /* 0x000fca000bf25270 */
[----:B------:R-:W-:Y:S02]  /*0b20*/  UMOV UR4, UR19 ;  /* 0x0000001300047c82 */ /* 0x000fe40008000000 */
[----:B------:R-:W-:-:S04]  /*0b30*/  @!UP0 UIADD3 UR4, -UR4, URZ, URZ ;  /* 0x0000003f04048290 */ /* 0x000fc8000fffe13f */
[----:B------:R-:W-:Y:S02]  /*0b40*/  @!UP1 ULOP3.LUT UR4, URZ, UR5, URZ, 0x33, !UPT ;  /* 0x000000053f049292 */ /* 0x000fe4000f8e333f */
.L_x_385:
[----:B------:R-:W-:Y:S01]  /*0b50*/  ULOP3.LUT UR7, UR7, 0xffff, URZ, 0xc0, !UPT ;  /* 0x0000ffff07077892 */ /* 0x000fe2000f8ec03f */
[----:B------:R-:W-:Y:S01]  /*0b60*/  PLOP3.LUT P2, PT, PT, PT, PT, 0x80, 0x0 ;  /* 0x000000000000781c */ /* 0x000fe20003f4f070 */
[----:B------:R-:W-:Y:S01]  /*0b70*/  IMAD.MOV.U32 R6, RZ, RZ, RZ ;  /* 0x000000ffff067224 */ /* 0x000fe200078e00ff */
[----:B------:R-:W-:Y:S01]  /*0b80*/  CS2R R130, SRZ ;  /* 0x0000000000827805 */ /* 0x000fe2000001ff00 */
[----:B------:R-:W-:Y:S01]  /*0b90*/  UIMAD UR8, UR7, UR4, UR8 ;  /* 0x00000004070872a4 */ /* 0x000fe2000f8e0208 */
[----:B------:R-:W-:Y:S01]  /*0ba0*/  IMAD.MOV.U32 R4, RZ, RZ, RZ ;  /* 0x000000ffff047224 */ /* 0x000fe200078e00ff */
        /* <DEDUP_REMOVED lines=72> */
[----:B------:R-:W-:Y:S02]  /*1030*/  UISETP.NE.AND.EX UP0, UPT, URZ, UR5, UPT, UP0 ;  /* 0x000000053f00728c */ /* 0x000fe4000bf05300 */
[----:B------:R-:W-:-:S04]  /*1040*/  UISETP.NE.AND UP1, UPT, UR13, URZ, UPT ;  /* 0x0000003f0d00728c */ /* 0x000fc8000bf25270 */
[----:B------:R-:W-:-:S05]  /*1050*/  PLOP3.LUT P0, PT, PT, PT, UP0, 0x80, 0x0 ;  /* 0x000000000000781c */ /* 0x000fca0003f0f008 */
[----:B------:R-:W-:Y:S02]  /*1060*/  @UP0 UMOV UR4, 0x4 ;  /* 0x0000000400040882 */ /* 0x000fe40000000000 */
[----:B------:R-:W-:-:S06]  /*1070*/  @UP0 UIMAD.WIDE UR4, UR15, UR4, UR16 ;  /* 0x000000040f0402a5 */ /* 0x000fcc000f8e0210 */
[----:B-1----:R-:W-:Y:S02]  /*1080*/  IMAD.U32 R2, RZ, RZ, UR4 ;  /* 0x00000004ff027e24 */ /* 0x002fe4000f8e00ff */
[----:B------:R-:W-:Y:S01]  /*1090*/  IMAD.U32 R3, RZ, RZ, UR5 ;  /* 0x00000005ff037e24 */ /* 0x000fe2000f8e00ff */
[----:B------:R-:W-:Y:S02]  /*10a0*/  UMOV UR14, 0x30 ;  /* 0x00000030000e7882 */ /* 0x000fe40000000000 */
[----:B------:R-:W-:Y:S02]  /*10b0*/  UIMAD UR17, UR24, UR14, -0x30 ;  /* 0xffffffd0181174a4 */ /* 0x000fe4000f8e020e */
[----:B------:R-:W-:Y:S01]  /*10c0*/  UIMAD UR27, UR24, -0x30, UR14 ;  /* 0xffffffd0181b78a4 */ /* 0x000fe2000f8e020e */
[----:B------:R1:W3:Y:S01]  /*10d0*/  @P0 LDG.E R0, [R2.64] ;  /* 0x0000001602000981 */ /* 0x0002e2000c1e1900 */
[----:B------:R-:W-:Y:S01]  /*10e0*/  IMAD.MOV.U32 R4, RZ, RZ, c[0x0][0x2b8] ;  /* 0x0000ae00ff047624 */ /* 0x000fe200078e00ff */
[----:B------:R-:W-:Y:S01]  /*10f0*/  ULDC.64 UR4, c[0x0][0x2b0] ;  /* 0x0000ac0000047ab9 */ /* 0x000fe20000000a00 */
[----:B------:R-:W-:Y:S01]  /*1100*/  IMAD.MOV.U32 R31, RZ, RZ, RZ ;  /* 0x000000ffff1f7224 */ /* 0x000fe200078e00ff */
[----:B------:R-:W-:Y:S02]  /*1110*/  BAR.SYNC.DEFER_BLOCKING 0x0 ;  /* 0x0000000000007b1d */ /* 0x000fe40000010000 */
[----:B------:R-:W-:-:S02]  /*1120*/  ISETP.NE.AND P1, PT, R4, 0x1, PT ;  /* 0x000000010400780c */ /* 0x000fc40003f25270 */
[----:B-1----:R-:W-:Y:S01]  /*1130*/  SHF.R.S32.HI R2, RZ, 0x1f, R156 ;  /* 0x0000001fff027819 */ /* 0x002fe2000001149c */
[----:B------:R-:W-:Y:S01]  /*1140*/  USHF.R.S32.HI UR19, URZ, 0x1f, UR15 ;  /* 0x0000001f3f137899 */ /* 0x000fe2000801140f */
[----:B---3--:R1:W3:Y:S02]  /*1150*/  @P0 R2UR UR16, R0 ;  /* 0x00000000001003c2 */ /* 0x0082e400000e0000 */
[----:B---3--:R-:W-:Y:S02]  /*1160*/  @!UP0 UMOV UR16, UR15 ;  /* 0x0000000f00108c82 */ /* 0x008fe40008000000 */
[----:B------:R-:W-:Y:S02]  /*1170*/  USHF.R.S32.HI UR7, URZ, 0x1f, UR16 ;  /* 0x0000001f3f077899 */ /* 0x000fe40008011410 */
[----:B------:R-:W-:Y:S02]  /*1180*/  UIMAD.WIDE.U32 UR20, UR16, UR4, URZ ;  /* 0x00000004101472a5 */ /* 0x000fe4000f8e003f */
[----:B------:R-:W-:-:S04]  /*1190*/  UIMAD UR7, UR7, UR4, URZ ;  /* 0x00000004070772a4 */ /* 0x000fc8000f8e023f */
[----:B------:R-:W-:Y:S01]  /*11a0*/  UIMAD UR7, UR16, UR5, UR7 ;  /* 0x00000005100772a4 */ /* 0x000fe2000f8e0207 */
[----:B-1----:R-:W-:-:S03]  /*11b0*/  LEA.HI R0, R2, R156, RZ, 0x3 ;  /* 0x0000009c02007211 */ /* 0x002fc600078f18ff */
[----:B------:R-:W-:Y:S02]  /*11c0*/  UIADD3 UR7, UR21, UR7, URZ ;  /* 0x0000000715077290 */ /* 0x000fe4000fffe03f */
[----:B------:R-:W-:Y:S01]  /*11d0*/  USHF.R.S32.HI UR16, URZ, 0x1f, UR11 ;  /* 0x0000001f3f107899 */ /* 0x000fe2000801140b */
[----:B------:R-:W-:Y:S01]  /*11e0*/  LOP3.LUT R10, R0, 0xfffffff8, RZ, 0xc0, !PT ;  /* 0xfffffff8000a7812 */ /* 0x000fe200078ec0ff */
[----:B------:R-:W-:Y:S01]  /*11f0*/  ULDC.64 UR4, c[0x0][0x1b8] ;  /* 0x00006e0000047ab9 */ /* 0x000fe20000000a00 */
[----:B------:R-:W-:-:S03]  /*1200*/  SHF.R.S32.HI R30, RZ, 0x3, R0 ;  /* 0x00000003ff1e7819 */ /* 0x000fc60000011400 */
[----:B------:R-:W-:-:S04]  /*1210*/  IMAD.IADD R10, R156, 0x1, -R10 ;  /* 0x000000019c0a7824 */ /* 0x000fc800078e0a0a */
[----:B------:R-:W-:-:S05]  /*1220*/  IMAD R32, R10, 0x20, R30 ;  /* 0x000000200a207824 */ /* 0x000fca00078e021e */
[----:B------:R-:W-:Y:S01]  /*1230*/  IADD3 R0, R32, UR17, RZ ;  /* 0x0000001120007c10 */ /* 0x000fe2000fffe0ff */
[----:B------:R-:W-:Y:S02]  /*1240*/  UIMAD UR18, UR16, UR4, URZ ;  /* 0x00000004101272a4 */ /* 0x000fe4000f8e023f */
[----:B------:R-:W-:Y:S01]  /*1250*/  UIMAD.WIDE.U32 UR28, UR11, UR4, URZ ;  /* 0x000000040b1c72a5 */ /* 0x000fe2000f8e003f */
[----:B------:R-:W-:Y:S01]  /*1260*/  ISETP.GE.AND P0, PT, R0, UR9, PT ;  /* 0x0000000900007c0c */ /* 0x000fe2000bf06270 */
[----:B------:R-:W-:Y:S01]  /*1270*/  IMAD.SHL.U32 R16, R30, 0x40, RZ ;  /* 0x000000401e107824 */ /* 0x000fe200078e00ff */
[----:B--2---:R-:W-:Y:S01]  /*1280*/  IADD3 R0, R0, UR10, RZ ;  /* 0x0000000a00007c10 */ /* 0x004fe2000fffe0ff */
[----:B------:R-:W-:Y:S01]  /*1290*/  IMAD.SHL.U32 R40, R10, 0x8, RZ ;  /* 0x000000080a287824 */ /* 0x000fe200078e00ff */
[----:B------:R-:W-:Y:S01]  /*12a0*/  ISETP.GT.OR P0, PT, R32, 0x2f, P0 ;  /* 0x0000002f2000780c */ /* 0x000fe20000704670 */
[----:B------:R-:W-:Y:S02]  /*12b0*/  STL [R1+0x20], R32 ;  /* 0x0000202001007387 */ /* 0x000fe40000100800 */
        /* <DEDUP_REMOVED lines=8> */
[----:B------:R-:W-:Y:S01]  /*1340*/  PLOP3.LUT P1, PT, PT, PT, UP1, 0x80, 0x0 ;  /* 0x000000000000781c */ /* 0x000fe20003f2f018 */
[----:B------:R-:W-:Y:S01]  /*1350*/  UIMAD UR18, UR11, UR5, UR18 ;  /* 0x000000050b1272a4 */ /* 0x000fe2000f8e0212 */
[----:B------:R-:W-:Y:S01]  /*1360*/  PLOP3.LUT P0, PT, PT, PT, UP1, 0x80, 0x0 ;  /* 0x000000000000781c */ /* 0x000fe20003f0f018 */
[----:B------:R-:W-:Y:S01]  /*1370*/  IMAD.MOV R5, RZ, RZ, -R5 ;  /* 0x000000ffff057224 */ /* 0x000fe200078e0a05 */
[----:B------:R-:W-:Y:S01]  /*1380*/  IADD3 R3, R32, UR26, RZ ;  /* 0x0000001a20037c10 */ /* 0x000fe2000fffe0ff */
[----:B------:R-:W-:Y:S01]  /*1390*/  ULDC.64 UR4, c[0x0][0x1c0] ;  /* 0x0000700000047ab9 */ /* 0x000fe20000000a00 */
[----:B------:R-:W-:Y:S01]  /*13a0*/  LOP3.LUT R16, R16, 0x1c0, RZ, 0xc0, !PT ;  /* 0x000001c010107812 */ /* 0x000fe200078ec0ff */
[----:B------:R-:W-:Y:S01]  /*13b0*/  UIADD3 UR29, UR29, UR18, URZ ;  /* 0x000000121d1d7290 */ /* 0x000fe2000fffe03f */
[C---:B------:R-:W-:Y:S01]  /*13c0*/  IADD3 R14, R40.reuse, 0x80, RZ ;  /* 0x00000080280e7810 */ /* 0x040fe20007ffe0ff */
[----:B------:R-:W-:Y:S01]  /*13d0*/  UIMAD UR19, UR19, UR4, URZ ;  /* 0x00000004131372a4 */ /* 0x000fe2000f8e023f */
[C---:B------:R-:W-:Y:S01]  /*13e0*/  IADD3 R13, R40.reuse, 0xc0, RZ ;  /* 0x000000c0280d7810 */ /* 0x040fe20007ffe0ff */
[----:B------:R-:W-:Y:S01]  /*13f0*/  UIMAD.WIDE.U32 UR28, UR15, UR4, UR28 ;  /* 0x000000040f1c72a5 */ /* 0x000fe2000f8e001c */
[----:B------:R-:W-:Y:S01]  /*1400*/  SHF.R.S32.HI R11, RZ, 0x1f, R14 ;  /* 0x0000001fff0b7819 */ /* 0x000fe2000001140e */
[----:B------:R-:W-:Y:S01]  /*1410*/  @P1 IMAD.HI.U32 R4, R3, c[0x0][0x2c8], RZ ;  /* 0x0000b20003041a27 */ /* 0x000fe200078e00ff */
[----:B------:R-:W-:Y:S01]  /*1420*/  UIMAD UR5, UR15, UR5, UR19 ;  /* 0x000000050f0572a4 */ /* 0x000fe2000f8e0213 */
[----:B------:R-:W-:Y:S01]  /*1430*/  ISETP.GE.AND P3, PT, R40, c[0x0][0x198], PT ;  /* 0x0000660028007a0c */ /* 0x000fe20003f66270 */
[----:B------:R-:W-:Y:S01]  /*1440*/  BSSY B0, `(.L_x_387) ;  /* 0x000013c000007945 */ /* 0x000fe20003800000 */
[----:B------:R-:W-:Y:S01]  /*1450*/  IMAD.U32 R9, RZ, RZ, UR29 ;  /* 0x0000001dff097e24 */ /* 0x000fe2000f8e00ff */
[----:B------:R-:W-:Y:S01]  /*1460*/  UIADD3 UR5, UR29, UR5, URZ ;  /* 0x000000051d057290 */ /* 0x000fe2000fffe03f */
[----:B------:R-:W-:Y:S01]  /*1470*/  IMAD.U32 R8, RZ, RZ, UR28 ;  /* 0x0000001cff087e24 */ /* 0x000fe2000f8e00ff */
[----:B------:R-:W-:Y:S01]  /*1480*/  ULDC UR15, c[0x0][0x168] ;  /* 0x00005a00000f7ab9 */ /* 0x000fe20000000800 */
[----:B------:R-:W-:Y:S01]  /*1490*/  LEA.HI R11, R11, R14, RZ, 0x3 ;  /* 0x0000000e0b0b7211 */ /* 0x000fe200078f18ff */
[----:B------:R-:W-:Y:S01]  /*14a0*/  UIMAD UR15, UR6, UR15, URZ ;  /* 0x0000000f060f72a4 */ /* 0x000fe2000f8e023f */
[----:B------:R-:W-:Y:S01]  /*14b0*/  ISETP.GE.AND P5, PT, R14, c[0x0][0x198], PT ;  /* 0x000066000e007a0c */ /* 0x000fe20003fa6270 */
[----:B-1----:R-:W-:Y:S01]  /*14c0*/  IMAD.MOV.U32 R7, RZ, RZ, R3 ;  /* 0x000000ffff077224 */ /* 0x002fe200078e0003 */
[----:B------:R-:W-:Y:S01]  /*14d0*/  @P0 SHF.R.U32.HI R7, RZ, c[0x0][0x2cc], R4 ;  /* 0x0000b300ff070a19 */ /* 0x000fe20000011604 */
[----:B------:R-:W-:Y:S01]  /*14e0*/  IMAD.U32 R9, RZ, RZ, UR5 ;  /* 0x00000005ff097e24 */ /* 0x000fe2000f8e00ff */
[----:B------:R-:W-:Y:S01]  /*14f0*/  ISETP.GE.AND P6, PT, R13, c[0x0][0x198], PT ;  /* 0x000066000d007a0c */ /* 0x000fe20003fc6270 */
[----:B------:R-:W-:Y:S01]  /*1500*/  IMAD R36, R5, c[0x0][0x2b8], R0 ;  /* 0x0000ae0005247a24 */ /* 0x000fe200078e0200 */
[--C-:B------:R-:W-:Y:S01]  /*1510*/  SHF.R.S32.HI R6, RZ, 0x1f, R7.reuse ;  /* 0x0000001fff067819 */ /* 0x100fe20000011407 */
[----:B------:R-:W-:Y:S01]  /*1520*/  IMAD.MOV R4, RZ, RZ, -R7 ;  /* 0x000000ffff047224 */ /* 0x000fe200078e0a07 */
[----:B------:R-:W-:Y:S01]  /*1530*/  LOP3.LUT R34, R11, 0xfffffff8, RZ, 0xc0, !PT ;  /* 0xfffffff80b227812 */ /* 0x000fe200078ec0ff */
[----:B------:R-:W-:Y:S01]  /*1540*/  IMAD.WIDE.U32 R8, R7, c[0x0][0x1b0], R8 ;  /* 0x00006c0007087a25 */ /* 0x000fe200078e0008 */
[----:B------:R-:W-:Y:S01]  /*1550*/  ULDC.64 UR4, c[0x0][0x1e8] ;  /* 0x00007a0000047ab9 */ /* 0x000fe20000000a00 */
[----:B------:R-:W-:Y:S01]  /*1560*/  SHF.R.S32.HI R12, RZ, 0x1f, R40 ;  /* 0x0000001fff0c7819 */ /* 0x000fe20000011428 */
[----:B------:R-:W-:Y:S01]  /*1570*/  UIMAD UR6, UR16, UR4, URZ ;  /* 0x00000004100672a4 */ /* 0x000fe2000f8e023f */
[----:B------:R-:W-:Y:S01]  /*1580*/  IMAD R4, R4, c[0x0][0x2c4], R3 ;  /* 0x0000b10004047a24 */ /* 0x000fe200078e0203 */
[----:B------:R-:W-:Y:S01]  /*1590*/  UIMAD.WIDE.U32 UR18, UR11, UR4, URZ ;  /* 0x000000040b1272a5 */ /* 0x000fe2000f8e003f */
[----:B------:R-:W-:Y:S01]  /*15a0*/  IMAD R6, R6, c[0x0][0x1b0], RZ ;  /* 0x00006c0006067a24 */ /* 0x000fe200078e02ff */
[----:B------:R-:W-:-:S02]  /*15b0*/  UIMAD UR6, UR11, UR5, UR6 ;  /* 0x000000050b0672a4 */ /* 0x000fc4000f8e0206 */
[----:B------:R-:W-:Y:S01]  /*15c0*/  SHF.R.S32.HI R3, RZ, 0x1f, R4 ;  /* 0x0000001fff037819 */ /* 0x000fe20000011404 */
[----:B------:R-:W-:Y:S01]  /*15d0*/  IMAD R6, R7, c[0x0][0x1b4], R6 ;  /* 0x00006d0007067a24 */ /* 0x000fe200078e0206 */
[----:B------:R-:W-:Y:S02]  /*15e0*/  UIADD3 UR6, UR19, UR6, URZ ;  /* 0x0000000613067290 */ /* 0x000fe4000fffe03f */
[----:B------:R-:W-:Y:S01]  /*15f0*/  UIADD3 UR28, UR27, UR9, URZ ;  /* 0x000000091b1c7290 */ /* 0x000fe2000fffe03f */
[----:B------:R-:W-:Y:S01]  /*1600*/  IMAD.IADD R7, R9, 0x1, R6 ;  /* 0x0000000109077824 */ /* 0x000fe200078e0206 */
[----:B------:R-:W-:Y:S01]  /*1610*/  IADD3 R9, R40, 0x40, RZ ;  /* 0x0000004028097810 */ /* 0x000fe20007ffe0ff */
[----:B------:R-:W-:Y:S01]  /*1620*/  IMAD R3, R3, c[0x0][0x1a8], RZ ;  /* 0x00006a0003037a24 */ /* 0x000fe200078e02ff */
[----:B------:R-:W-:Y:S01]  /*1630*/  UISETP.LT.AND UP0, UPT, UR28, 0x30, UPT ;  /* 0x000000301c00788c */ /* 0x000fe2000bf01270 */
[----:B------:R-:W-:Y:S01]  /*1640*/  IMAD.MOV.U32 R6, RZ, RZ, R8 ;  /* 0x000000ffff067224 */ /* 0x000fe200078e0008 */
[----:B------:R-:W-:Y:S01]  /*1650*/  LEA.HI R8, R2, R156, RZ, 0x6 ;  /* 0x0000009c02087211 */ /* 0x000fe200078f30ff */
[C---:B------:R-:W-:Y:S01]  /*1660*/  IMAD R3, R4.reuse, c[0x0][0x1ac], R3 ;  /* 0x00006b0004037a24 */ /* 0x040fe200078e0203 */
[----:B------:R-:W-:Y:S01]  /*1670*/  SHF.R.S32.HI R15, RZ, 0x1f, R9 ;  /* 0x0000001fff0f7819 */ /* 0x000fe20000011409 */
[----:B------:R-:W-:Y:S01]  /*1680*/  IMAD.WIDE.U32 R6, R4, c[0x0][0x1a8], R6 ;  /* 0x00006a0004067a25 */ /* 0x000fe200078e0006 */
[----:B------:R-:W-:Y:S01]  /*1690*/  SHF.R.U32.HI R4, RZ, 0x3, R16 ;  /* 0x00000003ff047819 */ /* 0x000fe20000011610 */
[----:B------:R-:W-:Y:S01]  /*16a0*/  USEL UR4, UR28, 0x30, UP0 ;  /* 0x000000301c047887 */ /* 0x000fe20008000000 */
[----:B------:R-:W-:Y:S01]  /*16b0*/  LOP3.LUT R16, R16, 0x38, R40, 0xf8, !PT ;  /* 0x0000003810107812 */ /* 0x000fe200078ef828 */
[----:B------:R-:W-:Y:S01]  /*16c0*/  IMAD.IADD R3, R7, 0x1, R3 ;  /* 0x0000000107037824 */ /* 0x000fe200078e0203 */
[----:B------:R-:W-:Y:S01]  /*16d0*/  LEA R20, P0, R6, c[0x0][0x160], 0x1 ;  /* 0x0000580006147a11 */ /* 0x000fe200078008ff */
[----:B------:R-:W-:Y:S01]  /*16e0*/  IMAD.SHL.U32 R8, R8, 0x8, RZ ;  /* 0x0000000808087824 */ /* 0x000fe200078e00ff */
[----:B------:R-:W-:-:S02]  /*16f0*/  LOP3.LUT R16, R16, R4, RZ, 0x3c, !PT ;  /* 0x0000000410107212 */ /* 0x000fc400078e3cff */
[----:B------:R-:W-:Y:S01]  /*1700*/  LEA.HI.X R3, R6, c[0x0][0x164], R3, 0x1, P0 ;  /* 0x0000590006037a11 */ /* 0x000fe200000f0c03 */
[----:B------:R-:W-:Y:S01]  /*1710*/  SHFL.IDX PT, R22, R20, 0x1, 0x181f ;  /* 0x00381f0014167f89 */ /* 0x000fe200000e0000 */
[----:B------:R-:W-:Y:S02]  /*1720*/  IADD3 R4, R30, UR26, RZ ;  /* 0x0000001a1e047c10 */ /* 0x000fe4000fffe0ff */
[----:B------:R-:W-:Y:S01]  /*1730*/  LOP3.LUT R16, R16, 0xfffffe00, R8, 0xf8, !PT ;  /* 0xfffffe0010107812 */ /* 0x000fe200078ef808 */
[----:B------:R-:W-:Y:S01]  /*1740*/  SHFL.IDX PT, R6, R20, RZ, 0x181f ;  /* 0x00181fff14067589 */ /* 0x000fe200000e0000 */
[----:B------:R-:W-:Y:S02]  /*1750*/  ISETP.GE.AND P0, PT, R4, UR15, PT ;  /* 0x0000000f04007c0c */ /* 0x000fe4000bf06270 */
[----:B------:R-:W-:Y:S01]  /*1760*/  SHF.R.S32.HI R8, RZ, 0x1f, R13 ;  /* 0x0000001fff087819 */ /* 0x000fe2000001140d */
[----:B------:R-:W1:Y:S01]  /*1770*/  SHFL.IDX PT, R7, R3, RZ, 0x181f ;  /* 0x00181fff03077589 */ /* 0x000e6200000e0000 */
[----:B------:R-:W-:Y:S01]  /*1780*/  LEA.HI R15, R15, R9, RZ, 0x3 ;  /* 0x000000090f0f7211 */ /* 0x000fe200078f18ff */
[----:B------:R-:W-:Y:S01]  /*1790*/  IMAD.SHL.U32 R41, R16, 0x2, RZ ;  /* 0x0000000210297824 */ /* 0x000fe200078e00ff */
[----:B------:R-:W-:Y:S01]  /*17a0*/  ISETP.GE.AND P4, PT, R9, c[0x0][0x198], PT ;  /* 0x0000660009007a0c */ /* 0x000fe20003f86270 */
[----:B------:R-:W3:Y:S01]  /*17b0*/  SHFL.IDX PT, R23, R3, 0x1, 0x181f ;  /* 0x00381f0003177f89 */ /* 0x000ee200000e0000 */
[----:B------:R-:W-:-:S02]  /*17c0*/  LEA.HI R8, R8, R13, RZ, 0x3 ;  /* 0x0000000d08087211 */ /* 0x000fc400078f18ff */
[----:B------:R-:W-:Y:S01]  /*17d0*/  LOP3.LUT R35, R15, 0xfffffff8, RZ, 0xc0, !PT ;  /* 0xfffffff80f237812 */ /* 0x000fe200078ec0ff */
[----:B------:R-:W-:Y:S01]  /*17e0*/  SHFL.IDX PT, R21, R3, 0x3, 0x181f ;  /* 0x00781f0003157f89 */ /* 0x000fe200000e0000 */
[----:B------:R-:W-:Y:S02]  /*17f0*/  LOP3.LUT R33, R8, 0xfffffff8, RZ, 0xc0, !PT ;  /* 0xfffffff808217812 */ /* 0x000fe400078ec0ff */
[----:B------:R-:W-:-:S04]  /*1800*/  IADD3 R0, R4, 0x20, RZ ;  /* 0x0000002004007810 */ /* 0x000fc80007ffe0ff */
[----:B------:R-:W-:Y:S02]  /*1810*/  ISETP.GE.AND P1, PT, R0, UR15, PT ;  /* 0x0000000f00007c0c */ /* 0x000fe4000bf26270 */
[C---:B------:R-:W-:Y:S02]  /*1820*/  IADD3 R0, R4.reuse, 0x40, RZ ;  /* 0x0000004004007810 */ /* 0x040fe40007ffe0ff */
[----:B------:R-:W-:-:S04]  /*1830*/  IADD3 R4, R4, 0x60, RZ ;  /* 0x0000006004047810 */ /* 0x000fc80007ffe0ff */
[----:B------:R-:W-:Y:S01]  /*1840*/  ISETP.GE.AND P2, PT, R4, UR15, PT ;  /* 0x0000000f04007c0c */ /* 0x000fe2000bf46270 */
[----:B-1----:R-:W-:-:S04]  /*1850*/  @!P0 IMAD.WIDE R16, R40, 0x2, R6 ;  /* 0x0000000228108825 */ /* 0x002fc800078e0206 */
[--C-:B------:R-:W-:Y:S01]  /*1860*/  @!P0 IMAD.WIDE R18, R35, 0x2, R6.reuse ;  /* 0x0000000223128825 */ /* 0x100fe200078e0206 */
[----:B------:R1:W-:Y:S03]  /*1870*/  @!P0 LDGSTS.E.BYPASS.LTC128B.128 [R41+0x100], [R16.64], !P3 ;  /* 0x0010000010298fae */ /* 0x0003e6000d901d56 */
[--C-:B------:R-:W-:Y:S01]  /*1880*/  @!P0 IMAD.WIDE R24, R34, 0x2, R6.reuse ;  /* 0x0000000222188825 */ /* 0x100fe200078e0206 */
[----:B------:R4:W-:Y:S03]  /*1890*/  @!P0 LDGSTS.E.BYPASS.LTC128B.128 [R41+0x4100], [R18.64], !P4 ;  /* 0x0410000012298fae */ /* 0x0009e6000e101d56 */
[----:B------:R-:W-:Y:S01]  /*18a0*/  @!P0 IMAD.WIDE R6, R33, 0x2, R6 ;  /* 0x0000000221068825 */ /* 0x000fe200078e0206 */
[----:B------:R5:W-:Y:S03]  /*18b0*/  @!P0 LDGSTS.E.BYPASS.LTC128B.128 [R41+0x8100], [R24.64], !P5 ;  /* 0x0810000018298fae */ /* 0x000be6000e901d56 */
[----:B---3--:R-:W-:Y:S01]  /*18c0*/  @!P1 IMAD.WIDE R26, R40, 0x2, R22 ;  /* 0x00000002281a9825 */ /* 0x008fe200078e0216 */
[----:B------:R3:W-:Y:S01]  /*18d0*/  @!P0 LDGSTS.E.BYPASS.LTC128B.128 [R41+0xc100], [R6.64], !P6 ;  /* 0x0c10000006298fae */ /* 0x0007e2000f101d56 */
[----:B------:R-:W-:-:S02]  /*18e0*/  ISETP.GE.AND P0, PT, R0, UR15, PT ;  /* 0x0000000f00007c0c */ /* 0x000fc4000bf06270 */
[----:B------:R-:W-:Y:S01]  /*18f0*/  @!P1 IMAD.WIDE R28, R34, 0x2, R22 ;  /* 0x00000002221c9825 */ /* 0x000fe200078e0216 */
[----:B------:R3:W-:Y:S01]  /*1900*/  @!P1 LDGSTS.E.BYPASS.LTC128B.128 [R41+0x1100], [R26.64], !P3 ;  /* 0x011000001a299fae */ /* 0x0007e2000d901d56 */
[----:B-1----:R-:W-:Y:S02]  /*1910*/  SHF.R.S32.HI R16, RZ, 0x1f, R36 ;  /* 0x0000001fff107819 */ /* 0x002fe40000011424 */
[----:B----4-:R-:W-:-:S04]  /*1920*/  IMAD.WIDE.U32 R18, R36, c[0x0][0x1e0], RZ ;  /* 0x0000780024127a25 */ /* 0x010fc800078e00ff */
[----:B-----5:R-:W-:-:S04]  /*1930*/  @!P1 IMAD.WIDE R24, R35, 0x2, R22 ;  /* 0x0000000223189825 */ /* 0x020fc800078e0216 */
[----:B---3--:R-:W-:Y:S01]  /*1940*/  IMAD R6, R16, c[0x0][0x1e0], RZ ;  /* 0x0000780010067a24 */ /* 0x008fe200078e02ff */
[----:B------:R1:W-:Y:S01]  /*1950*/  @!P1 LDGSTS.E.BYPASS.LTC128B.128 [R41+0x5100], [R24.64], !P4 ;  /* 0x0510000018299fae */ /* 0x0003e2000e101d56 */
[----:B------:R-:W-:-:S03]  /*1960*/  @!P1 IMAD.WIDE R22, R33, 0x2, R22 ;  /* 0x0000000221169825 */ /* 0x000fc600078e0216 */
[----:B------:R3:W-:Y:S01]  /*1970*/  @!P1 LDGSTS.E.BYPASS.LTC128B.128 [R41+0x9100], [R28.64], !P5 ;  /* 0x091000001c299fae */ /* 0x0007e2000e901d56 */
[----:B------:R-:W-:Y:S02]  /*1980*/  IMAD R6, R36, c[0x0][0x1e4], R6 ;  /* 0x0000790024067a24 */ /* 0x000fe400078e0206 */
[----:B------:R-:W-:Y:S01]  /*1990*/  IMAD R16, R16, c[0x0][0x208], RZ ;  /* 0x0000820010107a24 */ /* 0x000fe200078e02ff */
[----:B------:R4:W-:Y:S01]  /*19a0*/  @!P1 LDGSTS.E.BYPASS.LTC128B.128 [R41+0xd100], [R22.64], !P6 ;  /* 0x0d10000016299fae */ /* 0x0009e2000f101d56 */
[----:B------:R-:W-:Y:S02]  /*19b0*/  IMAD.IADD R7, R19, 0x1, R6 ;  /* 0x0000000113077824 */ /* 0x000fe400078e0206 */
[----:B------:R-:W-:Y:S01]  /*19c0*/  IMAD.MOV.U32 R6, RZ, RZ, R18 ;  /* 0x000000ffff067224 */ /* 0x000fe200078e0012 */
[----:B------:R-:W-:Y:S01]  /*19d0*/  SHFL.IDX PT, R19, R3, 0x2, 0x181f ;  /* 0x00581f0003137f89 */ /* 0x000fe200000e0000 */
[----:B------:R-:W-:-:S03]  /*19e0*/  IMAD R16, R36, c[0x0][0x20c], R16 ;  /* 0x0000830024107a24 */ /* 0x000fc600078e0210 */
[----:B------:R-:W4:Y:S04]  /*19f0*/  SHFL.IDX PT, R18, R20, 0x2, 0x181f ;  /* 0x00581f0014127f89 */ /* 0x000f2800000e0000 */
[----:B------:R-:W1:Y:S01]  /*1a00*/  SHFL.IDX PT, R20, R20, 0x3, 0x181f ;  /* 0x00781f0014147f89 */ /* 0x000e6200000e0000 */
[----:B----4-:R-:W-:-:S04]  /*1a10*/  @!P0 IMAD.WIDE R22, R35, 0x2, R18 ;  /* 0x0000000223168825 */ /* 0x010fc800078e0212 */
[----:B------:R-:W-:-:S04]  /*1a20*/  @!P0 IMAD.WIDE R26, R33, 0x2, R18 ;  /* 0x00000002211a8825 */ /* 0x000fc800078e0212 */
[----:B-1----:R-:W-:Y:S01]  /*1a30*/  @!P2 IMAD.WIDE R24, R40, 0x2, R20 ;  /* 0x000000022818a825 */ /* 0x002fe200078e0214 */
[----:B--2---:R-:W-:-:S03]  /*1a40*/  SHF.R.S32.HI R0, RZ, 0x1f, R31 ;  /* 0x0000001fff007819 */ /* 0x004fc6000001141f */
[C---:B------:R-:W-:Y:S01]  /*1a50*/  IMAD.WIDE.U32 R6, R31.reuse, c[0x0][0x1f0], R6 ;  /* 0x00007c001f067a25 */ /* 0x040fe200078e0006 */
[----:B------:R-:W-:Y:S03]  /*1a60*/  STL [R1+0x8], R31 ;  /* 0x0000081f01007387 */ /* 0x000fe60000100800 */
[C---:B------:R-:W-:Y:S01]  /*1a70*/  IMAD R5, R0.reuse, c[0x0][0x1f0], RZ ;  /* 0x00007c0000057a24 */ /* 0x040fe200078e02ff */
[----:B------:R-:W-:Y:S01]  /*1a80*/  STL [R1+0x24], R40 ;  /* 0x0000242801007387 */ /* 0x000fe20000100800 */
[----:B------:R-:W-:Y:S02]  /*1a90*/  IMAD R11, R0, c[0x0][0x218], RZ ;  /* 0x00008600000b7a24 */ /* 0x000fe400078e02ff */
[C---:B------:R-:W-:Y:S01]  /*1aa0*/  IMAD R3, R31.reuse, c[0x0][0x1f4], R5 ;  /* 0x00007d001f037a24 */ /* 0x040fe200078e0205 */
[----:B------:R-:W-:Y:S01]  /*1ab0*/  IADD3 R5, P1, R6, UR18, RZ ;  /* 0x0000001206057c10 */ /* 0x000fe2000ff3e0ff */
[----:B------:R-:W-:Y:S01]  /*1ac0*/  IMAD R11, R31, c[0x0][0x21c], R11 ;  /* 0x000087001f0b7a24 */ /* 0x000fe200078e020b */
[----:B------:R-:W-:Y:S01]  /*1ad0*/  STL [R1+0x1c], R41 ;  /* 0x00001c2901007387 */ /* 0x000fe20000100800 */
[----:B------:R-:W-:Y:S01]  /*1ae0*/  IMAD.SHL.U32 R0, R30, 0x8, RZ ;  /* 0x000000081e007824 */ /* 0x000fe200078e00ff */
[----:B------:R-:W-:-:S02]  /*1af0*/  IADD3.X R3, R7, UR6, R3, P1, !PT ;  /* 0x0000000607037c10 */ /* 0x000fc40008ffe403 */
[C---:B------:R-:W-:Y:S01]  /*1b00*/  LEA R6, P1, R5.reuse, c[0x0][0x1c8], 0x1 ;  /* 0x0000720005067a11 */ /* 0x040fe200078208ff */
[----:B------:R-:W-:Y:S03]  /*1b10*/  STL [R1+0x18], R35 ;  /* 0x0000182301007387 */ /* 0x000fe60000100800 */
[----:B------:R-:W-:Y:S01]  /*1b20*/  LEA.HI.X R3, R5, c[0x0][0x1cc], R3, 0x1, P1 ;  /* 0x0000730005037a11 */ /* 0x000fe200008f0c03 */
[--C-:B------:R-:W-:Y:S01]  /*1b30*/  @!P0 IMAD.WIDE R4, R40, 0x2, R18.reuse ;  /* 0x0000000228048825 */ /* 0x100fe200078e0212 */
[----:B------:R-:W-:Y:S04]  /*1b40*/  STL [R1+0x14], R34 ;  /* 0x0000142201007387 */ /* 0x000fe80000100800 */
[----:B------:R1:W-:Y:S04]  /*1b50*/  @!P0 LDGSTS.E.BYPASS.LTC128B.128 [R41+0x2100], [R4.64], !P3 ;  /* 0x0210000004298fae */ /* 0x0003e8000d901d56 */
[----:B------:R2:W-:Y:S04]  /*1b60*/  @!P0 LDGSTS.E.BYPASS.LTC128B.128 [R41+0x6100], [R22.64], !P4 ;  /* 0x0610000016298fae */ /* 0x0005e8000e101d56 */
[----:B------:R-:W-:Y:S04]  /*1b70*/  SHFL.IDX PT, R7, R3, 0x1, 0x181f ;  /* 0x00381f0003077f89 */ /* 0x000fe800000e0000 */
[----:B------:R-:W-:Y:S04]  /*1b80*/  STL [R1+0x10], R33 ;  /* 0x0000102101007387 */ /* 0x000fe80000100800 */
[----:B------:R-:W-:Y:S01]  /*1b90*/  STL [R1+0xc], R36 ;  /* 0x00000c2401007387 */ /* 0x000fe20000100800 */
[----:B-1----:R-:W-:-:S03]  /*1ba0*/  @!P0 IMAD.WIDE R4, R34, 0x2, R18 ;  /* 0x0000000222048825 */ /* 0x002fc600078e0212 */
[----:B------:R-:W-:Y:S01]  /*1bb0*/  SHFL.IDX PT, R18, R6, RZ, 0x181f ;  /* 0x00181fff06127589 */ /* 0x000fe200000e0000 */
[----:B--2---:R-:W-:-:S03]  /*1bc0*/  IMAD.WIDE.U32 R22, R36, c[0x0][0x208], RZ ;  /* 0x0000820024167a25 */ /* 0x004fc600078e00ff */
[----:B------:R-:W1:Y:S01]  /*1bd0*/  SHFL.IDX PT, R19, R3, RZ, 0x181f ;  /* 0x00181fff03137589 */ /* 0x000e6200000e0000 */
[----:B------:R-:W-:-:S03]  /*1be0*/  IMAD.IADD R17, R23, 0x1, R16 ;  /* 0x0000000117117824 */ /* 0x000fc600078e0210 */
[----:B------:R2:W-:Y:S01]  /*1bf0*/  @!P0 LDGSTS.E.BYPASS.LTC128B.128 [R41+0xa100], [R4.64], !P5 ;  /* 0x0a10000004298fae */ /* 0x0005e2000e901d56 */
[----:B------:R-:W-:-:S03]  /*1c00*/  IMAD.MOV.U32 R16, RZ, RZ, R22 ;  /* 0x000000ffff107224 */ /* 0x000fc600078e0016 */
[----:B------:R4:W-:Y:S01]  /*1c10*/  @!P0 LDGSTS.E.BYPASS.LTC128B.128 [R41+0xe100], [R26.64], !P6 ;  /* 0x0e1000001a298fae */ /* 0x0009e2000f101d56 */
[----:B------:R-:W-:Y:S01]  /*1c20*/  ISETP.GE.AND P6, PT, R9, c[0x0][0x1d4], PT ;  /* 0x0000750009007a0c */ /* 0x000fe20003fc6270 */
[----:B------:R-:W-:Y:S02]  /*1c30*/  IMAD.WIDE.U32 R16, R31, c[0x0][0x218], R16 ;  /* 0x000086001f107a25 */ /* 0x000fe400078e0010 */
[----:B------:R5:W-:Y:S01]  /*1c40*/  @!P2 LDGSTS.E.BYPASS.LTC128B.128 [R41+0x3100], [R24.64], !P3 ;  /* 0x031000001829afae */ /* 0x000be2000d901d56 */
[----:B------:R-:W-:-:S03]  /*1c50*/  ISETP.GE.AND P3, PT, R40, c[0x0][0x1d4], PT ;  /* 0x0000750028007a0c */ /* 0x000fc60003f66270 */
[----:B------:R-:W1:Y:S01]  /*1c60*/  SHFL.IDX PT, R6, R6, 0x1, 0x181f ;  /* 0x00381f0006067f89 */ /* 0x000e6200000e0000 */
[----:B--2---:R-:W-:Y:S01]  /*1c70*/  IADD3 R4, -R30, UR4, RZ ;  /* 0x000000041e047c10 */ /* 0x004fe2000fffe1ff */
[----:B------:R-:W-:Y:S02]  /*1c80*/  ULDC.64 UR4, c[0x0][0x210] ;  /* 0x0000840000047ab9 */ /* 0x000fe40000000a00 */
[----:B------:R-:W-:Y:S01]  /*1c90*/  UIMAD.WIDE.U32 UR14, UR11, UR4, URZ ;  /* 0x000000040b0e72a5 */ /* 0x000fe2000f8e003f */
[--C-:B----4-:R-:W-:Y:S01]  /*1ca0*/  @!P2 IMAD.WIDE R26, R35, 0x2, R20.reuse ;  /* 0x00000002231aa825 */ /* 0x110fe200078e0214 */
[C---:B------:R-:W-:Y:S01]  /*1cb0*/  ISETP.GE.AND P1, PT, R4.reuse, 0x1, PT ;  /* 0x000000010400780c */ /* 0x040fe20003f26270 */
[----:B------:R-:W-:Y:S01]  /*1cc0*/  UIMAD UR4, UR16, UR4, URZ ;  /* 0x00000004100472a4 */ /* 0x000fe2000f8e023f */
[----:B------:R-:W-:Y:S01]  /*1cd0*/  ISETP.GT.AND P0, PT, R4, 0x20, PT ;  /* 0x000000200400780c */ /* 0x000fe20003f04270 */
[--C-:B-----5:R-:W-:Y:S01]  /*1ce0*/  @!P2 IMAD.WIDE R24, R34, 0x2, R20.reuse ;  /* 0x000000022218a825 */ /* 0x120fe200078e0214 */
[----:B------:R2:W-:Y:S01]  /*1cf0*/  @!P2 LDGSTS.E.BYPASS.LTC128B.128 [R41+0x7100], [R26.64], !P4 ;  /* 0x071000001a29afae */ /* 0x0005e2000e101d56 */
[----:B------:R-:W-:Y:S01]  /*1d00*/  ISETP.GE.AND P4, PT, R13, c[0x0][0x198], PT ;  /* 0x000066000d007a0c */ /* 0x000fe20003f86270 */
[----:B------:R-:W-:Y:S01]  /*1d10*/  UIMAD UR4, UR11, UR5, UR4 ;  /* 0x000000050b0472a4 */ /* 0x000fe2000f8e0204 */
[----:B------:R-:W-:Y:S01]  /*1d20*/  @!P2 IMAD.WIDE R20, R33, 0x2, R20 ;  /* 0x000000022114a825 */ /* 0x000fe200078e0214 */
[----:B------:R4:W-:Y:S01]  /*1d30*/  @!P2 LDGSTS.E.BYPASS.LTC128B.128 [R41+0xb100], [R24.64], !P5 ;  /* 0x0b1000001829afae */ /* 0x0009e2000e901d56 */
[----:B------:R-:W-:Y:S01]  /*1d40*/  ISETP.GE.AND P5, PT, R14, c[0x0][0x1d4], PT ;  /* 0x000075000e007a0c */ /* 0x000fe20003fa6270 */
[----:B------:R-:W-:-:S02]  /*1d50*/  UIADD3 UR16, UR15, UR4, URZ ;  /* 0x000000040f107290 */ /* 0x000fc4000fffe03f */
[----:B------:R-:W-:Y:S01]  /*1d60*/  UIADD3 UR4, UR24, -0x1, URZ ;  /* 0xffffffff18047890 */ /* 0x000fe2000fffe03f */
[----:B-1----:R-:W-:-:S05]  /*1d70*/  @P1 IMAD.WIDE R4, R35, 0x2, R18 ;  /* 0x0000000223041825 */ /* 0x002fca00078e0212 */
[----:B------:R1:W-:Y:S01]  /*1d80*/  @!P2 LDGSTS.E.BYPASS.LTC128B.128 [R41+0xf100], [R20.64], !P4 ;  /* 0x0f1000001429afae */ /* 0x0003e2000e101d56 */
[----:B------:R-:W-:-:S03]  /*1d90*/  ISETP.GE.AND P4, PT, R13, c[0x0][0x1d4], PT ;  /* 0x000075000d007a0c */ /* 0x000fc60003f86270 */
[----:B------:R-:W0:Y:S01]  /*1da0*/  LDGDEPBAR ;  /* 0x00000000000079af */ /* 0x000e220000000000 */
[----:B-1----:R-:W-:-:S05]  /*1db0*/  @P1 IMAD.WIDE R20, R40, 0x2, R18 ;  /* 0x0000000228141825 */ /* 0x002fca00078e0212 */
[----:B------:R1:W-:Y:S04]  /*1dc0*/  @P1 LDGSTS.E.BYPASS.LTC128B.128 [R41+0x10100], [R20.64], !P3 ;  /* 0x1010000014291fae */ /* 0x0003e8000d901d56 */
[----:B------:R5:W-:Y:S01]  /*1dd0*/  @P1 LDGSTS.E.BYPASS.LTC128B.128 [R41+0x11900], [R4.64], !P6 ;  /* 0x1190000004291fae */ /* 0x000be2000f101d56 */
[----:B-1----:R-:W-:-:S04]  /*1de0*/  @P1 IMAD.WIDE R20, R34, 0x2, R18 ;  /* 0x0000000222141825 */ /* 0x002fc800078e0212 */
[----:B------:R-:W-:Y:S01]  /*1df0*/  @P1 IMAD.WIDE R18, R33, 0x2, R18 ;  /* 0x0000000221121825 */ /* 0x000fe200078e0212 */
[----:B-----5:R-:W-:Y:S01]  /*1e00*/  LEA.HI R5, R2, R156, RZ, 0x4 ;  /* 0x0000009c02057211 */ /* 0x020fe200078f20ff */
[----:B------:R1:W-:Y:S04]  /*1e10*/  @P1 LDGSTS.E.BYPASS.LTC128B.128 [R41+0x13100], [R20.64], !P5 ;  /* 0x1310000014291fae */ /* 0x0003e8000e901d56 */
[----:B------:R5:W-:Y:S01]  /*1e20*/  @P1 LDGSTS.E.BYPASS.LTC128B.128 [R41+0x14900], [R18.64], !P4 ;  /* 0x1490000012291fae */ /* 0x000be2000e101d56 */
[----:B------:R-:W-:-:S04]  /*1e30*/  IADD3 R15, P1, R16, UR14, RZ ;  /* 0x0000000e100f7c10 */ /* 0x000fc8000ff3e0ff */
[----:B------:R-:W-:Y:S01]  /*1e40*/  IADD3.X R11, R17, UR16, R11, P1, !PT ;  /* 0x00000010110b7c10 */ /* 0x000fe20008ffe40b */
[----:B------:R-:W-:Y:S01]  /*1e50*/  @P0 IMAD.WIDE R16, R40, 0x2, R6 ;  /* 0x0000000228100825 */ /* 0x000fe200078e0206 */
[----:B------:R-:W-:-:S04]  /*1e60*/  LEA R8, P1, R15, c[0x0][0x1f8], 0x1 ;  /* 0x00007e000f087a11 */ /* 0x000fc800078208ff */
[----:B------:R2:W-:Y:S01]  /*1e70*/  @P0 LDGSTS.E.BYPASS.LTC128B.128 [R41+0x11100], [R16.64], !P3 ;  /* 0x1110000010290fae */ /* 0x0005e2000d901d56 */
[----:B------:R-:W-:Y:S02]  /*1e80*/  LEA.HI.X R11, R15, c[0x0][0x1fc], R11, 0x1, P1 ;  /* 0x00007f000f0b7a11 */ /* 0x000fe400008f0c0b */
[----:B-1----:R-:W-:Y:S02]  /*1e90*/  SHF.R.S32.HI R20, RZ, 0x4, R5 ;  /* 0x00000004ff147819 */ /* 0x002fe40000011405 */
[C---:B-----5:R-:W-:Y:S01]  /*1ea0*/  LOP3.LUT R18, R5.reuse, 0xfffffff0, RZ, 0xc0, !PT ;  /* 0xfffffff005127812 */ /* 0x060fe200078ec0ff */
[----:B------:R-:W-:Y:S01]  /*1eb0*/  IMAD.SHL.U32 R19, R10, 0x40, RZ ;  /* 0x000000400a137824 */ /* 0x000fe200078e00ff */
[----:B------:R-:W-:-:S03]  /*1ec0*/  LEA.HI R5, R5, R20, RZ, 0x1 ;  /* 0x0000001405057211 */ /* 0x000fc600078f08ff */
[----:B------:R-:W-:Y:S01]  /*1ed0*/  IMAD.IADD R18, R156, 0x1, -R18 ;  /* 0x000000019c127824 */ /* 0x000fe200078e0a12 */
[----:B------:R-:W-:Y:S02]  /*1ee0*/  LOP3.LUT R19, R19, 0x1c0, RZ, 0xc0, !PT ;  /* 0x000001c013137812 */ /* 0x000fe400078ec0ff */
[----:B------:R-:W-:Y:S02]  /*1ef0*/  LOP3.LUT R5, R5, 0xfffffffe, RZ, 0xc0, !PT ;  /* 0xfffffffe05057812 */ /* 0x000fe400078ec0ff */
[----:B------:R-:W-:Y:S01]  /*1f00*/  SHF.R.S32.HI R4, RZ, 0x1f, R18 ;  /* 0x0000001fff047819 */ /* 0x000fe20000011412 */
[----:B--2---:R-:W-:Y:S01]  /*1f10*/  @P0 IMAD.WIDE R16, R34, 0x2, R6 ;  /* 0x0000000222100825 */ /* 0x004fe200078e0206 */
[----:B------:R-:W-:Y:S02]  /*1f20*/  LOP3.LUT R0, R19, 0x8, R0, 0xf8, !PT ;  /* 0x0000000813007812 */ /* 0x000fe400078ef800 */
[----:B------:R-:W-:Y:S01]  /*1f30*/  LEA.HI R4, R4, R18, RZ, 0x3 ;  /* 0x0000001204047211 */ /* 0x000fe200078f18ff */
[----:B------:R-:W-:Y:S01]  /*1f40*/  IMAD.IADD R5, R20, 0x1, -R5 ;  /* 0x0000000114057824 */ /* 0x000fe200078e0a05 */
[----:B------:R-:W-:-:S02]  /*1f50*/  SHF.R.U32.HI R19, RZ, 0x3, R19 ;  /* 0x00000003ff137819 */ /* 0x000fc40000011613 */
[C---:B------:R-:W-:Y:S01]  /*1f60*/  LOP3.LUT R3, R4.reuse, 0xfffffff8, RZ, 0xc0, !PT ;  /* 0xfffffff804037812 */ /* 0x040fe200078ec0ff */
[----:B------:R-:W-:Y:S01]  /*1f70*/  IMAD.SHL.U32 R4, R4, 0x40, RZ ;  /* 0x0000004004047824 */ /* 0x000fe200078e00ff */
[----:B------:R-:W-:-:S03]  /*1f80*/  LOP3.LUT R0, R0, R19, RZ, 0x3c, !PT ;  /* 0x0000001300007212 */ /* 0x000fc600078e3cff */
[----:B------:R-:W-:Y:S02]  /*1f90*/  IMAD.IADD R3, R18, 0x1, -R3 ;  /* 0x0000000112037824 */ /* 0x000fe400078e0a03 */
[----:B------:R-:W-:-:S04]  /*1fa0*/  @P0 IMAD.WIDE R18, R35, 0x2, R6 ;  /* 0x0000000223120825 */ /* 0x000fc800078e0206 */
[----:B------:R-:W-:Y:S01]  /*1fb0*/  @P0 IMAD.WIDE R6, R33, 0x2, R6 ;  /* 0x0000000221060825 */ /* 0x000fe200078e0206 */
[----:B------:R1:W-:Y:S03]  /*1fc0*/  @P0 LDGSTS.E.BYPASS.LTC128B.128 [R41+0x12900], [R18.64], !P6 ;  /* 0x1290000012290fae */ /* 0x0003e6000f101d56 */
[----:B------:R-:W-:Y:S01]  /*1fd0*/  IMAD.SHL.U32 R15, R3, 0x40, RZ ;  /* 0x00000040030f7824 */ /* 0x000fe200078e00ff */
[----:B------:R2:W-:Y:S01]  /*1fe0*/  @P0 LDGSTS.E.BYPASS.LTC128B.128 [R41+0x14100], [R16.64], !P5 ;  /* 0x1410000010290fae */ /* 0x0005e2000e901d56 */
[C---:B------:R-:W-:Y:S02]  /*1ff0*/  IMAD R0, R5.reuse, 0x200, R0 ;  /* 0x0000020005007824 */ /* 0x040fe400078e0200 */
[----:B------:R-:W-:Y:S01]  /*2000*/  IMAD.SHL.U32 R5, R5, 0x8, RZ ;  /* 0x0000000805057824 */ /* 0x000fe200078e00ff */
[----:B------:R5:W-:Y:S01]  /*2010*/  @P0 LDGSTS.E.BYPASS.LTC128B.128 [R41+0x15900], [R6.64], !P4 ;  /* 0x1590000006290fae */ /* 0x000be2000e101d56 */
[----:B------:R-:W-:Y:S01]  /*2020*/  LOP3.LUT R15, R15, 0x1c0, RZ, 0xc0, !PT ;  /* 0x000001c00f0f7812 */ /* 0x000fe200078ec0ff */
[----:B------:R-:W-:Y:S01]  /*2030*/  IMAD.SHL.U32 R21, R0, 0x2, RZ ;  /* 0x0000000200157824 */ /* 0x000fe200078e00ff */
[----:B------:R-:W-:Y:S01]  /*2040*/  LOP3.LUT P0, RZ, R10, 0x2, RZ, 0xc0, !PT ;  /* 0x000000020aff7812 */ /* 0x000fe2000780c0ff */
[----:B------:R-:W0:Y:S01]  /*2050*/  LDGDEPBAR ;  /* 0x00000000000079af */ /* 0x000e220000000000 */
[----:B------:R-:W-:-:S02]  /*2060*/  LOP3.LUT R5, R15, 0x8, R5, 0xf8, !PT ;  /* 0x000000080f057812 */ /* 0x000fc400078ef805 */
[----:B------:R-:W-:Y:S01]  /*2070*/  SHF.R.U32.HI R15, RZ, 0x3, R15 ;  /* 0x00000003ff0f7819 */ /* 0x000fe2000001160f */
[----:B------:R-:W-:Y:S01]  /*2080*/  STL [R1+0x4], R21 ;  /* 0x0000041501007387 */ /* 0x000fe20000100800 */
[----:B------:R-:W-:Y:S01]  /*2090*/  R2P PR, R3, 0x6 ;  /* 0x0000000603007804 */ /* 0x000fe20000000000 */
[----:B------:R-:W-:Y:S01]  /*20a0*/  IMAD.MOV.U32 R3, RZ, RZ, 0x20 ;  /* 0x00000020ff037424 */ /* 0x000fe200078e00ff */
[----:B------:R-:W-:Y:S02]  /*20b0*/  LOP3.LUT R5, R5, R15, RZ, 0x3c, !PT ;  /* 0x0000000f05057212 */ /* 0x000fe400078e3cff */
[----:B------:R-:W-:Y:S02]  /*20c0*/  IADD3 R0, R21, 0x10100, RZ ;  /* 0x0001010015007810 */ /* 0x000fe40007ffe0ff */
[----:B------:R-:W-:Y:S01]  /*20d0*/  LOP3.LUT R5, R5, 0xfffffe00, R4, 0xf8, !PT ;  /* 0xfffffe0005057812 */ /* 0x000fe200078ef804 */
[----:B------:R-:W-:Y:S01]  /*20e0*/  IMAD.MOV.U32 R4, RZ, RZ, 0x10 ;  /* 0x00000010ff047424 */ /* 0x000fe200078e00ff */
[----:B------:R-:W-:Y:S01]  /*20f0*/  SEL R3, R3, 0xffffffe0, !P2 ;  /* 0xffffffe003037807 */ /* 0x000fe20005000000 */
[----:B-1----:R-:W-:Y:S01]  /*2100*/  SHFL.IDX PT, R18, R8, RZ, 0x181f ;  /* 0x00181fff08127589 */ /* 0x002fe200000e0000 */
[----:B----4-:R-:W-:-:S02]  /*2110*/  IADD3 R24, R21, 0x10120, RZ ;  /* 0x0001012015187810 */ /* 0x010fc40007ffe0ff */
[----:B------:R-:W-:Y:S01]  /*2120*/  SEL R4, R4, 0xfffffff0, !P1 ;  /* 0xfffffff004047807 */ /* 0x000fe20004800000 */
[----:B------:R-:W2:Y:S01]  /*2130*/  SHFL.IDX PT, R19, R11, RZ, 0x181f ;  /* 0x00181fff0b137589 */ /* 0x000ea200000e0000 */
[----:B------:R-:W-:Y:S02]  /*2140*/  @P0 IADD3 R24, R0, -0x20, RZ ;  /* 0xffffffe000180810 */ /* 0x000fe40007ffe0ff */
[----:B------:R-:W-:Y:S02]  /*2150*/  IADD3 R0, -R30, UR28, RZ ;  /* 0x0000001c1e007c10 */ /* 0x000fe4000fffe1ff */
[----:B-----5:R-:W-:Y:S01]  /*2160*/  LEA.HI R7, R2, R156, RZ, 0x5 ;  /* 0x0000009c02077211 */ /* 0x020fe200078f28ff */
[----:B------:R-:W-:-:S04]  /*2170*/  DEPBAR.LE SB0, 0x1 ;  /* 0x000080400000791a */ /* 0x000fc80000000000 */
[----:B------:R-:W-:Y:S01]  /*2180*/  SHF.R.S32.HI R6, RZ, 0x5, R7 ;  /* 0x00000005ff067819 */ /* 0x000fe20000011407 */
[----:B------:R-:W-:Y:S01]  /*2190*/  STL [R1], R24 ;  /* 0x0000001801007387 */ /* 0x000fe20000100800 */
[----:B------:R-:W-:Y:S02]  /*21a0*/  ISETP.GE.AND P3, PT, R40, c[0x0][0x1d4], PT ;  /* 0x0000750028007a0c */ /* 0x000fe40003f66270 */
[----:B------:R-:W-:Y:S01]  /*21b0*/  ISETP.GE.AND P1, PT, R9, c[0x0][0x1d4], PT ;  /* 0x0000750009007a0c */ /* 0x000fe20003f26270 */
[----:B------:R-:W-:Y:S01]  /*21c0*/  IMAD R220, R6, 0x400, R5 ;  /* 0x0000040006dc7824 */ /* 0x000fe200078e0205 */
[----:B------:R-:W-:Y:S01]  /*21d0*/  BAR.SYNC.DEFER_BLOCKING 0x0 ;  /* 0x0000000000007b1d */ /* 0x000fe20000010000 */
[----:B------:R-:W-:Y:S02]  /*21e0*/  ISETP.LT.OR P0, PT, R0, 0x1, P3 ;  /* 0x000000010000780c */ /* 0x000fe40001f01670 */
[----:B------:R-:W-:Y:S02]  /*21f0*/  ISETP.GE.AND P2, PT, R14, c[0x0][0x1d4], PT ;  /* 0x000075000e007a0c */ /* 0x000fe40003f46270 */
[C---:B------:R-:W-:Y:S01]  /*2200*/  LEA R228, R220.reuse, 0x100, 0x1 ;  /* 0x00000100dce47811 */ /* 0x040fe200078e08ff */
[----:B------:R-:W-:Y:S01]  /*2210*/  IMAD.SHL.U32 R220, R220, 0x2, RZ ;  /* 0x00000002dcdc7824 */ /* 0x000fe200078e00ff */
[----:B------:R-:W-:Y:S01]  /*2220*/  SHF.R.S32.HI R14, RZ, 0x1f, R35 ;  /* 0x0000001fff0e7819 */ /* 0x000fe20000011423 */
[----:B--2---:R-:W-:Y:S01]  /*2230*/  IMAD.WIDE R16, R40, 0x2, R18 ;  /* 0x0000000228107825 */ /* 0x004fe200078e0212 */
[----:B------:R1:W-:Y:S01]  /*2240*/  STL [R1+0x3c], R12 ;  /* 0x00003c0c01007387 */ /* 0x0003e20000100800 */
[----:B------:R-:W-:-:S02]  /*2250*/  IADD3 R247, R24, 0x800, RZ ;  /* 0x0000080018f77810 */ /* 0x000fc40007ffe0ff */
[--C-:B------:R-:W-:Y:S01]  /*2260*/  IMAD R224, R4, 0x2, R228.reuse ;  /* 0x0000000204e07824 */ /* 0x100fe200078e02e4 */
[----:B------:R2:W-:Y:S01]  /*2270*/  STL [R1+0x30], R14 ;  /* 0x0000300e01007387 */ /* 0x0005e20000100800 */
[C---:B------:R-:W-:Y:S01]  /*2280*/  IMAD R228, R3.reuse, 0x2, R228 ;  /* 0x0000000203e47824 */ /* 0x040fe200078e02e4 */
[----:B------:R-:W-:Y:S01]  /*2290*/  IADD3 R246, R24, 0x1000, RZ ;  /* 0x0000100018f67810 */ /* 0x000fe20007ffe0ff */
[----:B------:R-:W-:Y:S01]  /*22a0*/  IMAD R232, R3, 0x2, R224 ;  /* 0x0000000203e87824 */ /* 0x000fe200078e02e0 */
[----:B------:R-:W-:Y:S01]  /*22b0*/  ISETP.GT.AND P3, PT, R32, 0x2f, PT ;  /* 0x0000002f2000780c */ /* 0x000fe20003f64270 */
[----:B------:R2:W4:Y:S04]  /*22c0*/  LDSM.16.M88.4 R160, [R220+0x100] ;  /* 0x00010000dca0783b */ /* 0x0005280000000200 */
[----:B------:R2:W2:Y:S04]  /*22d0*/  LDSM.16.M88.4 R188, [R220+0x4100] ;  /* 0x00410000dcbc783b */ /* 0x0004a80000000200 */
[----:B------:R2:W2:Y:S01]  /*22e0*/  LDSM.16.M88.4 R204, [R220+0x8100] ;  /* 0x00810000dccc783b */ /* 0x0004a20000000200 */
[----:B-1----:R-:W-:-:S03]  /*22f0*/  SHF.R.S32.HI R12, RZ, 0x1f, R33 ;  /* 0x0000001fff0c7819 */ /* 0x002fc60000011421 */
[----:B------:R1:W1:Y:S04]  /*2300*/  LDSM.16.M88.4 R164, [R224] ;  /* 0x00000000e0a4783b */ /* 0x0002680000000200 */
[----:B------:R1:W1:Y:S04]  /*2310*/  LDSM.16.M88.4 R192, [R224+0x4000] ;  /* 0x00400000e0c0783b */ /* 0x0002680000000200 */
[----:B------:R1:W1:Y:S04]  /*2320*/  LDSM.16.M88.4 R208, [R224+0x8000] ;  /* 0x00800000e0d0783b */ /* 0x0002680000000200 */
[----:B------:R1:W1:Y:S04]  /*2330*/  LDSM.16.M88.4 R180, [R228] ;  /* 0x00000000e4b4783b */ /* 0x0002680000000200 */
[----:B------:R1:W1:Y:S04]  /*2340*/  LDSM.16.M88.4 R196, [R228+0x4000] ;  /* 0x00400000e4c4783b */ /* 0x0002680000000200 */
[----:B------:R1:W1:Y:S04]  /*2350*/  LDSM.16.M88.4 R212, [R228+0x8000] ;  /* 0x00800000e4d4783b */ /* 0x0002680000000200 */
[----:B------:R1:W1:Y:S04]  /*2360*/  LDSM.16.M88.4 R184, [R232] ;  /* 0x00000000e8b8783b */ /* 0x0002680000000200 */
[----:B------:R1:W1:Y:S04]  /*2370*/  LDSM.16.M88.4 R200, [R232+0x4000] ;  /* 0x00400000e8c8783b */ /* 0x0002680000000200 */
[----:B------:R1:W1:Y:S04]  /*2380*/  LDSM.16.M88.4 R216, [R232+0x8000] ;  /* 0x00800000e8d8783b */ /* 0x0002680000000200 */
[----:B------:R-:W1:Y:S04]  /*2390*/  LDSM.16.M88.4 R220, [R220+0xc100] ;  /* 0x00c10000dcdc783b */ /* 0x000e680000000200 */
[----:B------:R-:W1:Y:S04]  /*23a0*/  LDSM.16.M88.4 R224, [R224+0xc000] ;  /* 0x00c00000e0e0783b */ /* 0x000e680000000200 */
[----:B------:R-:W1:Y:S04]  /*23b0*/  LDSM.16.M88.4 R228, [R228+0xc000] ;  /* 0x00c00000e4e4783b */ /* 0x000e680000000200 */
[----:B------:R-:W1:Y:S04]  /*23c0*/  LDSM.16.M88.4 R232, [R232+0xc000] ;  /* 0x00c00000e8e8783b */ /* 0x000e680000000200 */
[----:B------:R-:W-:Y:S06]  /*23d0*/  BAR.SYNC.DEFER_BLOCKING 0x0 ;  /* 0x0000000000007b1d */ /* 0x000fec0000010000 */
[----:B------:R-:W-:-:S04]  /*23e0*/  DEPBAR.LE SB0, 0x0 ;  /* 0x000080000000791a */ /* 0x000fc80000000000 */
[----:B------:R-:W-:Y:S06]  /*23f0*/  BAR.SYNC.DEFER_BLOCKING 0x0 ;  /* 0x0000000000007b1d */ /* 0x000fec0000010000 */
[----:B------:R1:W1:Y:S04]  /*2400*/  LDSM.16.M88.4 R44, [R21+0x10100] ;  /* 0x01010000152c783b */ /* 0x0002680000000200 */
[----:B------:R1:W1:Y:S04]  /*2410*/  LDSM.16.M88.4 R36, [R21+0x10900] ;  /* 0x010900001524783b */ /* 0x0002680000000200 */
[----:B---3--:R3:W1:Y:S04]  /*2420*/  LDSM.16.M88.4 R28, [R21+0x11100] ;  /* 0x01110000151c783b */ /* 0x0086680000000200 */
[----:B------:R3:W1:Y:S04]  /*2430*/  LDSM.16.M88.4 R56, [R24] ;  /* 0x000000001838783b */ /* 0x0006680000000200 */
[----:B------:R3:W1:Y:S04]  /*2440*/  LDSM.16.M88.4 R20, [R24+0x800] ;  /* 0x000800001814783b */ /* 0x0006680000000200 */
[----:B------:R3:W1:Y:S04]  /*2450*/  LDSM.16.M88.4 R48, [R24+0x1000] ;  /* 0x001000001830783b */ /* 0x0006680000000200 */
[----:B------:R-:W-:Y:S01]  /*2460*/  @!PT LDS RZ, [RZ] ;  /* 0x00000000fffff984 */ /* 0x000fe20000000800 */
[----:B------:R-:W-:Y:S01]  /*2470*/  @!PT LDS RZ, [RZ] ;  /* 0x00000000fffff984 */ /* 0x000fe20000000800 */
[----:B------:R-:W-:Y:S01]  /*2480*/  @!PT LDS RZ, [RZ] ;  /* 0x00000000fffff984 */ /* 0x000fe20000000800 */
[----:B------:R5:W-:Y:S01]  /*2490*/  LDGSTS.E.BYPASS.LTC128B.128 [R41+0x100], [R16.64], !P0 ;  /* 0x0010000010297fae */ /* 0x000be2000c101d56 */
[----:B------:R-:W-:-:S02]  /*24a0*/  ISETP.LT.OR P0, PT, R0, 0x1, P1 ;  /* 0x000000010000780c */ /* 0x000fc40000f01670 */
[----:B------:R-:W-:Y:S02]  /*24b0*/  ISETP.GE.AND P1, PT, R13, c[0x0][0x1d4], PT ;  /* 0x000075000d007a0c */ /* 0x000fe40003f26270 */
[----:B------:R-:W-:-:S05]  /*24c0*/  SHF.R.S32.HI R13, RZ, 0x1f, R34 ;  /* 0x0000001fff0d7819 */ /* 0x000fca0000011422 */
[----:B------:R3:W-:Y:S04]  /*24d0*/  STL [R1+0x2c], R13 ;  /* 0x00002c0d01007387 */ /* 0x0007e80000100800 */
[----:B------:R3:W-:Y:S01]  /*24e0*/  STL [R1+0x28], R12 ;  /* 0x0000280c01007387 */ /* 0x0007e20000100800 */
[----:B-----5:R-:W-:-:S05]  /*24f0*/  IMAD.WIDE R16, R35, 0x2, R18 ;  /* 0x0000000223107825 */ /* 0x020fca00078e0212 */
[----:B------:R5:W-:Y:S01]  /*2500*/  LDGSTS.E.BYPASS.LTC128B.128 [R41+0x1900], [R16.64], !P0 ;  /* 0x0190000010297fae */ /* 0x000be2000c101d56 */
[----:B------:R-:W-:Y:S01]  /*2510*/  ISETP.LT.OR P0, PT, R0, 0x1, P2 ;  /* 0x000000010000780c */ /* 0x000fe20001701670 */
[----:B-----5:R-:W-:-:S04]  /*2520*/  IMAD.WIDE R16, R34, 0x2, R18 ;  /* 0x0000000222107825 */ /* 0x020fc800078e0212 */
[----:B------:R-:W-:-:S08]  /*2530*/  IMAD.WIDE R18, R33, 0x2, R18 ;  /* 0x0000000221127825 */ /* 0x000fd000078e0212 */
[----:B------:R3:W-:Y:S01]  /*2540*/  LDGSTS.E.BYPASS.LTC128B.128 [R41+0x3100], [R16.64], !P0 ;  /* 0x0310000010297fae */ /* 0x0007e2000c101d56 */
[----:B------:R-:W-:-:S13]  /*2550*/  ISETP.LT.OR P0, PT, R0, 0x1, P1 ;  /* 0x000000010000780c */ /* 0x000fda0000f01670 */
[----:B------:R3:W-:Y:S01]  /*2560*/  LDGSTS.E.BYPASS.LTC128B.128 [R41+0x4900], [R18.64], !P0 ;  /* 0x0490000012297fae */ /* 0x0007e2000c101d56 */
[----:B------:R-:W-:-:S13]  /*2570*/  ISETP.GT.AND P0, PT, R156, 0x7f, PT ;  /* 0x0000007f9c00780c */ /* 0x000fda0003f04270 */
[----:B------:R-:W-:Y:S05]  /*2580*/  @P0 BRA `(.L_x_388) ;  /* 0x0000027000000947 */ /* 0x000fea0003800000 */
[----:B-12-4-:R-:W-:Y:S05]  /*2590*/  BRA.DIV ~URZ, `(.L_x_389) ;  /* 0x000116227f007947 */ /* 0x016fea000b800000 */
[----:B------:R-:W1:Y:S04]  /*25a0*/  SHFL.IDX PT, R11, R11, 0x1, 0x181f ;  /* 0x00381f000b0b7f89 */ /* 0x000e6800000e0000 */
[----:B------:R-:W2:Y:S02]  /*25b0*/  SHFL.IDX PT, R8, R8, 0x1, 0x181f ;  /* 0x00381f0008087f89 */ /* 0x000ea400000e0000 */
.L_x_445:
[----:B---3--:R-:W3:Y:S04]  /*25c0*/  LDL R16, [R1+0x14] ;  /* 0x0000140001107983 */ /* 0x008ee80000100800 */
[----:B------:R-:W4:Y:S04]  /*25d0*/  LDL R17, [R1+0x2c] ;  /* 0x00002c0001117983 */ /* 0x000f280000100800 */
[----:B------:R-:W5:Y:S04]  /*25e0*/  LDL R18, [R1+0x1c] ;  /* 0x00001c0001127983 */ /* 0x000f680000100800 */
[----:B--2---:R-:W2:Y:S04]  /*25f0*/  LDL R19, [R1+0x10] ;  /* 0x0000100001137983 */ /* 0x004ea80000100800 */
[----:B------:R-:W2:Y:S01]  /*2600*/  LDL R24, [R1+0x28] ;  /* 0x0000280001187983 */ /* 0x000ea20000100800 */
[----:B------:R-:W-:-:S02]  /*2610*/  SHF.R.S32.HI R12, RZ, 0x1f, R9 ;  /* 0x0000001fff0c7819 */ /* 0x000fc40000011409 */
[----:B------:R-:W-:Y:S02]  /*2620*/  SHF.R.S32.HI R13, RZ, 0x1f, R9 ;  /* 0x0000001fff0d7819 */ /* 0x000fe40000011409 */
[-C--:B------:R-:W-:Y:S02]  /*2630*/  LEA.HI R12, R12, R9.reuse, RZ, 0x3 ;  /* 0x000000090c0c7211 */ /* 0x080fe400078f18ff */
[----:B------:R-:W-:Y:S02]  /*2640*/  LEA.HI R13, R13, R9, RZ, 0x3 ;  /* 0x000000090d0d7211 */ /* 0x000fe400078f18ff */
[----:B------:R-:W-:Y:S02]  /*2650*/  LOP3.LUT R12, R12, 0xfffffff8, RZ, 0xc0, !PT ;  /* 0xfffffff80c0c7812 */ /* 0x000fe400078ec0ff */
[----:B------:R-:W-:Y:S02]  /*2660*/  LOP3.LUT R13, R13, 0xfffffff8, RZ, 0xc0, !PT ;  /* 0xfffffff80d0d7812 */ /* 0x000fe400078ec0ff */
[----:B------:R-:W-:-:S02]  /*2670*/  LEA R14, P0, R12, R8, 0x1 ;  /* 0x000000080c0e7211 */ /* 0x000fc400078008ff */
[----:B------:R-:W-:Y:S01]  /*2680*/  SHF.R.S32.HI R13, RZ, 0x1f, R13 ;  /* 0x0000001fff0d7819 */ /* 0x000fe2000001140d */
[C---:B------:R-:W-:Y:S02]  /*2690*/  IMAD.SHL.U32 R25, R10.reuse, 0x8, RZ ;  /* 0x000000080a197824 */ /* 0x040fe400078e00ff */
[----:B------:R-:W-:Y:S01]  /*26a0*/  IMAD.SHL.U32 R26, R10, 0x8, RZ ;  /* 0x000000080a1a7824 */ /* 0x000fe200078e00ff */
[----:B-1----:R-:W-:-:S04]  /*26b0*/  LEA.HI.X R15, R12, R11, R13, 0x1, P0 ;  /* 0x0000000b0c0f7211 */ /* 0x002fc800000f0c0d */
[----:B------:R-:W-:Y:S02]  /*26c0*/  SHF.R.S32.HI R26, RZ, 0x1f, R26 ;  /* 0x0000001fff1a7819 */ /* 0x000fe4000001141a */
[----:B---3--:R-:W-:-:S04]  /*26d0*/  LEA R12, P0, R16, R8, 0x1 ;  /* 0x00000008100c7211 */ /* 0x008fc800078008ff */
[----:B----4-:R-:W-:Y:S02]  /*26e0*/  LEA.HI.X R13, R16, R11, R17, 0x1, P0 ;  /* 0x0000000b100d7211 */ /* 0x010fe400000f0c11 */
[----:B------:R-:W-:-:S04]  /*26f0*/  LEA R16, P0, R25, R8, 0x1 ;  /* 0x0000000819107211 */ /* 0x000fc800078008ff */
[C---:B------:R-:W-:Y:S02]  /*2700*/  LEA.HI.X R17, R25.reuse, R11, R26, 0x1, P0 ;  /* 0x0000000b19117211 */ /* 0x040fe400000f0c1a */
[----:B------:R-:W-:-:S04]  /*2710*/  ISETP.GE.AND P0, PT, R25, c[0x0][0x1d4], PT ;  /* 0x0000750019007a0c */ /* 0x000fc80003f06270 */
[----:B------:R-:W-:-:S13]  /*2720*/  ISETP.LT.OR P0, PT, R0, 0x21, P0 ;  /* 0x000000210000780c */ /* 0x000fda0000701670 */
[----:B------:R-:W-:Y:S01]  /*2730*/  @!PT LDS RZ, [RZ] ;  /* 0x00000000fffff984 */ /* 0x000fe20000000800 */
[----:B------:R-:W-:Y:S01]  /*2740*/  @!PT LDS RZ, [RZ] ;  /* 0x00000000fffff984 */ /* 0x000fe20000000800 */
[----:B------:R-:W-:Y:S01]  /*2750*/  @!PT LDS RZ, [RZ] ;  /* 0x00000000fffff984 */ /* 0x000fe20000000800 */
[----:B-----5:R2:W-:Y:S02]  /*2760*/  LDGSTS.E.BYPASS.LTC128B.128 [R18+0x1100], [R16.64], !P0 ;  /* 0x0110000010127fae */ /* 0x0205e4000c101d56 */
[----:B--2---:R-:W-:-:S04]  /*2770*/  LEA R16, P0, R19, R8, 0x1 ;  /* 0x0000000813107211 */ /* 0x004fc800078008ff */
[----:B------:R-:W-:Y:S02]  /*2780*/  LEA.HI.X R17, R19, R11, R24, 0x1, P0 ;  /* 0x0000000b13117211 */ /* 0x000fe400000f0c18 */
[----:B------:R-:W-:-:S04]  /*2790*/  ISETP.GE.AND P0, PT, R9, c[0x0][0x1d4], PT ;  /* 0x0000750009007a0c */ /* 0x000fc80003f06270 */
[----:B------:R-:W-:-:S13]  /*27a0*/  ISETP.LT.OR P0, PT, R0, 0x21, P0 ;  /* 0x000000210000780c */ /* 0x000fda0000701670 */
[----:B------:R1:W-:Y:S01]  /*27b0*/  LDGSTS.E.BYPASS.LTC128B.128 [R18+0x2900], [R14.64], !P0 ;  /* 0x029000000e127fae */ /* 0x0003e2000c101d56 */
[----:B------:R-:W-:-:S13]  /*27c0*/  ISETP.LT.OR P0, PT, R0, 0x21, P2 ;  /* 0x000000210000780c */ /* 0x000fda0001701670 */
[----:B------:R1:W-:Y:S01]  /*27d0*/  LDGSTS.E.BYPASS.LTC128B.128 [R18+0x4100], [R12.64], !P0 ;  /* 0x041000000c127fae */ /* 0x0003e2000c101d56 */
[----:B------:R-:W-:-:S13]  /*27e0*/  ISETP.LT.OR P0, PT, R0, 0x21, P1 ;  /* 0x000000210000780c */ /* 0x000fda0000f01670 */
[----:B------:R1:W-:Y:S02]  /*27f0*/  LDGSTS.E.BYPASS.LTC128B.128 [R18+0x5900], [R16.64], !P0 ;  /* 0x0590000010127fae */ /* 0x0003e4000c101d56 */
.L_x_388:
[----:B-12-4-:R-:W-:Y:S05]  /*2800*/  BSYNC B0 ;  /* 0x0000000000007941 */ /* 0x016fea0003800000 */
.L_x_387:
[----:B------:R-:W2:Y:S04]  /*2810*/  LDL R61, [R1+0x4] ;  /* 0x00000400013d7983 */ /* 0x000ea80000100800 */
[----:B------:R-:W4:Y:S01]  /*2820*/  LDL R60, [R1] ;  /* 0x00000000013c7983 */ /* 0x000f220000100800 */
[----:B------:R-:W-:Y:S01]  /*2830*/  IMAD.MOV.U32 R0, RZ, RZ, 0x40 ;  /* 0x00000040ff007424 */ /* 0x000fe200078e00ff */
[----:B------:R-:W-:Y:S02]  /*2840*/  LOP3.LUT P0, RZ, R10, 0x4, RZ, 0xc0, !PT ;  /* 0x000000040aff7812 */ /* 0x000fe4000780c0ff */
[----:B------:R-:W0:Y:S01]  /*2850*/  LDGDEPBAR ;  /* 0x00000000000079af */ /* 0x000e220000000000 */
[----:B------:R-:W-:Y:S01]  /*2860*/  WARPSYNC 0xffffffff ;  /* 0xffffffff00007948 */ /* 0x000fe20003800000 */
[----:B------:R-:W-:Y:S01]  /*2870*/  SEL R0, R0, 0xffffffc0, !P0 ;  /* 0xffffffc000007807 */ /* 0x000fe20004000000 */
[----:B---3--:R-:W-:Y:S01]  /*2880*/  HMMA.16816.F32.BF16 R12, R160, R44, RZ ;  /* 0x0000002ca00c723c */ /* 0x008fe200000418ff */
[----:B------:R-:W-:-:S06]  /*2890*/  UISETP.GT.AND UP0, UPT, UR4, UR8, UPT ;  /* 0x000000080400728c */ /* 0x000fcc000bf04270 */
[----:B------:R-:W-:Y:S01]  /*28a0*/  PLOP3.LUT P0, PT, PT, PT, UP0, 0x40, 0x0 ;  /* 0x000000000000781c */ /* 0x000fe20003f0e808 */
[C---:B------:R-:W-:Y:S08]  /*28b0*/  HMMA.16816.F32.BF16 R44, R160.reuse, R46, RZ ;  /* 0x0000002ea02c723c */ /* 0x040ff000000418ff */
[----:B------:R-:W-:Y:S08]  /*28c0*/  HMMA.16816.F32.BF16 R40, R160, R36, RZ ;  /* 0x00000024a028723c */ /* 0x000ff000000418ff */
[C---:B------:R-:W-:Y:S08]  /*28d0*/  HMMA.16816.F32.BF16 R12, R164.reuse, R56, R12 ;  /* 0x00000038a40c723c */ /* 0x040ff0000004180c */
[----:B------:R-:W-:Y:S08]  /*28e0*/  HMMA.16816.F32.BF16 R44, R164, R58, R44 ;  /* 0x0000003aa42c723c */ /* 0x000ff0000004182c */
[C---:B------:R-:W-:Y:S08]  /*28f0*/  HMMA.16816.F32.BF16 R36, R160.reuse, R38, RZ ;  /* 0x00000026a024723c */ /* 0x040ff000000418ff */
[C---:B------:R-:W-:Y:S08]  /*2900*/  HMMA.16816.F32.BF16 R32, R160.reuse, R28, RZ ;  /* 0x0000001ca020723c */ /* 0x040ff000000418ff */
[----:B------:R-:W-:Y:S08]  /*2910*/  HMMA.16816.F32.BF16 R28, R160, R30, RZ ;  /* 0x0000001ea01c723c */ /* 0x000ff000000418ff */
[C---:B------:R-:W-:Y:S08]  /*2920*/  HMMA.16816.F32.BF16 R40, R164.reuse, R20, R40 ;  /* 0x00000014a428723c */ /* 0x040ff00000041828 */
[C---:B------:R-:W-:Y:S08]  /*2930*/  HMMA.16816.F32.BF16 R36, R164.reuse, R22, R36 ;  /* 0x00000016a424723c */ /* 0x040ff00000041824 */
[C---:B------:R-:W-:Y:S08]  /*2940*/  HMMA.16816.F32.BF16 R32, R164.reuse, R48, R32 ;  /* 0x00000030a420723c */ /* 0x040ff00000041820 */
[----:B------:R-:W-:Y:S01]  /*2950*/  HMMA.16816.F32.BF16 R28, R164, R50, R28 ;  /* 0x00000032a41c723c */ /* 0x000fe2000004181c */
[--C-:B--2---:R-:W-:Y:S01]  /*2960*/  IMAD.IADD R251, R61, 0x1, R0.reuse ;  /* 0x000000013dfb7824 */ /* 0x104fe200078e0200 */
[----:B------:R-:W-:Y:S01]  /*2970*/  LDSM.16.M88.4 R56, [R61+0x11900] ;  /* 0x011900003d38783b */ /* 0x000fe20000000200 */
[----:B----4-:R-:W-:-:S03]  /*2980*/  IMAD.IADD R245, R60, 0x1, R0 ;  /* 0x000000013cf57824 */ /* 0x010fc600078e0200 */
[----:B------:R-:W1:Y:S01]  /*2990*/  LDSM.16.M88.4 R52, [R251+0x10100] ;  /* 0x01010000fb34783b */ /* 0x000e620000000200 */
[C---:B------:R-:W-:Y:S02]  /*29a0*/  IADD3 R244, R60.reuse, 0x1800, RZ ;  /* 0x000018003cf47810 */ /* 0x040fe40007ffe0ff */
[C---:B------:R-:W-:Y:S01]  /*29b0*/  IADD3 R243, R60.reuse, 0x2000, RZ ;  /* 0x000020003cf37810 */ /* 0x040fe20007ffe0ff */
[----:B------:R-:W-:Y:S01]  /*29c0*/  LDSM.16.M88.4 R24, [R245] ;  /* 0x00000000f518783b */ /* 0x000fe20000000200 */
[C---:B------:R-:W-:Y:S02]  /*29d0*/  IADD3 R242, R60.reuse, 0x2800, RZ ;  /* 0x000028003cf27810 */ /* 0x040fe40007ffe0ff */
[C---:B------:R-:W-:Y:S01]  /*29e0*/  IADD3 R241, R60.reuse, 0x3000, RZ ;  /* 0x000030003cf17810 */ /* 0x040fe20007ffe0ff */
[----:B------:R-:W2:Y:S01]  /*29f0*/  LDSM.16.M88.4 R8, [R251+0x10900] ;  /* 0x01090000fb08783b */ /* 0x000ea20000000200 */
[C---:B------:R-:W-:Y:S02]  /*2a00*/  IADD3 R240, R60.reuse, 0x3800, RZ ;  /* 0x000038003cf07810 */ /* 0x040fe40007ffe0ff */
[C---:B------:R-:W-:Y:S01]  /*2a10*/  IADD3 R239, R60.reuse, 0x4000, RZ ;  /* 0x000040003cef7810 */ /* 0x040fe20007ffe0ff */
[----:B------:R-:W3:Y:S01]  /*2a20*/  LDSM.16.M88.4 R16, [R251+0x11100] ;  /* 0x01110000fb10783b */ /* 0x000ee20000000200 */
[----:B------:R-:W-:-:S02]  /*2a30*/  IADD3 R238, R60, 0x4800, RZ ;  /* 0x000048003cee7810 */ /* 0x000fc40007ffe0ff */
[C---:B------:R-:W-:Y:S01]  /*2a40*/  IADD3 R237, R60.reuse, 0x5000, RZ ;  /* 0x000050003ced7810 */ /* 0x040fe20007ffe0ff */
[----:B------:R-:W4:Y:S01]  /*2a50*/  LDSM.16.M88.4 R20, [R245+0x800] ;  /* 0x00080000f514783b */ /* 0x000f220000000200 */
[----:B------:R-:W-:-:S03]  /*2a60*/  IADD3 R236, R60, 0x5800, RZ ;  /* 0x000058003cec7810 */ /* 0x000fc60007ffe0ff */
[----:B------:R-:W5:Y:S01]  /*2a70*/  LDSM.16.M88.4 R48, [R245+0x1000] ;  /* 0x00100000f530783b */ /* 0x000f620000000200 */
[C---:B-1----:R-:W-:Y:S08]  /*2a80*/  HMMA.16816.F32.BF16 R12, R180.reuse, R52, R12 ;  /* 0x00000034b40c723c */ /* 0x042ff0000004180c */
[C---:B------:R-:W-:Y:S01]  /*2a90*/  HMMA.16816.F32.BF16 R44, R180.reuse, R54, R44 ;  /* 0x00000036b42c723c */ /* 0x040fe2000004182c */
[----:B------:R-:W1:Y:S07]  /*2aa0*/  LDSM.16.M88.4 R52, [R60+0x1800] ;  /* 0x001800003c34783b */ /* 0x000e6e0000000200 */
[----:B--2---:R-:W-:Y:S08]  /*2ab0*/  HMMA.16816.F32.BF16 R40, R180, R8, R40 ;  /* 0x00000008b428723c */ /* 0x004ff00000041828 */
[C---:B------:R-:W-:Y:S08]  /*2ac0*/  HMMA.16816.F32.BF16 R12, R184.reuse, R24, R12 ;  /* 0x00000018b80c723c */ /* 0x040ff0000004180c */
[----:B------:R-:W-:Y:S01]  /*2ad0*/  HMMA.16816.F32.BF16 R44, R184, R26, R44 ;  /* 0x0000001ab82c723c */ /* 0x000fe2000004182c */
[----:B------:R-:W-:Y:S07]  /*2ae0*/  LDSM.16.M88.4 R24, [R251+0x11900] ;  /* 0x01190000fb18783b */ /* 0x000fee0000000200 */
[C---:B------:R-:W-:Y:S01]  /*2af0*/  HMMA.16816.F32.BF16 R36, R180.reuse, R10, R36 ;  /* 0x0000000ab424723c */ /* 0x040fe20000041824 */
[----:B------:R-:W2:Y:S07]  /*2b00*/  LDSM.16.M88.4 R8, [R61+0x12100] ;  /* 0x012100003d08783b */ /* 0x000eae0000000200 */
[C---:B---3--:R-:W-:Y:S08]  /*2b10*/  HMMA.16816.F32.BF16 R32, R180.reuse, R16, R32 ;  /* 0x00000010b420723c */ /* 0x048ff00000041820 */
[----:B------:R-:W-:Y:S01]  /*2b20*/  HMMA.16816.F32.BF16 R28, R180, R18, R28 ;  /* 0x00000012b41c723c */ /* 0x000fe2000004181c */
[----:B------:R-:W3:Y:S07]  /*2b30*/  LDSM.16.M88.4 R16, [R61+0x12900] ;  /* 0x012900003d10783b */ /* 0x000eee0000000200 */
[C---:B------:R-:W-:Y:S08]  /*2b40*/  HMMA.16816.F32.BF16 R12, R188.reuse, R56, R12 ;  /* 0x00000038bc0c723c */ /* 0x040ff0000004180c */
[----:B------:R-:W-:Y:S01]  /*2b50*/  HMMA.16816.F32.BF16 R44, R188, R58, R44 ;  /* 0x0000003abc2c723c */ /* 0x000fe2000004182c */
[----:B------:R-:W-:Y:S07]  /*2b60*/  LDSM.16.M88.4 R56, [R245+0x1800] ;  /* 0x00180000f538783b */ /* 0x000fee0000000200 */
[C---:B----4-:R-:W-:Y:S08]  /*2b70*/  HMMA.16816.F32.BF16 R40, R184.reuse, R20, R40 ;  /* 0x00000014b828723c */ /* 0x050ff00000041828 */
[C---:B------:R-:W-:Y:S01]  /*2b80*/  HMMA.16816.F32.BF16 R36, R184.reuse, R22, R36 ;  /* 0x00000016b824723c */ /* 0x040fe20000041824 */
[----:B------:R-:W4:Y:S07]  /*2b90*/  LDSM.16.M88.4 R20, [R60+0x2000] ;  /* 0x002000003c14783b */ /* 0x000f2e0000000200 */
[C---:B-----5:R-:W-:Y:S08]  /*2ba0*/  HMMA.16816.F32.BF16 R32, R184.reuse, R48, R32 ;  /* 0x00000030b820723c */ /* 0x060ff00000041820 */
[----:B------:R-:W-:Y:S01]  /*2bb0*/  HMMA.16816.F32.BF16 R28, R184, R50, R28 ;  /* 0x00000032b81c723c */ /* 0x000fe2000004181c */
[----:B------:R-:W5:Y:S07]  /*2bc0*/  LDSM.16.M88.4 R48, [R60+0x2800] ;  /* 0x002800003c30783b */ /* 0x000f6e0000000200 */
[C---:B-1----:R-:W-:Y:S08]  /*2bd0*/  HMMA.16816.F32.BF16 R12, R192.reuse, R52, R12 ;  /* 0x00000034c00c723c */ /* 0x042ff0000004180c */
[----:B------:R-:W-:Y:S01]  /*2be0*/  HMMA.16816.F32.BF16 R44, R192, R54, R44 ;  /* 0x00000036c02c723c */ /* 0x000fe2000004182c */
[----:B------:R-:W-:Y:S07]  /*2bf0*/  LDSM.16.M88.4 R52, [R61+0x13100] ;  /* 0x013100003d34783b */ /* 0x000fee0000000200 */
[C---:B--2---:R-:W-:Y:S08]  /*2c00*/  HMMA.16816.F32.BF16 R40, R188.reuse, R8, R40 ;  /* 0x00000008bc28723c */ /* 0x044ff00000041828 */
[C---:B------:R-:W-:Y:S01]  /*2c10*/  HMMA.16816.F32.BF16 R36, R188.reuse, R10, R36 ;  /* 0x0000000abc24723c */ /* 0x040fe20000041824 */
[----:B------:R-:W1:Y:S07]  /*2c20*/  LDSM.16.M88.4 R8, [R251+0x12100] ;  /* 0x01210000fb08783b */ /* 0x000e6e0000000200 */
[C---:B---3--:R-:W-:Y:S08]  /*2c30*/  HMMA.16816.F32.BF16 R32, R188.reuse, R16, R32 ;  /* 0x00000010bc20723c */ /* 0x048ff00000041820 */
[----:B------:R-:W-:Y:S01]  /*2c40*/  HMMA.16816.F32.BF16 R28, R188, R18, R28 ;  /* 0x00000012bc1c723c */ /* 0x000fe2000004181c */
[----:B------:R-:W2:Y:S07]  /*2c50*/  LDSM.16.M88.4 R16, [R251+0x12900] ;  /* 0x01290000fb10783b */ /* 0x000eae0000000200 */
[C---:B------:R-:W-:Y:S08]  /*2c60*/  HMMA.16816.F32.BF16 R12, R196.reuse, R24, R12 ;  /* 0x00000018c40c723c */ /* 0x040ff0000004180c */
[----:B------:R-:W-:Y:S01]  /*2c70*/  HMMA.16816.F32.BF16 R44, R196, R26, R44 ;  /* 0x0000001ac42c723c */ /* 0x000fe2000004182c */
[----:B------:R-:W-:Y:S07]  /*2c80*/  LDSM.16.M88.4 R24, [R60+0x3000] ;  /* 0x003000003c18783b */ /* 0x000fee0000000200 */
[C---:B----4-:R-:W-:Y:S08]  /*2c90*/  HMMA.16816.F32.BF16 R40, R192.reuse, R20, R40 ;  /* 0x00000014c028723c */ /* 0x050ff00000041828 */
[C---:B------:R-:W-:Y:S01]  /*2ca0*/  HMMA.16816.F32.BF16 R36, R192.reuse, R22, R36 ;  /* 0x00000016c024723c */ /* 0x040fe20000041824 */
[----:B------:R-:W3:Y:S07]  /*2cb0*/  LDSM.16.M88.4 R20, [R245+0x2000] ;  /* 0x00200000f514783b */ /* 0x000eee0000000200 */
[C---:B-----5:R-:W-:Y:S08]  /*2cc0*/  HMMA.16816.F32.BF16 R32, R192.reuse, R48, R32 ;  /* 0x00000030c020723c */ /* 0x060ff00000041820 */
[----:B------:R-:W-:Y:S01]  /*2cd0*/  HMMA.16816.F32.BF16 R28, R192, R50, R28 ;  /* 0x00000032c01c723c */ /* 0x000fe2000004181c */
[----:B------:R-:W4:Y:S07]  /*2ce0*/  LDSM.16.M88.4 R48, [R245+0x2800] ;  /* 0x00280000f530783b */ /* 0x000f2e0000000200 */
[C---:B------:R-:W-:Y:S08]  /*2cf0*/  HMMA.16816.F32.BF16 R12, R200.reuse, R56, R12 ;  /* 0x00000038c80c723c */ /* 0x040ff0000004180c */
[----:B------:R-:W-:Y:S01]  /*2d00*/  HMMA.16816.F32.BF16 R44, R200, R58, R44 ;  /* 0x0000003ac82c723c */ /* 0x000fe2000004182c */
[----:B------:R-:W-:Y:S07]  /*2d10*/  LDSM.16.M88.4 R56, [R251+0x13100] ;  /* 0x01310000fb38783b */ /* 0x000fee0000000200 */
[C---:B-1----:R-:W-:Y:S08]  /*2d20*/  HMMA.16816.F32.BF16 R40, R196.reuse, R8, R40 ;  /* 0x00000008c428723c */ /* 0x042ff00000041828 */
[C---:B------:R-:W-:Y:S01]  /*2d30*/  HMMA.16816.F32.BF16 R36, R196.reuse, R10, R36 ;  /* 0x0000000ac424723c */ /* 0x040fe20000041824 */
[----:B------:R-:W1:Y:S07]  /*2d40*/  LDSM.16.M88.4 R8, [R61+0x13900] ;  /* 0x013900003d08783b */ /* 0x000e6e0000000200 */
[C---:B--2---:R-:W-:Y:S08]  /*2d50*/  HMMA.16816.F32.BF16 R32, R196.reuse, R16, R32 ;  /* 0x00000010c420723c */ /* 0x044ff00000041820 */
[----:B------:R-:W-:Y:S01]  /*2d60*/  HMMA.16816.F32.BF16 R28, R196, R18, R28 ;  /* 0x00000012c41c723c */ /* 0x000fe2000004181c */
[----:B------:R-:W2:Y:S07]  /*2d70*/  LDSM.16.M88.4 R16, [R61+0x14100] ;  /* 0x014100003d10783b */ /* 0x000eae0000000200 */
[C---:B------:R-:W-:Y:S08]  /*2d80*/  HMMA.16816.F32.BF16 R12, R204.reuse, R52, R12 ;  /* 0x00000034cc0c723c */ /* 0x040ff0000004180c */
[----:B------:R-:W-:Y:S01]  /*2d90*/  HMMA.16816.F32.BF16 R44, R204, R54, R44 ;  /* 0x00000036cc2c723c */ /* 0x000fe2000004182c */
[----:B------:R-:W-:Y:S07]  /*2da0*/  LDSM.16.M88.4 R52, [R245+0x3000] ;  /* 0x00300000f534783b */ /* 0x000fee0000000200 */
[C---:B---3--:R-:W-:Y:S08]  /*2db0*/  HMMA.16816.F32.BF16 R40, R200.reuse, R20, R40 ;  /* 0x00000014c828723c */ /* 0x048ff00000041828 */
[C---:B------:R-:W-:Y:S01]  /*2dc0*/  HMMA.16816.F32.BF16 R36, R200.reuse, R22, R36 ;  /* 0x00000016c824723c */ /* 0x040fe20000041824 */
[----:B------:R-:W3:Y:S07]  /*2dd0*/  LDSM.16.M88.4 R20, [R60+0x3800] ;  /* 0x003800003c14783b */ /* 0x000eee0000000200 */
[C---:B----4-:R-:W-:Y:S08]  /*2de0*/  HMMA.16816.F32.BF16 R32, R200.reuse, R48, R32 ;  /* 0x00000030c820723c */ /* 0x050ff00000041820 */
        /* <DEDUP_REMOVED lines=29> */
[C---:B---3--:R-:W-:Y:S08]  /*2fc0*/  HMMA.16816.F32.BF16 R12, R220.reuse, R20, R12 ;  /* 0x00000014dc0c723c */ /* 0x048ff0000004180c */
[----:B------:R-:W-:Y:S01]  /*2fd0*/  HMMA.16816.F32.BF16 R44, R220, R22, R44 ;  /* 0x00000016dc2c723c */ /* 0x000fe2000004182c */
[----:B------:R-:W-:Y:S07]  /*2fe0*/  LDSM.16.M88.4 R20, [R251+0x15100] ;  /* 0x01510000fb14783b */ /* 0x000fee0000000200 */
[C---:B------:R-:W-:Y:S08]  /*2ff0*/  HMMA.16816.F32.BF16 R40, R216.reuse, R24, R40 ;  /* 0x00000018d828723c */ /* 0x040ff00000041828 */
[C---:B------:R-:W-:Y:S01]  /*3000*/  HMMA.16816.F32.BF16 R36, R216.reuse, R26, R36 ;  /* 0x0000001ad824723c */ /* 0x040fe20000041824 */
[----:B------:R-:W3:Y:S07]  /*3010*/  LDSM.16.M88.4 R24, [R251+0x14900] ;  /* 0x01490000fb18783b */ /* 0x000eee0000000200 */
[C---:B----4-:R-:W-:Y:S08]  /*3020*/  HMMA.16816.F32.BF16 R32, R216.reuse, R48, R32 ;  /* 0x00000030d820723c */ /* 0x050ff00000041820 */
[----:B------:R-:W-:Y:S01]  /*3030*/  HMMA.16816.F32.BF16 R28, R216, R50, R28 ;  /* 0x00000032d81c723c */ /* 0x000fe2000004181c */
[----:B------:R-:W4:Y:S07]  /*3040*/  LDSM.16.M88.4 R48, [R60+0x5800] ;  /* 0x005800003c30783b */ /* 0x000f2e0000000200 */
[C---:B------:R-:W-:Y:S08]  /*3050*/  HMMA.16816.F32.BF16 R12, R224.reuse, R56, R12 ;  /* 0x00000038e00c723c */ /* 0x040ff0000004180c */
[----:B------:R-:W-:Y:S08]  /*3060*/  HMMA.16816.F32.BF16 R44, R224, R58, R44 ;  /* 0x0000003ae02c723c */ /* 0x000ff0000004182c */
[C---:B-1----:R-:W-:Y:S08]  /*3070*/  HMMA.16816.F32.BF16 R40, R220.reuse, R8, R40 ;  /* 0x00000008dc28723c */ /* 0x042ff00000041828 */
[C---:B------:R-:W-:Y:S01]  /*3080*/  HMMA.16816.F32.BF16 R36, R220.reuse, R10, R36 ;  /* 0x0000000adc24723c */ /* 0x040fe20000041824 */
[----:B------:R-:W1:Y:S07]  /*3090*/  LDSM.16.M88.4 R8, [R245+0x4800] ;  /* 0x00480000f508783b */ /* 0x000e6e0000000200 */
[C---:B--2---:R-:W-:Y:S08]  /*30a0*/  HMMA.16816.F32.BF16 R32, R220.reuse, R16, R32 ;  /* 0x00000010dc20723c */ /* 0x044ff00000041820 */
[----:B------:R-:W-:Y:S01]  /*30b0*/  HMMA.16816.F32.BF16 R28, R220, R18, R28 ;  /* 0x00000012dc1c723c */ /* 0x000fe2000004181c */
[----:B------:R-:W2:Y:S07]  /*30c0*/  LDSM.16.M88.4 R16, [R251+0x15900] ;  /* 0x01590000fb10783b */ /* 0x000eae0000000200 */
[C---:B---3--:R-:W-:Y:S08]  /*30d0*/  HMMA.16816.F32.BF16 R12, R228.reuse, R24, R12 ;  /* 0x00000018e40c723c */ /* 0x048ff0000004180c */
[----:B------:R-:W-:Y:S08]  /*30e0*/  HMMA.16816.F32.BF16 R44, R228, R26, R44 ;  /* 0x0000001ae42c723c */ /* 0x000ff0000004182c */
[C---:B------:R-:W-:Y:S08]  /*30f0*/  HMMA.16816.F32.BF16 R40, R224.reuse, R52, R40 ;  /* 0x00000034e028723c */ /* 0x040ff00000041828 */
[C---:B------:R-:W-:Y:S08]  /*3100*/  HMMA.16816.F32.BF16 R36, R224.reuse, R54, R36 ;  /* 0x00000036e024723c */ /* 0x040ff00000041824 */
[C---:B----4-:R-:W-:Y:S01]  /*3110*/  HMMA.16816.F32.BF16 R52, R224.reuse, R48, R32 ;  /* 0x00000030e034723c */ /* 0x050fe20000041820 */
[----:B------:R-:W3:Y:S07]  /*3120*/  LDSM.16.M88.4 R32, [R245+0x5000] ;  /* 0x00500000f520783b */ /* 0x000eee0000000200 */
[----:B------:R-:W-:Y:S01]  /*3130*/  HMMA.16816.F32.BF16 R48, R224, R50, R28 ;  /* 0x00000032e030723c */ /* 0x000fe2000004181c */
[----:B------:R-:W4:Y:S01]  /*3140*/  LDSM.16.M88.4 R28, [R245+0x5800] ;  /* 0x00580000f51c783b */ /* 0x000f220000000200 */
[----:B------:R-:W-:-:S06]  /*3150*/  DEPBAR.LE SB0, 0x0 ;  /* 0x000080000000791a */ /* 0x000fcc0000000000 */
[C---:B-1----:R-:W-:Y:S08]  /*3160*/  HMMA.16816.F32.BF16 R12, R232.reuse, R8, R12 ;  /* 0x00000008e80c723c */ /* 0x042ff0000004180c */
[----:B------:R-:W-:Y:S08]  /*3170*/  HMMA.16816.F32.BF16 R44, R232, R10, R44 ;  /* 0x0000000ae82c723c */ /* 0x000ff0000004182c */
[C---:B------:R-:W-:Y:S08]  /*3180*/  HMMA.16816.F32.BF16 R40, R228.reuse, R20, R40 ;  /* 0x00000014e428723c */ /* 0x040ff00000041828 */
[----:B------:R-:W-:Y:S01]  /*3190*/  HMMA.16816.F32.BF16 R36, R228, R22, R36 ;  /* 0x00000016e424723c */ /* 0x000fe20000041824 */
[----:B------:R-:W-:-:S02]  /*31a0*/  FMUL.FTZ R0, R12, c[0x0][0x320] ;  /* 0x0000c8000c007a20 */ /* 0x000fc40000410000 */
[----:B------:R-:W-:Y:S02]  /*31b0*/  FMUL.FTZ R9, R14, c[0x0][0x320] ;  /* 0x0000c8000e097a20 */ /* 0x000fe40000410000 */
[----:B------:R-:W-:Y:S02]  /*31c0*/  FMUL.FTZ R15, R15, c[0x0][0x320] ;  /* 0x0000c8000f0f7a20 */ /* 0x000fe40000410000 */
[----:B------:R-:W-:Y:S01]  /*31d0*/  FMUL.FTZ R13, R13, c[0x0][0x320] ;  /* 0x0000c8000d0d7a20 */ /* 0x000fe20000410000 */
[C---:B--2---:R-:W-:Y:S01]  /*31e0*/  HMMA.16816.F32.BF16 R52, R228.reuse, R16, R52 ;  /* 0x00000010e434723c */ /* 0x044fe20000041834 */
[----:B------:R-:W1:Y:S06]  /*31f0*/  MUFU.TANH R0, R0 ;  /* 0x0000000000007308 */ /* 0x000e6c0000002400 */
[----:B------:R-:W-:Y:S01]  /*3200*/  FMUL.FTZ R17, R44, c[0x0][0x320] ;  /* 0x0000c8002c117a20 */ /* 0x000fe20000410000 */
[----:B------:R-:W-:Y:S01]  /*3210*/  HMMA.16816.F32.BF16 R48, R228, R18, R48 ;  /* 0x00000012e430723c */ /* 0x000fe20000041830 */
[----:B------:R-:W-:Y:S01]  /*3220*/  FMUL.FTZ R16, R45, c[0x0][0x320] ;  /* 0x0000c8002d107a20 */ /* 0x000fe20000410000 */
[----:B------:R2:W1:Y:S06]  /*3230*/  MUFU.TANH R18, R13 ;  /* 0x0000000d00127308 */ /* 0x00046c0000002400 */
[C---:B---3--:R-:W-:Y:S02]  /*3240*/  HMMA.16816.F32.BF16 R40, R232.reuse, R32, R40 ;  /* 0x00000020e828723c */ /* 0x048fe40000041828 */
[----:B------:R-:W3:Y:S06]  /*3250*/  MUFU.TANH R9, R9 ;  /* 0x0000000900097308 */ /* 0x000eec0000002400 */
[C---:B------:R-:W-:Y:S02]  /*3260*/  HMMA.16816.F32.BF16 R36, R232.reuse, R34, R36 ;  /* 0x00000022e824723c */ /* 0x040fe40000041824 */
[----:B------:R-:W1:Y:S06]  /*3270*/  MUFU.TANH R15, R15 ;  /* 0x0000000f000f7308 */ /* 0x000e6c0000002400 */
[C---:B----4-:R-:W-:Y:S02]  /*3280*/  HMMA.16816.F32.BF16 R52, R232.reuse, R28, R52 ;  /* 0x0000001ce834723c */ /* 0x050fe40000041834 */
[----:B------:R-:W4:Y:S06]  /*3290*/  MUFU.TANH R17, R17 ;  /* 0x0000001100117308 */ /* 0x000f2c0000002400 */
[----:B------:R-:W-:Y:S02]  /*32a0*/  HMMA.16816.F32.BF16 R48, R232, R30, R48 ;  /* 0x0000001ee830723c */ /* 0x000fe40000041830 */
[----:B------:R-:W1:Y:S01]  /*32b0*/  MUFU.TANH R16, R16 ;  /* 0x0000001000107308 */ /* 0x000e620000002400 */
[----:B------:R-:W-:Y:S06]  /*32c0*/  BAR.SYNC.DEFER_BLOCKING 0x0 ;  /* 0x0000000000007b1d */ /* 0x000fec0000010000 */
[----:B------:R-:W-:Y:S05]  /*32d0*/  @P0 BRA `(.L_x_390) ;  /* 0x000005e000000947 */ /* 0x000fea0003800000 */
[----:B--23--:R-:W2:Y:S01]  /*32e0*/  S2R R71, SR_TID.X ;  /* 0x0000000000477919 */ /* 0x00cea20000002100 */
[----:B------:R-:W-:-:S02]  /*32f0*/  IMAD.MOV.U32 R70, RZ, RZ, c[0x0][0x2b8] ;  /* 0x0000ae00ff467624 */ /* 0x000fc400078e00ff */
[----:B------:R-:W-:Y:S01]  /*3300*/  IMAD.U32 R8, RZ, RZ, UR10 ;  /* 0x0000000aff087e24 */ /* 0x000fe2000f8e00ff */
[----:B------:R-:W3:Y:S02]  /*3310*/  LDL R67, [R1+0x3c] ;  /* 0x00003c0001437983 */ /* 0x000ee40000100800 */
[----:B------:R-:W-:Y:S02]  /*3320*/  ISETP.NE.AND P1, PT, R70, 0x1, PT ;  /* 0x000000014600780c */ /* 0x000fe40003f25270 */
[----:B------:R4:W5:Y:S04]  /*3330*/  LDL R64, [R1+0x2c] ;  /* 0x00002c0001407983 */ /* 0x0009680000100800 */
[----:B------:R4:W5:Y:S04]  /*3340*/  LDL R65, [R1+0x18] ;  /* 0x0000180001417983 */ /* 0x0009680000100800 */
[----:B------:R4:W5:Y:S04]  /*3350*/  LDL R66, [R1+0x30] ;  /* 0x0000300001427983 */ /* 0x0009680000100800 */
[----:B------:R4:W5:Y:S01]  /*3360*/  LDL R60, [R1+0x1c] ;  /* 0x00001c00013c7983 */ /* 0x0009620000100800 */
[----:B--2---:R-:W-:-:S03]  /*3370*/  LEA.HI R68, R2, R71, RZ, 0x3 ;  /* 0x0000004702447211 */ /* 0x004fc600078f18ff */
[----:B------:R4:W5:Y:S01]  /*3380*/  LDL R61, [R1+0x10] ;  /* 0x00001000013d7983 */ /* 0x0009620000100800 */
[----:B------:R-:W-:Y:S02]  /*3390*/  LEA.HI R69, R2, R71, RZ, 0x3 ;  /* 0x0000004702457211 */ /* 0x000fe400078f18ff */
[----:B------:R-:W-:Y:S01]  /*33a0*/  LOP3.LUT R68, R68, 0xfffffff8, RZ, 0xc0, !PT ;  /* 0xfffffff844447812 */ /* 0x000fe200078ec0ff */
[----:B------:R4:W5:Y:S01]  /*33b0*/  LDL R62, [R1+0x28] ;  /* 0x00002800013e7983 */ /* 0x0009620000100800 */
[----:B------:R-:W-:-:S03]  /*33c0*/  SHF.R.S32.HI R69, RZ, 0x3, R69 ;  /* 0x00000003ff457819 */ /* 0x000fc60000011445 */
[----:B------:R-:W-:Y:S01]  /*33d0*/  IMAD.IADD R68, R71, 0x1, -R68 ;  /* 0x0000000147447824 */ /* 0x000fe200078e0a44 */
[----:B------:R4:W5:Y:S03]  /*33e0*/  LDL R63, [R1+0x14] ;  /* 0x00001400013f7983 */ /* 0x0009660000100800 */
[----:B------:R-:W-:-:S05]  /*33f0*/  IMAD R68, R68, 0x20, R69 ;  /* 0x0000002044447824 */ /* 0x000fca00078e0245 */
[----:B------:R-:W-:-:S04]  /*3400*/  IADD3 R8, R68, UR17, R8 ;  /* 0x0000001144087c10 */ /* 0x000fc8000fffe008 */
[----:B------:R-:W-:-:S05]  /*3410*/  IADD3 R8, R8, -0x30, RZ ;  /* 0xffffffd008087810 */ /* 0x000fca0007ffe0ff */
[----:B------:R-:W-:-:S04]  /*3420*/  @P1 IMAD.HI.U32 R11, R8, c[0x0][0x2bc], RZ ;  /* 0x0000af00080b1a27 */ /* 0x000fc800078e00ff */
[----:B------:R-:W-:Y:S01]  /*3430*/  IMAD.MOV.U32 R10, RZ, RZ, R8 ;  /* 0x000000ffff0a7224 */ /* 0x000fe200078e0008 */
[----:B------:R-:W-:-:S04]  /*3440*/  @P1 SHF.R.U32.HI R10, RZ, c[0x0][0x2c0], R11 ;  /* 0x0000b000ff0a1a19 */ /* 0x000fc8000001160b */
[----:B------:R-:W-:-:S04]  /*3450*/  @!P3 IADD3 R13, P0, R10, UR20, RZ ;  /* 0x000000140a0dbc10 */ /* 0x000fc8000ff1e0ff */
[----:B------:R-:W-:Y:S02]  /*3460*/  @!P3 LEA.HI.X.SX32 R11, R10, UR7, 0x1, P0 ;  /* 0x000000070a0bbc11 */ /* 0x000fe400080f0eff */
[----:B------:R-:W-:Y:S01]  /*3470*/  @!P3 LEA R12, P0, R13, c[0x0][0x2a0], 0x2 ;  /* 0x0000a8000d0cba11 */ /* 0x000fe200078010ff */
[----:B------:R-:W-:-:S03]  /*3480*/  IMAD.MOV.U32 R14, RZ, RZ, RZ ;  /* 0x000000ffff0e7224 */ /* 0x000fc600078e00ff */
[----:B------:R-:W-:-:S05]  /*3490*/  @!P3 LEA.HI.X R13, R13, c[0x0][0x2a4], R11, 0x2, P0 ;  /* 0x0000a9000d0dba11 */ /* 0x000fca00000f140b */
[----:B------:R2:W4:Y:S01]  /*34a0*/  @!P3 LDG.E R14, [R12.64] ;  /* 0x000000160c0eb981 */ /* 0x000522000c1e1900 */
[----:B------:R-:W-:-:S03]  /*34b0*/  IMAD.MOV R10, RZ, RZ, -R10 ;  /* 0x000000ffff0a7224 */ /* 0x000fc600078e0a0a */
[----:B------:R-:W1:Y:S01]  /*34c0*/  S2R R69, SR_TID.X ;  /* 0x0000000000457919 */ /* 0x000e620000002100 */
[----:B------:R-:W-:-:S05]  /*34d0*/  IMAD R19, R10, c[0x0][0x2b8], R8 ;  /* 0x0000ae000a137a24 */ /* 0x000fca00078e0208 */
[----:B------:R-:W-:-:S05]  /*34e0*/  SHF.R.S32.HI R8, RZ, 0x1f, R19 ;  /* 0x0000001fff087819 */ /* 0x000fca0000011413 */
[----:B------:R-:W-:-:S04]  /*34f0*/  IMAD R8, R8, c[0x0][0x1e0], RZ ;  /* 0x0000780008087a24 */ /* 0x000fc800078e02ff */
[C---:B------:R-:W-:Y:S02]  /*3500*/  IMAD R8, R19.reuse, c[0x0][0x1e4], R8 ;  /* 0x0000790013087a24 */ /* 0x040fe400078e0208 */
[----:B--2---:R-:W-:-:S04]  /*3510*/  IMAD.WIDE.U32 R12, R19, c[0x0][0x1e0], RZ ;  /* 0x00007800130c7a25 */ /* 0x004fc800078e00ff */
[----:B------:R-:W-:Y:S01]  /*3520*/  IMAD.IADD R13, R13, 0x1, R8 ;  /* 0x000000010d0d7824 */ /* 0x000fe200078e0208 */
[----:B------:R-:W-:Y:S01]  /*3530*/  STL [R1+0xc], R19 ;  /* 0x00000c1301007387 */ /* 0x000fe20000100800 */
[----:B------:R-:W-:Y:S01]  /*3540*/  BSSY B0, `(.L_x_391) ;  /* 0x0000024000007945 */ /* 0x000fe20003800000 */
[----:B---3--:R-:W-:Y:S01]  /*3550*/  IMAD.MOV.U32 R68, RZ, RZ, R67 ;  /* 0x000000ffff447224 */ /* 0x008fe200078e0043 */
[----:B-1----:R-:W-:-:S04]  /*3560*/  LEA.HI R67, R2, R69, RZ, 0x3 ;  /* 0x0000004502437211 */ /* 0x002fc800078f18ff */
[----:B------:R-:W-:-:S05]  /*3570*/  LOP3.LUT R67, R67, 0xfffffff8, RZ, 0xc0, !PT ;  /* 0xfffffff843437812 */ /* 0x000fca00078ec0ff */
[----:B------:R-:W-:-:S04]  /*3580*/  IMAD.IADD R67, R69, 0x1, -R67 ;  /* 0x0000000145437824 */ /* 0x000fc800078e0a43 */
[----:B------:R-:W-:-:S05]  /*3590*/  IMAD.SHL.U32 R67, R67, 0x8, RZ ;  /* 0x0000000843437824 */ /* 0x000fca00078e00ff */
[----:B------:R-:W-:Y:S02]  /*35a0*/  ISETP.GE.AND P1, PT, R67, c[0x0][0x1d4], PT ;  /* 0x0000750043007a0c */ /* 0x000fe40003f26270 */
[----:B----4-:R-:W-:Y:S01]  /*35b0*/  SHF.R.S32.HI R10, RZ, 0x1f, R14 ;  /* 0x0000001fff0a7819 */ /* 0x010fe2000001140e */
[----:B------:R-:W-:-:S04]  /*35c0*/  IMAD.WIDE.U32 R12, R14, c[0x0][0x1f0], R12 ;  /* 0x00007c000e0c7a25 */ /* 0x000fc800078e000c */
[----:B------:R-:W-:Y:S01]  /*35d0*/  IMAD R10, R10, c[0x0][0x1f0], RZ ;  /* 0x00007c000a0a7a24 */ /* 0x000fe200078e02ff */
[----:B------:R1:W-:Y:S03]  /*35e0*/  STL [R1+0x8], R14 ;  /* 0x0000080e01007387 */ /* 0x0003e60000100800 */
[----:B------:R-:W-:Y:S01]  /*35f0*/  IMAD R10, R14, c[0x0][0x1f4], R10 ;  /* 0x00007d000e0a7a24 */ /* 0x000fe200078e020a */
[----:B------:R-:W-:-:S04]  /*3600*/  IADD3 R8, P0, R12, UR18, RZ ;  /* 0x000000120c087c10 */ /* 0x000fc8000ff1e0ff */
[----:B------:R-:W-:Y:S02]  /*3610*/  IADD3.X R12, R13, UR6, R10, P0, !PT ;  /* 0x000000060d0c7c10 */ /* 0x000fe400087fe40a */
[----:B------:R-:W-:-:S04]  /*3620*/  LEA R10, P0, R8, c[0x0][0x1c8], 0x1 ;  /* 0x00007200080a7a11 */ /* 0x000fc800078008ff */
[----:B------:R-:W-:Y:S02]  /*3630*/  LEA.HI.X R8, R8, c[0x0][0x1cc], R12, 0x1, P0 ;  /* 0x0000730008087a11 */ /* 0x000fe400000f0c0c */
[----:B-1----:R-:W-:-:S04]  /*3640*/  LEA.HI R14, R2, R69, RZ, 0x3 ;  /* 0x00000045020e7211 */ /* 0x002fc800078f18ff */
[----:B------:R-:W-:-:S04]  /*3650*/  SHF.R.S32.HI R14, RZ, 0x3, R14 ;  /* 0x00000003ff0e7819 */ /* 0x000fc8000001140e */
[----:B------:R-:W-:-:S04]  /*3660*/  IADD3 R13, -R14, 0x30, RZ ;  /* 0x000000300e0d7810 */ /* 0x000fc80007ffe1ff */
[----:B------:R-:W-:Y:S01]  /*3670*/  ISETP.GE.AND P0, PT, R13, 0x1, PT ;  /* 0x000000010d00780c */ /* 0x000fe20003f06270 */
[----:B------:R1:W2:Y:S04]  /*3680*/  SHFL.IDX PT, R11, R10, RZ, 0x181f ;  /* 0x00181fff0a0b7589 */ /* 0x0002a800000e0000 */
[----:B------:R1:W3:Y:S08]  /*3690*/  SHFL.IDX PT, R12, R8, RZ, 0x181f ;  /* 0x00181fff080c7589 */ /* 0x0002f000000e0000 */
[----:B------:R-:W-:Y:S05]  /*36a0*/  @!P0 BRA `(.L_x_392) ;  /* 0x000000d000008947 */ /* 0x000fea0003800000 */
[----:B--2---:R-:W-:-:S04]  /*36b0*/  LEA R24, P0, R67, R11, 0x1 ;  /* 0x0000000b43187211 */ /* 0x004fc800078008ff */
[----:B---3--:R-:W-:Y:S02]  /*36c0*/  LEA.HI.X R25, R67, R12, R68, 0x1, P0 ;  /* 0x0000000c43197211 */ /* 0x008fe400000f0c44 */
[----:B-----5:R-:W-:-:S03]  /*36d0*/  LEA R22, P0, R65, R11, 0x1 ;  /* 0x0000000b41167211 */ /* 0x020fc600078008ff */
[----:B------:R-:W-:Y:S01]  /*36e0*/  @!PT LDS RZ, [RZ] ;  /* 0x00000000fffff984 */ /* 0x000fe20000000800 */
[----:B------:R2:W-:Y:S01]  /*36f0*/  LDGSTS.E.BYPASS.LTC128B.128 [R60+0x10100], [R24.64], !P1 ;  /* 0x10100000183c7fae */ /* 0x0005e2000c901d56 */
[----:B------:R-:W-:Y:S02]  /*3700*/  LEA.HI.X R23, R65, R12, R66, 0x1, P0 ;  /* 0x0000000c41177211 */ /* 0x000fe400000f0c42 */
[----:B------:R-:W-:-:S03]  /*3710*/  LEA R20, P0, R63, R11, 0x1 ;  /* 0x0000000b3f147211 */ /* 0x000fc600078008ff */
[----:B------:R2:W-:Y:S01]  /*3720*/  LDGSTS.E.BYPASS.LTC128B.128 [R60+0x11900], [R22.64], !P6 ;  /* 0x11900000163c7fae */ /* 0x0005e2000f101d56 */
[----:B------:R-:W-:Y:S02]  /*3730*/  LEA.HI.X R21, R63, R12, R64, 0x1, P0 ;  /* 0x0000000c3f157211 */ /* 0x000fe400000f0c40 */
[----:B------:R-:W-:-:S03]  /*3740*/  LEA R26, P0, R61, R11, 0x1 ;  /* 0x0000000b3d1a7211 */ /* 0x000fc600078008ff */
[----:B------:R2:W-:Y:S01]  /*3750*/  LDGSTS.E.BYPASS.LTC128B.128 [R60+0x13100], [R20.64], !P5 ;  /* 0x13100000143c7fae */ /* 0x0005e2000e901d56 */
[----:B------:R-:W-:-:S05]  /*3760*/  LEA.HI.X R27, R61, R12, R62, 0x1, P0 ;  /* 0x0000000c3d1b7211 */ /* 0x000fca00000f0c3e */
[----:B------:R2:W-:Y:S04]  /*3770*/  LDGSTS.E.BYPASS.LTC128B.128 [R60+0x14900], [R26.64], !P4 ;  /* 0x149000001a3c7fae */ /* 0x0005e8000e101d56 */
.L_x_392:
[----:B------:R-:W-:Y:S05]  /*3780*/  BSYNC B0 ;  /* 0x0000000000007941 */ /* 0x000fea0003800000 */
.L_x_391:
[----:B------:R-:W-:Y:S01]  /*3790*/  ISETP.GE.AND P0, PT, R13, 0x21, PT ;  /* 0x000000210d00780c */ /* 0x000fe20003f06270 */
[----:B-1----:R-:W1:Y:S01]  /*37a0*/  SHFL.IDX PT, R8, R8, 0x1, 0x181f ;  /* 0x00381f0008087f89 */ /* 0x002e6200000e0000 */
[----:B------:R-:W-:Y:S03]  /*37b0*/  BSSY B0, `(.L_x_390) ;  /* 0x0000010000007945 */ /* 0x000fe60003800000 */
[----:B------:R-:W4:Y:S08]  /*37c0*/  SHFL.IDX PT, R10, R10, 0x1, 0x181f ;  /* 0x00381f000a0a7f89 */ /* 0x000f3000000e0000 */
[----:B------:R-:W-:Y:S05]  /*37d0*/  @!P0 BRA `(.L_x_393) ;  /* 0x000000d000008947 */ /* 0x000fea0003800000 */
[----:B--2-4-:R-:W-:-:S04]  /*37e0*/  LEA R22, P0, R67, R10, 0x1 ;  /* 0x0000000a43167211 */ /* 0x014fc800078008ff */
[----:B-1----:R-:W-:Y:S02]  /*37f0*/  LEA.HI.X R23, R67, R8, R68, 0x1, P0 ;  /* 0x0000000843177211 */ /* 0x002fe400000f0c44 */
[----:B-----5:R-:W-:-:S03]  /*3800*/  LEA R20, P0, R65, R10, 0x1 ;  /* 0x0000000a41147211 */ /* 0x020fc600078008ff */
[----:B------:R-:W-:Y:S01]  /*3810*/  @!PT LDS RZ, [RZ] ;  /* 0x00000000fffff984 */ /* 0x000fe20000000800 */
[----:B------:R1:W-:Y:S01]  /*3820*/  LDGSTS.E.BYPASS.LTC128B.128 [R60+0x11100], [R22.64], !P1 ;  /* 0x11100000163c7fae */ /* 0x0003e2000c901d56 */
[----:B------:R-:W-:Y:S02]  /*3830*/  LEA.HI.X R21, R65, R8, R66, 0x1, P0 ;  /* 0x0000000841157211 */ /* 0x000fe400000f0c42 */
[----:B---3--:R-:W-:-:S03]  /*3840*/  LEA R12, P0, R63, R10, 0x1 ;  /* 0x0000000a3f0c7211 */ /* 0x008fc600078008ff */
[----:B------:R1:W-:Y:S01]  /*3850*/  LDGSTS.E.BYPASS.LTC128B.128 [R60+0x12900], [R20.64], !P6 ;  /* 0x12900000143c7fae */ /* 0x0003e2000f101d56 */
[----:B------:R-:W-:Y:S02]  /*3860*/  LEA.HI.X R13, R63, R8, R64, 0x1, P0 ;  /* 0x000000083f0d7211 */ /* 0x000fe400000f0c40 */
[----:B------:R-:W-:-:S03]  /*3870*/  LEA R10, P0, R61, R10, 0x1 ;  /* 0x0000000a3d0a7211 */ /* 0x000fc600078008ff */
[----:B------:R1:W-:Y:S01]  /*3880*/  LDGSTS.E.BYPASS.LTC128B.128 [R60+0x14100], [R12.64], !P5 ;  /* 0x141000000c3c7fae */ /* 0x0003e2000e901d56 */
[----:B------:R-:W-:-:S05]  /*3890*/  LEA.HI.X R11, R61, R8, R62, 0x1, P0 ;  /* 0x000000083d0b7211 */ /* 0x000fca00000f0c3e */
[----:B------:R1:W-:Y:S04]  /*38a0*/  LDGSTS.E.BYPASS.LTC128B.128 [R60+0x15900], [R10.64], !P4 ;  /* 0x159000000a3c7fae */ /* 0x0003e8000e101d56 */
.L_x_393:
[----:B------:R-:W-:Y:S05]  /*38b0*/  BSYNC B0 ;  /* 0x0000000000007941 */ /* 0x000fea0003800000 */
.L_x_390:
[----:B-123--:R-:W1:Y:S01]  /*38c0*/  S2R R12, SR_TID.X ;  /* 0x00000000000c7919 */ /* 0x00ee620000002100 */
[----:B------:R-:W-:Y:S01]  /*38d0*/  LOP3.LUT R7, R7, 0xffffffe0, RZ, 0xc0, !PT ;  /* 0xffffffe007077812 */ /* 0x000fe200078ec0ff */
[----:B------:R-:W-:Y:S01]  /*38e0*/  UISETP.NE.AND UP0, UPT, UR13, URZ, UPT ;  /* 0x0000003f0d00728c */ /* 0x000fe2000bf05270 */
[----:B------:R-:W-:Y:S01]  /*38f0*/  SHF.R.S32.HI R11, RZ, 0x1f, R6 ;  /* 0x0000001fff0b7819 */ /* 0x000fe20000011406 */
[----:B------:R-:W-:Y:S01]  /*3900*/  IMAD.U32 R13, RZ, RZ, UR28 ;  /* 0x0000001cff0d7e24 */ /* 0x000fe2000f8e00ff */
[----:B------:R-:W-:Y:S01]  /*3910*/  ULDC UR17, c[0x0][0x324] ;  /* 0x0000c90000117ab9 */ /* 0x000fe20000000800 */
[----:B------:R-:W-:Y:S01]  /*3920*/  FMUL.FTZ R14, R40, c[0x0][0x320] ;  /* 0x0000c800280e7a20 */ /* 0x000fe20000410000 */
[----:B------:R-:W-:Y:S01]  /*3930*/  LEA.HI R11, R11, R6, RZ, 0x3 ;  /* 0x000000060b0b7211 */ /* 0x000fe200078f18ff */
[----:B------:R-:W-:Y:S01]  /*3940*/  FMUL.FTZ R52, R52, c[0x0][0x320] ;  /* 0x0000c80034347a20 */ /* 0x000fe20000410000 */
[----:B------:R-:W-:Y:S01]  /*3950*/  PLOP3.LUT P0, PT, PT, PT, UP0, 0x80, 0x0 ;  /* 0x000000000000781c */ /* 0x000fe20003f0f008 */
[----:B------:R-:W-:Y:S01]  /*3960*/  FMUL.FTZ R53, R53, c[0x0][0x320] ;  /* 0x0000c80035357a20 */ /* 0x000fe20000410000 */
[----:B------:R-:W-:Y:S01]  /*3970*/  LOP3.LUT R11, R11, 0xffffff8, RZ, 0xc0, !PT ;  /* 0x0ffffff80b0b7812 */ /* 0x000fe200078ec0ff */
[----:B------:R-:W-:Y:S01]  /*3980*/  FMUL.FTZ R48, R48, c[0x0][0x320] ;  /* 0x0000c80030307a20 */ /* 0x000fe20000410000 */
[----:B------:R2:W3:Y:S01]  /*3990*/  MUFU.TANH R127, R52 ;  /* 0x00000034007f7308 */ /* 0x0004e20000002400 */
[----:B------:R-:W-:Y:S01]  /*39a0*/  FMUL.FTZ R49, R49, c[0x0][0x320] ;  /* 0x0000c80031317a20 */ /* 0x000fe20000410000 */
[----:B------:R-:W-:Y:S01]  /*39b0*/  ULDC UR5, c[0x0][0x2ac] ;  /* 0x0000ab0000057ab9 */ /* 0x000fe20000000800 */
[----:B------:R-:W-:Y:S01]  /*39c0*/  IMAD.IADD R11, R6, 0x1, -R11 ;  /* 0x00000001060b7824 */ /* 0x000fe200078e0a0b */
[----:B------:R-:W-:Y:S01]  /*39d0*/  ULDC UR4, c[0x0][0x1d0] ;  /* 0x0000740000047ab9 */ /* 0x000fe20000000800 */
[----:B------:R-:W0:Y:S01]  /*39e0*/  LDGDEPBAR ;  /* 0x00000000000079af */ /* 0x000e220000000000 */
[----:B------:R-:W-:-:S02]  /*39f0*/  ULOP3.LUT UR17, URZ, UR17, URZ, 0x33, !UPT ;  /* 0x000000113f117292 */ /* 0x000fc4000f8e333f */
[----:B------:R2:W4:Y:S01]  /*3a00*/  MUFU.TANH R126, R53 ;  /* 0x00000035007e7308 */ /* 0x0005220000002400 */
[----:B------:R-:W-:Y:S01]  /*3a10*/  UIMAD UR4, UR5, UR4, UR27 ;  /* 0x00000004050472a4 */ /* 0x000fe2000f8e021b */
[----:B-1----:R-:W-:Y:S01]  /*3a20*/  LEA.HI R8, R2, R12, RZ, 0x2 ;  /* 0x0000000c02087211 */ /* 0x002fe200078f10ff */
[----:B------:R-:W-:-:S03]  /*3a30*/  IMAD.IADD R7, R12, 0x1, -R7 ;  /* 0x000000010c077824 */ /* 0x000fc600078e0a07 */
[----:B------:R-:W-:Y:S02]  /*3a40*/  LOP3.LUT R8, R8, 0xfffffffc, RZ, 0xc0, !PT ;  /* 0xfffffffc08087812 */ /* 0x000fe400078ec0ff */
[----:B------:R2:W1:Y:S01]  /*3a50*/  MUFU.TANH R125, R48 ;  /* 0x00000030007d7308 */ /* 0x0004620000002400 */
[----:B----4-:R-:W-:Y:S02]  /*3a60*/  SHF.R.S32.HI R10, RZ, 0x1f, R7 ;  /* 0x0000001fff0a7819 */ /* 0x010fe40000011407 */
[----:B------:R-:W-:Y:S02]  /*3a70*/  IMAD.IADD R8, R12, 0x1, -R8 ;  /* 0x000000010c087824 */ /* 0x000fe400078e0a08 */
[----:B------:R-:W-:-:S03]  /*3a80*/  LEA.HI R10, R10, R7, RZ, 0x2 ;  /* 0x000000070a0a7211 */ /* 0x000fc600078f10ff */
[----:B------:R2:W4:Y:S01]  /*3a90*/  MUFU.TANH R124, R49 ;  /* 0x00000031007c7308 */ /* 0x0005220000002400 */
[----:B------:R-:W-:Y:S02]  /*3aa0*/  LEA.HI R2, R8, R8, RZ, 0x1 ;  /* 0x0000000808027211 */ /* 0x000fe400078f08ff */
[----:B------:R-:W-:Y:S02]  /*3ab0*/  LEA.HI.SX32 R6, R10, UR26, 0x1e ;  /* 0x0000001a0a067c11 */ /* 0x000fe4000f8ff2ff */
[----:B------:R-:W-:Y:S02]  /*3ac0*/  LOP3.LUT R2, R2, 0x1ffffffe, RZ, 0xc0, !PT ;  /* 0x1ffffffe02027812 */ /* 0x000fe400078ec0ff */
[----:B------:R-:W-:Y:S01]  /*3ad0*/  LOP3.LUT R10, R10, 0x7ffffffc, RZ, 0xc0, !PT ;  /* 0x7ffffffc0a0a7812 */ /* 0x000fe200078ec0ff */
[----:B------:R-:W-:Y:S01]  /*3ae0*/  IMAD R6, R11, 0x10, R6 ;  /* 0x000000100b067824 */ /* 0x000fe200078e0206 */
[----:B------:R-:W1:Y:S01]  /*3af0*/  MUFU.TANH R14, R14 ;  /* 0x0000000e000e7308 */ /* 0x000e620000002400 */
[----:B------:R-:W-:-:S02]  /*3b00*/  IMAD.IADD R2, R8, 0x1, -R2 ;  /* 0x0000000108027824 */ /* 0x000fc400078e0a02 */
[----:B------:R-:W-:Y:S02]  /*3b10*/  IMAD.IADD R7, R7, 0x1, -R10 ;  /* 0x0000000107077824 */ /* 0x000fe400078e0a0a */
[----:B------:R-:W-:Y:S02]  /*3b20*/  IMAD R12, R2, 0x8, R6 ;  /* 0x00000008020c7824 */ /* 0x000fe400078e0206 */
[----:B------:R-:W-:Y:S02]  /*3b30*/  IMAD.SHL.U32 R20, R7, 0x2, RZ ;  /* 0x0000000207147824 */ /* 0x000fe400078e00ff */
[----:B------:R-:W-:Y:S01]  /*3b40*/  @P0 IMAD.HI.U32 R6, R12, c[0x0][0x2c8], RZ ;  /* 0x0000b2000c060a27 */ /* 0x000fe200078e00ff */
[----:B------:R-:W-:Y:S01]  /*3b50*/  PLOP3.LUT P0, PT, PT, PT, UP0, 0x80, 0x0 ;  /* 0x000000000000781c */ /* 0x000fe20003f0f008 */
[----:B------:R-:W-:Y:S01]  /*3b60*/  UISETP.NE.AND UP0, UPT, UR12, URZ, UPT ;  /* 0x0000003f0c00728c */ /* 0x000fe2000bf05270 */
[----:B------:R1:W-:Y:S01]  /*3b70*/  STL [R1+0x34], R12 ;  /* 0x0000340c01007387 */ /* 0x0003e20000100800 */
[----:B------:R-:W-:Y:S01]  /*3b80*/  IMAD.MOV.U32 R2, RZ, RZ, R12 ;  /* 0x000000ffff027224 */ /* 0x000fe200078e000c */
[----:B------:R-:W-:Y:S01]  /*3b90*/  IADD3 R13, -R20, 0x1, R13 ;  /* 0x00000001140d7810 */ /* 0x000fe20007ffe10d */
[----:B------:R-:W-:Y:S01]  /*3ba0*/  FMUL.FTZ R11, R36, c[0x0][0x320] ;  /* 0x0000c800240b7a20 */ /* 0x000fe20000410000 */
[C---:B------:R-:W-:Y:S01]  /*3bb0*/  IADD3 R10, -R20.reuse, UR4, RZ ;  /* 0x00000004140a7c10 */ /* 0x040fe2000fffe1ff */
[----:B------:R-:W-:Y:S01]  /*3bc0*/  FMUL.FTZ R8, R37, c[0x0][0x320] ;  /* 0x0000c80025087a20 */ /* 0x000fe20000410000 */
[----:B------:R-:W-:Y:S01]  /*3bd0*/  IADD3 R13, R13, -c[0x0][0x168], RZ ;  /* 0x80005a000d0d7a10 */ /* 0x000fe20007ffe0ff */
[----:B------:R-:W-:Y:S01]  /*3be0*/  STL [R1+0x38], R20 ;  /* 0x0000381401007387 */ /* 0x000fe20000100800 */
[----:B------:R-:W-:Y:S01]  /*3bf0*/  IADD3 R7, -R20, UR27, RZ ;  /* 0x0000001b14077c10 */ /* 0x000fe2000fffe1ff */
[----:B------:R-:W1:Y:S02]  /*3c00*/  MUFU.TANH R11, R11 ;  /* 0x0000000b000b7308 */ /* 0x000e640000002400 */
[----:B------:R-:W-:-:S02]  /*3c10*/  @P0 SHF.R.U32.HI R2, RZ, c[0x0][0x2cc], R6 ;  /* 0x0000b300ff020a19 */ /* 0x000fc40000011606 */
[----:B------:R-:W-:Y:S02]  /*3c20*/  PLOP3.LUT P0, PT, PT, PT, UP0, 0x40, 0x0 ;  /* 0x000000000000781c */ /* 0x000fe40003f0e808 */
[C---:B------:R-:W-:Y:S01]  /*3c30*/  IADD3 R6, R13.reuse, c[0x0][0x328], RZ ;  /* 0x0000ca000d067a10 */ /* 0x040fe20007ffe0ff */
[----:B------:R-:W2:Y:S01]  /*3c40*/  SHFL.IDX PT, R19, R2, RZ, 0x1c1f ;  /* 0x001c1fff02137589 */ /* 0x000ea200000e0000 */
[----:B------:R-:W2:Y:S01]  /*3c50*/  MUFU.TANH R8, R8 ;  /* 0x0000000800087308 */ /* 0x000ea20000002400 */
[----:B------:R-:W-:Y:S01]  /*3c60*/  IADD3 R13, R13, UR17, RZ ;  /* 0x000000110d0d7c10 */ /* 0x000fe2000fffe0ff */
[----:B-1----:R-:W-:-:S06]  /*3c70*/  FMUL.FTZ R12, R41, c[0x0][0x320] ;  /* 0x0000c800290c7a20 */ /* 0x002fcc0000410000 */
[----:B------:R-:W1:Y:S01]  /*3c80*/  MUFU.TANH R12, R12 ;  /* 0x0000000c000c7308 */ /* 0x000e620000002400 */
[--C-:B--2---:R-:W-:Y:S02]  /*3c90*/  IMAD.IADD R21, R6, 0x1, R19.reuse ;  /* 0x0000000106157824 */ /* 0x104fe400078e0213 */
[----:B------:R-:W-:-:S03]  /*3ca0*/  IMAD.IADD R20, R13, 0x1, R19 ;  /* 0x000000010d147824 */ /* 0x000fc600078e0213 */
[----:B------:R-:W-:Y:S01]  /*3cb0*/  IMNMX R21, R21, R10, PT ;  /* 0x0000000a15157217 */ /* 0x000fe20003800200 */
[----:B------:R-:W-:Y:S05]  /*3cc0*/  @P0 BRA `(.L_x_394) ;  /* 0x0000015000000947 */ /* 0x000fea0003800000 */
[----:B---34-:R-:W-:Y:S01]  /*3cd0*/  IMAD.U32 R22, RZ, RZ, UR9 ;  /* 0x00000009ff167e24 */ /* 0x018fe2000f8e00ff */
[----:B------:R-:W-:Y:S04]  /*3ce0*/  BSSY B0, `(.L_x_395) ;  /* 0x000000f000007945 */ /* 0x000fe80003800000 */
[----:B------:R-:W-:-:S04]  /*3cf0*/  IADD3 R22, R22, -c[0x0][0x168], R19 ;  /* 0x80005a0016167a10 */ /* 0x000fc80007ffe013 */
[----:B------:R-:W-:-:S13]  /*3d00*/  ISETP.GT.AND P0, PT, R22, -0x1, PT ;  /* 0xffffffff1600780c */ /* 0x000fda0003f04270 */
[----:B------:R-:W-:Y:S05]  /*3d10*/  @P0 BRA `(.L_x_396) ;  /* 0x0000007000000947 */ /* 0x000fea0003800000 */
[----:B------:R-:W-:Y:S01]  /*3d20*/  IMAD.MOV.U32 R19, RZ, RZ, c[0x0][0x32c] ;  /* 0x0000cb00ff137624 */ /* 0x000fe200078e00ff */
[----:B------:R-:W-:-:S04]  /*3d30*/  LOP3.LUT R22, RZ, R22, RZ, 0x33, !PT ;  /* 0x00000016ff167212 */ /* 0x000fc800078e33ff */
[----:B------:R-:W-:-:S13]  /*3d40*/  ISETP.NE.AND P0, PT, R19, 0x1, PT ;  /* 0x000000011300780c */ /* 0x000fda0003f05270 */
[----:B------:R-:W-:-:S05]  /*3d50*/  @P0 IMAD.HI.U32 R19, R22, c[0x0][0x330], RZ ;  /* 0x0000cc0016130a27 */ /* 0x000fca00078e00ff */
[----:B------:R-:W-:-:S04]  /*3d60*/  @P0 SHF.R.U32.HI R22, RZ, c[0x0][0x334], R19 ;  /* 0x0000cd00ff160a19 */ /* 0x000fc80000011613 */
[----:B------:R-:W-:Y:S01]  /*3d70*/  LOP3.LUT R22, RZ, R22, RZ, 0x33, !PT ;  /* 0x00000016ff167212 */ /* 0x000fe200078e33ff */
[----:B------:R-:W-:Y:S05]  /*3d80*/  BRA `(.L_x_397) ;  /* 0x0000004000007947 */ /* 0x000fea0003800000 */
.L_x_396:
[----:B------:R-:W-:-:S04]  /*3d90*/  MOV R19, c[0x0][0x32c] ;  /* 0x0000cb0000137a02 */ /* 0x000fc80000000f00 */
[----:B------:R-:W-:-:S13]  /*3da0*/  ISETP.NE.AND P0, PT, R19, 0x1, PT ;  /* 0x000000011300780c */ /* 0x000fda0003f05270 */
[----:B------:R-:W-:-:S05]  /*3db0*/  @P0 IMAD.HI.U32 R19, R22, c[0x0][0x330], RZ ;  /* 0x0000cc0016130a27 */ /* 0x000fca00078e00ff */
[----:B------:R-:W-:Y:S02]  /*3dc0*/  @P0 SHF.R.U32.HI R22, RZ, c[0x0][0x334], R19 ;  /* 0x0000cd00ff160a19 */ /* 0x000fe40000011613 */
.L_x_397:
[----:B------:R-:W-:Y:S05]  /*3dd0*/  BSYNC B0 ;  /* 0x0000000000007941 */ /* 0x000fea0003800000 */
.L_x_395:
[----:B------:R-:W-:-:S05]  /*3de0*/  IMAD R22, R22, c[0x0][0x32c], R7 ;  /* 0x0000cb0016167a24 */ /* 0x000fca00078e0207 */
[----:B------:R-:W-:Y:S02]  /*3df0*/  IADD3 R19, R22, c[0x0][0x32c], RZ ;  /* 0x0000cb0016137a10 */ /* 0x000fe40007ffe0ff */
[----:B------:R-:W-:Y:S02]  /*3e00*/  IMNMX R20, R20, R22, !PT ;  /* 0x0000001614147217 */ /* 0x000fe40007800200 */
[----:B------:R-:W-:Y:S02]  /*3e10*/  IMNMX R21, R21, R19, PT ;  /* 0x0000001315157217 */ /* 0x000fe40003800200 */
.L_x_394:
[----:B---34-:R-:W-:Y:S01]  /*3e20*/  UISETP.GE.AND UP0, UPT, UR27, 0x1, UPT ;  /* 0x000000011b00788c */ /* 0x018fe2000bf06270 */
[----:B------:R-:W-:Y:S01]  /*3e30*/  FMUL.FTZ R22, R42, c[0x0][0x320] ;  /* 0x0000c8002a167a20 */ /* 0x000fe20000410000 */
[----:B------:R-:W-:Y:S01]  /*3e40*/  UISETP.GE.AND UP6, UPT, UR27, 0x12, UPT ;  /* 0x000000121b00788c */ /* 0x000fe2000bfc6270 */
[----:B------:R-:W-:Y:S01]  /*3e50*/  FMUL.FTZ R24, R46, c[0x0][0x320] ;  /* 0x0000c8002e187a20 */ /* 0x000fe20000410000 */
[----:B------:R-:W-:Y:S01]  /*3e60*/  UP2UR UR30, UPR, URZ, 0x1 ;  /* 0x000000013f1e7883 */ /* 0x000fe20008000000 */
[----:B------:R-:W-:Y:S01]  /*3e70*/  FMUL.FTZ R55, R55, c[0x0][0x320] ;  /* 0x0000c80037377a20 */ /* 0x000fe20000410000 */
[----:B------:R-:W-:Y:S01]  /*3e80*/  PLOP3.LUT P0, PT, PT, PT, UP0, 0x40, 0x0 ;  /* 0x000000000000781c */ /* 0x000fe20003f0e808 */
[----:B------:R-:W-:Y:S01]  /*3e90*/  UISETP.GE.AND UP0, UPT, UR27, 0x2, UPT ;  /* 0x000000021b00788c */ /* 0x000fe2000bf06270 */
[----:B------:R-:W-:Y:S01]  /*3ea0*/  FMUL.FTZ R50, R50, c[0x0][0x320] ;  /* 0x0000c80032327a20 */ /* 0x000fe20000410000 */
[----:B------:R-:W-:Y:S01]  /*3eb0*/  UISETP.GE.AND UP5, UPT, UR27, 0x19, UPT ;  /* 0x000000191b00788c */ /* 0x000fe2000bfa6270 */
[----:B------:R-:W-:Y:S01]  /*3ec0*/  ISETP.GT.AND P0, PT, R20, RZ, P0 ;  /* 0x000000ff1400720c */ /* 0x000fe20000704270 */
[----:B------:R-:W-:Y:S01]  /*3ed0*/  UP2UR UR29, UPR, URZ, 0x1 ;  /* 0x000000013f1d7883 */ /* 0x000fe20008000000 */
[----:B------:R-:W-:Y:S01]  /*3ee0*/  FMUL.FTZ R51, R51, c[0x0][0x320] ;  /* 0x0000c80033337a20 */ /* 0x000fe20000410000 */
[----:B------:R-:W-:Y:S01]  /*3ef0*/  UISETP.GE.AND UP4, UPT, UR27, 0x1a, UPT ;  /* 0x0000001a1b00788c */ /* 0x000fe2000bf86270 */
[----:B------:R-:W-:Y:S01]  /*3f00*/  ISETP.LT.OR P0, PT, R21, 0x1, P0 ;  /* 0x000000011500780c */ /* 0x000fe20000701670 */
[----:B------:R-:W-:Y:S01]  /*3f10*/  UISETP.GE.AND UP3, UPT, UR27, 0x21, UPT ;  /* 0x000000211b00788c */ /* 0x000fe2000bf66270 */
[----:B------:R-:W-:Y:S01]  /*3f20*/  FMUL.FTZ R43, R43, c[0x0][0x320] ;  /* 0x0000c8002b2b7a20 */ /* 0x000fe20000410000 */
[----:B------:R-:W-:Y:S01]  /*3f30*/  UISETP.GE.AND UP2, UPT, UR27, 0x22, UPT ;  /* 0x000000221b00788c */ /* 0x000fe2000bf46270 */
[----:B------:R-:W-:Y:S01]  /*3f40*/  FSEL R19, R0, -INF , !P0 ;  /* 0xff80000000137808 */ /* 0x000fe20004000000 */
[----:B------:R-:W-:Y:S01]  /*3f50*/  UISETP.GE.AND UP1, UPT, UR27, 0x29, UPT ;  /* 0x000000291b00788c */ /* 0x000fe2000bf26270 */
[----:B------:R-:W-:Y:S01]  /*3f60*/  PLOP3.LUT P0, PT, PT, PT, UP0, 0x40, 0x0 ;  /* 0x000000000000781c */ /* 0x000fe20003f0e808 */
[----:B------:R-:W-:Y:S01]  /*3f70*/  UISETP.GE.AND UP0, UPT, UR27, 0x9, UPT ;  /* 0x000000091b00788c */ /* 0x000fe2000bf06270 */
[----:B------:R-:W-:Y:S01]  /*3f80*/  FMUL.FTZ R0, R39, c[0x0][0x320] ;  /* 0x0000c80027007a20 */ /* 0x000fe20000410000 */
[----:B------:R-:W-:Y:S01]  /*3f90*/  UP2UR UR31, UPR, URZ, 0x40 ;  /* 0x000000403f1f7883 */ /* 0x000fe20008000000 */
[----:B------:R-:W-:Y:S01]  /*3fa0*/  ISETP.GT.AND P0, PT, R20, 0x1, P0 ;  /* 0x000000011400780c */ /* 0x000fe20000704270 */
[----:B------:R-:W-:Y:S01]  /*3fb0*/  UP2UR UR28, UPR, URZ, 0x1 ;  /* 0x000000013f1c7883 */ /* 0x000fe20008000000 */
[----:B------:R-:W-:Y:S01]  /*3fc0*/  FMUL.FTZ R54, R54, c[0x0][0x320] ;  /* 0x0000c80036367a20 */ /* 0x000fe20000410000 */
[----:B------:R2:W3:Y:S01]  /*3fd0*/  MUFU.TANH R159, R55 ;  /* 0x00000037009f7308 */ /* 0x0004e20000002400 */
[----:B------:R-:W-:Y:S01]  /*3fe0*/  ISETP.LT.OR P0, PT, R21, 0x2, P0 ;  /* 0x000000021500780c */ /* 0x000fe20000701670 */
[----:B------:R-:W-:-:S03]  /*3ff0*/  FMUL.FTZ R47, R47, c[0x0][0x320] ;  /* 0x0000c8002f2f7a20 */ /* 0x000fc60000410000 */
[----:B------:R-:W-:Y:S02]  /*4000*/  FSEL R18, R18, -INF , !P0 ;  /* 0xff80000012127808 */ /* 0x000fe40004000000 */
[----:B------:R-:W-:Y:S01]  /*4010*/  PLOP3.LUT P0, PT, PT, PT, UP0, 0x40, 0x0 ;  /* 0x000000000000781c */ /* 0x000fe20003f0e808 */
[----:B------:R-:W-:Y:S01]  /*4020*/  UISETP.GE.AND UP0, UPT, UR27, 0xa, UPT ;  /* 0x0000000a1b00788c */ /* 0x000fe2000bf06270 */
[----:B------:R-:W4:Y:S02]  /*4030*/  MUFU.TANH R0, R0 ;  /* 0x0000000000007308 */ /* 0x000f240000002400 */
[----:B------:R-:W-:Y:S01]  /*4040*/  ISETP.GT.AND P0, PT, R20, 0x8, P0 ;  /* 0x000000081400780c */ /* 0x000fe20000704270 */
[----:B------:R-:W-:-:S03]  /*4050*/  UP2UR UR5, UPR, URZ, 0x1 ;  /* 0x000000013f057883 */ /* 0x000fc60008000000 */
[----:B------:R-:W-:Y:S02]  /*4060*/  ISETP.LT.OR P0, PT, R21, 0x9, P0 ;  /* 0x000000091500780c */ /* 0x000fe40000701670 */
[----:B------:R2:W1:Y:S02]  /*4070*/  MUFU.TANH R158, R50 ;  /* 0x00000032009e7308 */ /* 0x0004640000002400 */
[----:B------:R-:W-:Y:S02]  /*4080*/  FSEL R17, R17, -INF , !P0 ;  /* 0xff80000011117808 */ /* 0x000fe40004000000 */
[----:B------:R-:W-:Y:S01]  /*4090*/  PLOP3.LUT P0, PT, PT, PT, UP0, 0x40, 0x0 ;  /* 0x000000000000781c */ /* 0x000fe20003f0e808 */
[----:B------:R-:W-:-:S03]  /*40a0*/  UISETP.GE.AND UP0, UPT, UR27, 0x11, UPT ;  /* 0x000000111b00788c */ /* 0x000fc6000bf06270 */
[----:B------:R-:W-:Y:S01]  /*40b0*/  ISETP.GT.AND P0, PT, R20, 0x9, P0 ;  /* 0x000000091400780c */ /* 0x000fe20000704270 */
[----:B------:R-:W-:Y:S01]  /*40c0*/  UP2UR UR4, UPR, URZ, 0x1 ;  /* 0x000000013f047883 */ /* 0x000fe20008000000 */
[----:B------:R2:W1:Y:S02]  /*40d0*/  MUFU.TANH R157, R51 ;  /* 0x00000033009d7308 */ /* 0x0004640000002400 */
[----:B------:R-:W-:-:S04]  /*40e0*/  ISETP.LT.OR P0, PT, R21, 0xa, P0 ;  /* 0x0000000a1500780c */ /* 0x000fc80000701670 */
[----:B------:R-:W-:Y:S02]  /*40f0*/  FSEL R16, R16, -INF , !P0 ;  /* 0xff80000010107808 */ /* 0x000fe40004000000 */
[----:B------:R-:W-:Y:S01]  /*4100*/  PLOP3.LUT P0, PT, PT, PT, UP0, 0x40, 0x0 ;  /* 0x000000000000781c */ /* 0x000fe20003f0e808 */
[----:B------:R-:W-:Y:S01]  /*4110*/  UISETP.GE.AND UP0, UPT, UR27, 0x2a, UPT ;  /* 0x0000002a1b00788c */ /* 0x000fe2000bf06270 */
[----:B------:R-:W1:Y:S02]  /*4120*/  MUFU.TANH R22, R22 ;  /* 0x0000001600167308 */ /* 0x000e640000002400 */
[----:B------:R-:W-:-:S04]  /*4130*/  ISETP.GT.AND P0, PT, R20, 0x10, P0 ;  /* 0x000000101400780c */ /* 0x000fc80000704270 */
[----:B------:R-:W-:Y:S02]  /*4140*/  ISETP.LT.OR P0, PT, R21, 0x11, P0 ;  /* 0x000000111500780c */ /* 0x000fe40000701670 */
[----:B------:R-:W1:Y:S02]  /*4150*/  MUFU.TANH R24, R24 ;  /* 0x0000001800187308 */ /* 0x000e640000002400 */
[----:B------:R-:W-:Y:S02]  /*4160*/  FSEL R14, R14, -INF , !P0 ;  /* 0xff8000000e0e7808 */ /* 0x000fe40004000000 */
[----:B------:R-:W-:Y:S01]  /*4170*/  PLOP3.LUT P0, PT, PT, PT, UP6, 0x40, 0x0 ;  /* 0x000000000000781c */ /* 0x000fe20003f0e868 */
[----:B------:R-:W-:-:S03]  /*4180*/  UISETP.NE.AND UP6, UPT, UR12, URZ, UPT ;  /* 0x0000003f0c00728c */ /* 0x000fc6000bfc5270 */
[----:B------:R-:W-:Y:S01]  /*4190*/  ISETP.GT.AND P0, PT, R20, 0x11, P0 ;  /* 0x000000111400780c */ /* 0x000fe20000704270 */
[----:B------:R2:W1:Y:S03]  /*41a0*/  MUFU.TANH R170, R43 ;  /* 0x0000002b00aa7308 */ /* 0x0004660000002400 */
[----:B------:R-:W-:-:S04]  /*41b0*/  ISETP.LT.OR P0, PT, R21, 0x12, P0 ;  /* 0x000000121500780c */ /* 0x000fc80000701670 */
[----:B-1----:R-:W-:Y:S01]  /*41c0*/  FSEL R12, R12, -INF , !P0 ;  /* 0xff8000000c0c7808 */ /* 0x002fe20004000000 */
[----:B------:R2:W1:Y:S01]  /*41d0*/  MUFU.TANH R168, R54 ;  /* 0x0000003600a87308 */ /* 0x0004620000002400 */
[----:B------:R-:W-:-:S04]  /*41e0*/  PLOP3.LUT P0, PT, PT, PT, UP5, 0x40, 0x0 ;  /* 0x000000000000781c */ /* 0x000fc80003f0e858 */
[----:B------:R-:W-:-:S04]  /*41f0*/  ISETP.GT.AND P0, PT, R20, 0x18, P0 ;  /* 0x000000181400780c */ /* 0x000fc80000704270 */
[----:B------:R-:W-:-:S04]  /*4200*/  ISETP.LT.OR P0, PT, R21, 0x19, P0 ;  /* 0x000000191500780c */ /* 0x000fc80000701670 */
[----:B------:R-:W-:Y:S02]  /*4210*/  FSEL R11, R11, -INF , !P0 ;  /* 0xff8000000b0b7808 */ /* 0x000fe40004000000 */
        /* <DEDUP_REMOVED lines=17> */
[----:B------:R-:W-:Y:S02]  /*4330*/  ISETP.GT.AND P0, PT, R20, 0x29, P0 ;  /* 0x000000291400780c */ /* 0x000fe40000704270 */
[----:B------:R-:W1:Y:S02]  /*4340*/  SHFL.IDX PT, R20, R2, 0x1, 0x1c1f ;  /* 0x003c1f0002147f89 */ /* 0x000e6400000e0000 */
[----:B------:R-:W-:Y:S01]  /*4350*/  ISETP.LT.OR P0, PT, R21, 0x2a, P0 ;  /* 0x0000002a1500780c */ /* 0x000fe20000701670 */
[----:B------:R-:W-:-:S03]  /*4360*/  FMUL.FTZ R21, R38, c[0x0][0x320] ;  /* 0x0000c80026157a20 */ /* 0x000fc60000410000 */
[----:B------:R-:W-:Y:S02]  /*4370*/  FSEL R124, R124, -INF , !P0 ;  /* 0xff8000007c7c7808 */ /* 0x000fe40004000000 */
[----:B------:R-:W-:Y:S01]  /*4380*/  PLOP3.LUT P0, PT, PT, PT, UP6, 0x40, 0x0 ;  /* 0x000000000000781c */ /* 0x000fe20003f0e868 */
[----:B------:R-:W2:Y:S01]  /*4390*/  MUFU.TANH R21, R21 ;  /* 0x0000001500157308 */ /* 0x000ea20000002400 */
[----:B------:R-:W-:Y:S01]  /*43a0*/  UISETP.NE.AND UP6, UPT, UR31, URZ, UPT ;  /* 0x0000003f1f00728c */ /* 0x000fe2000bfc5270 */
[----:B-1----:R-:W-:-:S06]  /*43b0*/  IMAD.IADD R2, R6, 0x1, R20 ;  /* 0x0000000106027824 */ /* 0x002fcc00078e0214 */
[----:B------:R1:W1:Y:S01]  /*43c0*/  MUFU.TANH R6, R47 ;  /* 0x0000002f00067308 */ /* 0x0002620000002400 */
[----:B------:R-:W-:Y:S01]  /*43d0*/  IMAD.IADD R23, R13, 0x1, R20 ;  /* 0x000000010d177824 */ /* 0x000fe200078e0214 */
[----:B------:R-:W-:Y:S02]  /*43e0*/  IMNMX R2, R2, R10, PT ;  /* 0x0000000a02027217 */ /* 0x000fe40003800200 */
[----:B------:R-:W-:Y:S05]  /*43f0*/  @P0 BRA `(.L_x_398) ;  /* 0x0000015000000947 */ /* 0x000fea0003800000 */
[----:B--234-:R-:W-:Y:S01]  /*4400*/  IMAD.U32 R10, RZ, RZ, UR9 ;  /* 0x00000009ff0a7e24 */ /* 0x01cfe2000f8e00ff */
        /* <DEDUP_REMOVED lines=11> */
.L_x_400:
[----:B------:R-:W-:-:S04]  /*44c0*/  MOV R10, c[0x0][0x32c] ;  /* 0x0000cb00000a7a02 */ /* 0x000fc80000000f00 */
[----:B------:R-:W-:-:S13]  /*44d0*/  ISETP.NE.AND P0, PT, R10, 0x1, PT ;  /* 0x000000010a00780c */ /* 0x000fda0003f05270 */
[----:B------:R-:W-:-:S05]  /*44e0*/  @P0 IMAD.HI.U32 R10, R20, c[0x0][0x330], RZ ;  /* 0x0000cc00140a0a27 */ /* 0x000fca00078e00ff */
[----:B------:R-:W-:Y:S02]  /*44f0*/  @P0 SHF.R.U32.HI R20, RZ, c[0x0][0x334], R10 ;  /* 0x0000cd00ff140a19 */ /* 0x000fe4000001160a */
.L_x_401:
[----:B------:R-:W-:Y:S05]  /*4500*/  BSYNC B0 ;  /* 0x0000000000007941 */ /* 0x000fea0003800000 */
.L_x_399:
[----:B------:R-:W-:-:S05]  /*4510*/  IMAD R20, R20, c[0x0][0x32c], R7 ;  /* 0x0000cb0014147a24 */ /* 0x000fca00078e0207 */
[----:B------:R-:W-:Y:S02]  /*4520*/  IADD3 R7, R20, c[0x0][0x32c], RZ ;  /* 0x0000cb0014077a10 */ /* 0x000fe40007ffe0ff */
[----:B------:R-:W-:Y:S02]  /*4530*/  IMNMX R23, R23, R20, !PT ;  /* 0x0000001417177217 */ /* 0x000fe40007800200 */
[----:B------:R-:W-:Y:S02]  /*4540*/  IMNMX R2, R2, R7, PT ;  /* 0x0000000702027217 */ /* 0x000fe40003800200 */
.L_x_398:
[----:B--234-:R-:W-:Y:S01]  /*4550*/  UP2UR UR27, UPR, URZ, 0x10 ;  /* 0x000000103f1b7883 */ /* 0x01cfe20008000000 */
[----:B------:R-:W-:Y:S01]  /*4560*/  IMAD.SHL.U32 R252, R5, 0x2, RZ ;  /* 0x0000000205fc7824 */ /* 0x000fe200078e00ff */
[----:B------:R-:W-:Y:S02]  /*4570*/  UISETP.NE.AND UP4, UPT, UR30, URZ, UPT ;  /* 0x0000003f1e00728c */ /* 0x000fe4000bf85270 */
[----:B------:R-:W-:Y:S01]  /*4580*/  UP2UR UR30, UPR, URZ, 0x8 ;  /* 0x000000083f1e7883 */ /* 0x000fe20008000000 */
[--C-:B------:R-:W-:Y:S01]  /*4590*/  IMAD R250, R4, 0x2, R252.reuse ;  /* 0x0000000204fa7824 */ /* 0x100fe200078e02fc */
[----:B------:R-:W-:Y:S01]  /*45a0*/  UISETP.NE.AND UP3, UPT, UR29, URZ, UPT ;  /* 0x0000003f1d00728c */ /* 0x000fe2000bf65270 */
[----:B------:R-:W-:Y:S01]  /*45b0*/  LDSM.16.MT88.4 R136, [R252+0x100] ;  /* 0x00010000fc88783b */ /* 0x000fe20000004200 */
[----:B------:R-:W-:Y:S01]  /*45c0*/  PLOP3.LUT P0, PT, PT, PT, UP4, 0x40, 0x0 ;  /* 0x000000000000781c */ /* 0x000fe20003f0e848 */
[----:B------:R-:W-:Y:S01]  /*45d0*/  UP2UR UR29, UPR, URZ, 0x4 ;  /* 0x000000043f1d7883 */ /* 0x000fe20008000000 */
[----:B------:R-:W-:Y:S01]  /*45e0*/  IMAD R249, R3, 0x2, R252 ;  /* 0x0000000203f97824 */ /* 0x000fe200078e02fc */
[----:B------:R-:W-:Y:S01]  /*45f0*/  UISETP.NE.AND UP2, UPT, UR28, URZ, UPT ;  /* 0x0000003f1c00728c */ /* 0x000fe2000bf45270 */
[----:B------:R-:W-:Y:S01]  /*4600*/  ISETP.GT.AND P0, PT, R23, RZ, P0 ;  /* 0x000000ff1700720c */ /* 0x000fe20000704270 */
[----:B------:R-:W-:Y:S01]  /*4610*/  UP2UR UR28, UPR, URZ, 0x2 ;  /* 0x000000023f1c7883 */ /* 0x000fe20008000000 */
[----:B------:R-:W-:Y:S01]  /*4620*/  IMAD R248, R3, 0x2, R250 ;  /* 0x0000000203f87824 */ /* 0x000fe200078e02fa */
[----:B------:R-:W-:Y:S01]  /*4630*/  UISETP.NE.AND UP1, UPT, UR5, URZ, UPT ;  /* 0x0000003f0500728c */ /* 0x000fe2000bf25270 */
[----:B------:R-:W-:Y:S01]  /*4640*/  ISETP.LT.OR P0, PT, R2, 0x1, P0 ;  /* 0x000000010200780c */ /* 0x000fe20000701670 */
[----:B------:R-:W-:Y:S01]  /*4650*/  UP2UR UR5, UPR, URZ, 0x1 ;  /* 0x000000013f057883 */ /* 0x000fe20008000000 */
[----:B------:R-:W-:Y:S01]  /*4660*/  LDSM.16.MT88.4 R40, [R252+0x1900] ;  /* 0x00190000fc28783b */ /* 0x000fe20000004200 */
[----:B------:R-:W-:Y:S01]  /*4670*/  UISETP.NE.AND UP0, UPT, UR4, URZ, UPT ;  /* 0x0000003f0400728c */ /* 0x000fe2000bf05270 */
[----:B------:R-:W-:Y:S01]  /*4680*/  FSEL R20, R9, -INF , !P0 ;  /* 0xff80000009147808 */ /* 0x000fe20004000000 */
[----:B------:R-:W-:Y:S01]  /*4690*/  UISETP.NE.AND UP4, UPT, UR27, URZ, UPT ;  /* 0x0000003f1b00728c */ /* 0x000fe2000bf85270 */
[----:B------:R-:W-:Y:S01]  /*46a0*/  PLOP3.LUT P0, PT, PT, PT, UP3, 0x40, 0x0 ;  /* 0x000000000000781c */ /* 0x000fe20003f0e838 */
[----:B------:R-:W-:Y:S01]  /*46b0*/  UISETP.NE.AND UP3, UPT, UR30, URZ, UPT ;  /* 0x0000003f1e00728c */ /* 0x000fe2000bf65270 */
[----:B------:R-:W-:Y:S01]  /*46c0*/  LDSM.16.MT88.4 R56, [R249+0x1900] ;  /* 0x00190000f938783b */ /* 0x000fe20000004200 */
[----:B------:R-:W-:Y:S01]  /*46d0*/  UIADD3 UR24, UR24, -0x2, URZ ;  /* 0xfffffffe18187890 */ /* 0x000fe2000fffe03f */
[----:B------:R-:W-:-:S02]  /*46e0*/  ISETP.GT.AND P0, PT, R23, 0x1, P0 ;  /* 0x000000011700780c */ /* 0x000fc40000704270 */
[----:B------:R-:W-:Y:S02]  /*46f0*/  LDSM.16.MT88.4 R48, [R250+0x1900] ;  /* 0x00190000fa30783b */ /* 0x000fe40000004200 */
[----:B------:R-:W-:Y:S02]  /*4700*/  ISETP.LT.OR P0, PT, R2, 0x2, P0 ;  /* 0x000000020200780c */ /* 0x000fe40000701670 */
[----:B------:R-:W-:Y:S02]  /*4710*/  LDSM.16.MT88.4 R88, [R249+0x3100] ;  /* 0x00310000f958783b */ /* 0x000fe40000004200 */
[----:B------:R-:W-:Y:S02]  /*4720*/  FSEL R15, R15, -INF , !P0 ;  /* 0xff8000000f0f7808 */ /* 0x000fe40004000000 */
[----:B------:R-:W-:Y:S01]  /*4730*/  PLOP3.LUT P0, PT, PT, PT, UP2, 0x40, 0x0 ;  /* 0x000000000000781c */ /* 0x000fe20003f0e828 */
[----:B------:R-:W-:Y:S01]  /*4740*/  UISETP.NE.AND UP2, UPT, UR29, URZ, UPT ;  /* 0x0000003f1d00728c */ /* 0x000fe2000bf45270 */
[----:B-----5:R-:W-:Y:S02]  /*4750*/  LDSM.16.MT88.4 R64, [R248+0x1900] ;  /* 0x00190000f840783b */ /* 0x020fe40000004200 */
[----:B------:R-:W-:-:S02]  /*4760*/  ISETP.GT.AND P0, PT, R23, 0x8, P0 ;  /* 0x000000081700780c */ /* 0x000fc40000704270 */
[----:B------:R-:W-:Y:S02]  /*4770*/  LDSM.16.MT88.4 R104, [R252+0x4900] ;  /* 0x00490000fc68783b */ /* 0x000fe40000004200 */
[----:B------:R-:W-:Y:S02]  /*4780*/  ISETP.LT.OR P0, PT, R2, 0x9, P0 ;  /* 0x000000090200780c */ /* 0x000fe40000701670 */
[----:B------:R-:W-:Y:S02]  /*4790*/  LDSM.16.MT88.4 R96, [R248+0x3100] ;  /* 0x00310000f860783b */ /* 0x000fe40000004200 */
[----:B------:R-:W-:Y:S02]  /*47a0*/  FSEL R13, R24, -INF , !P0 ;  /* 0xff800000180d7808 */ /* 0x000fe40004000000 */
[----:B------:R-:W-:Y:S01]  /*47b0*/  PLOP3.LUT P0, PT, PT, PT, UP1, 0x40, 0x0 ;  /* 0x000000000000781c */ /* 0x000fe20003f0e818 */
[----:B------:R-:W-:Y:S01]  /*47c0*/  UISETP.NE.AND UP1, UPT, UR28, URZ, UPT ;  /* 0x0000003f1c00728c */ /* 0x000fe2000bf25270 */
[----:B------:R-:W-:Y:S02]  /*47d0*/  LDSM.16.MT88.4 R112, [R250+0x4900] ;  /* 0x00490000fa70783b */ /* 0x000fe40000004200 */
[----:B------:R-:W-:-:S02]  /*47e0*/  ISETP.GT.AND P0, PT, R23, 0x9, P0 ;  /* 0x000000091700780c */ /* 0x000fc40000704270 */
[----:B------:R-:W-:Y:S02]  /*47f0*/  LDSM.16.MT88.4 R32, [R248+0x100] ;  /* 0x00010000f820783b */ /* 0x000fe40000004200 */
[----:B------:R-:W-:Y:S02]  /*4800*/  ISETP.LT.OR P0, PT, R2, 0xa, P0 ;  /* 0x0000000a0200780c */ /* 0x000fe40000701670 */
[----:B------:R-:W-:Y:S02]  /*4810*/  LDSM.16.MT88.4 R80, [R250+0x3100] ;  /* 0x00310000fa50783b */ /* 0x000fe40000004200 */
[----:B-1----:R-:W-:Y:S02]  /*4820*/  FSEL R10, R6, -INF , !P0 ;  /* 0xff800000060a7808 */ /* 0x002fe40004000000 */
[----:B------:R-:W-:Y:S01]  /*4830*/  PLOP3.LUT P0, PT, PT, PT, UP0, 0x40, 0x0 ;  /* 0x000000000000781c */ /* 0x000fe20003f0e808 */
[----:B------:R-:W-:Y:S01]  /*4840*/  UISETP.NE.AND UP0, UPT, UR5, URZ, UPT ;  /* 0x0000003f0500728c */ /* 0x000fe2000bf05270 */
[----:B------:R-:W-:Y:S02]  /*4850*/  LDSM.16.MT88.4 R152, [R249+0x100] ;  /* 0x00010000f998783b */ /* 0x000fe40000004200 */
[----:B------:R-:W-:Y:S01]  /*4860*/  ISETP.GT.AND P0, PT, R23, 0x10, P0 ;  /* 0x000000101700780c */ /* 0x000fe20000704270 */
[----:B------:R-:W-:Y:S01]  /*4870*/  ULDC.64 UR4, c[0x0][0x2c8] ;  /* 0x0000b20000047ab9 */ /* 0x000fe20000000a00 */
[----:B------:R-:W-:Y:S01]  /*4880*/  LDSM.16.MT88.4 R144, [R250+0x100] ;  /* 0x00010000fa90783b */ /* 0x000fe20000004200 */
[----:B------:R-:W-:Y:S01]  /*4890*/  UIMAD.WIDE.U32 UR28, UR26, UR4, URZ ;  /* 0x000000041a1c72a5 */ /* 0x000fe2000f8e003f */
[----:B------:R-:W-:-:S02]  /*48a0*/  ISETP.LT.OR P0, PT, R2, 0x11, P0 ;  /* 0x000000110200780c */ /* 0x000fc40000701670 */
[----:B------:R-:W-:Y:S02]  /*48b0*/  LDSM.16.MT88.4 R72, [R252+0x3100] ;  /* 0x00310000fc48783b */ /* 0x000fe40000004200 */
[----:B------:R-:W-:Y:S02]  /*48c0*/  FSEL R9, R22, -INF , !P0 ;  /* 0xff80000016097808 */ /* 0x000fe40004000000 */
[----:B------:R-:W-:Y:S01]  /*48d0*/  PLOP3.LUT P0, PT, PT, PT, UP6, 0x40, 0x0 ;  /* 0x000000000000781c */ /* 0x000fe20003f0e868 */
[----:B------:R-:W-:Y:S01]  /*48e0*/  LDSM.16.MT88.4 R24, [R250+0x900] ;  /* 0x00090000fa18783b */ /* 0x000fe20000004200 */
[----:B------:R-:W-:Y:S02]  /*48f0*/  UISETP.NE.AND UP6, UPT, UR12, URZ, UPT ;  /* 0x0000003f0c00728c */ /* 0x000fe4000bfc5270 */
[----:B------:R-:W-:-:S04]  /*4900*/  ISETP.GT.AND P0, PT, R23, 0x11, P0 ;  /* 0x000000111700780c */ /* 0x000fc80000704270 */
[----:B------:R-:W-:-:S04]  /*4910*/  ISETP.LT.OR P0, PT, R2, 0x12, P0 ;  /* 0x000000120200780c */ /* 0x000fc80000701670 */
[----:B------:R-:W-:Y:S02]  /*4920*/  FSEL R170, R170, -INF , !P0 ;  /* 0xff800000aaaa7808 */ /* 0x000fe40004000000 */
[----:B------:R-:W-:Y:S01]  /*4930*/  PLOP3.LUT P0, PT, PT, PT, UP5, 0x40, 0x0 ;  /* 0x000000000000781c */ /* 0x000fe20003f0e858 */
[----:B------:R-:W-:-:S03]  /*4940*/  UISETP.NE.AND UP5, UPT, UR13, URZ, UPT ;  /* 0x0000003f0d00728c */ /* 0x000fc6000bfa5270 */
[----:B------:R-:W-:-:S04]  /*4950*/  ISETP.GT.AND P0, PT, R23, 0x18, P0 ;  /* 0x000000181700780c */ /* 0x000fc80000704270 */
[----:B------:R-:W-:-:S04]  /*4960*/  ISETP.LT.OR P0, PT, R2, 0x19, P0 ;  /* 0x000000190200780c */ /* 0x000fc80000701670 */
[----:B------:R-:W-:Y:S01]  /*4970*/  FSEL R7, R21, -INF , !P0 ;  /* 0xff80000015077808 */ /* 0x000fe20004000000 */
[----:B------:R-:W-:Y:S01]  /*4980*/  @UP5 UMOV UR27, UR29 ;  /* 0x0000001d001b5c82 */ /* 0x000fe20008000000 */
[----:B------:R-:W-:Y:S01]  /*4990*/  PLOP3.LUT P0, PT, PT, PT, UP4, 0x40, 0x0 ;  /* 0x000000000000781c */ /* 0x000fe20003f0e848 */
[----:B------:R-:W-:Y:S01]  /*49a0*/  @UP5 USHF.R.U32.HI UR26, URZ, UR5, UR27 ;  /* 0x000000053f1a5299 */ /* 0x000fe2000801161b */
[----:B------:R-:W-:Y:S02]  /*49b0*/  FMNMX.FTZ R21, R20, R15, !PT ;  /* 0x0000000f14157209 */ /* 0x000fe40007810000 */
[----:B------:R-:W-:Y:S01]  /*49c0*/  ISETP.GT.AND P0, PT, R23, 0x19, P0 ;  /* 0x000000191700780c */ /* 0x000fe20000704270 */
[----:B------:R-:W-:Y:S01]  /*49d0*/  UIADD3 UR4, UR25, UR26, URZ ;  /* 0x0000001a19047290 */ /* 0x000fe2000fffe03f */
[----:B------:R-:W-:Y:S02]  /*49e0*/  FMNMX.FTZ R21, R13, R21, !PT ;  /* 0x000000150d157209 */ /* 0x000fe40007810000 */
[----:B------:R-:W-:Y:S01]  /*49f0*/  ISETP.LT.OR P0, PT, R2, 0x1a, P0 ;  /* 0x0000001a0200780c */ /* 0x000fe20000701670 */
[----:B------:R-:W-:Y:S01]  /*4a00*/  ULDC UR25, c[0x0][0x328] ;  /* 0x0000ca0000197ab9 */ /* 0x000fe20000000800 */
[----:B------:R-:W-:Y:S01]  /*4a10*/  FMNMX.FTZ R21, R10, R21, !PT ;  /* 0x000000150a157209 */ /* 0x000fe20007810000 */
[----:B------:R-:W-:Y:S01]  /*4a20*/  UIADD3 UR25, UR4, UR25, URZ ;  /* 0x0000001904197290 */ /* 0x000fe2000fffe03f */
[----:B------:R-:W-:-:S02]  /*4a30*/  FSEL R6, R0, -INF , !P0 ;  /* 0xff80000000067808 */ /* 0x000fc40004000000 */
[----:B------:R-:W-:Y:S02]  /*4a40*/  PLOP3.LUT P0, PT, PT, PT, UP3, 0x40, 0x0 ;  /* 0x000000000000781c */ /* 0x000fe40003f0e838 */
[----:B------:R-:W-:Y:S02]  /*4a50*/  FMNMX.FTZ R0, R19, R18, !PT ;  /* 0x0000001213007209 */ /* 0x000fe40007810000 */
[----:B------:R-:W-:Y:S02]  /*4a60*/  ISETP.GT.AND P0, PT, R23, 0x20, P0 ;  /* 0x000000201700780c */ /* 0x000fe40000704270 */
[----:B------:R-:W-:Y:S02]  /*4a70*/  FMNMX.FTZ R0, R17, R0, !PT ;  /* 0x0000000011007209 */ /* 0x000fe40007810000 */
[----:B------:R-:W-:Y:S02]  /*4a80*/  ISETP.LT.OR P0, PT, R2, 0x21, P0 ;  /* 0x000000210200780c */ /* 0x000fe40000701670 */
[----:B------:R-:W-:-:S02]  /*4a90*/  FMNMX.FTZ R0, R16, R0, !PT ;  /* 0x0000000010007209 */ /* 0x000fc40007810000 */
[----:B------:R-:W-:Y:S02]  /*4aa0*/  FSEL R168, R168, -INF , !P0 ;  /* 0xff800000a8a87808 */ /* 0x000fe40004000000 */
[----:B------:R-:W-:Y:S02]  /*4ab0*/  PLOP3.LUT P0, PT, PT, PT, UP2, 0x40, 0x0 ;  /* 0x000000000000781c */ /* 0x000fe40003f0e828 */
[----:B------:R-:W-:Y:S02]  /*4ac0*/  FMNMX.FTZ R0, R14, R0, !PT ;  /* 0x000000000e007209 */ /* 0x000fe40007810000 */
[----:B------:R-:W-:Y:S02]  /*4ad0*/  ISETP.GT.AND P0, PT, R23, 0x21, P0 ;  /* 0x000000211700780c */ /* 0x000fe40000704270 */
[----:B------:R-:W-:Y:S02]  /*4ae0*/  FMNMX.FTZ R0, R12, R0, !PT ;  /* 0x000000000c007209 */ /* 0x000fe40007810000 */
[----:B------:R-:W-:-:S02]  /*4af0*/  ISETP.LT.OR P0, PT, R2, 0x22, P0 ;  /* 0x000000220200780c */ /* 0x000fc40000701670 */
[----:B------:R-:W-:Y:S02]  /*4b00*/  FMNMX.FTZ R0, R11, R0, !PT ;  /* 0x000000000b007209 */ /* 0x000fe40007810000 */
[----:B------:R-:W-:Y:S02]  /*4b10*/  FSEL R159, R159, -INF , !P0 ;  /* 0xff8000009f9f7808 */ /* 0x000fe40004000000 */
[----:B------:R-:W-:Y:S02]  /*4b20*/  PLOP3.LUT P0, PT, PT, PT, UP1, 0x40, 0x0 ;  /* 0x000000000000781c */ /* 0x000fe40003f0e818 */
[----:B------:R-:W-:Y:S02]  /*4b30*/  FMNMX.FTZ R0, R8, R0, !PT ;  /* 0x0000000008007209 */ /* 0x000fe40007810000 */
[----:B------:R-:W-:Y:S02]  /*4b40*/  ISETP.GT.AND P0, PT, R23, 0x28, P0 ;  /* 0x000000281700780c */ /* 0x000fe40000704270 */
[----:B------:R-:W-:-:S02]  /*4b50*/  FMNMX.FTZ R0, R127, R0, !PT ;  /* 0x000000007f007209 */ /* 0x000fc40007810000 */
[----:B------:R-:W-:Y:S02]  /*4b60*/  ISETP.LT.OR P0, PT, R2, 0x29, P0 ;  /* 0x000000290200780c */ /* 0x000fe40000701670 */
[----:B------:R-:W-:Y:S02]  /*4b70*/  FMNMX.FTZ R0, R126, R0, !PT ;  /* 0x000000007e007209 */ /* 0x000fe40007810000 */
[----:B------:R-:W-:Y:S02]  /*4b80*/  FSEL R158, R158, -INF , !P0 ;  /* 0xff8000009e9e7808 */ /* 0x000fe40004000000 */
[----:B------:R-:W-:Y:S02]  /*4b90*/  PLOP3.LUT P0, PT, PT, PT, UP0, 0x40, 0x0 ;  /* 0x000000000000781c */ /* 0x000fe40003f0e808 */
[----:B------:R-:W-:Y:S02]  /*4ba0*/  FMNMX.FTZ R0, R125, R0, !PT ;  /* 0x000000007d007209 */ /* 0x000fe40007810000 */
[----:B------:R-:W-:-:S02]  /*4bb0*/  ISETP.GT.AND P0, PT, R23, 0x29, P0 ;  /* 0x000000291700780c */ /* 0x000fc40000704270 */
[----:B------:R-:W-:Y:S02]  /*4bc0*/  FMNMX.FTZ R0, R124, R0, !PT ;  /* 0x000000007c007209 */ /* 0x000fe40007810000 */
[----:B------:R-:W-:Y:S02]  /*4bd0*/  ISETP.LT.OR P0, PT, R2, 0x2a, P0 ;  /* 0x0000002a0200780c */ /* 0x000fe40000701670 */
[----:B------:R-:W-:Y:S01]  /*4be0*/  FMNMX.FTZ R21, R9, R21, !PT ;  /* 0x0000001509157209 */ /* 0x000fe20007810000 */
[----:B------:R-:W1:Y:S01]  /*4bf0*/  SHFL.BFLY PT, R2, R0, 0x2, 0x1f ;  /* 0x0c401f0000027f89 */ /* 0x000e6200000e0000 */
[----:B------:R-:W-:Y:S02]  /*4c00*/  FSEL R157, R157, -INF , !P0 ;  /* 0xff8000009d9d7808 */ /* 0x000fe40004000000 */
[----:B------:R-:W-:-:S04]  /*4c10*/  FMNMX.FTZ R21, R170, R21, !PT ;  /* 0x00000015aa157209 */ /* 0x000fc80007810000 */
[----:B------:R-:W-:-:S04]  /*4c20*/  FMNMX.FTZ R21, R7, R21, !PT ;  /* 0x0000001507157209 */ /* 0x000fc80007810000 */
[----:B------:R-:W-:-:S04]  /*4c30*/  FMNMX.FTZ R21, R6, R21, !PT ;  /* 0x0000001506157209 */ /* 0x000fc80007810000 */
[----:B------:R-:W-:-:S04]  /*4c40*/  FMNMX.FTZ R21, R168, R21, !PT ;  /* 0x00000015a8157209 */ /* 0x000fc80007810000 */
[----:B------:R-:W-:-:S04]  /*4c50*/  FMNMX.FTZ R21, R159, R21, !PT ;  /* 0x000000159f157209 */ /* 0x000fc80007810000 */
[----:B------:R-:W-:Y:S02]  /*4c60*/  FMNMX.FTZ R21, R158, R21, !PT ;  /* 0x000000159e157209 */ /* 0x000fe40007810000 */
[----:B-1----:R-:W-:Y:S02]  /*4c70*/  FMNMX.FTZ R0, R0, R2, !PT ;  /* 0x0000000200007209 */ /* 0x002fe40007810000 */
[----:B------:R-:W-:-:S03]  /*4c80*/  FMNMX.FTZ R21, R157, R21, !PT ;  /* 0x000000159d157209 */ /* 0x000fc60007810000 */
[----:B------:R-:W1:Y:S02]  /*4c90*/  SHFL.BFLY PT, R2, R0, 0x1, 0x1f ;  /* 0x0c201f0000027f89 */ /* 0x000e6400000e0000 */
[----:B-1----:R-:W-:Y:S02]  /*4ca0*/  FMNMX.FTZ R0, R0, R2, !PT ;  /* 0x0000000200007209 */ /* 0x002fe40007810000 */
[----:B------:R-:W1:Y:S02]  /*4cb0*/  SHFL.BFLY PT, R2, R21, 0x2, 0x1f ;  /* 0x0c401f0015027f89 */ /* 0x000e6400000e0000 */
[C---:B------:R-:W-:Y:S01]  /*4cc0*/  FSETP.NEU.FTZ.AND P0, PT, R0.reuse, -INF , PT ;  /* 0xff8000000000780b */ /* 0x040fe20003f1d000 */
[----:B------:R-:W-:-:S05]  /*4cd0*/  FMUL.FTZ R174, R0, c[0x0][0x2d0] ;  /* 0x0000b40000ae7a20 */ /* 0x000fca0000410000 */
[----:B------:R-:W-:-:S05]  /*4ce0*/  FSEL R174, R174, RZ, P0 ;  /* 0x000000ffaeae7208 */ /* 0x000fca0000000000 */
[--C-:B------:R-:W-:Y:S02]  /*4cf0*/  FFMA.FTZ R123, R19, c[0x0][0x2d0], -R174.reuse ;  /* 0x0000b400137b7a23 */ /* 0x100fe400000108ae */
[--C-:B------:R-:W-:Y:S02]  /*4d00*/  FFMA.FTZ R122, R18, c[0x0][0x2d0], -R174.reuse ;  /* 0x0000b400127a7a23 */ /* 0x100fe400000108ae */
[--C-:B------:R-:W-:Y:S02]  /*4d10*/  FFMA.FTZ R121, R17, c[0x0][0x2d0], -R174.reuse ;  /* 0x0000b40011797a23 */ /* 0x100fe400000108ae */
[--C-:B------:R-:W-:Y:S01]  /*4d20*/  FFMA.FTZ R120, R16, c[0x0][0x2d0], -R174.reuse ;  /* 0x0000b40010787a23 */ /* 0x100fe200000108ae */
[----:B------:R-:W-:Y:S01]  /*4d30*/  MUFU.EX2 R123, R123 ;  /* 0x0000007b007b7308 */ /* 0x000fe20000000800 */
[--C-:B------:R-:W-:Y:S01]  /*4d40*/  FFMA.FTZ R173, R11, c[0x0][0x2d0], -R174.reuse ;  /* 0x0000b4000bad7a23 */ /* 0x100fe200000108ae */
[----:B------:R-:W-:Y:S01]  /*4d50*/  LDSM.16.MT88.4 R16, [R248+0x900] ;  /* 0x00090000f810783b */ /* 0x000fe20000004200 */
[--C-:B------:R-:W-:Y:S01]  /*4d60*/  FFMA.FTZ R172, R8, c[0x0][0x2d0], -R174.reuse ;  /* 0x0000b40008ac7a23 */ /* 0x100fe200000108ae */
[----:B-1----:R-:W-:Y:S01]  /*4d70*/  FMNMX.FTZ R21, R21, R2, !PT ;  /* 0x0000000215157209 */ /* 0x002fe20007810000 */
[----:B------:R-:W-:-:S02]  /*4d80*/  FFMA.FTZ R119, R14, c[0x0][0x2d0], -R174 ;  /* 0x0000b4000e777a23 */ /* 0x000fc400000108ae */
[----:B------:R-:W-:Y:S01]  /*4d90*/  FFMA.FTZ R116, R12, c[0x0][0x2d0], -R174 ;  /* 0x0000b4000c747a23 */ /* 0x000fe200000108ae */
[----:B------:R-:W1:Y:S01]  /*4da0*/  MUFU.EX2 R122, R122 ;  /* 0x0000007a007a7308 */ /* 0x000e620000000800 */
[----:B------:R-:W2:Y:S07]  /*4db0*/  SHFL.BFLY PT, R2, R21, 0x1, 0x1f ;  /* 0x0c201f0015027f89 */ /* 0x000eae00000e0000 */
[----:B------:R-:W-:Y:S08]  /*4dc0*/  MUFU.EX2 R121, R121 ;  /* 0x0000007900797308 */ /* 0x000ff00000000800 */
[----:B------:R-:W3:Y:S01]  /*4dd0*/  MUFU.EX2 R120, R120 ;  /* 0x0000007800787308 */ /* 0x000ee20000000800 */
[----:B-1----:R-:W-:Y:S01]  /*4de0*/  F2FP.BF16.PACK_AB R128, R122, R123 ;  /* 0x0000007b7a80723e */ /* 0x002fe200000010ff */
[----:B------:R-:W-:-:S06]  /*4df0*/  FADD.FTZ R122, R123, R122 ;  /* 0x0000007a7b7a7221 */ /* 0x000fcc0000010000 */
[----:B------:R-:W-:Y:S01]  /*4e00*/  MUFU.EX2 R119, R119 ;  /* 0x0000007700777308 */ /* 0x000fe20000000800 */
[----:B--2---:R-:W-:-:S04]  /*4e10*/  FMNMX.FTZ R2, R2, R21, !PT ;  /* 0x0000001502027209 */ /* 0x004fc80007810000 */
[C---:B------:R-:W-:Y:S01]  /*4e20*/  FSETP.NEU.FTZ.AND P0, PT, R2.reuse, -INF , PT ;  /* 0xff8000000200780b */ /* 0x040fe20003f1d000 */
[----:B------:R-:W-:Y:S01]  /*4e30*/  FMUL.FTZ R169, R2, c[0x0][0x2d0] ;  /* 0x0000b40002a97a20 */ /* 0x000fe20000410000 */
[----:B---3--:R-:W-:Y:S01]  /*4e40*/  F2FP.BF16.PACK_AB R130, R120, R121 ;  /* 0x000000797882723e */ /* 0x008fe200000010ff */
[----:B------:R-:W1:Y:S01]  /*4e50*/  MUFU.EX2 R116, R116 ;  /* 0x0000007400747308 */ /* 0x000e620000000800 */
[----:B------:R-:W-:Y:S02]  /*4e60*/  FADD.FTZ R121, R121, R122 ;  /* 0x0000007a79797221 */ /* 0x000fe40000010000 */
[----:B------:R-:W-:Y:S02]  /*4e70*/  FSEL R169, R169, RZ, P0 ;  /* 0x000000ffa9a97208 */ /* 0x000fe40000000000 */
[----:B------:R-:W-:-:S03]  /*4e80*/  PLOP3.LUT P0, PT, PT, PT, UP6, 0x40, 0x0 ;  /* 0x000000000000781c */ /* 0x000fc60003f0e868 */
[--C-:B------:R-:W-:Y:S01]  /*4e90*/  FFMA.FTZ R118, R20, c[0x0][0x2d0], -R169.reuse ;  /* 0x0000b40014767a23 */ /* 0x100fe200000108a9 */
[----:B------:R-:W-:Y:S01]  /*4ea0*/  MUFU.EX2 R173, R173 ;  /* 0x000000ad00ad7308 */ /* 0x000fe20000000800 */
[--C-:B------:R-:W-:Y:S01]  /*4eb0*/  FFMA.FTZ R117, R15, c[0x0][0x2d0], -R169.reuse ;  /* 0x0000b4000f757a23 */ /* 0x100fe200000108a9 */
[----:B------:R-:W-:Y:S01]  /*4ec0*/  LDSM.16.MT88.4 R20, [R249+0x900] ;  /* 0x00090000f914783b */ /* 0x000fe20000004200 */
[--C-:B------:R-:W-:Y:S02]  /*4ed0*/  FFMA.FTZ R175, R13, c[0x0][0x2d0], -R169.reuse ;  /* 0x0000b4000daf7a23 */ /* 0x100fe400000108a9 */
[--C-:B------:R-:W-:Y:S01]  /*4ee0*/  FFMA.FTZ R176, R10, c[0x0][0x2d0], -R169.reuse ;  /* 0x0000b4000ab07a23 */ /* 0x100fe200000108a9 */
[----:B------:R-:W-:Y:S01]  /*4ef0*/  LDSM.16.MT88.4 R12, [R250+0x2100] ;  /* 0x00210000fa0c783b */ /* 0x000fe20000004200 */
[--C-:B------:R-:W-:Y:S01]  /*4f00*/  FFMA.FTZ R171, R9, c[0x0][0x2d0], -R169.reuse ;  /* 0x0000b40009ab7a23 */ /* 0x100fe200000108a9 */
[----:B------:R-:W-:Y:S01]  /*4f10*/  MUFU.EX2 R118, R118 ;  /* 0x0000007600767308 */ /* 0x000fe20000000800 */
[--C-:B------:R-:W-:Y:S01]  /*4f20*/  FFMA.FTZ R170, R170, c[0x0][0x2d0], -R169.reuse ;  /* 0x0000b400aaaa7a23 */ /* 0x100fe200000108a9 */
[----:B------:R-:W2:Y:S01]  /*4f30*/  LDSM.16.MT88.4 R8, [R252+0x900] ;  /* 0x00090000fc08783b */ /* 0x000ea20000004200 */
[--C-:B------:R-:W-:Y:S01]  /*4f40*/  FFMA.FTZ R156, R6, c[0x0][0x2d0], -R169.reuse ;  /* 0x0000b400069c7a23 */ /* 0x100fe200000108a9 */
[----:B-1----:R-:W-:Y:S01]  /*4f50*/  F2FP.BF16.PACK_AB R4, R116, R119 ;  /* 0x000000777404723e */ /* 0x002fe200000010ff */
[----:B------:R-:W-:-:S03]  /*4f60*/  FFMA.FTZ R7, R7, c[0x0][0x2d0], -R169 ;  /* 0x0000b40007077a23 */ /* 0x000fc600000108a9 */
[----:B------:R-:W1:Y:S08]  /*4f70*/  MUFU.EX2 R117, R117 ;  /* 0x0000007500757308 */ /* 0x000e700000000800 */
[----:B------:R-:W-:Y:S08]  /*4f80*/  MUFU.EX2 R175, R175 ;  /* 0x000000af00af7308 */ /* 0x000ff00000000800 */
[----:B------:R-:W3:Y:S01]  /*4f90*/  MUFU.EX2 R176, R176 ;  /* 0x000000b000b07308 */ /* 0x000ee20000000800 */
[----:B-1----:R-:W-:-:S07]  /*4fa0*/  F2FP.BF16.PACK_AB R129, R117, R118 ;  /* 0x000000767581723e */ /* 0x002fce00000010ff */
[----:B------:R-:W1:Y:S01]  /*4fb0*/  MUFU.EX2 R172, R172 ;  /* 0x000000ac00ac7308 */ /* 0x000e620000000800 */
[----:B---3--:R-:W-:-:S07]  /*4fc0*/  F2FP.BF16.PACK_AB R131, R176, R175 ;  /* 0x000000afb083723e */ /* 0x008fce00000010ff */
[----:B------:R-:W-:Y:S01]  /*4fd0*/  MUFU.EX2 R171, R171 ;  /* 0x000000ab00ab7308 */ /* 0x000fe20000000800 */
[----:B------:R-:W-:Y:S01]  /*4fe0*/  HMMA.16816.F32.BF16 R132, R128, R136, RZ ;  /* 0x000000888084723c */ /* 0x000fe200000418ff */
[----:B-1----:R-:W-:-:S06]  /*4ff0*/  F2FP.BF16.PACK_AB R6, R172, R173 ;  /* 0x000000adac06723e */ /* 0x002fcc00000010ff */
[----:B------:R-:W1:Y:S01]  /*5000*/  MUFU.EX2 R170, R170 ;  /* 0x000000aa00aa7308 */ /* 0x000e620000000800 */
[C---:B------:R-:W-:Y:S07]  /*5010*/  HMMA.16816.F32.BF16 R136, R128.reuse, R138, RZ ;  /* 0x0000008a8088723c */ /* 0x040fee00000418ff */
[----:B------:R-:W-:Y:S01]  /*5020*/  MUFU.EX2 R3, R7 ;  /* 0x0000000700037308 */ /* 0x000fe20000000800 */
[C---:B------:R-:W-:Y:S07]  /*5030*/  HMMA.16816.F32.BF16 R36, R128.reuse, R40, RZ ;  /* 0x000000288024723c */ /* 0x040fee00000418ff */
[----:B------:R-:W3:Y:S01]  /*5040*/  MUFU.EX2 R156, R156 ;  /* 0x0000009c009c7308 */ /* 0x000ee20000000800 */
[----:B-1----:R-:W-:Y:S01]  /*5050*/  F2FP.BF16.PACK_AB R5, R170, R171 ;  /* 0x000000abaa05723e */ /* 0x002fe200000010ff */
[C---:B------:R-:W-:Y:S08]  /*5060*/  HMMA.16816.F32.BF16 R40, R128.reuse, R42, RZ ;  /* 0x0000002a8028723c */ /* 0x040ff000000418ff */
[----:B------:R-:W-:Y:S01]  /*5070*/  HMMA.16816.F32.BF16 R52, R128, R56, RZ ;  /* 0x000000388034723c */ /* 0x000fe200000418ff */
[----:B---3--:R-:W-:-:S07]  /*5080*/  F2FP.BF16.PACK_AB R7, R156, R3 ;  /* 0x000000039c07723e */ /* 0x008fce00000010ff */
[----:B------:R-:W-:Y:S08]  /*5090*/  HMMA.16816.F32.BF16 R56, R128, R58, RZ ;  /* 0x0000003a8038723c */ /* 0x000ff000000418ff */
[C---:B--2---:R-:W-:Y:S08]  /*50a0*/  HMMA.16816.F32.BF16 R132, R4.reuse, R8, R132 ;  /* 0x000000080484723c */ /* 0x044ff00000041884 */
[----:B------:R-:W-:Y:S01]  /*50b0*/  HMMA.16816.F32.BF16 R136, R4, R10, R136 ;  /* 0x0000000a0488723c */ /* 0x000fe20000041888 */
[----:B------:R-:W1:Y:S07]  /*50c0*/  LDSM.16.MT88.4 R8, [R252+0x2100] ;  /* 0x00210000fc08783b */ /* 0x000e6e0000004200 */
[C---:B------:R-:W-:Y:S08]  /*50d0*/  HMMA.16816.F32.BF16 R44, R128.reuse, R48, RZ ;  /* 0x00000030802c723c */ /* 0x040ff000000418ff */
[C---:B------:R-:W-:Y:S08]  /*50e0*/  HMMA.16816.F32.BF16 R48, R128.reuse, R50, RZ ;  /* 0x000000328030723c */ /* 0x040ff000000418ff */
[----:B------:R-:W-:Y:S08]  /*50f0*/  HMMA.16816.F32.BF16 R84, R128, R88, RZ ;  /* 0x000000588054723c */ /* 0x000ff000000418ff */
[C---:B------:R-:W-:Y:S08]  /*5100*/  HMMA.16816.F32.BF16 R44, R4.reuse, R12, R44 ;  /* 0x0000000c042c723c */ /* 0x040ff0000004182c */
[C---:B------:R-:W-:Y:S01]  /*5110*/  HMMA.16816.F32.BF16 R48, R4.reuse, R14, R48 ;  /* 0x0000000e0430723c */ /* 0x040fe20000041830 */
[----:B------:R-:W2:Y:S07]  /*5120*/  LDSM.16.MT88.4 R12, [R248+0x2100] ;  /* 0x00210000f80c783b */ /* 0x000eae0000004200 */
[C---:B-1----:R-:W-:Y:S08]  /*5130*/  HMMA.16816.F32.BF16 R36, R4.reuse, R8, R36 ;  /* 0x000000080424723c */ /* 0x042ff00000041824 */
[----:B------:R-:W-:Y:S01]  /*5140*/  HMMA.16816.F32.BF16 R40, R4, R10, R40 ;  /* 0x0000000a0428723c */ /* 0x000fe20000041828 */
[----:B------:R-:W1:Y:S07]  /*5150*/  LDSM.16.MT88.4 R8, [R249+0x2100] ;  /* 0x00210000f908783b */ /* 0x000e6e0000004200 */
[C---:B------:R-:W-:Y:S08]  /*5160*/  HMMA.16816.F32.BF16 R88, R128.reuse, R90, RZ ;  /* 0x0000005a8058723c */ /* 0x040ff000000418ff */
[C---:B------:R-:W-:Y:S08]  /*5170*/  HMMA.16816.F32.BF16 R60, R128.reuse, R64, RZ ;  /* 0x00000040803c723c */ /* 0x040ff000000418ff */
[C---:B------:R-:W-:Y:S08]  /*5180*/  HMMA.16816.F32.BF16 R64, R128.reuse, R66, RZ ;  /* 0x000000428040723c */ /* 0x040ff000000418ff */
[----:B------:R-:W-:Y:S08]  /*5190*/  HMMA.16816.F32.BF16 R100, R128, R104, RZ ;  /* 0x000000688064723c */ /* 0x000ff000000418ff */
[C---:B--2---:R-:W-:Y:S08]  /*51a0*/  HMMA.16816.F32.BF16 R60, R4.reuse, R12, R60 ;  /* 0x0000000c043c723c */ /* 0x044ff0000004183c */
[C---:B-1----:R-:W-:Y:S08]  /*51b0*/  HMMA.16816.F32.BF16 R52, R4.reuse, R8, R52 ;  /* 0x000000080434723c */ /* 0x042ff00000041834 */
[C---:B------:R-:W-:Y:S01]  /*51c0*/  HMMA.16816.F32.BF16 R56, R4.reuse, R10, R56 ;  /* 0x0000000a0438723c */ /* 0x040fe20000041838 */
[----:B------:R-:W1:Y:S07]  /*51d0*/  LDSM.16.MT88.4 R8, [R249+0x3900] ;  /* 0x00390000f908783b */ /* 0x000e6e0000004200 */
[----:B------:R-:W-:Y:S01]  /*51e0*/  HMMA.16816.F32.BF16 R64, R4, R14, R64 ;  /* 0x0000000e0440723c */ /* 0x000fe20000041840 */
[----:B------:R-:W2:Y:S07]  /*51f0*/  LDSM.16.MT88.4 R12, [R248+0x3900] ;  /* 0x00390000f80c783b */ /* 0x000eae0000004200 */
[C---:B------:R-:W-:Y:S08]  /*5200*/  HMMA.16816.F32.BF16 R104, R128.reuse, R106, RZ ;  /* 0x0000006a8068723c */ /* 0x040ff000000418ff */
[C---:B------:R-:W-:Y:S08]  /*5210*/  HMMA.16816.F32.BF16 R92, R128.reuse, R96, RZ ;  /* 0x00000060805c723c */ /* 0x040ff000000418ff */
[C---:B------:R-:W-:Y:S08]  /*5220*/  HMMA.16816.F32.BF16 R96, R128.reuse, R98, RZ ;  /* 0x000000628060723c */ /* 0x040ff000000418ff */
[----:B------:R-:W-:Y:S08]  /*5230*/  HMMA.16816.F32.BF16 R108, R128, R112, RZ ;  /* 0x00000070806c723c */ /* 0x000ff000000418ff */
[C---:B-1----:R-:W-:Y:S08]  /*5240*/  HMMA.16816.F32.BF16 R84, R4.reuse, R8, R84 ;  /* 0x000000080454723c */ /* 0x042ff00000041854 */
[C---:B------:R-:W-:Y:S01]  /*5250*/  HMMA.16816.F32.BF16 R88, R4.reuse, R10, R88 ;  /* 0x0000000a0458723c */ /* 0x040fe20000041858 */
[----:B------:R-:W1:Y:S07]  /*5260*/  LDSM.16.MT88.4 R8, [R252+0x5100] ;  /* 0x00510000fc08783b */ /* 0x000e6e0000004200 */
[----:B--2---:R-:W-:Y:S07]  /*5270*/  HMMA.16816.F32.BF16 R96, R4, R14, R96 ;  /* 0x0000000e0460723c */ /* 0x004fee0000041860 */
[----:B------:R-:W-:Y:S01]  /*5280*/  FADD.FTZ R14, R120, R121 ;  /* 0x00000079780e7221 */ /* 0x000fe20000010000 */
[----:B------:R-:W-:Y:S01]  /*5290*/  HMMA.16816.F32.BF16 R112, R128, R114, RZ ;  /* 0x000000728070723c */ /* 0x000fe200000418ff */
[----:B------:R-:W2:Y:S02]  /*52a0*/  LDSM.16.MT88.4 R120, [R249+0x4900] ;  /* 0x00490000f978783b */ /* 0x000ea40000004200 */
[----:B------:R-:W-:-:S04]  /*52b0*/  FADD.FTZ R14, R119, R14 ;  /* 0x0000000e770e7221 */ /* 0x000fc80000010000 */
[----:B------:R-:W-:Y:S01]  /*52c0*/  FADD.FTZ R14, R116, R14 ;  /* 0x0000000e740e7221 */ /* 0x000fe20000010000 */
[----:B------:R-:W-:Y:S03]  /*52d0*/  HMMA.16816.F32.BF16 R28, R128, R32, RZ ;  /* 0x00000020801c723c */ /* 0x000fe600000418ff */
[----:B------:R-:W-:-:S04]  /*52e0*/  FADD.FTZ R173, R173, R14 ;  /* 0x0000000eadad7221 */ /* 0x000fc80000010000 */
[----:B------:R-:W-:Y:S01]  /*52f0*/  FADD.FTZ R173, R172, R173 ;  /* 0x000000adacad7221 */ /* 0x000fe20000010000 */
[----:B------:R-:W-:Y:S07]  /*5300*/  HMMA.16816.F32.BF16 R92, R4, R12, R92 ;  /* 0x0000000c045c723c */ /* 0x000fee000004185c */
[----:B------:R-:W-:Y:S01]  /*5310*/  FADD.FTZ R12, R118, R117 ;  /* 0x00000075760c7221 */ /* 0x000fe20000010000 */
[----:B------:R-:W-:Y:S01]  /*5320*/  HMMA.16816.F32.BF16 R32, R128, R34, RZ ;  /* 0x000000228020723c */ /* 0x000fe200000418ff */
[----:B------:R-:W-:-:S02]  /*5330*/  FFMA.FTZ R13, R126, c[0x0][0x2d0], -R174 ;  /* 0x0000b4007e0d7a23 */ /* 0x000fc400000108ae */
[----:B------:R-:W-:Y:S02]  /*5340*/  FADD.FTZ R175, R175, R12 ;  /* 0x0000000cafaf7221 */ /* 0x000fe40000010000 */
[----:B------:R-:W-:Y:S02]  /*5350*/  FFMA.FTZ R12, R127, c[0x0][0x2d0], -R174 ;  /* 0x0000b4007f0c7a23 */ /* 0x000fe400000108ae */
[----:B------:R-:W-:Y:S01]  /*5360*/  FADD.FTZ R176, R176, R175 ;  /* 0x000000afb0b07221 */ /* 0x000fe20000010000 */
[----:B-1----:R-:W-:Y:S03]  /*5370*/  HMMA.16816.F32.BF16 R100, R4, R8, R100 ;  /* 0x000000080464723c */ /* 0x002fe60000041864 */
[----:B------:R-:W-:-:S04]  /*5380*/  FADD.FTZ R176, R171, R176 ;  /* 0x000000b0abb07221 */ /* 0x000fc80000010000 */
[----:B------:R-:W-:Y:S01]  /*5390*/  FADD.FTZ R170, R170, R176 ;  /* 0x000000b0aaaa7221 */ /* 0x000fe20000010000 */
[----:B------:R-:W-:Y:S01]  /*53a0*/  HMMA.16816.F32.BF16 R104, R4, R10, R104 ;  /* 0x0000000a0468723c */ /* 0x000fe20000041868 */
[----:B------:R-:W1:Y:S02]  /*53b0*/  LDSM.16.MT88.4 R8, [R250+0x5100] ;  /* 0x00510000fa08783b */ /* 0x000e640000004200 */
[----:B------:R-:W-:-:S04]  /*53c0*/  FADD.FTZ R170, R3, R170 ;  /* 0x000000aa03aa7221 */ /* 0x000fc80000010000 */
[----:B------:R-:W-:Y:S01]  /*53d0*/  FADD.FTZ R156, R156, R170 ;  /* 0x000000aa9c9c7221 */ /* 0x000fe20000010000 */
[C---:B--2---:R-:W-:Y:S08]  /*53e0*/  HMMA.16816.F32.BF16 R116, R128.reuse, R120, RZ ;  /* 0x000000788074723c */ /* 0x044ff000000418ff */
        /* <DEDUP_REMOVED lines=8> */
[C---:B------:R-:W-:Y:S08]  /*5470*/  HMMA.16816.F32.BF16 R148, R128.reuse, R152, RZ ;  /* 0x000000988094723c */ /* 0x040ff000000418ff */
[----:B------:R-:W-:Y:S08]  /*5480*/  HMMA.16816.F32.BF16 R152, R128, R154, RZ ;  /* 0x0000009a8098723c */ /* 0x000ff000000418ff */
[----:B--2---:R-:W-:Y:S07]  /*5490*/  HMMA.16816.F32.BF16 R76, R4, R16, R76 ;  /* 0x00000010044c723c */ /* 0x004fee000004184c */
[--C-:B------:R-:W-:Y:S01]  /*54a0*/  FFMA.FTZ R17, R125, c[0x0][0x2d0], -R174.reuse ;  /* 0x0000b4007d117a23 */ /* 0x100fe200000108ae */
[----:B------:R-:W-:Y:S01]  /*54b0*/  HMMA.16816.F32.BF16 R140, R128, R144, RZ ;  /* 0x00000090808c723c */ /* 0x000fe200000418ff */
[----:B------:R-:W-:-:S04]  /*54c0*/  FFMA.FTZ R16, R124, c[0x0][0x2d0], -R174 ;  /* 0x0000b4007c107a23 */ /* 0x000fc800000108ae */
[----:B------:R-:W-:Y:S03]  /*54d0*/  MUFU.EX2 R17, R17 ;  /* 0x0000001100117308 */ /* 0x000fe60000000800 */
[----:B------:R-:W-:Y:S05]  /*54e0*/  HMMA.16816.F32.BF16 R68, R128, R72, RZ ;  /* 0x000000488044723c */ /* 0x000fea00000418ff */
[----:B------:R-:W-:Y:S03]  /*54f0*/  MUFU.EX2 R16, R16 ;  /* 0x0000001000107308 */ /* 0x000fe60000000800 */
[C---:B-1----:R-:W-:Y:S08]  /*5500*/  HMMA.16816.F32.BF16 R116, R4.reuse, R8, R116 ;  /* 0x000000080474723c */ /* 0x042ff00000041874 */
[----:B------:R-:W-:Y:S01]  /*5510*/  HMMA.16816.F32.BF16 R120, R4, R10, R120 ;  /* 0x0000000a0478723c */ /* 0x000fe20000041878 */
[----:B------:R-:W1:Y:S07]  /*5520*/  LDSM.16.MT88.4 R8, [R248+0x4900] ;  /* 0x00490000f808783b */ /* 0x000e6e0000004200 */
[C---:B------:R-:W-:Y:S08]  /*5530*/  HMMA.16816.F32.BF16 R144, R128.reuse, R146, RZ ;  /* 0x000000928090723c */ /* 0x040ff000000418ff */
[C---:B------:R-:W-:Y:S08]  /*5540*/  HMMA.16816.F32.BF16 R72, R128.reuse, R74, RZ ;  /* 0x0000004a8048723c */ /* 0x040ff000000418ff */
[----:B------:R-:W-:Y:S08]  /*5550*/  HMMA.16816.F32.BF16 R80, R128, R82, RZ ;  /* 0x000000528050723c */ /* 0x000ff000000418ff */
[C---:B------:R-:W-:Y:S08]  /*5560*/  HMMA.16816.F32.BF16 R148, R4.reuse, R20, R148 ;  /* 0x000000140494723c */ /* 0x040ff00000041894 */
[----:B------:R-:W-:Y:S01]  /*5570*/  HMMA.16816.F32.BF16 R152, R4, R22, R152 ;  /* 0x000000160498723c */ /* 0x000fe20000041898 */
[----:B------:R-:W2:Y:S07]  /*5580*/  LDSM.16.MT88.4 R20, [R252+0x3900] ;  /* 0x00390000fc14783b */ /* 0x000eae0000004200 */
[C---:B-1----:R-:W-:Y:S08]  /*5590*/  HMMA.16816.F32.BF16 R124, R128.reuse, R8, RZ ;  /* 0x00000008807c723c */ /* 0x042ff000000418ff */
[----:B------:R-:W-:Y:S01]  /*55a0*/  HMMA.16816.F32.BF16 R128, R128, R10, RZ ;  /* 0x0000000a8080723c */ /* 0x000fe200000418ff */
[----:B------:R-:W1:Y:S07]  /*55b0*/  LDSM.16.MT88.4 R8, [R248+0x5100] ;  /* 0x00510000f808783b */ /* 0x000e6e0000004200 */
[C---:B------:R-:W-:Y:S08]  /*55c0*/  HMMA.16816.F32.BF16 R140, R4.reuse, R24, R140 ;  /* 0x00000018048c723c */ /* 0x040ff0000004188c */
[C---:B------:R-:W-:Y:S08]  /*55d0*/  HMMA.16816.F32.BF16 R144, R4.reuse, R26, R144 ;  /* 0x0000001a0490723c */ /* 0x040ff00000041890 */
[C---:B------:R-:W-:Y:S07]  /*55e0*/  HMMA.16816.F32.BF16 R80, R4.reuse, R18, R80 ;  /* 0x000000120450723c */ /* 0x040fee0000041850 */
[--C-:B------:R-:W-:Y:S01]  /*55f0*/  FFMA.FTZ R18, R168, c[0x0][0x2d0], -R169.reuse ;  /* 0x0000b400a8127a23 */ /* 0x100fe200000108a9 */
[----:B--2---:R-:W-:Y:S01]  /*5600*/  HMMA.16816.F32.BF16 R68, R4, R20, R68 ;  /* 0x000000140444723c */ /* 0x004fe20000041844 */
[----:B------:R-:W-:-:S04]  /*5610*/  FFMA.FTZ R19, R159, c[0x0][0x2d0], -R169 ;  /* 0x0000b4009f137a23 */ /* 0x000fc800000108a9 */
[----:B------:R-:W2:Y:S02]  /*5620*/  MUFU.EX2 R18, R18 ;  /* 0x0000001200127308 */ /* 0x000ea40000000800 */
[--C-:B------:R-:W-:Y:S01]  /*5630*/  FFMA.FTZ R21, R158, c[0x0][0x2d0], -R169.reuse ;  /* 0x0000b4009e157a23 */ /* 0x100fe200000108a9 */
[----:B------:R-:W-:Y:S01]  /*5640*/  HMMA.16816.F32.BF16 R72, R4, R22, R72 ;  /* 0x000000160448723c */ /* 0x000fe20000041848 */
[----:B------:R-:W-:-:S04]  /*5650*/  FFMA.FTZ R20, R157, c[0x0][0x2d0], -R169 ;  /* 0x0000b4009d147a23 */ /* 0x000fc800000108a9 */
[----:B------:R-:W3:Y:S03]  /*5660*/  MUFU.EX2 R19, R19 ;  /* 0x0000001300137308 */ /* 0x000ee60000000800 */
[C---:B-1----:R-:W-:Y:S05]  /*5670*/  HMMA.16816.F32.BF16 R124, R4.reuse, R8, R124 ;  /* 0x00000008047c723c */ /* 0x042fea000004187c */
[----:B------:R-:W-:Y:S01]  /*5680*/  MUFU.EX2 R21, R21 ;  /* 0x0000001500157308 */ /* 0x000fe20000000800 */
[----:B--2---:R-:W-:Y:S02]  /*5690*/  FADD.FTZ R156, R18, R156 ;  /* 0x0000009c129c7221 */ /* 0x004fe40000010000 */
[----:B------:R-:W-:Y:S01]  /*56a0*/  HMMA.16816.F32.BF16 R128, R4, R10, R128 ;  /* 0x0000000a0480723c */ /* 0x000fe20000041880 */
[----:B------:R-:W1:Y:S04]  /*56b0*/  LDSM.16.MT88.4 R8, [R250+0x1100] ;  /* 0x00110000fa08783b */ /* 0x000e680000004200 */
[----:B------:R-:W2:Y:S01]  /*56c0*/  MUFU.EX2 R4, R12 ;  /* 0x0000000c00047308 */ /* 0x000ea20000000800 */
[----:B---3--:R-:W-:Y:S01]  /*56d0*/  FADD.FTZ R156, R19, R156 ;  /* 0x0000009c139c7221 */ /* 0x008fe20000010000 */
[----:B------:R-:W-:-:S06]  /*56e0*/  F2FP.BF16.PACK_AB R6, R16, R17 ;  /* 0x000000111006723e */ /* 0x000fcc00000010ff */
[----:B------:R3:W4:Y:S08]  /*56f0*/  MUFU.EX2 R5, R13 ;  /* 0x0000000d00057308 */ /* 0x0007300000000800 */
[----:B------:R-:W1:Y:S01]  /*5700*/  MUFU.EX2 R20, R20 ;  /* 0x0000001400147308 */ /* 0x000e620000000800 */
[----:B--2---:R-:W-:Y:S01]  /*5710*/  FADD.FTZ R3, R4, R173 ;  /* 0x000000ad04037221 */ /* 0x004fe20000010000 */
[----:B---3--:R-:W2:Y:S03]  /*5720*/  LDSM.16.MT88.4 R12, [R252+0x1100] ;  /* 0x00110000fc0c783b */ /* 0x008ea60000004200 */
[C---:B----4-:R-:W-:Y:S01]  /*5730*/  FADD.FTZ R3, R5.reuse, R3 ;  /* 0x0000000305037221 */ /* 0x050fe20000010000 */
[----:B------:R-:W-:-:S02]  /*5740*/  F2FP.BF16.PACK_AB R4, R5, R4 ;  /* 0x000000040504723e */ /* 0x000fc400000010ff */
[----:B------:R-:W-:Y:S01]  /*5750*/  F2FP.BF16.PACK_AB R5, R19, R18 ;  /* 0x000000121305723e */ /* 0x000fe200000010ff */
[----:B------:R-:W-:Y:S01]  /*5760*/  FADD.FTZ R3, R17, R3 ;  /* 0x0000000311037221 */ /* 0x000fe20000010000 */
[----:B-1----:R-:W-:Y:S01]  /*5770*/  F2FP.BF16.PACK_AB R7, R20, R21 ;  /* 0x000000151407723e */ /* 0x002fe200000010ff */
[----:B------:R-:W-:-:S06]  /*5780*/  FADD.FTZ R21, R21, R156 ;  /* 0x0000009c15157221 */ /* 0x000fcc0000010000 */
[C---:B------:R-:W-:Y:S08]  /*5790*/  HMMA.16816.F32.BF16 R140, R4.reuse, R8, R140 ;  /* 0x00000008048c723c */ /* 0x040ff0000004188c */
        /* <DEDUP_REMOVED lines=43> */
[C---:B--2---:R-:W-:Y:S08]  /*5a50*/  HMMA.16816.F32.BF16 R116, R4.reuse, R12, R116 ;  /* 0x0000000c0474723c */ /* 0x044ff00000041874 */
[----:B------:R-:W-:Y:S07]  /*5a60*/  HMMA.16816.F32.BF16 R120, R4, R14, R120 ;  /* 0x0000000e0478723c */ /* 0x000fee0000041878 */
[----:B------:R-:W-:-:S02]  /*5a70*/  FADD.FTZ R4, R16, R3 ;  /* 0x0000000310047221 */ /* 0x000fc40000010000 */
[----:B------:R-:W-:-:S03]  /*5a80*/  FADD.FTZ R3, R20, R21 ;  /* 0x0000001514037221 */ /* 0x000fc60000010000 */
[----:B------:R1:W-:Y:S04]  /*5a90*/  STL [R1+0x44], R4 ;  /* 0x0000440401007387 */ /* 0x0003e80000100800 */
[----:B------:R1:W-:Y:S01]  /*5aa0*/  STL [R1+0x40], R3 ;  /* 0x0000400301007387 */ /* 0x0003e20000100800 */
[----:B------:R-:W-:Y:S05]  /*5ab0*/  @P0 BRA `(.L_x_402) ;  /* 0x0000018000000947 */ /* 0x000fea0003800000 */
[----:B------:R-:W-:Y:S01]  /*5ac0*/  ISETP.LT.AND P0, PT, RZ, UR4, PT ;  /* 0x00000004ff007c0c */ /* 0x000fe2000bf01270 */
[----:B------:R-:W-:-:S12]  /*5ad0*/  UIADD3 UR26, UR4, -0x1, URZ ;  /* 0xffffffff041a7890 */ /* 0x000fd8000fffe03f */
[----:B------:R-:W-:Y:S05]  /*5ae0*/  @P0 BRA `(.L_x_403) ;  /* 0x000000a000000947 */ /* 0x000fea0003800000 */
[----:B------:R-:W-:Y:S02]  /*5af0*/  UMOV UR26, 0x1 ;  /* 0x00000001001a7882 */ /* 0x000fe40000000000 */
        /* <DEDUP_REMOVED lines=9> */
.L_x_403:
[----:B------:R-:W-:Y:S02]  /*5b90*/  UMOV UR5, 0x1 ;  /* 0x0000000100057882 */ /* 0x000fe40000000000 */
[----:B------:R-:W-:Y:S02]  /*5ba0*/  ULDC UR4, c[0x0][0x32c] ;  /* 0x0000cb0000047ab9 */ /* 0x000fe40000000800 */
[----:B------:R-:W-:-:S03]  /*5bb0*/  UISETP.NE.AND UP0, UPT, UR5, UR4, UPT ;  /* 0x000000040500728c */ /* 0x000fc6000bf05270 */
[----:B------:R-:W-:Y:S02]  /*5bc0*/  ULDC.64 UR4, c[0x0][0x330] ;  /* 0x0000cc0000047ab9 */ /* 0x000fe40000000a00 */
[----:B------:R-:W-:-:S07]  /*5bd0*/  UIMAD.WIDE.U32 UR28, UR26, UR4, URZ ;  /* 0x000000041a1c72a5 */ /* 0x000fce000f8e003f */
[----:B------:R-:W-:Y:S02]  /*5be0*/  @UP0 UMOV UR27, UR29 ;  /* 0x0000001d001b0c82 */ /* 0x000fe40008000000 */
[----:B------:R-:W-:Y:S02]  /*5bf0*/  @UP0 USHF.R.U32.HI UR26, URZ, UR5, UR27 ;  /* 0x000000053f1a0299 */ /* 0x000fe4000801161b */
.L_x_404:
[----:B------:R-:W-:Y:S02]  /*5c00*/  ULDC UR4, c[0x0][0x32c] ;  /* 0x0000cb0000047ab9 */ /* 0x000fe40000000800 */
[----:B------:R-:W-:-:S04]  /*5c10*/  UIMAD UR4, UR26, UR4, UR4 ;  /* 0x000000041a0472a4 */ /* 0x000fc8000f8e0204 */
[----:B------:R-:W-:-:S04]  /*5c20*/  UISETP.LT.AND UP0, UPT, UR25, UR4, UPT ;  /* 0x000000041900728c */ /* 0x000fc8000bf01270 */
[----:B------:R-:W-:-:S04]  /*5c30*/  USEL UR25, UR25, UR4, UP0 ;  /* 0x0000000419197287 */ /* 0x000fc80008000000 */
.L_x_402:
[----:B------:R-:W-:-:S04]  /*5c40*/  UIMAD.WIDE UR4, UR25, 0x2aaaaaab, URZ ;  /* 0x2aaaaaab190478a5 */ /* 0x000fc8000f8e023f */
[----:B------:R-:W-:-:S04]  /*5c50*/  USHF.R.U32.HI UR4, URZ, 0x1f, UR5 ;  /* 0x0000001f3f047899 */ /* 0x000fc80008011605 */
[----:B------:R-:W-:-:S04]  /*5c60*/  ULEA.HI.SX32 UR4, UR5, UR4, 0x1d ;  /* 0x0000000405047291 */ /* 0x000fc8000f8fea3f */
[----:B------:R-:W-:-:S04]  /*5c70*/  UISETP.LT.AND UP0, UPT, UR8, UR4, UPT ;  /* 0x000000040800728c */ /* 0x000fc8000bf01270 */
[----:B------:R-:W-:-:S04]  /*5c80*/  USEL UR4, UR8, UR4, !UP0 ;  /* 0x0000000408047287 */ /* 0x000fc8000c000000 */
[----:B------:R-:W-:-:S06]  /*5c90*/  UISETP.GE.AND UP0, UPT, UR24, UR4, UPT ;  /* 0x000000041800728c */ /* 0x000fcc000bf06270 */
[----:B------:R-:W-:-:S13]  /*5ca0*/  PLOP3.LUT P0, PT, PT, PT, UP0, 0x40, 0x0 ;  /* 0x000000000000781c */ /* 0x000fda0003f0e808 */
[----:B------:R-:W-:Y:S05]  /*5cb0*/  @P0 BRA `(.L_x_405) ;  /* 0x00003f8000000947 */ /* 0x000fea0003800000 */
[----:B------:R-:W2:Y:S04]  /*5cc0*/  LDL R5, [R1+0x24] ;  /* 0x0000240001057983 */ /* 0x000ea80000100800 */
[----:B-1----:R-:W3:Y:S04]  /*5cd0*/  LDL R4, [R1+0x30] ;  /* 0x0000300001047983 */ /* 0x002ee80000100800 */
[----:B------:R-:W4:Y:S04]  /*5ce0*/  LDL R3, [R1+0x18] ;  /* 0x0000180001037983 */ /* 0x000f280000100800 */
[----:B------:R-:W5:Y:S01]  /*5cf0*/  LDL R7, [R1+0x3c] ;  /* 0x00003c0001077983 */ /* 0x000f620000100800 */
[----:B------:R-:W-:Y:S01]  /*5d00*/  MOV R156, R2 ;  /* 0x00000002009c7202 */ /* 0x000fe20000000f00 */
[----:B------:R-:W-:Y:S01]  /*5d10*/  UMOV UR5, UR24 ;  /* 0x0000001800057c82 */ /* 0x000fe20008000000 */
[----:B--2---:R-:W-:Y:S01]  /*5d20*/  IMAD.MOV.U32 R6, RZ, RZ, R5 ;  /* 0x000000ffff067224 */ /* 0x004fe200078e0005 */
[----:B---3--:R-:W-:Y:S01]  /*5d30*/  MOV R5, R4 ;  /* 0x0000000400057202 */ /* 0x008fe20000000f00 */
[----:B----4-:R-:W-:-:S02]  /*5d40*/  IMAD.MOV.U32 R4, RZ, RZ, R3 ;  /* 0x000000ffff047224 */ /* 0x010fc400078e0003 */
[----:B------:R-:W-:Y:S01]  /*5d50*/  IMAD.MOV.U32 R3, RZ, RZ, R0 ;  /* 0x000000ffff037224 */ /* 0x000fe200078e0000 */
[C---:B-----5:R-:W-:Y:S02]  /*5d60*/  SHF.L.U64.HI R0, R6.reuse, 0x1, R7 ;  /* 0x0000000106007819 */ /* 0x060fe40000010207 */
[----:B------:R-:W-:Y:S02]  /*5d70*/  SHF.L.U32 R6, R6, 0x1, RZ ;  /* 0x0000000106067819 */ /* 0x000fe400000006ff */
[C---:B------:R-:W-:Y:S01]  /*5d80*/  SHF.L.U64.HI R2, R4.reuse, 0x1, R5 ;  /* 0x0000000104027819 */ /* 0x040fe20000010205 */
[----:B------:R1:W-:Y:S04]  /*5d90*/  STL [R1+0x48], R0 ;  /* 0x0000480001007387 */ /* 0x0003e80000100800 */
[----:B------:R2:W-:Y:S04]  /*5da0*/  STL [R1+0x4c], R6 ;  /* 0x00004c0601007387 */ /* 0x0005e80000100800 */
[----:B------:R2:W-:Y:S01]  /*5db0*/  STL [R1+0x50], R2 ;  /* 0x0000500201007387 */ /* 0x0005e20000100800 */
[----:B-1----:R-:W-:-:S05]  /*5dc0*/  IMAD.SHL.U32 R0, R4, 0x2, RZ ;  /* 0x0000000204007824 */ /* 0x002fca00078e00ff */
[----:B------:R2:W-:Y:S02]  /*5dd0*/  STL [R1+0x54], R0 ;  /* 0x0000540001007387 */ /* 0x0005e40000100800 */
.L_x_418:
[----:B--2---:R-:W2:Y:S01]  /*5de0*/  LDL R2, [R1+0x4] ;  /* 0x0000040001027983 */ /* 0x004ea20000100800 */
[----:B------:R-:W-:Y:S04]  /*5df0*/  DEPBAR.LE SB0, 0x0 ;  /* 0x000080000000791a */ /* 0x000fe80000000000 */
[----:B------:R-:W3:Y:S01]  /*5e00*/  LDL R0, [R1] ;  /* 0x0000000001007983 */ /* 0x000ee20000100800 */
[----:B------:R-:W-:Y:S03]  /*5e10*/  UISETP.GT.AND UP0, UPT, UR8, UR5, UPT ;  /* 0x000000050800728c */ /* 0x000fe6000bf04270 */
[----:B------:R-:W-:Y:S03]  /*5e20*/  BAR.SYNC.DEFER_BLOCKING 0x0 ;  /* 0x0000000000007b1d */ /* 0x000fe60000010000 */
[----:B------:R-:W-:Y:S03]  /*5e30*/  PLOP3.LUT P0, PT, PT, PT, UP0, 0x80, 0x0 ;  /* 0x000000000000781c */ /* 0x000fe60003f0f008 */
[----:B------:R1:W4:Y:S04]  /*5e40*/  LDSM.16.M88.4 R172, [R247] ;  /* 0x00000000f7ac783b */ /* 0x0003280000000200 */
[----:B------:R1:W1:Y:S04]  /*5e50*/  LDSM.16.M88.4 R176, [R246] ;  /* 0x00000000f6b0783b */ /* 0x0002680000000200 */
[----:B--2---:R2:W1:Y:S04]  /*5e60*/  LDSM.16.M88.4 R8, [R2+0x10100] ;  /* 0x010100000208783b */ /* 0x0044680000000200 */
[----:B------:R2:W1:Y:S04]  /*5e70*/  LDSM.16.M88.4 R16, [R2+0x10900] ;  /* 0x010900000210783b */ /* 0x0004680000000200 */
[----:B------:R2:W1:Y:S04]  /*5e80*/  LDSM.16.M88.4 R24, [R2+0x11100] ;  /* 0x011100000218783b */ /* 0x0004680000000200 */
[----:B---3--:R2:W3:Y:S01]  /*5e90*/  LDSM.16.M88.4 R168, [R0] ;  /* 0x0000000000a8783b */ /* 0x0084e20000000200 */
[----:B------:R-:W-:-:S05]  /*5ea0*/  @P0 BRA `(.L_x_406) ;  /* 0x000004b000000947 */ /* 0x000fca0003800000 */
[----:B--2-4-:R-:W2:Y:S01]  /*5eb0*/  LDL R0, [R1+0xc] ;  /* 0x00000c0001007983 */ /* 0x014ea20000100800 */
[----:B------:R-:W-:Y:S03]  /*5ec0*/  BSSY B0, `(.L_x_406) ;  /* 0x0000049000007945 */ /* 0x000fe60003800000 */
[----:B------:R-:W4:Y:S04]  /*5ed0*/  LDL R12, [R1+0x8] ;  /* 0x00000800010c7983 */ /* 0x000f280000100800 */
[----:B------:R-:W5:Y:S04]  /*5ee0*/  LDL R7, [R1+0x24] ;  /* 0x0000240001077983 */ /* 0x000f680000100800 */
[----:B---3--:R-:W3:Y:S04]  /*5ef0*/  LDL R158, [R1+0x4c] ;  /* 0x00004c00019e7983 */ /* 0x008ee80000100800 */
        /* <DEDUP_REMOVED lines=8> */
[----:B--2---:R-:W-:Y:S01]  /*5f80*/  IMAD.WIDE.U32 R4, R0, c[0x0][0x208], RZ ;  /* 0x0000820000047a25 */ /* 0x004fe200078e00ff */
[----:B------:R-:W-:Y:S05]  /*5f90*/  SHF.R.S32.HI R2, RZ, 0x1f, R0 ;  /* 0x0000001fff027819 */ /* 0x000fea0000011400 */
[----:B------:R-:W-:Y:S01]  /*5fa0*/  IMAD R2, R2, c[0x0][0x208], RZ ;  /* 0x0000820002027a24 */ /* 0x000fe200078e02ff */
[----:B-----5:R-:W-:Y:S03]  /*5fb0*/  ISETP.GE.AND P1, PT, R7, c[0x0][0x1d4], PT ;  /* 0x0000750007007a0c */ /* 0x020fe60003f26270 */
[----:B------:R-:W-:Y:S01]  /*5fc0*/  IMAD R2, R0, c[0x0][0x20c], R2 ;  /* 0x0000830000027a24 */ /* 0x000fe200078e0202 */
[----:B----4-:R-:W-:Y:S03]  /*5fd0*/  SHF.R.S32.HI R0, RZ, 0x1f, R12 ;  /* 0x0000001fff007819 */ /* 0x010fe6000001140c */
[----:B------:R-:W-:Y:S02]  /*5fe0*/  IMAD.IADD R5, R5, 0x1, R2 ;  /* 0x0000000105057824 */ /* 0x000fe400078e0202 */
[----:B------:R-:W-:Y:S02]  /*5ff0*/  IMAD R0, R0, c[0x0][0x218], RZ ;  /* 0x0000860000007a24 */ /* 0x000fe400078e02ff */
[C---:B------:R-:W-:Y:S04]  /*6000*/  IMAD.WIDE.U32 R4, R12.reuse, c[0x0][0x218], R4 ;  /* 0x000086000c047a25 */ /* 0x040fe800078e0004 */
[----:B------:R-:W-:Y:S01]  /*6010*/  IMAD R0, R12, c[0x0][0x21c], R0 ;  /* 0x000087000c007a24 */ /* 0x000fe200078e0200 */
[----:B------:R-:W-:Y:S04]  /*6020*/  IADD3 R15, P0, R4, UR14, RZ ;  /* 0x0000000e040f7c10 */ /* 0x000fe8000ff1e0ff */
[----:B------:R-:W-:Y:S02]  /*6030*/  IADD3.X R4, R5, UR16, R0, P0, !PT ;  /* 0x0000001005047c10 */ /* 0x000fe400087fe400 */
[C---:B------:R-:W-:Y:S04]  /*6040*/  LEA R0, P0, R15.reuse, c[0x0][0x1f8], 0x1 ;  /* 0x00007e000f007a11 */ /* 0x040fe800078008ff */
[----:B------:R-:W-:Y:S01]  /*6050*/  LEA.HI.X R15, R15, c[0x0][0x1fc], R4, 0x1, P0 ;  /* 0x00007f000f0f7a11 */ /* 0x000fe200000f0c04 */
[----:B------:R-:W2:Y:S01]  /*6060*/  SHFL.IDX PT, R12, R0, RZ, 0x181f ;  /* 0x00181fff000c7589 */ /* 0x000ea200000e0000 */
[----:B---3--:R-:W-:Y:S03]  /*6070*/  SHF.L.U64.HI R2, R6, 0x1, R20 ;  /* 0x0000000106027819 */ /* 0x008fe60000010214 */
[----:B------:R-:W3:Y:S01]  /*6080*/  SHFL.IDX PT, R7, R15, RZ, 0x181f ;  /* 0x00181fff0f077589 */ /* 0x000ee200000e0000 */
[C---:B--2---:R-:W-:Y:S05]  /*6090*/  IADD3 R4, P0, R12.reuse, R158, RZ ;  /* 0x0000009e0c047210 */ /* 0x044fea0007f1e0ff */
[C---:B---3--:R-:W-:Y:S05]  /*60a0*/  IMAD.X R5, R7.reuse, 0x1, R157, P0 ;  /* 0x0000000107057824 */ /* 0x048fea00000e069d */
[----:B------:R-:W-:Y:S01]  /*60b0*/  @!PT LDS RZ, [RZ] ;  /* 0x00000000fffff984 */ /* 0x000fe20000000800 */
[----:B------:R2:W-:Y:S02]  /*60c0*/  LDGSTS.E.BYPASS.LTC128B.128 [R14+0x100], [R4.64], !P1 ;  /* 0x00100000040e7fae */ /* 0x0005e4000c901d56 */
[----:B--2---:R-:W-:Y:S02]  /*60d0*/  IADD3 R4, P0, R12, R22, RZ ;  /* 0x000000160c047210 */ /* 0x004fe40007f1e0ff */
[----:B------:R-:W2:Y:S03]  /*60e0*/  S2R R22, SR_TID.X ;  /* 0x0000000000167919 */ /* 0x000ea60000002100 */
[----:B------:R-:W-:Y:S05]  /*60f0*/  IMAD.X R5, R7, 0x1, R21, P0 ;  /* 0x0000000107057824 */ /* 0x000fea00000e0615 */
[----:B------:R3:W-:Y:S01]  /*6100*/  LDGSTS.E.BYPASS.LTC128B.128 [R14+0x1900], [R4.64], !P6 ;  /* 0x01900000040e7fae */ /* 0x0007e2000f101d56 */
[----:B--2---:R-:W-:Y:S01]  /*6110*/  ISETP.GT.AND P1, PT, R22, 0x7f, PT ;  /* 0x0000007f1600780c */ /* 0x004fe20003f24270 */
[----:B---3--:R-:W-:Y:S01]  /*6120*/  IMAD.SHL.U32 R4, R6, 0x2, RZ ;  /* 0x0000000206047824 */ /* 0x008fe200078e00ff */
[C---:B------:R-:W-:Y:S01]  /*6130*/  SHF.L.U64.HI R5, R13.reuse, 0x1, R23 ;  /* 0x000000010d057819 */ /* 0x040fe20000010217 */
[----:B------:R-:W-:Y:S03]  /*6140*/  IMAD.SHL.U32 R6, R13, 0x2, RZ ;  /* 0x000000020d067824 */ /* 0x000fe600078e00ff */
[C---:B------:R-:W-:Y:S05]  /*6150*/  IADD3 R20, P0, R12.reuse, R4, RZ ;  /* 0x000000040c147210 */ /* 0x040fea0007f1e0ff */
[C---:B------:R-:W-:Y:S01]  /*6160*/  IMAD.X R21, R7.reuse, 0x1, R2, P0 ;  /* 0x0000000107157824 */ /* 0x040fe200000e0602 */
[----:B------:R-:W-:Y:S04]  /*6170*/  IADD3 R12, P0, R12, R6, RZ ;  /* 0x000000060c0c7210 */ /* 0x000fe80007f1e0ff */
[----:B------:R2:W-:Y:S01]  /*6180*/  LDGSTS.E.BYPASS.LTC128B.128 [R14+0x3100], [R20.64], !P5 ;  /* 0x03100000140e7fae */ /* 0x0005e2000e901d56 */
[----:B------:R-:W-:Y:S05]  /*6190*/  IMAD.X R13, R7, 0x1, R5, P0 ;  /* 0x00000001070d7824 */ /* 0x000fea00000e0605 */
[----:B------:R2:W-:Y:S01]  /*61a0*/  LDGSTS.E.BYPASS.LTC128B.128 [R14+0x4900], [R12.64], !P4 ;  /* 0x049000000c0e7fae */ /* 0x0005e2000e101d56 */
[----:B------:R-:W-:-:S05]  /*61b0*/  @P1 BRA `(.L_x_407) ;  /* 0x0000019000001947 */ /* 0x000fca0003800000 */
[----:B------:R-:W-:-:S05]  /*61c0*/  BRA.DIV ~URZ, `(.L_x_408) ;  /* 0x0000dac27f007947 */ /* 0x000fca000b800000 */
[----:B------:R3:W4:Y:S04]  /*61d0*/  SHFL.IDX PT, R7, R15, 0x1, 0x181f ;  /* 0x00381f000f077f89 */ /* 0x00072800000e0000 */
[----:B--2---:R3:W2:Y:S02]  /*61e0*/  SHFL.IDX PT, R13, R0, 0x1, 0x181f ;  /* 0x00381f00000d7f89 */ /* 0x0046a400000e0000 */
.L_x_446:
[----:B---3--:R-:W3:Y:S04]  /*61f0*/  LDL R15, [R1+0x24] ;  /* 0x00002400010f7983 */ /* 0x008ee80000100800 */
[----:B------:R-:W5:Y:S04]  /*6200*/  LDL R14, [R1+0x4c] ;  /* 0x00004c00010e7983 */ /* 0x000f680000100800 */
[----:B----4-:R-:W4:Y:S04]  /*6210*/  LDL R21, [R1+0x48] ;  /* 0x0000480001157983 */ /* 0x010f280000100800 */
[----:B--2---:R-:W2:Y:S04]  /*6220*/  LDL R0, [R1+0x1c] ;  /* 0x00001c0001007983 */ /* 0x004ea80000100800 */
[----:B------:R-:W2:Y:S04]  /*6230*/  LDL R20, [R1+0x54] ;  /* 0x0000540001147983 */ /* 0x000ea80000100800 */
[----:B------:R-:W2:Y:S01]  /*6240*/  LDL R12, [R1+0x50] ;  /* 0x00005000010c7983 */ /* 0x000ea20000100800 */
[----:B---3--:R-:W-:Y:S02]  /*6250*/  ISETP.GE.AND P1, PT, R15, c[0x0][0x1d4], PT ;  /* 0x000075000f007a0c */ /* 0x008fe40003f26270 */
[----:B-----5:R-:W-:Y:S05]  /*6260*/  IADD3 R14, P0, R13, R14, RZ ;  /* 0x0000000e0d0e7210 */ /* 0x020fea0007f1e0ff */
[----:B----4-:R-:W-:Y:S06]  /*6270*/  IMAD.X R15, R7, 0x1, R21, P0 ;  /* 0x00000001070f7824 */ /* 0x010fec00000e0615 */
[----:B------:R-:W-:Y:S01]  /*6280*/  @!PT LDS RZ, [RZ] ;  /* 0x00000000fffff984 */ /* 0x000fe20000000800 */
[----:B------:R-:W-:Y:S01]  /*6290*/  @!PT LDS RZ, [RZ] ;  /* 0x00000000fffff984 */ /* 0x000fe20000000800 */
[----:B------:R-:W-:Y:S01]  /*62a0*/  @!PT LDS RZ, [RZ] ;  /* 0x00000000fffff984 */ /* 0x000fe20000000800 */
[----:B--2---:R2:W-:Y:S02]  /*62b0*/  LDGSTS.E.BYPASS.LTC128B.128 [R0+0x1100], [R14.64], !P1 ;  /* 0x011000000e007fae */ /* 0x0045e4000c901d56 */
[----:B--2---:R-:W-:Y:S05]  /*62c0*/  IADD3 R14, P0, R13, R20, RZ ;  /* 0x000000140d0e7210 */ /* 0x004fea0007f1e0ff */
[----:B------:R-:W-:Y:S01]  /*62d0*/  IMAD.X R15, R7, 0x1, R12, P0 ;  /* 0x00000001070f7824 */ /* 0x000fe200000e060c */
[----:B------:R-:W-:Y:S04]  /*62e0*/  IADD3 R20, P0, R13, R4, RZ ;  /* 0x000000040d147210 */ /* 0x000fe80007f1e0ff */
[----:B------:R2:W-:Y:S01]  /*62f0*/  LDGSTS.E.BYPASS.LTC128B.128 [R0+0x2900], [R14.64], !P6 ;  /* 0x029000000e007fae */ /* 0x0005e2000f101d56 */
[----:B------:R-:W-:Y:S01]  /*6300*/  IMAD.X R21, R7, 0x1, R2, P0 ;  /* 0x0000000107157824 */ /* 0x000fe200000e0602 */
[----:B------:R-:W-:Y:S04]  /*6310*/  IADD3 R6, P0, R13, R6, RZ ;  /* 0x000000060d067210 */ /* 0x000fe80007f1e0ff */
[----:B------:R2:W-:Y:S01]  /*6320*/  LDGSTS.E.BYPASS.LTC128B.128 [R0+0x4100], [R20.64], !P5 ;  /* 0x0410000014007fae */ /* 0x0005e2000e901d56 */
[----:B------:R-:W-:Y:S05]  /*6330*/  IMAD.X R7, R7, 0x1, R5, P0 ;  /* 0x0000000107077824 */ /* 0x000fea00000e0605 */
[----:B------:R2:W-:Y:S03]  /*6340*/  LDGSTS.E.BYPASS.LTC128B.128 [R0+0x5900], [R6.64], !P4 ;  /* 0x0590000006007fae */ /* 0x0005e6000e101d56 */
.L_x_407:
[----:B------:R-:W-:Y:S05]  /*6350*/  BSYNC B0 ;  /* 0x0000000000007941 */ /* 0x000fea0003800000 */
.L_x_406:
[----:B--2-4-:R-:W2:Y:S04]  /*6360*/  LDL R0, [R1+0x4] ;  /* 0x0000040001007983 */ /* 0x014ea80000100800 */
[----:B------:R-:W0:Y:S01]  /*6370*/  LDGDEPBAR ;  /* 0x00000000000079af */ /* 0x000e220000000000 */
[----:B------:R-:W-:Y:S01]  /*6380*/  WARPSYNC 0xffffffff ;  /* 0xffffffff00007948 */ /* 0x000fe20003800000 */
[C---:B-1----:R-:W-:Y:S01]  /*6390*/  HMMA.16816.F32.BF16 R4, R160.reuse, R8, RZ ;  /* 0x00000008a004723c */ /* 0x042fe200000418ff */
[----:B------:R-:W-:Y:S06]  /*63a0*/  UISETP.GT.AND UP0, UPT, UR5, UR8, UPT ;  /* 0x000000080500728c */ /* 0x000fec000bf04270 */
[----:B------:R-:W-:Y:S01]  /*63b0*/  PLOP3.LUT P0, PT, PT, PT, UP0, 0x40, 0x0 ;  /* 0x000000000000781c */ /* 0x000fe20003f0e808 */
[C---:B------:R-:W-:Y:S08]  /*63c0*/  HMMA.16816.F32.BF16 R8, R160.reuse, R10, RZ ;  /* 0x0000000aa008723c */ /* 0x040ff000000418ff */
[C---:B------:R-:W-:Y:S08]  /*63d0*/  HMMA.16816.F32.BF16 R12, R160.reuse, R16, RZ ;  /* 0x00000010a00c723c */ /* 0x040ff000000418ff */
[C---:B------:R-:W-:Y:S08]  /*63e0*/  HMMA.16816.F32.BF16 R16, R160.reuse, R18, RZ ;  /* 0x00000012a010723c */ /* 0x040ff000000418ff */
[C---:B------:R-:W-:Y:S08]  /*63f0*/  HMMA.16816.F32.BF16 R20, R160.reuse, R24, RZ ;  /* 0x00000018a014723c */ /* 0x040ff000000418ff */
[----:B------:R-:W-:Y:S08]  /*6400*/  HMMA.16816.F32.BF16 R24, R160, R26, RZ ;  /* 0x0000001aa018723c */ /* 0x000ff000000418ff */
[C---:B---3--:R-:W-:Y:S08]  /*6410*/  HMMA.16816.F32.BF16 R4, R164.reuse, R168, R4 ;  /* 0x000000a8a404723c */ /* 0x048ff00000041804 */
[C---:B------:R-:W-:Y:S01]  /*6420*/  HMMA.16816.F32.BF16 R8, R164.reuse, R170, R8 ;  /* 0x000000aaa408723c */ /* 0x040fe20000041808 */
[----:B------:R-:W1:Y:S07]  /*6430*/  LDSM.16.M88.4 R168, [R251+0x10100] ;  /* 0x01010000fba8783b */ /* 0x000e6e0000000200 */
[C---:B------:R-:W-:Y:S08]  /*6440*/  HMMA.16816.F32.BF16 R12, R164.reuse, R172, R12 ;  /* 0x000000aca40c723c */ /* 0x040ff0000004180c */
[C---:B------:R-:W-:Y:S01]  /*6450*/  HMMA.16816.F32.BF16 R16, R164.reuse, R174, R16 ;  /* 0x000000aea410723c */ /* 0x040fe20000041810 */
[----:B------:R-:W3:Y:S07]  /*6460*/  LDSM.16.M88.4 R172, [R251+0x10900] ;  /* 0x01090000fbac783b */ /* 0x000eee0000000200 */
[C---:B------:R-:W-:Y:S08]  /*6470*/  HMMA.16816.F32.BF16 R20, R164.reuse, R176, R20 ;  /* 0x000000b0a414723c */ /* 0x040ff00000041814 */
[----:B------:R-:W-:Y:S08]  /*6480*/  HMMA.16816.F32.BF16 R24, R164, R178, R24 ;  /* 0x000000b2a418723c */ /* 0x000ff00000041818 */
[C---:B-1----:R-:W-:Y:S08]  /*6490*/  HMMA.16816.F32.BF16 R4, R180.reuse, R168, R4 ;  /* 0x000000a8b404723c */ /* 0x042ff00000041804 */
[C---:B------:R-:W-:Y:S01]  /*64a0*/  HMMA.16816.F32.BF16 R8, R180.reuse, R170, R8 ;  /* 0x000000aab408723c */ /* 0x040fe20000041808 */
[----:B------:R-:W1:Y:S07]  /*64b0*/  LDSM.16.M88.4 R168, [R251+0x11100] ;  /* 0x01110000fba8783b */ /* 0x000e6e0000000200 */
[C---:B---3--:R-:W-:Y:S08]  /*64c0*/  HMMA.16816.F32.BF16 R12, R180.reuse, R172, R12 ;  /* 0x000000acb40c723c */ /* 0x048ff0000004180c */
[C---:B------:R-:W-:Y:S01]  /*64d0*/  HMMA.16816.F32.BF16 R16, R180.reuse, R174, R16 ;  /* 0x000000aeb410723c */ /* 0x040fe20000041810 */
[----:B------:R-:W3:Y:S07]  /*64e0*/  LDSM.16.M88.4 R172, [R245] ;  /* 0x00000000f5ac783b */ /* 0x000eee0000000200 */
[C---:B-1----:R-:W-:Y:S08]  /*64f0*/  HMMA.16816.F32.BF16 R20, R180.reuse, R168, R20 ;  /* 0x000000a8b414723c */ /* 0x042ff00000041814 */
[----:B------:R-:W-:Y:S01]  /*6500*/  HMMA.16816.F32.BF16 R24, R180, R170, R24 ;  /* 0x000000aab418723c */ /* 0x000fe20000041818 */
[----:B------:R-:W1:Y:S07]  /*6510*/  LDSM.16.M88.4 R168, [R245+0x800] ;  /* 0x00080000f5a8783b */ /* 0x000e6e0000000200 */
[C---:B---3--:R-:W-:Y:S08]  /*6520*/  HMMA.16816.F32.BF16 R4, R184.reuse, R172, R4 ;  /* 0x000000acb804723c */ /* 0x048ff00000041804 */
[C---:B------:R-:W-:Y:S01]  /*6530*/  HMMA.16816.F32.BF16 R8, R184.reuse, R174, R8 ;  /* 0x000000aeb808723c */ /* 0x040fe20000041808 */
[----:B------:R-:W3:Y:S07]  /*6540*/  LDSM.16.M88.4 R172, [R245+0x1000] ;  /* 0x00100000f5ac783b */ /* 0x000eee0000000200 */
[C---:B-1----:R-:W-:Y:S08]  /*6550*/  HMMA.16816.F32.BF16 R12, R184.reuse, R168, R12 ;  /* 0x000000a8b80c723c */ /* 0x042ff0000004180c */
[C---:B------:R-:W-:Y:S08]  /*6560*/  HMMA.16816.F32.BF16 R16, R184.reuse, R170, R16 ;  /* 0x000000aab810723c */ /* 0x040ff00000041810 */
[C---:B---3--:R-:W-:Y:S08]  /*6570*/  HMMA.16816.F32.BF16 R20, R184.reuse, R172, R20 ;  /* 0x000000acb814723c */ /* 0x048ff00000041814 */
[----:B------:R-:W-:Y:S01]  /*6580*/  HMMA.16816.F32.BF16 R24, R184, R174, R24 ;  /* 0x000000aeb818723c */ /* 0x000fe20000041818 */
[----:B--2---:R-:W1:Y:S08]  /*6590*/  LDSM.16.M88.4 R168, [R0+0x11900] ;  /* 0x0119000000a8783b */ /* 0x004e700000000200 */
[----:B------:R-:W2:Y:S01]  /*65a0*/  LDSM.16.M88.4 R172, [R0+0x12100] ;  /* 0x0121000000ac783b */ /* 0x000ea20000000200 */
        /* <DEDUP_REMOVED lines=8> */
[----:B------:R-:W1:Y:S07]  /*6630*/  LDSM.16.M88.4 R168, [R243] ;  /* 0x00000000f3a8783b */ /* 0x000e6e0000000200 */
[C---:B--2---:R-:W-:Y:S08]  /*6640*/  HMMA.16816.F32.BF16 R4, R192.reuse, R172, R4 ;  /* 0x000000acc004723c */ /* 0x044ff00000041804 */
[C---:B------:R-:W-:Y:S01]  /*6650*/  HMMA.16816.F32.BF16 R8, R192.reuse, R174, R8 ;  /* 0x000000aec008723c */ /* 0x040fe20000041808 */
[----:B------:R-:W2:Y:S07]  /*6660*/  LDSM.16.M88.4 R172, [R242] ;  /* 0x00000000f2ac783b */ /* 0x000eae0000000200 */
        /* <DEDUP_REMOVED lines=88> */
[C---:B------:R-:W-:Y:S11]  /*6bf0*/  HMMA.16816.F32.BF16 R8, R232.reuse, R174, R8 ;  /* 0x000000aee808723c */ /* 0x040ff60000041808 */
[----:B------:R-:W-:Y:S05]  /*6c00*/  @!UPT UIADD3 URZ, URZ, URZ, URZ ;  /* 0x0000003f3f3ff290 */ /* 0x000fea000fffe03f */
[----:B------:R-:W-:Y:S02]  /*6c10*/  FMUL.FTZ R6, R6, c[0x0][0x320] ;  /* 0x0000c80006067a20 */ /* 0x000fe40000410000 */
[----:B------:R-:W-:Y:S02]  /*6c20*/  FMUL.FTZ R7, R7, c[0x0][0x320] ;  /* 0x0000c80007077a20 */ /* 0x000fe40000410000 */
[----:B------:R-:W2:Y:S01]  /*6c30*/  MUFU.TANH R158, R6 ;  /* 0x00000006009e7308 */ /* 0x000ea20000002400 */
[----:B------:R-:W-:Y:S02]  /*6c40*/  FMUL.FTZ R0, R4, c[0x0][0x320] ;  /* 0x0000c80004007a20 */ /* 0x000fe40000410000 */
[----:B------:R-:W-:Y:S02]  /*6c50*/  FMUL.FTZ R2, R5, c[0x0][0x320] ;  /* 0x0000c80005027a20 */ /* 0x000fe40000410000 */
[----:B------:R-:W-:Y:S01]  /*6c60*/  FMUL.FTZ R9, R9, c[0x0][0x320] ;  /* 0x0000c80009097a20 */ /* 0x000fe20000410000 */
[C---:B-1----:R-:W-:Y:S03]  /*6c70*/  HMMA.16816.F32.BF16 R12, R232.reuse, R168, R12 ;  /* 0x000000a8e80c723c */ /* 0x042fe6000004180c */
[----:B------:R-:W-:Y:S01]  /*6c80*/  FMUL.FTZ R11, R11, c[0x0][0x320] ;  /* 0x0000c8000b0b7a20 */ /* 0x000fe20000410000 */
[----:B------:R1:W3:Y:S01]  /*6c90*/  MUFU.TANH R157, R7 ;  /* 0x00000007009d7308 */ /* 0x0002e20000002400 */
[----:B------:R-:W-:Y:S02]  /*6ca0*/  FMUL.FTZ R8, R8, c[0x0][0x320] ;  /* 0x0000c80008087a20 */ /* 0x000fe40000410000 */
[----:B------:R-:W-:Y:S01]  /*6cb0*/  FMUL.FTZ R10, R10, c[0x0][0x320] ;  /* 0x0000c8000a0a7a20 */ /* 0x000fe20000410000 */
[C---:B------:R-:W-:Y:S06]  /*6cc0*/  HMMA.16816.F32.BF16 R16, R232.reuse, R170, R16 ;  /* 0x000000aae810723c */ /* 0x040fec0000041810 */
[----:B------:R4:W2:Y:S10]  /*6cd0*/  MUFU.TANH R159, R9 ;  /* 0x00000009009f7308 */ /* 0x0008b40000002400 */
[----:B------:R5:W2:Y:S01]  /*6ce0*/  MUFU.TANH R169, R11 ;  /* 0x0000000b00a97308 */ /* 0x000aa20000002400 */
[----:B------:R-:W-:Y:S01]  /*6cf0*/  FMUL.FTZ R15, R15, c[0x0][0x320] ;  /* 0x0000c8000f0f7a20 */ /* 0x000fe20000410000 */
[----:B-1----:R-:W1:Y:S01]  /*6d00*/  LDSM.16.M88.4 R4, [R245+0x5800] ;  /* 0x00580000f504783b */ /* 0x002e620000000200 */
[----:B------:R-:W-:Y:S05]  /*6d10*/  DEPBAR.LE SB0, 0x0 ;  /* 0x000080000000791a */ /* 0x000fea0000000000 */
[----:B------:R-:W-:Y:S02]  /*6d20*/  FMUL.FTZ R18, R18, c[0x0][0x320] ;  /* 0x0000c80012127a20 */ /* 0x000fe40000410000 */
[----:B------:R-:W1:Y:S01]  /*6d30*/  MUFU.TANH R0, R0 ;  /* 0x0000000000007308 */ /* 0x000e620000002400 */
[----:B------:R-:W-:Y:S01]  /*6d40*/  FMUL.FTZ R19, R19, c[0x0][0x320] ;  /* 0x0000c80013137a20 */ /* 0x000fe20000410000 */
[----:B------:R-:W-:Y:S01]  /*6d50*/  BAR.SYNC.DEFER_BLOCKING 0x0 ;  /* 0x0000000000007b1d */ /* 0x000fe20000010000 */
[----:B----4-:R-:W-:Y:S02]  /*6d60*/  FMUL.FTZ R9, R14, c[0x0][0x320] ;  /* 0x0000c8000e097a20 */ /* 0x010fe40000410000 */
[----:B------:R-:W-:Y:S05]  /*6d70*/  FMUL.FTZ R14, R17, c[0x0][0x320] ;  /* 0x0000c800110e7a20 */ /* 0x000fea0000410000 */
[----:B------:R-:W4:Y:S01]  /*6d80*/  MUFU.TANH R2, R2 ;  /* 0x0000000200027308 */ /* 0x000f220000002400 */
[----:B-----5:R-:W-:Y:S02]  /*6d90*/  FMUL.FTZ R11, R12, c[0x0][0x320] ;  /* 0x0000c8000c0b7a20 */ /* 0x020fe40000410000 */
[----:B------:R-:W-:Y:S02]  /*6da0*/  FMUL.FTZ R12, R13, c[0x0][0x320] ;  /* 0x0000c8000d0c7a20 */ /* 0x000fe40000410000 */
[----:B------:R-:W-:Y:S05]  /*6db0*/  FMUL.FTZ R13, R16, c[0x0][0x320] ;  /* 0x0000c800100d7a20 */ /* 0x000fea0000410000 */
[----:B------:R-:W2:Y:S10]  /*6dc0*/  MUFU.TANH R8, R8 ;  /* 0x0000000800087308 */ /* 0x000eb40000002400 */
[----:B------:R-:W2:Y:S01]  /*6dd0*/  MUFU.TANH R10, R10 ;  /* 0x0000000a000a7308 */ /* 0x000ea20000002400 */
[C---:B-1----:R-:W-:Y:S09]  /*6de0*/  HMMA.16816.F32.BF16 R20, R232.reuse, R4, R20 ;  /* 0x00000004e814723c */ /* 0x042ff20000041814 */
[----:B------:R-:W1:Y:S01]  /*6df0*/  MUFU.TANH R11, R11 ;  /* 0x0000000b000b7308 */ /* 0x000e620000002400 */
[----:B------:R-:W-:Y:S09]  /*6e00*/  HMMA.16816.F32.BF16 R24, R232, R6, R24 ;  /* 0x00000006e818723c */ /* 0x000ff20000041818 */
[----:B------:R-:W1:Y:S05]  /*6e10*/  MUFU.TANH R12, R12 ;  /* 0x0000000c000c7308 */ /* 0x000e6a0000002400 */
[----:B------:R-:W-:Y:S05]  /*6e20*/  FMUL.FTZ R5, R22, c[0x0][0x320] ;  /* 0x0000c80016057a20 */ /* 0x000fea0000410000 */
[----:B------:R-:W1:Y:S01]  /*6e30*/  MUFU.TANH R9, R9 ;  /* 0x0000000900097308 */ /* 0x000e620000002400 */
[----:B------:R-:W-:Y:S02]  /*6e40*/  FMUL.FTZ R4, R23, c[0x0][0x320] ;  /* 0x0000c80017047a20 */ /* 0x000fe40000410000 */
[----:B------:R-:W-:Y:S02]  /*6e50*/  FMUL.FTZ R20, R20, c[0x0][0x320] ;  /* 0x0000c80014147a20 */ /* 0x000fe40000410000 */
[----:B------:R-:W-:Y:S02]  /*6e60*/  FMUL.FTZ R21, R21, c[0x0][0x320] ;  /* 0x0000c80015157a20 */ /* 0x000fe40000410000 */
[----:B------:R-:W-:Y:S02]  /*6e70*/  FMUL.FTZ R16, R25, c[0x0][0x320] ;  /* 0x0000c80019107a20 */ /* 0x000fe40000410000 */
[----:B------:R-:W-:Y:S01]  /*6e80*/  FMUL.FTZ R7, R26, c[0x0][0x320] ;  /* 0x0000c8001a077a20 */ /* 0x000fe20000410000 */
[----:B------:R1:W1:Y:S01]  /*6e90*/  MUFU.TANH R179, R15 ;  /* 0x0000000f00b37308 */ /* 0x0002620000002400 */
[----:B------:R-:W-:Y:S02]  /*6ea0*/  FMUL.FTZ R6, R27, c[0x0][0x320] ;  /* 0x0000c8001b067a20 */ /* 0x000fe40000410000 */
[----:B------:R-:W-:Y:S07]  /*6eb0*/  FMUL.FTZ R24, R24, c[0x0][0x320] ;  /* 0x0000c80018187a20 */ /* 0x000fee0000410000 */
[----:B------:R-:W1:Y:S10]  /*6ec0*/  MUFU.TANH R13, R13 ;  /* 0x0000000d000d7308 */ /* 0x000e740000002400 */
[----:B------:R-:W1:Y:S10]  /*6ed0*/  MUFU.TANH R14, R14 ;  /* 0x0000000e000e7308 */ /* 0x000e740000002400 */
[----:B------:R1:W1:Y:S10]  /*6ee0*/  MUFU.TANH R178, R18 ;  /* 0x0000001200b27308 */ /* 0x0002740000002400 */
[----:B------:R1:W1:Y:S10]  /*6ef0*/  MUFU.TANH R176, R19 ;  /* 0x0000001300b07308 */ /* 0x0002740000002400 */
[----:B------:R1:W1:Y:S10]  /*6f00*/  MUFU.TANH R175, R20 ;  /* 0x0000001400af7308 */ /* 0x0002740000002400 */
[----:B------:R1:W1:Y:S10]  /*6f10*/  MUFU.TANH R174, R21 ;  /* 0x0000001500ae7308 */ /* 0x0002740000002400 */
[----:B------:R-:W1:Y:S10]  /*6f20*/  MUFU.TANH R5, R5 ;  /* 0x0000000500057308 */ /* 0x000e740000002400 */
[----:B------:R-:W1:Y:S10]  /*6f30*/  MUFU.TANH R4, R4 ;  /* 0x0000000400047308 */ /* 0x000e740000002400 */
[----:B------:R1:W1:Y:S10]  /*6f40*/  MUFU.TANH R173, R24 ;  /* 0x0000001800ad7308 */ /* 0x0002740000002400 */
[----:B------:R-:W1:Y:S10]  /*6f50*/  MUFU.TANH R16, R16 ;  /* 0x0000001000107308 */ /* 0x000e740000002400 */
[----:B------:R-:W1:Y:S10]  /*6f60*/  MUFU.TANH R7, R7 ;  /* 0x0000000700077308 */ /* 0x000e740000002400 */
[----:B------:R-:W1:Y:S01]  /*6f70*/  MUFU.TANH R6, R6 ;  /* 0x0000000600067308 */ /* 0x000e620000002400 */
[----:B------:R-:W-:-:S05]  /*6f80*/  @P0 BRA `(.L_x_409) ;  /* 0x0000051000000947 */ /* 0x000fca0003800000 */
[----:B--234-:R-:W2:Y:S01]  /*6f90*/  LDL R177, [R1+0x20] ;  /* 0x0000200001b17983 */ /* 0x01cea20000100800 */
[----:B------:R-:W-:Y:S01]  /*6fa0*/  IMAD.MOV.U32 R172, RZ, RZ, c[0x0][0x2b8] ;  /* 0x0000ae00ffac7624 */ /* 0x000fe200078e00ff */
[----:B------:R-:W-:Y:S01]  /*6fb0*/  UIMAD UR24, UR5, 0x30, UR10 ;  /* 0x00000030051878a4 */ /* 0x000fe2000f8e020a */
[----:B-1----:R-:W-:Y:S01]  /*6fc0*/  IMAD.MOV.U32 R21, RZ, RZ, RZ ;  /* 0x000000ffff157224 */ /* 0x002fe200078e00ff */
[----:B------:R1:W-:Y:S02]  /*6fd0*/  STL [R1+0x58], R0 ;  /* 0x0000580001007387 */ /* 0x0003e40000100800 */
[----:B------:R-:W-:Y:S02]  /*6fe0*/  ISETP.NE.AND P1, PT, R172, 0x1, PT ;  /* 0x00000001ac00780c */ /* 0x000fe40003f25270 */
[----:B------:R-:W3:Y:S01]  /*6ff0*/  LDL R22, [R1+0x24] ;  /* 0x0000240001167983 */ /* 0x000ee20000100800 */
[----:B------:R-:W-:Y:S03]  /*7000*/  IMAD.U32 R15, RZ, RZ, UR24 ;  /* 0x00000018ff0f7e24 */ /* 0x000fe6000f8e00ff */
[----:B------:R-:W4:Y:S04]  /*7010*/  LDL R170, [R1+0x48] ;  /* 0x0000480001aa7983 */ /* 0x000f280000100800 */
[----:B------:R-:W4:Y:S04]  /*7020*/  LDL R171, [R1+0x54] ;  /* 0x0000540001ab7983 */ /* 0x000f280000100800 */
[----:B------:R-:W4:Y:S04]  /*7030*/  LDL R172, [R1+0x50] ;  /* 0x0000500001ac7983 */ /* 0x000f280000100800 */
[----:B------:R-:W2:Y:S04]  /*7040*/  S2R R24, SR_TID.X ;  /* 0x0000000000187919 */ /* 0x000ea80000002100 */
[----:B-1----:R-:W4:Y:S01]  /*7050*/  LDL R0, [R1+0x4c] ;  /* 0x00004c0001007983 */ /* 0x002f220000100800 */
[----:B--2---:R-:W-:Y:S03]  /*7060*/  IADD3 R15, R15, -0x30, R177 ;  /* 0xffffffd00f0f7810 */ /* 0x004fe60007ffe0b1 */
[----:B------:R-:W2:Y:S02]  /*7070*/  LDL R177, [R1+0x1c] ;  /* 0x00001c0001b17983 */ /* 0x000ea40000100800 */
[----:B------:R-:W-:Y:S01]  /*7080*/  @P1 IMAD.HI.U32 R18, R15, c[0x0][0x2bc], RZ ;  /* 0x0000af000f121a27 */ /* 0x000fe200078e00ff */
[----:B---3--:R-:W-:Y:S03]  /*7090*/  ISETP.GE.AND P2, PT, R22, c[0x0][0x1d4], PT ;  /* 0x0000750016007a0c */ /* 0x008fe60003f46270 */
        /* <DEDUP_REMOVED lines=8> */
[----:B------:R1:W-:Y:S01]  /*7120*/  STL [R1+0xc], R23 ;  /* 0x00000c1701007387 */ /* 0x0003e20000100800 */
[----:B------:R-:W-:Y:S03]  /*7130*/  SHF.R.S32.HI R15, RZ, 0x1f, R23 ;  /* 0x0000001fff0f7819 */ /* 0x000fe60000011417 */
[----:B------:R3:W2:Y:S02]  /*7140*/  @!P3 LDG.E R21, [R18.64] ;  /* 0x000000161215b981 */ /* 0x0006a4000c1e1900 */
[----:B------:R-:W-:Y:S04]  /*7150*/  IMAD R15, R15, c[0x0][0x1e0], RZ ;  /* 0x000078000f0f7a24 */ /* 0x000fe800078e02ff */
[C---:B------:R-:W-:Y:S02]  /*7160*/  IMAD R15, R23.reuse, c[0x0][0x1e4], R15 ;  /* 0x00007900170f7a24 */ /* 0x040fe400078e020f */
[----:B---3--:R-:W-:Y:S01]  /*7170*/  IMAD.WIDE.U32 R18, R23, c[0x0][0x1e0], RZ ;  /* 0x0000780017127a25 */ /* 0x008fe200078e00ff */
[----:B-1----:R-:W-:Y:S03]  /*7180*/  SHF.R.S32.HI R23, RZ, 0x1f, R24 ;  /* 0x0000001fff177819 */ /* 0x002fe60000011418 */
[----:B------:R-:W-:Y:S01]  /*7190*/  IMAD.IADD R19, R19, 0x1, R15 ;  /* 0x0000000113137824 */ /* 0x000fe200078e020f */
[----:B------:R-:W-:Y:S04]  /*71a0*/  LEA.HI R23, R23, R24, RZ, 0x3 ;  /* 0x0000001817177211 */ /* 0x000fe800078f18ff */
[----:B------:R-:W-:Y:S01]  /*71b0*/  SHF.R.S32.HI R23, RZ, 0x3, R23 ;  /* 0x00000003ff177819 */ /* 0x000fe20000011417 */
[----:B--2---:R1:W-:Y:S01]  /*71c0*/  STL [R1+0x8], R21 ;  /* 0x0000081501007387 */ /* 0x0043e20000100800 */
[----:B------:R-:W-:Y:S01]  /*71d0*/  SHF.R.S32.HI R15, RZ, 0x1f, R21 ;  /* 0x0000001fff0f7819 */ /* 0x000fe20000011415 */
[----:B------:R-:W-:Y:S02]  /*71e0*/  IMAD.WIDE.U32 R18, R21, c[0x0][0x1f0], R18 ;  /* 0x00007c0015127a25 */ /* 0x000fe400078e0012 */
[----:B------:R-:W2:Y:S02]  /*71f0*/  LDL R168, [R1+0x2c] ;  /* 0x00002c0001a87983 */ /* 0x000ea40000100800 */
[----:B------:R-:W-:Y:S01]  /*7200*/  IMAD R15, R15, c[0x0][0x1f0], RZ ;  /* 0x00007c000f0f7a24 */ /* 0x000fe200078e02ff */
[----:B------:R-:W-:Y:S01]  /*7210*/  IADD3 R18, P0, R18, UR18, RZ ;  /* 0x0000001212127c10 */ /* 0x000fe2000ff1e0ff */
[----:B------:R-:W3:Y:S02]  /*7220*/  LDL R26, [R1+0x10] ;  /* 0x00001000011a7983 */ /* 0x000ee40000100800 */
[----:B------:R-:W-:Y:S02]  /*7230*/  IMAD R15, R21, c[0x0][0x1f4], R15 ;  /* 0x00007d00150f7a24 */ /* 0x000fe400078e020f */
[----:B------:R-:W2:Y:S03]  /*7240*/  LDL R27, [R1+0x28] ;  /* 0x00002800011b7983 */ /* 0x000ea60000100800 */
[----:B------:R-:W-:Y:S02]  /*7250*/  IADD3.X R15, R19, UR6, R15, P0, !PT ;  /* 0x00000006130f7c10 */ /* 0x000fe400087fe40f */
[C---:B------:R-:W-:Y:S04]  /*7260*/  LEA R17, P0, R18.reuse, c[0x0][0x1c8], 0x1 ;  /* 0x0000720012117a11 */ /* 0x040fe800078008ff */
[----:B------:R-:W-:Y:S01]  /*7270*/  LEA.HI.X R15, R18, c[0x0][0x1cc], R15, 0x1, P0 ;  /* 0x00007300120f7a11 */ /* 0x000fe200000f0c0f */
[----:B------:R-:W4:Y:S01]  /*7280*/  SHFL.IDX PT, R19, R17, RZ, 0x181f ;  /* 0x00181fff11137589 */ /* 0x000f2200000e0000 */
[----:B------:R-:W-:Y:S03]  /*7290*/  IADD3 R18, -R23, 0x30, RZ ;  /* 0x0000003017127810 */ /* 0x000fe60007ffe1ff */
[----:B-1----:R-:W2:Y:S01]  /*72a0*/  LDL R21, [R1+0x14] ;  /* 0x0000140001157983 */ /* 0x002ea20000100800 */
[----:B------:R-:W-:Y:S03]  /*72b0*/  ISETP.GE.AND P0, PT, R18, 0x1, PT ;  /* 0x000000011200780c */ /* 0x000fe60003f06270 */
[----:B------:R-:W1:Y:S04]  /*72c0*/  SHFL.IDX PT, R20, R15, RZ, 0x181f ;  /* 0x00181fff0f147589 */ /* 0x000e6800000e0000 */
[----:B------:R-:W2:Y:S04]  /*72d0*/  SHFL.IDX PT, R17, R17, 0x1, 0x181f ;  /* 0x00381f0011117f89 */ /* 0x000ea800000e0000 */
[----:B------:R-:W2:Y:S02]  /*72e0*/  SHFL.IDX PT, R15, R15, 0x1, 0x181f ;  /* 0x00381f000f0f7f89 */ /* 0x000ea400000e0000 */
[C---:B----4-:R-:W-:Y:S05]  /*72f0*/  @P0 IADD3 R22, P1, R19.reuse, R0, RZ ;  /* 0x0000000013160210 */ /* 0x050fea0007f3e0ff */
[C---:B-1----:R-:W-:Y:S05]  /*7300*/  @P0 IMAD.X R23, R20.reuse, 0x1, R170, P1 ;  /* 0x0000000114170824 */ /* 0x042fea00008e06aa */
[----:B------:R1:W-:Y:S02]  /*7310*/  @P0 LDGSTS.E.BYPASS.LTC128B.128 [R177+0x10100], [R22.64], !P2 ;  /* 0x1010000016b10fae */ /* 0x0003e4000d101d56 */
[----:B-1----:R-:W-:Y:S05]  /*7320*/  @P0 IADD3 R22, P1, R19, R171, RZ ;  /* 0x000000ab13160210 */ /* 0x002fea0007f3e0ff */
[----:B------:R-:W-:Y:S05]  /*7330*/  @P0 IMAD.X R23, R20, 0x1, R172, P1 ;  /* 0x0000000114170824 */ /* 0x000fea00008e06ac */
[----:B------:R2:W-:Y:S02]  /*7340*/  @P0 LDGSTS.E.BYPASS.LTC128B.128 [R177+0x11900], [R22.64], !P6 ;  /* 0x1190000016b10fae */ /* 0x0005e4000f101d56 */
[CC--:B--2---:R-:W-:Y:S04]  /*7350*/  @P0 LEA R22, P1, R21.reuse, R19.reuse, 0x1 ;  /* 0x0000001315160211 */ /* 0x0c4fe800078208ff */
[-C--:B------:R-:W-:Y:S02]  /*7360*/  @P0 LEA.HI.X R23, R21, R20.reuse, R168, 0x1, P1 ;  /* 0x0000001415170211 */ /* 0x080fe400008f0ca8 */
[C---:B---3--:R-:W-:Y:S03]  /*7370*/  @P0 LEA R24, P1, R26.reuse, R19, 0x1 ;  /* 0x000000131a180211 */ /* 0x048fe600078208ff */
[----:B------:R1:W-:Y:S01]  /*7380*/  @P0 LDGSTS.E.BYPASS.LTC128B.128 [R177+0x13100], [R22.64], !P5 ;  /* 0x1310000016b10fae */ /* 0x0003e2000e901d56 */
[--C-:B------:R-:W-:Y:S05]  /*7390*/  @P0 LEA.HI.X R25, R26, R20, R27.reuse, 0x1, P1 ;  /* 0x000000141a190211 */ /* 0x100fea00008f0c1b */
[----:B------:R1:W-:Y:S01]  /*73a0*/  @P0 LDGSTS.E.BYPASS.LTC128B.128 [R177+0x14900], [R24.64], !P4 ;  /* 0x1490000018b10fae */ /* 0x0003e2000e101d56 */
[----:B------:R-:W-:Y:S11]  /*73b0*/  ISETP.GE.AND P0, PT, R18, 0x21, PT ;  /* 0x000000211200780c */ /* 0x000ff60003f06270 */
[----:B------:R-:W-:Y:S02]  /*73c0*/  @!UPT UIADD3 URZ, URZ, URZ, URZ ;  /* 0x0000003f3f3ff290 */ /* 0x000fe4000fffe03f */
[----:B------:R-:W-:Y:S02]  /*73d0*/  @P0 IADD3 R18, P1, R17, R0, RZ ;  /* 0x0000000011120210 */ /* 0x000fe40007f3e0ff */
[----:B------:R1:W5:Y:S03]  /*73e0*/  LDL.LU R0, [R1+0x58] ;  /* 0x0000580001007983 */ /* 0x0003660000300800 */
[----:B------:R-:W-:Y:S05]  /*73f0*/  @P0 IMAD.X R19, R15, 0x1, R170, P1 ;  /* 0x000000010f130824 */ /* 0x000fea00008e06aa */
[----:B------:R2:W-:Y:S02]  /*7400*/  @P0 LDGSTS.E.BYPASS.LTC128B.128 [R177+0x11100], [R18.64], !P2 ;  /* 0x1110000012b10fae */ /* 0x0005e4000d101d56 */
[----:B--2---:R-:W-:Y:S05]  /*7410*/  @P0 IADD3 R18, P1, R17, R171, RZ ;  /* 0x000000ab11120210 */ /* 0x004fea0007f3e0ff */
[----:B------:R-:W-:Y:S05]  /*7420*/  @P0 IMAD.X R19, R15, 0x1, R172, P1 ;  /* 0x000000010f130824 */ /* 0x000fea00008e06ac */
[----:B------:R2:W-:Y:S02]  /*7430*/  @P0 LDGSTS.E.BYPASS.LTC128B.128 [R177+0x12900], [R18.64], !P6 ;  /* 0x1290000012b10fae */ /* 0x0005e4000f101d56 */
[C---:B--2---:R-:W-:Y:S04]  /*7440*/  @P0 LEA R18, P1, R21.reuse, R17, 0x1 ;  /* 0x0000001115120211 */ /* 0x044fe800078208ff */
[----:B------:R-:W-:Y:S02]  /*7450*/  @P0 LEA.HI.X R19, R21, R15, R168, 0x1, P1 ;  /* 0x0000000f15130211 */ /* 0x000fe400008f0ca8 */
[C---:B------:R-:W-:Y:S03]  /*7460*/  @P0 LEA R20, P1, R26.reuse, R17, 0x1 ;  /* 0x000000111a140211 */ /* 0x040fe600078208ff */
[----:B------:R1:W-:Y:S01]  /*7470*/  @P0 LDGSTS.E.BYPASS.LTC128B.128 [R177+0x14100], [R18.64], !P5 ;  /* 0x1410000012b10fae */ /* 0x0003e2000e901d56 */
[----:B------:R-:W-:Y:S05]  /*7480*/  @P0 LEA.HI.X R21, R26, R15, R27, 0x1, P1 ;  /* 0x0000000f1a150211 */ /* 0x000fea00008f0c1b */
[----:B------:R1:W-:Y:S04]  /*7490*/  @P0 LDGSTS.E.BYPASS.LTC128B.128 [R177+0x15900], [R20.64], !P4 ;  /* 0x1590000014b10fae */ /* 0x0003e8000e101d56 */
.L_x_409:
[----:B--234-:R-:W2:Y:S01]  /*74a0*/  LDL R17, [R1+0x34] ;  /* 0x0000340001117983 */ /* 0x01cea20000100800 */
[----:B------:R-:W-:Y:S02]  /*74b0*/  UISETP.NE.AND UP1, UPT, UR13, URZ, UPT ;  /* 0x0000003f0d00728c */ /* 0x000fe4000bf25270 */
[----:B------:R-:W-:Y:S01]  /*74c0*/  UIMAD UR24, UR5, -0x30, URZ ;  /* 0xffffffd0051878a4 */ /* 0x000fe2000f8e023f */
[----:B------:R-:W3:Y:S01]  /*74d0*/  LDL R26, [R1+0x38] ;  /* 0x00003800011a7983 */ /* 0x000ee20000100800 */
[----:B------:R-:W-:Y:S02]  /*74e0*/  UISETP.NE.AND UP0, UPT, UR12, URZ, UPT ;  /* 0x0000003f0c00728c */ /* 0x000fe4000bf05270 */
[----:B------:R-:W-:Y:S01]  /*74f0*/  PLOP3.LUT P0, PT, PT, PT, UP1, 0x80, 0x0 ;  /* 0x000000000000781c */ /* 0x000fe20003f0f018 */
[----:B------:R-:W0:Y:S11]  /*7500*/  LDGDEPBAR ;  /* 0x00000000000079af */ /* 0x000e360000000000 */
[----:B------:R-:W-:Y:S01]  /*7510*/  @!UPT UIADD3 URZ, URZ, URZ, URZ ;  /* 0x0000003f3f3ff290 */ /* 0x000fe2000fffe03f */
[----:B-12---:R-:W-:Y:S01]  /*7520*/  @P0 IMAD.HI.U32 R15, R17, c[0x0][0x2c8], RZ ;  /* 0x0000b200110f0a27 */ /* 0x006fe200078e00ff */
[----:B------:R-:W-:Y:S03]  /*7530*/  PLOP3.LUT P0, PT, PT, PT, UP1, 0x80, 0x0 ;  /* 0x000000000000781c */ /* 0x000fe60003f0f018 */
[----:B------:R-:W-:Y:S02]  /*7540*/  IMAD.MOV.U32 R23, RZ, RZ, R17 ;  /* 0x000000ffff177224 */ /* 0x000fe400078e0011 */
[----:B------:R-:W-:Y:S08]  /*7550*/  IMAD.MOV.U32 R17, RZ, RZ, c[0x0][0x2ac] ;  /* 0x0000ab00ff117624 */ /* 0x000ff000078e00ff */
[----:B------:R-:W-:Y:S01]  /*7560*/  @P0 SHF.R.U32.HI R23, RZ, c[0x0][0x2cc], R15 ;  /* 0x0000b300ff170a19 */ /* 0x000fe2000001160f */
[----:B------:R-:W-:Y:S01]  /*7570*/  IMAD.U32 R15, RZ, RZ, UR24 ;  /* 0x00000018ff0f7e24 */ /* 0x000fe2000f8e00ff */
[----:B------:R-:W-:Y:S03]  /*7580*/  PLOP3.LUT P0, PT, PT, PT, UP0, 0x40, 0x0 ;  /* 0x000000000000781c */ /* 0x000fe60003f0e808 */
[----:B------:R-:W1:Y:S01]  /*7590*/  SHFL.IDX PT, R18, R23, RZ, 0x1c1f ;  /* 0x001c1fff17127589 */ /* 0x000e6200000e0000 */
[----:B---3--:R-:W-:Y:S05]  /*75a0*/  IADD3 R15, -R26, 0x1, R15 ;  /* 0x000000011a0f7810 */ /* 0x008fea0007ffe10f */
[----:B------:R-:W-:Y:S05]  /*75b0*/  IMAD R15, R17, c[0x0][0x1d0], R15 ;  /* 0x00007400110f7a24 */ /* 0x000fea00078e020f */
[----:B------:R-:W-:Y:S04]  /*75c0*/  IADD3 R15, R15, -c[0x0][0x168], RZ ;  /* 0x80005a000f0f7a10 */ /* 0x000fe80007ffe0ff */
[C---:B------:R-:W-:Y:S02]  /*75d0*/  IADD3 R22, R15.reuse, c[0x0][0x328], RZ ;  /* 0x0000ca000f167a10 */ /* 0x040fe40007ffe0ff */
[----:B------:R-:W-:Y:S03]  /*75e0*/  IADD3 R15, R15, UR17, RZ ;  /* 0x000000110f0f7c10 */ /* 0x000fe6000fffe0ff */
[--C-:B-1----:R-:W-:Y:S02]  /*75f0*/  IMAD.IADD R25, R22, 0x1, R18.reuse ;  /* 0x0000000116197824 */ /* 0x102fe400078e0212 */
[----:B------:R-:W-:Y:S01]  /*7600*/  IMAD.IADD R24, R15, 0x1, R18 ;  /* 0x000000010f187824 */ /* 0x000fe200078e0212 */
[----:B------:R-:W-:-:S05]  /*7610*/  @P0 BRA `(.L_x_410) ;  /* 0x000001a000000947 */ /* 0x000fca0003800000 */
[----:B------:R-:W-:Y:S01]  /*7620*/  MOV R17, c[0x0][0x2ac] ;  /* 0x0000ab0000117a02 */ /* 0x000fe20000000f00 */
[----:B------:R-:W-:Y:S04]  /*7630*/  BSSY B0, `(.L_x_411) ;  /* 0x0000013000007945 */ /* 0x000fe80003800000 */
[----:B------:R-:W-:Y:S05]  /*7640*/  IMAD R18, R17, c[0x0][0x1d0], R18 ;  /* 0x0000740011127a24 */ /* 0x000fea00078e0212 */
[----:B------:R-:W-:Y:S04]  /*7650*/  IADD3 R18, R18, -c[0x0][0x168], RZ ;  /* 0x80005a0012127a10 */ /* 0x000fe80007ffe0ff */
[----:B------:R-:W-:Y:S11]  /*7660*/  ISETP.GT.AND P0, PT, R18, -0x1, PT ;  /* 0xffffffff1200780c */ /* 0x000ff60003f04270 */
[----:B------:R-:W-:Y:S02]  /*7670*/  @!UPT UIADD3 URZ, URZ, URZ, URZ ;  /* 0x0000003f3f3ff290 */ /* 0x000fe4000fffe03f */
[----:B------:R-:W-:-:S05]  /*7680*/  @P0 BRA `(.L_x_412) ;  /* 0x0000008000000947 */ /* 0x000fca0003800000 */
[----:B------:R-:W-:Y:S01]  /*7690*/  LOP3.LUT R18, RZ, R18, RZ, 0x33, !PT ;  /* 0x00000012ff127212 */ /* 0x000fe200078e33ff */
[----:B------:R-:W-:Y:S05]  /*76a0*/  IMAD.MOV.U32 R17, RZ, RZ, c[0x0][0x32c] ;  /* 0x0000cb00ff117624 */ /* 0x000fea00078e00ff */
[----:B------:R-:W-:Y:S11]  /*76b0*/  ISETP.NE.AND P0, PT, R17, 0x1, PT ;  /* 0x000000011100780c */ /* 0x000ff60003f05270 */
[----:B------:R-:W-:Y:S02]  /*76c0*/  @!UPT UIADD3 URZ, URZ, URZ, URZ ;  /* 0x0000003f3f3ff290 */ /* 0x000fe4000fffe03f */
[----:B------:R-:W-:Y:S05]  /*76d0*/  @P0 IMAD.HI.U32 R17, R18, c[0x0][0x330], RZ ;  /* 0x0000cc0012110a27 */ /* 0x000fea00078e00ff */
[----:B------:R-:W-:Y:S04]  /*76e0*/  @P0 SHF.R.U32.HI R18, RZ, c[0x0][0x334], R17 ;  /* 0x0000cd00ff120a19 */ /* 0x000fe80000011611 */
[----:B------:R-:W-:Y:S01]  /*76f0*/  LOP3.LUT R18, RZ, R18, RZ, 0x33, !PT ;  /* 0x00000012ff127212 */ /* 0x000fe200078e33ff */
[----:B------:R-:W-:-:S05]  /*7700*/  BRA `(.L_x_413) ;  /* 0x0000005000007947 */ /* 0x000fca0003800000 */
.L_x_412:
[----:B------:R-:W-:Y:S04]  /*7710*/  MOV R17, c[0x0][0x32c] ;  /* 0x0000cb0000117a02 */ /* 0x000fe80000000f00 */
[----:B------:R-:W-:Y:S11]  /*7720*/  ISETP.NE.AND P0, PT, R17, 0x1, PT ;  /* 0x000000011100780c */ /* 0x000ff60003f05270 */
[----:B------:R-:W-:Y:S02]  /*7730*/  @!UPT UIADD3 URZ, URZ, URZ, URZ ;  /* 0x0000003f3f3ff290 */ /* 0x000fe4000fffe03f */
[----:B------:R-:W-:Y:S05]  /*7740*/  @P0 IMAD.HI.U32 R17, R18, c[0x0][0x330], RZ ;  /* 0x0000cc0012110a27 */ /* 0x000fea00078e00ff */
[----:B------:R-:W-:Y:S02]  /*7750*/  @P0 SHF.R.U32.HI R18, RZ, c[0x0][0x334], R17 ;  /* 0x0000cd00ff120a19 */ /* 0x000fe40000011611 */
.L_x_413:
[----:B------:R-:W-:Y:S05]  /*7760*/  BSYNC B0 ;  /* 0x0000000000007941 */ /* 0x000fea0003800000 */
.L_x_411:
[----:B------:R-:W-:Y:S05]  /*7770*/  IADD3 R17, -R26, UR24, RZ ;  /* 0x000000181a117c10 */ /* 0x000fea000fffe1ff */
[----:B------:R-:W-:Y:S05]  /*7780*/  IMAD R17, R18, c[0x0][0x32c], R17 ;  /* 0x0000cb0012117a24 */ /* 0x000fea00078e0211 */
[----:B------:R-:W-:Y:S02]  /*7790*/  IMNMX R24, R24, R17, !PT ;  /* 0x0000001118187217 */ /* 0x000fe40007800200 */
[----:B------:R-:W-:Y:S04]  /*77a0*/  IADD3 R17, R17, c[0x0][0x32c], RZ ;  /* 0x0000cb0011117a10 */ /* 0x000fe80007ffe0ff */
[----:B------:R-:W-:Y:S02]  /*77b0*/  IMNMX R25, R25, R17, PT ;  /* 0x0000001119197217 */ /* 0x000fe40003800200 */
.L_x_410:
[----:B------:R-:W-:Y:S02]  /*77c0*/  UISETP.GE.AND UP0, UPT, UR24, 0x1, UPT ;  /* 0x000000011800788c */ /* 0x000fe4000bf06270 */
[----:B------:R-:W-:Y:S02]  /*77d0*/  UISETP.GE.AND UP6, UPT, UR24, 0x12, UPT ;  /* 0x000000121800788c */ /* 0x000fe4000bfc6270 */
[----:B------:R-:W-:Y:S02]  /*77e0*/  UP2UR UR29, UPR, URZ, 0x1 ;  /* 0x000000013f1d7883 */ /* 0x000fe40008000000 */
[----:B------:R-:W-:Y:S01]  /*77f0*/  PLOP3.LUT P0, PT, PT, PT, UP0, 0x40, 0x0 ;  /* 0x000000000000781c */ /* 0x000fe20003f0e808 */
[----:B------:R-:W-:Y:S02]  /*7800*/  UISETP.GE.AND UP0, UPT, UR24, 0x2, UPT ;  /* 0x000000021800788c */ /* 0x000fe4000bf06270 */
[----:B------:R-:W-:Y:S01]  /*7810*/  UISETP.GE.AND UP5, UPT, UR24, 0x19, UPT ;  /* 0x000000191800788c */ /* 0x000fe2000bfa6270 */
[----:B------:R-:W-:Y:S01]  /*7820*/  ISETP.GT.AND P0, PT, R24, RZ, P0 ;  /* 0x000000ff1800720c */ /* 0x000fe20000704270 */
[----:B------:R-:W-:Y:S02]  /*7830*/  UP2UR UR28, UPR, URZ, 0x1 ;  /* 0x000000013f1c7883 */ /* 0x000fe40008000000 */
[----:B------:R-:W-:Y:S01]  /*7840*/  UISETP.GE.AND UP4, UPT, UR24, 0x1a, UPT ;  /* 0x0000001a1800788c */ /* 0x000fe2000bf86270 */
[C---:B------:R-:W-:Y:S01]  /*7850*/  ISETP.LT.OR P0, PT, R25.reuse, 0x1, P0 ;  /* 0x000000011900780c */ /* 0x040fe20000701670 */
[----:B------:R-:W-:Y:S02]  /*7860*/  UISETP.GE.AND UP3, UPT, UR24, 0x21, UPT ;  /* 0x000000211800788c */ /* 0x000fe4000bf66270 */
[----:B------:R-:W-:Y:S01]  /*7870*/  UISETP.GE.AND UP2, UPT, UR24, 0x22, UPT ;  /* 0x000000221800788c */ /* 0x000fe2000bf46270 */
[----:B-----5:R-:W-:Y:S01]  /*7880*/  FSEL R17, R0, -INF , !P0 ;  /* 0xff80000000117808 */ /* 0x020fe20004000000 */
[----:B------:R-:W-:Y:S01]  /*7890*/  UISETP.GE.AND UP1, UPT, UR24, 0x29, UPT ;  /* 0x000000291800788c */ /* 0x000fe2000bf26270 */
[----:B------:R-:W-:Y:S01]  /*78a0*/  PLOP3.LUT P0, PT, PT, PT, UP0, 0x40, 0x0 ;  /* 0x000000000000781c */ /* 0x000fe20003f0e808 */
[----:B------:R-:W-:Y:S01]  /*78b0*/  UISETP.GE.AND UP0, UPT, UR24, 0x9, UPT ;  /* 0x000000091800788c */ /* 0x000fe2000bf06270 */
[----:B------:R-:W1:Y:S01]  /*78c0*/  SHFL.IDX PT, R0, R23, 0x1, 0x1c1f ;  /* 0x003c1f0017007f89 */ /* 0x000e6200000e0000 */
[----:B------:R-:W-:Y:S01]  /*78d0*/  UP2UR UR30, UPR, URZ, 0x40 ;  /* 0x000000403f1e7883 */ /* 0x000fe20008000000 */
[----:B------:R-:W-:Y:S01]  /*78e0*/  ISETP.GT.AND P0, PT, R24, 0x1, P0 ;  /* 0x000000011800780c */ /* 0x000fe20000704270 */
[----:B------:R-:W-:Y:S03]  /*78f0*/  UP2UR UR27, UPR, URZ, 0x1 ;  /* 0x000000013f1b7883 */ /* 0x000fe60008000000 */
[C---:B------:R-:W-:Y:S04]  /*7900*/  ISETP.LT.OR P0, PT, R25.reuse, 0x2, P0 ;  /* 0x000000021900780c */ /* 0x040fe80000701670 */
[----:B------:R-:W-:Y:S02]  /*7910*/  FSEL R21, R2, -INF , !P0 ;  /* 0xff80000002157808 */ /* 0x000fe40004000000 */
[----:B------:R-:W-:Y:S01]  /*7920*/  PLOP3.LUT P0, PT, PT, PT, UP0, 0x40, 0x0 ;  /* 0x000000000000781c */ /* 0x000fe20003f0e808 */
[----:B------:R-:W-:Y:S03]  /*7930*/  UISETP.GE.AND UP0, UPT, UR24, 0xa, UPT ;  /* 0x0000000a1800788c */ /* 0x000fe6000bf06270 */
[----:B------:R-:W-:Y:S01]  /*7940*/  ISETP.GT.AND P0, PT, R24, 0x8, P0 ;  /* 0x000000081800780c */ /* 0x000fe20000704270 */
[----:B------:R-:W-:Y:S03]  /*7950*/  UP2UR UR26, UPR, URZ, 0x1 ;  /* 0x000000013f1a7883 */ /* 0x000fe60008000000 */
[----:B------:R-:W-:Y:S04]  /*7960*/  ISETP.LT.OR P0, PT, R25, 0x9, P0 ;  /* 0x000000091900780c */ /* 0x000fe80000701670 */
[----:B------:R-:W-:Y:S01]  /*7970*/  FSEL R8, R8, -INF , !P0 ;  /* 0xff80000008087808 */ /* 0x000fe20004000000 */
[--C-:B-1----:R-:W-:Y:S01]  /*7980*/  IMAD.IADD R15, R15, 0x1, R0.reuse ;  /* 0x000000010f0f7824 */ /* 0x102fe200078e0200 */
[----:B------:R-:W-:Y:S01]  /*7990*/  PLOP3.LUT P0, PT, PT, PT, UP0, 0x40, 0x0 ;  /* 0x000000000000781c */ /* 0x000fe20003f0e808 */
[----:B------:R-:W-:Y:S03]  /*79a0*/  UISETP.GE.AND UP0, UPT, UR24, 0x11, UPT ;  /* 0x000000111800788c */ /* 0x000fe6000bf06270 */
[C---:B------:R-:W-:Y:S01]  /*79b0*/  ISETP.GT.AND P0, PT, R24.reuse, 0x9, P0 ;  /* 0x000000091800780c */ /* 0x040fe20000704270 */
[----:B------:R-:W-:Y:S03]  /*79c0*/  UP2UR UR25, UPR, URZ, 0x1 ;  /* 0x000000013f197883 */ /* 0x000fe60008000000 */
[----:B------:R-:W-:Y:S04]  /*79d0*/  ISETP.LT.OR P0, PT, R25, 0xa, P0 ;  /* 0x0000000a1900780c */ /* 0x000fe80000701670 */
[----:B------:R-:W-:Y:S02]  /*79e0*/  FSEL R159, R159, -INF , !P0 ;  /* 0xff8000009f9f7808 */ /* 0x000fe40004000000 */
[----:B------:R-:W-:Y:S01]  /*79f0*/  PLOP3.LUT P0, PT, PT, PT, UP0, 0x40, 0x0 ;  /* 0x000000000000781c */ /* 0x000fe20003f0e808 */
[----:B------:R-:W-:Y:S03]  /*7a00*/  UISETP.GE.AND UP0, UPT, UR24, 0x2a, UPT ;  /* 0x0000002a1800788c */ /* 0x000fe6000bf06270 */
[C---:B------:R-:W-:Y:S04]  /*7a10*/  ISETP.GT.AND P0, PT, R24.reuse, 0x10, P0 ;  /* 0x000000101800780c */ /* 0x040fe80000704270 */
[----:B------:R-:W-:Y:S04]  /*7a20*/  ISETP.LT.OR P0, PT, R25, 0x11, P0 ;  /* 0x000000111900780c */ /* 0x000fe80000701670 */
[----:B------:R-:W-:Y:S02]  /*7a30*/  FSEL R20, R11, -INF , !P0 ;  /* 0xff8000000b147808 */ /* 0x000fe40004000000 */
[----:B------:R-:W-:Y:S01]  /*7a40*/  PLOP3.LUT P0, PT, PT, PT, UP6, 0x40, 0x0 ;  /* 0x000000000000781c */ /* 0x000fe20003f0e868 */
[----:B------:R-:W-:Y:S03]  /*7a50*/  UISETP.NE.AND UP6, UPT, UR12, URZ, UPT ;  /* 0x0000003f0c00728c */ /* 0x000fe6000bfc5270 */
[----:B------:R-:W-:Y:S04]  /*7a60*/  ISETP.GT.AND P0, PT, R24, 0x11, P0 ;  /* 0x000000111800780c */ /* 0x000fe80000704270 */
[C---:B------:R-:W-:Y:S04]  /*7a70*/  ISETP.LT.OR P0, PT, R25.reuse, 0x12, P0 ;  /* 0x000000121900780c */ /* 0x040fe80000701670 */
[----:B------:R-:W-:Y:S02]  /*7a80*/  FSEL R19, R12, -INF , !P0 ;  /* 0xff8000000c137808 */ /* 0x000fe40004000000 */
[----:B------:R-:W-:Y:S04]  /*7a90*/  PLOP3.LUT P0, PT, PT, PT, UP5, 0x40, 0x0 ;  /* 0x000000000000781c */ /* 0x000fe80003f0e858 */
[C---:B------:R-:W-:Y:S04]  /*7aa0*/  ISETP.GT.AND P0, PT, R24.reuse, 0x18, P0 ;  /* 0x000000181800780c */ /* 0x040fe80000704270 */
[----:B------:R-:W-:Y:S04]  /*7ab0*/  ISETP.LT.OR P0, PT, R25, 0x19, P0 ;  /* 0x000000191900780c */ /* 0x000fe80000701670 */
[----:B------:R-:W-:Y:S02]  /*7ac0*/  FSEL R18, R13, -INF , !P0 ;  /* 0xff8000000d127808 */ /* 0x000fe40004000000 */
[----:B------:R-:W-:Y:S04]  /*7ad0*/  PLOP3.LUT P0, PT, PT, PT, UP4, 0x40, 0x0 ;  /* 0x000000000000781c */ /* 0x000fe80003f0e848 */
        /* <DEDUP_REMOVED lines=17> */
[----:B------:R-:W-:Y:S04]  /*7bf0*/  ISETP.LT.OR P0, PT, R25, 0x2a, P0 ;  /* 0x0000002a1900780c */ /* 0x000fe80000701670 */
[----:B------:R-:W-:Y:S01]  /*7c00*/  FSEL R11, R16, -INF , !P0 ;  /* 0xff800000100b7808 */ /* 0x000fe20004000000 */
[----:B------:R-:W-:Y:S01]  /*7c10*/  IMAD.IADD R16, R22, 0x1, R0 ;  /* 0x0000000116107824 */ /* 0x000fe200078e0200 */
[----:B------:R-:W-:Y:S01]  /*7c20*/  PLOP3.LUT P0, PT, PT, PT, UP6, 0x40, 0x0 ;  /* 0x000000000000781c */ /* 0x000fe20003f0e868 */
[----:B------:R-:W-:Y:S11]  /*7c30*/  UISETP.NE.AND UP6, UPT, UR30, URZ, UPT ;  /* 0x0000003f1e00728c */ /* 0x000ff6000bfc5270 */
[----:B------:R-:W-:Y:S01]  /*7c40*/  @!UPT UIADD3 URZ, URZ, URZ, URZ ;  /* 0x0000003f3f3ff290 */ /* 0x000fe2000fffe03f */
        /* <DEDUP_REMOVED lines=9> */
[----:B------:R-:W-:Y:S05]  /*7ce0*/  IMAD.MOV.U32 R0, RZ, RZ, 0x1 ;  /* 0x00000001ff007424 */ /* 0x000fea00078e00ff */
[----:B------:R-:W-:Y:S11]  /*7cf0*/  ISETP.NE.AND P0, PT, R0, c[0x0][0x32c], PT ;  /* 0x0000cb0000007a0c */ /* 0x000ff60003f05270 */
[----:B------:R-:W-:Y:S02]  /*7d00*/  @!UPT UIADD3 URZ, URZ, URZ, URZ ;  /* 0x0000003f3f3ff290 */ /* 0x000fe4000fffe03f */
[----:B------:R-:W-:Y:S05]  /*7d10*/  @P0 IMAD.HI.U32 R0, R2, c[0x0][0x330], RZ ;  /* 0x0000cc0002000a27 */ /* 0x000fea00078e00ff */
[----:B------:R-:W-:Y:S04]  /*7d20*/  @P0 SHF.R.U32.HI R2, RZ, c[0x0][0x334], R0 ;  /* 0x0000cd00ff020a19 */ /* 0x000fe80000011600 */
[----:B------:R-:W-:Y:S01]  /*7d30*/  LOP3.LUT R2, RZ, R2, RZ, 0x33, !PT ;  /* 0x00000002ff027212 */ /* 0x000fe200078e33ff */
[----:B------:R-:W-:-:S05]  /*7d40*/  BRA `(.L_x_417) ;  /* 0x0000005000007947 */ /* 0x000fca0003800000 */
.L_x_416:
[----:B------:R-:W-:Y:S04]  /*7d50*/  MOV R0, 0x1 ;  /* 0x0000000100007802 */ /* 0x000fe80000000f00 */
[----:B------:R-:W-:Y:S11]  /*7d60*/  ISETP.NE.AND P0, PT, R0, c[0x0][0x32c], PT ;  /* 0x0000cb0000007a0c */ /* 0x000ff60003f05270 */
[----:B------:R-:W-:Y:S02]  /*7d70*/  @!UPT UIADD3 URZ, URZ, URZ, URZ ;  /* 0x0000003f3f3ff290 */ /* 0x000fe4000fffe03f */
[----:B------:R-:W-:Y:S05]  /*7d80*/  @P0 IMAD.HI.U32 R0, R2, c[0x0][0x330], RZ ;  /* 0x0000cc0002000a27 */ /* 0x000fea00078e00ff */
[----:B------:R-:W-:Y:S02]  /*7d90*/  @P0 SHF.R.U32.HI R2, RZ, c[0x0][0x334], R0 ;  /* 0x0000cd00ff020a19 */ /* 0x000fe40000011600 */
.L_x_417:
[----:B------:R-:W-:Y:S05]  /*7da0*/  BSYNC B0 ;  /* 0x0000000000007941 */ /* 0x000fea0003800000 */
.L_x_415:
[----:B------:R-:W-:Y:S05]  /*7db0*/  IADD3 R0, -R26, UR24, RZ ;  /* 0x000000181a007c10 */ /* 0x000fea000fffe1ff */
[----:B------:R-:W-:Y:S05]  /*7dc0*/  IMAD R0, R2, c[0x0][0x32c], R0 ;  /* 0x0000cb0002007a24 */ /* 0x000fea00078e0200 */
[----:B------:R-:W-:Y:S02]  /*7dd0*/  IMNMX R15, R15, R0, !PT ;  /* 0x000000000f0f7217 */ /* 0x000fe40007800200 */
[----:B------:R-:W-:Y:S04]  /*7de0*/  IADD3 R0, R0, c[0x0][0x32c], RZ ;  /* 0x0000cb0000007a10 */ /* 0x000fe80007ffe0ff */
[----:B------:R-:W-:Y:S02]  /*7df0*/  IMNMX R16, R16, R0, PT ;  /* 0x0000000010107217 */ /* 0x000fe40003800200 */
.L_x_414:
[----:B------:R-:W-:Y:S01]  /*7e00*/  FMNMX.FTZ R0, R17, R3, !PT ;  /* 0x0000000311007209 */ /* 0x000fe20007810000 */
[----:B------:R-:W-:Y:S01]  /*7e10*/  UP2UR UR24, UPR, URZ, 0x10 ;  /* 0x000000103f187883 */ /* 0x000fe20008000000 */
[----:B------:R-:W2:Y:S01]  /*7e20*/  LDL.LU R26, [R1+0x44] ;  /* 0x00004400011a7983 */ /* 0x000ea20000300800 */
[----:B------:R-:W-:Y:S01]  /*7e30*/  UISETP.NE.AND UP4, UPT, UR29, URZ, UPT ;  /* 0x0000003f1d00728c */ /* 0x000fe2000bf85270 */
[----:B------:R-:W-:Y:S01]  /*7e40*/  FMNMX.FTZ R0, R21, R0, !PT ;  /* 0x0000000015007209 */ /* 0x000fe20007810000 */
[----:B------:R-:W-:Y:S02]  /*7e50*/  UP2UR UR29, UPR, URZ, 0x8 ;  /* 0x000000083f1d7883 */ /* 0x000fe40008000000 */
        /* <DEDUP_REMOVED lines=20> */
[----:B-1----:R-:W-:Y:S04]  /*7fa0*/  FMNMX.FTZ R0, R0, R2, !PT ;  /* 0x0000000200007209 */ /* 0x002fe80007810000 */
[C---:B------:R-:W-:Y:S01]  /*7fb0*/  FSETP.NEU.FTZ.AND P0, PT, R0.reuse, -INF , PT ;  /* 0xff8000000000780b */ /* 0x040fe20003f1d000 */
[C---:B------:R-:W-:Y:S03]  /*7fc0*/  FMUL.FTZ R172, R0.reuse, c[0x0][0x2d0] ;  /* 0x0000b40000ac7a20 */ /* 0x040fe60000410000 */
[----:B------:R-:W-:Y:S02]  /*7fd0*/  FSEL R2, R0, RZ, P0 ;  /* 0x000000ff00027208 */ /* 0x000fe40000000000 */
[----:B------:R-:W-:Y:S02]  /*7fe0*/  FSEL R172, R172, RZ, P0 ;  /* 0x000000ffacac7208 */ /* 0x000fe40000000000 */
[----:B------:R-:W-:Y:S01]  /*7ff0*/  PLOP3.LUT P0, PT, PT, PT, UP4, 0x40, 0x0 ;  /* 0x000000000000781c */ /* 0x000fe20003f0e848 */
[----:B------:R-:W-:Y:S01]  /*8000*/  UISETP.NE.AND UP4, UPT, UR24, URZ, UPT ;  /* 0x0000003f1800728c */ /* 0x000fe2000bf85270 */
[----:B------:R-:W-:Y:S01]  /*8010*/  FADD.FTZ R2, -R2, R3 ;  /* 0x0000000302027221 */ /* 0x000fe20000010100 */
[----:B------:R-:W-:Y:S01]  /*8020*/  UIADD3 UR24, UR5, -0x1, URZ ;  /* 0xffffffff05187890 */ /* 0x000fe2000fffe03f */
[----:B------:R-:W-:Y:S01]  /*8030*/  ISETP.GT.AND P0, PT, R15, RZ, P0 ;  /* 0x000000ff0f00720c */ /* 0x000fe20000704270 */
[--C-:B------:R-:W-:Y:S02]  /*8040*/  FFMA.FTZ R23, R14, c[0x0][0x2d0], -R172.reuse ;  /* 0x0000b4000e177a23 */ /* 0x100fe400000108ac */
[--C-:B------:R-:W-:Y:S01]  /*8050*/  FFMA.FTZ R171, R20, c[0x0][0x2d0], -R172.reuse ;  /* 0x0000b40014ab7a23 */ /* 0x100fe200000108ac */
[----:B------:R-:W-:Y:S01]  /*8060*/  ISETP.LT.OR P0, PT, R16, 0x1, P0 ;  /* 0x000000011000780c */ /* 0x000fe20000701670 */
[--C-:B------:R-:W-:Y:S02]  /*8070*/  FFMA.FTZ R25, R19, c[0x0][0x2d0], -R172.reuse ;  /* 0x0000b40013197a23 */ /* 0x100fe400000108ac */
[--C-:B------:R-:W-:Y:S01]  /*8080*/  FFMA.FTZ R24, R18, c[0x0][0x2d0], -R172.reuse ;  /* 0x0000b40012187a23 */ /* 0x100fe200000108ac */
[----:B------:R-:W-:Y:S01]  /*8090*/  FSEL R14, R158, -INF , !P0 ;  /* 0xff8000009e0e7808 */ /* 0x000fe20004000000 */
[--C-:B------:R-:W-:Y:S01]  /*80a0*/  FFMA.FTZ R13, R21, c[0x0][0x2d0], -R172.reuse ;  /* 0x0000b400150d7a23 */ /* 0x100fe200000108ac */
[----:B------:R-:W-:Y:S01]  /*80b0*/  PLOP3.LUT P0, PT, PT, PT, UP3, 0x40, 0x0 ;  /* 0x000000000000781c */ /* 0x000fe20003f0e838 */
[--C-:B------:R-:W-:Y:S01]  /*80c0*/  FFMA.FTZ R17, R17, c[0x0][0x2d0], -R172.reuse ;  /* 0x0000b40011117a23 */ /* 0x100fe200000108ac */
[----:B------:R-:W-:Y:S01]  /*80d0*/  UISETP.NE.AND UP3, UPT, UR29, URZ, UPT ;  /* 0x0000003f1d00728c */ /* 0x000fe2000bf65270 */
[--C-:B------:R-:W-:Y:S01]  /*80e0*/  FFMA.FTZ R12, R8, c[0x0][0x2d0], -R172.reuse ;  /* 0x0000b400080c7a23 */ /* 0x100fe200000108ac */
[----:B------:R-:W-:Y:S01]  /*80f0*/  ISETP.GT.AND P0, PT, R15, 0x1, P0 ;  /* 0x000000010f00780c */ /* 0x000fe20000704270 */
[--C-:B------:R-:W-:Y:S01]  /*8100*/  FFMA.FTZ R8, R159, c[0x0][0x2d0], -R172.reuse ;  /* 0x0000b4009f087a23 */ /* 0x100fe200000108ac */
[----:B------:R-:W-:Y:S01]  /*8110*/  MUFU.EX2 R13, R13 ;  /* 0x0000000d000d7308 */ /* 0x000fe20000000800 */
[--C-:B------:R-:W-:Y:S01]  /*8120*/  FFMA.FTZ R175, R175, c[0x0][0x2d0], -R172.reuse ;  /* 0x0000b400afaf7a23 */ /* 0x100fe200000108ac */
[----:B------:R-:W-:Y:S01]  /*8130*/  ISETP.LT.OR P0, PT, R16, 0x2, P0 ;  /* 0x000000021000780c */ /* 0x000fe20000701670 */
[--C-:B------:R-:W-:Y:S02]  /*8140*/  FFMA.FTZ R174, R174, c[0x0][0x2d0], -R172.reuse ;  /* 0x0000b400aeae7a23 */ /* 0x100fe400000108ac */
[--C-:B------:R-:W-:Y:S02]  /*8150*/  FFMA.FTZ R173, R173, c[0x0][0x2d0], -R172.reuse ;  /* 0x0000b400adad7a23 */ /* 0x100fe400000108ac */
[----:B------:R-:W-:Y:S01]  /*8160*/  FFMA.FTZ R172, R11, c[0x0][0x2d0], -R172 ;  /* 0x0000b4000bac7a23 */ /* 0x000fe200000108ac */
[----:B------:R-:W-:Y:S01]  /*8170*/  FSEL R11, R157, -INF , !P0 ;  /* 0xff8000009d0b7808 */ /* 0x000fe20004000000 */
[----:B------:R-:W-:Y:S01]  /*8180*/  FMUL.FTZ R2, R2, c[0x0][0x2d0] ;  /* 0x0000b40002027a20 */ /* 0x000fe20000410000 */
[----:B------:R-:W-:Y:S01]  /*8190*/  PLOP3.LUT P0, PT, PT, PT, UP2, 0x40, 0x0 ;  /* 0x000000000000781c */ /* 0x000fe20003f0e828 */
[----:B------:R-:W-:Y:S01]  /*81a0*/  UISETP.NE.AND UP2, UPT, UR28, URZ, UPT ;  /* 0x0000003f1c00728c */ /* 0x000fe2000bf45270 */
[----:B------:R-:W1:Y:S02]  /*81b0*/  MUFU.EX2 R17, R17 ;  /* 0x0000001100117308 */ /* 0x000e640000000800 */
[C---:B------:R-:W-:Y:S04]  /*81c0*/  ISETP.GT.AND P0, PT, R15.reuse, 0x8, P0 ;  /* 0x000000080f00780c */ /* 0x040fe80000704270 */
[----:B------:R-:W-:Y:S04]  /*81d0*/  ISETP.LT.OR P0, PT, R16, 0x9, P0 ;  /* 0x000000091000780c */ /* 0x000fe80000701670 */
[----:B------:R-:W-:Y:S01]  /*81e0*/  FSEL R10, R10, -INF , !P0 ;  /* 0xff8000000a0a7808 */ /* 0x000fe20004000000 */
[----:B------:R-:W-:Y:S01]  /*81f0*/  MUFU.EX2 R12, R12 ;  /* 0x0000000c000c7308 */ /* 0x000fe20000000800 */
[----:B------:R-:W-:Y:S01]  /*8200*/  PLOP3.LUT P0, PT, PT, PT, UP1, 0x40, 0x0 ;  /* 0x000000000000781c */ /* 0x000fe20003f0e818 */
[----:B------:R-:W-:Y:S03]  /*8210*/  UISETP.NE.AND UP1, UPT, UR27, URZ, UPT ;  /* 0x0000003f1b00728c */ /* 0x000fe6000bf25270 */
[----:B------:R-:W-:Y:S04]  /*8220*/  ISETP.GT.AND P0, PT, R15, 0x9, P0 ;  /* 0x000000090f00780c */ /* 0x000fe80000704270 */
[C---:B------:R-:W-:Y:S01]  /*8230*/  ISETP.LT.OR P0, PT, R16.reuse, 0xa, P0 ;  /* 0x0000000a1000780c */ /* 0x040fe20000701670 */
[----:B------:R-:W3:Y:S03]  /*8240*/  MUFU.EX2 R8, R8 ;  /* 0x0000000800087308 */ /* 0x000ee60000000800 */
[----:B------:R-:W-:Y:S02]  /*8250*/  FSEL R169, R169, -INF , !P0 ;  /* 0xff800000a9a97808 */ /* 0x000fe40004000000 */
[----:B------:R-:W-:Y:S01]  /*8260*/  PLOP3.LUT P0, PT, PT, PT, UP0, 0x40, 0x0 ;  /* 0x000000000000781c */ /* 0x000fe20003f0e808 */
[----:B------:R-:W-:Y:S01]  /*8270*/  UISETP.NE.AND UP0, UPT, UR26, URZ, UPT ;  /* 0x0000003f1a00728c */ /* 0x000fe2000bf05270 */
[----:B-1----:R-:W-:Y:S02]  /*8280*/  F2FP.BF16.PACK_AB R168, R13, R17 ;  /* 0x000000110da8723e */ /* 0x002fe400000010ff */
[----:B------:R-:W-:Y:S01]  /*8290*/  ISETP.GT.AND P0, PT, R15, 0x10, P0 ;  /* 0x000000100f00780c */ /* 0x000fe20000704270 */
[----:B------:R-:W-:Y:S03]  /*82a0*/  MUFU.EX2 R172, R172 ;  /* 0x000000ac00ac7308 */ /* 0x000fe60000000800 */
[----:B------:R-:W-:Y:S04]  /*82b0*/  ISETP.LT.OR P0, PT, R16, 0x11, P0 ;  /* 0x000000111000780c */ /* 0x000fe80000701670 */
[----:B------:R-:W-:Y:S02]  /*82c0*/  FSEL R22, R9, -INF , !P0 ;  /* 0xff80000009167808 */ /* 0x000fe40004000000 */
[----:B------:R-:W-:Y:S01]  /*82d0*/  PLOP3.LUT P0, PT, PT, PT, UP6, 0x40, 0x0 ;  /* 0x000000000000781c */ /* 0x000fe20003f0e868 */
[----:B------:R-:W-:Y:S03]  /*82e0*/  MUFU.EX2 R175, R175 ;  /* 0x000000af00af7308 */ /* 0x000fe60000000800 */
[----:B------:R-:W-:Y:S02]  /*82f0*/  ISETP.GT.AND P0, PT, R15, 0x11, P0 ;  /* 0x000000110f00780c */ /* 0x000fe40000704270 */
[----:B---3--:R-:W-:Y:S02]  /*8300*/  F2FP.BF16.PACK_AB R170, R8, R12 ;  /* 0x0000000c08aa723e */ /* 0x008fe400000010ff */
[C---:B------:R-:W-:Y:S03]  /*8310*/  ISETP.LT.OR P0, PT, R16.reuse, 0x12, P0 ;  /* 0x000000121000780c */ /* 0x040fe60000701670 */
[----:B------:R-:W-:Y:S01]  /*8320*/  MUFU.EX2 R174, R174 ;  /* 0x000000ae00ae7308 */ /* 0x000fe20000000800 */
[----:B------:R-:W-:Y:S02]  /*8330*/  FSEL R179, R179, -INF , !P0 ;  /* 0xff800000b3b37808 */ /* 0x000fe40004000000 */
[----:B------:R-:W-:Y:S04]  /*8340*/  PLOP3.LUT P0, PT, PT, PT, UP5, 0x40, 0x0 ;  /* 0x000000000000781c */ /* 0x000fe80003f0e858 */
[C---:B------:R-:W-:Y:S03]  /*8350*/  ISETP.GT.AND P0, PT, R15.reuse, 0x18, P0 ;  /* 0x000000180f00780c */ /* 0x040fe60000704270 */
[----:B------:R-:W-:Y:S01]  /*8360*/  MUFU.EX2 R173, R173 ;  /* 0x000000ad00ad7308 */ /* 0x000fe20000000800 */
[----:B------:R-:W-:Y:S04]  /*8370*/  ISETP.LT.OR P0, PT, R16, 0x19, P0 ;  /* 0x000000191000780c */ /* 0x000fe80000701670 */
        /* <DEDUP_REMOVED lines=17> */
[----:B------:R-:W-:Y:S01]  /*8490*/  PLOP3.LUT P0, PT, PT, PT, UP0, 0x40, 0x0 ;  /* 0x000000000000781c */ /* 0x000fe20003f0e808 */
[----:B------:R-:W-:Y:S03]  /*84a0*/  UISETP.GT.AND UP0, UPT, UR5, UR4, UPT ;  /* 0x000000040500728c */ /* 0x000fe6000bf04270 */
[----:B------:R-:W-:Y:S01]  /*84b0*/  ISETP.GT.AND P0, PT, R15, 0x29, P0 ;  /* 0x000000290f00780c */ /* 0x000fe20000704270 */
[----:B------:R-:W-:Y:S03]  /*84c0*/  UMOV UR5, UR24 ;  /* 0x0000001800057c82 */ /* 0x000fe60008000000 */
[----:B------:R-:W-:Y:S04]  /*84d0*/  ISETP.LT.OR P0, PT, R16, 0x2a, P0 ;  /* 0x0000002a1000780c */ /* 0x000fe80000701670 */
[----:B------:R-:W-:Y:S02]  /*84e0*/  FSEL R3, R6, -INF , !P0 ;  /* 0xff80000006037808 */ /* 0x000fe40004000000 */
[----:B------:R-:W1:Y:S02]  /*84f0*/  MUFU.EX2 R6, R2 ;  /* 0x0000000200067308 */ /* 0x000e640000000800 */
[----:B-1----:R-:W-:Y:S01]  /*8500*/  FMUL.FTZ R20, R6, R148 ;  /* 0x0000009406147220 */ /* 0x002fe20000410000 */
[----:B------:R-:W-:Y:S01]  /*8510*/  FMNMX.FTZ R2, R14, R156, !PT ;  /* 0x0000009c0e027209 */ /* 0x000fe20007810000 */
[----:B------:R-:W3:Y:S01]  /*8520*/  LDL.LU R148, [R1+0x40] ;  /* 0x0000400001947983 */ /* 0x000ee20000300800 */
[C---:B--2---:R-:W-:Y:S02]  /*8530*/  FFMA.FTZ R5, R6.reuse, R26, R17 ;  /* 0x0000001a06057223 */ /* 0x044fe40000010011 */
[----:B------:R-:W-:Y:S01]  /*8540*/  FMNMX.FTZ R2, R11, R2, !PT ;  /* 0x000000020b027209 */ /* 0x000fe20007810000 */
[----:B------:R-:W-:Y:S01]  /*8550*/  FMUL.FTZ R9, R6, R137 ;  /* 0x0000008906097220 */ /* 0x000fe20000410000 */
[----:B------:R-:W-:Y:S01]  /*8560*/  MOV R137, R22 ;  /* 0x0000001600897202 */ /* 0x000fe20000000f00 */
[----:B------:R-:W-:Y:S01]  /*8570*/  FADD.FTZ R5, R13, R5 ;  /* 0x000000050d057221 */ /* 0x000fe20000010000 */
[----:B------:R-:W-:Y:S01]  /*8580*/  FMNMX.FTZ R2, R10, R2, !PT ;  /* 0x000000020a027209 */ /* 0x000fe20007810000 */
[----:B------:R-:W-:Y:S02]  /*8590*/  FMUL.FTZ R13, R6, R141 ;  /* 0x0000008d060d7220 */ /* 0x000fe40000410000 */
[----:B------:R-:W-:Y:S01]  /*85a0*/  FADD.FTZ R5, R12, R5 ;  /* 0x000000050c057221 */ /* 0x000fe20000010000 */
[----:B------:R-:W-:Y:S01]  /*85b0*/  FMNMX.FTZ R2, R169, R2, !PT ;  /* 0x00000002a9027209 */ /* 0x000fe20007810000 */
[----:B------:R-:W-:Y:S01]  /*85c0*/  FMUL.FTZ R12, R6, R140 ;  /* 0x0000008c060c7220 */ /* 0x000fe20000410000 */
[----:B------:R-:W-:Y:S01]  /*85d0*/  MOV R140, R24 ;  /* 0x00000018008c7202 */ /* 0x000fe20000000f00 */
[----:B------:R-:W-:Y:S01]  /*85e0*/  FADD.FTZ R177, R8, R5 ;  /* 0x0000000508b17221 */ /* 0x000fe20000010000 */
[----:B------:R-:W-:Y:S01]  /*85f0*/  FMNMX.FTZ R2, R22, R2, !PT ;  /* 0x0000000216027209 */ /* 0x000fe20007810000 */
[C---:B------:R-:W-:Y:S02]  /*8600*/  FMUL.FTZ R8, R6.reuse, R136 ;  /* 0x0000008806087220 */ /* 0x040fe40000410000 */
[C---:B------:R-:W-:Y:S01]  /*8610*/  FMUL.FTZ R5, R6.reuse, R133 ;  /* 0x0000008506057220 */ /* 0x040fe20000410000 */
[----:B------:R-:W-:Y:S01]  /*8620*/  FMNMX.FTZ R2, R179, R2, !PT ;  /* 0x00000002b3027209 */ /* 0x000fe20007810000 */
[C---:B------:R-:W-:Y:S01]  /*8630*/  FMUL.FTZ R16, R6.reuse, R144 ;  /* 0x0000009006107220 */ /* 0x040fe20000410000 */
[----:B------:R-:W-:Y:S01]  /*8640*/  MOV R133, R25 ;  /* 0x0000001900857202 */ /* 0x000fe20000000f00 */
[----:B------:R-:W-:Y:S01]  /*8650*/  FMUL.FTZ R25, R6, R153 ;  /* 0x0000009906197220 */ /* 0x000fe20000410000 */
[----:B------:R-:W-:Y:S01]  /*8660*/  FMNMX.FTZ R2, R178, R2, !PT ;  /* 0x00000002b2027209 */ /* 0x000fe20007810000 */
[C---:B------:R-:W-:Y:S01]  /*8670*/  FMUL.FTZ R17, R6.reuse, R145 ;  /* 0x0000009106117220 */ /* 0x040fe20000410000 */
[----:B------:R-:W-:Y:S01]  /*8680*/  MOV R145, R23 ;  /* 0x0000001700917202 */ /* 0x000fe20000000f00 */
[----:B------:R-:W-:Y:S01]  /*8690*/  FMUL.FTZ R21, R6, R149 ;  /* 0x0000009506157220 */ /* 0x000fe20000410000 */
[----:B------:R-:W-:Y:S01]  /*86a0*/  FMNMX.FTZ R2, R176, R2, !PT ;  /* 0x00000002b0027209 */ /* 0x000fe20007810000 */
[C---:B------:R-:W-:Y:S01]  /*86b0*/  FMUL.FTZ R24, R6.reuse, R152 ;  /* 0x0000009806187220 */ /* 0x040fe20000410000 */
[----:B------:R-:W-:Y:S01]  /*86c0*/  MOV R149, R133 ;  /* 0x0000008500957202 */ /* 0x000fe20000000f00 */
[C---:B------:R-:W-:Y:S01]  /*86d0*/  FMUL.FTZ R28, R6.reuse, R28 ;  /* 0x0000001c061c7220 */ /* 0x040fe20000410000 */
[----:B------:R-:W-:Y:S01]  /*86e0*/  FMNMX.FTZ R2, R159, R2, !PT ;  /* 0x000000029f027209 */ /* 0x000fe20007810000 */
[C---:B------:R-:W-:Y:S01]  /*86f0*/  FMUL.FTZ R29, R6.reuse, R29 ;  /* 0x0000001d061d7220 */ /* 0x040fe20000410000 */
[----:B------:R-:W-:Y:S01]  /*8700*/  MOV R152, R171 ;  /* 0x000000ab00987202 */ /* 0x000fe20000000f00 */
[----:B------:R-:W-:Y:S01]  /*8710*/  FMUL.FTZ R32, R6, R32 ;  /* 0x0000002006207220 */ /* 0x000fe20000410000 */
[----:B------:R-:W-:Y:S01]  /*8720*/  FMNMX.FTZ R2, R158, R2, !PT ;  /* 0x000000029e027209 */ /* 0x000fe20007810000 */
[C---:B------:R-:W-:Y:S02]  /*8730*/  FMUL.FTZ R33, R6.reuse, R33 ;  /* 0x0000002106217220 */ /* 0x040fe40000410000 */
[C---:B------:R-:W-:Y:S01]  /*8740*/  FMUL.FTZ R36, R6.reuse, R36 ;  /* 0x0000002406247220 */ /* 0x040fe20000410000 */
[----:B------:R-:W-:Y:S01]  /*8750*/  FMNMX.FTZ R2, R157, R2, !PT ;  /* 0x000000029d027209 */ /* 0x000fe20007810000 */
[C---:B------:R-:W-:Y:S02]  /*8760*/  FMUL.FTZ R37, R6.reuse, R37 ;  /* 0x0000002506257220 */ /* 0x040fe40000410000 */
[C---:B------:R-:W-:Y:S01]  /*8770*/  FMUL.FTZ R40, R6.reuse, R40 ;  /* 0x0000002806287220 */ /* 0x040fe20000410000 */
[----:B------:R-:W-:Y:S01]  /*8780*/  FMNMX.FTZ R2, R3, R2, !PT ;  /* 0x0000000203027209 */ /* 0x000fe20007810000 */
[C---:B------:R-:W-:Y:S02]  /*8790*/  FMUL.FTZ R41, R6.reuse, R41 ;  /* 0x0000002906297220 */ /* 0x040fe40000410000 */
[C---:B------:R-:W-:Y:S02]  /*87a0*/  FMUL.FTZ R44, R6.reuse, R44 ;  /* 0x0000002c062c7220 */ /* 0x040fe40000410000 */
[----:B------:R-:W1:Y:S01]  /*87b0*/  SHFL.BFLY PT, R4, R2, 0x2, 0x1f ;  /* 0x0c401f0002047f89 */ /* 0x000e6200000e0000 */
        /* <DEDUP_REMOVED lines=11> */
[----:B------:R-:W-:Y:S01]  /*8870*/  FMUL.FTZ R68, R6, R68 ;  /* 0x0000004406447220 */ /* 0x000fe20000410000 */
[----:B-1----:R-:W-:Y:S01]  /*8880*/  FMNMX.FTZ R4, R2, R4, !PT ;  /* 0x0000000402047209 */ /* 0x002fe20007810000 */
        /* <DEDUP_REMOVED lines=17> */
[----:B------:R-:W-:Y:S01]  /*89a0*/  FMUL.FTZ R97, R6, R97 ;  /* 0x0000006106617220 */ /* 0x000fe20000410000 */
[----:B------:R-:W-:Y:S01]  /*89b0*/  FSETP.NEU.FTZ.AND P0, PT, R2, -INF , PT ;  /* 0xff8000000200780b */ /* 0x000fe20003f1d000 */
[C---:B------:R-:W-:Y:S02]  /*89c0*/  FMUL.FTZ R100, R6.reuse, R100 ;  /* 0x0000006406647220 */ /* 0x040fe40000410000 */
[----:B------:R-:W-:Y:S01]  /*89d0*/  FMUL.FTZ R101, R6, R101 ;  /* 0x0000006506657220 */ /* 0x000fe20000410000 */
[----:B------:R-:W-:Y:S01]  /*89e0*/  FSEL R7, R2, RZ, P0 ;  /* 0x000000ff02077208 */ /* 0x000fe20000000000 */
[C---:B------:R-:W-:Y:S02]  /*89f0*/  FMUL.FTZ R104, R6.reuse, R104 ;  /* 0x0000006806687220 */ /* 0x040fe40000410000 */
[----:B------:R-:W-:Y:S02]  /*8a00*/  FMUL.FTZ R105, R6, R105 ;  /* 0x0000006906697220 */ /* 0x000fe40000410000 */
[----:B------:R-:W-:Y:S02]  /*8a10*/  FADD.FTZ R7, -R7, R156 ;  /* 0x0000009c07077221 */ /* 0x000fe40000010100 */
[----:B------:R-:W-:Y:S02]  /*8a20*/  FMUL.FTZ R156, R2, c[0x0][0x2d0] ;  /* 0x0000b400029c7a20 */ /* 0x000fe40000410000 */
[----:B------:R-:W-:Y:S02]  /*8a30*/  FMUL.FTZ R7, R7, c[0x0][0x2d0] ;  /* 0x0000b40007077a20 */ /* 0x000fe40000410000 */
[----:B------:R-:W-:Y:S01]  /*8a40*/  FMUL.FTZ R108, R6, R108 ;  /* 0x0000006c066c7220 */ /* 0x000fe20000410000 */
[----:B------:R-:W-:Y:S01]  /*8a50*/  FSEL R156, R156, RZ, P0 ;  /* 0x000000ff9c9c7208 */ /* 0x000fe20000000000 */
[----:B------:R-:W1:Y:S01]  /*8a60*/  MUFU.EX2 R132, R7 ;  /* 0x0000000700847308 */ /* 0x000e620000000800 */
[C---:B------:R-:W-:Y:S01]  /*8a70*/  FMUL.FTZ R109, R6.reuse, R109 ;  /* 0x0000006d066d7220 */ /* 0x040fe20000410000 */
[----:B------:R-:W-:Y:S01]  /*8a80*/  PLOP3.LUT P0, PT, PT, PT, UP0, 0x80, 0x0 ;  /* 0x000000000000781c */ /* 0x000fe20003f0f008 */
[----:B------:R-:W-:Y:S02]  /*8a90*/  FMUL.FTZ R112, R6, R112 ;  /* 0x0000007006707220 */ /* 0x000fe40000410000 */
[--C-:B------:R-:W-:Y:S02]  /*8aa0*/  FFMA.FTZ R136, R14, c[0x0][0x2d0], -R156.reuse ;  /* 0x0000b4000e887a23 */ /* 0x100fe4000001089c */
[C---:B------:R-:W-:Y:S02]  /*8ab0*/  FMUL.FTZ R113, R6.reuse, R113 ;  /* 0x0000007106717220 */ /* 0x040fe40000410000 */
[C---:B------:R-:W-:Y:S02]  /*8ac0*/  FMUL.FTZ R116, R6.reuse, R116 ;  /* 0x0000007406747220 */ /* 0x040fe40000410000 */
[----:B------:R-:W-:Y:S01]  /*8ad0*/  MUFU.EX2 R136, R136 ;  /* 0x0000008800887308 */ /* 0x000fe20000000800 */
[C---:B------:R-:W-:Y:S02]  /*8ae0*/  FMUL.FTZ R117, R6.reuse, R117 ;  /* 0x0000007506757220 */ /* 0x040fe40000410000 */
[C---:B------:R-:W-:Y:S02]  /*8af0*/  FMUL.FTZ R120, R6.reuse, R120 ;  /* 0x0000007806787220 */ /* 0x040fe40000410000 */
[C---:B------:R-:W-:Y:S02]  /*8b00*/  FMUL.FTZ R121, R6.reuse, R121 ;  /* 0x0000007906797220 */ /* 0x040fe40000410000 */
[C---:B------:R-:W-:Y:S02]  /*8b10*/  FMUL.FTZ R124, R6.reuse, R124 ;  /* 0x0000007c067c7220 */ /* 0x040fe40000410000 */
[----:B------:R-:W-:Y:S02]  /*8b20*/  FMUL.FTZ R125, R6, R125 ;  /* 0x0000007d067d7220 */ /* 0x000fe40000410000 */
[--C-:B------:R-:W-:Y:S02]  /*8b30*/  FFMA.FTZ R144, R11, c[0x0][0x2d0], -R156.reuse ;  /* 0x0000b4000b907a23 */ /* 0x100fe4000001089c */
[C---:B-1----:R-:W-:Y:S02]  /*8b40*/  FMUL.FTZ R7, R132.reuse, R135 ;  /* 0x0000008784077220 */ /* 0x042fe40000410000 */
        /* <DEDUP_REMOVED lines=14> */
[----:B------:R1:W2:Y:S01]  /*8c30*/  MUFU.EX2 R150, R152 ;  /* 0x0000009800967308 */ /* 0x0002a20000000800 */
        /* <DEDUP_REMOVED lines=11> */
[C---:B------:R-:W-:Y:S01]  /*8cf0*/  FMUL.FTZ R58, R132.reuse, R58 ;  /* 0x0000003a843a7220 */ /* 0x040fe20000410000 */
[----:B-1----:R-:W-:Y:S01]  /*8d00*/  LDSM.16.MT88.4 R152, [R249+0x1100] ;  /* 0x00110000f998783b */ /* 0x002fe20000004200 */
        /* <DEDUP_REMOVED lines=36> */
[----:B------:R-:W-:Y:S02]  /*8f50*/  FMUL.FTZ R131, R132, R131 ;  /* 0x0000008384837220 */ /* 0x000fe40000410000 */
[C---:B------:R-:W-:Y:S02]  /*8f60*/  FMUL.FTZ R128, R6.reuse, R128 ;  /* 0x0000008006807220 */ /* 0x040fe40000410000 */
[----:B------:R-:W-:Y:S02]  /*8f70*/  FMUL.FTZ R129, R6, R129 ;  /* 0x0000008106817220 */ /* 0x000fe40000410000 */
[----:B------:R-:W-:Y:S02]  /*8f80*/  FMUL.FTZ R6, R132, R134 ;  /* 0x0000008684067220 */ /* 0x000fe40000410000 */
[--C-:B------:R-:W-:Y:S02]  /*8f90*/  FFMA.FTZ R141, R10, c[0x0][0x2d0], -R156.reuse ;  /* 0x0000b4000a8d7a23 */ /* 0x100fe4000001089c */
[----:B------:R-:W-:Y:S02]  /*8fa0*/  FMUL.FTZ R10, R132, R138 ;  /* 0x0000008a840a7220 */ /* 0x000fe40000410000 */
[--C-:B------:R-:W-:Y:S02]  /*8fb0*/  FFMA.FTZ R147, R179, c[0x0][0x2d0], -R156.reuse ;  /* 0x0000b400b3937a23 */ /* 0x100fe4000001089c */
[----:B------:R-:W1:Y:S01]  /*8fc0*/  MUFU.EX2 R141, R141 ;  /* 0x0000008d008d7308 */ /* 0x000e620000000800 */
[----:B------:R-:W-:Y:S02]  /*8fd0*/  FFMA.FTZ R149, R178, c[0x0][0x2d0], -R156 ;  /* 0x0000b400b2957a23 */ /* 0x000fe4000001089c */
[----:B--2---:R-:W-:Y:S07]  /*8fe0*/  FADD.FTZ R177, R150, R177 ;  /* 0x000000b196b17221 */ /* 0x004fee0000010000 */
[----:B------:R-:W-:Y:S01]  /*8ff0*/  MUFU.EX2 R147, R147 ;  /* 0x0000009300937308 */ /* 0x000fe20000000800 */
[----:B---3--:R-:W-:Y:S01]  /*9000*/  FFMA.FTZ R142, R132, R148, R136 ;  /* 0x00000094848e7223 */ /* 0x008fe20000010088 */
[----:B------:R-:W-:Y:S01]  /*9010*/  MOV R148, R145 ;  /* 0x0000009100947202 */ /* 0x000fe20000000f00 */
[----:B------:R-:W2:Y:S01]  /*9020*/  LDSM.16.MT88.4 R132, [R252+0x100] ;  /* 0x00010000fc84783b */ /* 0x000ea20000004200 */
[----:B------:R-:W-:Y:S01]  /*9030*/  MOV R145, R140 ;  /* 0x0000008c00917202 */ /* 0x000fe20000000f00 */
[----:B------:R-:W-:Y:S01]  /*9040*/  FFMA.FTZ R140, R169, c[0x0][0x2d0], -R156 ;  /* 0x0000b400a98c7a23 */ /* 0x000fe2000001089c */
[C---:B------:R-:W-:Y:S04]  /*9050*/  F2FP.BF16.PACK_AB R169, R144.reuse, R136 ;  /* 0x0000008890a9723e */ /* 0x040fe800000010ff */
[----:B------:R3:W-:Y:S01]  /*9060*/  MUFU.EX2 R146, R148 ;  /* 0x0000009400927308 */ /* 0x0007e20000000800 */
[----:B------:R-:W-:Y:S02]  /*9070*/  FADD.FTZ R142, R144, R142 ;  /* 0x0000008e908e7221 */ /* 0x000fe40000010000 */
[----:B------:R-:W-:Y:S02]  /*9080*/  FADD.FTZ R144, R143, R177 ;  /* 0x000000b18f907221 */ /* 0x000fe40000010000 */
[----:B-1----:R-:W-:Y:S05]  /*9090*/  FADD.FTZ R142, R141, R142 ;  /* 0x0000008e8d8e7221 */ /* 0x002fea0000010000 */
[----:B------:R-:W1:Y:S10]  /*90a0*/  MUFU.EX2 R140, R140 ;  /* 0x0000008c008c7308 */ /* 0x000e740000000800 */
[----:B------:R-:W4:Y:S01]  /*90b0*/  MUFU.EX2 R145, R145 ;  /* 0x0000009100917308 */ /* 0x000f220000000800 */
[----:B---3--:R-:W-:Y:S02]  /*90c0*/  FFMA.FTZ R148, R137, c[0x0][0x2d0], -R156 ;  /* 0x0000b40089947a23 */ /* 0x008fe4000001089c */
[----:B------:R-:W-:Y:S07]  /*90d0*/  LDSM.16.MT88.4 R136, [R252+0x900] ;  /* 0x00090000fc88783b */ /* 0x000fee0000004200 */
[----:B------:R-:W3:Y:S01]  /*90e0*/  MUFU.EX2 R148, R148 ;  /* 0x0000009400947308 */ /* 0x000ee20000000800 */
[C---:B-1----:R-:W-:Y:S09]  /*90f0*/  F2FP.BF16.PACK_AB R171, R140.reuse, R141 ;  /* 0x0000008d8cab723e */ /* 0x042ff200000010ff */
[----:B------:R-:W1:Y:S01]  /*9100*/  MUFU.EX2 R149, R149 ;  /* 0x0000009500957308 */ /* 0x000e620000000800 */
[C---:B--2---:R-:W-:Y:S05]  /*9110*/  HMMA.16816.F32.BF16 R4, R168.reuse, R132, R4 ;  /* 0x00000084a804723c */ /* 0x044fea0000041804 */
[----:B----4-:R-:W-:Y:S03]  /*9120*/  FADD.FTZ R144, R145, R144 ;  /* 0x0000009091907221 */ /* 0x010fe60000010000 */
[C---:B------:R-:W-:Y:S01]  /*9130*/  HMMA.16816.F32.BF16 R8, R168.reuse, R134, R8 ;  /* 0x00000086a808723c */ /* 0x040fe20000041808 */
[----:B------:R-:W2:Y:S07]  /*9140*/  LDSM.16.MT88.4 R132, [R250+0x100] ;  /* 0x00010000fa84783b */ /* 0x000eae0000004200 */
[C---:B--2---:R-:W-:Y:S08]  /*9150*/  HMMA.16816.F32.BF16 R12, R168.reuse, R132, R12 ;  /* 0x00000084a80c723c */ /* 0x044ff0000004180c */
        /* <DEDUP_REMOVED lines=41> */
[C---:B--2---:R-:W-:Y:S07]  /*93f0*/  HMMA.16816.F32.BF16 R124, R168.reuse, R132, R124 ;  /* 0x00000084a87c723c */ /* 0x044fee000004187c */
[----:B------:R-:W-:Y:S01]  /*9400*/  F2FP.BF16.PACK_AB R132, R143, R150 ;  /* 0x000000968f84723e */ /* 0x000fe200000010ff */
[----:B------:R-:W-:Y:S04]  /*9410*/  HMMA.16816.F32.BF16 R128, R168, R134, R128 ;  /* 0x00000086a880723c */ /* 0x000fe80000041880 */
[----:B---3--:R-:W-:Y:S01]  /*9420*/  F2FP.BF16.PACK_AB R133, R147, R148 ;  /* 0x000000949385723e */ /* 0x008fe200000010ff */
[----:B------:R-:W-:Y:S02]  /*9430*/  FADD.FTZ R150, R140, R142 ;  /* 0x0000008e8c967221 */ /* 0x000fe40000010000 */
[----:B------:R-:W-:Y:S01]  /*9440*/  FFMA.FTZ R168, R176, c[0x0][0x2d0], -R156 ;  /* 0x0000b400b0a87a23 */ /* 0x000fe2000001089c */
[C---:B------:R-:W-:Y:S01]  /*9450*/  F2FP.BF16.PACK_AB R134, R146.reuse, R145 ;  /* 0x000000919286723e */ /* 0x040fe200000010ff */
[----:B------:R-:W-:Y:S03]  /*9460*/  LDSM.16.MT88.4 R140, [R248+0x5100] ;  /* 0x00510000f88c783b */ /* 0x000fe60000004200 */
[----:B------:R-:W-:Y:S01]  /*9470*/  FADD.FTZ R176, R146, R144 ;  /* 0x0000009092b07221 */ /* 0x000fe20000010000 */
[----:B------:R-:W2:Y:S01]  /*9480*/  MUFU.EX2 R168, R168 ;  /* 0x000000a800a87308 */ /* 0x000ea20000000800 */
[----:B------:R-:W-:Y:S02]  /*9490*/  FADD.FTZ R148, R148, R150 ;  /* 0x0000009694947221 */ /* 0x000fe40000010000 */
[----:B------:R-:W-:Y:S02]  /*94a0*/  FFMA.FTZ R169, R159, c[0x0][0x2d0], -R156 ;  /* 0x0000b4009fa97a23 */ /* 0x000fe4000001089c */
[----:B------:R-:W-:Y:S02]  /*94b0*/  FADD.FTZ R148, R147, R148 ;  /* 0x0000009493947221 */ /* 0x000fe40000010000 */
[----:B------:R-:W-:Y:S01]  /*94c0*/  LDSM.16.MT88.4 R144, [R250+0x1100] ;  /* 0x00110000fa90783b */ /* 0x000fe20000004200 */
[--C-:B------:R-:W-:Y:S01]  /*94d0*/  FFMA.FTZ R170, R158, c[0x0][0x2d0], -R156.reuse ;  /* 0x0000b4009eaa7a23 */ /* 0x100fe2000001089c */
[----:B------:R-:W-:Y:S01]  /*94e0*/  F2FP.BF16.PACK_AB R158, R172, R173 ;  /* 0x000000adac9e723e */ /* 0x000fe200000010ff */
[--C-:B------:R-:W-:Y:S01]  /*94f0*/  FFMA.FTZ R171, R157, c[0x0][0x2d0], -R156.reuse ;  /* 0x0000b4009dab7a23 */ /* 0x100fe2000001089c */
[----:B------:R-:W3:Y:S01]  /*9500*/  MUFU.EX2 R169, R169 ;  /* 0x000000a900a97308 */ /* 0x000ee20000000800 */
[----:B------:R-:W-:Y:S02]  /*9510*/  FFMA.FTZ R156, R3, c[0x0][0x2d0], -R156 ;  /* 0x0000b400039c7a23 */ /* 0x000fe4000001089c */
[----:B-1----:R-:W-:Y:S02]  /*9520*/  FADD.FTZ R177, R149, R148 ;  /* 0x0000009495b17221 */ /* 0x002fe40000010000 */
[----:B------:R-:W-:Y:S04]  /*9530*/  FADD.FTZ R176, R175, R176 ;  /* 0x000000b0afb07221 */ /* 0x000fe80000010000 */
[----:B------:R-:W-:Y:S01]  /*9540*/  FADD.FTZ R176, R174, R176 ;  /* 0x000000b0aeb07221 */ /* 0x000fe20000010000 */
[----:B------:R1:W-:Y:S01]  /*9550*/  MUFU.EX2 R3, R156 ;  /* 0x0000009c00037308 */ /* 0x0003e20000000800 */
[C---:B--2---:R-:W-:Y:S02]  /*9560*/  F2FP.BF16.PACK_AB R135, R168.reuse, R149 ;  /* 0x00000095a887723e */ /* 0x044fe400000010ff */
[----:B------:R-:W-:Y:S02]  /*9570*/  FADD.FTZ R173, R173, R176 ;  /* 0x000000b0adad7221 */ /* 0x000fe40000010000 */
[----:B------:R-:W-:Y:S03]  /*9580*/  FADD.FTZ R177, R168, R177 ;  /* 0x000000b1a8b17221 */ /* 0x000fe60000010000 */
[C---:B------:R-:W-:Y:S02]  /*9590*/  HMMA.16816.F32.BF16 R4, R132.reuse, R136, R4 ;  /* 0x000000888404723c */ /* 0x040fe40000041804 */
[----:B------:R-:W2:Y:S03]  /*95a0*/  MUFU.EX2 R170, R170 ;  /* 0x000000aa00aa7308 */ /* 0x000ea60000000800 */
[----:B---3--:R-:W-:Y:S03]  /*95b0*/  FADD.FTZ R177, R169, R177 ;  /* 0x000000b1a9b17221 */ /* 0x008fe60000010000 */
[C---:B------:R-:W-:Y:S01]  /*95c0*/  HMMA.16816.F32.BF16 R8, R132.reuse, R138, R8 ;  /* 0x0000008a8408723c */ /* 0x040fe20000041808 */
[----:B------:R-:W3:Y:S03]  /*95d0*/  LDSM.16.MT88.4 R136, [R250+0x900] ;  /* 0x00090000fa88783b */ /* 0x000ee60000004200 */
[----:B------:R-:W4:Y:S01]  /*95e0*/  MUFU.EX2 R171, R171 ;  /* 0x000000ab00ab7308 */ /* 0x000f220000000800 */
[----:B-1----:R-:W-:Y:S02]  /*95f0*/  F2FP.BF16.PACK_AB R156, R174, R175 ;  /* 0x000000afae9c723e */ /* 0x002fe400000010ff */
[C---:B--2---:R-:W-:Y:S01]  /*9600*/  F2FP.BF16.PACK_AB R157, R170.reuse, R169 ;  /* 0x000000a9aa9d723e */ /* 0x044fe200000010ff */
[----:B------:R-:W-:Y:S01]  /*9610*/  FADD.FTZ R170, R170, R177 ;  /* 0x000000b1aaaa7221 */ /* 0x000fe20000010000 */
[----:B----4-:R-:W-:Y:S03]  /*9620*/  F2FP.BF16.PACK_AB R159, R3, R171 ;  /* 0x000000ab039f723e */ /* 0x010fe600000010ff */
[----:B------:R-:W-:Y:S01]  /*9630*/  FADD.FTZ R170, R171, R170 ;  /* 0x000000aaabaa7221 */ /* 0x000fe20000010000 */
[C---:B---3--:R-:W-:Y:S08]  /*9640*/  HMMA.16816.F32.BF16 R12, R132.reuse, R136, R12 ;  /* 0x00000088840c723c */ /* 0x048ff0000004180c */
        /* <DEDUP_REMOVED lines=41> */
[C---:B------:R-:W-:Y:S08]  /*98e0*/  HMMA.16816.F32.BF16 R124, R132.reuse, R140, R124 ;  /* 0x0000008c847c723c */ /* 0x040ff0000004187c */
[----:B------:R-:W-:Y:S08]  /*98f0*/  HMMA.16816.F32.BF16 R128, R132, R142, R128 ;  /* 0x0000008e8480723c */ /* 0x000ff00000041880 */
[C---:B-1----:R-:W-:Y:S01]  /*9900*/  HMMA.16816.F32.BF16 R132, R156.reuse, R136, R4 ;  /* 0x000000889c84723c */ /* 0x042fe20000041804 */
[----:B------:R-:W1:Y:S07]  /*9910*/  LDSM.16.MT88.4 R4, [R248+0x1100] ;  /* 0x00110000f804783b */ /* 0x000e6e0000004200 */
[C---:B------:R-:W-:Y:S01]  /*9920*/  HMMA.16816.F32.BF16 R136, R156.reuse, R138, R8 ;  /* 0x0000008a9c88723c */ /* 0x040fe20000041808 */
[----:B------:R-:W2:Y:S07]  /*9930*/  LDSM.16.MT88.4 R8, [R252+0x2900] ;  /* 0x00290000fc08783b */ /* 0x000eae0000004200 */
[C---:B------:R-:W-:Y:S01]  /*9940*/  HMMA.16816.F32.BF16 R140, R156.reuse, R144, R12 ;  /* 0x000000909c8c723c */ /* 0x040fe2000004180c */
[----:B------:R-:W3:Y:S07]  /*9950*/  LDSM.16.MT88.4 R12, [R250+0x2900] ;  /* 0x00290000fa0c783b */ /* 0x000eee0000004200 */
[C---:B------:R-:W-:Y:S08]  /*9960*/  HMMA.16816.F32.BF16 R144, R156.reuse, R146, R16 ;  /* 0x000000929c90723c */ /* 0x040ff00000041810 */
[C---:B------:R-:W-:Y:S08]  /*9970*/  HMMA.16816.F32.BF16 R148, R156.reuse, R152, R20 ;  /* 0x000000989c94723c */ /* 0x040ff00000041814 */
[C---:B------:R-:W-:Y:S08]  /*9980*/  HMMA.16816.F32.BF16 R152, R156.reuse, R154, R24 ;  /* 0x0000009a9c98723c */ /* 0x040ff00000041818 */
        /* <DEDUP_REMOVED lines=31> */
[C---:B------:R-:W-:Y:S08]  /*9b80*/  HMMA.16816.F32.BF16 R112, R156.reuse, R10, R112 ;  /* 0x0000000a9c70723c */ /* 0x040ff00000041870 */
[C---:B---3--:R-:W-:Y:S08]  /*9b90*/  HMMA.16816.F32.BF16 R116, R156.reuse, R12, R116 ;  /* 0x0000000c9c74723c */ /* 0x048ff00000041874 */
[C---:B------:R-:W-:Y:S08]  /*9ba0*/  HMMA.16816.F32.BF16 R120, R156.reuse, R14, R120 ;  /* 0x0000000e9c78723c */ /* 0x040ff00000041878 */
[C---:B-1----:R-:W-:Y:S07]  /*9bb0*/  HMMA.16816.F32.BF16 R124, R156.reuse, R4, R124 ;  /* 0x000000049c7c723c */ /* 0x042fee000004187c */
[----:B------:R-:W-:Y:S01]  /*9bc0*/  FADD.FTZ R5, R172, R173 ;  /* 0x000000adac057221 */ /* 0x000fe20000010000 */
[----:B------:R-:W-:Y:S04]  /*9bd0*/  HMMA.16816.F32.BF16 R128, R156, R6, R128 ;  /* 0x000000069c80723c */ /* 0x000fe80000041880 */
[----:B------:R1:W-:Y:S01]  /*9be0*/  STL [R1+0x44], R5 ;  /* 0x0000440501007387 */ /* 0x0003e20000100800 */
[----:B------:R-:W-:Y:S01]  /*9bf0*/  FADD.FTZ R4, R3, R170 ;  /* 0x000000aa03047221 */ /* 0x000fe20000010000 */
[----:B------:R-:W-:Y:S02]  /*9c00*/  MOV R3, R0 ;  /* 0x0000000000037202 */ /* 0x000fe40000000f00 */
[----:B------:R-:W-:Y:S02]  /*9c10*/  MOV R156, R2 ;  /* 0x00000002009c7202 */ /* 0x000fe40000000f00 */
[----:B------:R1:W-:Y:S02]  /*9c20*/  STL [R1+0x40], R4 ;  /* 0x0000400401007387 */ /* 0x0003e40000100800 */
[----:B-1----:R-:W-:-:S05]  /*9c30*/  @P0 BRA `(.L_x_418) ;  /* 0xffffc1a000000947 */ /* 0x002fca000383ffff */
.L_x_405:
[----:B------:R-:W2:Y:S01]  /*9c40*/  S2UR UR28, SR_CTAID.X ;  /* 0x00000000001c79c3 */ /* 0x000ea20000002500 */
[----:B------:R-:W-:-:S02]  /*9c50*/  UISETP.NE.AND UP1, UPT, UR13, URZ, UPT ;  /* 0x0000003f0d00728c */ /* 0x000fc4000bf25270 */
[----:B------:R-:W-:Y:S02]  /*9c60*/  UISETP.NE.AND UP0, UPT, UR12, URZ, UPT ;  /* 0x0000003f0c00728c */ /* 0x000fe4000bf05270 */
[----:B------:R-:W-:Y:S02]  /*9c70*/  UMOV UR27, 0x1 ;  /* 0x00000001001b7882 */ /* 0x000fe40000000000 */
[----:B------:R-:W-:Y:S02]  /*9c80*/  ULDC UR25, c[0x0][0x168] ;  /* 0x00005a0000197ab9 */ /* 0x000fe40000000800 */
[----:B------:R-:W-:Y:S01]  /*9c90*/  ULDC.64 UR4, c[0x0][0x2c8] ;  /* 0x0000b20000047ab9 */ /* 0x000fe20000000a00 */
[----:B------:R-:W-:Y:S01]  /*9ca0*/  PLOP3.LUT P0, PT, PT, PT, UP0, 0x40, 0x0 ;  /* 0x000000000000781c */ /* 0x000fe20003f0e808 */
[----:B------:R-:W-:Y:S02]  /*9cb0*/  UIADD3 UR25, UR27, -UR25, URZ ;  /* 0x800000191b197290 */ /* 0x000fe4000fffe03f */
[----:B------:R-:W-:-:S02]  /*9cc0*/  ULDC UR26, c[0x0][0x2ac] ;  /* 0x0000ab00001a7ab9 */ /* 0x000fc40000000800 */
[----:B--2---:R-:W-:-:S04]  /*9cd0*/  ULEA UR28, UR28, 0x7f, 0x7 ;  /* 0x0000007f1c1c7891 */ /* 0x004fc8000f8e383f */
[----:B------:R-:W-:-:S03]  /*9ce0*/  UIMAD.WIDE.U32 UR30, UR28, UR4, URZ ;  /* 0x000000041c1e72a5 */ /* 0x000fc6000f8e003f */
[----:B------:R-:W-:Y:S02]  /*9cf0*/  ULDC UR4, c[0x0][0x1d0] ;  /* 0x0000740000047ab9 */ /* 0x000fe40000000800 */
[----:B------:R-:W-:Y:S02]  /*9d00*/  UIMAD UR4, UR26, UR4, UR25 ;  /* 0x000000041a0472a4 */ /* 0x000fe4000f8e0219 */
[----:B------:R-:W-:Y:S02]  /*9d10*/  @UP1 USHF.R.U32.HI UR28, URZ, UR5, UR31 ;  /* 0x000000053f1c1299 */ /* 0x000fe4000801161f */
[----:B------:R-:W-:Y:S02]  /*9d20*/  ULDC UR25, c[0x0][0x324] ;  /* 0x0000c90000197ab9 */ /* 0x000fe40000000800 */
[----:B------:R-:W-:-:S04]  /*9d30*/  UIADD3 UR26, UR4, UR28, URZ ;  /* 0x0000001c041a7290 */ /* 0x000fc8000fffe03f */
[----:B------:R-:W-:Y:S01]  /*9d40*/  UIADD3 UR25, UR26, -UR25, URZ ;  /* 0x800000191a197290 */ /* 0x000fe2000fffe03f */
[----:B------:R-:W-:Y:S05]  /*9d50*/  @P0 BRA `(.L_x_419) ;  /* 0x0000016000000947 */ /* 0x000fea0003800000 */
[----:B------:R-:W-:-:S06]  /*9d60*/  UISETP.GT.AND UP0, UPT, UR26, -0x1, UPT ;  /* 0xffffffff1a00788c */ /* 0x000fcc000bf04270 */
[----:B------:R-:W-:-:S13]  /*9d70*/  PLOP3.LUT P0, PT, PT, PT, UP0, 0x80, 0x0 ;  /* 0x000000000000781c */ /* 0x000fda0003f0f008 */
[----:B------:R-:W-:Y:S05]  /*9d80*/  @P0 BRA `(.L_x_420) ;  /* 0x0000009000000947 */ /* 0x000fea0003800000 */
[----:B------:R-:W-:Y:S02]  /*9d90*/  ULDC UR4, c[0x0][0x32c] ;  /* 0x0000cb0000047ab9 */ /* 0x000fe40000000800 */
[----:B------:R-:W-:Y:S02]  /*9da0*/  UISETP.NE.AND UP0, UPT, UR27, UR4, UPT ;  /* 0x000000041b00728c */ /* 0x000fe4000bf05270 */
[----:B------:R-:W-:Y:S02]  /*9db0*/  ULOP3.LUT UR26, URZ, UR26, URZ, 0x33, !UPT ;  /* 0x0000001a3f1a7292 */ /* 0x000fe4000f8e333f */
[----:B------:R-:W-:Y:S02]  /*9dc0*/  ULDC.64 UR4, c[0x0][0x330] ;  /* 0x0000cc0000047ab9 */ /* 0x000fe40000000a00 */
[----:B------:R-:W-:-:S07]  /*9dd0*/  UIMAD.WIDE.U32 UR28, UR26, UR4, URZ ;  /* 0x000000041a1c72a5 */ /* 0x000fce000f8e003f */
[----:B------:R-:W-:Y:S02]  /*9de0*/  @UP0 UMOV UR27, UR29 ;  /* 0x0000001d001b0c82 */ /* 0x000fe40008000000 */
[----:B------:R-:W-:-:S04]  /*9df0*/  @UP0 USHF.R.U32.HI UR26, URZ, UR5, UR27 ;  /* 0x000000053f1a0299 */ /* 0x000fc8000801161b */
[----:B------:R-:W-:Y:S01]  /*9e00*/  ULOP3.LUT UR26, URZ, UR26, URZ, 0x33, !UPT ;  /* 0x0000001a3f1a7292 */ /* 0x000fe2000f8e333f */
[----:B------:R-:W-:Y:S05]  /*9e10*/  BRA `(.L_x_421) ;  /* 0x0000006000007947 */ /* 0x000fea0003800000 */
.L_x_420:
[----:B------:R-:W-:Y:S02]  /*9e20*/  ULDC UR4, c[0x0][0x32c] ;  /* 0x0000cb0000047ab9 */ /* 0x000fe40000000800 */
[----:B------:R-:W-:-:S03]  /*9e30*/  UISETP.NE.AND UP0, UPT, UR27, UR4, UPT ;  /* 0x000000041b00728c */ /* 0x000fc6000bf05270 */
[----:B------:R-:W-:Y:S02]  /*9e40*/  ULDC.64 UR4, c[0x0][0x330] ;  /* 0x0000cc0000047ab9 */ /* 0x000fe40000000a00 */
[----:B------:R-:W-:-:S07]  /*9e50*/  UIMAD.WIDE.U32 UR28, UR26, UR4, URZ ;  /* 0x000000041a1c72a5 */ /* 0x000fce000f8e003f */
[----:B------:R-:W-:Y:S02]  /*9e60*/  @UP0 UMOV UR27, UR29 ;  /* 0x0000001d001b0c82 */ /* 0x000fe40008000000 */
[----:B------:R-:W-:Y:S02]  /*9e70*/  @UP0 USHF.R.U32.HI UR26, URZ, UR5, UR27 ;  /* 0x000000053f1a0299 */ /* 0x000fe4000801161b */
.L_x_421:
[----:B------:R-:W-:Y:S02]  /*9e80*/  ULDC UR4, c[0x0][0x32c] ;  /* 0x0000cb0000047ab9 */ /* 0x000fe40000000800 */
[----:B------:R-:W-:-:S04]  /*9e90*/  UIMAD UR4, UR26, UR4, URZ ;  /* 0x000000041a0472a4 */ /* 0x000fc8000f8e023f */
[----:B------:R-:W-:-:S04]  /*9ea0*/  UISETP.LT.AND UP0, UPT, UR25, UR4, UPT ;  /* 0x000000041900728c */ /* 0x000fc8000bf01270 */
[----:B------:R-:W-:-:S04]  /*9eb0*/  USEL UR25, UR25, UR4, !UP0 ;  /* 0x0000000419197287 */ /* 0x000fc8000c000000 */
.L_x_419:
[----:B------:R-:W-:-:S04]  /*9ec0*/  UIADD3 UR25, UR25, 0x2f, URZ ;  /* 0x0000002f19197890 */ /* 0x000fc8000fffe03f */
        /* <DEDUP_REMOVED lines=9> */
[----:B------:R-:W2:Y:S04]  /*9f60*/  LDL R5, [R1+0x24] ;  /* 0x0000240001057983 */ /* 0x000ea80000100800 */
[----:B-1----:R-:W3:Y:S04]  /*9f70*/  LDL R4, [R1+0x30] ;  /* 0x0000300001047983 */ /* 0x002ee80000100800 */
[----:B------:R-:W3:Y:S01]  /*9f80*/  LDL R3, [R1+0x18] ;  /* 0x0000180001037983 */ /* 0x000ee20000100800 */
[C---:B--2---:R-:W-:Y:S01]  /*9f90*/  SHF.L.U64.HI R179, R5.reuse, 0x1, R6 ;  /* 0x0000000105b37819 */ /* 0x044fe20000010206 */
[----:B------:R-:W-:Y:S01]  /*9fa0*/  IMAD.SHL.U32 R178, R5, 0x2, RZ ;  /* 0x0000000205b27824 */ /* 0x000fe200078e00ff */
[C---:B---3--:R-:W-:Y:S01]  /*9fb0*/  SHF.L.U64.HI R177, R3.reuse, 0x1, R4 ;  /* 0x0000000103b17819 */ /* 0x048fe20000010204 */
[----:B------:R-:W-:-:S02]  /*9fc0*/  IMAD.SHL.U32 R176, R3, 0x2, RZ ;  /* 0x0000000203b07824 */ /* 0x000fc400078e00ff */
.L_x_427:
[----:B------:R-:W2:Y:S01]  /*9fd0*/  LDL R4, [R1+0x4] ;  /* 0x0000040001047983 */ /* 0x000ea20000100800 */
[----:B------:R-:W-:Y:S04]  /*9fe0*/  DEPBAR.LE SB0, 0x0 ;  /* 0x000080000000791a */ /* 0x000fe80000000000 */
[----:B------:R-:W3:Y:S01]  /*9ff0*/  LDL R3, [R1] ;  /* 0x0000000001037983 */ /* 0x000ee20000100800 */
[----:B------:R-:W-:Y:S03]  /*a000*/  UISETP.GT.AND UP0, UPT, UR8, UR24, UPT ;  /* 0x000000180800728c */ /* 0x000fe6000bf04270 */
[----:B------:R-:W-:Y:S03]  /*a010*/  BAR.SYNC.DEFER_BLOCKING 0x0 ;  /* 0x0000000000007b1d */ /* 0x000fe60000010000 */
[----:B------:R-:W-:Y:S03]  /*a020*/  PLOP3.LUT P0, PT, PT, PT, UP0, 0x80, 0x0 ;  /* 0x000000000000781c */ /* 0x000fe60003f0f008 */
[----:B------:R-:W1:Y:S04]  /*a030*/  LDSM.16.M88.4 R168, [R247] ;  /* 0x00000000f7a8783b */ /* 0x000e680000000200 */
[----:B------:R-:W4:Y:S04]  /*a040*/  LDSM.16.M88.4 R172, [R246] ;  /* 0x00000000f6ac783b */ /* 0x000f280000000200 */
[----:B--2---:R-:W2:Y:S04]  /*a050*/  LDSM.16.M88.4 R8, [R4+0x10100] ;  /* 0x010100000408783b */ /* 0x004ea80000000200 */
[----:B------:R-:W1:Y:S04]  /*a060*/  LDSM.16.M88.4 R16, [R4+0x10900] ;  /* 0x010900000410783b */ /* 0x000e680000000200 */
[----:B------:R-:W1:Y:S04]  /*a070*/  LDSM.16.M88.4 R24, [R4+0x11100] ;  /* 0x011100000418783b */ /* 0x000e680000000200 */
[----:B---3--:R3:W1:Y:S02]  /*a080*/  LDSM.16.M88.4 R156, [R3] ;  /* 0x00000000039c783b */ /* 0x0086640000000200 */
[----:B---3--:R-:W-:Y:S01]  /*a090*/  MOV R3, R0 ;  /* 0x0000000000037202 */ /* 0x008fe20000000f00 */
[----:B------:R-:W-:-:S05]  /*a0a0*/  @P0 BRA `(.L_x_423) ;  /* 0x0000043000000947 */ /* 0x000fca0003800000 */
[----:B----4-:R-:W3:Y:S01]  /*a0b0*/  LDL R4, [R1+0xc] ;  /* 0x00000c0001047983 */ /* 0x010ee20000100800 */
[----:B------:R-:W-:Y:S03]  /*a0c0*/  BSSY B0, `(.L_x_423) ;  /* 0x0000041000007945 */ /* 0x000fe60003800000 */
[----:B------:R-:W4:Y:S04]  /*a0d0*/  LDL R14, [R1+0x8] ;  /* 0x00000800010e7983 */ /* 0x000f280000100800 */
[----:B------:R-:W5:Y:S04]  /*a0e0*/  LDL R12, [R1+0x24] ;  /* 0x00002400010c7983 */ /* 0x000f680000100800 */
[----:B--2---:R-:W2:Y:S04]  /*a0f0*/  LDL R13, [R1+0x1c] ;  /* 0x00001c00010d7983 */ /* 0x004ea80000100800 */
[----:B------:R-:W2:Y:S04]  /*a100*/  LDL R21, [R1+0x10] ;  /* 0x0000100001157983 */ /* 0x000ea80000100800 */
[----:B------:R-:W2:Y:S01]  /*a110*/  LDL R23, [R1+0x28] ;  /* 0x0000280001177983 */ /* 0x000ea20000100800 */
[----:B---3--:R-:W-:Y:S01]  /*a120*/  SHF.R.S32.HI R5, RZ, 0x1f, R4 ;  /* 0x0000001fff057819 */ /* 0x008fe20000011404 */
[----:B------:R-:W-:Y:S04]  /*a130*/  IMAD.WIDE.U32 R6, R4, c[0x0][0x208], RZ ;  /* 0x0000820004067a25 */ /* 0x000fe800078e00ff */
        /* <DEDUP_REMOVED lines=8> */
[----:B------:R-:W-:Y:S01]  /*a1c0*/  IADD3 R15, P0, R6, UR14, RZ ;  /* 0x0000000e060f7c10 */ /* 0x000fe2000ff1e0ff */
[----:B------:R-:W3:Y:S03]  /*a1d0*/  LDL R14, [R1+0x14] ;  /* 0x00001400010e7983 */ /* 0x000ee60000100800 */
[----:B------:R-:W-:Y:S02]  /*a1e0*/  IADD3.X R4, R7, UR16, R4, P0, !PT ;  /* 0x0000001007047c10 */ /* 0x000fe400087fe404 */
[C---:B------:R-:W-:Y:S04]  /*a1f0*/  LEA R20, P0, R15.reuse, c[0x0][0x1f8], 0x1 ;  /* 0x00007e000f147a11 */ /* 0x040fe800078008ff */
[----:B------:R-:W-:Y:S01]  /*a200*/  LEA.HI.X R15, R15, c[0x0][0x1fc], R4, 0x1, P0 ;  /* 0x00007f000f0f7a11 */ /* 0x000fe200000f0c04 */
[----:B------:R-:W4:Y:S04]  /*a210*/  SHFL.IDX PT, R22, R20, RZ, 0x181f ;  /* 0x00181fff14167589 */ /* 0x000f2800000e0000 */
[----:B------:R-:W5:Y:S01]  /*a220*/  SHFL.IDX PT, R12, R15, RZ, 0x181f ;  /* 0x00181fff0f0c7589 */ /* 0x000f6200000e0000 */
[----:B----4-:R-:W-:Y:S05]  /*a230*/  IADD3 R6, P0, R22, R178, RZ ;  /* 0x000000b216067210 */ /* 0x010fea0007f1e0ff */
[----:B-----5:R-:W-:Y:S01]  /*a240*/  IMAD.X R7, R12, 0x1, R179, P0 ;  /* 0x000000010c077824 */ /* 0x020fe200000e06b3 */
[----:B------:R-:W-:Y:S04]  /*a250*/  IADD3 R4, P0, R22, R176, RZ ;  /* 0x000000b016047210 */ /* 0x000fe80007f1e0ff */
[----:B------:R-:W-:Y:S01]  /*a260*/  @!PT LDS RZ, [RZ] ;  /* 0x00000000fffff984 */ /* 0x000fe20000000800 */
[----:B--2---:R2:W-:Y:S01]  /*a270*/  LDGSTS.E.BYPASS.LTC128B.128 [R13+0x100], [R6.64], !P1 ;  /* 0x00100000060d7fae */ /* 0x0045e2000c901d56 */
[----:B------:R-:W-:Y:S05]  /*a280*/  IMAD.X R5, R12, 0x1, R177, P0 ;  /* 0x000000010c057824 */ /* 0x000fea00000e06b1 */
[----:B------:R4:W-:Y:S04]  /*a290*/  LDGSTS.E.BYPASS.LTC128B.128 [R13+0x1900], [R4.64], !P6 ;  /* 0x01900000040d7fae */ /* 0x0009e8000f101d56 */
[----:B--2---:R-:W2:Y:S01]  /*a2a0*/  LDL R7, [R1+0x2c] ;  /* 0x00002c0001077983 */ /* 0x004ea20000100800 */
[----:B---3--:R-:W-:Y:S05]  /*a2b0*/  IMAD.SHL.U32 R6, R14, 0x2, RZ ;  /* 0x000000020e067824 */ /* 0x008fea00078e00ff */
[----:B----4-:R-:W-:Y:S02]  /*a2c0*/  IADD3 R4, P0, R22, R6, RZ ;  /* 0x0000000616047210 */ /* 0x010fe40007f1e0ff */
[----:B--2---:R-:W-:Y:S02]  /*a2d0*/  SHF.L.U64.HI R7, R14, 0x1, R7 ;  /* 0x000000010e077819 */ /* 0x004fe40000010207 */
[----:B------:R-:W2:Y:S03]  /*a2e0*/  S2R R14, SR_TID.X ;  /* 0x00000000000e7919 */ /* 0x000ea60000002100 */
[----:B------:R-:W-:Y:S05]  /*a2f0*/  IMAD.X R5, R12, 0x1, R7, P0 ;  /* 0x000000010c057824 */ /* 0x000fea00000e0607 */
[----:B------:R3:W-:Y:S01]  /*a300*/  LDGSTS.E.BYPASS.LTC128B.128 [R13+0x3100], [R4.64], !P5 ;  /* 0x03100000040d7fae */ /* 0x0007e2000e901d56 */
[----:B--2---:R-:W-:Y:S01]  /*a310*/  ISETP.GT.AND P1, PT, R14, 0x7f, PT ;  /* 0x0000007f0e00780c */ /* 0x004fe20003f24270 */
[C---:B---3--:R-:W-:Y:S01]  /*a320*/  IMAD.SHL.U32 R4, R21.reuse, 0x2, RZ ;  /* 0x0000000215047824 */ /* 0x048fe200078e00ff */
[----:B------:R-:W-:Y:S04]  /*a330*/  SHF.L.U64.HI R5, R21, 0x1, R23 ;  /* 0x0000000115057819 */ /* 0x000fe80000010217 */
[----:B------:R-:W-:Y:S05]  /*a340*/  IADD3 R22, P0, R22, R4, RZ ;  /* 0x0000000416167210 */ /* 0x000fea0007f1e0ff */
[----:B------:R-:W-:Y:S05]  /*a350*/  IMAD.X R23, R12, 0x1, R5, P0 ;  /* 0x000000010c177824 */ /* 0x000fea00000e0605 */
[----:B------:R2:W-:Y:S01]  /*a360*/  LDGSTS.E.BYPASS.LTC128B.128 [R13+0x4900], [R22.64], !P4 ;  /* 0x04900000160d7fae */ /* 0x0005e2000e101d56 */
[----:B------:R-:W-:-:S05]  /*a370*/  @P1 BRA `(.L_x_424) ;  /* 0x0000015000001947 */ /* 0x000fca0003800000 */
[----:B------:R-:W-:-:S05]  /*a380*/  BRA.DIV ~URZ, `(.L_x_425) ;  /* 0x000099b27f007947 */ /* 0x000fca000b800000 */
[----:B------:R3:W4:Y:S04]  /*a390*/  SHFL.IDX PT, R21, R15, 0x1, 0x181f ;  /* 0x00381f000f157f89 */ /* 0x00072800000e0000 */
[----:B--2---:R3:W2:Y:S02]  /*a3a0*/  SHFL.IDX PT, R13, R20, 0x1, 0x181f ;  /* 0x00381f00140d7f89 */ /* 0x0046a400000e0000 */
.L_x_447:
[----:B------:R-:W5:Y:S04]  /*a3b0*/  LDL R14, [R1+0x24] ;  /* 0x00002400010e7983 */ /* 0x000f680000100800 */
[----:B---3--:R-:W3:Y:S01]  /*a3c0*/  LDL R12, [R1+0x1c] ;  /* 0x00001c00010c7983 */ /* 0x008ee20000100800 */
[----:B-----5:R-:W-:Y:S02]  /*a3d0*/  ISETP.GE.AND P1, PT, R14, c[0x0][0x1d4], PT ;  /* 0x000075000e007a0c */ /* 0x020fe40003f26270 */
[----:B--2---:R-:W-:Y:S05]  /*a3e0*/  IADD3 R14, P0, R13, R178, RZ ;  /* 0x000000b20d0e7210 */ /* 0x004fea0007f1e0ff */
[----:B----4-:R-:W-:Y:S06]  /*a3f0*/  IMAD.X R15, R21, 0x1, R179, P0 ;  /* 0x00000001150f7824 */ /* 0x010fec00000e06b3 */
[----:B------:R-:W-:Y:S01]  /*a400*/  @!PT LDS RZ, [RZ] ;  /* 0x00000000fffff984 */ /* 0x000fe20000000800 */
[----:B------:R-:W-:Y:S01]  /*a410*/  @!PT LDS RZ, [RZ] ;  /* 0x00000000fffff984 */ /* 0x000fe20000000800 */
[----:B------:R-:W-:Y:S01]  /*a420*/  @!PT LDS RZ, [RZ] ;  /* 0x00000000fffff984 */ /* 0x000fe20000000800 */
[----:B---3--:R2:W-:Y:S02]  /*a430*/  LDGSTS.E.BYPASS.LTC128B.128 [R12+0x1100], [R14.64], !P1 ;  /* 0x011000000e0c7fae */ /* 0x0085e4000c901d56 */
        /* <DEDUP_REMOVED lines=9> */
.L_x_424:
[----:B------:R-:W-:Y:S05]  /*a4d0*/  BSYNC B0 ;  /* 0x0000000000007941 */ /* 0x000fea0003800000 */
.L_x_423:
[----:B----4-:R-:W0:Y:S01]  /*a4e0*/  LDGDEPBAR ;  /* 0x00000000000079af */ /* 0x010e220000000000 */
[----:B------:R-:W-:Y:S01]  /*a4f0*/  WARPSYNC 0xffffffff ;  /* 0xffffffff00007948 */ /* 0x000fe20003800000 */
[C---:B--2---:R-:W-:Y:S01]  /*a500*/  HMMA.16816.F32.BF16 R4, R160.reuse, R8, RZ ;  /* 0x00000008a004723c */ /* 0x044fe200000418ff */
[----:B------:R-:W-:Y:S06]  /*a510*/  UISETP.GT.AND UP0, UPT, UR24, UR8, UPT ;  /* 0x000000081800728c */ /* 0x000fec000bf04270 */
[----:B------:R-:W-:Y:S01]  /*a520*/  PLOP3.LUT P0, PT, PT, PT, UP0, 0x40, 0x0 ;  /* 0x000000000000781c */ /* 0x000fe20003f0e808 */
[C---:B------:R-:W-:Y:S08]  /*a530*/  HMMA.16816.F32.BF16 R8, R160.reuse, R10, RZ ;  /* 0x0000000aa008723c */ /* 0x040ff000000418ff */
[C---:B-1----:R-:W-:Y:S08]  /*a540*/  HMMA.16816.F32.BF16 R12, R160.reuse, R16, RZ ;  /* 0x00000010a00c723c */ /* 0x042ff000000418ff */
[C---:B------:R-:W-:Y:S08]  /*a550*/  HMMA.16816.F32.BF16 R16, R160.reuse, R18, RZ ;  /* 0x00000012a010723c */ /* 0x040ff000000418ff */
[C---:B------:R-:W-:Y:S08]  /*a560*/  HMMA.16816.F32.BF16 R20, R160.reuse, R24, RZ ;  /* 0x00000018a014723c */ /* 0x040ff000000418ff */
[----:B------:R-:W-:Y:S08]  /*a570*/  HMMA.16816.F32.BF16 R24, R160, R26, RZ ;  /* 0x0000001aa018723c */ /* 0x000ff000000418ff */
[C---:B------:R-:W-:Y:S08]  /*a580*/  HMMA.16816.F32.BF16 R4, R164.reuse, R156, R4 ;  /* 0x0000009ca404723c */ /* 0x040ff00000041804 */
[C---:B------:R-:W-:Y:S01]  /*a590*/  HMMA.16816.F32.BF16 R8, R164.reuse, R158, R8 ;  /* 0x0000009ea408723c */ /* 0x040fe20000041808 */
[----:B------:R-:W1:Y:S07]  /*a5a0*/  LDSM.16.M88.4 R156, [R251+0x10100] ;  /* 0x01010000fb9c783b */ /* 0x000e6e0000000200 */
[C---:B------:R-:W-:Y:S08]  /*a5b0*/  HMMA.16816.F32.BF16 R12, R164.reuse, R168, R12 ;  /* 0x000000a8a40c723c */ /* 0x040ff0000004180c */
[C---:B------:R-:W-:Y:S01]  /*a5c0*/  HMMA.16816.F32.BF16 R16, R164.reuse, R170, R16 ;  /* 0x000000aaa410723c */ /* 0x040fe20000041810 */
[----:B------:R-:W2:Y:S07]  /*a5d0*/  LDSM.16.M88.4 R168, [R251+0x10900] ;  /* 0x01090000fba8783b */ /* 0x000eae0000000200 */
[C---:B------:R-:W-:Y:S01]  /*a5e0*/  HMMA.16816.F32.BF16 R20, R164.reuse, R172, R20 ;  /* 0x000000aca414723c */ /* 0x040fe20000041814 */
[----:B------:R-:W3:Y:S07]  /*a5f0*/  LDL R173, [R1+0x4] ;  /* 0x0000040001ad7983 */ /* 0x000eee0000100800 */
[----:B------:R-:W-:Y:S08]  /*a600*/  HMMA.16816.F32.BF16 R24, R164, R174, R24 ;  /* 0x000000aea418723c */ /* 0x000ff00000041818 */
        /* <DEDUP_REMOVED lines=13> */
[C---:B------:R-:W-:Y:S08]  /*a6e0*/  HMMA.16816.F32.BF16 R16, R184.reuse, R158, R16 ;  /* 0x0000009eb810723c */ /* 0x040ff00000041810 */
[C---:B--2---:R-:W-:Y:S08]  /*a6f0*/  HMMA.16816.F32.BF16 R20, R184.reuse, R168, R20 ;  /* 0x000000a8b814723c */ /* 0x044ff00000041814 */
[----:B------:R-:W-:Y:S01]  /*a700*/  HMMA.16816.F32.BF16 R24, R184, R170, R24 ;  /* 0x000000aab818723c */ /* 0x000fe20000041818 */
[----:B---3--:R-:W1:Y:S08]  /*a710*/  LDSM.16.M88.4 R156, [R173+0x11900] ;  /* 0x01190000ad9c783b */ /* 0x008e700000000200 */
        /* <DEDUP_REMOVED lines=107> */
[----:B------:R-:W-:Y:S01]  /*add0*/  FMUL.FTZ R7, R7, c[0x0][0x320] ;  /* 0x0000c80007077a20 */ /* 0x000fe20000410000 */
[C---:B-1----:R-:W-:Y:S03]  /*ade0*/  HMMA.16816.F32.BF16 R12, R232.reuse, R156, R12 ;  /* 0x0000009ce80c723c */ /* 0x042fe6000004180c */
[----:B------:R-:W-:Y:S03]  /*adf0*/  FMUL.FTZ R8, R8, c[0x0][0x320] ;  /* 0x0000c80008087a20 */ /* 0x000fe60000410000 */
[----:B------:R-:W1:Y:S01]  /*ae00*/  MUFU.TANH R170, R5 ;  /* 0x0000000500aa7308 */ /* 0x000e620000002400 */
[----:B------:R-:W-:Y:S01]  /*ae10*/  FMUL.FTZ R9, R9, c[0x0][0x320] ;  /* 0x0000c80009097a20 */ /* 0x000fe20000410000 */
[C---:B------:R-:W-:Y:S08]  /*ae20*/  HMMA.16816.F32.BF16 R16, R232.reuse, R158, R16 ;  /* 0x0000009ee810723c */ /* 0x040ff00000041810 */
[----:B------:R-:W3:Y:S08]  /*ae30*/  MUFU.TANH R173, R6 ;  /* 0x0000000600ad7308 */ /* 0x000ef00000002400 */
[----:B------:R-:W-:Y:S02]  /*ae40*/  FMUL.FTZ R12, R12, c[0x0][0x320] ;  /* 0x0000c8000c0c7a20 */ /* 0x000fe40000410000 */
[----:B------:R4:W1:Y:S01]  /*ae50*/  MUFU.TANH R174, R7 ;  /* 0x0000000700ae7308 */ /* 0x0008620000002400 */
[----:B------:R-:W-:Y:S09]  /*ae60*/  FMUL.FTZ R13, R13, c[0x0][0x320] ;  /* 0x0000c8000d0d7a20 */ /* 0x000ff20000410000 */
[----:B------:R5:W1:Y:S10]  /*ae70*/  MUFU.TANH R171, R8 ;  /* 0x0000000800ab7308 */ /* 0x000a740000002400 */
[----:B------:R1:W1:Y:S01]  /*ae80*/  MUFU.TANH R156, R9 ;  /* 0x00000009009c7308 */ /* 0x0002620000002400 */
[----:B----4-:R-:W4:Y:S01]  /*ae90*/  LDSM.16.M88.4 R4, [R245+0x5800] ;  /* 0x00580000f504783b */ /* 0x010f220000000200 */
[----:B------:R-:W-:Y:S08]  /*aea0*/  DEPBAR.LE SB0, 0x0 ;  /* 0x000080000000791a */ /* 0x000ff00000000000 */
[----:B------:R2:W2:Y:S01]  /*aeb0*/  MUFU.TANH R158, R12 ;  /* 0x0000000c009e7308 */ /* 0x0004a20000002400 */
[----:B------:R-:W-:Y:S01]  /*aec0*/  BAR.SYNC.DEFER_BLOCKING 0x0 ;  /* 0x0000000000007b1d */ /* 0x000fe20000010000 */
[----:B-----5:R-:W-:Y:S02]  /*aed0*/  FMUL.FTZ R8, R11, c[0x0][0x320] ;  /* 0x0000c8000b087a20 */ /* 0x020fe40000410000 */
[----:B------:R-:W-:Y:S06]  /*aee0*/  FMUL.FTZ R11, R14, c[0x0][0x320] ;  /* 0x0000c8000e0b7a20 */ /* 0x000fec0000410000 */
[----:B------:R5:W3:Y:S01]  /*aef0*/  MUFU.TANH R157, R13 ;  /* 0x0000000d009d7308 */ /* 0x000ae20000002400 */
[----:B-1----:R-:W-:Y:S02]  /*af00*/  FMUL.FTZ R9, R10, c[0x0][0x320] ;  /* 0x0000c8000a097a20 */ /* 0x002fe40000410000 */
[----:B------:R-:W-:Y:S02]  /*af10*/  FMUL.FTZ R10, R15, c[0x0][0x320] ;  /* 0x0000c8000f0a7a20 */ /* 0x000fe40000410000 */
[----:B------:R-:W-:Y:S05]  /*af20*/  FMUL.FTZ R15, R16, c[0x0][0x320] ;  /* 0x0000c800100f7a20 */ /* 0x000fea0000410000 */
[----:B------:R-:W1:Y:S01]  /*af30*/  MUFU.TANH R9, R9 ;  /* 0x0000000900097308 */ /* 0x000e620000002400 */
[----:B------:R-:W-:Y:S02]  /*af40*/  FMUL.FTZ R16, R17, c[0x0][0x320] ;  /* 0x0000c80011107a20 */ /* 0x000fe40000410000 */
[----:B--2---:R-:W-:Y:S07]  /*af50*/  FMUL.FTZ R12, R19, c[0x0][0x320] ;  /* 0x0000c800130c7a20 */ /* 0x004fee0000410000 */
[----:B------:R-:W2:Y:S01]  /*af60*/  MUFU.TANH R8, R8 ;  /* 0x0000000800087308 */ /* 0x000ea20000002400 */
[C---:B----4-:R-:W-:Y:S05]  /*af70*/  HMMA.16816.F32.BF16 R20, R232.reuse, R4, R20 ;  /* 0x00000004e814723c */ /* 0x050fea0000041814 */
[----:B-----5:R-:W-:Y:S04]  /*af80*/  FMUL.FTZ R13, R18, c[0x0][0x320] ;  /* 0x0000c800120d7a20 */ /* 0x020fe80000410000 */
[----:B------:R-:W4:Y:S01]  /*af90*/  MUFU.TANH R11, R11 ;  /* 0x0000000b000b7308 */ /* 0x000f220000002400 */
        /* <DEDUP_REMOVED lines=9> */
[----:B------:R-:W1:Y:S01]  /*b030*/  MUFU.TANH R16, R16 ;  /* 0x0000001000107308 */ /* 0x000e620000002400 */
[----:B------:R-:W-:Y:S02]  /*b040*/  FMUL.FTZ R5, R26, c[0x0][0x320] ;  /* 0x0000c8001a057a20 */ /* 0x000fe40000410000 */
[----:B------:R-:W-:Y:S07]  /*b050*/  FMUL.FTZ R4, R27, c[0x0][0x320] ;  /* 0x0000c8001b047a20 */ /* 0x000fee0000410000 */
[----:B------:R-:W1:Y:S10]  /*b060*/  MUFU.TANH R13, R13 ;  /* 0x0000000d000d7308 */ /* 0x000e740000002400 */
[----:B------:R-:W1:Y:S10]  /*b070*/  MUFU.TANH R12, R12 ;  /* 0x0000000c000c7308 */ /* 0x000e740000002400 */
[----:B------:R1:W1:Y:S10]  /*b080*/  MUFU.TANH R172, R20 ;  /* 0x0000001400ac7308 */ /* 0x0002740000002400 */
[----:B------:R-:W1:Y:S10]  /*b090*/  MUFU.TANH R7, R7 ;  /* 0x0000000700077308 */ /* 0x000e740000002400 */
[----:B------:R1:W1:Y:S10]  /*b0a0*/  MUFU.TANH R175, R22 ;  /* 0x0000001600af7308 */ /* 0x0002740000002400 */
[----:B------:R-:W1:Y:S10]  /*b0b0*/  MUFU.TANH R14, R14 ;  /* 0x0000000e000e7308 */ /* 0x000e740000002400 */
[----:B------:R-:W1:Y:S10]  /*b0c0*/  MUFU.TANH R18, R18 ;  /* 0x0000001200127308 */ /* 0x000e740000002400 */
[----:B------:R-:W1:Y:S10]  /*b0d0*/  MUFU.TANH R17, R17 ;  /* 0x0000001100117308 */ /* 0x000e740000002400 */
[----:B------:R-:W1:Y:S10]  /*b0e0*/  MUFU.TANH R5, R5 ;  /* 0x0000000500057308 */ /* 0x000e740000002400 */
[----:B------:R-:W1:Y:S01]  /*b0f0*/  MUFU.TANH R4, R4 ;  /* 0x0000000400047308 */ /* 0x000e620000002400 */
[----:B------:R-:W-:-:S05]  /*b100*/  @P0 BRA `(.L_x_426) ;  /* 0x000004d000000947 */ /* 0x000fca0003800000 */
[----:B--234-:R-:W2:Y:S01]  /*b110*/  LDL R169, [R1+0x20] ;  /* 0x0000200001a97983 */ /* 0x01cea20000100800 */
[----:B------:R-:W-:Y:S01]  /*b120*/  IMAD.MOV.U32 R159, RZ, RZ, c[0x0][0x2b8] ;  /* 0x0000ae00ff9f7624 */ /* 0x000fe200078e00ff */
[----:B------:R-:W-:Y:S02]  /*b130*/  UIMAD UR5, UR24, 0x30, UR10 ;  /* 0x00000030180578a4 */ /* 0x000fe4000f8e020a */
[----:B------:R-:W3:Y:S02]  /*b140*/  S2R R26, SR_TID.X ;  /* 0x00000000001a7919 */ /* 0x000ee40000002100 */
[----:B------:R-:W-:Y:S02]  /*b150*/  ISETP.NE.AND P1, PT, R159, 0x1, PT ;  /* 0x000000019f00780c */ /* 0x000fe40003f25270 */
[----:B------:R4:W-:Y:S01]  /*b160*/  STL [R1+0x58], R0 ;  /* 0x0000580001007387 */ /* 0x0009e20000100800 */
[----:B------:R-:W-:Y:S03]  /*b170*/  IMAD.U32 R6, RZ, RZ, UR5 ;  /* 0x00000005ff067e24 */ /* 0x000fe6000f8e00ff */
[----:B------:R-:W2:Y:S01]  /*b180*/  LDL R24, [R1+0x24] ;  /* 0x0000240001187983 */ /* 0x000ea20000100800 */
[----:B----4-:R-:W-:Y:S01]  /*b190*/  IMAD.MOV.U32 R0, RZ, RZ, RZ ;  /* 0x000000ffff007224 */ /* 0x010fe200078e00ff */
[----:B--2---:R-:W-:Y:S02]  /*b1a0*/  ISETP.GE.AND P2, PT, R24, c[0x0][0x1d4], PT ;  /* 0x0000750018007a0c */ /* 0x004fe40003f46270 */
[----:B------:R-:W-:Y:S02]  /*b1b0*/  IADD3 R6, R6, -0x30, R169 ;  /* 0xffffffd006067810 */ /* 0x000fe40007ffe0a9 */
[----:B------:R-:W2:Y:S01]  /*b1c0*/  LDL R169, [R1+0x1c] ;  /* 0x00001c0001a97983 */ /* 0x000ea20000100800 */
[----:B---3--:R-:W-:Y:S02]  /*b1d0*/  SHF.R.S32.HI R25, RZ, 0x1f, R26 ;  /* 0x0000001fff197819 */ /* 0x008fe4000001141a */
[----:B-1----:R-:W-:Y:S02]  /*b1e0*/  @P1 IMAD.HI.U32 R20, R6, c[0x0][0x2bc], RZ ;  /* 0x0000af0006141a27 */ /* 0x002fe400078e00ff */
[----:B------:R-:W-:Y:S02]  /*b1f0*/  LEA.HI R25, R25, R26, RZ, 0x3 ;  /* 0x0000001a19197211 */ /* 0x000fe400078f18ff */
[----:B------:R-:W-:Y:S01]  /*b200*/  IMAD.MOV.U32 R19, RZ, RZ, R6 ;  /* 0x000000ffff137224 */ /* 0x000fe200078e0006 */
[----:B------:R-:W-:Y:S02]  /*b210*/  @P1 SHF.R.U32.HI R19, RZ, c[0x0][0x2c0], R20 ;  /* 0x0000b000ff131a19 */ /* 0x000fe40000011614 */
[----:B------:R-:W-:Y:S02]  /*b220*/  SHF.R.S32.HI R25, RZ, 0x3, R25 ;  /* 0x00000003ff197819 */ /* 0x000fe40000011419 */
        /* <DEDUP_REMOVED lines=8> */
[----:B------:R3:W4:Y:S02]  /*b2b0*/  @!P3 LDG.E R0, [R20.64] ;  /* 0x000000161400b981 */ /* 0x000724000c1e1900 */
[----:B------:R-:W-:Y:S04]  /*b2c0*/  IMAD R6, R6, c[0x0][0x1e0], RZ ;  /* 0x0000780006067a24 */ /* 0x000fe800078e02ff */
[C---:B------:R-:W-:Y:S02]  /*b2d0*/  IMAD R6, R23.reuse, c[0x0][0x1e4], R6 ;  /* 0x0000790017067a24 */ /* 0x040fe400078e0206 */
[----:B---3--:R-:W-:Y:S04]  /*b2e0*/  IMAD.WIDE.U32 R20, R23, c[0x0][0x1e0], RZ ;  /* 0x0000780017147a25 */ /* 0x008fe800078e00ff */
[----:B------:R-:W-:Y:S01]  /*b2f0*/  IMAD.IADD R21, R21, 0x1, R6 ;  /* 0x0000000115157824 */ /* 0x000fe200078e0206 */
[----:B----4-:R3:W-:Y:S01]  /*b300*/  STL [R1+0x8], R0 ;  /* 0x0000080001007387 */ /* 0x0107e20000100800 */
[----:B------:R-:W-:Y:S02]  /*b310*/  SHF.R.S32.HI R6, RZ, 0x1f, R0 ;  /* 0x0000001fff067819 */ /* 0x000fe40000011400 */
[----:B------:R-:W-:Y:S01]  /*b320*/  IMAD.WIDE.U32 R20, R0, c[0x0][0x1f0], R20 ;  /* 0x00007c0000147a25 */ /* 0x000fe200078e0014 */
[----:B-1----:R-:W4:Y:S03]  /*b330*/  LDL R23, [R1+0x14] ;  /* 0x0000140001177983 */ /* 0x002f260000100800 */
[----:B------:R-:W-:Y:S01]  /*b340*/  IMAD R6, R6, c[0x0][0x1f0], RZ ;  /* 0x00007c0006067a24 */ /* 0x000fe200078e02ff */
[----:B------:R-:W-:Y:S01]  /*b350*/  IADD3 R20, P0, R20, UR18, RZ ;  /* 0x0000001214147c10 */ /* 0x000fe2000ff1e0ff */
[----:B------:R-:W4:Y:S02]  /*b360*/  LDL R159, [R1+0x10] ;  /* 0x00001000019f7983 */ /* 0x000f240000100800 */
[----:B------:R-:W-:Y:S05]  /*b370*/  IMAD R6, R0, c[0x0][0x1f4], R6 ;  /* 0x00007d0000067a24 */ /* 0x000fea00078e0206 */
[----:B------:R-:W-:Y:S02]  /*b380*/  IADD3.X R6, R21, UR6, R6, P0, !PT ;  /* 0x0000000615067c10 */ /* 0x000fe400087fe406 */
[C---:B------:R-:W-:Y:S04]  /*b390*/  LEA R19, P0, R20.reuse, c[0x0][0x1c8], 0x1 ;  /* 0x0000720014137a11 */ /* 0x040fe800078008ff */
[----:B------:R-:W-:Y:S01]  /*b3a0*/  LEA.HI.X R6, R20, c[0x0][0x1cc], R6, 0x1, P0 ;  /* 0x0000730014067a11 */ /* 0x000fe200000f0c06 */
[----:B------:R-:W1:Y:S01]  /*b3b0*/  SHFL.IDX PT, R21, R19, RZ, 0x181f ;  /* 0x00181fff13157589 */ /* 0x000e6200000e0000 */
[----:B------:R-:W-:Y:S03]  /*b3c0*/  IADD3 R20, -R25, 0x30, RZ ;  /* 0x0000003019147810 */ /* 0x000fe60007ffe1ff */
[----:B---3--:R-:W3:Y:S01]  /*b3d0*/  LDL R0, [R1+0x2c] ;  /* 0x00002c0001007983 */ /* 0x008ee20000100800 */
[----:B------:R-:W-:Y:S03]  /*b3e0*/  ISETP.GE.AND P0, PT, R20, 0x1, PT ;  /* 0x000000011400780c */ /* 0x000fe60003f06270 */
[----:B------:R-:W2:Y:S04]  /*b3f0*/  SHFL.IDX PT, R22, R6, RZ, 0x181f ;  /* 0x00181fff06167589 */ /* 0x000ea800000e0000 */
[----:B------:R-:W3:Y:S04]  /*b400*/  SHFL.IDX PT, R19, R19, 0x1, 0x181f ;  /* 0x00381f0013137f89 */ /* 0x000ee800000e0000 */
[----:B------:R-:W3:Y:S02]  /*b410*/  SHFL.IDX PT, R6, R6, 0x1, 0x181f ;  /* 0x00381f0006067f89 */ /* 0x000ee400000e0000 */
[C---:B-1----:R-:W-:Y:S05]  /*b420*/  @P0 IADD3 R24, P1, R21.reuse, R178, RZ ;  /* 0x000000b215180210 */ /* 0x042fea0007f3e0ff */
[C---:B--2---:R-:W-:Y:S05]  /*b430*/  @P0 IMAD.X R25, R22.reuse, 0x1, R179, P1 ;  /* 0x0000000116190824 */ /* 0x044fea00008e06b3 */
[----:B------:R1:W-:Y:S02]  /*b440*/  @P0 LDGSTS.E.BYPASS.LTC128B.128 [R169+0x10100], [R24.64], !P2 ;  /* 0x1010000018a90fae */ /* 0x0003e4000d101d56 */
[----:B-1----:R-:W-:Y:S05]  /*b450*/  @P0 IADD3 R24, P1, R21, R176, RZ ;  /* 0x000000b015180210 */ /* 0x002fea0007f3e0ff */
[----:B------:R-:W-:Y:S05]  /*b460*/  @P0 IMAD.X R25, R22, 0x1, R177, P1 ;  /* 0x0000000116190824 */ /* 0x000fea00008e06b1 */
[----:B------:R4:W-:Y:S02]  /*b470*/  @P0 LDGSTS.E.BYPASS.LTC128B.128 [R169+0x11900], [R24.64], !P6 ;  /* 0x1190000018a90fae */ /* 0x0009e4000f101d56 */
[CC--:B----4-:R-:W-:Y:S04]  /*b480*/  @P0 LEA R24, P1, R23.reuse, R21.reuse, 0x1 ;  /* 0x0000001517180211 */ /* 0x0d0fe800078208ff */
[-CC-:B---3--:R-:W-:Y:S02]  /*b490*/  @P0 LEA.HI.X R25, R23, R22.reuse, R0.reuse, 0x1, P1 ;  /* 0x0000001617190211 */ /* 0x188fe400008f0c00 */
[C---:B------:R-:W-:Y:S03]  /*b4a0*/  @P0 LEA R26, P1, R159.reuse, R21, 0x1 ;  /* 0x000000159f1a0211 */ /* 0x040fe600078208ff */
[----:B------:R1:W-:Y:S04]  /*b4b0*/  @P0 LDGSTS.E.BYPASS.LTC128B.128 [R169+0x13100], [R24.64], !P5 ;  /* 0x1310000018a90fae */ /* 0x0003e8000e901d56 */
[----:B-1----:R-:W2:Y:S02]  /*b4c0*/  LDL R25, [R1+0x28] ;  /* 0x0000280001197983 */ /* 0x002ea40000100800 */
[----:B--2---:R-:W-:Y:S05]  /*b4d0*/  @P0 LEA.HI.X R27, R159, R22, R25, 0x1, P1 ;  /* 0x000000169f1b0211 */ /* 0x004fea00008f0c19 */
[----:B------:R1:W-:Y:S01]  /*b4e0*/  @P0 LDGSTS.E.BYPASS.LTC128B.128 [R169+0x14900], [R26.64], !P4 ;  /* 0x149000001aa90fae */ /* 0x0003e2000e101d56 */
[----:B------:R-:W-:Y:S11]  /*b4f0*/  ISETP.GE.AND P0, PT, R20, 0x21, PT ;  /* 0x000000211400780c */ /* 0x000ff60003f06270 */
[----:B------:R-:W-:Y:S02]  /*b500*/  @!UPT UIADD3 URZ, URZ, URZ, URZ ;  /* 0x0000003f3f3ff290 */ /* 0x000fe4000fffe03f */
[C---:B------:R-:W-:Y:S05]  /*b510*/  @P0 IADD3 R20, P1, R19.reuse, R178, RZ ;  /* 0x000000b213140210 */ /* 0x040fea0007f3e0ff */
[C---:B------:R-:W-:Y:S05]  /*b520*/  @P0 IMAD.X R21, R6.reuse, 0x1, R179, P1 ;  /* 0x0000000106150824 */ /* 0x040fea00008e06b3 */
[----:B------:R2:W-:Y:S02]  /*b530*/  @P0 LDGSTS.E.BYPASS.LTC128B.128 [R169+0x11100], [R20.64], !P2 ;  /* 0x1110000014a90fae */ /* 0x0005e4000d101d56 */
[----:B--2---:R-:W-:Y:S05]  /*b540*/  @P0 IADD3 R20, P1, R19, R176, RZ ;  /* 0x000000b013140210 */ /* 0x004fea0007f3e0ff */
[----:B------:R-:W-:Y:S05]  /*b550*/  @P0 IMAD.X R21, R6, 0x1, R177, P1 ;  /* 0x0000000106150824 */ /* 0x000fea00008e06b1 */
[----:B------:R2:W-:Y:S02]  /*b560*/  @P0 LDGSTS.E.BYPASS.LTC128B.128 [R169+0x12900], [R20.64], !P6 ;  /* 0x1290000014a90fae */ /* 0x0005e4000f101d56 */
[CC--:B--2---:R-:W-:Y:S04]  /*b570*/  @P0 LEA R20, P1, R23.reuse, R19.reuse, 0x1 ;  /* 0x0000001317140211 */ /* 0x0c4fe800078208ff */
[-C--:B------:R-:W-:Y:S02]  /*b580*/  @P0 LEA.HI.X R21, R23, R6.reuse, R0, 0x1, P1 ;  /* 0x0000000617150211 */ /* 0x080fe400008f0c00 */
[----:B------:R1:W5:Y:S01]  /*b590*/  LDL.LU R0, [R1+0x58] ;  /* 0x0000580001007983 */ /* 0x0003620000300800 */
[C---:B------:R-:W-:Y:S03]  /*b5a0*/  @P0 LEA R22, P1, R159.reuse, R19, 0x1 ;  /* 0x000000139f160211 */ /* 0x040fe600078208ff */
[----:B------:R1:W-:Y:S01]  /*b5b0*/  @P0 LDGSTS.E.BYPASS.LTC128B.128 [R169+0x14100], [R20.64], !P5 ;  /* 0x1410000014a90fae */ /* 0x0003e2000e901d56 */
[----:B------:R-:W-:Y:S05]  /*b5c0*/  @P0 LEA.HI.X R23, R159, R6, R25, 0x1, P1 ;  /* 0x000000069f170211 */ /* 0x000fea00008f0c19 */
[----:B------:R1:W-:Y:S04]  /*b5d0*/  @P0 LDGSTS.E.BYPASS.LTC128B.128 [R169+0x15900], [R22.64], !P4 ;  /* 0x1590000016a90fae */ /* 0x0003e8000e101d56 */
.L_x_426:
[----:B-1234-:R-:W2:Y:S01]  /*b5e0*/  LDL.LU R23, [R1+0x44] ;  /* 0x0000440001177983 */ /* 0x01eea20000300800 */
[----:B-----5:R-:W-:Y:S01]  /*b5f0*/  FMNMX.FTZ R0, R168, R0, !PT ;  /* 0x00000000a8007209 */ /* 0x020fe20007810000 */
[----:B------:R-:W-:Y:S02]  /*b600*/  UISETP.GT.AND UP0, UPT, UR24, UR4, UPT ;  /* 0x000000041800728c */ /* 0x000fe4000bf04270 */
[----:B------:R-:W0:Y:S01]  /*b610*/  LDGDEPBAR ;  /* 0x00000000000079af */ /* 0x000e220000000000 */
[----:B------:R-:W-:Y:S01]  /*b620*/  FMNMX.FTZ R0, R170, R0, !PT ;  /* 0x00000000aa007209 */ /* 0x000fe20007810000 */
[----:B------:R-:W-:Y:S02]  /*b630*/  UIADD3 UR5, UR24, -0x1, URZ ;  /* 0xffffffff18057890 */ /* 0x000fe4000fffe03f */
[----:B------:R-:W-:Y:S02]  /*b640*/  PLOP3.LUT P0, PT, PT, PT, UP0, 0x80, 0x0 ;  /* 0x000000000000781c */ /* 0x000fe40003f0f008 */
[----:B------:R-:W-:Y:S03]  /*b650*/  FMNMX.FTZ R0, R171, R0, !PT ;  /* 0x00000000ab007209 */ /* 0x000fe60007810000 */
[----:B------:R-:W-:Y:S01]  /*b660*/  UMOV UR24, UR5 ;  /* 0x0000000500187c82 */ /* 0x000fe20008000000 */
        /* <DEDUP_REMOVED lines=13> */
[C---:B------:R-:W-:Y:S02]  /*b740*/  FMUL.FTZ R169, R0.reuse, c[0x0][0x2d0] ;  /* 0x0000b40000a97a20 */ /* 0x040fe40000410000 */
[----:B------:R-:W-:Y:S02]  /*b750*/  FADD.FTZ R3, -R0, R3 ;  /* 0x0000000300037221 */ /* 0x000fe40000010100 */
[--C-:B------:R-:W-:Y:S02]  /*b760*/  FFMA.FTZ R168, R168, c[0x0][0x2d0], -R169.reuse ;  /* 0x0000b400a8a87a23 */ /* 0x100fe400000108a9 */
[--C-:B------:R-:W-:Y:S02]  /*b770*/  FFMA.FTZ R19, R170, c[0x0][0x2d0], -R169.reuse ;  /* 0x0000b400aa137a23 */ /* 0x100fe400000108a9 */
[--C-:B------:R-:W-:Y:S02]  /*b780*/  FFMA.FTZ R20, R171, c[0x0][0x2d0], -R169.reuse ;  /* 0x0000b400ab147a23 */ /* 0x100fe400000108a9 */
[--C-:B------:R-:W-:Y:S01]  /*b790*/  FFMA.FTZ R156, R156, c[0x0][0x2d0], -R169.reuse ;  /* 0x0000b4009c9c7a23 */ /* 0x100fe200000108a9 */
[----:B------:R-:W-:Y:S01]  /*b7a0*/  MUFU.EX2 R168, R168 ;  /* 0x000000a800a87308 */ /* 0x000fe20000000800 */
[--C-:B------:R-:W-:Y:S02]  /*b7b0*/  FFMA.FTZ R22, R158, c[0x0][0x2d0], -R169.reuse ;  /* 0x0000b4009e167a23 */ /* 0x100fe400000108a9 */
[--C-:B------:R-:W-:Y:S02]  /*b7c0*/  FFMA.FTZ R21, R157, c[0x0][0x2d0], -R169.reuse ;  /* 0x0000b4009d157a23 */ /* 0x100fe400000108a9 */
[--C-:B------:R-:W-:Y:S02]  /*b7d0*/  FFMA.FTZ R24, R15, c[0x0][0x2d0], -R169.reuse ;  /* 0x0000b4000f187a23 */ /* 0x100fe400000108a9 */
[--C-:B------:R-:W-:Y:S01]  /*b7e0*/  FFMA.FTZ R25, R16, c[0x0][0x2d0], -R169.reuse ;  /* 0x0000b40010197a23 */ /* 0x100fe200000108a9 */
[----:B------:R-:W-:Y:S01]  /*b7f0*/  MOV R16, R22 ;  /* 0x0000001600107202 */ /* 0x000fe20000000f00 */
[--C-:B------:R-:W-:Y:S01]  /*b800*/  FFMA.FTZ R172, R172, c[0x0][0x2d0], -R169.reuse ;  /* 0x0000b400acac7a23 */ /* 0x100fe200000108a9 */
[----:B------:R-:W-:Y:S01]  /*b810*/  MUFU.EX2 R19, R19 ;  /* 0x0000001300137308 */ /* 0x000fe20000000800 */
[--C-:B------:R-:W-:Y:S02]  /*b820*/  FFMA.FTZ R171, R7, c[0x0][0x2d0], -R169.reuse ;  /* 0x0000b40007ab7a23 */ /* 0x100fe400000108a9 */
[--C-:B------:R-:W-:Y:S02]  /*b830*/  FFMA.FTZ R170, R18, c[0x0][0x2d0], -R169.reuse ;  /* 0x0000b40012aa7a23 */ /* 0x100fe400000108a9 */
[----:B------:R-:W-:Y:S02]  /*b840*/  FFMA.FTZ R169, R17, c[0x0][0x2d0], -R169 ;  /* 0x0000b40011a97a23 */ /* 0x000fe400000108a9 */
[----:B------:R-:W3:Y:S01]  /*b850*/  LDL.LU R17, [R1+0x40] ;  /* 0x0000400001117983 */ /* 0x000ee20000300800 */
[----:B------:R-:W-:Y:S02]  /*b860*/  FMUL.FTZ R3, R3, c[0x0][0x2d0] ;  /* 0x0000b40003037a20 */ /* 0x000fe40000410000 */
[----:B------:R-:W-:Y:S10]  /*b870*/  MUFU.EX2 R20, R20 ;  /* 0x0000001400147308 */ /* 0x000ff40000000800 */
[----:B------:R-:W1:Y:S10]  /*b880*/  MUFU.EX2 R6, R3 ;  /* 0x0000000300067308 */ /* 0x000e740000000800 */
[----:B------:R4:W2:Y:S10]  /*b890*/  MUFU.EX2 R158, R156 ;  /* 0x0000009c009e7308 */ /* 0x0008b40000000800 */
[----:B------:R-:W-:Y:S01]  /*b8a0*/  MUFU.EX2 R169, R169 ;  /* 0x000000a900a97308 */ /* 0x000fe20000000800 */
[C---:B-1----:R-:W-:Y:S02]  /*b8b0*/  FMUL.FTZ R28, R6.reuse, R28 ;  /* 0x0000001c061c7220 */ /* 0x042fe40000410000 */
[C---:B------:R-:W-:Y:S02]  /*b8c0*/  FMUL.FTZ R29, R6.reuse, R29 ;  /* 0x0000001d061d7220 */ /* 0x040fe40000410000 */
[C---:B------:R-:W-:Y:S02]  /*b8d0*/  FMUL.FTZ R32, R6.reuse, R32 ;  /* 0x0000002006207220 */ /* 0x040fe40000410000 */
[C---:B------:R-:W-:Y:S03]  /*b8e0*/  FMUL.FTZ R33, R6.reuse, R33 ;  /* 0x0000002106217220 */ /* 0x040fe60000410000 */
[----:B------:R-:W-:Y:S01]  /*b8f0*/  MUFU.EX2 R171, R171 ;  /* 0x000000ab00ab7308 */ /* 0x000fe20000000800 */
[C---:B------:R-:W-:Y:S01]  /*b900*/  FMUL.FTZ R36, R6.reuse, R36 ;  /* 0x0000002406247220 */ /* 0x040fe20000410000 */
[C---:B----4-:R-:W-:Y:S01]  /*b910*/  F2FP.BF16.PACK_AB R156, R19.reuse, R168 ;  /* 0x000000a8139c723e */ /* 0x050fe200000010ff */
        /* <DEDUP_REMOVED lines=48> */
[----:B------:R-:W-:Y:S04]  /*bc20*/  FADD.FTZ R3, R19, R3 ;  /* 0x0000000313037221 */ /* 0x000fe80000010000 */
[----:B------:R-:W-:Y:S04]  /*bc30*/  FADD.FTZ R3, R20, R3 ;  /* 0x0000000314037221 */ /* 0x000fe80000010000 */
[C---:B------:R-:W-:Y:S01]  /*bc40*/  FADD.FTZ R22, R158.reuse, R3 ;  /* 0x000000039e167221 */ /* 0x040fe20000010000 */
[----:B------:R-:W-:Y:S02]  /*bc50*/  FMNMX.FTZ R3, R173, R2, !PT ;  /* 0x00000002ad037209 */ /* 0x000fe40007810000 */
[----:B------:R-:W-:Y:S01]  /*bc60*/  F2FP.BF16.PACK_AB R158, R158, R20 ;  /* 0x000000149e9e723e */ /* 0x000fe200000010ff */
[----:B------:R-:W-:Y:S01]  /*bc70*/  FMUL.FTZ R20, R6, R148 ;  /* 0x0000009406147220 */ /* 0x000fe20000410000 */
        /* <DEDUP_REMOVED lines=18> */
[----:B------:R-:W-:Y:S02]  /*bda0*/  FMUL.FTZ R2, R2, c[0x0][0x2d0] ;  /* 0x0000b40002027a20 */ /* 0x000fe40000410000 */
[--C-:B------:R-:W-:Y:S02]  /*bdb0*/  FFMA.FTZ R15, R174, c[0x0][0x2d0], -R168.reuse ;  /* 0x0000b400ae0f7a23 */ /* 0x100fe400000108a8 */
[----:B------:R-:W-:Y:S01]  /*bdc0*/  MUFU.EX2 R7, R7 ;  /* 0x0000000700077308 */ /* 0x000fe20000000800 */
[--C-:B------:R-:W-:Y:S02]  /*bdd0*/  FFMA.FTZ R18, R9, c[0x0][0x2d0], -R168.reuse ;  /* 0x0000b40009127a23 */ /* 0x100fe400000108a8 */
[--C-:B------:R-:W-:Y:S02]  /*bde0*/  FFMA.FTZ R159, R8, c[0x0][0x2d0], -R168.reuse ;  /* 0x0000b400089f7a23 */ /* 0x100fe400000108a8 */
[--C-:B------:R-:W-:Y:S02]  /*bdf0*/  FFMA.FTZ R19, R11, c[0x0][0x2d0], -R168.reuse ;  /* 0x0000b4000b137a23 */ /* 0x100fe400000108a8 */
[--C-:B------:R-:W-:Y:S02]  /*be00*/  FFMA.FTZ R27, R10, c[0x0][0x2d0], -R168.reuse ;  /* 0x0000b4000a1b7a23 */ /* 0x100fe400000108a8 */
[--C-:B------:R-:W-:Y:S01]  /*be10*/  FFMA.FTZ R26, R13, c[0x0][0x2d0], -R168.reuse ;  /* 0x0000b4000d1a7a23 */ /* 0x100fe200000108a8 */
[----:B------:R-:W3:Y:S01]  /*be20*/  MUFU.EX2 R2, R2 ;  /* 0x0000000200027308 */ /* 0x000ee20000000800 */
[--C-:B------:R-:W-:Y:S01]  /*be30*/  FFMA.FTZ R23, R12, c[0x0][0x2d0], -R168.reuse ;  /* 0x0000b4000c177a23 */ /* 0x100fe200000108a8 */
[----:B------:R-:W-:Y:S01]  /*be40*/  MOV R148, R19 ;  /* 0x0000001300947202 */ /* 0x000fe20000000f00 */
[--C-:B------:R-:W-:Y:S02]  /*be50*/  FFMA.FTZ R173, R5, c[0x0][0x2d0], -R168.reuse ;  /* 0x0000b40005ad7a23 */ /* 0x100fe400000108a8 */
[--C-:B------:R-:W-:Y:S02]  /*be60*/  FFMA.FTZ R175, R175, c[0x0][0x2d0], -R168.reuse ;  /* 0x0000b400afaf7a23 */ /* 0x100fe400000108a8 */
[--C-:B------:R-:W-:Y:S01]  /*be70*/  FFMA.FTZ R174, R14, c[0x0][0x2d0], -R168.reuse ;  /* 0x0000b4000eae7a23 */ /* 0x100fe200000108a8 */
[----:B------:R-:W-:Y:S01]  /*be80*/  MOV R14, R25 ;  /* 0x00000019000e7202 */ /* 0x000fe20000000f00 */
[----:B------:R-:W-:Y:S01]  /*be90*/  FFMA.FTZ R168, R4, c[0x0][0x2d0], -R168 ;  /* 0x0000b40004a87a23 */ /* 0x000fe200000108a8 */
[----:B------:R-:W1:Y:S01]  /*bea0*/  MUFU.EX2 R15, R15 ;  /* 0x0000000f000f7308 */ /* 0x000e620000000800 */
[C---:B------:R-:W-:Y:S02]  /*beb0*/  FMUL.FTZ R5, R6.reuse, R133 ;  /* 0x0000008506057220 */ /* 0x040fe40000410000 */
[C---:B------:R-:W-:Y:S01]  /*bec0*/  FMUL.FTZ R8, R6.reuse, R136 ;  /* 0x0000008806087220 */ /* 0x040fe20000410000 */
[----:B------:R-:W-:Y:S01]  /*bed0*/  MOV R136, R26 ;  /* 0x0000001a00887202 */ /* 0x000fe20000000f00 */
[C---:B------:R-:W-:Y:S01]  /*bee0*/  FMUL.FTZ R9, R6.reuse, R137 ;  /* 0x0000008906097220 */ /* 0x040fe20000410000 */
[----:B------:R-:W-:Y:S01]  /*bef0*/  MOV R137, R27 ;  /* 0x0000001b00897202 */ /* 0x000fe20000000f00 */
[C---:B------:R-:W-:Y:S02]  /*bf00*/  FMUL.FTZ R12, R6.reuse, R140 ;  /* 0x0000008c060c7220 */ /* 0x040fe40000410000 */
[C---:B------:R-:W-:Y:S01]  /*bf10*/  FMUL.FTZ R13, R6.reuse, R141 ;  /* 0x0000008d060d7220 */ /* 0x040fe20000410000 */
[----:B------:R-:W-:Y:S01]  /*bf20*/  MOV R141, R16 ;  /* 0x00000010008d7202 */ /* 0x000fe20000000f00 */
[C---:B------:R-:W-:Y:S01]  /*bf30*/  FMUL.FTZ R16, R6.reuse, R144 ;  /* 0x0000009006107220 */ /* 0x040fe20000410000 */
[----:B------:R-:W-:Y:S01]  /*bf40*/  MUFU.EX2 R168, R168 ;  /* 0x000000a800a87308 */ /* 0x000fe20000000800 */
[----:B------:R-:W-:Y:S01]  /*bf50*/  FMUL.FTZ R25, R6, R153 ;  /* 0x0000009906197220 */ /* 0x000fe20000410000 */
[----:B------:R-:W-:Y:S01]  /*bf60*/  MOV R153, R23 ;  /* 0x0000001700997202 */ /* 0x000fe20000000f00 */
[C---:B---3--:R-:W-:Y:S02]  /*bf70*/  FFMA.FTZ R4, R2.reuse, R17, R7 ;  /* 0x0000001102047223 */ /* 0x048fe40000010007 */
[C---:B------:R-:W-:Y:S02]  /*bf80*/  FMUL.FTZ R10, R2.reuse, R138 ;  /* 0x0000008a020a7220 */ /* 0x040fe40000410000 */
[C---:B------:R-:W-:Y:S02]  /*bf90*/  FMUL.FTZ R19, R2.reuse, R147 ;  /* 0x0000009302137220 */ /* 0x040fe40000410000 */
[C---:B------:R-:W-:Y:S01]  /*bfa0*/  FMUL.FTZ R26, R2.reuse, R154 ;  /* 0x0000009a021a7220 */ /* 0x040fe20000410000 */
[----:B------:R-:W2:Y:S01]  /*bfb0*/  MUFU.EX2 R141, R141 ;  /* 0x0000008d008d7308 */ /* 0x000ea20000000800 */
[----:B------:R-:W-:Y:S01]  /*bfc0*/  FMUL.FTZ R27, R2, R155 ;  /* 0x0000009b021b7220 */ /* 0x000fe20000410000 */
[C---:B-1----:R-:W-:Y:S01]  /*bfd0*/  F2FP.BF16.PACK_AB R157, R15.reuse, R7 ;  /* 0x000000070f9d723e */ /* 0x042fe200000010ff */
[----:B------:R-:W-:Y:S01]  /*bfe0*/  FADD.FTZ R11, R15, R4 ;  /* 0x000000040f0b7221 */ /* 0x000fe20000010000 */
[----:B------:R-:W-:Y:S01]  /*bff0*/  MOV R15, R24 ;  /* 0x00000018000f7202 */ /* 0x000fe20000000f00 */
[----:B------:R-:W-:Y:S01]  /*c000*/  FMUL.FTZ R4, R6, R132 ;  /* 0x0000008406047220 */ /* 0x000fe20000410000 */
[----:B------:R-:W-:Y:S01]  /*c010*/  MOV R132, R21 ;  /* 0x0000001500847202 */ /* 0x000fe20000000f00 */
[----:B------:R-:W-:Y:S01]  /*c020*/  FMUL.FTZ R7, R2, R135 ;  /* 0x0000008702077220 */ /* 0x000fe20000410000 */
[----:B------:R-:W-:Y:S01]  /*c030*/  MOV R140, R15 ;  /* 0x0000000f008c7202 */ /* 0x000fe20000000f00 */
[C---:B------:R-:W-:Y:S01]  /*c040*/  FMUL.FTZ R17, R6.reuse, R145 ;  /* 0x0000009106117220 */ /* 0x040fe20000410000 */
        /* <DEDUP_REMOVED lines=11> */
[C---:B------:R-:W-:Y:S02]  /*c100*/  FMUL.FTZ R15, R2.reuse, R143 ;  /* 0x0000008f020f7220 */ /* 0x040fe40000410000 */
[C---:B------:R-:W-:Y:S02]  /*c110*/  FMUL.FTZ R18, R2.reuse, R146 ;  /* 0x0000009202127220 */ /* 0x040fe40000410000 */
[C---:B------:R-:W-:Y:S02]  /*c120*/  FMUL.FTZ R22, R2.reuse, R150 ;  /* 0x0000009602167220 */ /* 0x040fe40000410000 */
[C---:B------:R-:W-:Y:S02]  /*c130*/  FMUL.FTZ R23, R2.reuse, R151 ;  /* 0x0000009702177220 */ /* 0x040fe40000410000 */
[C---:B------:R-:W-:Y:S01]  /*c140*/  FMUL.FTZ R30, R2.reuse, R30 ;  /* 0x0000001e021e7220 */ /* 0x040fe20000410000 */
[----:B------:R-:W1:Y:S01]  /*c150*/  MUFU.EX2 R143, R138 ;  /* 0x0000008a008f7308 */ /* 0x000e620000000800 */
        /* <DEDUP_REMOVED lines=17> */
[----:B------:R-:W3:Y:S01]  /*c270*/  MUFU.EX2 R140, R140 ;  /* 0x0000008c008c7308 */ /* 0x000ee20000000800 */
[C---:B------:R-:W-:Y:S02]  /*c280*/  FMUL.FTZ R62, R2.reuse, R62 ;  /* 0x0000003e023e7220 */ /* 0x040fe40000410000 */
[C---:B------:R-:W-:Y:S02]  /*c290*/  FMUL.FTZ R63, R2.reuse, R63 ;  /* 0x0000003f023f7220 */ /* 0x040fe40000410000 */
[C---:B------:R-:W-:Y:S02]  /*c2a0*/  FMUL.FTZ R66, R2.reuse, R66 ;  /* 0x0000004202427220 */ /* 0x040fe40000410000 */
[C---:B------:R-:W-:Y:S02]  /*c2b0*/  FMUL.FTZ R67, R2.reuse, R67 ;  /* 0x0000004302437220 */ /* 0x040fe40000410000 */
[C---:B------:R-:W-:Y:S01]  /*c2c0*/  FMUL.FTZ R70, R2.reuse, R70 ;  /* 0x0000004602467220 */ /* 0x040fe20000410000 */
[----:B------:R4:W-:Y:S01]  /*c2d0*/  MUFU.EX2 R150, R153 ;  /* 0x0000009900967308 */ /* 0x0009e20000000800 */
        /* <DEDUP_REMOVED lines=35> */
[----:B------:R3:W3:Y:S01]  /*c510*/  MUFU.EX2 R2, R132 ;  /* 0x0000008400027308 */ /* 0x0006e20000000800 */
[----:B--2---:R-:W-:Y:S02]  /*c520*/  FADD.FTZ R146, R141, R152 ;  /* 0x000000988d927221 */ /* 0x004fe40000010000 */
[----:B----4-:R-:W-:Y:S02]  /*c530*/  LDSM.16.MT88.4 R152, [R249+0x1100] ;  /* 0x00110000f998783b */ /* 0x010fe40000004200 */
[----:B-1----:R-:W-:Y:S04]  /*c540*/  FADD.FTZ R146, R143, R146 ;  /* 0x000000928f927221 */ /* 0x002fe80000010000 */
[----:B---3--:R-:W-:Y:S04]  /*c550*/  FADD.FTZ R146, R140, R146 ;  /* 0x000000928c927221 */ /* 0x008fe80000010000 */
[----:B------:R-:W-:Y:S01]  /*c560*/  FADD.FTZ R146, R142, R146 ;  /* 0x000000928e927221 */ /* 0x000fe20000010000 */
[----:B------:R-:W1:Y:S01]  /*c570*/  LDSM.16.MT88.4 R132, [R252+0x100] ;  /* 0x00010000fc84783b */ /* 0x000e620000004200 */
[----:B------:R-:W-:Y:S01]  /*c580*/  F2FP.BF16.PACK_AB R159, R145, R2 ;  /* 0x00000002919f723e */ /* 0x000fe200000010ff */
[----:B------:R-:W-:Y:S02]  /*c590*/  FADD.FTZ R144, R2, R144 ;  /* 0x0000009002907221 */ /* 0x000fe40000010000 */
[----:B------:R2:W3:Y:S04]  /*c5a0*/  MUFU.EX2 R2, R137 ;  /* 0x0000008900027308 */ /* 0x0004e80000000800 */
[----:B--2---:R-:W-:Y:S01]  /*c5b0*/  LDSM.16.MT88.4 R136, [R252+0x900] ;  /* 0x00090000fc88783b */ /* 0x004fe20000004200 */
        /* <DEDUP_REMOVED lines=48> */
[----:B------:R1:W2:Y:S03]  /*c8c0*/  MUFU.EX2 R156, R172 ;  /* 0x000000ac009c7308 */ /* 0x0002a60000000800 */
[----:B---3--:R-:W-:Y:S03]  /*c8d0*/  F2FP.BF16.PACK_AB R133, R2, R148 ;  /* 0x000000940285723e */ /* 0x008fe600000010ff */
[----:B------:R-:W-:Y:S02]  /*c8e0*/  F2FP.BF16.PACK_AB R134, R142, R140 ;  /* 0x0000008c8e86723e */ /* 0x000fe400000010ff */
[----:B------:R-:W3:Y:S02]  /*c8f0*/  LDSM.16.MT88.4 R140, [R250+0x900] ;  /* 0x00090000fa8c783b */ /* 0x000ee40000004200 */
[----:B------:R4:W2:Y:S01]  /*c900*/  MUFU.EX2 R158, R170 ;  /* 0x000000aa009e7308 */ /* 0x0008a20000000800 */
[----:B------:R-:W-:Y:S02]  /*c910*/  F2FP.BF16.PACK_AB R135, R150, R149 ;  /* 0x000000959687723e */ /* 0x000fe400000010ff */
[----:B------:R-:W-:Y:S02]  /*c920*/  F2FP.BF16.PACK_AB R157, R174, R175 ;  /* 0x000000afae9d723e */ /* 0x000fe400000010ff */
[----:B------:R-:W-:Y:S03]  /*c930*/  F2FP.BF16.PACK_AB R159, R168, R173 ;  /* 0x000000ada89f723e */ /* 0x000fe600000010ff */
[C---:B------:R-:W-:Y:S05]  /*c940*/  HMMA.16816.F32.BF16 R4, R132.reuse, R136, R4 ;  /* 0x000000888404723c */ /* 0x040fea0000041804 */
[----:B-1----:R-:W-:Y:S03]  /*c950*/  MOV R172, R150 ;  /* 0x0000009600ac7202 */ /* 0x002fe60000000f00 */
[C---:B------:R-:W-:Y:S01]  /*c960*/  HMMA.16816.F32.BF16 R8, R132.reuse, R138, R8 ;  /* 0x0000008a8408723c */ /* 0x040fe20000041808 */
[----:B------:R-:W1:Y:S03]  /*c970*/  LDSM.16.MT88.4 R136, [R249+0x900] ;  /* 0x00090000f988783b */ /* 0x000e660000004200 */
[----:B----4-:R-:W-:Y:S04]  /*c980*/  MOV R170, R149 ;  /* 0x0000009500aa7202 */ /* 0x010fe80000000f00 */
[C---:B---3--:R-:W-:Y:S08]  /*c990*/  HMMA.16816.F32.BF16 R12, R132.reuse, R140, R12 ;  /* 0x0000008c840c723c */ /* 0x048ff0000004180c */
[C---:B------:R-:W-:Y:S01]  /*c9a0*/  HMMA.16816.F32.BF16 R16, R132.reuse, R142, R16 ;  /* 0x0000008e8410723c */ /* 0x040fe20000041810 */
[----:B------:R-:W3:Y:S07]  /*c9b0*/  LDSM.16.MT88.4 R140, [R248+0x900] ;  /* 0x00090000f88c783b */ /* 0x000eee0000004200 */
[C---:B-1----:R-:W-:Y:S08]  /*c9c0*/  HMMA.16816.F32.BF16 R20, R132.reuse, R136, R20 ;  /* 0x000000888414723c */ /* 0x042ff00000041814 */
[C---:B------:R-:W-:Y:S01]  /*c9d0*/  HMMA.16816.F32.BF16 R24, R132.reuse, R138, R24 ;  /* 0x0000008a8418723c */ /* 0x040fe20000041818 */
[----:B------:R-:W1:Y:S07]  /*c9e0*/  LDSM.16.MT88.4 R136, [R252+0x2100] ;  /* 0x00210000fc88783b */ /* 0x000e6e0000004200 */
        /* <DEDUP_REMOVED lines=36> */
[C---:B---3--:R-:W-:Y:S07]  /*cc30*/  HMMA.16816.F32.BF16 R124, R132.reuse, R140, R124 ;  /* 0x0000008c847c723c */ /* 0x048fee000004187c */
[----:B--2---:R-:W-:Y:S01]  /*cc40*/  FADD.FTZ R141, R156, R146 ;  /* 0x000000929c8d7221 */ /* 0x004fe20000010000 */
[----:B------:R-:W-:Y:S04]  /*cc50*/  HMMA.16816.F32.BF16 R128, R132, R142, R128 ;  /* 0x0000008e8480723c */ /* 0x000fe80000041880 */
[C---:B------:R-:W-:Y:S01]  /*cc60*/  FADD.FTZ R141, R171.reuse, R141 ;  /* 0x0000008dab8d7221 */ /* 0x040fe20000010000 */
[----:B------:R-:W-:Y:S01]  /*cc70*/  F2FP.BF16.PACK_AB R156, R171, R156 ;  /* 0x0000009cab9c723e */ /* 0x000fe200000010ff */
[----:B------:R-:W-:Y:S02]  /*cc80*/  FADD.FTZ R140, R145, R144 ;  /* 0x00000090918c7221 */ /* 0x000fe40000010000 */
[----:B------:R-:W-:Y:S01]  /*cc90*/  FADD.FTZ R141, R158, R141 ;  /* 0x0000008d9e8d7221 */ /* 0x000fe20000010000 */
[----:B------:R-:W2:Y:S03]  /*cca0*/  LDSM.16.MT88.4 R144, [R250+0x1100] ;  /* 0x00110000fa90783b */ /* 0x000ea60000004200 */
[C---:B------:R-:W-:Y:S01]  /*ccb0*/  FADD.FTZ R132, R169.reuse, R141 ;  /* 0x0000008da9847221 */ /* 0x040fe20000010000 */
[----:B------:R-:W-:Y:S01]  /*ccc0*/  F2FP.BF16.PACK_AB R158, R169, R158 ;  /* 0x0000009ea99e723e */ /* 0x000fe200000010ff */
[----:B------:R-:W-:Y:S03]  /*ccd0*/  FADD.FTZ R169, R148, R140 ;  /* 0x0000008c94a97221 */ /* 0x000fe60000010000 */
[----:B------:R1:W-:Y:S01]  /*cce0*/  STL [R1+0x44], R132 ;  /* 0x0000448401007387 */ /* 0x0003e20000100800 */
[----:B------:R-:W-:Y:S04]  /*ccf0*/  FADD.FTZ R169, R2, R169 ;  /* 0x000000a902a97221 */ /* 0x000fe80000010000 */
[----:B------:R-:W-:Y:S04]  /*cd00*/  FADD.FTZ R2, R170, R169 ;  /* 0x000000a9aa027221 */ /* 0x000fe80000010000 */
[----:B------:R-:W-:Y:S04]  /*cd10*/  FADD.FTZ R2, R172, R2 ;  /* 0x00000002ac027221 */ /* 0x000fe80000010000 */
[----:B------:R-:W-:Y:S04]  /*cd20*/  FADD.FTZ R2, R175, R2 ;  /* 0x00000002af027221 */ /* 0x000fe80000010000 */
[----:B------:R-:W-:Y:S01]  /*cd30*/  FADD.FTZ R174, R174, R2 ;  /* 0x00000002aeae7221 */ /* 0x000fe20000010000 */
[----:B------:R-:W-:Y:S03]  /*cd40*/  MOV R2, R3 ;  /* 0x0000000300027202 */ /* 0x000fe60000000f00 */
[----:B------:R-:W-:Y:S01]  /*cd50*/  FADD.FTZ R174, R173, R174 ;  /* 0x000000aeadae7221 */ /* 0x000fe20000010000 */
[C---:B-1----:R-:W-:Y:S01]  /*cd60*/  HMMA.16816.F32.BF16 R132, R156.reuse, R136, R4 ;  /* 0x000000889c84723c */ /* 0x042fe20000041804 */
[----:B------:R-:W1:Y:S07]  /*cd70*/  LDSM.16.MT88.4 R4, [R248+0x1100] ;  /* 0x00110000f804783b */ /* 0x000e6e0000004200 */
[C---:B------:R-:W-:Y:S01]  /*cd80*/  HMMA.16816.F32.BF16 R136, R156.reuse, R138, R8 ;  /* 0x0000008a9c88723c */ /* 0x040fe20000041808 */
[----:B------:R-:W3:Y:S07]  /*cd90*/  LDSM.16.MT88.4 R8, [R252+0x2900] ;  /* 0x00290000fc08783b */ /* 0x000eee0000004200 */
[C---:B--2---:R-:W-:Y:S01]  /*cda0*/  HMMA.16816.F32.BF16 R140, R156.reuse, R144, R12 ;  /* 0x000000909c8c723c */ /* 0x044fe2000004180c */
[----:B------:R-:W2:Y:S07]  /*cdb0*/  LDSM.16.MT88.4 R12, [R250+0x2900] ;  /* 0x00290000fa0c783b */ /* 0x000eae0000004200 */
[C---:B------:R-:W-:Y:S08]  /*cdc0*/  HMMA.16816.F32.BF16 R144, R156.reuse, R146, R16 ;  /* 0x000000929c90723c */ /* 0x040ff00000041810 */
[C---:B------:R-:W-:Y:S08]  /*cdd0*/  HMMA.16816.F32.BF16 R148, R156.reuse, R152, R20 ;  /* 0x000000989c94723c */ /* 0x040ff00000041814 */
[C---:B------:R-:W-:Y:S08]  /*cde0*/  HMMA.16816.F32.BF16 R152, R156.reuse, R154, R24 ;  /* 0x0000009a9c98723c */ /* 0x040ff00000041818 */
[C---:B-1----:R-:W-:Y:S08]  /*cdf0*/  HMMA.16816.F32.BF16 R28, R156.reuse, R4, R28 ;  /* 0x000000049c1c723c */ /* 0x042ff0000004181c */
[C---:B------:R-:W-:Y:S01]  /*ce00*/  HMMA.16816.F32.BF16 R32, R156.reuse, R6, R32 ;  /* 0x000000069c20723c */ /* 0x040fe20000041820 */
[----:B------:R-:W1:Y:S07]  /*ce10*/  LDSM.16.MT88.4 R4, [R249+0x2900] ;  /* 0x00290000f904783b */ /* 0x000e6e0000004200 */
[C---:B---3--:R-:W-:Y:S08]  /*ce20*/  HMMA.16816.F32.BF16 R36, R156.reuse, R8, R36 ;  /* 0x000000089c24723c */ /* 0x048ff00000041824 */
[C---:B------:R-:W-:Y:S01]  /*ce30*/  HMMA.16816.F32.BF16 R40, R156.reuse, R10, R40 ;  /* 0x0000000a9c28723c */ /* 0x040fe20000041828 */
[----:B------:R-:W3:Y:S07]  /*ce40*/  LDSM.16.MT88.4 R8, [R248+0x2900] ;  /* 0x00290000f808783b */ /* 0x000eee0000004200 */
[C---:B--2---:R-:W-:Y:S08]  /*ce50*/  HMMA.16816.F32.BF16 R44, R156.reuse, R12, R44 ;  /* 0x0000000c9c2c723c */ /* 0x044ff0000004182c */
[C---:B------:R-:W-:Y:S01]  /*ce60*/  HMMA.16816.F32.BF16 R48, R156.reuse, R14, R48 ;  /* 0x0000000e9c30723c */ /* 0x040fe20000041830 */
[----:B------:R-:W2:Y:S07]  /*ce70*/  LDSM.16.MT88.4 R12, [R252+0x4100] ;  /* 0x00410000fc0c783b */ /* 0x000eae0000004200 */
        /* <DEDUP_REMOVED lines=22> */
[C---:B------:R-:W-:Y:S08]  /*cfe0*/  HMMA.16816.F32.BF16 R112, R156.reuse, R10, R112 ;  /* 0x0000000a9c70723c */ /* 0x040ff00000041870 */
[C---:B--2---:R-:W-:Y:S08]  /*cff0*/  HMMA.16816.F32.BF16 R116, R156.reuse, R12, R116 ;  /* 0x0000000c9c74723c */ /* 0x044ff00000041874 */
[C---:B------:R-:W-:Y:S08]  /*d000*/  HMMA.16816.F32.BF16 R120, R156.reuse, R14, R120 ;  /* 0x0000000e9c78723c */ /* 0x040ff00000041878 */
[C---:B-1----:R-:W-:Y:S07]  /*d010*/  HMMA.16816.F32.BF16 R124, R156.reuse, R4, R124 ;  /* 0x000000049c7c723c */ /* 0x042fee000004187c */
[----:B------:R-:W-:Y:S01]  /*d020*/  FADD.FTZ R4, R168, R174 ;  /* 0x000000aea8047221 */ /* 0x000fe20000010000 */
[----:B------:R-:W-:Y:S04]  /*d030*/  HMMA.16816.F32.BF16 R128, R156, R6, R128 ;  /* 0x000000069c80723c */ /* 0x000fe80000041880 */
[----:B------:R1:W-:Y:S04]  /*d040*/  STL [R1+0x40], R4 ;  /* 0x0000400401007387 */ /* 0x0003e80000100800 */
[----:B-1----:R-:W-:-:S05]  /*d050*/  @P0 BRA `(.L_x_427) ;  /* 0xffffcf7000000947 */ /* 0x002fca000383ffff */
.L_x_422:
[----:B------:R-:W-:-:S06]  /*d060*/  UISETP.GE.AND UP0, UPT, UR24, UR8, UPT ;  /* 0x000000081800728c */ /* 0x000fcc000bf06270 */
[----:B------:R-:W-:-:S13]  /*d070*/  PLOP3.LUT P0, PT, PT, PT, UP0, 0x40, 0x0 ;  /* 0x000000000000781c */ /* 0x000fda0003f0e808 */
[----:B------:R-:W-:Y:S05]  /*d080*/  @P0 BRA `(.L_x_428) ;  /* 0x00003ec000000947 */ /* 0x000fea0003800000 */
[----:B-1----:R-:W1:Y:S04]  /*d090*/  S2R R3, SR_TID.X ;  /* 0x0000000000037919 */ /* 0x002e680000002100 */
[----:B------:R-:W2:Y:S01]  /*d0a0*/  LDL.LU R4, [R1+0x3c] ;  /* 0x00003c0001047983 */ /* 0x000ea20000300800 */
[----:B-1----:R-:W-:-:S04]  /*d0b0*/  SHF.R.S32.HI R5, RZ, 0x1f, R3 ;  /* 0x0000001fff057819 */ /* 0x002fc80000011403 */
[----:B------:R-:W-:Y:S02]  /*d0c0*/  LEA.HI R5, R5, R3, RZ, 0x3 ;  /* 0x0000000305057211 */ /* 0x000fe400078f18ff */
[----:B------:R-:W2:Y:S02]  /*d0d0*/  LDL R3, [R1+0x24] ;  /* 0x0000240001037983 */ /* 0x000ea40000100800 */
[----:B------:R-:W-:-:S04]  /*d0e0*/  SHF.R.S32.HI R5, RZ, 0x3, R5 ;  /* 0x00000003ff057819 */ /* 0x000fc80000011405 */
[----:B------:R-:W-:Y:S01]  /*d0f0*/  IADD3 R6, -R5, 0x30, RZ ;  /* 0x0000003005067810 */ /* 0x000fe20007ffe1ff */
[----:B------:R-:W-:Y:S01]  /*d100*/  IMAD.MOV.U32 R156, RZ, RZ, R2 ;  /* 0x000000ffff9c7224 */ /* 0x000fe200078e0002 */
[C---:B--2---:R-:W-:Y:S01]  /*d110*/  SHF.L.U64.HI R5, R3.reuse, 0x1, R4 ;  /* 0x0000000103057819 */ /* 0x044fe20000010204 */
[----:B------:R-:W-:-:S04]  /*d120*/  IMAD.SHL.U32 R4, R3, 0x2, RZ ;  /* 0x0000000203047824 */ /* 0x000fc800078e00ff */
[----:B------:R1:W-:Y:S04]  /*d130*/  STL [R1+0x48], R5 ;  /* 0x0000480501007387 */ /* 0x0003e80000100800 */
[----:B------:R1:W-:Y:S01]  /*d140*/  STL [R1+0x3c], R4 ;  /* 0x00003c0401007387 */ /* 0x0003e20000100800 */
[----:B------:R-:W-:-:S03]  /*d150*/  IMAD.MOV.U32 R3, RZ, RZ, R0 ;  /* 0x000000ffff037224 */ /* 0x000fc600078e0000 */
.L_x_441:
[----:B------:R-:W2:Y:S01]  /*d160*/  LDL R0, [R1+0xc] ;  /* 0x00000c0001007983 */ /* 0x000ea20000100800 */
[----:B------:R-:W-:Y:S04]  /*d170*/  DEPBAR.LE SB0, 0x0 ;  /* 0x000080000000791a */ /* 0x000fe80000000000 */
[----:B------:R-:W3:Y:S01]  /*d180*/  LDL R9, [R1+0x3c] ;  /* 0x00003c0001097983 */ /* 0x000ee20000100800 */
[----:B------:R-:W-:Y:S03]  /*d190*/  BSSY B0, `(.L_x_429) ;  /* 0x0000055000007945 */ /* 0x000fe60003800000 */
[----:B------:R-:W4:Y:S04]  /*d1a0*/  LDL R6, [R1+0x8] ;  /* 0x0000080001067983 */ /* 0x000f280000100800 */
[----:B------:R-:W5:Y:S04]  /*d1b0*/  LDL R8, [R1+0x48] ;  /* 0x0000480001087983 */ /* 0x000f680000100800 */
[----:B------:R-:W2:Y:S04]  /*d1c0*/  LDL R157, [R1+0x24] ;  /* 0x00002400019d7983 */ /* 0x000ea80000100800 */
[----:B------:R-:W2:Y:S04]  /*d1d0*/  LDL R7, [R1+0x4] ;  /* 0x0000040001077983 */ /* 0x000ea80000100800 */
[----:B------:R-:W3:Y:S04]  /*d1e0*/  LDL R14, [R1+0x1c] ;  /* 0x00001c00010e7983 */ /* 0x000ee80000100800 */
[----:B------:R-:W3:Y:S04]  /*d1f0*/  LDL R23, [R1] ;  /* 0x0000000001177983 */ /* 0x000ee80000100800 */
[----:B------:R-:W5:Y:S04]  /*d200*/  LDL R21, [R1+0x18] ;  /* 0x0000180001157983 */ /* 0x000f680000100800 */
[----:B------:R-:W5:Y:S04]  /*d210*/  LDL R22, [R1+0x30] ;  /* 0x0000300001167983 */ /* 0x000f680000100800 */
[----:B------:R-:W5:Y:S04]  /*d220*/  LDL R20, [R1+0x2c] ;  /* 0x00002c0001147983 */ /* 0x000f680000100800 */
[----:B------:R-:W-:Y:S06]  /*d230*/  BAR.SYNC.DEFER_BLOCKING 0x0 ;  /* 0x0000000000007b1d */ /* 0x000fec0000010000 */
[----:B------:R-:W-:Y:S04]  /*d240*/  LDSM.16.M88.4 R172, [R247] ;  /* 0x00000000f7ac783b */ /* 0x000fe80000000200 */
[----:B------:R-:W-:Y:S04]  /*d250*/  LDSM.16.M88.4 R176, [R246] ;  /* 0x00000000f6b0783b */ /* 0x000fe80000000200 */
[----:B--2---:R-:W-:Y:S01]  /*d260*/  LDSM.16.M88.4 R16, [R7+0x10900] ;  /* 0x010900000710783b */ /* 0x004fe20000000200 */
[----:B------:R-:W-:Y:S01]  /*d270*/  SHF.R.S32.HI R2, RZ, 0x1f, R0 ;  /* 0x0000001fff027819 */ /* 0x000fe20000011400 */
[----:B-1----:R-:W-:Y:S01]  /*d280*/  IMAD.WIDE.U32 R4, R0, c[0x0][0x208], RZ ;  /* 0x0000820000047a25 */ /* 0x002fe200078e00ff */
[----:B------:R-:W-:Y:S01]  /*d290*/  ISETP.GE.AND P1, PT, R157, c[0x0][0x1d4], PT ;  /* 0x000075009d007a0c */ /* 0x000fe20003f26270 */
[----:B------:R-:W-:Y:S02]  /*d2a0*/  LDSM.16.M88.4 R24, [R7+0x11100] ;  /* 0x011100000718783b */ /* 0x000fe40000000200 */
[----:B------:R-:W-:Y:S02]  /*d2b0*/  IMAD R2, R2, c[0x0][0x208], RZ ;  /* 0x0000820002027a24 */ /* 0x000fe400078e02ff */
[----:B---3--:R-:W-:Y:S02]  /*d2c0*/  LDSM.16.M88.4 R168, [R23] ;  /* 0x0000000017a8783b */ /* 0x008fe40000000200 */
[----:B------:R-:W-:Y:S01]  /*d2d0*/  IMAD R2, R0, c[0x0][0x20c], R2 ;  /* 0x0000830000027a24 */ /* 0x000fe200078e0202 */
[----:B----4-:R-:W-:Y:S01]  /*d2e0*/  SHF.R.S32.HI R0, RZ, 0x1f, R6 ;  /* 0x0000001fff007819 */ /* 0x010fe20000011406 */
[----:B-----5:R-:W-:Y:S02]  /*d2f0*/  IMAD.SHL.U32 R159, R21, 0x2, RZ ;  /* 0x00000002159f7824 */ /* 0x020fe400078e00ff */
[----:B------:R-:W-:Y:S02]  /*d300*/  IMAD.IADD R5, R5, 0x1, R2 ;  /* 0x0000000105057824 */ /* 0x000fe400078e0202 */
[----:B------:R-:W2:Y:S01]  /*d310*/  LDL R2, [R1+0x10] ;  /* 0x0000100001027983 */ /* 0x000ea20000100800 */
[----:B------:R-:W-:Y:S01]  /*d320*/  IMAD R0, R0, c[0x0][0x218], RZ ;  /* 0x0000860000007a24 */ /* 0x000fe200078e02ff */
[----:B------:R-:W-:Y:S01]  /*d330*/  SHF.L.U64.HI R21, R21, 0x1, R22 ;  /* 0x0000000115157819 */ /* 0x000fe20000010216 */
[C---:B------:R-:W-:Y:S04]  /*d340*/  IMAD.WIDE.U32 R4, R6.reuse, c[0x0][0x218], R4 ;  /* 0x0000860006047a25 */ /* 0x040fe800078e0004 */
[----:B------:R-:W-:Y:S01]  /*d350*/  IMAD R0, R6, c[0x0][0x21c], R0 ;  /* 0x0000870006007a24 */ /* 0x000fe200078e0200 */
[----:B------:R-:W-:Y:S04]  /*d360*/  IADD3 R15, P0, R4, UR14, RZ ;  /* 0x0000000e040f7c10 */ /* 0x000fe8000ff1e0ff */
[----:B------:R-:W-:Y:S02]  /*d370*/  IADD3.X R0, R5, UR16, R0, P0, !PT ;  /* 0x0000001005007c10 */ /* 0x000fe400087fe400 */
[C---:B------:R-:W-:Y:S04]  /*d380*/  LEA R4, P0, R15.reuse, c[0x0][0x1f8], 0x1 ;  /* 0x00007e000f047a11 */ /* 0x040fe800078008ff */
[----:B------:R-:W-:Y:S01]  /*d390*/  LEA.HI.X R15, R15, c[0x0][0x1fc], R0, 0x1, P0 ;  /* 0x00007f000f0f7a11 */ /* 0x000fe200000f0c00 */
[----:B------:R-:W1:Y:S04]  /*d3a0*/  SHFL.IDX PT, R6, R4, RZ, 0x181f ;  /* 0x00181fff04067589 */ /* 0x000e6800000e0000 */
[----:B------:R-:W3:Y:S04]  /*d3b0*/  LDL R0, [R1+0x14] ;  /* 0x0000140001007983 */ /* 0x000ee80000100800 */
[----:B------:R-:W4:Y:S01]  /*d3c0*/  SHFL.IDX PT, R5, R15, RZ, 0x181f ;  /* 0x00181fff0f057589 */ /* 0x000f2200000e0000 */
[C---:B-1----:R-:W-:Y:S05]  /*d3d0*/  IADD3 R12, P0, R6.reuse, R9, RZ ;  /* 0x00000009060c7210 */ /* 0x042fea0007f1e0ff */
[C---:B----4-:R-:W-:Y:S02]  /*d3e0*/  IMAD.X R13, R5.reuse, 0x1, R8, P0 ;  /* 0x00000001050d7824 */ /* 0x050fe400000e0608 */
[----:B------:R1:W4:Y:S04]  /*d3f0*/  LDSM.16.M88.4 R8, [R7+0x10100] ;  /* 0x010100000708783b */ /* 0x0003280000000200 */
[----:B------:R-:W-:Y:S01]  /*d400*/  @!PT LDS RZ, [RZ] ;  /* 0x00000000fffff984 */ /* 0x000fe20000000800 */
[----:B------:R-:W-:Y:S01]  /*d410*/  @!PT LDS RZ, [RZ] ;  /* 0x00000000fffff984 */ /* 0x000fe20000000800 */
[----:B------:R-:W-:Y:S01]  /*d420*/  @!PT LDS RZ, [RZ] ;  /* 0x00000000fffff984 */ /* 0x000fe20000000800 */
[----:B------:R5:W-:Y:S04]  /*d430*/  LDGSTS.E.BYPASS.LTC128B.128 [R14+0x100], [R12.64], !P1 ;  /* 0x001000000c0e7fae */ /* 0x000be8000c901d56 */
[----:B-1----:R-:W4:Y:S04]  /*d440*/  LDL R7, [R1+0x28] ;  /* 0x0000280001077983 */ /* 0x002f280000100800 */
[----:B------:R1:W-:Y:S01]  /*d450*/  STL [R1+0x4c], R21 ;  /* 0x00004c1501007387 */ /* 0x0003e20000100800 */
[----:B-----5:R-:W-:Y:S05]  /*d460*/  IADD3 R12, P0, R6, R159, RZ ;  /* 0x0000009f060c7210 */ /* 0x020fea0007f1e0ff */
[C---:B------:R-:W-:Y:S05]  /*d470*/  IMAD.X R13, R5.reuse, 0x1, R21, P0 ;  /* 0x00000001050d7824 */ /* 0x040fea00000e0615 */
[----:B------:R5:W-:Y:S01]  /*d480*/  LDGSTS.E.BYPASS.LTC128B.128 [R14+0x1900], [R12.64], !P6 ;  /* 0x019000000c0e7fae */ /* 0x000be2000f101d56 */
[C---:B---3--:R-:W-:Y:S01]  /*d490*/  SHF.L.U64.HI R158, R0.reuse, 0x1, R20 ;  /* 0x00000001009e7819 */ /* 0x048fe20000010214 */
[----:B------:R-:W-:Y:S02]  /*d4a0*/  IMAD.SHL.U32 R157, R0, 0x2, RZ ;  /* 0x00000002009d7824 */ /* 0x000fe400078e00ff */
[----:B------:R-:W3:Y:S01]  /*d4b0*/  S2R R20, SR_TID.X ;  /* 0x0000000000147919 */ /* 0x000ee20000002100 */
[----:B--2---:R-:W-:Y:S02]  /*d4c0*/  IMAD.SHL.U32 R0, R2, 0x2, RZ ;  /* 0x0000000202007824 */ /* 0x004fe400078e00ff */
[C---:B-----5:R-:W-:Y:S05]  /*d4d0*/  IADD3 R12, P0, R6.reuse, R157, RZ ;  /* 0x0000009d060c7210 */ /* 0x060fea0007f1e0ff */
[C---:B------:R-:W-:Y:S01]  /*d4e0*/  IMAD.X R13, R5.reuse, 0x1, R158, P0 ;  /* 0x00000001050d7824 */ /* 0x040fe200000e069e */
[----:B------:R-:W-:Y:S04]  /*d4f0*/  IADD3 R6, P0, R6, R0, RZ ;  /* 0x0000000006067210 */ /* 0x000fe80007f1e0ff */
[----:B------:R1:W-:Y:S01]  /*d500*/  LDGSTS.E.BYPASS.LTC128B.128 [R14+0x3100], [R12.64], !P5 ;  /* 0x031000000c0e7fae */ /* 0x0003e2000e901d56 */
[----:B---3--:R-:W-:Y:S02]  /*d510*/  ISETP.GT.AND P1, PT, R20, 0x7f, PT ;  /* 0x0000007f1400780c */ /* 0x008fe40003f24270 */
[----:B----4-:R-:W-:Y:S05]  /*d520*/  SHF.L.U64.HI R2, R2, 0x1, R7 ;  /* 0x0000000102027819 */ /* 0x010fea0000010207 */
[----:B------:R-:W-:Y:S05]  /*d530*/  IMAD.X R7, R5, 0x1, R2, P0 ;  /* 0x0000000105077824 */ /* 0x000fea00000e0602 */
[----:B------:R1:W-:Y:S01]  /*d540*/  LDGSTS.E.BYPASS.LTC128B.128 [R14+0x4900], [R6.64], !P4 ;  /* 0x04900000060e7fae */ /* 0x0003e2000e101d56 */
[----:B------:R-:W-:-:S05]  /*d550*/  @P1 BRA `(.L_x_430) ;  /* 0x0000018000001947 */ /* 0x000fca0003800000 */
[----:B------:R-:W-:-:S05]  /*d560*/  BRA.DIV ~URZ, `(.L_x_431) ;  /* 0x000068827f007947 */ /* 0x000fca000b800000 */
[----:B------:R2:W3:Y:S04]  /*d570*/  SHFL.IDX PT, R5, R15, 0x1, 0x181f ;  /* 0x00381f000f057f89 */ /* 0x0004e800000e0000 */
[----:B-1----:R2:W1:Y:S02]  /*d580*/  SHFL.IDX PT, R13, R4, 0x1, 0x181f ;  /* 0x00381f00040d7f89 */ /* 0x00246400000e0000 */
.L_x_448:
[----:B------:R-:W4:Y:S04]  /*d590*/  LDL R7, [R1+0x24] ;  /* 0x0000240001077983 */ /* 0x000f280000100800 */
[----:B------:R-:W5:Y:S04]  /*d5a0*/  LDL R6, [R1+0x3c] ;  /* 0x00003c0001067983 */ /* 0x000f680000100800 */
[----:B--2---:R-:W2:Y:S04]  /*d5b0*/  LDL R14, [R1+0x48] ;  /* 0x00004800010e7983 */ /* 0x004ea80000100800 */
[----:B---3--:R-:W3:Y:S04]  /*d5c0*/  LDL R12, [R1+0x1c] ;  /* 0x00001c00010c7983 */ /* 0x008ee80000100800 */
[----:B------:R-:W3:Y:S01]  /*d5d0*/  LDL R4, [R1+0x4c] ;  /* 0x00004c0001047983 */ /* 0x000ee20000100800 */
[----:B----4-:R-:W-:Y:S02]  /*d5e0*/  ISETP.GE.AND P1, PT, R7, c[0x0][0x1d4], PT ;  /* 0x0000750007007a0c */ /* 0x010fe40003f26270 */
[----:B-1---5:R-:W-:Y:S05]  /*d5f0*/  IADD3 R6, P0, R13, R6, RZ ;  /* 0x000000060d067210 */ /* 0x022fea0007f1e0ff */
[----:B--2---:R-:W-:Y:S06]  /*d600*/  IMAD.X R7, R5, 0x1, R14, P0 ;  /* 0x0000000105077824 */ /* 0x004fec00000e060e */
[----:B------:R-:W-:Y:S01]  /*d610*/  @!PT LDS RZ, [RZ] ;  /* 0x00000000fffff984 */ /* 0x000fe20000000800 */
[----:B------:R-:W-:Y:S01]  /*d620*/  @!PT LDS RZ, [RZ] ;  /* 0x00000000fffff984 */ /* 0x000fe20000000800 */
[----:B------:R-:W-:Y:S01]  /*d630*/  @!PT LDS RZ, [RZ] ;  /* 0x00000000fffff984 */ /* 0x000fe20000000800 */
[----:B---3--:R1:W-:Y:S02]  /*d640*/  LDGSTS.E.BYPASS.LTC128B.128 [R12+0x1100], [R6.64], !P1 ;  /* 0x01100000060c7fae */ /* 0x0083e4000c901d56 */
[----:B-1----:R-:W-:Y:S05]  /*d650*/  IADD3 R6, P0, R13, R159, RZ ;  /* 0x0000009f0d067210 */ /* 0x002fea0007f1e0ff */
[----:B------:R-:W-:Y:S05]  /*d660*/  IMAD.X R7, R5, 0x1, R4, P0 ;  /* 0x0000000105077824 */ /* 0x000fea00000e0604 */
[----:B------:R1:W-:Y:S02]  /*d670*/  LDGSTS.E.BYPASS.LTC128B.128 [R12+0x2900], [R6.64], !P6 ;  /* 0x02900000060c7fae */ /* 0x0003e4000f101d56 */
[----:B-1----:R-:W-:Y:S05]  /*d680*/  IADD3 R6, P0, R13, R157, RZ ;  /* 0x0000009d0d067210 */ /* 0x002fea0007f1e0ff */
[----:B------:R-:W-:Y:S01]  /*d690*/  IMAD.X R7, R5, 0x1, R158, P0 ;  /* 0x0000000105077824 */ /* 0x000fe200000e069e */
[----:B------:R-:W-:Y:S04]  /*d6a0*/  IADD3 R4, P0, R13, R0, RZ ;  /* 0x000000000d047210 */ /* 0x000fe80007f1e0ff */
[----:B------:R1:W-:Y:S01]  /*d6b0*/  LDGSTS.E.BYPASS.LTC128B.128 [R12+0x4100], [R6.64], !P5 ;  /* 0x04100000060c7fae */ /* 0x0003e2000e901d56 */
[----:B------:R-:W-:Y:S05]  /*d6c0*/  IMAD.X R5, R5, 0x1, R2, P0 ;  /* 0x0000000105057824 */ /* 0x000fea00000e0602 */
[----:B------:R1:W-:Y:S03]  /*d6d0*/  LDGSTS.E.BYPASS.LTC128B.128 [R12+0x5900], [R4.64], !P4 ;  /* 0x05900000040c7fae */ /* 0x0003e6000e101d56 */
.L_x_430:
[----:B------:R-:W-:Y:S05]  /*d6e0*/  BSYNC B0 ;  /* 0x0000000000007941 */ /* 0x000fea0003800000 */
.L_x_429:
        /* <DEDUP_REMOVED lines=147> */
[----:B------:R-:W1:Y:S01]  /*e020*/  MUFU.TANH R173, R5 ;  /* 0x0000000500ad7308 */ /* 0x000e620000002400 */
[----:B------:R-:W-:Y:S02]  /*e030*/  FMUL.FTZ R8, R8, c[0x0][0x320] ;  /* 0x0000c80008087a20 */ /* 0x000fe40000410000 */
[----:B------:R-:W-:Y:S01]  /*e040*/  FMUL.FTZ R10, R10, c[0x0][0x320] ;  /* 0x0000c8000a0a7a20 */ /* 0x000fe20000410000 */
[C---:B------:R-:W-:Y:S06]  /*e050*/  HMMA.16816.F32.BF16 R16, R232.reuse, R170, R16 ;  /* 0x000000aae810723c */ /* 0x040fec0000041810 */
[----:B------:R-:W3:Y:S10]  /*e060*/  MUFU.TANH R177, R6 ;  /* 0x0000000600b17308 */ /* 0x000ef40000002400 */
[----:B------:R4:W1:Y:S01]  /*e070*/  MUFU.TANH R176, R7 ;  /* 0x0000000700b07308 */ /* 0x0008620000002400 */
[----:B------:R-:W-:Y:S07]  /*e080*/  FMUL.FTZ R15, R15, c[0x0][0x320] ;  /* 0x0000c8000f0f7a20 */ /* 0x000fee0000410000 */
[----:B------:R-:W-:Y:S02]  /*e090*/  FMUL.FTZ R18, R18, c[0x0][0x320] ;  /* 0x0000c80012127a20 */ /* 0x000fe40000410000 */
[----:B------:R5:W1:Y:S10]  /*e0a0*/  MUFU.TANH R168, R9 ;  /* 0x0000000900a87308 */ /* 0x000a740000002400 */
[----:B------:R1:W1:Y:S01]  /*e0b0*/  MUFU.TANH R169, R11 ;  /* 0x0000000b00a97308 */ /* 0x0002620000002400 */
[----:B----4-:R-:W4:Y:S01]  /*e0c0*/  LDSM.16.M88.4 R4, [R245+0x5800] ;  /* 0x00580000f504783b */ /* 0x010f220000000200 */
[----:B------:R-:W-:Y:S08]  /*e0d0*/  DEPBAR.LE SB0, 0x0 ;  /* 0x000080000000791a */ /* 0x000ff00000000000 */
[----:B------:R-:W2:Y:S01]  /*e0e0*/  MUFU.TANH R179, R15 ;  /* 0x0000000f00b37308 */ /* 0x000ea20000002400 */
[----:B------:R-:W-:Y:S01]  /*e0f0*/  BAR.SYNC.DEFER_BLOCKING 0x0 ;  /* 0x0000000000007b1d */ /* 0x000fe20000010000 */
[----:B-----5:R-:W-:Y:S02]  /*e100*/  FMUL.FTZ R9, R14, c[0x0][0x320] ;  /* 0x0000c8000e097a20 */ /* 0x020fe40000410000 */
[----:B------:R-:W-:Y:S06]  /*e110*/  FMUL.FTZ R14, R17, c[0x0][0x320] ;  /* 0x0000c800110e7a20 */ /* 0x000fec0000410000 */
[----:B------:R5:W2:Y:S01]  /*e120*/  MUFU.TANH R178, R18 ;  /* 0x0000001200b27308 */ /* 0x000aa20000002400 */
[----:B-1----:R-:W-:Y:S02]  /*e130*/  FMUL.FTZ R11, R12, c[0x0][0x320] ;  /* 0x0000c8000c0b7a20 */ /* 0x002fe40000410000 */
[----:B------:R-:W-:Y:S02]  /*e140*/  FMUL.FTZ R12, R13, c[0x0][0x320] ;  /* 0x0000c8000d0c7a20 */ /* 0x000fe40000410000 */
[----:B------:R-:W-:Y:S05]  /*e150*/  FMUL.FTZ R13, R16, c[0x0][0x320] ;  /* 0x0000c800100d7a20 */ /* 0x000fea0000410000 */
[----:B------:R-:W1:Y:S10]  /*e160*/  MUFU.TANH R8, R8 ;  /* 0x0000000800087308 */ /* 0x000e740000002400 */
[----:B------:R-:W1:Y:S01]  /*e170*/  MUFU.TANH R10, R10 ;  /* 0x0000000a000a7308 */ /* 0x000e620000002400 */
[C---:B----4-:R-:W-:Y:S09]  /*e180*/  HMMA.16816.F32.BF16 R20, R232.reuse, R4, R20 ;  /* 0x00000004e814723c */ /* 0x050ff20000041814 */
[----:B------:R-:W4:Y:S03]  /*e190*/  MUFU.TANH R11, R11 ;  /* 0x0000000b000b7308 */ /* 0x000f260000002400 */
[----:B------:R-:W-:Y:S01]  /*e1a0*/  FMUL.FTZ R4, R19, c[0x0][0x320] ;  /* 0x0000c80013047a20 */ /* 0x000fe20000410000 */
[----:B------:R-:W-:Y:S06]  /*e1b0*/  HMMA.16816.F32.BF16 R24, R232, R6, R24 ;  /* 0x00000006e818723c */ /* 0x000fec0000041818 */
[----:B------:R-:W1:Y:S06]  /*e1c0*/  MUFU.TANH R12, R12 ;  /* 0x0000000c000c7308 */ /* 0x000e6c0000002400 */
[----:B------:R-:W-:Y:S04]  /*e1d0*/  FMUL.FTZ R16, R20, c[0x0][0x320] ;  /* 0x0000c80014107a20 */ /* 0x000fe80000410000 */
[----:B------:R-:W1:Y:S01]  /*e1e0*/  MUFU.TANH R9, R9 ;  /* 0x0000000900097308 */ /* 0x000e620000002400 */
[----:B------:R-:W-:Y:S02]  /*e1f0*/  FMUL.FTZ R17, R21, c[0x0][0x320] ;  /* 0x0000c80015117a20 */ /* 0x000fe40000410000 */
[----:B------:R-:W-:Y:S02]  /*e200*/  FMUL.FTZ R6, R22, c[0x0][0x320] ;  /* 0x0000c80016067a20 */ /* 0x000fe40000410000 */
[----:B------:R-:W-:Y:S03]  /*e210*/  FMUL.FTZ R5, R23, c[0x0][0x320] ;  /* 0x0000c80017057a20 */ /* 0x000fe60000410000 */
[----:B-----5:R-:W-:Y:S02]  /*e220*/  FMUL.FTZ R18, R24, c[0x0][0x320] ;  /* 0x0000c80018127a20 */ /* 0x020fe40000410000 */
[----:B------:R-:W-:Y:S01]  /*e230*/  FMUL.FTZ R19, R25, c[0x0][0x320] ;  /* 0x0000c80019137a20 */ /* 0x000fe20000410000 */
[----:B------:R-:W1:Y:S01]  /*e240*/  MUFU.TANH R13, R13 ;  /* 0x0000000d000d7308 */ /* 0x000e620000002400 */
[----:B------:R-:W-:Y:S02]  /*e250*/  FMUL.FTZ R15, R26, c[0x0][0x320] ;  /* 0x0000c8001a0f7a20 */ /* 0x000fe40000410000 */
[----:B------:R-:W-:Y:S07]  /*e260*/  FMUL.FTZ R7, R27, c[0x0][0x320] ;  /* 0x0000c8001b077a20 */ /* 0x000fee0000410000 */
        /* <DEDUP_REMOVED lines=13> */
[----:B------:R-:W-:Y:S01]  /*e340*/  UIMAD UR4, UR24, 0x30, UR10 ;  /* 0x00000030180478a4 */ /* 0x000fe2000f8e020a */
[----:B------:R-:W-:Y:S01]  /*e350*/  IMAD.MOV.U32 R25, RZ, RZ, RZ ;  /* 0x000000ffff197224 */ /* 0x000fe200078e00ff */
[----:B------:R-:W3:Y:S02]  /*e360*/  LDL R171, [R1+0x24] ;  /* 0x0000240001ab7983 */ /* 0x000ee40000100800 */
[----:B------:R-:W-:Y:S02]  /*e370*/  ISETP.NE.AND P1, PT, R174, 0x1, PT ;  /* 0x00000001ae00780c */ /* 0x000fe40003f25270 */
[----:B------:R-:W4:Y:S01]  /*e380*/  LDL.LU R26, [R1+0x4c] ;  /* 0x00004c00011a7983 */ /* 0x000f220000300800 */
[----:B------:R-:W-:Y:S03]  /*e390*/  IMAD.U32 R20, RZ, RZ, UR4 ;  /* 0x00000004ff147e24 */ /* 0x000fe6000f8e00ff */
[----:B------:R-:W5:Y:S04]  /*e3a0*/  LDL R170, [R1+0x3c] ;  /* 0x00003c0001aa7983 */ /* 0x000f680000100800 */
[----:B------:R-:W4:Y:S01]  /*e3b0*/  LDL R174, [R1+0x48] ;  /* 0x0000480001ae7983 */ /* 0x000f220000100800 */
[----:B--2---:R-:W-:Y:S03]  /*e3c0*/  IADD3 R20, R20, -0x30, R175 ;  /* 0xffffffd014147810 */ /* 0x004fe60007ffe0af */
[----:B------:R-:W2:Y:S01]  /*e3d0*/  LDL R175, [R1+0x1c] ;  /* 0x00001c0001af7983 */ /* 0x000ea20000100800 */
[----:B---3--:R-:W-:Y:S01]  /*e3e0*/  ISETP.GE.AND P2, PT, R171, c[0x0][0x1d4], PT ;  /* 0x00007500ab007a0c */ /* 0x008fe20003f46270 */
        /* <DEDUP_REMOVED lines=14> */
[----:B---3--:R-:W-:Y:S04]  /*e4d0*/  IMAD.WIDE.U32 R22, R27, c[0x0][0x1e0], RZ ;  /* 0x000078001b167a25 */ /* 0x008fe800078e00ff */
[----:B------:R-:W-:Y:S01]  /*e4e0*/  IMAD.IADD R23, R23, 0x1, R20 ;  /* 0x0000000117177824 */ /* 0x000fe200078e0214 */
[----:B--2---:R2:W-:Y:S01]  /*e4f0*/  STL [R1+0x8], R25 ;  /* 0x0000081901007387 */ /* 0x0045e20000100800 */
[----:B------:R-:W-:Y:S02]  /*e500*/  SHF.R.S32.HI R20, RZ, 0x1f, R25 ;  /* 0x0000001fff147819 */ /* 0x000fe40000011419 */
[C---:B------:R-:W-:Y:S04]  /*e510*/  IMAD.WIDE.U32 R22, R25.reuse, c[0x0][0x1f0], R22 ;  /* 0x00007c0019167a25 */ /* 0x040fe800078e0016 */
[----:B------:R-:W-:Y:S01]  /*e520*/  IMAD R20, R20, c[0x0][0x1f0], RZ ;  /* 0x00007c0014147a24 */ /* 0x000fe200078e02ff */
[----:B------:R-:W-:Y:S03]  /*e530*/  IADD3 R22, P0, R22, UR18, RZ ;  /* 0x0000001216167c10 */ /* 0x000fe6000ff1e0ff */
[----:B------:R-:W-:Y:S05]  /*e540*/  IMAD R20, R25, c[0x0][0x1f4], R20 ;  /* 0x00007d0019147a24 */ /* 0x000fea00078e0214 */
[----:B------:R-:W-:Y:S02]  /*e550*/  IADD3.X R20, R23, UR6, R20, P0, !PT ;  /* 0x0000000617147c10 */ /* 0x000fe400087fe414 */
[C---:B------:R-:W-:Y:S04]  /*e560*/  LEA R21, P0, R22.reuse, c[0x0][0x1c8], 0x1 ;  /* 0x0000720016157a11 */ /* 0x040fe800078008ff */
[----:B------:R-:W-:Y:S02]  /*e570*/  LEA.HI.X R20, R22, c[0x0][0x1cc], R20, 0x1, P0 ;  /* 0x0000730016147a11 */ /* 0x000fe400000f0c14 */
[----:B------:R-:W5:Y:S04]  /*e580*/  SHFL.IDX PT, R22, R21, RZ, 0x181f ;  /* 0x00181fff15167589 */ /* 0x000f6800000e0000 */
[----:B--2---:R-:W2:Y:S04]  /*e590*/  S2R R25, SR_TID.X ;  /* 0x0000000000197919 */ /* 0x004ea80000002100 */
[----:B------:R-:W4:Y:S04]  /*e5a0*/  SHFL.IDX PT, R23, R20, RZ, 0x181f ;  /* 0x00181fff14177589 */ /* 0x000f2800000e0000 */
[----:B------:R-:W3:Y:S04]  /*e5b0*/  SHFL.IDX PT, R21, R21, 0x1, 0x181f ;  /* 0x00381f0015157f89 */ /* 0x000ee800000e0000 */
[----:B------:R-:W1:Y:S01]  /*e5c0*/  SHFL.IDX PT, R20, R20, 0x1, 0x181f ;  /* 0x00381f0014147f89 */ /* 0x000e6200000e0000 */
[----:B--2---:R-:W-:Y:S04]  /*e5d0*/  SHF.R.S32.HI R27, RZ, 0x1f, R25 ;  /* 0x0000001fff1b7819 */ /* 0x004fe80000011419 */
[----:B------:R-:W-:Y:S04]  /*e5e0*/  LEA.HI R27, R27, R25, RZ, 0x3 ;  /* 0x000000191b1b7211 */ /* 0x000fe800078f18ff */
[----:B------:R-:W-:Y:S04]  /*e5f0*/  SHF.R.S32.HI R27, RZ, 0x3, R27 ;  /* 0x00000003ff1b7819 */ /* 0x000fe8000001141b */
[----:B------:R-:W-:Y:S04]  /*e600*/  IADD3 R27, -R27, 0x30, RZ ;  /* 0x000000301b1b7810 */ /* 0x000fe80007ffe1ff */
[----:B------:R-:W-:Y:S11]  /*e610*/  ISETP.GE.AND P1, PT, R27, 0x1, PT ;  /* 0x000000011b00780c */ /* 0x000ff60003f26270 */
[----:B------:R-:W-:Y:S02]  /*e620*/  @!UPT UIADD3 URZ, URZ, URZ, URZ ;  /* 0x0000003f3f3ff290 */ /* 0x000fe4000fffe03f */
[C---:B-----5:R-:W-:Y:S05]  /*e630*/  @P1 IADD3 R24, P0, R22.reuse, R170, RZ ;  /* 0x000000aa16181210 */ /* 0x060fea0007f1e0ff */
[C---:B----4-:R-:W-:Y:S05]  /*e640*/  @P1 IMAD.X R25, R23.reuse, 0x1, R174, P0 ;  /* 0x0000000117191824 */ /* 0x050fea00000e06ae */
[----:B------:R2:W-:Y:S02]  /*e650*/  @P1 LDGSTS.E.BYPASS.LTC128B.128 [R175+0x10100], [R24.64], !P2 ;  /* 0x1010000018af1fae */ /* 0x0005e4000d101d56 */
[C---:B--2---:R-:W-:Y:S05]  /*e660*/  @P1 IADD3 R24, P0, R22.reuse, R159, RZ ;  /* 0x0000009f16181210 */ /* 0x044fea0007f1e0ff */
[C---:B------:R-:W-:Y:S05]  /*e670*/  @P1 IMAD.X R25, R23.reuse, 0x1, R26, P0 ;  /* 0x0000000117191824 */ /* 0x040fea00000e061a */
[----:B------:R2:W-:Y:S02]  /*e680*/  @P1 LDGSTS.E.BYPASS.LTC128B.128 [R175+0x11900], [R24.64], !P6 ;  /* 0x1190000018af1fae */ /* 0x0005e4000f101d56 */
[C---:B--2---:R-:W-:Y:S05]  /*e690*/  @P1 IADD3 R24, P0, R22.reuse, R157, RZ ;  /* 0x0000009d16181210 */ /* 0x044fea0007f1e0ff */
[C---:B------:R-:W-:Y:S01]  /*e6a0*/  @P1 IMAD.X R25, R23.reuse, 0x1, R158, P0 ;  /* 0x0000000117191824 */ /* 0x040fe200000e069e */
[----:B------:R-:W-:Y:S04]  /*e6b0*/  @P1 IADD3 R22, P0, R22, R0, RZ ;  /* 0x0000000016161210 */ /* 0x000fe80007f1e0ff */
[----:B------:R3:W-:Y:S01]  /*e6c0*/  @P1 LDGSTS.E.BYPASS.LTC128B.128 [R175+0x13100], [R24.64], !P5 ;  /* 0x1310000018af1fae */ /* 0x0007e2000e901d56 */
[----:B------:R-:W-:Y:S01]  /*e6d0*/  @P1 IMAD.X R23, R23, 0x1, R2, P0 ;  /* 0x0000000117171824 */ /* 0x000fe200000e0602 */
[----:B------:R-:W-:Y:S04]  /*e6e0*/  ISETP.GE.AND P0, PT, R27, 0x21, PT ;  /* 0x000000211b00780c */ /* 0x000fe80003f06270 */
[----:B------:R2:W-:Y:S09]  /*e6f0*/  @P1 LDGSTS.E.BYPASS.LTC128B.128 [R175+0x14900], [R22.64], !P4 ;  /* 0x1490000016af1fae */ /* 0x0005f2000e101d56 */
[C---:B---3--:R-:W-:Y:S05]  /*e700*/  @P0 IADD3 R24, P2, R21.reuse, R159, RZ ;  /* 0x0000009f15180210 */ /* 0x048fea0007f5e0ff */
[C---:B-1----:R-:W-:Y:S01]  /*e710*/  @P0 IMAD.X R25, R20.reuse, 0x1, R26, P2 ;  /* 0x0000000114190824 */ /* 0x042fe200010e061a */
[C---:B------:R-:W-:Y:S02]  /*e720*/  @P0 IADD3 R26, P2, R21.reuse, R157, RZ ;  /* 0x0000009d151a0210 */ /* 0x040fe40007f5e0ff */
[----:B--2---:R-:W-:Y:S03]  /*e730*/  @P0 IADD3 R22, P1, R21, R170, RZ ;  /* 0x000000aa15160210 */ /* 0x004fe60007f3e0ff */
[C---:B------:R-:W-:Y:S01]  /*e740*/  @P0 IMAD.X R27, R20.reuse, 0x1, R158, P2 ;  /* 0x00000001141b0824 */ /* 0x040fe200010e069e */
[----:B------:R-:W-:Y:S01]  /*e750*/  ISETP.GE.AND P2, PT, R171, c[0x0][0x1d4], PT ;  /* 0x00007500ab007a0c */ /* 0x000fe20003f46270 */
[C---:B------:R-:W-:Y:S01]  /*e760*/  @P0 IMAD.X R23, R20.reuse, 0x1, R174, P1 ;  /* 0x0000000114170824 */ /* 0x040fe200008e06ae */
[----:B------:R-:W-:Y:S05]  /*e770*/  @P0 IADD3 R158, P1, R21, R0, RZ ;  /* 0x00000000159e0210 */ /* 0x000fea0007f3e0ff */
[----:B------:R-:W-:Y:S06]  /*e780*/  @P0 IMAD.X R159, R20, 0x1, R2, P1 ;  /* 0x00000001149f0824 */ /* 0x000fec00008e0602 */
[----:B------:R1:W-:Y:S04]  /*e790*/  @P0 LDGSTS.E.BYPASS.LTC128B.128 [R175+0x11100], [R22.64], !P2 ;  /* 0x1110000016af0fae */ /* 0x0003e8000d101d56 */
[----:B------:R1:W-:Y:S04]  /*e7a0*/  @P0 LDGSTS.E.BYPASS.LTC128B.128 [R175+0x12900], [R24.64], !P6 ;  /* 0x1290000018af0fae */ /* 0x0003e8000f101d56 */
[----:B------:R1:W-:Y:S04]  /*e7b0*/  @P0 LDGSTS.E.BYPASS.LTC128B.128 [R175+0x14100], [R26.64], !P5 ;  /* 0x141000001aaf0fae */ /* 0x0003e8000e901d56 */
[----:B------:R1:W-:Y:S02]  /*e7c0*/  @P0 LDGSTS.E.BYPASS.LTC128B.128 [R175+0x15900], [R158.64], !P4 ;  /* 0x159000009eaf0fae */ /* 0x0003e4000e101d56 */
.L_x_432:
        /* <DEDUP_REMOVED lines=8> */
[----:B--2---:R-:W-:Y:S01]  /*e850*/  @P0 IMAD.HI.U32 R0, R2, c[0x0][0x2c8], RZ ;  /* 0x0000b20002000a27 */ /* 0x004fe200078e00ff */
[----:B------:R-:W-:Y:S03]  /*e860*/  PLOP3.LUT P0, PT, PT, PT, UP1, 0x80, 0x0 ;  /* 0x000000000000781c */ /* 0x000fe60003f0f018 */
[----:B-1----:R-:W-:Y:S02]  /*e870*/  IMAD.MOV.U32 R25, RZ, RZ, R2 ;  /* 0x000000ffff197224 */ /* 0x002fe400078e0002 */
[----:B------:R-:W-:Y:S05]  /*e880*/  IMAD.U32 R2, RZ, RZ, UR4 ;  /* 0x00000004ff027e24 */ /* 0x000fea000f8e00ff */
[----:B---3--:R-:W-:Y:S03]  /*e890*/  IADD3 R2, -R20, 0x1, R2 ;  /* 0x0000000114027810 */ /* 0x008fe60007ffe102 */
[----:B------:R-:W-:Y:S01]  /*e8a0*/  @P0 SHF.R.U32.HI R25, RZ, c[0x0][0x2cc], R0 ;  /* 0x0000b300ff190a19 */ /* 0x000fe20000011600 */
[----:B------:R-:W-:Y:S01]  /*e8b0*/  IMAD.U32 R0, RZ, RZ, UR9 ;  /* 0x00000009ff007e24 */ /* 0x000fe2000f8e00ff */
[----:B------:R-:W-:Y:S03]  /*e8c0*/  PLOP3.LUT P0, PT, PT, PT, UP0, 0x40, 0x0 ;  /* 0x000000000000781c */ /* 0x000fe60003f0e808 */
[----:B------:R-:W1:Y:S01]  /*e8d0*/  SHFL.IDX PT, R21, R25, RZ, 0x1c1f ;  /* 0x001c1fff19157589 */ /* 0x000e6200000e0000 */
[----:B------:R-:W-:Y:S04]  /*e8e0*/  IADD3 R0, R2, -c[0x0][0x168], R0 ;  /* 0x80005a0002007a10 */ /* 0x000fe80007ffe000 */
[C---:B------:R-:W-:Y:S02]  /*e8f0*/  IADD3 R24, R0.reuse, c[0x0][0x328], RZ ;  /* 0x0000ca0000187a10 */ /* 0x040fe40007ffe0ff */
[----:B------:R-:W-:Y:S02]  /*e900*/  IADD3 R2, R0, UR17, RZ ;  /* 0x0000001100027c10 */ /* 0x000fe4000fffe0ff */
[----:B------:R-:W-:Y:S01]  /*e910*/  IADD3 R0, -R20, UR4, RZ ;  /* 0x0000000414007c10 */ /* 0x000fe2000fffe1ff */
        /* <DEDUP_REMOVED lines=18> */
.L_x_435:
[----:B------:R-:W-:Y:S04]  /*ea40*/  MOV R20, c[0x0][0x32c] ;  /* 0x0000cb0000147a02 */ /* 0x000fe80000000f00 */
[----:B------:R-:W-:Y:S11]  /*ea50*/  ISETP.NE.AND P0, PT, R20, 0x1, PT ;  /* 0x000000011400780c */ /* 0x000ff60003f05270 */
[----:B------:R-:W-:Y:S02]  /*ea60*/  @!UPT UIADD3 URZ, URZ, URZ, URZ ;  /* 0x0000003f3f3ff290 */ /* 0x000fe4000fffe03f */
[----:B------:R-:W-:Y:S05]  /*ea70*/  @P0 IMAD.HI.U32 R20, R21, c[0x0][0x330], RZ ;  /* 0x0000cc0015140a27 */ /* 0x000fea00078e00ff */
[----:B------:R-:W-:Y:S02]  /*ea80*/  @P0 SHF.R.U32.HI R21, RZ, c[0x0][0x334], R20 ;  /* 0x0000cd00ff150a19 */ /* 0x000fe40000011614 */
.L_x_436:
[----:B------:R-:W-:Y:S05]  /*ea90*/  BSYNC B0 ;  /* 0x0000000000007941 */ /* 0x000fea0003800000 */
.L_x_434:
[----:B------:R-:W-:Y:S05]  /*eaa0*/  IMAD R20, R21, c[0x0][0x32c], R0 ;  /* 0x0000cb0015147a24 */ /* 0x000fea00078e0200 */
[----:B------:R-:W-:Y:S02]  /*eab0*/  IMNMX R26, R26, R20, !PT ;  /* 0x000000141a1a7217 */ /* 0x000fe40007800200 */
[----:B------:R-:W-:Y:S04]  /*eac0*/  IADD3 R20, R20, c[0x0][0x32c], RZ ;  /* 0x0000cb0014147a10 */ /* 0x000fe80007ffe0ff */
[----:B------:R-:W-:Y:S02]  /*ead0*/  IMNMX R27, R27, R20, PT ;  /* 0x000000141b1b7217 */ /* 0x000fe40003800200 */
.L_x_433:
        /* <DEDUP_REMOVED lines=12> */
[----:B------:R-:W-:Y:S01]  /*eba0*/  FSEL R23, R172, -INF , !P0 ;  /* 0xff800000ac177808 */ /* 0x000fe20004000000 */
[----:B------:R-:W-:Y:S01]  /*ebb0*/  UISETP.GE.AND UP1, UPT, UR4, 0x29, UPT ;  /* 0x000000290400788c */ /* 0x000fe2000bf26270 */
[----:B------:R-:W-:Y:S01]  /*ebc0*/  PLOP3.LUT P0, PT, PT, PT, UP0, 0x40, 0x0 ;  /* 0x000000000000781c */ /* 0x000fe20003f0e808 */
[----:B------:R-:W-:Y:S02]  /*ebd0*/  UISETP.GE.AND UP0, UPT, UR4, 0x9, UPT ;  /* 0x000000090400788c */ /* 0x000fe4000bf06270 */
[----:B------:R-:W-:Y:S01]  /*ebe0*/  UP2UR UR29, UPR, URZ, 0x40 ;  /* 0x000000403f1d7883 */ /* 0x000fe20008000000 */
[C---:B------:R-:W-:Y:S01]  /*ebf0*/  ISETP.GT.AND P0, PT, R26.reuse, 0x1, P0 ;  /* 0x000000011a00780c */ /* 0x040fe20000704270 */
[----:B------:R-:W-:Y:S03]  /*ec00*/  UP2UR UR26, UPR, URZ, 0x1 ;  /* 0x000000013f1a7883 */ /* 0x000fe60008000000 */
[----:B------:R-:W-:Y:S04]  /*ec10*/  ISETP.LT.OR P0, PT, R27, 0x2, P0 ;  /* 0x000000021b00780c */ /* 0x000fe80000701670 */
[----:B------:R-:W-:Y:S02]  /*ec20*/  FSEL R22, R173, -INF , !P0 ;  /* 0xff800000ad167808 */ /* 0x000fe40004000000 */
[----:B------:R-:W-:Y:S01]  /*ec30*/  PLOP3.LUT P0, PT, PT, PT, UP0, 0x40, 0x0 ;  /* 0x000000000000781c */ /* 0x000fe20003f0e808 */
[----:B------:R-:W-:Y:S03]  /*ec40*/  UISETP.GE.AND UP0, UPT, UR4, 0xa, UPT ;  /* 0x0000000a0400788c */ /* 0x000fe6000bf06270 */
        /* <DEDUP_REMOVED lines=20> */
[----:B------:R-:W-:Y:S01]  /*ed90*/  PLOP3.LUT P0, PT, PT, PT, UP5, 0x40, 0x0 ;  /* 0x000000000000781c */ /* 0x000fe20003f0e858 */
[----:B------:R-:W1:Y:S03]  /*eda0*/  SHFL.IDX PT, R12, R25, 0x1, 0x1c1f ;  /* 0x003c1f00190c7f89 */ /* 0x000e6600000e0000 */
        /* <DEDUP_REMOVED lines=8> */
[----:B------:R-:W-:Y:S04]  /*ee30*/  ISETP.GT.AND P0, PT, R26, 0x20, P0 ;  /* 0x000000201a00780c */ /* 0x000fe80000704270 */
[C---:B------:R-:W-:Y:S04]  /*ee40*/  ISETP.LT.OR P0, PT, R27.reuse, 0x21, P0 ;  /* 0x000000211b00780c */ /* 0x040fe80000701670 */
[----:B------:R-:W-:Y:S01]  /*ee50*/  FSEL R175, R16, -INF , !P0 ;  /* 0xff80000010af7808 */ /* 0x000fe20004000000 */
[--C-:B-1----:R-:W-:Y:S01]  /*ee60*/  IMAD.IADD R16, R2, 0x1, R12.reuse ;  /* 0x0000000102107824 */ /* 0x102fe200078e020c */
[----:B------:R-:W-:Y:S04]  /*ee70*/  PLOP3.LUT P0, PT, PT, PT, UP2, 0x40, 0x0 ;  /* 0x000000000000781c */ /* 0x000fe80003f0e828 */
[----:B------:R-:W-:Y:S04]  /*ee80*/  ISETP.GT.AND P0, PT, R26, 0x21, P0 ;  /* 0x000000211a00780c */ /* 0x000fe80000704270 */
[----:B------:R-:W-:Y:S04]  /*ee90*/  ISETP.LT.OR P0, PT, R27, 0x22, P0 ;  /* 0x000000221b00780c */ /* 0x000fe80000701670 */
[----:B------:R-:W-:Y:S01]  /*eea0*/  FSEL R174, R17, -INF , !P0 ;  /* 0xff80000011ae7808 */ /* 0x000fe20004000000 */
[----:B------:R-:W-:Y:S01]  /*eeb0*/  IMAD.IADD R17, R24, 0x1, R12 ;  /* 0x0000000118117824 */ /* 0x000fe200078e020c */
[----:B------:R-:W-:Y:S04]  /*eec0*/  PLOP3.LUT P0, PT, PT, PT, UP1, 0x40, 0x0 ;  /* 0x000000000000781c */ /* 0x000fe80003f0e818 */
[----:B------:R-:W-:Y:S04]  /*eed0*/  ISETP.GT.AND P0, PT, R26, 0x28, P0 ;  /* 0x000000281a00780c */ /* 0x000fe80000704270 */
[C---:B------:R-:W-:Y:S04]  /*eee0*/  ISETP.LT.OR P0, PT, R27.reuse, 0x29, P0 ;  /* 0x000000291b00780c */ /* 0x040fe80000701670 */
[----:B------:R-:W-:Y:S02]  /*eef0*/  FSEL R173, R18, -INF , !P0 ;  /* 0xff80000012ad7808 */ /* 0x000fe40004000000 */
[----:B------:R-:W-:Y:S04]  /*ef00*/  PLOP3.LUT P0, PT, PT, PT, UP0, 0x40, 0x0 ;  /* 0x000000000000781c */ /* 0x000fe80003f0e808 */
[----:B------:R-:W-:Y:S04]  /*ef10*/  ISETP.GT.AND P0, PT, R26, 0x29, P0 ;  /* 0x000000291a00780c */ /* 0x000fe80000704270 */
[----:B------:R-:W-:Y:S04]  /*ef20*/  ISETP.LT.OR P0, PT, R27, 0x2a, P0 ;  /* 0x0000002a1b00780c */ /* 0x000fe80000701670 */
[----:B------:R-:W-:Y:S02]  /*ef30*/  FSEL R19, R19, -INF , !P0 ;  /* 0xff80000013137808 */ /* 0x000fe40004000000 */
        /* <DEDUP_REMOVED lines=19> */
.L_x_439:
[----:B------:R-:W-:Y:S04]  /*f070*/  MOV R2, 0x1 ;  /* 0x0000000100027802 */ /* 0x000fe80000000f00 */
[----:B------:R-:W-:Y:S11]  /*f080*/  ISETP.NE.AND P0, PT, R2, c[0x0][0x32c], PT ;  /* 0x0000cb0002007a0c */ /* 0x000ff60003f05270 */
[----:B------:R-:W-:Y:S02]  /*f090*/  @!UPT UIADD3 URZ, URZ, URZ, URZ ;  /* 0x0000003f3f3ff290 */ /* 0x000fe4000fffe03f */
[----:B------:R-:W-:Y:S05]  /*f0a0*/  @P0 IMAD.HI.U32 R2, R12, c[0x0][0x330], RZ ;  /* 0x0000cc000c020a27 */ /* 0x000fea00078e00ff */
[----:B------:R-:W-:Y:S02]  /*f0b0*/  @P0 SHF.R.U32.HI R12, RZ, c[0x0][0x334], R2 ;  /* 0x0000cd00ff0c0a19 */ /* 0x000fe40000011602 */
.L_x_440:
[----:B------:R-:W-:Y:S05]  /*f0c0*/  BSYNC B0 ;  /* 0x0000000000007941 */ /* 0x000fea0003800000 */
.L_x_438:
[----:B------:R-:W-:Y:S05]  /*f0d0*/  IMAD R0, R12, c[0x0][0x32c], R0 ;  /* 0x0000cb000c007a24 */ /* 0x000fea00078e0200 */
[----:B------:R-:W-:Y:S02]  /*f0e0*/  IMNMX R16, R16, R0, !PT ;  /* 0x0000000010107217 */ /* 0x000fe40007800200 */
[----:B------:R-:W-:Y:S04]  /*f0f0*/  IADD3 R0, R0, c[0x0][0x32c], RZ ;  /* 0x0000cb0000007a10 */ /* 0x000fe80007ffe0ff */
[----:B------:R-:W-:Y:S02]  /*f100*/  IMNMX R17, R17, R0, PT ;  /* 0x0000000011117217 */ /* 0x000fe40003800200 */
.L_x_437:
        /* <DEDUP_REMOVED lines=39> */
[----:B------:R-:W-:Y:S02]  /*f380*/  FMUL.FTZ R2, R2, c[0x0][0x2d0] ;  /* 0x0000b40002027a20 */ /* 0x000fe40000410000 */
[--C-:B------:R-:W-:Y:S01]  /*f390*/  FFMA.FTZ R27, R20, c[0x0][0x2d0], -R172.reuse ;  /* 0x0000b400141b7a23 */ /* 0x100fe200000108ac */
[----:B------:R-:W-:Y:S01]  /*f3a0*/  FSEL R14, R177, -INF , !P0 ;  /* 0xff800000b10e7808 */ /* 0x000fe20004000000 */
[--C-:B------:R-:W-:Y:S01]  /*f3b0*/  FFMA.FTZ R18, R23, c[0x0][0x2d0], -R172.reuse ;  /* 0x0000b40017127a23 */ /* 0x100fe200000108ac */
[----:B------:R-:W-:Y:S01]  /*f3c0*/  PLOP3.LUT P0, PT, PT, PT, UP3, 0x40, 0x0 ;  /* 0x000000000000781c */ /* 0x000fe20003f0e838 */
[----:B------:R-:W-:Y:S01]  /*f3d0*/  UISETP.NE.AND UP3, UPT, UR28, URZ, UPT ;  /* 0x0000003f1c00728c */ /* 0x000fe2000bf65270 */
[--C-:B------:R-:W-:Y:S02]  /*f3e0*/  FFMA.FTZ R13, R22, c[0x0][0x2d0], -R172.reuse ;  /* 0x0000b400160d7a23 */ /* 0x100fe400000108ac */
[----:B------:R-:W-:Y:S01]  /*f3f0*/  ISETP.GT.AND P0, PT, R16, 0x1, P0 ;  /* 0x000000011000780c */ /* 0x000fe20000704270 */
[----:B------:R-:W-:Y:S01]  /*f400*/  MUFU.EX2 R18, R18 ;  /* 0x0000001200127308 */ /* 0x000fe20000000800 */
[--C-:B------:R-:W-:Y:S02]  /*f410*/  FFMA.FTZ R12, R8, c[0x0][0x2d0], -R172.reuse ;  /* 0x0000b400080c7a23 */ /* 0x100fe400000108ac */
[----:B------:R-:W-:Y:S01]  /*f420*/  ISETP.LT.OR P0, PT, R17, 0x2, P0 ;  /* 0x000000021100780c */ /* 0x000fe20000701670 */
[--C-:B------:R-:W-:Y:S02]  /*f430*/  FFMA.FTZ R8, R168, c[0x0][0x2d0], -R172.reuse ;  /* 0x0000b400a8087a23 */ /* 0x100fe400000108ac */
[--C-:B------:R-:W-:Y:S01]  /*f440*/  FFMA.FTZ R171, R21, c[0x0][0x2d0], -R172.reuse ;  /* 0x0000b40015ab7a23 */ /* 0x100fe200000108ac */
[----:B------:R-:W-:Y:S01]  /*f450*/  FSEL R11, R176, -INF , !P0 ;  /* 0xff800000b00b7808 */ /* 0x000fe20004000000 */
[--C-:B------:R-:W-:Y:S01]  /*f460*/  FFMA.FTZ R175, R175, c[0x0][0x2d0], -R172.reuse ;  /* 0x0000b400afaf7a23 */ /* 0x100fe200000108ac */
[----:B------:R-:W-:Y:S01]  /*f470*/  PLOP3.LUT P0, PT, PT, PT, UP2, 0x40, 0x0 ;  /* 0x000000000000781c */ /* 0x000fe20003f0e828 */
[----:B------:R-:W-:Y:S01]  /*f480*/  UISETP.NE.AND UP2, UPT, UR27, URZ, UPT ;  /* 0x0000003f1b00728c */ /* 0x000fe2000bf45270 */
[----:B------:R-:W1:Y:S01]  /*f490*/  MUFU.EX2 R13, R13 ;  /* 0x0000000d000d7308 */ /* 0x000e620000000800 */
[--C-:B------:R-:W-:Y:S01]  /*f4a0*/  FFMA.FTZ R174, R174, c[0x0][0x2d0], -R172.reuse ;  /* 0x0000b400aeae7a23 */ /* 0x100fe200000108ac */
[----:B------:R-:W-:Y:S01]  /*f4b0*/  ISETP.GT.AND P0, PT, R16, 0x8, P0 ;  /* 0x000000081000780c */ /* 0x000fe20000704270 */
[--C-:B------:R-:W-:Y:S02]  /*f4c0*/  FFMA.FTZ R173, R173, c[0x0][0x2d0], -R172.reuse ;  /* 0x0000b400adad7a23 */ /* 0x100fe400000108ac */
[----:B------:R-:W-:Y:S01]  /*f4d0*/  FFMA.FTZ R172, R19, c[0x0][0x2d0], -R172 ;  /* 0x0000b40013ac7a23 */ /* 0x000fe200000108ac */
[C---:B------:R-:W-:Y:S04]  /*f4e0*/  ISETP.LT.OR P0, PT, R17.reuse, 0x9, P0 ;  /* 0x000000091100780c */ /* 0x040fe80000701670 */
[----:B------:R-:W-:Y:S01]  /*f4f0*/  FSEL R10, R10, -INF , !P0 ;  /* 0xff8000000a0a7808 */ /* 0x000fe20004000000 */
[----:B------:R-:W-:Y:S01]  /*f500*/  MUFU.EX2 R12, R12 ;  /* 0x0000000c000c7308 */ /* 0x000fe20000000800 */
[----:B------:R-:W-:Y:S01]  /*f510*/  PLOP3.LUT P0, PT, PT, PT, UP1, 0x40, 0x0 ;  /* 0x000000000000781c */ /* 0x000fe20003f0e818 */
[----:B------:R-:W-:Y:S03]  /*f520*/  UISETP.NE.AND UP1, UPT, UR26, URZ, UPT ;  /* 0x0000003f1a00728c */ /* 0x000fe6000bf25270 */
[C---:B------:R-:W-:Y:S04]  /*f530*/  ISETP.GT.AND P0, PT, R16.reuse, 0x9, P0 ;  /* 0x000000091000780c */ /* 0x040fe80000704270 */
[----:B------:R-:W-:Y:S01]  /*f540*/  ISETP.LT.OR P0, PT, R17, 0xa, P0 ;  /* 0x0000000a1100780c */ /* 0x000fe20000701670 */
[----:B------:R-:W-:Y:S03]  /*f550*/  MUFU.EX2 R8, R8 ;  /* 0x0000000800087308 */ /* 0x000fe60000000800 */
[----:B------:R-:W-:Y:S02]  /*f560*/  FSEL R169, R169, -INF , !P0 ;  /* 0xff800000a9a97808 */ /* 0x000fe40004000000 */
[----:B------:R-:W-:Y:S01]  /*f570*/  PLOP3.LUT P0, PT, PT, PT, UP0, 0x40, 0x0 ;  /* 0x000000000000781c */ /* 0x000fe20003f0e808 */
[----:B------:R-:W-:Y:S01]  /*f580*/  UISETP.NE.AND UP0, UPT, UR25, URZ, UPT ;  /* 0x0000003f1900728c */ /* 0x000fe2000bf05270 */
[----:B-1----:R-:W-:Y:S02]  /*f590*/  F2FP.BF16.PACK_AB R168, R13, R18 ;  /* 0x000000120da8723e */ /* 0x002fe400000010ff */
[C---:B------:R-:W-:Y:S01]  /*f5a0*/  ISETP.GT.AND P0, PT, R16.reuse, 0x10, P0 ;  /* 0x000000101000780c */ /* 0x040fe20000704270 */
[----:B------:R-:W-:Y:S03]  /*f5b0*/  MUFU.EX2 R172, R172 ;  /* 0x000000ac00ac7308 */ /* 0x000fe60000000800 */
[----:B------:R-:W-:Y:S04]  /*f5c0*/  ISETP.LT.OR P0, PT, R17, 0x11, P0 ;  /* 0x000000111100780c */ /* 0x000fe80000701670 */
[----:B------:R-:W-:Y:S02]  /*f5d0*/  FSEL R24, R9, -INF , !P0 ;  /* 0xff80000009187808 */ /* 0x000fe40004000000 */
[----:B------:R-:W-:Y:S01]  /*f5e0*/  PLOP3.LUT P0, PT, PT, PT, UP6, 0x40, 0x0 ;  /* 0x000000000000781c */ /* 0x000fe20003f0e868 */
[----:B------:R-:W-:Y:S03]  /*f5f0*/  MUFU.EX2 R175, R175 ;  /* 0x000000af00af7308 */ /* 0x000fe60000000800 */
[C---:B------:R-:W-:Y:S04]  /*f600*/  ISETP.GT.AND P0, PT, R16.reuse, 0x11, P0 ;  /* 0x000000111000780c */ /* 0x040fe80000704270 */
[----:B------:R-:W-:Y:S03]  /*f610*/  ISETP.LT.OR P0, PT, R17, 0x12, P0 ;  /* 0x000000121100780c */ /* 0x000fe60000701670 */
[----:B------:R-:W-:Y:S01]  /*f620*/  MUFU.EX2 R174, R174 ;  /* 0x000000ae00ae7308 */ /* 0x000fe20000000800 */
[----:B------:R-:W-:Y:S02]  /*f630*/  FSEL R179, R179, -INF , !P0 ;  /* 0xff800000b3b37808 */ /* 0x000fe40004000000 */
[----:B------:R-:W-:Y:S04]  /*f640*/  PLOP3.LUT P0, PT, PT, PT, UP5, 0x40, 0x0 ;  /* 0x000000000000781c */ /* 0x000fe80003f0e858 */
[----:B------:R-:W-:Y:S03]  /*f650*/  ISETP.GT.AND P0, PT, R16, 0x18, P0 ;  /* 0x000000181000780c */ /* 0x000fe60000704270 */
[----:B------:R-:W-:Y:S01]  /*f660*/  MUFU.EX2 R173, R173 ;  /* 0x000000ad00ad7308 */ /* 0x000fe20000000800 */
[C---:B------:R-:W-:Y:S04]  /*f670*/  ISETP.LT.OR P0, PT, R17.reuse, 0x19, P0 ;  /* 0x000000191100780c */ /* 0x040fe80000701670 */
        /* <DEDUP_REMOVED lines=8> */
[----:B------:R-:W-:Y:S02]  /*f700*/  FSEL R159, R6, -INF , !P0 ;  /* 0xff800000069f7808 */ /* 0x000fe40004000000 */
[----:B------:R-:W1:Y:S01]  /*f710*/  MUFU.EX2 R6, R2 ;  /* 0x0000000200067308 */ /* 0x000e620000000800 */
[----:B------:R-:W-:Y:S04]  /*f720*/  PLOP3.LUT P0, PT, PT, PT, UP2, 0x40, 0x0 ;  /* 0x000000000000781c */ /* 0x000fe80003f0e828 */
[C---:B------:R-:W-:Y:S04]  /*f730*/  ISETP.GT.AND P0, PT, R16.reuse, 0x21, P0 ;  /* 0x000000211000780c */ /* 0x040fe80000704270 */
[----:B------:R-:W-:Y:S04]  /*f740*/  ISETP.LT.OR P0, PT, R17, 0x22, P0 ;  /* 0x000000221100780c */ /* 0x000fe80000701670 */
[----:B------:R-:W-:Y:S02]  /*f750*/  FSEL R158, R5, -INF , !P0 ;  /* 0xff800000059e7808 */ /* 0x000fe40004000000 */
[----:B------:R-:W-:Y:S04]  /*f760*/  PLOP3.LUT P0, PT, PT, PT, UP1, 0x40, 0x0 ;  /* 0x000000000000781c */ /* 0x000fe80003f0e818 */
[----:B------:R-:W-:Y:S04]  /*f770*/  ISETP.GT.AND P0, PT, R16, 0x28, P0 ;  /* 0x000000281000780c */ /* 0x000fe80000704270 */
[----:B------:R-:W-:Y:S01]  /*f780*/  ISETP.LT.OR P0, PT, R17, 0x29, P0 ;  /* 0x000000291100780c */ /* 0x000fe20000701670 */
[----:B-1----:R-:W-:Y:S01]  /*f790*/  FMUL.FTZ R20, R6, R148 ;  /* 0x0000009406147220 */ /* 0x002fe20000410000 */
[----:B------:R-:W-:Y:S01]  /*f7a0*/  FMNMX.FTZ R2, R14, R156, !PT ;  /* 0x0000009c0e027209 */ /* 0x000fe20007810000 */
[----:B------:R-:W3:Y:S01]  /*f7b0*/  LDL.LU R148, [R1+0x40] ;  /* 0x0000400001947983 */ /* 0x000ee20000300800 */
[----:B------:R-:W-:Y:S01]  /*f7c0*/  FSEL R157, R15, -INF , !P0 ;  /* 0xff8000000f9d7808 */ /* 0x000fe20004000000 */
[C---:B------:R-:W-:Y:S01]  /*f7d0*/  FMUL.FTZ R9, R6.reuse, R137 ;  /* 0x0000008906097220 */ /* 0x040fe20000410000 */
[----:B------:R-:W-:Y:S01]  /*f7e0*/  FMNMX.FTZ R2, R11, R2, !PT ;  /* 0x000000020b027209 */ /* 0x000fe20007810000 */
[C---:B------:R-:W-:Y:S01]  /*f7f0*/  FMUL.FTZ R21, R6.reuse, R149 ;  /* 0x0000009506157220 */ /* 0x040fe20000410000 */
[----:B------:R-:W-:Y:S01]  /*f800*/  PLOP3.LUT P0, PT, PT, PT, UP0, 0x40, 0x0 ;  /* 0x000000000000781c */ /* 0x000fe20003f0e808 */
[----:B------:R-:W-:Y:S01]  /*f810*/  FMUL.FTZ R28, R6, R28 ;  /* 0x0000001c061c7220 */ /* 0x000fe20000410000 */
[----:B------:R-:W-:Y:S01]  /*f820*/  FMNMX.FTZ R2, R10, R2, !PT ;  /* 0x000000020a027209 */ /* 0x000fe20007810000 */
[----:B------:R-:W-:Y:S01]  /*f830*/  FMUL.FTZ R29, R6, R29 ;  /* 0x0000001d061d7220 */ /* 0x000fe20000410000 */
[----:B------:R-:W-:Y:S01]  /*f840*/  ISETP.GT.AND P0, PT, R16, 0x29, P0 ;  /* 0x000000291000780c */ /* 0x000fe20000704270 */
[C---:B------:R-:W-:Y:S01]  /*f850*/  FMUL.FTZ R16, R6.reuse, R144 ;  /* 0x0000009006107220 */ /* 0x040fe20000410000 */
[----:B------:R-:W-:Y:S01]  /*f860*/  FMNMX.FTZ R2, R169, R2, !PT ;  /* 0x00000002a9027209 */ /* 0x000fe20007810000 */
[C---:B------:R-:W-:Y:S01]  /*f870*/  FMUL.FTZ R32, R6.reuse, R32 ;  /* 0x0000002006207220 */ /* 0x040fe20000410000 */
[----:B------:R-:W-:Y:S01]  /*f880*/  ISETP.LT.OR P0, PT, R17, 0x2a, P0 ;  /* 0x0000002a1100780c */ /* 0x000fe20000701670 */
[----:B------:R-:W-:Y:S01]  /*f890*/  FMUL.FTZ R17, R6, R145 ;  /* 0x0000009106117220 */ /* 0x000fe20000410000 */
[----:B------:R-:W-:Y:S01]  /*f8a0*/  FMNMX.FTZ R2, R24, R2, !PT ;  /* 0x0000000218027209 */ /* 0x000fe20007810000 */
[C---:B------:R-:W-:Y:S01]  /*f8b0*/  FMUL.FTZ R33, R6.reuse, R33 ;  /* 0x0000002106217220 */ /* 0x040fe20000410000 */
[----:B------:R-:W-:Y:S01]  /*f8c0*/  FSEL R3, R7, -INF , !P0 ;  /* 0xff80000007037808 */ /* 0x000fe20004000000 */
        /* <DEDUP_REMOVED lines=15> */
[----:B------:R-:W-:Y:S01]  /*f9c0*/  UISETP.GT.AND UP0, UPT, UR24, UR8, UPT ;  /* 0x000000081800728c */ /* 0x000fe2000bf04270 */
[----:B------:R-:W-:Y:S01]  /*f9d0*/  FMUL.FTZ R48, R6, R48 ;  /* 0x0000003006307220 */ /* 0x000fe20000410000 */
[----:B------:R-:W-:Y:S01]  /*f9e0*/  FMNMX.FTZ R2, R158, R2, !PT ;  /* 0x000000029e027209 */ /* 0x000fe20007810000 */
[----:B--2---:R-:W-:Y:S01]  /*f9f0*/  FFMA.FTZ R5, R6, R170, R18 ;  /* 0x000000aa06057223 */ /* 0x004fe20000010012 */
[----:B------:R-:W-:Y:S01]  /*fa00*/  F2FP.BF16.PACK_AB R170, R8, R12 ;  /* 0x0000000c08aa723e */ /* 0x000fe200000010ff */
[C---:B------:R-:W-:Y:S01]  /*fa10*/  FMUL.FTZ R49, R6.reuse, R49 ;  /* 0x0000003106317220 */ /* 0x040fe20000410000 */
[----:B------:R-:W-:Y:S01]  /*fa20*/  FMNMX.FTZ R2, R157, R2, !PT ;  /* 0x000000029d027209 */ /* 0x000fe20007810000 */
[----:B------:R-:W-:Y:S01]  /*fa30*/  FADD.FTZ R5, R13, R5 ;  /* 0x000000050d057221 */ /* 0x000fe20000010000 */
[----:B------:R-:W-:Y:S01]  /*fa40*/  UMOV UR24, UR4 ;  /* 0x0000000400187c82 */ /* 0x000fe20008000000 */
[----:B------:R-:W-:Y:S01]  /*fa50*/  FMUL.FTZ R13, R6, R141 ;  /* 0x0000008d060d7220 */ /* 0x000fe20000410000 */
[----:B------:R-:W-:Y:S01]  /*fa60*/  FMNMX.FTZ R2, R3, R2, !PT ;  /* 0x0000000203027209 */ /* 0x000fe20007810000 */
[----:B------:R-:W-:Y:S02]  /*fa70*/  FADD.FTZ R5, R12, R5 ;  /* 0x000000050c057221 */ /* 0x000fe40000010000 */
[----:B------:R-:W-:Y:S01]  /*fa80*/  FMUL.FTZ R12, R6, R140 ;  /* 0x0000008c060c7220 */ /* 0x000fe20000410000 */
[----:B------:R-:W-:Y:S01]  /*fa90*/  MOV R140, R26 ;  /* 0x0000001a008c7202 */ /* 0x000fe20000000f00 */
[----:B------:R-:W1:Y:S01]  /*faa0*/  SHFL.BFLY PT, R4, R2, 0x2, 0x1f ;  /* 0x0c401f0002047f89 */ /* 0x000e6200000e0000 */
[----:B------:R-:W-:Y:S02]  /*fab0*/  FADD.FTZ R177, R8, R5 ;  /* 0x0000000508b17221 */ /* 0x000fe40000010000 */
[C---:B------:R-:W-:Y:S02]  /*fac0*/  FMUL.FTZ R8, R6.reuse, R136 ;  /* 0x0000008806087220 */ /* 0x040fe40000410000 */
[C---:B------:R-:W-:Y:S01]  /*fad0*/  FMUL.FTZ R5, R6.reuse, R133 ;  /* 0x0000008506057220 */ /* 0x040fe20000410000 */
[----:B------:R-:W-:Y:S01]  /*fae0*/  MOV R133, R27 ;  /* 0x0000001b00857202 */ /* 0x000fe20000000f00 */
[C---:B------:R-:W-:Y:S02]  /*faf0*/  FMUL.FTZ R52, R6.reuse, R52 ;  /* 0x0000003406347220 */ /* 0x040fe40000410000 */
[C---:B------:R-:W-:Y:S01]  /*fb00*/  FMUL.FTZ R53, R6.reuse, R53 ;  /* 0x0000003506357220 */ /* 0x040fe20000410000 */
[----:B------:R-:W-:Y:S01]  /*fb10*/  MOV R149, R133 ;  /* 0x0000008500957202 */ /* 0x000fe20000000f00 */
        /* <DEDUP_REMOVED lines=323> */
.L_x_428:
[----:B------:R-:W2:Y:S04]  /*10f50*/  LDL.LU R6, [R1+0x44] ;  /* 0x0000440001067983 */ /* 0x000ea80000300800 */
[----:B-1----:R-:W3:Y:S01]  /*10f60*/  LDL.LU R4, [R1+0x40] ;  /* 0x0000400001047983 */ /* 0x002ee20000300800 */
[----:B------:R-:W-:-:S03]  /*10f70*/  PLOP3.LUT P2, PT, PT, PT, PT, 0x8, 0x0 ;  /* 0x000000000000781c */ /* 0x000fc60003f4e170 */
        /* <DEDUP_REMOVED lines=13> */
[----:B------:R-:W-:-:S03]  /*11050*/  @P1 MOV R8, 0x3f317218 ;  /* 0x3f31721800081802 */ /* 0x000fc60000000f00 */
[----:B------:R-:W-:Y:S02]  /*11060*/  @P0 MOV R10, 0x3f317218 ;  /* 0x3f317218000a0802 */ /* 0x000fe40000000f00 */
[----:B------:R-:W-:Y:S02]  /*11070*/  @P1 FMUL.FTZ R8, R8, c[0x0][0x2d0] ;  /* 0x0000b40008081a20 */ /* 0x000fe40000410000 */
[----:B------:R-:W2:Y:S08]  /*11080*/  @P0 MUFU.LG2 R7, R4 ;  /* 0x0000000400070308 */ /* 0x000eb00000000c00 */
[----:B------:R-:W3:Y:S01]  /*11090*/  @P1 MUFU.LG2 R5, R5 ;  /* 0x0000000500051308 */ /* 0x000ee20000000c00 */
[----:B-1----:R-:W-:-:S02]  /*110a0*/  FMUL.FTZ R132, R6, R132 ;  /* 0x0000008406847220 */ /* 0x002fc40000410000 */
[C---:B------:R-:W-:Y:S02]  /*110b0*/  FMUL.FTZ R133, R6.reuse, R133 ;  /* 0x0000008506857220 */ /* 0x040fe40000410000 */
[C---:B------:R-:W-:Y:S02]  /*110c0*/  FMUL.FTZ R136, R6.reuse, R136 ;  /* 0x0000008806887220 */ /* 0x040fe40000410000 */
[----:B------:R-:W-:Y:S01]  /*110d0*/  FMUL.FTZ R137, R6, R137 ;  /* 0x0000008906897220 */ /* 0x000fe20000410000 */
[----:B------:R1:W4:Y:S01]  /*110e0*/  @P0 MUFU.RCP R3, R4 ;  /* 0x0000000400030308 */ /* 0x0003220000001000 */
[----:B--2---:R-:W-:Y:S02]  /*110f0*/  @P0 FMUL.FTZ R9, R7, 0.69314718246459960938 ;  /* 0x3f31721807090820 */ /* 0x004fe40000410000 */
[----:B------:R-:W-:Y:S02]  /*11100*/  @P0 FMUL.FTZ R7, R10, c[0x0][0x2d0] ;  /* 0x0000b4000a070a20 */ /* 0x000fe40000410000 */
[----:B------:R-:W-:-:S02]  /*11110*/  FMUL.FTZ R140, R6, R140 ;  /* 0x0000008c068c7220 */ /* 0x000fc40000410000 */
[C---:B------:R-:W-:Y:S02]  /*11120*/  FMUL.FTZ R141, R6.reuse, R141 ;  /* 0x0000008d068d7220 */ /* 0x040fe40000410000 */
[----:B---3--:R-:W-:Y:S02]  /*11130*/  @P1 FMUL.FTZ R5, R5, 0.69314718246459960938 ;  /* 0x3f31721805051820 */ /* 0x008fe40000410000 */
[C---:B------:R-:W-:Y:S02]  /*11140*/  FMUL.FTZ R144, R6.reuse, R144 ;  /* 0x0000009006907220 */ /* 0x040fe40000410000 */
[C---:B------:R-:W-:Y:S02]  /*11150*/  FMUL.FTZ R145, R6.reuse, R145 ;  /* 0x0000009106917220 */ /* 0x040fe40000410000 */
[C---:B------:R-:W-:Y:S01]  /*11160*/  FMUL.FTZ R148, R6.reuse, R148 ;  /* 0x0000009406947220 */ /* 0x040fe20000410000 */
[----:B-1----:R-:W-:Y:S01]  /*11170*/  MOV R4, 0xff800000 ;  /* 0xff80000000047802 */ /* 0x002fe20000000f00 */
        /* <DEDUP_REMOVED lines=54> */
[----:B------:R-:W-:Y:S01]  /*114e0*/  FMUL.FTZ R129, R6, R129 ;  /* 0x0000008106817220 */ /* 0x000fe20000410000 */
[----:B------:R-:W-:Y:S01]  /*114f0*/  MOV R6, 0xff800000 ;  /* 0xff80000000067802 */ /* 0x000fe20000000f00 */
[----:B----4-:R-:W-:-:S02]  /*11500*/  FMUL.FTZ R134, R3, R134 ;  /* 0x0000008603867220 */ /* 0x010fc40000410000 */
        /* <DEDUP_REMOVED lines=62> */
[----:B------:R-:W-:Y:S02]  /*118f0*/  FMUL.FTZ R131, R3, R131 ;  /* 0x0000008303837220 */ /* 0x000fe40000410000 */
[----:B------:R-:W-:Y:S02]  /*11900*/  @P1 FFMA.FTZ R4, R8, R0, R5 ;  /* 0x0000000008041223 */ /* 0x000fe40000010005 */
[----:B------:R-:W-:Y:S02]  /*11910*/  @P0 FFMA.FTZ R6, R7, R2, R9 ;  /* 0x0000000207060223 */ /* 0x000fe40000010009 */
.L_x_386:
[----:B------:R-:W-:Y:S05]  /*11920*/  @P2 BRA `(.L_x_442) ;  /* 0x00001f7000002947 */ /* 0x000fea0003800000 */
[----:B------:R-:W3:Y:S01]  /*11930*/  S2R R3, SR_TID.X ;  /* 0x0000000000037919 */ /* 0x000ee20000002100 */
[----:B------:R-:W-:Y:S01]  /*11940*/  IMAD R7, RZ, RZ, -UR11 ;  /* 0x8000000bff077e24 */ /* 0x000fe2000f8e02ff */
[----:B------:R-:W-:Y:S01]  /*11950*/  USHF.R.S32.HI UR6, URZ, 0x1f, UR11 ;  /* 0x0000001f3f067899 */ /* 0x000fe2000801140b */
[----:B------:R-:W-:Y:S01]  /*11960*/  IMAD.MOV.U32 R11, RZ, RZ, c[0x0][0x4e8] ;  /* 0x00013a00ff0b7624 */ /* 0x000fe200078e00ff */
[----:B------:R-:W4:Y:S01]  /*11970*/  S2R R0, SR_CTAID.Y ;  /* 0x0000000000007919 */ /* 0x000f220000002600 */
[----:B------:R-:W-:Y:S01]  /*11980*/  ULDC.64 UR4, c[0x0][0x4d0] ;  /* 0x0001340000047ab9 */ /* 0x000fe20000000a00 */
[----:B------:R-:W-:Y:S01]  /*11990*/  BSSY B0, `(.L_x_443) ;  /* 0x000012d000007945 */ /* 0x000fe20003800000 */
[----:B------:R-:W-:Y:S01]  /*119a0*/  UIMAD UR7, UR6, UR4, URZ ;  /* 0x00000004060772a4 */ /* 0x000fe2000f8e023f */
[----:B------:R-:W5:Y:S01]  /*119b0*/  S2R R9, SR_CTAID.Z ;  /* 0x0000000000097919 */ /* 0x000f620000002700 */
[----:B------:R-:W-:Y:S01]  /*119c0*/  UIMAD.WIDE.U32 UR8, UR11, UR4, URZ ;  /* 0x000000040b0872a5 */ /* 0x000fe2000f8e003f */
[C---:B------:R-:W-:Y:S01]  /*119d0*/  ISETP.NE.AND P1, PT, R11.reuse, 0x1, PT ;  /* 0x000000010b00780c */ /* 0x040fe20003f25270 */
[----:B------:R-:W-:Y:S01]  /*119e0*/  UIMAD UR7, UR11, UR5, UR7 ;  /* 0x000000050b0772a4 */ /* 0x000fe2000f8e0207 */
[----:B------:R-:W1:Y:S01]  /*119f0*/  S2R R10, SR_CTAID.X ;  /* 0x00000000000a7919 */ /* 0x000e620000002500 */
[----:B------:R-:W-:Y:S01]  /*11a00*/  IMAD R11, R11, c[0x0][0x388], RZ ;  /* 0x0000e2000b0b7a24 */ /* 0x000fe200078e02ff */
[----:B------:R-:W-:Y:S01]  /*11a10*/  ULDC.64 UR4, c[0x0][0x438] ;  /* 0x00010e0000047ab9 */ /* 0x000fe20000000a00 */
[----:B------:R-:W-:Y:S01]  /*11a20*/  MOV R17, UR9 ;  /* 0x0000000900117c02 */ /* 0x000fe20008000f00 */
[----:B------:R-:W-:Y:S01]  /*11a30*/  UIMAD.WIDE.U32 UR12, UR11, UR4, URZ ;  /* 0x000000040b0c72a5 */ /* 0x000fe2000f8e003f */
[----:B------:R-:W-:Y:S01]  /*11a40*/  IMAD.U32 R16, RZ, RZ, UR8 ;  /* 0x00000008ff107e24 */ /* 0x000fe2000f8e00ff */
[----:B------:R-:W-:-:S02]  /*11a50*/  UIMAD UR4, UR6, UR4, URZ ;  /* 0x00000004060472a4 */ /* 0x000fc4000f8e023f */
[----:B------:R-:W-:Y:S02]  /*11a60*/  UIADD3 UR7, UR9, UR7, URZ ;  /* 0x0000000709077290 */ /* 0x000fe4000fffe03f */
[----:B------:R-:W-:Y:S01]  /*11a70*/  UIMAD UR4, UR11, UR5, UR4 ;  /* 0x000000050b0472a4 */ /* 0x000fe2000f8e0204 */
[----:B------:R-:W-:Y:S01]  /*11a80*/  MOV R14, UR12 ;  /* 0x0000000c000e7c02 */ /* 0x000fe20008000f00 */
[----:B------:R-:W-:Y:S01]  /*11a90*/  IMAD.U32 R15, RZ, RZ, UR13 ;  /* 0x0000000dff0f7e24 */ /* 0x000fe2000f8e00ff */
[----:B-1-3--:R-:W-:Y:S01]  /*11aa0*/  SHF.R.S32.HI R2, RZ, 0x1f, R3 ;  /* 0x0000001fff027819 */ /* 0x00afe20000011403 */
[----:B------:R-:W-:Y:S01]  /*11ab0*/  UIADD3 UR4, UR13, UR4, URZ ;  /* 0x000000040d047290 */ /* 0x000fe2000fffe03f */
[----:B------:R-:W-:Y:S02]  /*11ac0*/  IMAD.U32 R17, RZ, RZ, UR7 ;  /* 0x00000007ff117e24 */ /* 0x000fe4000f8e00ff */
[----:B----4-:R-:W-:Y:S01]  /*11ad0*/  IMAD R7, R7, c[0x0][0x550], R0 ;  /* 0x0001540007077a24 */ /* 0x010fe200078e0200 */
[----:B------:R-:W-:-:S02]  /*11ae0*/  LEA.HI R0, R2, R3, RZ, 0x5 ;  /* 0x0000000302007211 */ /* 0x000fc400078f28ff */
[----:B------:R-:W-:Y:S01]  /*11af0*/  LEA.HI R2, R2, R3, RZ, 0x2 ;  /* 0x0000000302027211 */ /* 0x000fe200078f10ff */
[----:B------:R-:W-:Y:S01]  /*11b00*/  IMAD.U32 R15, RZ, RZ, UR4 ;  /* 0x00000004ff0f7e24 */ /* 0x000fe2000f8e00ff */
[----:B------:R-:W-:Y:S01]  /*11b10*/  LOP3.LUT R5, R0, 0xffffffe0, RZ, 0xc0, !PT ;  /* 0xffffffe000057812 */ /* 0x000fe200078ec0ff */
[----:B-----5:R-:W-:Y:S01]  /*11b20*/  IMAD.WIDE.U32 R16, R9, c[0x0][0x4d8], R16 ;  /* 0x0001360009107a25 */ /* 0x020fe200078e0010 */
[--C-:B------:R-:W-:Y:S02]  /*11b30*/  SHF.R.S32.HI R13, RZ, 0x5, R0.reuse ;  /* 0x00000005ff0d7819 */ /* 0x100fe40000011400 */
[----:B------:R-:W-:Y:S01]  /*11b40*/  SHF.R.S32.HI R0, RZ, 0x1f, R0 ;  /* 0x0000001fff007819 */ /* 0x000fe20000011400 */
[----:B------:R-:W-:Y:S01]  /*11b50*/  IMAD.IADD R5, R3, 0x1, -R5 ;  /* 0x0000000103057824 */ /* 0x000fe200078e0a05 */
[----:B------:R-:W-:Y:S01]  /*11b60*/  LOP3.LUT R2, R2, 0xfffffffc, RZ, 0xc0, !PT ;  /* 0xfffffffc02027812 */ /* 0x000fe200078ec0ff */
[----:B------:R-:W-:Y:S01]  /*11b70*/  IMAD.WIDE.U32 R14, R9, c[0x0][0x440], R14 ;  /* 0x00011000090e7a25 */ /* 0x000fe200078e000e */
[----:B------:R-:W-:-:S02]  /*11b80*/  LEA.HI R0, R0, R13, RZ, 0x3 ;  /* 0x0000000d00007211 */ /* 0x000fc400078f18ff */
[----:B------:R-:W-:Y:S02]  /*11b90*/  IADD3 R2, -R2, R3, RZ ;  /* 0x0000000302027210 */ /* 0x000fe40007ffe1ff */
[----:B------:R-:W-:Y:S02]  /*11ba0*/  LOP3.LUT R0, R0, 0xffffff8, RZ, 0xc0, !PT ;  /* 0x0ffffff800007812 */ /* 0x000fe400078ec0ff */
[----:B------:R-:W-:Y:S02]  /*11bb0*/  SHF.R.S32.HI R3, RZ, 0x1f, R5 ;  /* 0x0000001fff037819 */ /* 0x000fe40000011405 */
[----:B------:R-:W-:Y:S01]  /*11bc0*/  SHF.R.S32.HI R8, RZ, 0x1f, R9 ;  /* 0x0000001fff087819 */ /* 0x000fe20000011409 */
[----:B------:R-:W-:Y:S01]  /*11bd0*/  IMAD.IADD R13, R13, 0x1, -R0 ;  /* 0x000000010d0d7824 */ /* 0x000fe200078e0a00 */
[----:B------:R-:W-:Y:S02]  /*11be0*/  LEA.HI R0, R2, R2, RZ, 0x1 ;  /* 0x0000000202007211 */ /* 0x000fe400078f08ff */
[----:B------:R-:W-:-:S02]  /*11bf0*/  LEA.HI R3, R3, R5, RZ, 0x2 ;  /* 0x0000000503037211 */ /* 0x000fc400078f10ff */
[----:B------:R-:W-:Y:S02]  /*11c00*/  LOP3.LUT R0, R0, 0x1ffffffe, RZ, 0xc0, !PT ;  /* 0x1ffffffe00007812 */ /* 0x000fe400078ec0ff */
[----:B------:R-:W-:Y:S02]  /*11c10*/  SHF.R.S32.HI R12, RZ, 0x2, R3 ;  /* 0x00000002ff0c7819 */ /* 0x000fe40000011403 */
[----:B------:R-:W-:Y:S01]  /*11c20*/  IADD3 R0, R2, -R0, RZ ;  /* 0x8000000002007210 */ /* 0x000fe20007ffe0ff */
[C---:B------:R-:W-:Y:S01]  /*11c30*/  IMAD R2, R8.reuse, c[0x0][0x4d8], RZ ;  /* 0x0001360008027a24 */ /* 0x040fe200078e02ff */
[----:B------:R-:W-:Y:S01]  /*11c40*/  LOP3.LUT R3, R3, 0x7ffffffc, RZ, 0xc0, !PT ;  /* 0x7ffffffc03037812 */ /* 0x000fe200078ec0ff */
[----:B------:R-:W-:Y:S02]  /*11c50*/  IMAD R12, R13, 0x10, R12 ;  /* 0x000000100d0c7824 */ /* 0x000fe400078e020c */
[----:B------:R-:W-:Y:S02]  /*11c60*/  IMAD R8, R8, c[0x0][0x440], RZ ;  /* 0x0001100008087a24 */ /* 0x000fe400078e02ff */
[----:B------:R-:W-:-:S02]  /*11c70*/  IMAD R0, R0, 0x8, R12 ;  /* 0x0000000800007824 */ /* 0x000fc400078e020c */
[C---:B------:R-:W-:Y:S02]  /*11c80*/  IMAD R2, R9.reuse, c[0x0][0x4dc], R2 ;  /* 0x0001370009027a24 */ /* 0x040fe400078e0202 */
[----:B------:R-:W-:Y:S01]  /*11c90*/  IMAD R8, R9, c[0x0][0x444], R8 ;  /* 0x0001110009087a24 */ /* 0x000fe200078e0208 */
[----:B------:R-:W-:Y:S01]  /*11ca0*/  LEA R0, R10, R0, 0x7 ;  /* 0x000000000a007211 */ /* 0x000fe200078e38ff */
[----:B------:R-:W-:Y:S01]  /*11cb0*/  IMAD.IADD R17, R17, 0x1, R2 ;  /* 0x0000000111117824 */ /* 0x000fe200078e0202 */
[----:B------:R-:W-:Y:S01]  /*11cc0*/  SHF.R.S32.HI R2, RZ, 0x1f, R7 ;  /* 0x0000001fff027819 */ /* 0x000fe20000011407 */
[----:B------:R-:W-:Y:S01]  /*11cd0*/  IMAD.IADD R15, R15, 0x1, R8 ;  /* 0x000000010f0f7824 */ /* 0x000fe200078e0208 */
[----:B------:R-:W-:Y:S01]  /*11ce0*/  MOV R9, R0 ;  /* 0x0000000000097202 */ /* 0x000fe20000000f00 */
[----:B------:R-:W-:Y:S01]  /*11cf0*/  @P1 IMAD.HI.U32 R8, R0, c[0x0][0x4ec], RZ ;  /* 0x00013b0000081a27 */ /* 0x000fe200078e00ff */
[----:B------:R-:W-:-:S03]  /*11d00*/  LEA R10, R10, R12, 0x7 ;  /* 0x0000000c0a0a7211 */ /* 0x000fc600078e38ff */
[C---:B------:R-:W-:Y:S01]  /*11d10*/  IMAD R13, R2.reuse, c[0x0][0x4e0], RZ ;  /* 0x00013800020d7a24 */ /* 0x040fe200078e02ff */
[----:B------:R-:W-:Y:S01]  /*11d20*/  @P1 SHF.R.U32.HI R9, RZ, c[0x0][0x4f0], R8 ;  /* 0x00013c00ff091a19 */ /* 0x000fe20000011608 */
[----:B------:R-:W-:Y:S02]  /*11d30*/  IMAD R2, R2, c[0x0][0x448], RZ ;  /* 0x0001120002027a24 */ /* 0x000fe400078e02ff */
[C---:B------:R-:W-:Y:S02]  /*11d40*/  IMAD R13, R7.reuse, c[0x0][0x4e4], R13 ;  /* 0x00013900070d7a24 */ /* 0x040fe400078e020d */
[C---:B------:R-:W-:Y:S02]  /*11d50*/  IMAD R8, R7.reuse, c[0x0][0x44c], R2 ;  /* 0x0001130007087a24 */ /* 0x040fe400078e0202 */
[----:B------:R-:W-:Y:S02]  /*11d60*/  IMAD.MOV R2, RZ, RZ, -R9 ;  /* 0x000000ffff027224 */ /* 0x000fe400078e0a09 */
[----:B------:R-:W-:-:S04]  /*11d70*/  IMAD.WIDE.U32 R14, R7, c[0x0][0x448], R14 ;  /* 0x00011200070e7a25 */ /* 0x000fc800078e000e */
[----:B------:R-:W-:Y:S01]  /*11d80*/  IMAD.WIDE.U32 R18, R7, c[0x0][0x4e0], R16 ;  /* 0x0001380007127a25 */ /* 0x000fe200078e0010 */
[----:B------:R-:W-:Y:S02]  /*11d90*/  IADD3 R15, R15, R8, RZ ;  /* 0x000000080f0f7210 */ /* 0x000fe40007ffe0ff */
[----:B------:R-:W-:Y:S01]  /*11da0*/  SHF.R.S32.HI R8, RZ, 0x1f, R9 ;  /* 0x0000001fff087819 */ /* 0x000fe20000011409 */
[----:B------:R-:W-:Y:S01]  /*11db0*/  @P1 IMAD.HI.U32 R7, R0, c[0x0][0x4ec], RZ ;  /* 0x00013b0000071a27 */ /* 0x000fe200078e00ff */
[----:B------:R-:W-:Y:S01]  /*11dc0*/  BAR.SYNC.DEFER_BLOCKING 0x1, 0x100 ;  /* 0x0044000000007b1d */ /* 0x000fe20000010000 */
[----:B------:R-:W-:Y:S02]  /*11dd0*/  IADD3 R18, P0, R9, R18, RZ ;  /* 0x0000001209127210 */ /* 0x000fe40007f1e0ff */
[--C-:B------:R-:W-:Y:S02]  /*11de0*/  IMAD R2, R2, c[0x0][0x4e8], R0.reuse ;  /* 0x00013a0002027a24 */ /* 0x100fe400078e0200 */
[----:B------:R-:W-:Y:S01]  /*11df0*/  IMAD.MOV.U32 R16, RZ, RZ, R0 ;  /* 0x000000ffff107224 */ /* 0x000fe200078e0000 */
[----:B------:R-:W-:-:S02]  /*11e00*/  @P1 SHF.R.U32.HI R16, RZ, c[0x0][0x4f0], R7 ;  /* 0x00013c00ff101a19 */ /* 0x000fc40000011607 */
[----:B------:R-:W-:Y:S02]  /*11e10*/  SHF.R.S32.HI R7, RZ, 0x1f, R2 ;  /* 0x0000001fff077819 */ /* 0x000fe40000011402 */
[----:B------:R-:W-:Y:S01]  /*11e20*/  IADD3.X R19, R8, R19, R13, P0, !PT ;  /* 0x0000001308137210 */ /* 0x000fe200007fe40d */
[--C-:B------:R-:W-:Y:S01]  /*11e30*/  IMAD.MOV R8, RZ, RZ, -R16.reuse ;  /* 0x000000ffff087224 */ /* 0x100fe200078e0a10 */
[----:B------:R-:W-:Y:S01]  /*11e40*/  SHF.R.S32.HI R9, RZ, 0x1f, R16 ;  /* 0x0000001fff097819 */ /* 0x000fe20000011410 */
[----:B------:R-:W-:Y:S02]  /*11e50*/  IMAD R7, R7, c[0x0][0x4c8], RZ ;  /* 0x0001320007077a24 */ /* 0x000fe400078e02ff */
[----:B------:R-:W-:-:S04]  /*11e60*/  IMAD.WIDE.U32 R18, R2, c[0x0][0x4c8], R18 ;  /* 0x0001320002127a25 */ /* 0x000fc800078e0012 */
[----:B------:R-:W-:Y:S02]  /*11e70*/  IMAD R7, R2, c[0x0][0x4cc], R7 ;  /* 0x0001330002077a24 */ /* 0x000fe400078e0207 */
[----:B------:R-:W-:Y:S01]  /*11e80*/  IMAD R8, R8, c[0x0][0x4e8], R0 ;  /* 0x00013a0008087a24 */ /* 0x000fe200078e0200 */
[----:B------:R-:W-:Y:S01]  /*11e90*/  LEA R0, P0, R18, c[0x0][0x4a8], 0x2 ;  /* 0x00012a0012007a11 */ /* 0x000fe200078010ff */
[----:B------:R-:W-:Y:S02]  /*11ea0*/  IMAD.IADD R7, R19, 0x1, R7 ;  /* 0x0000000113077824 */ /* 0x000fe400078e0207 */
[----:B------:R-:W-:Y:S01]  /*11eb0*/  IMAD R9, R9, c[0x0][0x430], RZ ;  /* 0x00010c0009097a24 */ /* 0x000fe200078e02ff */
[----:B------:R-:W-:Y:S01]  /*11ec0*/  SHF.R.S32.HI R2, RZ, 0x1f, R8 ;  /* 0x0000001fff027819 */ /* 0x000fe20000011408 */
[----:B------:R-:W-:Y:S01]  /*11ed0*/  IMAD.WIDE.U32 R14, R16, c[0x0][0x430], R14 ;  /* 0x00010c00100e7a25 */ /* 0x000fe200078e000e */
[----:B------:R-:W-:Y:S01]  /*11ee0*/  LEA.HI.X R7, R18, c[0x0][0x4ac], R7, 0x2, P0 ;  /* 0x00012b0012077a11 */ /* 0x000fe200000f1407 */
[----:B------:R-:W-:Y:S01]  /*11ef0*/  SHFL.IDX PT, R12, R0, RZ, 0x1c1f ;  /* 0x001c1fff000c7589 */ /* 0x000fe200000e0000 */
[----:B------:R-:W-:Y:S01]  /*11f00*/  LOP3.LUT P0, RZ, R5, 0x3, RZ, 0xc0, !PT ;  /* 0x0000000305ff7812 */ /* 0x000fe2000780c0ff */
[----:B------:R-:W-:-:S02]  /*11f10*/  IMAD R9, R16, c[0x0][0x434], R9 ;  /* 0x00010d0010097a24 */ /* 0x000fc400078e0209 */
[----:B------:R-:W1:Y:S01]  /*11f20*/  SHFL.IDX PT, R13, R7, RZ, 0x1c1f ;  /* 0x001c1fff070d7589 */ /* 0x000e6200000e0000 */
[----:B------:R-:W-:Y:S01]  /*11f30*/  ISETP.GE.OR P2, PT, R10, R11, P0 ;  /* 0x0000000b0a00720c */ /* 0x000fe20000746670 */
[----:B------:R-:W-:Y:S02]  /*11f40*/  IMAD R2, R2, c[0x0][0x428], RZ ;  /* 0x00010a0002027a24 */ /* 0x000fe400078e02ff */
[----:B------:R3:W-:Y:S01]  /*11f50*/  SHFL.IDX PT, R16, R0, 0x1, 0x1c1f ;  /* 0x003c1f0000107f89 */ /* 0x0007e200000e0000 */
[----:B------:R-:W-:Y:S02]  /*11f60*/  IMAD.IADD R15, R15, 0x1, R9 ;  /* 0x000000010f0f7824 */ /* 0x000fe400078e0209 */
[C---:B------:R-:W-:Y:S01]  /*11f70*/  IMAD R2, R8.reuse, c[0x0][0x42c], R2 ;  /* 0x00010b0008027a24 */ /* 0x040fe200078e0202 */
[----:B------:R4:W5:Y:S01]  /*11f80*/  SHFL.IDX PT, R17, R7, 0x1, 0x1c1f ;  /* 0x003c1f0007117f89 */ /* 0x00096200000e0000 */
[----:B------:R-:W-:-:S05]  /*11f90*/  IMAD.WIDE.U32 R8, R8, c[0x0][0x428], R14 ;  /* 0x00010a0008087a25 */ /* 0x000fca00078e000e */
[----:B-1----:R1:W-:Y:S01]  /*11fa0*/  @!P2 ST.E [R12.64], R4 ;  /* 0x000000040c00a985 */ /* 0x0023e2000c101916 */
[----:B---3--:R-:W-:-:S04]  /*11fb0*/  IADD3 R0, R10, 0x8, RZ ;  /* 0x000000080a007810 */ /* 0x008fc80007ffe0ff */
[----:B------:R-:W-:Y:S02]  /*11fc0*/  ISETP.GE.OR P0, PT, R0, R11, P0 ;  /* 0x0000000b0000720c */ /* 0x000fe40000706670 */
[----:B----4-:R-:W-:Y:S02]  /*11fd0*/  IADD3 R7, R9, R2, RZ ;  /* 0x0000000209077210 */ /* 0x010fe40007ffe0ff */
[----:B------:R-:W-:-:S04]  /*11fe0*/  LEA R2, P1, R8, c[0x0][0x400], 0x2 ;  /* 0x0001000008027a11 */ /* 0x000fc800078210ff */
[----:B------:R-:W-:Y:S02]  /*11ff0*/  LEA.HI.X R7, R8, c[0x0][0x404], R7, 0x2, P1 ;  /* 0x0001010008077a11 */ /* 0x000fe400008f1407 */
[-C--:B------:R-:W-:Y:S01]  /*12000*/  ISETP.GE.AND P1, PT, R0, R11.reuse, PT ;  /* 0x0000000b0000720c */ /* 0x080fe20003f26270 */
[----:B------:R-:W-:Y:S01]  /*12010*/  IMAD.IADD R0, R5, 0x1, -R3 ;  /* 0x0000000105007824 */ /* 0x000fe200078e0a03 */
[----:B------:R1:W3:Y:S02]  /*12020*/  SHFL.IDX PT, R8, R2, RZ, 0x1c1f ;  /* 0x001c1fff02087589 */ /* 0x0002e400000e0000 */
[----:B------:R-:W-:Y:S02]  /*12030*/  P2R R5, PR, RZ, 0x2 ;  /* 0x00000002ff057803 */ /* 0x000fe40000000000 */
[----:B-----5:R1:W-:Y:S01]  /*12040*/  @!P0 ST.E [R16.64], R6 ;  /* 0x0000000610008985 */ /* 0x0203e2000c101916 */
[----:B------:R-:W-:Y:S02]  /*12050*/  ISETP.GE.AND P0, PT, R10, R11, PT ;  /* 0x0000000b0a00720c */ /* 0x000fe40003f06270 */
[----:B------:R-:W-:Y:S01]  /*12060*/  SHF.L.U32 R0, R0, 0x1, RZ ;  /* 0x0000000100007819 */ /* 0x000fe200000006ff */
[----:B------:R1:W4:Y:S10]  /*12070*/  SHFL.IDX PT, R9, R7, RZ, 0x1c1f ;  /* 0x001c1fff07097589 */ /* 0x00033400000e0000 */
[----:B------:R-:W-:Y:S05]  /*12080*/  @P0 BRA `(.L_x_444) ;  /* 0x00000bd000000947 */ /* 0x000fea0003800000 */
[C---:B------:R-:W-:Y:S02]  /*12090*/  ISETP.GE.AND P0, PT, R0.reuse, c[0x0][0x3c8], PT ;  /* 0x0000f20000007a0c */ /* 0x040fe40003f06270 */
[----:B------:R-:W-:-:S02]  /*120a0*/  IADD3 R3, R0, 0x10, RZ ;  /* 0x0000001000037810 */ /* 0x000fc40007ffe0ff */
[----:B-1----:R-:W-:Y:S02]  /*120b0*/  IADD3 R4, R0, 0x8, RZ ;  /* 0x0000000800047810 */ /* 0x002fe40007ffe0ff */
[----:B------:R-:W-:Y:S02]  /*120c0*/  ISETP.GE.AND P4, PT, R3, c[0x0][0x3c8], PT ;  /* 0x0000f20003007a0c */ /* 0x000fe40003f86270 */
[----:B------:R-:W-:Y:S02]  /*120d0*/  ISETP.GE.AND P5, PT, R4, c[0x0][0x3c8], PT ;  /* 0x0000f20004007a0c */ /* 0x000fe40003fa6270 */
[----:B------:R-:W-:-:S03]  /*120e0*/  IADD3 R6, R0, 0x28, RZ ;  /* 0x0000002800067810 */ /* 0x000fc60007ffe0ff */
[----:B---34-:R-:W-:Y:S01]  /*120f0*/  @!P0 IMAD.WIDE R10, R0, 0x4, R8 ;  /* 0x00000004000a8825 */ /* 0x018fe200078e0208 */
[----:B------:R-:W-:-:S04]  /*12100*/  ISETP.GE.AND P1, PT, R6, c[0x0][0x3c8], PT ;  /* 0x0000f20006007a0c */ /* 0x000fc80003f26270 */
[----:B------:R1:W-:Y:S01]  /*12110*/  @!P0 ST.E.64 [R10.64], R132 ;  /* 0x000000840a008985 */ /* 0x0003e2000c101b16 */
[----:B------:R-:W-:Y:S02]  /*12120*/  @!P4 LEA.HI R12, R3, R3, RZ, 0x1 ;  /* 0x00000003030cc211 */ /* 0x000fe400078f08ff */
[----:B------:R-:W-:Y:S02]  /*12130*/  IADD3 R3, R0, 0x30, RZ ;  /* 0x0000003000037810 */ /* 0x000fe40007ffe0ff */
[----:B------:R-:W-:Y:S02]  /*12140*/  @!P5 LEA.HI R4, R4, R4, RZ, 0x1 ;  /* 0x000000040404d211 */ /* 0x000fe400078f08ff */
[----:B------:R-:W-:Y:S02]  /*12150*/  ISETP.GE.AND P0, PT, R3, c[0x0][0x3c8], PT ;  /* 0x0000f20003007a0c */ /* 0x000fe40003f06270 */
[----:B------:R-:W-:Y:S02]  /*12160*/  @!P5 LOP3.LUT R4, R4, 0xfffffffe, RZ, 0xc0, !PT ;  /* 0xfffffffe0404d812 */ /* 0x000fe400078ec0ff */
[----:B------:R-:W-:-:S02]  /*12170*/  @!P4 LOP3.LUT R12, R12, 0xfffffffe, RZ, 0xc0, !PT ;  /* 0xfffffffe0c0cc812 */ /* 0x000fc400078ec0ff */
[----:B------:R-:W-:Y:S01]  /*12180*/  @!P1 LEA.HI R6, R6, R6, RZ, 0x1 ;  /* 0x0000000606069211 */ /* 0x000fe200078f08ff */
[--C-:B------:R-:W-:Y:S01]  /*12190*/  @!P5 IMAD.WIDE R14, R4, 0x4, R8.reuse ;  /* 0x00000004040ed825 */ /* 0x100fe200078e0208 */
[----:B------:R-:W-:Y:S02]  /*121a0*/  IADD3 R4, R0, 0x38, RZ ;  /* 0x0000003800047810 */ /* 0x000fe40007ffe0ff */
[----:B------:R-:W-:Y:S01]  /*121b0*/  @!P1 LOP3.LUT R6, R6, 0xfffffffe, RZ, 0xc0, !PT ;  /* 0xfffffffe06069812 */ /* 0x000fe200078ec0ff */
[--C-:B------:R-:W-:Y:S01]  /*121c0*/  @!P4 IMAD.WIDE R12, R12, 0x4, R8.reuse ;  /* 0x000000040c0cc825 */ /* 0x100fe200078e0208 */
[----:B------:R-:W-:Y:S01]  /*121d0*/  @!P5 ST.E.64 [R14.64], R136 ;  /* 0x000000880e00d985 */ /* 0x000fe2000c101b16 */
[----:B------:R-:W-:Y:S02]  /*121e0*/  @!P0 LEA.HI R3, R3, R3, RZ, 0x1 ;  /* 0x0000000303038211 */ /* 0x000fe400078f08ff */
[----:B------:R-:W-:Y:S01]  /*121f0*/  ISETP.GE.AND P5, PT, R4, c[0x0][0x3c8], PT ;  /* 0x0000f20004007a0c */ /* 0x000fe20003fa6270 */
[----:B------:R3:W-:Y:S01]  /*12200*/  @!P4 ST.E.64 [R12.64], R140 ;  /* 0x0000008c0c00c985 */ /* 0x0007e2000c101b16 */
[----:B------:R-:W-:Y:S01]  /*12210*/  @!P0 LOP3.LUT R3, R3, 0xfffffffe, RZ, 0xc0, !PT ;  /* 0xfffffffe03038812 */ /* 0x000fe200078ec0ff */
[----:B------:R-:W-:Y:S01]  /*12220*/  @!P1 IMAD.WIDE R16, R6, 0x4, R8 ;  /* 0x0000000406109825 */ /* 0x000fe200078e0208 */
[----:B------:R-:W-:-:S02]  /*12230*/  IADD3 R6, R0, 0x50, RZ ;  /* 0x0000005000067810 */ /* 0x000fc40007ffe0ff */
[C---:B-1----:R-:W-:Y:S01]  /*12240*/  IADD3 R11, R0.reuse, 0x18, RZ ;  /* 0x00000018000b7810 */ /* 0x042fe20007ffe0ff */
[----:B------:R-:W-:Y:S01]  /*12250*/  @!P0 IMAD.WIDE R18, R3, 0x4, R8 ;  /* 0x0000000403128825 */ /* 0x000fe200078e0208 */
[----:B------:R-:W-:Y:S02]  /*12260*/  IADD3 R10, R0, 0x20, RZ ;  /* 0x00000020000a7810 */ /* 0x000fe40007ffe0ff */
[----:B------:R-:W-:Y:S02]  /*12270*/  ISETP.GE.AND P3, PT, R11, c[0x0][0x3c8], PT ;  /* 0x0000f2000b007a0c */ /* 0x000fe40003f66270 */
[----:B------:R-:W-:Y:S02]  /*12280*/  ISETP.GE.AND P2, PT, R10, c[0x0][0x3c8], PT ;  /* 0x0000f2000a007a0c */ /* 0x000fe40003f46270 */
[----:B------:R-:W-:Y:S02]  /*12290*/  IADD3 R3, R0, 0x58, RZ ;  /* 0x0000005800037810 */ /* 0x000fe40007ffe0ff */
[----:B------:R-:W-:-:S04]  /*122a0*/  @!P5 LEA.HI R4, R4, R4, RZ, 0x1 ;  /* 0x000000040404d211 */ /* 0x000fc800078f08ff */
[----:B------:R-:W-:-:S03]  /*122b0*/  @!P5 LOP3.LUT R4, R4, 0xfffffffe, RZ, 0xc0, !PT ;  /* 0xfffffffe0404d812 */ /* 0x000fc600078ec0ff */
[----:B------:R-:W-:Y:S02]  /*122c0*/  @!P3 LEA.HI R11, R11, R11, RZ, 0x1 ;  /* 0x0000000b0b0bb211 */ /* 0x000fe400078f08ff */
[----:B------:R-:W-:Y:S02]  /*122d0*/  @!P2 LEA.HI R10, R10, R10, RZ, 0x1 ;  /* 0x0000000a0a0aa211 */ /* 0x000fe400078f08ff */
[----:B------:R-:W-:Y:S02]  /*122e0*/  @!P3 LOP3.LUT R11, R11, 0xfffffffe, RZ, 0xc0, !PT ;  /* 0xfffffffe0b0bb812 */ /* 0x000fe400078ec0ff */
[----:B------:R-:W-:Y:S02]  /*122f0*/  @!P2 LOP3.LUT R10, R10, 0xfffffffe, RZ, 0xc0, !PT ;  /* 0xfffffffe0a0aa812 */ /* 0x000fe400078ec0ff */
[----:B---3--:R-:W-:Y:S01]  /*12300*/  IADD3 R12, R0, 0x40, RZ ;  /* 0x00000040000c7810 */ /* 0x008fe20007ffe0ff */
[----:B------:R-:W-:-:S03]  /*12310*/  @!P3 IMAD.WIDE R14, R11, 0x4, R8 ;  /* 0x000000040b0eb825 */ /* 0x000fc600078e0208 */
[----:B------:R-:W-:Y:S01]  /*12320*/  ISETP.GE.AND P4, PT, R12, c[0x0][0x3c8], PT ;  /* 0x0000f2000c007a0c */ /* 0x000fe20003f86270 */
[----:B------:R-:W-:Y:S01]  /*12330*/  @!P2 IMAD.WIDE R10, R10, 0x4, R8 ;  /* 0x000000040a0aa825 */ /* 0x000fe200078e0208 */
[----:B------:R1:W-:Y:S04]  /*12340*/  @!P3 ST.E.64 [R14.64], R144 ;  /* 0x000000900e00b985 */ /* 0x0003e8000c101b16 */
[----:B------:R3:W-:Y:S01]  /*12350*/  @!P2 ST.E.64 [R10.64], R148 ;  /* 0x000000940a00a985 */ /* 0x0007e2000c101b16 */
[----:B------:R-:W-:-:S03]  /*12360*/  ISETP.GE.AND P2, PT, R6, c[0x0][0x3c8], PT ;  /* 0x0000f20006007a0c */ /* 0x000fc60003f46270 */
[----:B------:R4:W-:Y:S01]  /*12370*/  @!P1 ST.E.64 [R16.64], R152 ;  /* 0x0000009810009985 */ /* 0x0009e2000c101b16 */
[----:B------:R-:W-:Y:S02]  /*12380*/  ISETP.GE.AND P1, PT, R3, c[0x0][0x3c8], PT ;  /* 0x0000f20003007a0c */ /* 0x000fe40003f26270 */
[----:B------:R-:W-:Y:S01]  /*12390*/  @!P4 LEA.HI R12, R12, R12, RZ, 0x1 ;  /* 0x0000000c0c0cc211 */ /* 0x000fe200078f08ff */
[----:B------:R5:W-:Y:S03]  /*123a0*/  @!P0 ST.E.64 [R18.64], R28 ;  /* 0x0000001c12008985 */ /* 0x000be6000c101b16 */
[----:B------:R-:W-:-:S03]  /*123b0*/  @!P4 LOP3.LUT R12, R12, 0xfffffffe, RZ, 0xc0, !PT ;  /* 0xfffffffe0c0cc812 */ /* 0x000fc600078ec0ff */
[----:B------:R-:W-:Y:S02]  /*123c0*/  @!P2 LEA.HI R6, R6, R6, RZ, 0x1 ;  /* 0x000000060606a211 */ /* 0x000fe400078f08ff */
[--C-:B------:R-:W-:Y:S02]  /*123d0*/  @!P4 IMAD.WIDE R12, R12, 0x4, R8.reuse ;  /* 0x000000040c0cc825 */ /* 0x100fe400078e0208 */
[----:B------:R-:W-:Y:S02]  /*123e0*/  @!P1 LEA.HI R3, R3, R3, RZ, 0x1 ;  /* 0x0000000303039211 */ /* 0x000fe400078f08ff */
[----:B------:R-:W-:Y:S02]  /*123f0*/  @!P2 LOP3.LUT R6, R6, 0xfffffffe, RZ, 0xc0, !PT ;  /* 0xfffffffe0606a812 */ /* 0x000fe400078ec0ff */
[----:B------:R-:W-:Y:S01]  /*12400*/  @!P1 LOP3.LUT R3, R3, 0xfffffffe, RZ, 0xc0, !PT ;  /* 0xfffffffe03039812 */ /* 0x000fe200078ec0ff */
[----:B-1----:R-:W-:Y:S01]  /*12410*/  @!P5 IMAD.WIDE R14, R4, 0x4, R8 ;  /* 0x00000004040ed825 */ /* 0x002fe200078e0208 */
[----:B------:R-:W-:-:S02]  /*12420*/  IADD3 R4, R0, 0x68, RZ ;  /* 0x0000006800047810 */ /* 0x000fc40007ffe0ff */
[C---:B---3--:R-:W-:Y:S02]  /*12430*/  IADD3 R10, R0.reuse, 0x48, RZ ;  /* 0x00000048000a7810 */ /* 0x048fe40007ffe0ff */
[----:B------:R1:W-:Y:S01]  /*12440*/  @!P5 ST.E.64 [R14.64], R32 ;  /* 0x000000200e00d985 */ /* 0x0003e2000c101b16 */
[----:B------:R-:W-:Y:S02]  /*12450*/  IADD3 R11, R0, 0x60, RZ ;  /* 0x00000060000b7810 */ /* 0x000fe40007ffe0ff */
[----:B------:R-:W-:Y:S01]  /*12460*/  ISETP.GE.AND P3, PT, R10, c[0x0][0x3c8], PT ;  /* 0x0000f2000a007a0c */ /* 0x000fe20003f66270 */
[--C-:B----4-:R-:W-:Y:S01]  /*12470*/  @!P2 IMAD.WIDE R16, R6, 0x4, R8.reuse ;  /* 0x000000040610a825 */ /* 0x110fe200078e0208 */
[----:B------:R-:W-:Y:S01]  /*12480*/  ISETP.GE.AND P0, PT, R11, c[0x0][0x3c8], PT ;  /* 0x0000f2000b007a0c */ /* 0x000fe20003f06270 */
[----:B------:R3:W-:Y:S01]  /*12490*/  @!P4 ST.E.64 [R12.64], R36 ;  /* 0x000000240c00c985 */ /* 0x0007e2000c101b16 */
[----:B------:R-:W-:Y:S01]  /*124a0*/  ISETP.GE.AND P5, PT, R4, c[0x0][0x3c8], PT ;  /* 0x0000f20004007a0c */ /* 0x000fe20003fa6270 */
[----:B-----5:R-:W-:Y:S01]  /*124b0*/  @!P1 IMAD.WIDE R18, R3, 0x4, R8 ;  /* 0x0000000403129825 */ /* 0x020fe200078e0208 */
[----:B------:R-:W-:-:S02]  /*124c0*/  IADD3 R6, R0, 0x88, RZ ;  /* 0x0000008800067810 */ /* 0x000fc40007ffe0ff */
[----:B------:R-:W-:-:S05]  /*124d0*/  IADD3 R3, R0, 0x90, RZ ;  /* 0x0000009000037810 */ /* 0x000fca0007ffe0ff */
[----:B------:R-:W-:Y:S02]  /*124e0*/  @!P3 LEA.HI R10, R10, R10, RZ, 0x1 ;  /* 0x0000000a0a0ab211 */ /* 0x000fe400078f08ff */
[----:B------:R-:W-:Y:S02]  /*124f0*/  @!P0 LEA.HI R11, R11, R11, RZ, 0x1 ;  /* 0x0000000b0b0b8211 */ /* 0x000fe400078f08ff */
[----:B------:R-:W-:Y:S02]  /*12500*/  @!P3 LOP3.LUT R10, R10, 0xfffffffe, RZ, 0xc0, !PT ;  /* 0xfffffffe0a0ab812 */ /* 0x000fe400078ec0ff */
[----:B------:R-:W-:Y:S02]  /*12510*/  @!P0 LOP3.LUT R11, R11, 0xfffffffe, RZ, 0xc0, !PT ;  /* 0xfffffffe0b0b8812 */ /* 0x000fe400078ec0ff */
[----:B------:R-:W-:-:S04]  /*12520*/  @!P5 LEA.HI R4, R4, R4, RZ, 0x1 ;  /* 0x000000040404d211 */ /* 0x000fc800078f08ff */
[----:B------:R-:W-:Y:S01]  /*12530*/  @!P5 LOP3.LUT R4, R4, 0xfffffffe, RZ, 0xc0, !PT ;  /* 0xfffffffe0404d812 */ /* 0x000fe200078ec0ff */
[----:B-1----:R-:W-:-:S04]  /*12540*/  @!P3 IMAD.WIDE R14, R10, 0x4, R8 ;  /* 0x000000040a0eb825 */ /* 0x002fc800078e0208 */
[----:B------:R-:W-:Y:S01]  /*12550*/  @!P0 IMAD.WIDE R10, R11, 0x4, R8 ;  /* 0x000000040b0a8825 */ /* 0x000fe200078e0208 */
[----:B------:R1:W-:Y:S01]  /*12560*/  @!P3 ST.E.64 [R14.64], R40 ;  /* 0x000000280e00b985 */ /* 0x0003e2000c101b16 */
[----:B---3--:R-:W-:-:S03]  /*12570*/  IADD3 R12, R0, 0x70, RZ ;  /* 0x00000070000c7810 */ /* 0x008fc60007ffe0ff */
[----:B------:R3:W-:Y:S01]  /*12580*/  @!P2 ST.E.64 [R16.64], R44 ;  /* 0x0000002c1000a985 */ /* 0x0007e2000c101b16 */
[----:B------:R-:W-:-:S03]  /*12590*/  ISETP.GE.AND P4, PT, R12, c[0x0][0x3c8], PT ;  /* 0x0000f2000c007a0c */ /* 0x000fc60003f86270 */
[----:B------:R-:W-:Y:S01]  /*125a0*/  @!P1 ST.E.64 [R18.64], R48 ;  /* 0x0000003012009985 */ /* 0x000fe2000c101b16 */
[----:B------:R-:W-:-:S03]  /*125b0*/  ISETP.GE.AND P1, PT, R6, c[0x0][0x3c8], PT ;  /* 0x0000f20006007a0c */ /* 0x000fc60003f26270 */
[----:B------:R4:W-:Y:S01]  /*125c0*/  @!P0 ST.E.64 [R10.64], R52 ;  /* 0x000000340a008985 */ /* 0x0009e2000c101b16 */
[----:B------:R-:W-:-:S05]  /*125d0*/  ISETP.GE.AND P0, PT, R3, c[0x0][0x3c8], PT ;  /* 0x0000f20003007a0c */ /* 0x000fca0003f06270 */
[----:B------:R-:W-:-:S04]  /*125e0*/  @!P4 LEA.HI R12, R12, R12, RZ, 0x1 ;  /* 0x0000000c0c0cc211 */ /* 0x000fc800078f08ff */
[----:B------:R-:W-:Y:S02]  /*125f0*/  @!P4 LOP3.LUT R12, R12, 0xfffffffe, RZ, 0xc0, !PT ;  /* 0xfffffffe0c0cc812 */ /* 0x000fe400078ec0ff */
[----:B------:R-:W-:Y:S02]  /*12600*/  @!P1 LEA.HI R6, R6, R6, RZ, 0x1 ;  /* 0x0000000606069211 */ /* 0x000fe400078f08ff */
[----:B------:R-:W-:Y:S01]  /*12610*/  @!P0 LEA.HI R3, R3, R3, RZ, 0x1 ;  /* 0x0000000303038211 */ /* 0x000fe200078f08ff */
[----:B------:R-:W-:-:S03]  /*12620*/  @!P4 IMAD.WIDE R12, R12, 0x4, R8 ;  /* 0x000000040c0cc825 */ /* 0x000fc600078e0208 */
[----:B------:R-:W-:Y:S01]  /*12630*/  @!P0 LOP3.LUT R3, R3, 0xfffffffe, RZ, 0xc0, !PT ;  /* 0xfffffffe03038812 */ /* 0x000fe200078ec0ff */
[----:B-1----:R-:W-:Y:S01]  /*12640*/  @!P5 IMAD.WIDE R14, R4, 0x4, R8 ;  /* 0x00000004040ed825 */ /* 0x002fe200078e0208 */
[----:B------:R-:W-:-:S03]  /*12650*/  IADD3 R4, R0, 0x98, RZ ;  /* 0x0000009800047810 */ /* 0x000fc60007ffe0ff */
[----:B---3--:R-:W-:Y:S01]  /*12660*/  @!P0 IMAD.WIDE R16, R3, 0x4, R8 ;  /* 0x0000000403108825 */ /* 0x008fe200078e0208 */
[----:B------:R1:W-:Y:S01]  /*12670*/  @!P5 ST.E.64 [R14.64], R56 ;  /* 0x000000380e00d985 */ /* 0x0003e2000c101b16 */
[----:B------:R-:W-:Y:S02]  /*12680*/  ISETP.GE.AND P5, PT, R4, c[0x0][0x3c8], PT ;  /* 0x0000f20004007a0c */ /* 0x000fe40003fa6270 */
[C---:B------:R-:W-:Y:S01]  /*12690*/  IADD3 R3, R0.reuse, 0xb8, RZ ;  /* 0x000000b800037810 */ /* 0x040fe20007ffe0ff */
[----:B------:R3:W-:Y:S01]  /*126a0*/  @!P4 ST.E.64 [R12.64], R60 ;  /* 0x0000003c0c00c985 */ /* 0x0007e2000c101b16 */
[C---:B----4-:R-:W-:Y:S02]  /*126b0*/  IADD3 R11, R0.reuse, 0x78, RZ ;  /* 0x00000078000b7810 */ /* 0x050fe40007ffe0ff */
[----:B------:R-:W-:Y:S02]  /*126c0*/  IADD3 R10, R0, 0x80, RZ ;  /* 0x00000080000a7810 */ /* 0x000fe40007ffe0ff */
[----:B------:R-:W-:-:S02]  /*126d0*/  ISETP.GE.AND P3, PT, R11, c[0x0][0x3c8], PT ;  /* 0x0000f2000b007a0c */ /* 0x000fc40003f66270 */
[----:B------:R-:W-:-:S03]  /*126e0*/  ISETP.GE.AND P2, PT, R10, c[0x0][0x3c8], PT ;  /* 0x0000f2000a007a0c */ /* 0x000fc60003f46270 */
[----:B------:R-:W-:-:S08]  /*126f0*/  @!P5 LEA.HI R4, R4, R4, RZ, 0x1 ;  /* 0x000000040404d211 */ /* 0x000fd000078f08ff */
[----:B------:R-:W-:Y:S02]  /*12700*/  @!P3 LEA.HI R11, R11, R11, RZ, 0x1 ;  /* 0x0000000b0b0bb211 */ /* 0x000fe400078f08ff */
[----:B------:R-:W-:Y:S02]  /*12710*/  @!P2 LEA.HI R10, R10, R10, RZ, 0x1 ;  /* 0x0000000a0a0aa211 */ /* 0x000fe400078f08ff */
[----:B------:R-:W-:Y:S02]  /*12720*/  @!P3 LOP3.LUT R11, R11, 0xfffffffe, RZ, 0xc0, !PT ;  /* 0xfffffffe0b0bb812 */ /* 0x000fe400078ec0ff */
[----:B------:R-:W-:-:S03]  /*12730*/  @!P2 LOP3.LUT R10, R10, 0xfffffffe, RZ, 0xc0, !PT ;  /* 0xfffffffe0a0aa812 */ /* 0x000fc600078ec0ff */
[--C-:B-1----:R-:W-:Y:S01]  /*12740*/  @!P3 IMAD.WIDE R14, R11, 0x4, R8.reuse ;  /* 0x000000040b0eb825 */ /* 0x102fe200078e0208 */
[----:B---3--:R-:W-:Y:S02]  /*12750*/  @!P1 LOP3.LUT R12, R6, 0xfffffffe, RZ, 0xc0, !PT ;  /* 0xfffffffe060c9812 */ /* 0x008fe400078ec0ff */
[----:B------:R-:W-:Y:S01]  /*12760*/  IADD3 R6, R0, 0xa0, RZ ;  /* 0x000000a000067810 */ /* 0x000fe20007ffe0ff */
[--C-:B------:R-:W-:Y:S01]  /*12770*/  @!P2 IMAD.WIDE R10, R10, 0x4, R8.reuse ;  /* 0x000000040a0aa825 */ /* 0x100fe200078e0208 */
[----:B------:R-:W-:Y:S02]  /*12780*/  @!P3 ST.E.64 [R14.64], R64 ;  /* 0x000000400e00b985 */ /* 0x000fe4000c101b16 */
[----:B------:R-:W-:Y:S01]  /*12790*/  ISETP.GE.AND P6, PT, R6, c[0x0][0x3c8], PT ;  /* 0x0000f20006007a0c */ /* 0x000fe20003fc6270 */
[----:B------:R-:W-:Y:S01]  /*127a0*/  @!P1 IMAD.WIDE R12, R12, 0x4, R8 ;  /* 0x000000040c0c9825 */ /* 0x000fe200078e0208 */
[----:B------:R1:W-:Y:S01]  /*127b0*/  @!P2 ST.E.64 [R10.64], R68 ;  /* 0x000000440a00a985 */ /* 0x0003e2000c101b16 */
[----:B------:R-:W-:-:S03]  /*127c0*/  ISETP.GE.AND P2, PT, R3, c[0x0][0x3c8], PT ;  /* 0x0000f20003007a0c */ /* 0x000fc60003f46270 */
[----:B------:R3:W-:Y:S04]  /*127d0*/  @!P1 ST.E.64 [R12.64], R72 ;  /* 0x000000480c009985 */ /* 0x0007e8000c101b16 */
[----:B------:R4:W-:Y:S03]  /*127e0*/  @!P0 ST.E.64 [R16.64], R76 ;  /* 0x0000004c10008985 */ /* 0x0009e6000c101b16 */
[----:B------:R-:W-:-:S03]  /*127f0*/  @!P6 LEA.HI R6, R6, R6, RZ, 0x1 ;  /* 0x000000060606e211 */ /* 0x000fc600078f08ff */
[----:B------:R-:W-:Y:S02]  /*12800*/  @!P2 LEA.HI R3, R3, R3, RZ, 0x1 ;  /* 0x000000030303a211 */ /* 0x000fe400078f08ff */
[----:B------:R-:W-:Y:S02]  /*12810*/  @!P6 LOP3.LUT R6, R6, 0xfffffffe, RZ, 0xc0, !PT ;  /* 0xfffffffe0606e812 */ /* 0x000fe400078ec0ff */
[----:B------:R-:W-:Y:S02]  /*12820*/  @!P2 LOP3.LUT R3, R3, 0xfffffffe, RZ, 0xc0, !PT ;  /* 0xfffffffe0303a812 */ /* 0x000fe400078ec0ff */
[C---:B-1----:R-:W-:Y:S02]  /*12830*/  IADD3 R11, R0.reuse, 0xa8, RZ ;  /* 0x000000a8000b7810 */ /* 0x042fe40007ffe0ff */
[----:B------:R-:W-:Y:S02]  /*12840*/  IADD3 R10, R0, 0xb0, RZ ;  /* 0x000000b0000a7810 */ /* 0x000fe40007ffe0ff */
[----:B------:R-:W-:-:S02]  /*12850*/  ISETP.GE.AND P4, PT, R11, c[0x0][0x3c8], PT ;  /* 0x0000f2000b007a0c */ /* 0x000fc40003f86270 */
[----:B------:R-:W-:Y:S02]  /*12860*/  ISETP.GE.AND P3, PT, R10, c[0x0][0x3c8], PT ;  /* 0x0000f2000a007a0c */ /* 0x000fe40003f66270 */
[----:B---3--:R-:W-:Y:S01]  /*12870*/  @!P5 LOP3.LUT R13, R4, 0xfffffffe, RZ, 0xc0, !PT ;  /* 0xfffffffe040dd812 */ /* 0x008fe200078ec0ff */
[--C-:B----4-:R-:W-:Y:S01]  /*12880*/  @!P2 IMAD.WIDE R16, R3, 0x4, R8.reuse ;  /* 0x000000040310a825 */ /* 0x110fe200078e0208 */
[C---:B------:R-:W-:Y:S02]  /*12890*/  IADD3 R12, R0.reuse, 0xc0, RZ ;  /* 0x000000c0000c7810 */ /* 0x040fe40007ffe0ff */
[----:B------:R-:W-:Y:S01]  /*128a0*/  IADD3 R4, R0, 0xc8, RZ ;  /* 0x000000c800047810 */ /* 0x000fe20007ffe0ff */
[----:B------:R-:W-:Y:S01]  /*128b0*/  @!P5 IMAD.WIDE R14, R13, 0x4, R8 ;  /* 0x000000040d0ed825 */ /* 0x000fe200078e0208 */
[----:B------:R-:W-:Y:S02]  /*128c0*/  ISETP.GE.AND P1, PT, R12, c[0x0][0x3c8], PT ;  /* 0x0000f2000c007a0c */ /* 0x000fe40003f26270 */
[----:B------:R-:W-:-:S02]  /*128d0*/  ISETP.GE.AND P0, PT, R4, c[0x0][0x3c8], PT ;  /* 0x0000f20004007a0c */ /* 0x000fc40003f06270 */
[----:B------:R-:W-:Y:S01]  /*128e0*/  @!P4 LEA.HI R11, R11, R11, RZ, 0x1 ;  /* 0x0000000b0b0bc211 */ /* 0x000fe200078f08ff */
[----:B------:R1:W-:Y:S01]  /*128f0*/  @!P5 ST.E.64 [R14.64], R80 ;  /* 0x000000500e00d985 */ /* 0x0003e2000c101b16 */
[----:B------:R-:W-:Y:S02]  /*12900*/  @!P3 LEA.HI R10, R10, R10, RZ, 0x1 ;  /* 0x0000000a0a0ab211 */ /* 0x000fe400078f08ff */
[----:B------:R-:W-:Y:S02]  /*12910*/  @!P4 LOP3.LUT R11, R11, 0xfffffffe, RZ, 0xc0, !PT ;  /* 0xfffffffe0b0bc812 */ /* 0x000fe400078ec0ff */
[----:B------:R-:W-:Y:S02]  /*12920*/  @!P3 LOP3.LUT R10, R10, 0xfffffffe, RZ, 0xc0, !PT ;  /* 0xfffffffe0a0ab812 */ /* 0x000fe400078ec0ff */
[----:B------:R-:W-:Y:S02]  /*12930*/  IADD3 R3, R0, 0xd0, RZ ;  /* 0x000000d000037810 */ /* 0x000fe40007ffe0ff */
[----:B------:R-:W-:-:S02]  /*12940*/  @!P1 LEA.HI R12, R12, R12, RZ, 0x1 ;  /* 0x0000000c0c0c9211 */ /* 0x000fc400078f08ff */
[----:B------:R-:W-:Y:S02]  /*12950*/  @!P0 LEA.HI R4, R4, R4, RZ, 0x1 ;  /* 0x0000000404048211 */ /* 0x000fe400078f08ff */
[----:B------:R-:W-:Y:S02]  /*12960*/  @!P1 LOP3.LUT R12, R12, 0xfffffffe, RZ, 0xc0, !PT ;  /* 0xfffffffe0c0c9812 */ /* 0x000fe400078ec0ff */
[----:B------:R-:W-:Y:S02]  /*12970*/  @!P0 LOP3.LUT R4, R4, 0xfffffffe, RZ, 0xc0, !PT ;  /* 0xfffffffe04048812 */ /* 0x000fe400078ec0ff */
[----:B------:R-:W-:Y:S01]  /*12980*/  ISETP.GE.AND P5, PT, R3, c[0x0][0x3c8], PT ;  /* 0x0000f20003007a0c */ /* 0x000fe20003fa6270 */
[----:B------:R-:W-:-:S04]  /*12990*/  @!P1 IMAD.WIDE R12, R12, 0x4, R8 ;  /* 0x000000040c0c9825 */ /* 0x000fc800078e0208 */
[----:B-1----:R-:W-:Y:S01]  /*129a0*/  @!P6 IMAD.WIDE R14, R6, 0x4, R8 ;  /* 0x00000004060ee825 */ /* 0x002fe200078e0208 */
[----:B------:R-:W-:-:S07]  /*129b0*/  IADD3 R6, R0, 0xf8, RZ ;  /* 0x000000f800067810 */ /* 0x000fce0007ffe0ff */
[----:B------:R-:W-:Y:S01]  /*129c0*/  @!P5 LEA.HI R3, R3, R3, RZ, 0x1 ;  /* 0x000000030303d211 */ /* 0x000fe200078f08ff */
[----:B------:R1:W-:Y:S03]  /*129d0*/  @!P6 ST.E.64 [R14.64], R84 ;  /* 0x000000540e00e985 */ /* 0x0003e6000c101b16 */
[----:B------:R-:W-:Y:S01]  /*129e0*/  @!P5 LOP3.LUT R3, R3, 0xfffffffe, RZ, 0xc0, !PT ;  /* 0xfffffffe0303d812 */ /* 0x000fe200078ec0ff */
[----:B-1----:R-:W-:-:S04]  /*129f0*/  @!P4 IMAD.WIDE R14, R11, 0x4, R8 ;  /* 0x000000040b0ec825 */ /* 0x002fc800078e0208 */
[--C-:B------:R-:W-:Y:S01]  /*12a00*/  @!P3 IMAD.WIDE R10, R10, 0x4, R8.reuse ;  /* 0x000000040a0ab825 */ /* 0x100fe200078e0208 */
[----:B------:R1:W-:Y:S04]  /*12a10*/  @!P4 ST.E.64 [R14.64], R88 ;  /* 0x000000580e00c985 */ /* 0x0003e8000c101b16 */
[----:B------:R3:W-:Y:S04]  /*12a20*/  @!P3 ST.E.64 [R10.64], R92 ;  /* 0x0000005c0a00b985 */ /* 0x0007e8000c101b16 */
[----:B------:R-:W-:Y:S04]  /*12a30*/  @!P2 ST.E.64 [R16.64], R96 ;  /* 0x000000601000a985 */ /* 0x000fe8000c101b16 */
[----:B------:R4:W-:Y:S01]  /*12a40*/  @!P1 ST.E.64 [R12.64], R100 ;  /* 0x000000640c009985 */ /* 0x0009e2000c101b16 */
[----:B-1----:R-:W-:-:S04]  /*12a50*/  @!P5 IMAD.WIDE R14, R3, 0x4, R8 ;  /* 0x00000004030ed825 */ /* 0x002fc800078e0208 */
[----:B---3--:R-:W-:Y:S01]  /*12a60*/  @!P0 IMAD.WIDE R10, R4, 0x4, R8 ;  /* 0x00000004040a8825 */ /* 0x008fe200078e0208 */
[----:B------:R-:W-:-:S04]  /*12a70*/  IADD3 R4, R0, 0xd8, RZ ;  /* 0x000000d800047810 */ /* 0x000fc80007ffe0ff */
[----:B------:R1:W-:Y:S01]  /*12a80*/  @!P0 ST.E.64 [R10.64], R104 ;  /* 0x000000680a008985 */ /* 0x0003e2000c101b16 */
[----:B------:R-:W-:Y:S02]  /*12a90*/  ISETP.GE.AND P4, PT, R4, c[0x0][0x3c8], PT ;  /* 0x0000f20004007a0c */ /* 0x000fe40003f86270 */
[----:B----4-:R-:W-:Y:S01]  /*12aa0*/  IADD3 R12, R0, 0xe0, RZ ;  /* 0x000000e0000c7810 */ /* 0x010fe20007ffe0ff */
[----:B------:R3:W-:Y:S01]  /*12ab0*/  @!P5 ST.E.64 [R14.64], R108 ;  /* 0x0000006c0e00d985 */ /* 0x0007e2000c101b16 */
[----:B------:R-:W-:Y:S02]  /*12ac0*/  ISETP.GE.AND P0, PT, R6, c[0x0][0x3c8], PT ;  /* 0x0000f20006007a0c */ /* 0x000fe40003f06270 */
[----:B------:R-:W-:-:S07]  /*12ad0*/  ISETP.GE.AND P3, PT, R12, c[0x0][0x3c8], PT ;  /* 0x0000f2000c007a0c */ /* 0x000fce0003f66270 */
[----:B------:R-:W-:-:S04]  /*12ae0*/  @!P4 LEA.HI R4, R4, R4, RZ, 0x1 ;  /* 0x000000040404c211 */ /* 0x000fc800078f08ff */
[----:B------:R-:W-:Y:S02]  /*12af0*/  @!P0 LEA.HI R6, R6, R6, RZ, 0x1 ;  /* 0x0000000606068211 */ /* 0x000fe400078f08ff */
[----:B------:R-:W-:Y:S02]  /*12b00*/  @!P3 LEA.HI R12, R12, R12, RZ, 0x1 ;  /* 0x0000000c0c0cb211 */ /* 0x000fe400078f08ff */
[----:B------:R-:W-:Y:S02]  /*12b10*/  @!P4 LOP3.LUT R4, R4, 0xfffffffe, RZ, 0xc0, !PT ;  /* 0xfffffffe0404c812 */ /* 0x000fe400078ec0ff */
[----:B------:R-:W-:Y:S02]  /*12b20*/  @!P3 LOP3.LUT R12, R12, 0xfffffffe, RZ, 0xc0, !PT ;  /* 0xfffffffe0c0cb812 */ /* 0x000fe400078ec0ff */
[----:B------:R-:W-:Y:S01]  /*12b30*/  @!P0 LOP3.LUT R6, R6, 0xfffffffe, RZ, 0xc0, !PT ;  /* 0xfffffffe06068812 */ /* 0x000fe200078ec0ff */
[----:B------:R-:W-:Y:S01]  /*12b40*/  @!P4 IMAD.WIDE R16, R4, 0x4, R8 ;  /* 0x000000040410c825 */ /* 0x000fe200078e0208 */
[----:B-1----:R-:W-:-:S02]  /*12b50*/  IADD3 R11, R0, 0xe8, RZ ;  /* 0x000000e8000b7810 */ /* 0x002fc40007ffe0ff */
[----:B------:R-:W-:Y:S01]  /*12b60*/  IADD3 R10, R0, 0xf0, RZ ;  /* 0x000000f0000a7810 */ /* 0x000fe20007ffe0ff */
[----:B------:R-:W-:Y:S01]  /*12b70*/  @!P3 IMAD.WIDE R12, R12, 0x4, R8 ;  /* 0x000000040c0cb825 */ /* 0x000fe200078e0208 */
[----:B------:R-:W-:Y:S01]  /*12b80*/  ISETP.GE.AND P2, PT, R11, c[0x0][0x3c8], PT ;  /* 0x0000f2000b007a0c */ /* 0x000fe20003f46270 */
[----:B------:R3:W-:Y:S01]  /*12b90*/  @!P4 ST.E.64 [R16.64], R112 ;  /* 0x000000701000c985 */ /* 0x0007e2000c101b16 */
[----:B------:R-:W-:-:S03]  /*12ba0*/  ISETP.GE.AND P1, PT, R10, c[0x0][0x3c8], PT ;  /* 0x0000f2000a007a0c */ /* 0x000fc60003f26270 */
[----:B------:R3:W-:Y:S08]  /*12bb0*/  @!P3 ST.E.64 [R12.64], R116 ;  /* 0x000000740c00b985 */ /* 0x0007f0000c101b16 */
[----:B------:R-:W-:Y:S02]  /*12bc0*/  @!P2 LEA.HI R11, R11, R11, RZ, 0x1 ;  /* 0x0000000b0b0ba211 */ /* 0x000fe400078f08ff */
[----:B------:R-:W-:-:S02]  /*12bd0*/  @!P1 LEA.HI R10, R10, R10, RZ, 0x1 ;  /* 0x0000000a0a0a9211 */ /* 0x000fc400078f08ff */
[----:B------:R-:W-:Y:S02]  /*12be0*/  @!P2 LOP3.LUT R11, R11, 0xfffffffe, RZ, 0xc0, !PT ;  /* 0xfffffffe0b0ba812 */ /* 0x000fe400078ec0ff */
[----:B------:R-:W-:-:S03]  /*12bf0*/  @!P1 LOP3.LUT R10, R10, 0xfffffffe, RZ, 0xc0, !PT ;  /* 0xfffffffe0a0a9812 */ /* 0x000fc600078ec0ff */
[----:B------:R-:W-:-:S04]  /*12c00*/  @!P2 IMAD.WIDE R18, R11, 0x4, R8 ;  /* 0x000000040b12a825 */ /* 0x000fc800078e0208 */
[--C-:B------:R-:W-:Y:S01]  /*12c10*/  @!P1 IMAD.WIDE R10, R10, 0x4, R8.reuse ;  /* 0x000000040a0a9825 */ /* 0x100fe200078e0208 */
[----:B------:R3:W-:Y:S03]  /*12c20*/  @!P2 ST.E.64 [R18.64], R120 ;  /* 0x000000781200a985 */ /* 0x0007e6000c101b16 */
[----:B------:R-:W-:Y:S01]  /*12c30*/  @!P0 IMAD.WIDE R8, R6, 0x4, R8 ;  /* 0x0000000406088825 */ /* 0x000fe200078e0208 */
[----:B------:R3:W-:Y:S04]  /*12c40*/  @!P1 ST.E.64 [R10.64], R124 ;  /* 0x0000007c0a009985 */ /* 0x0007e8000c101b16 */
[----:B------:R3:W-:Y:S02]  /*12c50*/  @!P0 ST.E.64 [R8.64], R128 ;  /* 0x0000008008008985 */ /* 0x0007e4000c101b16 */
.L_x_444:
[----:B------:R-:W-:Y:S05]  /*12c60*/  BSYNC B0 ;  /* 0x0000000000007941 */ /* 0x000fea0003800000 */
.L_x_443:
[----:B------:R-:W-:Y:S01]  /*12c70*/  ISETP.NE.AND P0, PT, R5, RZ, PT ;  /* 0x000000ff0500720c */ /* 0x000fe20003f05270 */
[----:B-1----:R-:W1:Y:S04]  /*12c80*/  SHFL.IDX PT, R7, R7, 0x1, 0x1c1f ;  /* 0x003c1f0007077f89 */ /* 0x002e6800000e0000 */
[----:B------:R4:W3:Y:S08]  /*12c90*/  SHFL.IDX PT, R6, R2, 0x1, 0x1c1f ;  /* 0x003c1f0002067f89 */ /* 0x0008f000000e0000 */
[----:B------:R-:W-:Y:S05]  /*12ca0*/  @P0 EXIT ;  /* 0x000000000000094d */ /* 0x000fea0003800000 */
[C---:B------:R-:W-:Y:S02]  /*12cb0*/  IADD3 R5, R0.reuse, 0x8, RZ ;  /* 0x0000000800057810 */ /* 0x040fe40007ffe0ff */
[----:B------:R-:W-:-:S02]  /*12cc0*/  IADD3 R4, R0, 0x10, RZ ;  /* 0x0000001000047810 */ /* 0x000fc40007ffe0ff */
[----:B------:R-:W-:Y:S02]  /*12cd0*/  ISETP.GE.AND P1, PT, R5, c[0x0][0x3c8], PT ;  /* 0x0000f20005007a0c */ /* 0x000fe40003f26270 */
[----:B------:R-:W-:Y:S02]  /*12ce0*/  ISETP.GE.AND P0, PT, R4, c[0x0][0x3c8], PT ;  /* 0x0000f20004007a0c */ /* 0x000fe40003f06270 */
[C---:B------:R-:W-:Y:S02]  /*12cf0*/  ISETP.GE.AND P2, PT, R0.reuse, c[0x0][0x3c8], PT ;  /* 0x0000f20000007a0c */ /* 0x040fe40003f46270 */
[C---:B------:R-:W-:Y:S02]  /*12d00*/  IADD3 R3, R0.reuse, 0x18, RZ ;  /* 0x0000001800037810 */ /* 0x040fe40007ffe0ff */
[----:B----4-:R-:W-:Y:S02]  /*12d10*/  IADD3 R2, R0, 0x20, RZ ;  /* 0x0000002000027810 */ /* 0x010fe40007ffe0ff */
[----:B------:R-:W-:-:S02]  /*12d20*/  ISETP.GE.AND P6, PT, R3, c[0x0][0x3c8], PT ;  /* 0x0000f20003007a0c */ /* 0x000fc40003fc6270 */
[----:B------:R-:W-:Y:S02]  /*12d30*/  ISETP.GE.AND P5, PT, R2, c[0x0][0x3c8], PT ;  /* 0x0000f20002007a0c */ /* 0x000fe40003fa6270 */
[----:B------:R-:W-:Y:S02]  /*12d40*/  @!P1 LEA.HI R5, R5, R5, RZ, 0x1 ;  /* 0x0000000505059211 */ /* 0x000fe400078f08ff */
[----:B------:R-:W-:Y:S01]  /*12d50*/  @!P0 LEA.HI R4, R4, R4, RZ, 0x1 ;  /* 0x0000000404048211 */ /* 0x000fe200078f08ff */
[--C-:B-1-3--:R-:W-:Y:S01]  /*12d60*/  @!P2 IMAD.WIDE R8, R0, 0x4, R6.reuse ;  /* 0x000000040008a825 */ /* 0x10afe200078e0206 */
[----:B------:R-:W-:Y:S02]  /*12d70*/  @!P1 LOP3.LUT R5, R5, 0xfffffffe, RZ, 0xc0, !PT ;  /* 0xfffffffe05059812 */ /* 0x000fe400078ec0ff */
[----:B------:R-:W-:Y:S02]  /*12d80*/  @!P0 LOP3.LUT R4, R4, 0xfffffffe, RZ, 0xc0, !PT ;  /* 0xfffffffe04048812 */ /* 0x000fe400078ec0ff */
[----:B------:R1:W-:Y:S01]  /*12d90*/  @!P2 ST.E.64 [R8.64], R134 ;  /* 0x000000860800a985 */ /* 0x0003e2000c101b16 */
[----:B------:R-:W-:Y:S01]  /*12da0*/  @!P1 IMAD.WIDE R10, R5, 0x4, R6 ;  /* 0x00000004050a9825 */ /* 0x000fe200078e0206 */
[----:B------:R-:W-:-:S02]  /*12db0*/  @!P6 LEA.HI R3, R3, R3, RZ, 0x1 ;  /* 0x000000030303e211 */ /* 0x000fc400078f08ff */
[----:B------:R-:W-:Y:S01]  /*12dc0*/  @!P5 LEA.HI R2, R2, R2, RZ, 0x1 ;  /* 0x000000020202d211 */ /* 0x000fe200078f08ff */
[--C-:B------:R-:W-:Y:S01]  /*12dd0*/  @!P0 IMAD.WIDE R4, R4, 0x4, R6.reuse ;  /* 0x0000000404048825 */ /* 0x100fe200078e0206 */
[----:B------:R3:W-:Y:S01]  /*12de0*/  @!P1 ST.E.64 [R10.64], R138 ;  /* 0x0000008a0a009985 */ /* 0x0007e2000c101b16 */
[----:B------:R-:W-:Y:S02]  /*12df0*/  @!P6 LOP3.LUT R3, R3, 0xfffffffe, RZ, 0xc0, !PT ;  /* 0xfffffffe0303e812 */ /* 0x000fe400078ec0ff */
[----:B------:R-:W-:Y:S01]  /*12e00*/  @!P5 LOP3.LUT R2, R2, 0xfffffffe, RZ, 0xc0, !PT ;  /* 0xfffffffe0202d812 */ /* 0x000fe200078ec0ff */
[----:B------:R4:W-:Y:S02]  /*12e10*/  @!P0 ST.E.64 [R4.64], R142 ;  /* 0x0000008e04008985 */ /* 0x0009e4000c101b16 */
[----:B------:R-:W-:Y:S01]  /*12e20*/  @!P6 IMAD.WIDE R12, R3, 0x4, R6 ;  /* 0x00000004030ce825 */ /* 0x000fe200078e0206 */
[----:B------:R-:W-:-:S03]  /*12e30*/  IADD3 R3, R0, 0x50, RZ ;  /* 0x0000005000037810 */ /* 0x000fc60007ffe0ff */
[----:B------:R-:W-:Y:S01]  /*12e40*/  @!P5 IMAD.WIDE R14, R2, 0x4, R6 ;  /* 0x00000004020ed825 */ /* 0x000fe200078e0206 */
[----:B------:R5:W-:Y:S01]  /*12e50*/  @!P6 ST.E.64 [R12.64], R146 ;  /* 0x000000920c00e985 */ /* 0x000be2000c101b16 */
[----:B------:R-:W-:Y:S02]  /*12e60*/  IADD3 R2, R0, 0x58, RZ ;  /* 0x0000005800027810 */ /* 0x000fe40007ffe0ff */
[----:B------:R-:W-:Y:S01]  /*12e70*/  ISETP.GE.AND P6, PT, R3, c[0x0][0x3c8], PT ;  /* 0x0000f20003007a0c */ /* 0x000fe20003fc6270 */
[----:B------:R2:W-:Y:S01]  /*12e80*/  @!P5 ST.E.64 [R14.64], R150 ;  /* 0x000000960e00d985 */ /* 0x0005e2000c101b16 */
[----:B------:R-:W-:Y:S02]  /*12e90*/  ISETP.GE.AND P5, PT, R2, c[0x0][0x3c8], PT ;  /* 0x0000f20002007a0c */ /* 0x000fe40003fa6270 */
[C---:B-1----:R-:W-:Y:S02]  /*12ea0*/  IADD3 R9, R0.reuse, 0x30, RZ ;  /* 0x0000003000097810 */ /* 0x042fe40007ffe0ff */
[----:B------:R-:W-:-:S02]  /*12eb0*/  IADD3 R8, R0, 0x38, RZ ;  /* 0x0000003800087810 */ /* 0x000fc40007ffe0ff */
[----:B------:R-:W-:Y:S02]  /*12ec0*/  ISETP.GE.AND P3, PT, R9, c[0x0][0x3c8], PT ;  /* 0x0000f20009007a0c */ /* 0x000fe40003f66270 */
[----:B---3--:R-:W-:Y:S02]  /*12ed0*/  IADD3 R10, R0, 0x28, RZ ;  /* 0x00000028000a7810 */ /* 0x008fe40007ffe0ff */
[----:B------:R-:W-:Y:S02]  /*12ee0*/  ISETP.GE.AND P2, PT, R8, c[0x0][0x3c8], PT ;  /* 0x0000f20008007a0c */ /* 0x000fe40003f46270 */
[C---:B----4-:R-:W-:Y:S02]  /*12ef0*/  IADD3 R5, R0.reuse, 0x40, RZ ;  /* 0x0000004000057810 */ /* 0x050fe40007ffe0ff */
[----:B------:R-:W-:Y:S02]  /*12f00*/  IADD3 R4, R0, 0x48, RZ ;  /* 0x0000004800047810 */ /* 0x000fe40007ffe0ff */
[----:B------:R-:W-:-:S02]  /*12f10*/  ISETP.GE.AND P4, PT, R10, c[0x0][0x3c8], PT ;  /* 0x0000f2000a007a0c */ /* 0x000fc40003f86270 */
[----:B------:R-:W-:Y:S02]  /*12f20*/  ISETP.GE.AND P1, PT, R5, c[0x0][0x3c8], PT ;  /* 0x0000f20005007a0c */ /* 0x000fe40003f26270 */
[----:B------:R-:W-:Y:S02]  /*12f30*/  ISETP.GE.AND P0, PT, R4, c[0x0][0x3c8], PT ;  /* 0x0000f20004007a0c */ /* 0x000fe40003f06270 */
[----:B------:R-:W-:Y:S02]  /*12f40*/  @!P3 LEA.HI R9, R9, R9, RZ, 0x1 ;  /* 0x000000090909b211 */ /* 0x000fe400078f08ff */
[----:B------:R-:W-:Y:S02]  /*12f50*/  @!P2 LEA.HI R8, R8, R8, RZ, 0x1 ;  /* 0x000000080808a211 */ /* 0x000fe400078f08ff */
[----:B------:R-:W-:Y:S02]  /*12f60*/  @!P3 LOP3.LUT R9, R9, 0xfffffffe, RZ, 0xc0, !PT ;  /* 0xfffffffe0909b812 */ /* 0x000fe400078ec0ff */
[----:B------:R-:W-:-:S02]  /*12f70*/  @!P2 LOP3.LUT R8, R8, 0xfffffffe, RZ, 0xc0, !PT ;  /* 0xfffffffe0808a812 */ /* 0x000fc400078ec0ff */
[----:B------:R-:W-:Y:S01]  /*12f80*/  @!P4 LEA.HI R10, R10, R10, RZ, 0x1 ;  /* 0x0000000a0a0ac211 */ /* 0x000fe200078f08ff */
[--C-:B-----5:R-:W-:Y:S01]  /*12f90*/  @!P3 IMAD.WIDE R12, R9, 0x4, R6.reuse ;  /* 0x00000004090cb825 */ /* 0x120fe200078e0206 */
[----:B------:R-:W-:Y:S02]  /*12fa0*/  @!P1 LEA.HI R5, R5, R5, RZ, 0x1 ;  /* 0x0000000505059211 */ /* 0x000fe400078f08ff */
[----:B------:R-:W-:Y:S01]  /*12fb0*/  @!P0 LEA.HI R4, R4, R4, RZ, 0x1 ;  /* 0x0000000404048211 */ /* 0x000fe200078f08ff */
[--C-:B------:R-:W-:Y:S01]  /*12fc0*/  @!P2 IMAD.WIDE R8, R8, 0x4, R6.reuse ;  /* 0x000000040808a825 */ /* 0x100fe200078e0206 */
[----:B------:R-:W-:Y:S02]  /*12fd0*/  @!P4 LOP3.LUT R10, R10, 0xfffffffe, RZ, 0xc0, !PT ;  /* 0xfffffffe0a0ac812 */ /* 0x000fe400078ec0ff */
[----:B------:R-:W-:Y:S02]  /*12fe0*/  @!P1 LOP3.LUT R5, R5, 0xfffffffe, RZ, 0xc0, !PT ;  /* 0xfffffffe05059812 */ /* 0x000fe400078ec0ff */
[----:B------:R-:W-:Y:S01]  /*12ff0*/  @!P0 LOP3.LUT R4, R4, 0xfffffffe, RZ, 0xc0, !PT ;  /* 0xfffffffe04048812 */ /* 0x000fe200078ec0ff */
[----:B------:R-:W-:Y:S01]  /*13000*/  @!P4 IMAD.WIDE R10, R10, 0x4, R6 ;  /* 0x000000040a0ac825 */ /* 0x000fe200078e0206 */
[----:B------:R-:W-:-:S02]  /*13010*/  @!P6 LEA.HI R3, R3, R3, RZ, 0x1 ;  /* 0x000000030303e211 */ /* 0x000fc400078f08ff */
[----:B------:R-:W-:Y:S01]  /*13020*/  @!P5 LEA.HI R2, R2, R2, RZ, 0x1 ;  /* 0x000000020202d211 */ /* 0x000fe200078f08ff */
[--C-:B--2---:R-:W-:Y:S01]  /*13030*/  @!P1 IMAD.WIDE R14, R5, 0x4, R6.reuse ;  /* 0x00000004050e9825 */ /* 0x104fe200078e0206 */
[----:B------:R1:W-:Y:S01]  /*13040*/  @!P4 ST.E.64 [R10.64], R154 ;  /* 0x0000009a0a00c985 */ /* 0x0003e2000c101b16 */
[----:B------:R-:W-:Y:S02]  /*13050*/  @!P6 LOP3.LUT R3, R3, 0xfffffffe, RZ, 0xc0, !PT ;  /* 0xfffffffe0303e812 */ /* 0x000fe400078ec0ff */
[----:B------:R-:W-:Y:S01]  /*13060*/  @!P0 IMAD.WIDE R4, R4, 0x4, R6 ;  /* 0x0000000404048825 */ /* 0x000fe200078e0206 */
[----:B------:R2:W-:Y:S01]  /*13070*/  @!P3 ST.E.64 [R12.64], R30 ;  /* 0x0000001e0c00b985 */ /* 0x0005e2000c101b16 */
[----:B------:R-:W-:-:S03]  /*13080*/  @!P5 LOP3.LUT R2, R2, 0xfffffffe, RZ, 0xc0, !PT ;  /* 0xfffffffe0202d812 */ /* 0x000fc600078ec0ff */
[----:B------:R3:W-:Y:S04]  /*13090*/  @!P2 ST.E.64 [R8.64], R34 ;  /* 0x000000220800a985 */ /* 0x0007e8000c101b16 */
[----:B------:R4:W-:Y:S04]  /*130a0*/  @!P1 ST.E.64 [R14.64], R38 ;  /* 0x000000260e009985 */ /* 0x0009e8000c101b16 */
[----:B------:R5:W-:Y:S01]  /*130b0*/  @!P0 ST.E.64 [R4.64], R42 ;  /* 0x0000002a04008985 */ /* 0x000be2000c101b16 */
[----:B-1----:R-:W-:-:S04]  /*130c0*/  IADD3 R10, R0, 0x60, RZ ;  /* 0x00000060000a7810 */ /* 0x002fc80007ffe0ff */
[----:B------:R-:W-:Y:S01]  /*130d0*/  ISETP.GE.AND P4, PT, R10, c[0x0][0x3c8], PT ;  /* 0x0000f2000a007a0c */ /* 0x000fe20003f86270 */
[--C-:B--2---:R-:W-:Y:S01]  /*130e0*/  @!P6 IMAD.WIDE R12, R3, 0x4, R6.reuse ;  /* 0x00000004030ce825 */ /* 0x104fe200078e0206 */
[C---:B------:R-:W-:Y:S02]  /*130f0*/  IADD3 R3, R0.reuse, 0x88, RZ ;  /* 0x0000008800037810 */ /* 0x040fe40007ffe0ff */
[C---:B---3--:R-:W-:Y:S02]  /*13100*/  IADD3 R9, R0.reuse, 0x68, RZ ;  /* 0x0000006800097810 */ /* 0x048fe40007ffe0ff */
[----:B------:R-:W-:Y:S01]  /*13110*/  IADD3 R8, R0, 0x70, RZ ;  /* 0x0000007000087810 */ /* 0x000fe20007ffe0ff */
[----:B------:R1:W-:Y:S01]  /*13120*/  @!P6 ST.E.64 [R12.64], R46 ;  /* 0x0000002e0c00e985 */ /* 0x0003e2000c101b16 */
[----:B------:R-:W-:Y:S01]  /*13130*/  ISETP.GE.AND P3, PT, R9, c[0x0][0x3c8], PT ;  /* 0x0000f20009007a0c */ /* 0x000fe20003f66270 */
[----:B----4-:R-:W-:Y:S01]  /*13140*/  @!P5 IMAD.WIDE R14, R2, 0x4, R6 ;  /* 0x00000004020ed825 */ /* 0x010fe200078e0206 */
[----:B------:R-:W-:-:S02]  /*13150*/  ISETP.GE.AND P2, PT, R8, c[0x0][0x3c8], PT ;  /* 0x0000f20008007a0c */ /* 0x000fc40003f46270 */
[C---:B-----5:R-:W-:Y:S02]  /*13160*/  IADD3 R5, R0.reuse, 0x78, RZ ;  /* 0x0000007800057810 */ /* 0x060fe40007ffe0ff */
[----:B------:R-:W-:Y:S01]  /*13170*/  IADD3 R4, R0, 0x80, RZ ;  /* 0x0000008000047810 */ /* 0x000fe20007ffe0ff */
[----:B------:R2:W-:Y:S01]  /*13180*/  @!P5 ST.E.64 [R14.64], R50 ;  /* 0x000000320e00d985 */ /* 0x0005e2000c101b16 */
[----:B------:R-:W-:Y:S02]  /*13190*/  ISETP.GE.AND P1, PT, R5, c[0x0][0x3c8], PT ;  /* 0x0000f20005007a0c */ /* 0x000fe40003f26270 */
[----:B------:R-:W-:Y:S02]  /*131a0*/  ISETP.GE.AND P0, PT, R4, c[0x0][0x3c8], PT ;  /* 0x0000f20004007a0c */ /* 0x000fe40003f06270 */
[----:B------:R-:W-:Y:S02]  /*131b0*/  @!P4 LEA.HI R10, R10, R10, RZ, 0x1 ;  /* 0x0000000a0a0ac211 */ /* 0x000fe400078f08ff */
[----:B------:R-:W-:-:S02]  /*131c0*/  @!P3 LEA.HI R9, R9, R9, RZ, 0x1 ;  /* 0x000000090909b211 */ /* 0x000fc400078f08ff */
[----:B------:R-:W-:Y:S02]  /*131d0*/  @!P2 LEA.HI R8, R8, R8, RZ, 0x1 ;  /* 0x000000080808a211 */ /* 0x000fe400078f08ff */
[----:B------:R-:W-:Y:S02]  /*131e0*/  @!P4 LOP3.LUT R10, R10, 0xfffffffe, RZ, 0xc0, !PT ;  /* 0xfffffffe0a0ac812 */ /* 0x000fe400078ec0ff */
[----:B------:R-:W-:Y:S02]  /*131f0*/  @!P3 LOP3.LUT R9, R9, 0xfffffffe, RZ, 0xc0, !PT ;  /* 0xfffffffe0909b812 */ /* 0x000fe400078ec0ff */
[----:B------:R-:W-:Y:S01]  /*13200*/  @!P1 LEA.HI R5, R5, R5, RZ, 0x1 ;  /* 0x0000000505059211 */ /* 0x000fe200078f08ff */
[----:B------:R-:W-:Y:S01]  /*13210*/  @!P4 IMAD.WIDE R10, R10, 0x4, R6 ;  /* 0x000000040a0ac825 */ /* 0x000fe200078e0206 */
[----:B------:R-:W-:Y:S02]  /*13220*/  @!P0 LEA.HI R4, R4, R4, RZ, 0x1 ;  /* 0x0000000404048211 */ /* 0x000fe400078f08ff */
[----:B------:R-:W-:-:S02]  /*13230*/  @!P2 LOP3.LUT R8, R8, 0xfffffffe, RZ, 0xc0, !PT ;  /* 0xfffffffe0808a812 */ /* 0x000fc400078ec0ff */
[----:B------:R-:W-:Y:S01]  /*13240*/  @!P1 LOP3.LUT R5, R5, 0xfffffffe, RZ, 0xc0, !PT ;  /* 0xfffffffe05059812 */ /* 0x000fe200078ec0ff */
[--C-:B-1----:R-:W-:Y:S01]  /*13250*/  @!P3 IMAD.WIDE R12, R9, 0x4, R6.reuse ;  /* 0x00000004090cb825 */ /* 0x102fe200078e0206 */
[----:B------:R-:W-:Y:S01]  /*13260*/  @!P0 LOP3.LUT R4, R4, 0xfffffffe, RZ, 0xc0, !PT ;  /* 0xfffffffe04048812 */ /* 0x000fe200078ec0ff */
[----:B------:R1:W-:Y:S01]  /*13270*/  @!P4 ST.E.64 [R10.64], R54 ;  /* 0x000000360a00c985 */ /* 0x0003e2000c101b16 */
[----:B------:R-:W-:Y:S01]  /*13280*/  IADD3 R2, R0, 0x90, RZ ;  /* 0x0000009000027810 */ /* 0x000fe20007ffe0ff */
[--C-:B------:R-:W-:Y:S01]  /*13290*/  @!P2 IMAD.WIDE R8, R8, 0x4, R6.reuse ;  /* 0x000000040808a825 */ /* 0x100fe200078e0206 */
[----:B------:R-:W-:Y:S01]  /*132a0*/  ISETP.GE.AND P6, PT, R3, c[0x0][0x3c8], PT ;  /* 0x0000f20003007a0c */ /* 0x000fe20003fc6270 */
[----:B------:R3:W-:Y:S01]  /*132b0*/  @!P3 ST.E.64 [R12.64], R58 ;  /* 0x0000003a0c00b985 */ /* 0x0007e2000c101b16 */
[----:B------:R-:W-:Y:S01]  /*132c0*/  ISETP.GE.AND P5, PT, R2, c[0x0][0x3c8], PT ;  /* 0x0000f20002007a0c */ /* 0x000fe20003fa6270 */
[--C-:B--2---:R-:W-:Y:S02]  /*132d0*/  @!P1 IMAD.WIDE R14, R5, 0x4, R6.reuse ;  /* 0x00000004050e9825 */ /* 0x104fe400078e0206 */
[----:B------:R2:W-:Y:S02]  /*132e0*/  @!P2 ST.E.64 [R8.64], R62 ;  /* 0x0000003e0800a985 */ /* 0x0005e4000c101b16 */
[----:B------:R-:W-:-:S02]  /*132f0*/  @!P0 IMAD.WIDE R4, R4, 0x4, R6 ;  /* 0x0000000404048825 */ /* 0x000fc400078e0206 */
[----:B------:R4:W-:Y:S04]  /*13300*/  @!P1 ST.E.64 [R14.64], R66 ;  /* 0x000000420e009985 */ /* 0x0009e8000c101b16 */
[----:B------:R5:W-:Y:S01]  /*13310*/  @!P0 ST.E.64 [R4.64], R70 ;  /* 0x0000004604008985 */ /* 0x000be2000c101b16 */
[----:B------:R-:W-:Y:S02]  /*13320*/  @!P6 LEA.HI R3, R3, R3, RZ, 0x1 ;  /* 0x000000030303e211 */ /* 0x000fe400078f08ff */
[----:B------:R-:W-:Y:S02]  /*13330*/  @!P5 LEA.HI R2, R2, R2, RZ, 0x1 ;  /* 0x000000020202d211 */ /* 0x000fe400078f08ff */
[----:B------:R-:W-:Y:S02]  /*13340*/  @!P6 LOP3.LUT R3, R3, 0xfffffffe, RZ, 0xc0, !PT ;  /* 0xfffffffe0303e812 */ /* 0x000fe400078ec0ff */
[----:B------:R-:W-:-:S02]  /*13350*/  @!P5 LOP3.LUT R2, R2, 0xfffffffe, RZ, 0xc0, !PT ;  /* 0xfffffffe0202d812 */ /* 0x000fc400078ec0ff */
[----:B-1----:R-:W-:-:S04]  /*13360*/  IADD3 R10, R0, 0x98, RZ ;  /* 0x00000098000a7810 */ /* 0x002fc80007ffe0ff */
[----:B------:R-:W-:Y:S01]  /*13370*/  ISETP.GE.AND P4, PT, R10, c[0x0][0x3c8], PT ;  /* 0x0000f2000a007a0c */ /* 0x000fe20003f86270 */
[--C-:B---3--:R-:W-:Y:S01]  /*13380*/  @!P6 IMAD.WIDE R12, R3, 0x4, R6.reuse ;  /* 0x00000004030ce825 */ /* 0x108fe200078e0206 */
[C---:B------:R-:W-:Y:S02]  /*13390*/  IADD3 R3, R0.reuse, 0xc0, RZ ;  /* 0x000000c000037810 */ /* 0x040fe40007ffe0ff */
[C---:B--2---:R-:W-:Y:S02]  /*133a0*/  IADD3 R9, R0.reuse, 0xa0, RZ ;  /* 0x000000a000097810 */ /* 0x044fe40007ffe0ff */
        /* <DEDUP_REMOVED lines=31> */
[----:B------:R-:W-:Y:S04]  /*135a0*/  @!P1 ST.E.64 [R14.64], R94 ;  /* 0x0000005e0e009985 */ /* 0x000fe8000c101b16 */
[----:B------:R4:W-:Y:S01]  /*135b0*/  @!P0 ST.E.64 [R4.64], R98 ;  /* 0x0000006204008985 */ /* 0x0009e2000c101b16 */
[----:B------:R-:W-:Y:S02]  /*135c0*/  @!P6 LEA.HI R3, R3, R3, RZ, 0x1 ;  /* 0x000000030303e211 */ /* 0x000fe400078f08ff */
[----:B------:R-:W-:Y:S02]  /*135d0*/  @!P5 LEA.HI R2, R2, R2, RZ, 0x1 ;  /* 0x000000020202d211 */ /* 0x000fe400078f08ff */
[----:B------:R-:W-:Y:S02]  /*135e0*/  @!P6 LOP3.LUT R3, R3, 0xfffffffe, RZ, 0xc0, !PT ;  /* 0xfffffffe0303e812 */ /* 0x000fe400078ec0ff */
[----:B------:R-:W-:-:S02]  /*135f0*/  @!P5 LOP3.LUT R2, R2, 0xfffffffe, RZ, 0xc0, !PT ;  /* 0xfffffffe0202d812 */ /* 0x000fc400078ec0ff */
[----:B-1----:R-:W-:-:S04]  /*13600*/  IADD3 R10, R0, 0xd0, RZ ;  /* 0x000000d0000a7810 */ /* 0x002fc80007ffe0ff */
[----:B------:R-:W-:Y:S01]  /*13610*/  ISETP.GE.AND P4, PT, R10, c[0x0][0x3c8], PT ;  /* 0x0000f2000a007a0c */ /* 0x000fe20003f86270 */
[----:B---3--:R-:W-:Y:S01]  /*13620*/  @!P6 IMAD.WIDE R12, R3, 0x4, R6 ;  /* 0x00000004030ce825 */ /* 0x008fe200078e0206 */
[----:B--2---:R-:W-:-:S03]  /*13630*/  IADD3 R9, R0, 0xd8, RZ ;  /* 0x000000d800097810 */ /* 0x004fc60007ffe0ff */
[----:B------:R-:W-:Y:S01]  /*13640*/  @!P5 IMAD.WIDE R2, R2, 0x4, R6 ;  /* 0x000000040202d825 */ /* 0x000fe200078e0206 */
[----:B------:R-:W-:Y:S01]  /*13650*/  IADD3 R8, R0, 0xe0, RZ ;  /* 0x000000e000087810 */ /* 0x000fe20007ffe0ff */
[----:B------:R-:W-:Y:S01]  /*13660*/  @!P6 ST.E.64 [R12.64], R102 ;  /* 0x000000660c00e985 */ /* 0x000fe2000c101b16 */
[----:B------:R-:W-:Y:S02]  /*13670*/  ISETP.GE.AND P3, PT, R9, c[0x0][0x3c8], PT ;  /* 0x0000f20009007a0c */ /* 0x000fe40003f66270 */
[----:B------:R-:W-:Y:S01]  /*13680*/  ISETP.GE.AND P2, PT, R8, c[0x0][0x3c8], PT ;  /* 0x0000f20008007a0c */ /* 0x000fe20003f46270 */
[----:B------:R1:W-:Y:S01]  /*13690*/  @!P5 ST.E.64 [R2.64], R106 ;  /* 0x0000006a0200d985 */ /* 0x0003e2000c101b16 */
[C---:B----4-:R-:W-:Y:S02]  /*136a0*/  IADD3 R5, R0.reuse, 0xe8, RZ ;  /* 0x000000e800057810 */ /* 0x050fe40007ffe0ff */
[----:B------:R-:W-:Y:S02]  /*136b0*/  IADD3 R4, R0, 0xf0, RZ ;  /* 0x000000f000047810 */ /* 0x000fe40007ffe0ff */
[----:B------:R-:W-:-:S02]  /*136c0*/  ISETP.GE.AND P1, PT, R5, c[0x0][0x3c8], PT ;  /* 0x0000f20005007a0c */ /* 0x000fc40003f26270 */
[----:B------:R-:W-:Y:S02]  /*136d0*/  ISETP.GE.AND P0, PT, R4, c[0x0][0x3c8], PT ;  /* 0x0000f20004007a0c */ /* 0x000fe40003f06270 */
[----:B------:R-:W-:Y:S02]  /*136e0*/  @!P4 LEA.HI R10, R10, R10, RZ, 0x1 ;  /* 0x0000000a0a0ac211 */ /* 0x000fe400078f08ff */
[----:B------:R-:W-:Y:S02]  /*136f0*/  @!P3 LEA.HI R9, R9, R9, RZ, 0x1 ;  /* 0x000000090909b211 */ /* 0x000fe400078f08ff */
[----:B------:R-:W-:Y:S02]  /*13700*/  @!P2 LEA.HI R8, R8, R8, RZ, 0x1 ;  /* 0x000000080808a211 */ /* 0x000fe400078f08ff */
[----:B------:R-:W-:Y:S02]  /*13710*/  @!P4 LOP3.LUT R10, R10, 0xfffffffe, RZ, 0xc0, !PT ;  /* 0xfffffffe0a0ac812 */ /* 0x000fe400078ec0ff */
[----:B------:R-:W-:-:S02]  /*13720*/  @!P3 LOP3.LUT R9, R9, 0xfffffffe, RZ, 0xc0, !PT ;  /* 0xfffffffe0909b812 */ /* 0x000fc400078ec0ff */
[----:B------:R-:W-:Y:S01]  /*13730*/  @!P1 LEA.HI R5, R5, R5, RZ, 0x1 ;  /* 0x0000000505059211 */ /* 0x000fe200078f08ff */
[--C-:B------:R-:W-:Y:S01]  /*13740*/  @!P4 IMAD.WIDE R10, R10, 0x4, R6.reuse ;  /* 0x000000040a0ac825 */ /* 0x100fe200078e0206 */
[----:B------:R-:W-:Y:S02]  /*13750*/  @!P0 LEA.HI R4, R4, R4, RZ, 0x1 ;  /* 0x0000000404048211 */ /* 0x000fe400078f08ff */
[----:B------:R-:W-:Y:S02]  /*13760*/  @!P2 LOP3.LUT R8, R8, 0xfffffffe, RZ, 0xc0, !PT ;  /* 0xfffffffe0808a812 */ /* 0x000fe400078ec0ff */
[----:B------:R-:W-:Y:S01]  /*13770*/  @!P1 LOP3.LUT R5, R5, 0xfffffffe, RZ, 0xc0, !PT ;  /* 0xfffffffe05059812 */ /* 0x000fe200078ec0ff */
[----:B------:R2:W-:Y:S01]  /*13780*/  @!P4 ST.E.64 [R10.64], R110 ;  /* 0x0000006e0a00c985 */ /* 0x0005e2000c101b16 */
[----:B------:R-:W-:Y:S01]  /*13790*/  @!P0 LOP3.LUT R4, R4, 0xfffffffe, RZ, 0xc0, !PT ;  /* 0xfffffffe04048812 */ /* 0x000fe200078ec0ff */
[----:B-1----:R-:W-:Y:S01]  /*137a0*/  @!P3 IMAD.WIDE R2, R9, 0x4, R6 ;  /* 0x000000040902b825 */ /* 0x002fe200078e0206 */
[----:B------:R-:W-:-:S03]  /*137b0*/  IADD3 R0, R0, 0xf8, RZ ;  /* 0x000000f800007810 */ /* 0x000fc60007ffe0ff */
        /* <DEDUP_REMOVED lines=14> */
.L_x_442:
[----:B------:R-:W3:Y:S02]  /*138a0*/  S2R R3, SR_TID.X ;  /* 0x0000000000037919 */ /* 0x000ee40000002100 */
[----:B---3--:R-:W-:-:S13]  /*138b0*/  ISETP.GT.AND P0, PT, R3, 0x7f, PT ;  /* 0x0000007f0300780c */ /* 0x008fda0003f04270 */
[----:B------:R-:W-:Y:S05]  /*138c0*/  @P0 EXIT ;  /* 0x000000000000094d */ /* 0x000fea0003800000 */
[----:B------:R-:W3:Y:S01]  /*138d0*/  S2R R7, SR_CTAID.X ;  /* 0x0000000000077919 */ /* 0x000ee20000002500 */
[----:B------:R-:W-:-:S05]  /*138e0*/  MOV R0, c[0x0][0x4e8] ;  /* 0x00013a0000007a02 */ /* 0x000fca0000000f00 */
[----:B-1----:R-:W-:Y:S01]  /*138f0*/  IMAD R2, R0, c[0x0][0x388], RZ ;  /* 0x0000e20000027a24 */ /* 0x002fe200078e02ff */
[----:B---3--:R-:W-:-:S04]  /*13900*/  LEA R7, R7, R3, 0x7 ;  /* 0x0000000307077211 */ /* 0x008fc800078e38ff */
[----:B------:R-:W-:-:S13]  /*13910*/  ISETP.GE.AND P0, PT, R7, R2, PT ;  /* 0x000000020700720c */ /* 0x000fda0003f06270 */
[----:B------:R-:W-:Y:S05]  /*13920*/  @P0 EXIT ;  /* 0x000000000000094d */ /* 0x000fea0003800000 */
[----:B------:R-:W1:Y:S01]  /*13930*/  S2R R4, SR_CTAID.Z ;  /* 0x0000000000047919 */ /* 0x000e620000002700 */
[----:B------:R-:W-:Y:S01]  /*13940*/  USHF.R.S32.HI UR6, URZ, 0x1f, UR11 ;  /* 0x0000001f3f067899 */ /* 0x000fe2000801140b */
[----:B------:R-:W-:Y:S01]  /*13950*/  ISETP.NE.AND P0, PT, R0, 0x1, PT ;  /* 0x000000010000780c */ /* 0x000fe20003f05270 */
[----:B------:R-:W-:Y:S01]  /*13960*/  ULDC.64 UR4, c[0x0][0x4d0] ;  /* 0x0001340000047ab9 */ /* 0x000fe20000000a00 */
[----:B------:R-:W3:Y:S01]  /*13970*/  S2R R3, SR_CTAID.Y ;  /* 0x0000000000037919 */ /* 0x000ee20000002600 */
        /* <DEDUP_REMOVED lines=14> */
[----:B---3--:R-:W-:Y:S02]  /*13a60*/  IMAD R2, R2, c[0x0][0x550], R3 ;  /* 0x0001540002027a24 */ /* 0x008fe400078e0203 */
[----:B------:R-:W-:Y:S01]  /*13a70*/  IMAD R0, R4, c[0x0][0x4dc], R0 ;  /* 0x0001370004007a24 */ /* 0x000fe200078e0200 */
[----:B------:R-:W-:Y:S02]  /*13a80*/  IADD3 R4, -R6, RZ, RZ ;  /* 0x000000ff06047210 */ /* 0x000fe40007ffe1ff */
[----:B------:R-:W-:Y:S01]  /*13a90*/  SHF.R.S32.HI R3, RZ, 0x1f, R2 ;  /* 0x0000001fff037819 */ /* 0x000fe20000011402 */
[----:B------:R-:W-:Y:S01]  /*13aa0*/  IMAD.IADD R9, R0, 0x1, R9 ;  /* 0x0000000100097824 */ /* 0x000fe200078e0209 */
[----:B------:R-:W-:Y:S01]  /*13ab0*/  SHF.R.S32.HI R0, RZ, 0x1f, R6 ;  /* 0x0000001fff007819 */ /* 0x000fe20000011406 */
[----:B------:R-:W-:-:S02]  /*13ac0*/  IMAD R4, R4, c[0x0][0x4e8], R7 ;  /* 0x00013a0004047a24 */ /* 0x000fc400078e0207 */
[----:B------:R-:W-:Y:S02]  /*13ad0*/  IMAD R3, R3, c[0x0][0x4e0], RZ ;  /* 0x0001380003037a24 */ /* 0x000fe400078e02ff */
[----:B------:R-:W-:-:S04]  /*13ae0*/  IMAD.WIDE.U32 R8, R2, c[0x0][0x4e0], R8 ;  /* 0x0001380002087a25 */ /* 0x000fc800078e0008 */
[----:B------:R-:W-:Y:S01]  /*13af0*/  IMAD R3, R2, c[0x0][0x4e4], R3 ;  /* 0x0001390002037a24 */ /* 0x000fe200078e0203 */
[----:B------:R-:W-:Y:S02]  /*13b00*/  SHF.R.S32.HI R2, RZ, 0x1f, R4 ;  /* 0x0000001fff027819 */ /* 0x000fe40000011404 */
[----:B------:R-:W-:-:S03]  /*13b10*/  IADD3 R6, P0, R6, R8, RZ ;  /* 0x0000000806067210 */ /* 0x000fc60007f1e0ff */
[----:B------:R-:W-:Y:S01]  /*13b20*/  IMAD R2, R2, c[0x0][0x4c8], RZ ;  /* 0x0001320002027a24 */ /* 0x000fe200078e02ff */
[----:B------:R-:W-:Y:S02]  /*13b30*/  IADD3.X R7, R0, R9, R3, P0, !PT ;  /* 0x0000000900077210 */ /* 0x000fe400007fe403 */
[----:B------:R-:W-:Y:S01]  /*13b40*/  MOV R0, 0xff800000 ;  /* 0xff80000000007802 */ /* 0x000fe20000000f00 */
[C---:B------:R-:W-:Y:S02]  /*13b50*/  IMAD R2, R4.reuse, c[0x0][0x4cc], R2 ;  /* 0x0001330004027a24 */ /* 0x040fe400078e0202 */
[----:B------:R-:W-:-:S05]  /*13b60*/  IMAD.WIDE.U32 R6, R4, c[0x0][0x4c8], R6 ;  /* 0x0001320004067a25 */ /* 0x000fca00078e0006 */
[----:B------:R-:W-:Y:S02]  /*13b70*/  IADD3 R2, R7, R2, RZ ;  /* 0x0000000207027210 */ /* 0x000fe40007ffe0ff */
[----:B------:R-:W-:-:S04]  /*13b80*/  LEA R4, P0, R6, c[0x0][0x4a8], 0x2 ;  /* 0x00012a0006047a11 */ /* 0x000fc800078010ff */
[----:B------:R-:W-:-:S05]  /*13b90*/  LEA.HI.X R5, R6, c[0x0][0x4ac], R2, 0x2, P0 ;  /* 0x00012b0006057a11 */ /* 0x000fca00000f1402 */
[----:B------:R-:W-:Y:S01]  /*13ba0*/  STG.E [R4.64], R0 ;  /* 0x0000000004007986 */ /* 0x000fe2000c101916 */
[----:B------:R-:W-:Y:S05]  /*13bb0*/  EXIT ;  /* 0x000000000000794d */ /* 0x000fea0003800000 */
.L_x_389:
[----:B------:R-:W-:Y:S01]  /*13bc0*/  IMAD.MOV.U32 R15, RZ, RZ, R11 ;  /* 0x000000ffff0f7224 */ /* 0x000fe200078e000b */
[----:B------:R-:W-:Y:S01]  /*13bd0*/  MOV R14, 0x1 ;  /* 0x00000001000e7802 */ /* 0x000fe20000000f00 */
[----:B---3--:R-:W-:Y:S01]  /*13be0*/  IMAD.MOV.U32 R13, RZ, RZ, 0x181f ;  /* 0x0000181fff0d7424 */ /* 0x008fe200078e00ff */
[----:B------:R-:W-:Y:S02]  /*13bf0*/  MOV R12, 0x13c10 ;  /* 0x00013c10000c7802 */ /* 0x000fe40000000f00 */
[----:B------:R-:W-:Y:S05]  /*13c00*/  CALL.REL.NOINC `($__internal_8_$__cuda_sm70_shflsync_idx_p) ;  /* 0x0000029000007944 */ /* 0x000fea0003c00000 */
[----:B------:R-:W-:Y:S01]  /*13c10*/  IMAD.MOV.U32 R11, RZ, RZ, R13 ;  /* 0x000000ffff0b7224 */ /* 0x000fe200078e000d */
[----:B------:R-:W-:Y:S01]  /*13c20*/  MOV R14, 0x1 ;  /* 0x00000001000e7802 */ /* 0x000fe20000000f00 */
[----:B------:R-:W-:Y:S01]  /*13c30*/  IMAD.MOV.U32 R15, RZ, RZ, R8 ;  /* 0x000000ffff0f7224 */ /* 0x000fe200078e0008 */
[----:B------:R-:W-:Y:S02]  /*13c40*/  MOV R13, 0x181f ;  /* 0x0000181f000d7802 */ /* 0x000fe40000000f00 */
[----:B------:R-:W-:Y:S02]  /*13c50*/  MOV R12, 0x13c70 ;  /* 0x00013c70000c7802 */ /* 0x000fe40000000f00 */
[----:B-1---5:R-:W-:Y:S05]  /*13c60*/  CALL.REL.NOINC `($__internal_8_$__cuda_sm70_shflsync_idx_p) ;  /* 0x0000023000007944 */ /* 0x022fea0003c00000 */
[----:B------:R-:W-:Y:S01]  /*13c70*/  MOV R8, R13 ;  /* 0x0000000d00087202 */ /* 0x000fe20000000f00 */
[----:B-1---5:R-:W-:Y:S05]  /*13c80*/  BRA `(.L_x_445) ;  /* 0xfffee93000007947 */ /* 0x022fea000383ffff */
.L_x_408:
[----:B--2---:R-:W-:Y:S01]  /*13c90*/  MOV R13, 0x181f ;  /* 0x0000181f000d7802 */ /* 0x004fe20000000f00 */
[----:B------:R-:W-:Y:S01]  /*13ca0*/  IMAD.MOV.U32 R14, RZ, RZ, 0x1 ;  /* 0x00000001ff0e7424 */ /* 0x000fe200078e00ff */
[----:B------:R-:W-:Y:S02]  /*13cb0*/  MOV R12, 0x13cd0 ;  /* 0x00013cd0000c7802 */ /* 0x000fe40000000f00 */
[----:B-1----:R-:W-:Y:S05]  /*13cc0*/  CALL.REL.NOINC `($__internal_8_$__cuda_sm70_shflsync_idx_p) ;  /* 0x000001d000007944 */ /* 0x002fea0003c00000 */
[----:B------:R-:W-:Y:S01]  /*13cd0*/  MOV R14, 0x1 ;  /* 0x00000001000e7802 */ /* 0x000fe20000000f00 */
[----:B------:R-:W-:Y:S01]  /*13ce0*/  IMAD.MOV.U32 R7, RZ, RZ, R13 ;  /* 0x000000ffff077224 */ /* 0x000fe200078e000d */
[----:B------:R-:W-:Y:S01]  /*13cf0*/  MOV R13, 0x181f ;  /* 0x0000181f000d7802 */ /* 0x000fe20000000f00 */
[----:B-----5:R-:W-:Y:S01]  /*13d00*/  IMAD.MOV.U32 R15, RZ, RZ, R0 ;  /* 0x000000ffff0f7224 */ /* 0x020fe200078e0000 */
[----:B------:R-:W-:Y:S02]  /*13d10*/  MOV R12, 0x13d30 ;  /* 0x00013d30000c7802 */ /* 0x000fe40000000f00 */
[----:B-1----:R-:W-:Y:S05]  /*13d20*/  CALL.REL.NOINC `($__internal_8_$__cuda_sm70_shflsync_idx_p) ;  /* 0x0000017000007944 */ /* 0x002fea0003c00000 */
[----:B-1---5:R-:W-:-:S05]  /*13d30*/  BRA `(.L_x_446) ;  /* 0xffff24b000007947 */ /* 0x022fca000383ffff */
.L_x_425:
[----:B--2---:R-:W-:Y:S01]  /*13d40*/  MOV R13, 0x181f ;  /* 0x0000181f000d7802 */ /* 0x004fe20000000f00 */
[----:B------:R-:W-:Y:S01]  /*13d50*/  IMAD.MOV.U32 R14, RZ, RZ, 0x1 ;  /* 0x00000001ff0e7424 */ /* 0x000fe200078e00ff */
[----:B------:R-:W-:Y:S02]  /*13d60*/  MOV R12, 0x13d80 ;  /* 0x00013d80000c7802 */ /* 0x000fe40000000f00 */
[----:B-1----:R-:W-:Y:S05]  /*13d70*/  CALL.REL.NOINC `($__internal_8_$__cuda_sm70_shflsync_idx_p) ;  /* 0x0000012000007944 */ /* 0x002fea0003c00000 */
[----:B------:R-:W-:Y:S01]  /*13d80*/  MOV R14, 0x1 ;  /* 0x00000001000e7802 */ /* 0x000fe20000000f00 */
[----:B------:R-:W-:Y:S01]  /*13d90*/  IMAD.MOV.U32 R21, RZ, RZ, R13 ;  /* 0x000000ffff157224 */ /* 0x000fe200078e000d */
[----:B------:R-:W-:Y:S01]  /*13da0*/  MOV R13, 0x181f ;  /* 0x0000181f000d7802 */ /* 0x000fe20000000f00 */
[----:B------:R-:W-:Y:S01]  /*13db0*/  IMAD.MOV.U32 R15, RZ, RZ, R20 ;  /* 0x000000ffff0f7224 */ /* 0x000fe200078e0014 */
[----:B------:R-:W-:Y:S02]  /*13dc0*/  MOV R12, 0x13de0 ;  /* 0x00013de0000c7802 */ /* 0x000fe40000000f00 */
[----:B-1---5:R-:W-:Y:S05]  /*13dd0*/  CALL.REL.NOINC `($__internal_8_$__cuda_sm70_shflsync_idx_p) ;  /* 0x000000c000007944 */ /* 0x022fea0003c00000 */
[----:B-1---5:R-:W-:-:S05]  /*13de0*/  BRA `(.L_x_447) ;  /* 0xffff65c000007947 */ /* 0x022fca000383ffff */
.L_x_431:
[----:B-1----:R-:W-:Y:S01]  /*13df0*/  MOV R13, 0x181f ;  /* 0x0000181f000d7802 */ /* 0x002fe20000000f00 */
[----:B------:R-:W-:Y:S01]  /*13e00*/  IMAD.MOV.U32 R14, RZ, RZ, 0x1 ;  /* 0x00000001ff0e7424 */ /* 0x000fe200078e00ff */
[----:B------:R-:W-:Y:S02]  /*13e10*/  MOV R12, 0x13e30 ;  /* 0x00013e30000c7802 */ /* 0x000fe40000000f00 */
[----:B------:R-:W-:Y:S05]  /*13e20*/  CALL.REL.NOINC `($__internal_8_$__cuda_sm70_shflsync_idx_p) ;  /* 0x0000007000007944 */ /* 0x000fea0003c00000 */
[----:B------:R-:W-:Y:S01]  /*13e30*/  MOV R14, 0x1 ;  /* 0x00000001000e7802 */ /* 0x000fe20000000f00 */
[----:B------:R-:W-:Y:S01]  /*13e40*/  IMAD.MOV.U32 R5, RZ, RZ, R13 ;  /* 0x000000ffff057224 */ /* 0x000fe200078e000d */
[----:B------:R-:W-:Y:S01]  /*13e50*/  MOV R13, 0x181f ;  /* 0x0000181f000d7802 */ /* 0x000fe20000000f00 */
[----:B------:R-:W-:Y:S01]  /*13e60*/  IMAD.MOV.U32 R15, RZ, RZ, R4 ;  /* 0x000000ffff0f7224 */ /* 0x000fe200078e0004 */
[----:B------:R-:W-:Y:S02]  /*13e70*/  MOV R12, 0x13e90 ;  /* 0x00013e90000c7802 */ /* 0x000fe40000000f00 */
[----:B-1---5:R-:W-:Y:S05]  /*13e80*/  CALL.REL.NOINC `($__internal_8_$__cuda_sm70_shflsync_idx_p) ;  /* 0x0000001000007944 */ /* 0x022fea0003c00000 */
[----:B-1---5:R-:W-:-:S05]  /*13e90*/  BRA `(.L_x_448) ;  /* 0xffff96f000007947 */ /* 0x022fca000383ffff */
        .weak           $__internal_8_$__cuda_sm70_shflsync_idx_p
        .type           $__internal_8_$__cuda_sm70_shflsync_idx_p,@function
        .size           $__internal_8_$__cuda_sm70_shflsync_idx_p,(.L_x_6496 - $__internal_8_$__cuda_sm70_shflsync_idx_p)
$__internal_8_$__cuda_sm70_shflsync_idx_p:
[----:B------:R1:W-:Y:S02]  /*13ea0*/  STL [R1+0x58], R0 ;  /* 0x0000580001007387 */ /* 0x0003e40000100800 */
[----:B-1----:R-:W-:-:S04]  /*13eb0*/  MOV R0, 0xffffffff ;  /* 0xffffffff00007802 */ /* 0x002fc80000000f00 */
[----:B------:R-:W-:Y:S04]  /*13ec0*/  WARPSYNC R0 ;  /* 0x0000000000007348 */ /* 0x000fe80003800000 */
[----:B------:R1:W2:Y:S04]  /*13ed0*/  SHFL.IDX PT, R13, R15, R14, R13 ;  /* 0x0000000e0f0d7389 */ /* 0x0002a800000e000d */
[----:B-1----:R1:W5:Y:S01]  /*13ee0*/  LDL.LU R0, [R1+0x58] ;  /* 0x0000580001007983 */ /* 0x0023620000300800 */
[----:B------:R-:W-:Y:S02]  /*13ef0*/  MOV R14, R12 ;  /* 0x0000000c000e7202 */ /* 0x000fe40000000f00 */
[----:B------:R-:W-:-:S04]  /*13f00*/  MOV R15, 0x0 ;  /* 0x00000000000f7802 */ /* 0x000fc80000000f00 */
[----:B--2---:R-:W-:Y:S05]  /*13f10*/  RET.REL.NODEC R14 `(_ZN7cutlass13device_kernelIN5flash19enable_sm80_to_sm89INS1_16FlashAttnFwdSm80INS1_25CollectiveMainloopFwdSm80ILi8ELi1ELb1EN4cute5tupleIJNS5_1CILi128EEENS7_ILi48EEENS7_ILi256EEEEEELi256ENS_10bfloat16_tEfNS_4arch4Sm80ELb0ELb1ELb1ELb0ELb1ELb0ELb1ELb1EEENS1_21CollectiveEpilogueFwdINS6_IJS8_SA_S9_EEENS6_IJNS7_ILi1EEESI_SI_EEESC_SE_Li256ELb0ELb1ELb1ELb0EEENS1_19SingleTileSchedulerILb0ELb1ELb1ELi128EEEEEEEEEvNT_6ParamsE) ;  /* 0xfffec0e00e007950 */ /* 0x004fea0003c3ffff */
.L_x_449:
        /* <DEDUP_REMOVED lines=14> */
.L_x_6496:


//--------------------- .text._ZN7cutlass13device_kernelIN5flash19enable_sm80_to_sm89INS1_16FlashAttnFwdSm80INS1_25CollectiveMainloopFwdSm80ILi8ELi1ELb1EN4cute5tupleIJNS5_1CILi128EEENS7_ILi48EEENS7_ILi256EEEEEELi256ENS_10bfloat16_tEfNS_4arch4Sm80ELb0ELb1ELb1ELb1ELb1ELb0ELb1ELb1EEENS1_21CollectiveEpilogueFwdINS6_IJS8_SA_S9_EEENS6_IJNS7_ILi1EEESI_SI_EEESC_SE_Li256ELb1ELb1ELb1ELb0EEENS1_36VarlenDynamicPersistentTileSchedulerILi128ELi48ELi256ELi256ELb1ELb1ELb0ELb1ELb0ELb1EEEEEEEEEvNT_6ParamsE --------------------------
	.section	.text._ZN7cutlass13device_kernelIN5flash19enable_sm80_to_sm89INS1_16FlashAttnFwdSm80INS1_25CollectiveMainloopFwdSm80ILi8ELi1ELb1EN4cute5tupleIJNS5_1CILi128EEENS7_ILi48EEENS7_ILi256EEEEEELi256ENS_10bfloat16_tEfNS_4arch4Sm80ELb0ELb1ELb1ELb1ELb1ELb0ELb1ELb1EEENS1_21CollectiveEpilogueFwdINS6_IJS8_SA_S9_EEENS6_IJNS7_ILi1EEESI_SI_EEESC_SE_Li256ELb1ELb1ELb1ELb0EEENS1_36VarlenDynamicPersistentTileSchedulerILi128ELi48ELi256ELi256ELb1ELb1ELb0ELb1ELb0ELb1EEEEEEEEEvNT_6ParamsE,"ax",@progbits
	.sectioninfo	@"SHI_REGISTERS=255"
	.align	128
.text._ZN7cutlass13device_kernelIN5flash19enable_sm80_to_sm89INS1_16FlashAttnFwdSm80INS1_25CollectiveMainloopFwdSm80ILi8ELi1ELb1EN4cute5tupleIJNS5_1CILi128EEENS7_ILi48EEENS7_ILi256EEEEEELi256ENS_10bfloat16_tEfNS_4arch4Sm80ELb0ELb1ELb1ELb1ELb1ELb0ELb1ELb1EEENS1_21CollectiveEpilogueFwdINS6_IJS8_SA_S9_EEENS6_IJNS7_ILi1EEESI_SI_EEESC_SE_Li256ELb1ELb1ELb1ELb0EEENS1_36VarlenDynamicPersistentTileSchedulerILi128ELi48ELi256ELi256ELb1ELb1ELb0ELb1ELb0ELb1EEEEEEEEEvNT_6ParamsE:
        .type           _ZN7cutlass13device_kernelIN5flash19enable_sm80_to_sm89INS1_16FlashAttnFwdSm80INS1_25CollectiveMainloopFwdSm80ILi8ELi1ELb1EN4cute5tupleIJNS5_1CILi128EEENS7_ILi48EEENS7_ILi256EEEEEELi256ENS_10bfloat16_tEfNS_4arch4Sm80ELb0ELb1ELb1ELb1ELb1ELb0ELb1ELb1EEENS1_21CollectiveEpilogueFwdINS6_IJS8_SA_S9_EEENS6_IJNS7_ILi1EEESI_SI_EEESC_SE_Li256ELb1ELb1ELb1ELb0EEENS1_36VarlenDynamicPersistentTileSchedulerILi128ELi48ELi256ELi256ELb1ELb1ELb0ELb1ELb0ELb1EEEEEEEEEvNT_6ParamsE,@function
        .size           _ZN7cutlass13device_kernelIN5flash19enable_sm80_to_sm89INS1_16FlashAttnFwdSm80INS1_25CollectiveMainloopFwdSm80ILi8ELi1ELb1EN4cute5tupleIJNS5_1CILi128EEENS7_ILi48EEENS7_ILi256EEEEEELi256ENS_10bfloat16_tEfNS_4arch4Sm80ELb0ELb1ELb1ELb1ELb1ELb0ELb1ELb1EEENS1_21CollectiveEpilogueFwdINS6_IJS8_SA_S9_EEENS6_IJNS7_ILi1EEESI_SI_EEESC_SE_Li256ELb1ELb1ELb1ELb0EEENS1_36VarlenDynamicPersistentTileSchedulerILi128ELi48ELi256ELi256ELb1ELb1ELb0ELb1ELb0ELb1EEEEEEEEEvNT_6ParamsE,(.L_x_6498 - _ZN7cutlass13device_kernelIN5flash19enable_sm80_to_sm89INS1_16FlashAttnFwdSm80INS1_25CollectiveMainloopFwdSm80ILi8ELi1ELb1EN4cute5tupleIJNS5_1CILi128EEENS7_ILi48EEENS7_ILi256EEEEEELi256ENS_10bfloat16_tEfNS_4arch4Sm80ELb0ELb1ELb1ELb1ELb1ELb0ELb1ELb1EEENS1_21CollectiveEpilogueFwdINS6_IJS8_SA_S9_EEENS6_IJNS7_ILi1EEESI_SI_EEESC_SE_Li256ELb1ELb1ELb1ELb0EEENS1_36VarlenDynamicPersistentTileSchedulerILi128ELi48ELi256ELi256ELb1ELb1ELb0ELb1ELb0ELb1EEEEEEEEEvNT_6ParamsE)
        .other          _ZN7cutlass13device_kernelIN5flash19enable_sm80_to_sm89INS1_16FlashAttnFwdSm80INS1_25CollectiveMainloopFwdSm80ILi8ELi1ELb1EN4cute5tupleIJNS5_1CILi128EEENS7_ILi48EEENS7_ILi256EEEEEELi256ENS_10bfloat16_tEfNS_4arch4Sm80ELb0ELb1ELb1ELb1ELb1ELb0ELb1ELb1EEENS1_21CollectiveEpilogueFwdINS6_IJS8_SA_S9_EEENS6_IJNS7_ILi1EEESI_SI_EEESC_SE_Li256ELb1ELb1ELb1ELb0EEENS1_36VarlenDynamicPersistentTileSchedulerILi128ELi48ELi256ELi256ELb1ELb1ELb0ELb1ELb0ELb1EEEEEEEEEvNT_6ParamsE,@"STO_CUDA_ENTRY STV_DEFAULT"
_ZN7cutlass13device_kernelIN5flash19enable_sm80_to_sm89INS1_16FlashAttnFwdSm80INS1_25CollectiveMainloopFwdSm80ILi8ELi1ELb1EN4cute5tupleIJNS5_1CILi128EEENS7_ILi48EEENS7_ILi256EEEEEELi256ENS_10bfloat16_tEfNS_4arch4Sm80ELb0ELb1ELb1ELb1ELb1ELb0ELb1ELb1EEENS1_21CollectiveEpilogueFwdINS6_IJS8_SA_S9_EEENS6_IJNS7_ILi1EEESI_SI_EEESC_SE_Li256ELb1ELb1ELb1ELb0EEENS1_36VarlenDynamicPersistentTileSchedulerILi128ELi48ELi256ELi256ELb1ELb1ELb0ELb1ELb0ELb1EEEEEEEEEvNT_6ParamsE:
        /* <DEDUP_REMOVED lines=15> */
[----:B------:R-:W-:-:S03]  /*00f0*/  CS2R R8, SRZ ;  /* 0x0000000000087805 */ /* 0x000fc6000001ff00 */
[----:B------:R-:W-:-:S04]  /*0100*/  ISETP.NE.AND P6, PT, R13, 0x1f, PT ;  /* 0x0000001f0d00780c */ /* 0x000fc80003fc5270 */
[----:B------:R-:W-:-:S13]  /*0110*/  ISETP.GE.OR P0, PT, R13, c[0x0][0x53c], !P6 ;  /* 0x00014f000d007a0c */ /* 0x000fda0007706670 */
[----:B-1----:R-:W-:Y:S02]  /*0120*/  @!P0 IMAD.MOV.U32 R4, RZ, RZ, 0x4 ;  /* 0x00000004ff048424 */ /* 0x002fe400078e00ff */
[----:B------:R-:W-:Y:S02]  /*0130*/  @!P0 IMAD.MOV.U32 R2, RZ, RZ, 0x4 ;  /* 0x00000004ff028424 */ /* 0x000fe400078e00ff */
[----:B------:R-:W-:-:S04]  /*0140*/  @!P0 IMAD.WIDE.U32 R4, R13, R4, c[0x0][0x580] ;  /* 0x000160000d048625 */ /* 0x000fc800078e0004 */
[C---:B------:R-:W-:Y:S01]  /*0150*/  @!P0 IMAD.WIDE.U32 R2, R13.reuse, R2, c[0x0][0x578] ;  /* 0x00015e000d028625 */ /* 0x040fe200078e0002 */
[----:B------:R-:W2:Y:S04]  /*0160*/  @!P0 LDG.E R9, [R4.64] ;  /* 0x0000000604098981 */ /* 0x000ea8000c1e1900 */
[----:B------:R-:W2:Y:S01]  /*0170*/  @!P0 LDG.E R8, [R2.64] ;  /* 0x0000000602088981 */ /* 0x000ea2000c1e1900 */
[C---:B------:R-:W-:Y:S01]  /*0180*/  ISETP.NE.AND P5, PT, R13.reuse, RZ, PT ;  /* 0x000000ff0d00720c */ /* 0x040fe20003fa5270 */
[----:B------:R-:W1:Y:S01]  /*0190*/  S2UR UR4, SR_CTAID.X ;  /* 0x00000000000479c3 */ /* 0x000e620000002500 */
[C---:B------:R-:W-:Y:S01]  /*01a0*/  ISETP.GE.U32.AND P4, PT, R13.reuse, 0x2, PT ;  /* 0x000000020d00780c */ /* 0x040fe20003f86070 */
[----:B------:R-:W-:Y:S01]  /*01b0*/  IMAD.MOV.U32 R7, RZ, RZ, RZ ;  /* 0x000000ffff077224 */ /* 0x000fe200078e00ff */
        /* <DEDUP_REMOVED lines=26> */
.L_x_455:
[----:B------:R-:W-:-:S04]  /*0360*/  IADD3 R0, R7, 0x1f, RZ ;  /* 0x0000001f07007810 */ /* 0x000fc80007ffe0ff */
[----:B------:R-:W-:-:S13]  /*0370*/  ISETP.GE.AND P0, PT, R0, c[0x0][0x53c], PT ;  /* 0x00014f0000007a0c */ /* 0x000fda0003f06270 */
[----:B------:R-:W-:Y:S05]  /*0380*/  @P0 BRA `(.L_x_452) ;  /* 0x00000c4000000947 */ /* 0x000fea0003800000 */
[----:B------:R-:W-:Y:S01]  /*0390*/  MOV R7, R0 ;  /* 0x0000000000077202 */ /* 0x000fe20000000f00 */
[----:B------:R-:W-:-:S03]  /*03a0*/  CS2R R8, SRZ ;  /* 0x0000000000087805 */ /* 0x000fc6000001ff00 */
[----:B------:R-:W-:-:S04]  /*03b0*/  IADD3 R0, R13, R7, RZ ;  /* 0x000000070d007210 */ /* 0x000fc80007ffe0ff */
[----:B------:R-:W-:-:S13]  /*03c0*/  ISETP.GE.OR P0, PT, R0, c[0x0][0x53c], !P6 ;  /* 0x00014f0000007a0c */ /* 0x000fda0007706670 */
[----:B------:R-:W-:Y:S02]  /*03d0*/  @!P0 MOV R2, 0x4 ;  /* 0x0000000400028802 */ /* 0x000fe40000000f00 */
[----:B------:R-:W-:-:S03]  /*03e0*/  @!P0 MOV R3, 0x4 ;  /* 0x0000000400038802 */ /* 0x000fc60000000f00 */
[----:B------:R-:W-:-:S04]  /*03f0*/  @!P0 IMAD.WIDE R4, R0, R2, c[0x0][0x580] ;  /* 0x0001600000048625 */ /* 0x000fc800078e0202 */
[----:B------:R-:W-:Y:S01]  /*0400*/  @!P0 IMAD.WIDE R2, R0, R3, c[0x0][0x578] ;  /* 0x00015e0000028625 */ /* 0x000fe200078e0203 */
[----:B------:R-:W2:Y:S04]  /*0410*/  @!P0 LDG.E R9, [R4.64] ;  /* 0x0000000604098981 */ /* 0x000ea8000c1e1900 */
[----:B------:R-:W2:Y:S02]  /*0420*/  @!P0 LDG.E R8, [R2.64] ;  /* 0x0000000602088981 */ /* 0x000ea4000c1e1900 */
[----:B--2---:R-:W-:Y:S01]  /*0430*/  IMAD R5, R9, R8, RZ ;  /* 0x0000000809057224 */ /* 0x004fe200078e02ff */
[----:B------:R-:W-:Y:S05]  /*0440*/  BRA.DIV ~URZ, `(.L_x_453) ;  /* 0x000198727f007947 */ /* 0x000fea000b800000 */
[----:B------:R1:W2:Y:S02]  /*0450*/  SHFL.UP PT, R0, R5, 0x1, RZ ;  /* 0x0420000005007989 */ /* 0x0002a400000e00ff */
.L_x_633:
        /* <DEDUP_REMOVED lines=16> */
.L_x_634:
[----:B--2---:R-:W-:-:S05]  /*0560*/  IMAD R0, R0, c[0x0][0x538], RZ ;  /* 0x00014e0000007a24 */ /* 0x004fca00078e02ff */
[----:B------:R-:W-:-:S04]  /*0570*/  IADD3 R6, R0, R6, RZ ;  /* 0x0000000600067210 */ /* 0x000fc80007ffe0ff */
[----:B------:R-:W-:-:S13]  /*0580*/  ISETP.GT.AND P0, PT, R6, UR4, PT ;  /* 0x0000000406007c0c */ /* 0x000fda000bf04270 */
[----:B-1----:R-:W-:Y:S05]  /*0590*/  @!P0 BRA `(.L_x_455) ;  /* 0xfffffdc000008947 */ /* 0x002fea000383ffff */
.L_x_451:
[----:B------:R-:W-:-:S05]  /*05a0*/  IADD3 R10, -R0, R6, RZ ;  /* 0x00000006000a7210 */ /* 0x000fca0007ffe1ff */
[----:B------:R-:W-:-:S05]  /*05b0*/  IMAD R0, R4, c[0x0][0x538], R10 ;  /* 0x00014e0004007a24 */ /* 0x000fca00078e020a */
[----:B------:R-:W-:Y:S01]  /*05c0*/  ISETP.GT.AND P0, PT, R0, UR4, PT ;  /* 0x0000000400007c0c */ /* 0x000fe2000bf04270 */
[----:B------:R-:W-:-:S12]  /*05d0*/  BRA.DIV ~URZ, `(.L_x_456) ;  /* 0x000199227f007947 */ /* 0x000fd8000b800000 */
[----:B------:R-:W-:-:S04]  /*05e0*/  VOTE.ANY R6, PT, !P0 ;  /* 0x0000000000067806 */ /* 0x000fc800040e0100 */
.L_x_635:
[----:B------:R-:W1:Y:S02]  /*05f0*/  POPC R0, R6 ;  /* 0x0000000600007309 */ /* 0x000e640000000000 */
[----:B-1----:R-:W-:-:S05]  /*0600*/  IADD3 R2, R0, R7, RZ ;  /* 0x0000000700027210 */ /* 0x002fca0007ffe0ff */
[----:B------:R1:W-:Y:S01]  /*0610*/  STL [R1+0xcc], R2 ;  /* 0x0000cc0201007387 */ /* 0x0003e20000100800 */
[----:B------:R-:W-:Y:S05]  /*0620*/  BRA.DIV ~URZ, `(.L_x_457) ;  /* 0x000199227f007947 */ /* 0x000fea000b800000 */
[----:B------:R2:W3:Y:S01]  /*0630*/  SHFL.IDX PT, R12, R9, R0, 0x1f ;  /* 0x00001f00090c7589 */ /* 0x0004e200000e0000 */
[----:B------:R-:W-:-:S03]  /*0640*/  MOV R5, RZ ;  /* 0x000000ff00057202 */ /* 0x000fc60000000f00 */
[----:B------:R2:W4:Y:S04]  /*0650*/  SHFL.IDX PT, R9, R8, R0, 0x1f ;  /* 0x00001f0008097589 */ /* 0x00052800000e0000 */
.L_x_636:
[----:B------:R-:W-:Y:S01]  /*0660*/  ISETP.NE.AND P0, PT, R6, RZ, PT ;  /* 0x000000ff0600720c */ /* 0x000fe20003f05270 */
[----:B------:R-:W-:-:S12]  /*0670*/  BSSY B0, `(.L_x_458) ;  /* 0x0000005000007945 */ /* 0x000fd80003800000 */
[----:B------:R-:W-:Y:S05]  /*0680*/  @!P0 BRA `(.L_x_459) ;  /* 0x0000003000008947 */ /* 0x000fea0003800000 */
[----:B--2---:R-:W-:Y:S01]  /*0690*/  IADD3 R0, R0, -0x1, RZ ;  /* 0xffffffff00007810 */ /* 0x004fe20007ffe0ff */
[----:B------:R-:W-:Y:S05]  /*06a0*/  BRA.DIV ~URZ, `(.L_x_460) ;  /* 0x000199c27f007947 */ /* 0x000fea000b800000 */
[----:B------:R2:W1:Y:S02]  /*06b0*/  SHFL.IDX PT, R5, R4, R0, 0x1f ;  /* 0x00001f0004057589 */ /* 0x00046400000e0000 */
.L_x_459:
[----:B------:R-:W-:Y:S05]  /*06c0*/  BSYNC B0 ;  /* 0x0000000000007941 */ /* 0x000fea0003800000 */
.L_x_458:
[----:B-12---:R-:W-:Y:S01]  /*06d0*/  IMAD R0, R5, c[0x0][0x538], R10 ;  /* 0x00014e0005007a24 */ /* 0x006fe200078e020a */
[----:B----4-:R-:W-:Y:S01]  /*06e0*/  ISETP.NE.AND P0, PT, R9, 0x1, PT ;  /* 0x000000010900780c */ /* 0x010fe20003f05270 */
[----:B------:R-:W-:Y:S03]  /*06f0*/  BSSY B0, `(.L_x_461) ;  /* 0x0000089000007945 */ /* 0x000fe60003800000 */
[----:B------:R1:W-:Y:S01]  /*0700*/  STL [R1+0xc0], R0 ;  /* 0x0000c00001007387 */ /* 0x0003e20000100800 */
[----:B------:R-:W-:-:S08]  /*0710*/  IADD3 R11, -R0, UR4, RZ ;  /* 0x00000004000b7c10 */ /* 0x000fd0000fffe1ff */
[----:B------:R-:W-:Y:S05]  /*0720*/  @!P0 BRA `(.L_x_462) ;  /* 0x000003f000008947 */ /* 0x000fea0003800000 */
[-C--:B-1-3--:R-:W-:Y:S02]  /*0730*/  IABS R0, R12.reuse ;  /* 0x0000000c00007213 */ /* 0x08afe40000000000 */
[----:B------:R-:W-:-:S03]  /*0740*/  IABS R6, R12 ;  /* 0x0000000c00067213 */ /* 0x000fc60000000000 */
[----:B------:R-:W-:Y:S01]  /*0750*/  IMAD.MOV.U32 R5, RZ, RZ, R0 ;  /* 0x000000ffff057224 */ /* 0x000fe200078e0000 */
[----:B------:R-:W-:-:S03]  /*0760*/  IABS R0, R9 ;  /* 0x0000000900007213 */ /* 0x000fc60000000000 */
[----:B------:R-:W1:Y:S02]  /*0770*/  I2F.RP R2, R5 ;  /* 0x0000000500027306 */ /* 0x000e640000209400 */
[----:B------:R-:W-:Y:S01]  /*0780*/  IMAD.MOV.U32 R8, RZ, RZ, R0 ;  /* 0x000000ffff087224 */ /* 0x000fe200078e0000 */
[----:B------:R-:W-:-:S05]  /*0790*/  IABS R0, R11 ;  /* 0x0000000b00007213 */ /* 0x000fca0000000000 */
[----:B------:R-:W-:Y:S08]  /*07a0*/  I2F.RP R7, R8 ;  /* 0x0000000800077306 */ /* 0x000ff00000209400 */
[----:B-1----:R-:W1:Y:S02]  /*07b0*/  MUFU.RCP R2, R2 ;  /* 0x0000000200027308 */ /* 0x002e640000001000 */
[----:B-1----:R-:W-:-:S06]  /*07c0*/  IADD3 R2, R2, 0xffffffe, RZ ;  /* 0x0ffffffe02027810 */ /* 0x002fcc0007ffe0ff */
[----:B------:R-:W1:Y:S02]  /*07d0*/  F2I.FTZ.U32.TRUNC.NTZ R3, R2 ;  /* 0x0000000200037305 */ /* 0x000e64000021f000 */
[----:B-1----:R-:W-:-:S04]  /*07e0*/  IMAD.MOV R2, RZ, RZ, -R3 ;  /* 0x000000ffff027224 */ /* 0x002fc800078e0a03 */
[----:B------:R-:W-:Y:S02]  /*07f0*/  IMAD R4, R2, R5, RZ ;  /* 0x0000000502047224 */ /* 0x000fe400078e02ff */
[----:B------:R-:W-:-:S04]  /*0800*/  IMAD.MOV.U32 R2, RZ, RZ, RZ ;  /* 0x000000ffff027224 */ /* 0x000fc800078e00ff */
[----:B------:R-:W-:Y:S01]  /*0810*/  IMAD.HI.U32 R2, R3, R4, R2 ;  /* 0x0000000403027227 */ /* 0x000fe200078e0002 */
[----:B------:R-:W-:-:S03]  /*0820*/  MOV R3, R0 ;  /* 0x0000000000037202 */ /* 0x000fc60000000f00 */
[----:B------:R-:W-:Y:S02]  /*0830*/  IMAD.MOV R0, RZ, RZ, -R6 ;  /* 0x000000ffff007224 */ /* 0x000fe400078e0a06 */
        /* <DEDUP_REMOVED lines=28> */
[----:B------:R-:W-:-:S03]  /*0a00*/  IMAD.MOV R5, RZ, RZ, -R4 ;  /* 0x000000ffff057224 */ /* 0x000fc600078e0a04 */
        /* <DEDUP_REMOVED lines=10> */
[----:B------:R-:W-:-:S04]  /*0ab0*/  IMAD.MOV R2, RZ, RZ, -R0 ;  /* 0x000000ffff027224 */ /* 0x000fc800078e0a00 */
[C---:B------:R-:W-:Y:S01]  /*0ac0*/  IMAD R3, R9.reuse, R2, R4 ;  /* 0x0000000209037224 */ /* 0x040fe200078e0204 */
[----:B------:R-:W-:Y:S01]  /*0ad0*/  LEA R2, R9, R0, 0x18 ;  /* 0x0000000009027211 */ /* 0x000fe200078ec0ff */
[----:B------:R-:W-:-:S04]  /*0ae0*/  IMAD R0, R12, R5, R11 ;  /* 0x000000050c007224 */ /* 0x000fc800078e020b */
[----:B------:R-:W-:-:S05]  /*0af0*/  IMAD R2, R3, 0x10000, R2 ;  /* 0x0001000003027824 */ /* 0x000fca00078e0202 */
[----:B------:R1:W-:Y:S01]  /*0b00*/  STL [R1+0xc8], R2 ;  /* 0x0000c80201007387 */ /* 0x0003e20000100800 */
[----:B------:R-:W-:Y:S05]  /*0b10*/  BRA `(.L_x_463) ;  /* 0x0000046000007947 */ /* 0x000fea0003800000 */
.L_x_462:
[----:B------:R-:W2:Y:S01]  /*0b20*/  LDL R3, [R1+0xcc] ;  /* 0x0000cc0001037983 */ /* 0x000ea20000100800 */
[----:B------:R-:W-:-:S04]  /*0b30*/  IMAD.MOV.U32 R2, RZ, RZ, 0x4 ;  /* 0x00000004ff027424 */ /* 0x000fc800078e00ff */
[----:B--2---:R-:W-:-:S05]  /*0b40*/  IMAD.WIDE R2, R3, R2, c[0x0][0x590] ;  /* 0x0001640003027625 */ /* 0x004fca00078e0202 */
[----:B------:R-:W2:Y:S02]  /*0b50*/  LDG.E R7, [R2.64] ;  /* 0x0000000602077981 */ /* 0x000ea4000c1e1900 */
[----:B--23--:R-:W-:-:S05]  /*0b60*/  IMAD R9, R7, R12, RZ ;  /* 0x0000000c07097224 */ /* 0x00cfca00078e02ff */
[-C--:B-1----:R-:W-:Y:S02]  /*0b70*/  IABS R0, R9.reuse ;  /* 0x0000000900007213 */ /* 0x082fe40000000000 */
[----:B------:R-:W-:-:S03]  /*0b80*/  IABS R8, R9 ;  /* 0x0000000900087213 */ /* 0x000fc60000000000 */
[----:B------:R-:W-:-:S04]  /*0b90*/  IMAD.MOV.U32 R6, RZ, RZ, R0 ;  /* 0x000000ffff067224 */ /* 0x000fc800078e0000 */
[----:B------:R-:W1:Y:S08]  /*0ba0*/  I2F.RP R2, R6 ;  /* 0x0000000600027306 */ /* 0x000e700000209400 */
[----:B-1----:R-:W1:Y:S02]  /*0bb0*/  MUFU.RCP R2, R2 ;  /* 0x0000000200027308 */ /* 0x002e640000001000 */
[----:B-1----:R-:W-:-:S06]  /*0bc0*/  IADD3 R2, R2, 0xffffffe, RZ ;  /* 0x0ffffffe02027810 */ /* 0x002fcc0007ffe0ff */
[----:B------:R-:W1:Y:S02]  /*0bd0*/  F2I.FTZ.U32.TRUNC.NTZ R3, R2 ;  /* 0x0000000200037305 */ /* 0x000e64000021f000 */
[----:B-1----:R-:W-:-:S04]  /*0be0*/  IMAD.MOV R0, RZ, RZ, -R3 ;  /* 0x000000ffff007224 */ /* 0x002fc800078e0a03 */
[----:B------:R-:W-:Y:S01]  /*0bf0*/  IMAD.MOV.U32 R2, RZ, RZ, R0 ;  /* 0x000000ffff027224 */ /* 0x000fe200078e0000 */
[----:B------:R-:W-:-:S03]  /*0c00*/  IABS R0, R11 ;  /* 0x0000000b00007213 */ /* 0x000fc60000000000 */
[----:B------:R-:W-:Y:S01]  /*0c10*/  IMAD R4, R2, R6, RZ ;  /* 0x0000000602047224 */ /* 0x000fe200078e02ff */
[----:B------:R-:W-:Y:S01]  /*0c20*/  MOV R5, R0 ;  /* 0x0000000000057202 */ /* 0x000fe20000000f00 */
[----:B------:R-:W-:-:S04]  /*0c30*/  IMAD.MOV.U32 R2, RZ, RZ, RZ ;  /* 0x000000ffff027224 */ /* 0x000fc800078e00ff */
[----:B------:R-:W-:-:S04]  /*0c40*/  IMAD.HI.U32 R0, R3, R4, R2 ;  /* 0x0000000403007227 */ /* 0x000fc800078e0002 */
[----:B------:R-:W-:Y:S02]  /*0c50*/  IMAD.MOV R2, RZ, RZ, -R8 ;  /* 0x000000ffff027224 */ /* 0x000fe400078e0a08 */
        /* <DEDUP_REMOVED lines=9> */
[----:B------:R-:W-:-:S04]  /*0cf0*/  @P2 IADD3 R0, R0, 0x1, RZ ;  /* 0x0000000100002810 */ /* 0x000fc80007ffe0ff */
[----:B------:R-:W-:-:S05]  /*0d00*/  MOV R4, R0 ;  /* 0x0000000000047202 */ /* 0x000fca0000000f00 */
[----:B------:R-:W-:Y:S01]  /*0d10*/  @!P1 IMAD.MOV R4, RZ, RZ, -R4 ;  /* 0x000000ffff049224 */ /* 0x000fe200078e0a04 */
[----:B------:R-:W-:-:S05]  /*0d20*/  @!P0 LOP3.LUT R4, RZ, R9, RZ, 0x33, !PT ;  /* 0x00000009ff048212 */ /* 0x000fca00078e33ff */
[----:B------:R-:W-:-:S05]  /*0d30*/  IMAD R10, R7, R4, RZ ;  /* 0x00000004070a7224 */ /* 0x000fca00078e02ff */
[----:B------:R-:W-:-:S04]  /*0d40*/  IADD3 R0, -R10, c[0x0][0x538], RZ ;  /* 0x00014e000a007a10 */ /* 0x000fc80007ffe1ff */
[----:B------:R-:W-:-:S04]  /*0d50*/  IMNMX R6, R7, R0, PT ;  /* 0x0000000007067217 */ /* 0x000fc80003800200 */
[----:B------:R-:W-:-:S05]  /*0d60*/  IABS R0, R6 ;  /* 0x0000000600007213 */ /* 0x000fca0000000000 */
[----:B------:R-:W-:-:S04]  /*0d70*/  IMAD.MOV.U32 R5, RZ, RZ, R0 ;  /* 0x000000ffff057224 */ /* 0x000fc800078e0000 */
[----:B------:R-:W1:Y:S08]  /*0d80*/  I2F.RP R2, R5 ;  /* 0x0000000500027306 */ /* 0x000e700000209400 */
[----:B-1----:R-:W1:Y:S02]  /*0d90*/  MUFU.RCP R2, R2 ;  /* 0x0000000200027308 */ /* 0x002e640000001000 */
[----:B-1----:R-:W-:-:S06]  /*0da0*/  IADD3 R2, R2, 0xffffffe, RZ ;  /* 0x0ffffffe02027810 */ /* 0x002fcc0007ffe0ff */
[----:B------:R1:W2:Y:S02]  /*0db0*/  F2I.FTZ.U32.TRUNC.NTZ R3, R2 ;  /* 0x0000000200037305 */ /* 0x0002a4000021f000 */
[----:B-1----:R-:W-:Y:S01]  /*0dc0*/  IMAD.MOV R2, RZ, RZ, -R4 ;  /* 0x000000ffff027224 */ /* 0x002fe200078e0a04 */
[----:B--2---:R-:W-:-:S03]  /*0dd0*/  IADD3 R0, RZ, -R3, RZ ;  /* 0x80000003ff007210 */ /* 0x004fc60007ffe0ff */
[----:B------:R-:W-:Y:S01]  /*0de0*/  IMAD R8, R9, R2, R11 ;  /* 0x0000000209087224 */ /* 0x000fe200078e020b */
[----:B------:R-:W-:Y:S01]  /*0df0*/  IABS R9, R6 ;  /* 0x0000000600097213 */ /* 0x000fe20000000000 */
[----:B------:R-:W-:-:S03]  /*0e00*/  IMAD.MOV.U32 R2, RZ, RZ, R0 ;  /* 0x000000ffff027224 */ /* 0x000fc600078e0000 */
[----:B------:R-:W-:Y:S01]  /*0e10*/  IABS R0, R8 ;  /* 0x0000000800007213 */ /* 0x000fe20000000000 */
[----:B------:R-:W-:Y:S02]  /*0e20*/  IMAD R7, R2, R5, RZ ;  /* 0x0000000502077224 */ /* 0x000fe400078e02ff */
[----:B------:R-:W-:Y:S02]  /*0e30*/  IMAD.MOV.U32 R2, RZ, RZ, RZ ;  /* 0x000000ffff027224 */ /* 0x000fe400078e00ff */
[----:B------:R-:W-:Y:S01]  /*0e40*/  IMAD.MOV.U32 R4, RZ, RZ, R0 ;  /* 0x000000ffff047224 */ /* 0x000fe200078e0000 */
[----:B------:R-:W-:Y:S01]  /*0e50*/  IADD3 R0, RZ, -R9, RZ ;  /* 0x80000009ff007210 */ /* 0x000fe20007ffe0ff */
[----:B------:R-:W-:-:S04]  /*0e60*/  IMAD.HI.U32 R3, R3, R7, R2 ;  /* 0x0000000703037227 */ /* 0x000fc800078e0002 */
[----:B------:R-:W-:Y:S02]  /*0e70*/  IMAD.MOV.U32 R2, RZ, RZ, R0 ;  /* 0x000000ffff027224 */ /* 0x000fe400078e0000 */
[----:B------:R-:W-:Y:S01]  /*0e80*/  IMAD.HI.U32 R0, R3, R4, RZ ;  /* 0x0000000403007227 */ /* 0x000fe200078e00ff */
[----:B------:R-:W-:-:S03]  /*0e90*/  IADD3 R3, R10, 0x1000000, R8 ;  /* 0x010000000a037810 */ /* 0x000fc60007ffe008 */
[----:B------:R-:W-:-:S05]  /*0ea0*/  IMAD R2, R0, R2, R4 ;  /* 0x0000000200027224 */ /* 0x000fca00078e0204 */
[----:B------:R-:W-:-:S13]  /*0eb0*/  ISETP.GT.U32.AND P0, PT, R5, R2, PT ;  /* 0x000000020500720c */ /* 0x000fda0003f04070 */
[----:B------:R-:W-:Y:S01]  /*0ec0*/  @!P0 IMAD.IADD R2, R2, 0x1, -R5 ;  /* 0x0000000102028824 */ /* 0x000fe200078e0a05 */
[----:B------:R-:W-:Y:S02]  /*0ed0*/  @!P0 IADD3 R0, R0, 0x1, RZ ;  /* 0x0000000100008810 */ /* 0x000fe40007ffe0ff */
[----:B------:R-:W-:Y:S02]  /*0ee0*/  ISETP.NE.AND P0, PT, R6, RZ, PT ;  /* 0x000000ff0600720c */ /* 0x000fe40003f05270 */
[----:B------:R-:W-:Y:S02]  /*0ef0*/  ISETP.GE.U32.AND P2, PT, R2, R5, PT ;  /* 0x000000050200720c */ /* 0x000fe40003f46070 */
[----:B------:R-:W-:-:S04]  /*0f00*/  LOP3.LUT R2, R8, R6, RZ, 0x3c, !PT ;  /* 0x0000000608027212 */ /* 0x000fc800078e3cff */
[----:B------:R-:W-:Y:S01]  /*0f10*/  ISETP.GE.AND P1, PT, R2, RZ, PT ;  /* 0x000000ff0200720c */ /* 0x000fe20003f26270 */
[----:B------:R-:W-:-:S06]  /*0f20*/  IMAD.MOV R2, RZ, RZ, -R6 ;  /* 0x000000ffff027224 */ /* 0x000fcc00078e0a06 */
[----:B------:R-:W-:-:S06]  /*0f30*/  @P2 IADD3 R0, R0, 0x1, RZ ;  /* 0x0000000100002810 */ /* 0x000fcc0007ffe0ff */
[----:B------:R-:W-:Y:S02]  /*0f40*/  @!P1 IADD3 R0, -R0, RZ, RZ ;  /* 0x000000ff00009210 */ /* 0x000fe40007ffe1ff */
[----:B------:R-:W-:-:S05]  /*0f50*/  @!P0 LOP3.LUT R0, RZ, R6, RZ, 0x33, !PT ;  /* 0x00000006ff008212 */ /* 0x000fca00078e33ff */
[----:B------:R-:W-:-:S05]  /*0f60*/  IMAD R2, R0, R2, R3 ;  /* 0x0000000200027224 */ /* 0x000fca00078e0203 */
[----:B------:R1:W-:Y:S02]  /*0f70*/  STL [R1+0xc8], R2 ;  /* 0x0000c80201007387 */ /* 0x0003e40000100800 */
.L_x_463:
[----:B------:R-:W-:Y:S05]  /*0f80*/  BSYNC B0 ;  /* 0x0000000000007941 */ /* 0x000fea0003800000 */
.L_x_461:
[----:B------:R-:W-:-:S04]  /*0f90*/  LOP3.LUT R0, RZ, R0, RZ, 0x33, !PT ;  /* 0x00000000ff007212 */ /* 0x000fc800078e33ff */
[----:B------:R-:W-:-:S05]  /*0fa0*/  IADD3 R0, R0, R12, RZ ;  /* 0x0000000c00007210 */ /* 0x000fca0007ffe0ff */
[----:B------:R2:W-:Y:S01]  /*0fb0*/  STL [R1+0xc4], R0 ;  /* 0x0000c40001007387 */ /* 0x0005e20000100800 */
[----:B------:R-:W-:Y:S05]  /*0fc0*/  BRA `(.L_x_464) ;  /* 0x0000006000007947 */ /* 0x000fea0003800000 */
.L_x_452:
[----:B------:R-:W-:Y:S01]  /*0fd0*/  MOV R0, UR4 ;  /* 0x0000000400007c02 */ /* 0x000fe20008000f00 */
[----:B------:R-:W-:Y:S04]  /*0fe0*/  STL [R1+0xc4], RZ ;  /* 0x0000c4ff01007387 */ /* 0x000fe80000100800 */
[----:B------:R-:W-:Y:S04]  /*0ff0*/  STL [R1+0xc8], RZ ;  /* 0x0000c8ff01007387 */ /* 0x000fe80000100800 */
[----:B------:R1:W-:Y:S02]  /*1000*/  STL [R1+0xc0], R0 ;  /* 0x0000c00001007387 */ /* 0x0003e40000100800 */
[----:B-1----:R-:W-:-:S05]  /*1010*/  MOV R0, c[0x0][0x53c] ;  /* 0x00014f0000007a02 */ /* 0x002fca0000000f00 */
[----:B------:R1:W-:Y:S02]  /*1020*/  STL [R1+0xcc], R0 ;  /* 0x0000cc0001007387 */ /* 0x0003e40000100800 */
.L_x_464:
[----:B------:R-:W3:Y:S04]  /*1030*/  LDL R4, [R1+0xc0] ;  /* 0x0000c00001047983 */ /* 0x000ee80000100800 */
[----:B------:R-:W3:Y:S04]  /*1040*/  LDL R5, [R1+0xc4] ;  /* 0x0000c40001057983 */ /* 0x000ee80000100800 */
[----:B------:R-:W3:Y:S04]  /*1050*/  LDL R6, [R1+0xc8] ;  /* 0x0000c80001067983 */ /* 0x000ee80000100800 */
[----:B------:R-:W3:Y:S01]  /*1060*/  LDL R7, [R1+0xcc] ;  /* 0x0000cc0001077983 */ /* 0x000ee20000100800 */
[----:B------:R-:W-:Y:S01]  /*1070*/  ISETP.NE.AND P0, PT, R13, RZ, PT ;  /* 0x000000ff0d00720c */ /* 0x000fe20003f05270 */
[----:B------:R-:W-:-:S12]  /*1080*/  WARPSYNC 0xffffffff ;  /* 0xffffffff00007948 */ /* 0x000fd80003800000 */
[----:B---3--:R3:W-:Y:S04]  /*1090*/  @!P0 STS.128 [0x1a080], R4 ;  /* 0x01a08004ff008388 */ /* 0x0087e80000000c00 */
[----:B------:R-:W-:Y:S06]  /*10a0*/  BAR.ARV 0x5, 0x100 ;  /* 0x0144000000007b1d */ /* 0x000fec0000002000 */
.L_x_450:
[----:B-12---:R-:W2:Y:S02]  /*10b0*/  LDL R0, [R1+0xcc] ;  /* 0x0000cc0001007983 */ /* 0x006ea40000100800 */
[----:B--2---:R-:W-:-:S13]  /*10c0*/  ISETP.GE.AND P0, PT, R0, c[0x0][0x53c], PT ;  /* 0x00014f0000007a0c */ /* 0x004fda0003f06270 */
[----:B------:R-:W-:Y:S05]  /*10d0*/  @P0 EXIT ;  /* 0x000000000000094d */ /* 0x000fea0003800000 */
[----:B------:R-:W1:Y:S01]  /*10e0*/  S2R R16, SR_TID.X ;  /* 0x0000000000107919 */ /* 0x000e620000002100 */
[----:B------:R-:W-:Y:S02]  /*10f0*/  ULDC UR5, c[0x0][0x2ac] ;  /* 0x0000ab0000057ab9 */ /* 0x000fe40000000800 */
[----:B------:R-:W-:Y:S02]  /*1100*/  ULDC UR4, c[0x0][0x1d0] ;  /* 0x0000740000047ab9 */ /* 0x000fe40000000800 */
[----:B------:R-:W-:Y:S01]  /*1110*/  UIMAD UR5, UR5, UR4, URZ ;  /* 0x00000004050572a4 */ /* 0x000fe2000f8e023f */
[----:B-1-3--:R-:W-:-:S04]  /*1120*/  SHF.R.S32.HI R7, RZ, 0x1f, R16 ;  /* 0x0000001fff077819 */ /* 0x00afc80000011410 */
        /* <DEDUP_REMOVED lines=17> */
[----:B------:R-:W-:Y:S01]  /*1240*/  LEA.HI R7, R7, R16, RZ, 0x6 ;  /* 0x0000001007077211 */ /* 0x000fe200078f30ff */
[----:B------:R-:W-:Y:S01]  /*1250*/  IMAD.IADD R20, R16, 0x1, -R4 ;  /* 0x0000000110147824 */ /* 0x000fe200078e0a04 */
[----:B------:R-:W-:Y:S01]  /*1260*/  SHF.R.S32.HI R4, RZ, 0x1f, R2 ;  /* 0x0000001fff047819 */ /* 0x000fe20000011402 */
[----:B------:R-:W-:Y:S01]  /*1270*/  IMAD.IADD R8, R8, 0x1, -R0 ;  /* 0x0000000108087824 */ /* 0x000fe200078e0a00 */
[----:B------:R-:W-:Y:S01]  /*1280*/  LOP3.LUT R0, R3, 0x1c0, RZ, 0xc0, !PT ;  /* 0x000001c003007812 */ /* 0x000fe200078ec0ff */
[----:B------:R-:W-:Y:S01]  /*1290*/  IMAD.SHL.U32 R19, R20, 0x8, RZ ;  /* 0x0000000814137824 */ /* 0x000fe200078e00ff */
[----:B------:R-:W-:Y:S01]  /*12a0*/  LEA.HI R14, R4, R2, RZ, 0x3 ;  /* 0x00000002040e7211 */ /* 0x000fe200078f18ff */
[----:B------:R-:W-:Y:S01]  /*12b0*/  IMAD.SHL.U32 R6, R20, 0x40, RZ ;  /* 0x0000004014067824 */ /* 0x000fe200078e00ff */
[----:B------:R-:W-:Y:S01]  /*12c0*/  SHF.R.U32.HI R5, RZ, 0x3, R0 ;  /* 0x00000003ff057819 */ /* 0x000fe20000011600 */
[----:B------:R-:W-:Y:S01]  /*12d0*/  IMAD.SHL.U32 R7, R7, 0x8, RZ ;  /* 0x0000000807077824 */ /* 0x000fe200078e00ff */
[----:B------:R-:W-:Y:S01]  /*12e0*/  LOP3.LUT R3, R0, 0x38, R19, 0xf8, !PT ;  /* 0x0000003800037812 */ /* 0x000fe200078ef813 */
[----:B------:R-:W-:Y:S01]  /*12f0*/  STL [R1+0x40], R19 ;  /* 0x0000401301007387 */ /* 0x000fe20000100800 */
[----:B------:R-:W-:-:S02]  /*1300*/  LOP3.LUT R4, R14, 0xfffffff8, RZ, 0xc0, !PT ;  /* 0xfffffff80e047812 */ /* 0x000fc400078ec0ff */
[----:B------:R-:W-:Y:S02]  /*1310*/  LOP3.LUT R12, R3, R5, RZ, 0x3c, !PT ;  /* 0x00000005030c7212 */ /* 0x000fe400078e3cff */
[----:B------:R-:W-:Y:S01]  /*1320*/  LOP3.LUT R3, R10, 0xffffffe0, RZ, 0xc0, !PT ;  /* 0xffffffe00a037812 */ /* 0x000fe200078ec0ff */
[----:B------:R-:W-:Y:S01]  /*1330*/  IMAD.IADD R5, R2, 0x1, -R4 ;  /* 0x0000000102057824 */ /* 0x000fe200078e0a04 */
[----:B------:R-:W-:Y:S02]  /*1340*/  LOP3.LUT R0, R6, 0x1c0, RZ, 0xc0, !PT ;  /* 0x000001c006007812 */ /* 0x000fe400078ec0ff */
[----:B------:R-:W-:Y:S01]  /*1350*/  LOP3.LUT R6, R8, 0x1, RZ, 0xc0, !PT ;  /* 0x0000000108067812 */ /* 0x000fe200078ec0ff */
[----:B------:R-:W-:Y:S01]  /*1360*/  IMAD.IADD R18, R16, 0x1, -R3 ;  /* 0x0000000110127824 */ /* 0x000fe200078e0a03 */
[----:B------:R-:W-:Y:S02]  /*1370*/  LOP3.LUT R4, R0, 0x8, R9, 0xf8, !PT ;  /* 0x0000000800047812 */ /* 0x000fe400078ef809 */
[----:B------:R-:W-:-:S02]  /*1380*/  SHF.R.U32.HI R2, RZ, 0x3, R0 ;  /* 0x00000003ff027819 */ /* 0x000fc40000011600 */
[--C-:B------:R-:W-:Y:S02]  /*1390*/  SHF.R.S32.HI R9, RZ, 0x5, R10.reuse ;  /* 0x00000005ff097819 */ /* 0x100fe4000001140a */
[----:B------:R-:W-:Y:S02]  /*13a0*/  SHF.R.S32.HI R0, RZ, 0x1f, R10 ;  /* 0x0000001fff007819 */ /* 0x000fe4000001140a */
[----:B------:R-:W-:Y:S02]  /*13b0*/  SHF.R.S32.HI R11, RZ, 0x1f, R18 ;  /* 0x0000001fff0b7819 */ /* 0x000fe40000011412 */
[----:B------:R-:W-:Y:S02]  /*13c0*/  LEA.HI R0, R0, R9, RZ, 0x3 ;  /* 0x0000000900007211 */ /* 0x000fe400078f18ff */
[----:B------:R-:W-:Y:S01]  /*13d0*/  LOP3.LUT R3, R15, 0xfffffffc, RZ, 0xc0, !PT ;  /* 0xfffffffc0f037812 */ /* 0x000fe200078ec0ff */
[----:B------:R-:W-:Y:S01]  /*13e0*/  IMAD.MOV.U32 R15, RZ, RZ, 0x20 ;  /* 0x00000020ff0f7424 */ /* 0x000fe200078e00ff */
[----:B------:R-:W-:-:S02]  /*13f0*/  LOP3.LUT R0, R0, 0xffffff8, RZ, 0xc0, !PT ;  /* 0x0ffffff800007812 */ /* 0x000fc400078ec0ff */
[----:B------:R-:W-:Y:S01]  /*1400*/  LEA.HI R11, R11, R18, RZ, 0x2 ;  /* 0x000000120b0b7211 */ /* 0x000fe200078f10ff */
[----:B------:R-:W-:Y:S01]  /*1410*/  IMAD.IADD R3, R16, 0x1, -R3 ;  /* 0x0000000110037824 */ /* 0x000fe200078e0a03 */
[----:B------:R-:W-:Y:S01]  /*1420*/  LOP3.LUT R10, R4, R2, RZ, 0x3c, !PT ;  /* 0x00000002040a7212 */ /* 0x000fe200078e3cff */
[----:B------:R-:W-:Y:S01]  /*1430*/  IMAD.IADD R4, R9, 0x1, -R0 ;  /* 0x0000000109047824 */ /* 0x000fe200078e0a00 */
[----:B------:R-:W-:Y:S01]  /*1440*/  SHF.R.S32.HI R2, RZ, 0x2, R11 ;  /* 0x00000002ff027819 */ /* 0x000fe2000001140b */
[----:B------:R-:W-:Y:S01]  /*1450*/  IMAD.MOV.U32 R16, RZ, RZ, 0x10 ;  /* 0x00000010ff107424 */ /* 0x000fe200078e00ff */
[----:B------:R-:W-:Y:S02]  /*1460*/  ISETP.NE.U32.AND P4, PT, R6, 0x1, PT ;  /* 0x000000010600780c */ /* 0x000fe40003f85070 */
[----:B------:R-:W-:Y:S01]  /*1470*/  LEA.HI R0, R3, R3, RZ, 0x1 ;  /* 0x0000000303007211 */ /* 0x000fe200078f08ff */
[----:B------:R-:W-:Y:S01]  /*1480*/  IMAD R17, R4, 0x10, R2 ;  /* 0x0000001004117824 */ /* 0x000fe200078e0202 */
[----:B------:R-:W-:Y:S01]  /*1490*/  R2P PR, R8, 0x6 ;  /* 0x0000000608007804 */ /* 0x000fe20000000000 */
[C---:B------:R-:W-:Y:S01]  /*14a0*/  IMAD.SHL.U32 R2, R5.reuse, 0x40, RZ ;  /* 0x0000004005027824 */ /* 0x040fe200078e00ff */
[----:B------:R-:W-:Y:S01]  /*14b0*/  LOP3.LUT R6, R0, 0x1ffffffe, RZ, 0xc0, !PT ;  /* 0x1ffffffe00067812 */ /* 0x000fe200078ec0ff */
[----:B------:R-:W-:Y:S01]  /*14c0*/  IMAD.SHL.U32 R4, R8, 0x40, RZ ;  /* 0x0000004008047824 */ /* 0x000fe200078e00ff */
[C---:B------:R-:W-:Y:S01]  /*14d0*/  LOP3.LUT P3, RZ, R5.reuse, 0x2, RZ, 0xc0, !PT ;  /* 0x0000000205ff7812 */ /* 0x040fe2000786c0ff */
[----:B------:R-:W-:Y:S01]  /*14e0*/  STL [R1+0x1fc], R17 ;  /* 0x0001fc1101007387 */ /* 0x000fe20000100800 */
[----:B------:R-:W-:Y:S01]  /*14f0*/  LOP3.LUT P0, RZ, R5, 0x4, RZ, 0xc0, !PT ;  /* 0x0000000405ff7812 */ /* 0x000fe2000780c0ff */
[----:B------:R-:W-:Y:S01]  /*1500*/  IMAD.SHL.U32 R5, R13, 0x8, RZ ;  /* 0x000000080d057824 */ /* 0x000fe200078e00ff */
[----:B------:R-:W-:Y:S01]  /*1510*/  LOP3.LUT R2, R2, 0x1c0, RZ, 0xc0, !PT ;  /* 0x000001c002027812 */ /* 0x000fe200078ec0ff */
[----:B------:R-:W-:Y:S01]  /*1520*/  IMAD.IADD R8, R3, 0x1, -R6 ;  /* 0x0000000103087824 */ /* 0x000fe200078e0a06 */
[----:B------:R-:W-:Y:S01]  /*1530*/  LOP3.LUT R4, R4, 0x1c0, RZ, 0xc0, !PT ;  /* 0x000001c004047812 */ /* 0x000fe200078ec0ff */
[----:B------:R-:W-:Y:S01]  /*1540*/  IMAD R0, R13, 0x200, R10 ;  /* 0x000002000d007824 */ /* 0x000fe200078e020a */
[----:B------:R-:W-:Y:S01]  /*1550*/  LOP3.LUT R12, R12, 0x7ffffe00, R7, 0xf8, !PT ;  /* 0x7ffffe000c0c7812 */ /* 0x000fe200078ef807 */
[----:B------:R-:W-:Y:S01]  /*1560*/  IMAD R7, R9, 0x200, R3 ;  /* 0x0000020009077824 */ /* 0x000fe200078e0203 */
[----:B------:R-:W-:Y:S01]  /*1570*/  LOP3.LUT R6, R2, 0x8, R5, 0xf8, !PT ;  /* 0x0000000802067812 */ /* 0x000fe200078ef805 */
[----:B------:R-:W-:Y:S01]  /*1580*/  IMAD R8, R8, 0x8, R17 ;  /* 0x0000000808087824 */ /* 0x000fe200078e0211 */
[----:B------:R-:W-:Y:S01]  /*1590*/  SHF.R.U32.HI R3, RZ, 0x3, R2 ;  /* 0x00000003ff037819 */ /* 0x000fe20000011602 */
[----:B------:R-:W-:Y:S01]  /*15a0*/  IMAD.SHL.U32 R12, R12, 0x2, RZ ;  /* 0x000000020c0c7824 */ /* 0x000fe200078e00ff */
[----:B------:R-:W-:Y:S01]  /*15b0*/  LEA.HI R2, R4, R4, RZ, 0x1d ;  /* 0x0000000404027211 */ /* 0x000fe200078fe8ff */
[----:B------:R-:W-:Y:S01]  /*15c0*/  IMAD.MOV.U32 R10, RZ, RZ, 0x40 ;  /* 0x00000040ff0a7424 */ /* 0x000fe200078e00ff */
[----:B------:R-:W-:Y:S01]  /*15d0*/  LOP3.LUT R3, R6, R3, RZ, 0x3c, !PT ;  /* 0x0000000306037212 */ /* 0x000fe200078e3cff */
[----:B------:R-:W-:Y:S01]  /*15e0*/  IMAD.SHL.U32 R6, R14, 0x40, RZ ;  /* 0x000000400e067824 */ /* 0x000fe200078e00ff */
[----:B------:R-:W-:Y:S01]  /*15f0*/  SEL R5, R16, 0xfffffff0, !P3 ;  /* 0xfffffff010057807 */ /* 0x000fe20005800000 */
[----:B------:R-:W-:Y:S01]  /*1600*/  IMAD.U32 R7, R7, 0x2, R2 ;  /* 0x0000000207077824 */ /* 0x000fe200078e0002 */
[----:B------:R-:W-:Y:S01]  /*1610*/  SEL R4, R15, 0xffffffe0, !P0 ;  /* 0xffffffe00f047807 */ /* 0x000fe20004000000 */
[----:B------:R-:W-:Y:S01]  /*1620*/  IMAD R2, R20, 0x20, R21 ;  /* 0x0000002014027824 */ /* 0x000fe200078e0215 */
[----:B------:R-:W-:-:S02]  /*1630*/  IADD3 R13, R19, 0x40, RZ ;  /* 0x00000040130d7810 */ /* 0x000fc40007ffe0ff */
[----:B------:R-:W-:Y:S01]  /*1640*/  LOP3.LUT R3, R3, 0x7ffffe00, R6, 0xf8, !PT ;  /* 0x7ffffe0003037812 */ /* 0x000fe200078ef806 */
[----:B------:R-:W-:Y:S01]  /*1650*/  IMAD.IADD R4, R5, 0x1, R4 ;  /* 0x0000000105047824 */ /* 0x000fe200078e0204 */
[----:B------:R1:W-:Y:S01]  /*1660*/  STL [R1+0x178], R2 ;  /* 0x0001780201007387 */ /* 0x0003e20000100800 */
[----:B------:R-:W-:Y:S02]  /*1670*/  SHF.R.S32.HI R14, RZ, 0x1f, R19 ;  /* 0x0000001fff0e7819 */ /* 0x000fe40000011413 */
[C---:B------:R-:W-:Y:S01]  /*1680*/  IADD3 R6, R19.reuse, 0x80, RZ ;  /* 0x0000008013067810 */ /* 0x040fe20007ffe0ff */
[----:B------:R-:W-:Y:S01]  /*1690*/  STL [R1+0x68], R13 ;  /* 0x0000680d01007387 */ /* 0x000fe20000100800 */
[----:B------:R-:W-:Y:S02]  /*16a0*/  IADD3 R5, R19, 0xc0, RZ ;  /* 0x000000c013057810 */ /* 0x000fe40007ffe0ff */
[----:B------:R-:W-:Y:S01]  /*16b0*/  LEA R236, R0, 0x14080, 0x1 ;  /* 0x0001408000ec7811 */ /* 0x000fe200078e08ff */
[----:B------:R-:W-:Y:S01]  /*16c0*/  STL [R1+0x20c], R14 ;  /* 0x00020c0e01007387 */ /* 0x000fe20000100800 */
[----:B------:R-:W-:-:S02]  /*16d0*/  SEL R0, R10, 0xffffffc0, !P0 ;  /* 0xffffffc00a007807 */ /* 0x000fc40004000000 */
[----:B------:R-:W-:Y:S01]  /*16e0*/  LEA R239, R3, 0x4080, 0x1 ;  /* 0x0000408003ef7811 */ /* 0x000fe200078e08ff */
[----:B------:R2:W-:Y:S04]  /*16f0*/  STL [R1+0x64], R6 ;  /* 0x0000640601007387 */ /* 0x0005e80000100800 */
[----:B------:R3:W-:Y:S01]  /*1700*/  STL [R1+0x6c], R5 ;  /* 0x00006c0501007387 */ /* 0x0007e20000100800 */
[----:B------:R-:W-:Y:S01]  /*1710*/  IMAD.IADD R240, R239, 0x1, R0 ;  /* 0x00000001eff07824 */ /* 0x000fe200078e0200 */
[----:B-1----:R-:W-:Y:S02]  /*1720*/  LOP3.LUT R2, R11, 0x7ffffffc, RZ, 0xc0, !PT ;  /* 0x7ffffffc0b027812 */ /* 0x002fe400078ec0ff */
[----:B------:R-:W-:-:S03]  /*1730*/  SHF.R.S32.HI R11, RZ, 0x1f, R13 ;  /* 0x0000001fff0b7819 */ /* 0x000fc6000001140d */
[----:B------:R-:W-:Y:S02]  /*1740*/  IMAD.IADD R2, R18, 0x1, -R2 ;  /* 0x0000000112027824 */ /* 0x000fe400078e0a02 */
[----:B------:R1:W-:Y:S01]  /*1750*/  STL [R1+0x208], R11 ;  /* 0x0002080b01007387 */ /* 0x0003e20000100800 */
[----:B--2---:R-:W-:Y:S02]  /*1760*/  SHF.R.S32.HI R6, RZ, 0x1f, R6 ;  /* 0x0000001fff067819 */ /* 0x004fe40000011406 */
[----:B---3--:R-:W-:-:S03]  /*1770*/  SHF.R.S32.HI R5, RZ, 0x1f, R5 ;  /* 0x0000001fff057819 */ /* 0x008fc60000011405 */
[----:B------:R-:W-:Y:S04]  /*1780*/  STL [R1+0x204], R6 ;  /* 0x0002040601007387 */ /* 0x000fe80000100800 */
[----:B------:R2:W-:Y:S04]  /*1790*/  STL [R1+0x200], R5 ;  /* 0x0002000501007387 */ /* 0x0005e80000100800 */
[----:B------:R3:W-:Y:S04]  /*17a0*/  STL [R1+0x1c], R12 ;  /* 0x00001c0c01007387 */ /* 0x0007e80000100800 */
[----:B------:R-:W-:Y:S01]  /*17b0*/  STL [R1+0xb4], R8 ;  /* 0x0000b40801007387 */ /* 0x000fe20000100800 */
[----:B-1----:R-:W-:Y:S01]  /*17c0*/  IMAD.SHL.U32 R11, R2, 0x2, RZ ;  /* 0x00000002020b7824 */ /* 0x002fe200078e00ff */
[----:B------:R-:W-:-:S04]  /*17d0*/  SEL R2, R15, 0xffffffe0, !P3 ;  /* 0xffffffe00f027807 */ /* 0x000fc80005800000 */
[C---:B------:R-:W-:Y:S01]  /*17e0*/  IADD3 R42, R11.reuse, 0x8, RZ ;  /* 0x000000080b2a7810 */ /* 0x040fe20007ffe0ff */
[----:B------:R1:W-:Y:S01]  /*17f0*/  STL [R1+0x7c], R11 ;  /* 0x00007c0b01007387 */ /* 0x0003e20000100800 */
[----:B------:R-:W-:Y:S01]  /*1800*/  IADD3 R41, R11, 0x10, RZ ;  /* 0x000000100b297810 */ /* 0x000fe20007ffe0ff */
[----:B------:R-:W-:Y:S01]  /*1810*/  IMAD.IADD R241, R239, 0x1, R2 ;  /* 0x00000001eff17824 */ /* 0x000fe200078e0202 */
[C---:B------:R-:W-:Y:S01]  /*1820*/  IADD3 R40, R11.reuse, 0x18, RZ ;  /* 0x000000180b287810 */ /* 0x040fe20007ffe0ff */
[----:B------:R-:W-:Y:S01]  /*1830*/  STL [R1+0x174], R42 ;  /* 0x0001742a01007387 */ /* 0x000fe20000100800 */
[C---:B------:R-:W-:Y:S02]  /*1840*/  IADD3 R39, R11.reuse, 0x20, RZ ;  /* 0x000000200b277810 */ /* 0x040fe40007ffe0ff */
        /* <DEDUP_REMOVED lines=36> */
[----:B--2---:R-:W-:Y:S01]  /*1a90*/  SEL R5, R10, 0xffffffc0, !P2 ;  /* 0xffffffc00a057807 */ /* 0x004fe20005000000 */
[----:B------:R-:W-:Y:S01]  /*1aa0*/  STL [R1+0x148], R29 ;  /* 0x0001481d01007387 */ /* 0x000fe20000100800 */
[----:B------:R-:W-:-:S02]  /*1ab0*/  IADD3 R13, R11, 0xe8, RZ ;  /* 0x000000e80b0d7810 */ /* 0x000fc40007ffe0ff */
[----:B---3--:R-:W-:Y:S01]  /*1ac0*/  IADD3 R12, R11, 0xf0, RZ ;  /* 0x000000f00b0c7810 */ /* 0x008fe20007ffe0ff */
[----:B------:R-:W-:Y:S01]  /*1ad0*/  STL [R1+0x144], R28 ;  /* 0x0001441c01007387 */ /* 0x000fe20000100800 */
[----:B------:R-:W-:Y:S02]  /*1ae0*/  LEA R10, R7, 0x80, 0x1 ;  /* 0x00000080070a7811 */ /* 0x000fe400078e08ff */
[----:B------:R-:W-:Y:S01]  /*1af0*/  SHF.R.S32.HI R7, RZ, 0x1f, R42 ;  /* 0x0000001fff077819 */ /* 0x000fe2000001142a */
[----:B------:R-:W-:Y:S01]  /*1b00*/  STL [R1+0x140], R27 ;  /* 0x0001401b01007387 */ /* 0x000fe20000100800 */
[----:B-1----:R-:W-:Y:S02]  /*1b10*/  IADD3 R11, R11, 0xf8, RZ ;  /* 0x000000f80b0b7810 */ /* 0x002fe40007ffe0ff */
[----:B------:R-:W-:Y:S01]  /*1b20*/  SHF.R.S32.HI R8, RZ, 0x1f, R41 ;  /* 0x0000001fff087819 */ /* 0x000fe20000011429 */
[----:B------:R-:W-:Y:S01]  /*1b30*/  STL [R1+0x13c], R26 ;  /* 0x00013c1a01007387 */ /* 0x000fe20000100800 */
[----:B------:R-:W-:-:S02]  /*1b40*/  SEL R6, R15, 0xffffffe0, !P1 ;  /* 0xffffffe00f067807 */ /* 0x000fc40004800000 */
[----:B------:R-:W-:Y:S01]  /*1b50*/  SHF.R.S32.HI R15, RZ, 0x1f, R39 ;  /* 0x0000001fff0f7819 */ /* 0x000fe20000011427 */
[----:B------:R-:W-:Y:S01]  /*1b60*/  STL [R1+0x138], R25 ;  /* 0x0001381901007387 */ /* 0x000fe20000100800 */
[----:B------:R-:W-:-:S03]  /*1b70*/  IADD3 R242, R0, R239, R2 ;  /* 0x000000ef00f27210 */ /* 0x000fc60007ffe002 */
[----:B------:R-:W-:Y:S04]  /*1b80*/  STL [R1+0x134], R24 ;  /* 0x0001341801007387 */ /* 0x000fe80000100800 */
        /* <DEDUP_REMOVED lines=8> */
[----:B------:R1:W-:Y:S04]  /*1c10*/  STL [R1+0x110], R14 ;  /* 0x0001100e01007387 */ /* 0x0003e80000100800 */
[----:B------:R-:W-:Y:S04]  /*1c20*/  STL [R1+0x10c], R13 ;  /* 0x00010c0d01007387 */ /* 0x000fe80000100800 */
[----:B------:R2:W-:Y:S04]  /*1c30*/  STL [R1+0x108], R12 ;  /* 0x0001080c01007387 */ /* 0x0005e80000100800 */
[----:B------:R3:W-:Y:S04]  /*1c40*/  STL [R1+0x1f4], R7 ;  /* 0x0001f40701007387 */ /* 0x0007e80000100800 */
[----:B------:R4:W-:Y:S04]  /*1c50*/  STL [R1+0x104], R11 ;  /* 0x0001040b01007387 */ /* 0x0009e80000100800 */
[----:B------:R5:W-:Y:S04]  /*1c60*/  STL [R1+0x1f0], R8 ;  /* 0x0001f00801007387 */ /* 0x000be80000100800 */
[----:B------:R-:W-:Y:S01]  /*1c70*/  STL [R1+0xd4], R10 ;  /* 0x0000d40a01007387 */ /* 0x000fe20000100800 */
[----:B-1----:R-:W-:-:S02]  /*1c80*/  SHF.R.S32.HI R14, RZ, 0x1f, R14 ;  /* 0x0000001fff0e7819 */ /* 0x002fc4000001140e */
[----:B--2---:R-:W-:Y:S02]  /*1c90*/  SHF.R.S32.HI R12, RZ, 0x1f, R12 ;  /* 0x0000001fff0c7819 */ /* 0x004fe4000001140c */
[----:B---3--:R-:W-:Y:S02]  /*1ca0*/  SHF.R.S32.HI R7, RZ, 0x1f, R40 ;  /* 0x0000001fff077819 */ /* 0x008fe40000011428 */
[----:B----4-:R-:W-:-:S03]  /*1cb0*/  SHF.R.S32.HI R11, RZ, 0x1f, R11 ;  /* 0x0000001fff0b7819 */ /* 0x010fc6000001140b */
[----:B------:R1:W-:Y:S01]  /*1cc0*/  STL [R1+0x1ec], R7 ;  /* 0x0001ec0701007387 */ /* 0x0003e20000100800 */
[----:B-----5:R-:W-:-:S03]  /*1cd0*/  SHF.R.S32.HI R8, RZ, 0x1f, R37 ;  /* 0x0000001fff087819 */ /* 0x020fc60000011425 */
[----:B------:R2:W-:Y:S01]  /*1ce0*/  STL [R1+0x1e8], R15 ;  /* 0x0001e80f01007387 */ /* 0x0005e20000100800 */
[----:B-1----:R-:W-:Y:S02]  /*1cf0*/  SHF.R.S32.HI R7, RZ, 0x1f, R38 ;  /* 0x0000001fff077819 */ /* 0x002fe40000011426 */
[----:B--2---:R-:W-:-:S03]  /*1d00*/  SHF.R.S32.HI R15, RZ, 0x1f, R36 ;  /* 0x0000001fff0f7819 */ /* 0x004fc60000011424 */
[----:B------:R1:W-:Y:S04]  /*1d10*/  STL [R1+0x1e4], R7 ;  /* 0x0001e40701007387 */ /* 0x0003e80000100800 */
[----:B------:R2:W-:Y:S04]  /*1d20*/  STL [R1+0x1e0], R8 ;  /* 0x0001e00801007387 */ /* 0x0005e80000100800 */
[----:B------:R3:W-:Y:S01]  /*1d30*/  STL [R1+0x1dc], R15 ;  /* 0x0001dc0f01007387 */ /* 0x0007e20000100800 */
[----:B-1----:R-:W-:Y:S02]  /*1d40*/  SHF.R.S32.HI R7, RZ, 0x1f, R35 ;  /* 0x0000001fff077819 */ /* 0x002fe40000011423 */
[----:B--2---:R-:W-:-:S03]  /*1d50*/  SHF.R.S32.HI R8, RZ, 0x1f, R34 ;  /* 0x0000001fff087819 */ /* 0x004fc60000011422 */
[----:B------:R1:W-:Y:S01]  /*1d60*/  STL [R1+0x1d8], R7 ;  /* 0x0001d80701007387 */ /* 0x0003e20000100800 */
[----:B---3--:R-:W-:-:S03]  /*1d70*/  SHF.R.S32.HI R15, RZ, 0x1f, R33 ;  /* 0x0000001fff0f7819 */ /* 0x008fc60000011421 */
        /* <DEDUP_REMOVED lines=31> */
[----:B------:R-:W-:Y:S01]  /*1f70*/  STL [R1+0x194], R15 ;  /* 0x0001940f01007387 */ /* 0x000fe20000100800 */
[----:B-1----:R-:W-:Y:S02]  /*1f80*/  SHF.R.S32.HI R7, RZ, 0x1f, R17 ;  /* 0x0000001fff077819 */ /* 0x002fe40000011411 */
[----:B--2---:R-:W-:-:S03]  /*1f90*/  SHF.R.S32.HI R8, RZ, 0x1f, R16 ;  /* 0x0000001fff087819 */ /* 0x004fc60000011410 */
[----:B------:R1:W-:Y:S04]  /*1fa0*/  STL [R1+0x190], R7 ;  /* 0x0001900701007387 */ /* 0x0003e80000100800 */
[----:B------:R2:W-:Y:S04]  /*1fb0*/  STL [R1+0x18c], R8 ;  /* 0x00018c0801007387 */ /* 0x0005e80000100800 */
[----:B------:R-:W-:Y:S01]  /*1fc0*/  STL [R1+0x188], R14 ;  /* 0x0001880e01007387 */ /* 0x000fe20000100800 */
[----:B-1----:R-:W-:Y:S02]  /*1fd0*/  SHF.R.S32.HI R7, RZ, 0x1f, R13 ;  /* 0x0000001fff077819 */ /* 0x002fe4000001140d */
[----:B--2---:R-:W-:-:S03]  /*1fe0*/  IADD3 R8, R10, -0x10, RZ ;  /* 0xfffffff00a087810 */ /* 0x004fc60007ffe0ff */
[----:B------:R1:W-:Y:S01]  /*1ff0*/  STL [R1+0x184], R7 ;  /* 0x0001840701007387 */ /* 0x0003e20000100800 */
[----:B------:R-:W-:-:S03]  /*2000*/  @P4 IADD3 R8, R10, 0x10, RZ ;  /* 0x000000100a084810 */ /* 0x000fc60007ffe0ff */
[----:B------:R-:W-:Y:S04]  /*2010*/  STL [R1+0x180], R12 ;  /* 0x0001800c01007387 */ /* 0x000fe80000100800 */
[----:B------:R-:W-:Y:S01]  /*2020*/  STL [R1+0x17c], R11 ;  /* 0x00017c0b01007387 */ /* 0x000fe20000100800 */
[C---:B-1----:R-:W-:Y:S02]  /*2030*/  IMAD.IADD R7, R10.reuse, 0x1, R6 ;  /* 0x000000010a077824 */ /* 0x042fe400078e0206 */
[--C-:B------:R-:W-:Y:S02]  /*2040*/  IMAD.IADD R10, R10, 0x1, R5.reuse ;  /* 0x000000010a0a7824 */ /* 0x100fe400078e0205 */
[----:B------:R-:W-:Y:S01]  /*2050*/  IMAD.IADD R3, R7, 0x1, R5 ;  /* 0x0000000107037824 */ /* 0x000fe200078e0205 */
[----:B------:R1:W-:Y:S04]  /*2060*/  STL [R1+0xe0], R7 ;  /* 0x0000e00701007387 */ /* 0x0003e80000100800 */
[----:B------:R-:W-:Y:S04]  /*2070*/  STL [R1+0xf0], R10 ;  /* 0x0000f00a01007387 */ /* 0x000fe80000100800 */
[----:B------:R2:W-:Y:S04]  /*2080*/  STL [R1+0xd8], R8 ;  /* 0x0000d80801007387 */ /* 0x0005e80000100800 */
[----:B------:R3:W-:Y:S01]  /*2090*/  STL [R1+0xec], R3 ;  /* 0x0000ec0301007387 */ /* 0x0007e20000100800 */
[----:B-1----:R-:W-:-:S02]  /*20a0*/  IMAD.IADD R7, R6, 0x1, R8 ;  /* 0x0000000106077824 */ /* 0x002fc400078e0208 */
[--C-:B------:R-:W-:Y:S02]  /*20b0*/  IMAD R6, R9, 0x800, R239.reuse ;  /* 0x0000080009067824 */ /* 0x100fe400078e02ef */
[----:B--2---:R-:W-:Y:S02]  /*20c0*/  IMAD.IADD R8, R5, 0x1, R8 ;  /* 0x0000000105087824 */ /* 0x004fe400078e0208 */
[----:B---3--:R-:W-:-:S03]  /*20d0*/  IMAD R3, R4, 0x2, R239 ;  /* 0x0000000204037824 */ /* 0x008fc600078e02ef */
[----:B------:R-:W-:Y:S01]  /*20e0*/  STL [R1+0xe8], R8 ;  /* 0x0000e80801007387 */ /* 0x000fe20000100800 */
[----:B------:R-:W-:-:S03]  /*20f0*/  IMAD.IADD R4, R7, 0x1, R5 ;  /* 0x0000000107047824 */ /* 0x000fc600078e0205 */
[----:B------:R-:W-:Y:S04]  /*2100*/  STL [R1+0xdc], R7 ;  /* 0x0000dc0701007387 */ /* 0x000fe80000100800 */
[----:B------:R1:W-:Y:S04]  /*2110*/  STL [R1], R3 ;  /* 0x0000000301007387 */ /* 0x0003e80000100800 */
[----:B------:R2:W-:Y:S01]  /*2120*/  STL [R1+0xe4], R4 ;  /* 0x0000e40401007387 */ /* 0x0005e20000100800 */
[--C-:B-1----:R-:W-:Y:S02]  /*2130*/  IMAD.IADD R3, R2, 0x1, R6.reuse ;  /* 0x0000000102037824 */ /* 0x102fe400078e0206 */
[----:B------:R-:W-:-:S02]  /*2140*/  IMAD.IADD R2, R0, 0x1, R6 ;  /* 0x0000000100027824 */ /* 0x000fc400078e0206 */
[----:B------:R-:W-:Y:S01]  /*2150*/  IMAD.IADD R0, R0, 0x1, R3 ;  /* 0x0000000100007824 */ /* 0x000fe200078e0203 */
[----:B------:R2:W-:Y:S04]  /*2160*/  STL [R1+0xc], R3 ;  /* 0x00000c0301007387 */ /* 0x0005e80000100800 */
[----:B------:R2:W-:Y:S04]  /*2170*/  STL [R1+0x14], R2 ;  /* 0x0000140201007387 */ /* 0x0005e80000100800 */
[----:B------:R2:W-:Y:S02]  /*2180*/  STL [R1+0x10], R0 ;  /* 0x0000100001007387 */ /* 0x0005e40000100800 */
.L_x_632:
[----:B------:R-:W3:Y:S01]  /*2190*/  LDL R107, [R1+0xcc] ;  /* 0x0000cc00016b7983 */ /* 0x000ee20000100800 */
[----:B------:R-:W-:Y:S01]  /*21a0*/  ISETP.NE.U32.AND P0, PT, RZ, c[0x0][0x370], PT ;  /* 0x0000dc00ff007a0c */ /* 0x000fe20003f05070 */
[----:B------:R-:W-:Y:S01]  /*21b0*/  IMAD.MOV.U32 R13, RZ, RZ, 0x4 ;  /* 0x00000004ff0d7424 */ /* 0x000fe200078e00ff */
[----:B------:R-:W-:Y:S01]  /*21c0*/  ISETP.NE.U32.AND P2, PT, RZ, c[0x0][0x360], PT ;  /* 0x0000d800ff007a0c */ /* 0x000fe20003f45070 */
[----:B------:R-:W-:Y:S01]  /*21d0*/  IMAD.MOV.U32 R17, RZ, RZ, RZ ;  /* 0x000000ffff117224 */ /* 0x000fe200078e00ff */
[----:B------:R-:W-:Y:S01]  /*21e0*/  ISETP.NE.AND.EX P1, PT, RZ, c[0x0][0x374], PT, P0 ;  /* 0x0000dd00ff007a0c */ /* 0x000fe20003f25300 */
[----:B------:R-:W-:Y:S01]  /*21f0*/  IMAD.MOV.U32 R12, RZ, RZ, RZ ;  /* 0x000000ffff0c7224 */ /* 0x000fe200078e00ff */
[----:B------:R-:W-:-:S02]  /*2200*/  ISETP.NE.AND.EX P0, PT, RZ, c[0x0][0x364], PT, P2 ;  /* 0x0000d900ff007a0c */ /* 0x000fc40003f05320 */
[----:B------:R-:W-:-:S04]  /*2210*/  ISETP.NE.U32.AND P3, PT, RZ, c[0x0][0x348], PT ;  /* 0x0000d200ff007a0c */ /* 0x000fc80003f65070 */
[----:B------:R-:W-:-:S05]  /*2220*/  ISETP.NE.AND.EX P3, PT, RZ, c[0x0][0x34c], PT, P3 ;  /* 0x0000d300ff007a0c */ /* 0x000fca0003f65330 */
[----:B---3--:R-:W-:-:S04]  /*2230*/  @P1 IMAD.WIDE R6, R107, R13, c[0x0][0x370] ;  /* 0x0000dc006b061625 */ /* 0x008fc800078e020d */
[CC--:B--2---:R-:W-:Y:S01]  /*2240*/  @P0 IMAD.WIDE R4, R107.reuse, R13.reuse, c[0x0][0x360] ;  /* 0x0000d8006b040625 */ /* 0x0c4fe200078e020d */
[----:B------:R-:W2:Y:S03]  /*2250*/  @P1 LDG.E R17, [R6.64] ;  /* 0x0000000606111981 */ /* 0x000ea6000c1e1900 */
[----:B------:R-:W-:Y:S01]  /*2260*/  IMAD.WIDE R2, R107, R13, c[0x0][0x348] ;  /* 0x0000d2006b027625 */ /* 0x000fe200078e020d */
[----:B------:R-:W3:Y:S04]  /*2270*/  @P0 LDG.E R0, [R4.64] ;  /* 0x0000000604000981 */ /* 0x000ee8000c1e1900 */
[----:B------:R1:W5:Y:S01]  /*2280*/  @P3 LDG.E R12, [R2.64] ;  /* 0x00000006020c3981 */ /* 0x000362000c1e1900 */
[----:B------:R-:W-:Y:S03]  /*2290*/  YIELD ;  /* 0x0000000000007946 */ /* 0x000fe60003800000 */
[----:B--2---:R1:W-:Y:S04]  /*22a0*/  STL [R1+0x84], R17 ;  /* 0x0000841101007387 */ /* 0x0043e80000100800 */
[----:B---3--:R1:W-:Y:S01]  /*22b0*/  @P0 STL [R1+0x74], R0 ;  /* 0x0000740001000387 */ /* 0x0083e20000100800 */
[----:B------:R-:W-:Y:S05]  /*22c0*/  @P0 BRA `(.L_x_465) ;  /* 0x0000007000000947 */ /* 0x000fea0003800000 */
[----:B-1----:R-:W-:-:S05]  /*22d0*/  MOV R0, c[0x0][0x168] ;  /* 0x00005a0000007a02 */ /* 0x002fca0000000f00 */
[----:B------:R1:W-:Y:S01]  /*22e0*/  STL [R1+0x74], R0 ;  /* 0x0000740001007387 */ /* 0x0003e20000100800 */
[----:B------:R-:W-:Y:S05]  /*22f0*/  @!P3 BRA `(.L_x_465) ;  /* 0x000000400000b947 */ /* 0x000fea0003800000 */
[----:B-1----:R1:W2:Y:S04]  /*2300*/  LDG.E R0, [R2.64] ;  /* 0x0000000602007981 */ /* 0x0022a8000c1e1900 */
[----:B-1----:R-:W2:Y:S02]  /*2310*/  LDG.E R2, [R2.64+0x4] ;  /* 0x0000040602027981 */ /* 0x002ea4000c1e1900 */
[----:B--2---:R-:W-:-:S05]  /*2320*/  IADD3 R0, -R0, R2, RZ ;  /* 0x0000000200007210 */ /* 0x004fca0007ffe1ff */
[----:B------:R1:W-:Y:S02]  /*2330*/  STL [R1+0x74], R0 ;  /* 0x0000740001007387 */ /* 0x0003e40000100800 */
.L_x_465:
[----:B------:R-:W-:-:S04]  /*2340*/  ISETP.NE.U32.AND P0, PT, RZ, c[0x0][0x368], PT ;  /* 0x0000da00ff007a0c */ /* 0x000fc80003f05070 */
[----:B------:R-:W-:-:S13]  /*2350*/  ISETP.NE.AND.EX P0, PT, RZ, c[0x0][0x36c], PT, P0 ;  /* 0x0000db00ff007a0c */ /* 0x000fda0003f05300 */
[----:B------:R-:W-:Y:S05]  /*2360*/  @!P0 BRA `(.L_x_466) ;  /* 0x0000003000008947 */ /* 0x000fea0003800000 */
[----:B-1----:R-:W-:-:S05]  /*2370*/  IMAD.WIDE R2, R107, R13, c[0x0][0x368] ;  /* 0x0000da006b027625 */ /* 0x002fca00078e020d */
[----:B------:R1:W5:Y:S01]  /*2380*/  LDG.E R0, [R2.64] ;  /* 0x0000000602007981 */ /* 0x000362000c1e1900 */
[----:B------:R-:W-:Y:S05]  /*2390*/  BRA `(.L_x_467) ;  /* 0x0000008000007947 */ /* 0x000fea0003800000 */
.L_x_466:
[----:B------:R-:W-:Y:S01]  /*23a0*/  ISETP.NE.U32.AND P0, PT, RZ, c[0x0][0x350], PT ;  /* 0x0000d400ff007a0c */ /* 0x000fe20003f05070 */
[----:B-1----:R-:W-:-:S03]  /*23b0*/  IMAD.U32 R0, RZ, RZ, UR5 ;  /* 0x00000005ff007e24 */ /* 0x002fc6000f8e00ff */
[----:B------:R-:W-:-:S13]  /*23c0*/  ISETP.NE.AND.EX P0, PT, RZ, c[0x0][0x354], PT, P0 ;  /* 0x0000d500ff007a0c */ /* 0x000fda0003f05300 */
[----:B------:R-:W-:Y:S05]  /*23d0*/  @!P0 BRA `(.L_x_467) ;  /* 0x0000004000008947 */ /* 0x000fea0003800000 */
[----:B------:R-:W-:-:S05]  /*23e0*/  IMAD.WIDE R2, R107, R13, c[0x0][0x350] ;  /* 0x0000d4006b027625 */ /* 0x000fca00078e020d */
[----:B------:R-:W2:Y:S04]  /*23f0*/  LDG.E R4, [R2.64] ;  /* 0x0000000602047981 */ /* 0x000ea8000c1e1900 */
[----:B------:R-:W2:Y:S02]  /*2400*/  LDG.E R0, [R2.64+0x4] ;  /* 0x0000040602007981 */ /* 0x000ea4000c1e1900 */
[----:B--2---:R-:W-:Y:S02]  /*2410*/  IADD3 R0, -R4, R0, RZ ;  /* 0x0000000004007210 */ /* 0x004fe40007ffe1ff */
.L_x_467:
[----:B-1----:R-:W2:Y:S04]  /*2420*/  LDL R3, [R1+0x74] ;  /* 0x0000740001037983 */ /* 0x002ea80000100800 */
[----:B------:R-:W3:Y:S04]  /*2430*/  LDL.LU R2, [R1+0xc4] ;  /* 0x0000c40001027983 */ /* 0x000ee80000300800 */
[----:B------:R-:W4:Y:S01]  /*2440*/  LDL.LU R106, [R1+0x18] ;  /* 0x00001800016a7983 */ /* 0x000f220000300800 */
[----:B------:R-:W-:-:S02]  /*2450*/  IMAD.MOV.U32 R6, RZ, RZ, c[0x0][0x32c] ;  /* 0x0000cb00ff067624 */ /* 0x000fc400078e00ff */
[----:B-----5:R-:W-:-:S03]  /*2460*/  IMAD.IADD R111, R0, 0x1, -R17 ;  /* 0x00000001006f7824 */ /* 0x020fc600078e0a11 */
[----:B------:R-:W-:Y:S01]  /*2470*/  ISETP.GE.AND P1, PT, R6, 0x1, PT ;  /* 0x000000010600780c */ /* 0x000fe20003f26270 */
[----:B--2---:R-:W-:Y:S02]  /*2480*/  IMAD.MOV.U32 R19, RZ, RZ, R3 ;  /* 0x000000ffff137224 */ /* 0x004fe400078e0003 */
[----:B------:R-:W-:Y:S02]  /*2490*/  IMAD.MOV.U32 R3, RZ, RZ, c[0x0][0x2c4] ;  /* 0x0000b100ff037624 */ /* 0x000fe400078e00ff */
[----:B---3--:R-:W-:-:S03]  /*24a0*/  IMAD.SHL.U32 R14, R2, 0x80, RZ ;  /* 0x00000080020e7824 */ /* 0x008fc600078e00ff */
[----:B------:R-:W-:Y:S02]  /*24b0*/  ISETP.NE.AND P4, PT, R3, 0x1, PT ;  /* 0x000000010300780c */ /* 0x000fe40003f85270 */
[----:B----4-:R-:W-:Y:S01]  /*24c0*/  LOP3.LUT R106, R106, 0xfffffeff, RZ, 0xc0, !PT ;  /* 0xfffffeff6a6a7812 */ /* 0x010fe200078ec0ff */
[----:B------:R1:W-:Y:S01]  /*24d0*/  STL [R1+0xb0], R14 ;  /* 0x0000b00e01007387 */ /* 0x0003e20000100800 */
[----:B------:R-:W-:-:S03]  /*24e0*/  IADD3 R2, R14, 0x7f, RZ ;  /* 0x0000007f0e027810 */ /* 0x000fc60007ffe0ff */
[----:B------:R1:W-:Y:S02]  /*24f0*/  STL [R1+0x78], R111 ;  /* 0x0000786f01007387 */ /* 0x0003e40000100800 */
[----:B------:R-:W-:-:S04]  /*2500*/  IMAD.MOV.U32 R0, RZ, RZ, R2 ;  /* 0x000000ffff007224 */ /* 0x000fc800078e0002 */
[----:B------:R-:W-:Y:S01]  /*2510*/  @P4 LOP3.LUT R106, R106, 0x100, RZ, 0xfc, !PT ;  /* 0x000001006a6a4812 */ /* 0x000fe200078efcff */
[----:B------:R-:W-:Y:S01]  /*2520*/  @P4 IMAD.HI.U32 R3, R2, c[0x0][0x2c8], RZ ;  /* 0x0000b20002034a27 */ /* 0x000fe200078e00ff */
[----:B------:R-:W-:Y:S02]  /*2530*/  IADD3 R2, R111, 0x1, -R19 ;  /* 0x000000016f027810 */ /* 0x000fe40007ffe813 */
[----:B------:R-:W-:Y:S02]  /*2540*/  LOP3.LUT R106, R106, 0xfffffdff, RZ, 0xc0, !PT ;  /* 0xfffffdff6a6a7812 */ /* 0x000fe400078ec0ff */
[----:B------:R-:W-:Y:S02]  /*2550*/  @P4 SHF.R.U32.HI R0, RZ, c[0x0][0x2cc], R3 ;  /* 0x0000b300ff004a19 */ /* 0x000fe40000011603 */
[----:B------:R-:W-:-:S03]  /*2560*/  @P1 LOP3.LUT R106, R106, 0x200, RZ, 0xfc, !PT ;  /* 0x000002006a6a1812 */ /* 0x000fc600078efcff */
[----:B------:R-:W-:Y:S02]  /*2570*/  IMAD.IADD R0, R2, 0x1, R0 ;  /* 0x0000000102007824 */ /* 0x000fe400078e0200 */
[----:B------:R1:W-:Y:S03]  /*2580*/  STL [R1+0x18], R106 ;  /* 0x0000186a01007387 */ /* 0x0003e60000100800 */
[----:B------:R-:W-:Y:S01]  /*2590*/  IADD3 R3, R0, c[0x0][0x328], RZ ;  /* 0x0000ca0000037a10 */ /* 0x000fe20007ffe0ff */
[----:B------:R-:W-:Y:S05]  /*25a0*/  @!P1 BRA `(.L_x_468) ;  /* 0x0000010000009947 */ /* 0x000fea0003800000 */
[C---:B------:R-:W-:Y:S01]  /*25b0*/  ISETP.GT.AND P0, PT, R0.reuse, RZ, PT ;  /* 0x000000ff0000720c */ /* 0x040fe20003f04270 */
[----:B------:R-:W-:Y:S01]  /*25c0*/  BSSY B0, `(.L_x_469) ;  /* 0x000000c000007945 */ /* 0x000fe20003800000 */
[----:B------:R-:W-:-:S11]  /*25d0*/  IADD3 R2, R0, -0x1, RZ ;  /* 0xffffffff00027810 */ /* 0x000fd60007ffe0ff */
[----:B------:R-:W-:Y:S05]  /*25e0*/  @P0 BRA `(.L_x_470) ;  /* 0x0000006000000947 */ /* 0x000fea0003800000 */
[----:B------:R-:W-:Y:S01]  /*25f0*/  ISETP.NE.AND P0, PT, R6, 0x1, PT ;  /* 0x000000010600780c */ /* 0x000fe20003f05270 */
[----:B------:R-:W-:-:S12]  /*2600*/  IMAD.MOV R0, RZ, RZ, -R0 ;  /* 0x000000ffff007224 */ /* 0x000fd800078e0a00 */
[----:B------:R-:W-:-:S05]  /*2610*/  @P0 IMAD.HI.U32 R2, R0, c[0x0][0x330], RZ ;  /* 0x0000cc0000020a27 */ /* 0x000fca00078e00ff */
[----:B------:R-:W-:-:S04]  /*2620*/  @P0 SHF.R.U32.HI R0, RZ, c[0x0][0x334], R2 ;  /* 0x0000cd00ff000a19 */ /* 0x000fc80000011602 */
[----:B------:R-:W-:Y:S01]  /*2630*/  LOP3.LUT R2, RZ, R0, RZ, 0x33, !PT ;  /* 0x00000000ff027212 */ /* 0x000fe200078e33ff */
[----:B------:R-:W-:Y:S05]  /*2640*/  BRA `(.L_x_471) ;  /* 0x0000003000007947 */ /* 0x000fea0003800000 */
.L_x_470:
[----:B------:R-:W-:-:S13]  /*2650*/  ISETP.NE.AND P0, PT, R6, 0x1, PT ;  /* 0x000000010600780c */ /* 0x000fda0003f05270 */
[----:B------:R-:W-:-:S05]  /*2660*/  @P0 IMAD.HI.U32 R0, R2, c[0x0][0x330], RZ ;  /* 0x0000cc0002000a27 */ /* 0x000fca00078e00ff */
[----:B------:R-:W-:Y:S02]  /*2670*/  @P0 SHF.R.U32.HI R2, RZ, c[0x0][0x334], R0 ;  /* 0x0000cd00ff020a19 */ /* 0x000fe40000011600 */
.L_x_471:
[----:B------:R-:W-:Y:S05]  /*2680*/  BSYNC B0 ;  /* 0x0000000000007941 */ /* 0x000fea0003800000 */
.L_x_469:
[----:B------:R-:W-:-:S05]  /*2690*/  IMAD R2, R2, R6, c[0x0][0x32c] ;  /* 0x0000cb0002027624 */ /* 0x000fca00078e0206 */
[----:B------:R-:W-:-:S03]  /*26a0*/  IMNMX R3, R3, R2, PT ;  /* 0x0000000203037217 */ /* 0x000fc60003800200 */
.L_x_468:
[----:B------:R-:W-:Y:S01]  /*26b0*/  IMAD.IADD R7, R111, 0x1, -R19 ;  /* 0x000000016f077824 */ /* 0x000fe200078e0a13 */
[----:B------:R-:W-:Y:S01]  /*26c0*/  IADD3 R3, R3, 0x2f, RZ ;  /* 0x0000002f03037810 */ /* 0x000fe20007ffe0ff */
[----:B------:R-:W-:Y:S01]  /*26d0*/  @P4 IMAD.HI.U32 R4, R14, c[0x0][0x2c8], RZ ;  /* 0x0000b2000e044a27 */ /* 0x000fe200078e00ff */
[----:B------:R-:W-:Y:S02]  /*26e0*/  IADD3 R2, R111, 0x2f, RZ ;  /* 0x0000002f6f027810 */ /* 0x000fe40007ffe0ff */
[----:B------:R2:W-:Y:S01]  /*26f0*/  STL [R1+0x24], R7 ;  /* 0x0000240701007387 */ /* 0x0005e20000100800 */
[----:B------:R-:W-:-:S04]  /*2700*/  IMAD.HI R5, R3, 0x2aaaaaab, RZ ;  /* 0x2aaaaaab03057827 */ /* 0x000fc800078e02ff */
[----:B------:R-:W-:-:S04]  /*2710*/  IMAD.HI R2, R2, 0x2aaaaaab, RZ ;  /* 0x2aaaaaab02027827 */ /* 0x000fc800078e02ff */
[----:B------:R-:W-:Y:S01]  /*2720*/  IMAD.MOV.U32 R0, RZ, RZ, R14 ;  /* 0x000000ffff007224 */ /* 0x000fe200078e000e */
[----:B------:R-:W-:Y:S02]  /*2730*/  @P4 SHF.R.U32.HI R0, RZ, c[0x0][0x2cc], R4 ;  /* 0x0000b300ff004a19 */ /* 0x000fe40000011604 */
[----:B------:R-:W-:Y:S02]  /*2740*/  SHF.R.U32.HI R4, RZ, 0x1f, R5 ;  /* 0x0000001fff047819 */ /* 0x000fe40000011605 */
[----:B------:R-:W-:Y:S01]  /*2750*/  SHF.R.U32.HI R3, RZ, 0x1f, R2 ;  /* 0x0000001fff037819 */ /* 0x000fe20000011602 */
[----:B------:R-:W-:Y:S01]  /*2760*/  IMAD.IADD R0, R7, 0x1, R0 ;  /* 0x0000000107007824 */ /* 0x000fe200078e0200 */
[----:B------:R-:W-:Y:S02]  /*2770*/  LEA.HI.SX32 R4, R5, R4, 0x1d ;  /* 0x0000000405047211 */ /* 0x000fe400078feaff */
[----:B------:R-:W-:Y:S02]  /*2780*/  LEA.HI.SX32 R3, R2, R3, 0x1d ;  /* 0x0000000302037211 */ /* 0x000fe400078feaff */
[----:B------:R-:W-:-:S02]  /*2790*/  IADD3 R2, R0, -c[0x0][0x324], RZ ;  /* 0x8000c90000027a10 */ /* 0x000fc40007ffe0ff */
[----:B------:R-:W-:Y:S01]  /*27a0*/  IMNMX R11, R3, R4, PT ;  /* 0x00000004030b7217 */ /* 0x000fe20003800200 */
[----:B------:R-:W-:Y:S05]  /*27b0*/  @!P1 BRA `(.L_x_472) ;  /* 0x000000f000009947 */ /* 0x000fea0003800000 */
[----:B------:R-:W-:Y:S01]  /*27c0*/  ISETP.GT.AND P0, PT, R0, -0x1, PT ;  /* 0xffffffff0000780c */ /* 0x000fe20003f04270 */
[----:B------:R-:W-:-:S12]  /*27d0*/  BSSY B0, `(.L_x_473) ;  /* 0x000000b000007945 */ /* 0x000fd80003800000 */
[----:B------:R-:W-:Y:S05]  /*27e0*/  @P0 BRA `(.L_x_474) ;  /* 0x0000006000000947 */ /* 0x000fea0003800000 */
[----:B------:R-:W-:Y:S02]  /*27f0*/  ISETP.NE.AND P0, PT, R6, 0x1, PT ;  /* 0x000000010600780c */ /* 0x000fe40003f05270 */
[----:B------:R-:W-:-:S11]  /*2800*/  LOP3.LUT R0, RZ, R0, RZ, 0x33, !PT ;  /* 0x00000000ff007212 */ /* 0x000fd600078e33ff */
[----:B------:R-:W-:-:S05]  /*2810*/  @P0 IMAD.HI.U32 R3, R0, c[0x0][0x330], RZ ;  /* 0x0000cc0000030a27 */ /* 0x000fca00078e00ff */
[----:B------:R-:W-:-:S04]  /*2820*/  @P0 SHF.R.U32.HI R0, RZ, c[0x0][0x334], R3 ;  /* 0x0000cd00ff000a19 */ /* 0x000fc80000011603 */
[----:B------:R-:W-:Y:S01]  /*2830*/  LOP3.LUT R0, RZ, R0, RZ, 0x33, !PT ;  /* 0x00000000ff007212 */ /* 0x000fe200078e33ff */
[----:B------:R-:W-:Y:S05]  /*2840*/  BRA `(.L_x_475) ;  /* 0x0000003000007947 */ /* 0x000fea0003800000 */
.L_x_474:
[----:B------:R-:W-:-:S13]  /*2850*/  ISETP.NE.AND P0, PT, R6, 0x1, PT ;  /* 0x000000010600780c */ /* 0x000fda0003f05270 */
[----:B------:R-:W-:-:S05]  /*2860*/  @P0 IMAD.HI.U32 R3, R0, c[0x0][0x330], RZ ;  /* 0x0000cc0000030a27 */ /* 0x000fca00078e00ff */
[----:B------:R-:W-:Y:S02]  /*2870*/  @P0 SHF.R.U32.HI R0, RZ, c[0x0][0x334], R3 ;  /* 0x0000cd00ff000a19 */ /* 0x000fe40000011603 */
.L_x_475:
[----:B------:R-:W-:Y:S05]  /*2880*/  BSYNC B0 ;  /* 0x0000000000007941 */ /* 0x000fea0003800000 */
.L_x_473:
[----:B------:R-:W-:-:S05]  /*2890*/  IMAD R0, R0, c[0x0][0x32c], RZ ;  /* 0x0000cb0000007a24 */ /* 0x000fca00078e02ff */
[----:B------:R-:W-:-:S04]  /*28a0*/  IMNMX R2, R2, R0, !PT ;  /* 0x0000000002027217 */ /* 0x000fc80007800200 */
.L_x_472:
[----:B------:R-:W3:Y:S01]  /*28b0*/  LDL R16, [R1+0xc8] ;  /* 0x0000c80001107983 */ /* 0x000ee20000100800 */
[----:B------:R-:W-:Y:S01]  /*28c0*/  IMAD.HI R2, R2, 0x2aaaaaab, RZ ;  /* 0x2aaaaaab02027827 */ /* 0x000fe200078e02ff */
[----:B------:R-:W-:Y:S04]  /*28d0*/  BSSY B0, `(.L_x_476) ;  /* 0x000002e000007945 */ /* 0x000fe80003800000 */
[----:B------:R-:W-:-:S04]  /*28e0*/  SHF.R.U32.HI R0, RZ, 0x1f, R2 ;  /* 0x0000001fff007819 */ /* 0x000fc80000011602 */
[----:B------:R-:W-:-:S04]  /*28f0*/  LEA.HI.SX32 R2, R2, R0, 0x1d ;  /* 0x0000000002027211 */ /* 0x000fc800078feaff */
[----:B------:R-:W-:Y:S01]  /*2900*/  IMNMX R6, RZ, R2, !PT ;  /* 0x00000002ff067217 */ /* 0x000fe20007800200 */
[----:B------:R-:W-:-:S03]  /*2910*/  IMAD.MOV.U32 R2, RZ, RZ, RZ ;  /* 0x000000ffff027224 */ /* 0x000fc600078e00ff */
[----:B------:R-:W-:Y:S02]  /*2920*/  ISETP.GT.AND P0, PT, R11, R6, PT ;  /* 0x000000060b00720c */ /* 0x000fe40003f04270 */
[C---:B---3--:R-:W-:Y:S02]  /*2930*/  LOP3.LUT R0, R16.reuse, 0xff000000, RZ, 0xc0, !PT ;  /* 0xff00000010007812 */ /* 0x048fe400078ec0ff */
        /* <DEDUP_REMOVED lines=8> */
[----:B------:R-:W-:-:S04]  /*29c0*/  ISETP.NE.AND P0, PT, R5, RZ, PT ;  /* 0x000000ff0500720c */ /* 0x000fc80003f05270 */
[----:B------:R-:W-:-:S04]  /*29d0*/  SEL R0, R5, c[0x0][0x338], P0 ;  /* 0x0000ce0005007a07 */ /* 0x000fc80000000000 */
[----:B------:R-:W-:Y:S02]  /*29e0*/  IABS R3, R0 ;  /* 0x0000000000037213 */ /* 0x000fe40000000000 */
[----:B--2---:R-:W-:Y:S02]  /*29f0*/  IADD3 R7, R0, -0x1, R11 ;  /* 0xffffffff00077810 */ /* 0x004fe40007ffe00b */
[----:B------:R-:W2:Y:S03]  /*2a00*/  I2F.RP R2, R3 ;  /* 0x0000000300027306 */ /* 0x000ea60000209400 */
[----:B------:R-:W-:-:S05]  /*2a10*/  IMAD.IADD R7, R7, 0x1, -R6 ;  /* 0x0000000107077824 */ /* 0x000fca00078e0a06 */
[----:B------:R-:W-:Y:S01]  /*2a20*/  IABS R10, R7 ;  /* 0x00000007000a7213 */ /* 0x000fe20000000000 */
[----:B--2---:R-:W2:Y:S02]  /*2a30*/  MUFU.RCP R2, R2 ;  /* 0x0000000200027308 */ /* 0x004ea40000001000 */
[----:B--2---:R-:W-:-:S06]  /*2a40*/  IADD3 R2, R2, 0xffffffe, RZ ;  /* 0x0ffffffe02027810 */ /* 0x004fcc0007ffe0ff */
[----:B---3--:R-:W2:Y:S02]  /*2a50*/  F2I.FTZ.U32.TRUNC.NTZ R5, R2 ;  /* 0x0000000200057305 */ /* 0x008ea4000021f000 */
[----:B--2---:R-:W-:-:S04]  /*2a60*/  IMAD.MOV R2, RZ, RZ, -R5 ;  /* 0x000000ffff027224 */ /* 0x004fc800078e0a05 */
        /* <DEDUP_REMOVED lines=20> */
.L_x_477:
[----:B------:R-:W-:Y:S05]  /*2bb0*/  BSYNC B0 ;  /* 0x0000000000007941 */ /* 0x000fea0003800000 */
.L_x_476:
[----:B------:R-:W-:Y:S01]  /*2bc0*/  IMAD R3, R15, R2, R6 ;  /* 0x000000020f037224 */ /* 0x000fe200078e0206 */
[----:B------:R-:W-:Y:S01]  /*2bd0*/  PRMT R0, RZ, 0x7610, R0 ;  /* 0x00007610ff007816 */ /* 0x000fe20000000000 */
[----:B---3--:R-:W-:Y:S01]  /*2be0*/  IMAD.MOV.U32 R15, RZ, RZ, RZ ;  /* 0x000000ffff0f7224 */ /* 0x008fe200078e00ff */
[----:B------:R-:W-:Y:S01]  /*2bf0*/  MOV R18, RZ ;  /* 0x000000ff00127202 */ /* 0x000fe20000000f00 */
        /* <DEDUP_REMOVED lines=10> */
[----:B------:R3:W-:Y:S01]  /*2ca0*/  STL [R1+0x20], R110 ;  /* 0x0000206e01007387 */ /* 0x0007e20000100800 */
        /* <DEDUP_REMOVED lines=59> */
[----:B---3--:R-:W-:-:S04]  /*3060*/  ISETP.NE.U32.AND P0, PT, RZ, c[0x0][0x340], PT ;  /* 0x0000d000ff007a0c */ /* 0x008fc80003f05070 */
[----:B------:R-:W-:-:S13]  /*3070*/  ISETP.NE.AND.EX P0, PT, RZ, c[0x0][0x344], PT, P0 ;  /* 0x0000d100ff007a0c */ /* 0x000fda0003f05300 */
[----:B------:R-:W-:-:S05]  /*3080*/  @P0 IMAD.WIDE R2, R107, R13, c[0x0][0x340] ;  /* 0x0000d0006b020625 */ /* 0x000fca00078e020d */
[----:B------:R3:W5:Y:S01]  /*3090*/  @P0 LDG.E R0, [R2.64] ;  /* 0x0000000602000981 */ /* 0x000762000c1e1900 */
[----:B------:R-:W-:Y:S01]  /*30a0*/  WARPSYNC 0xffffffff ;  /* 0xffffffff00007948 */ /* 0x000fe20003800000 */
[----:B--2---:R-:W-:Y:S02]  /*30b0*/  SEL R7, R107, RZ, !P3 ;  /* 0x000000ff6b077207 */ /* 0x004fe40005800000 */
[----:B---3--:R-:W-:-:S04]  /*30c0*/  SHF.R.S32.HI R2, RZ, 0x1f, R107 ;  /* 0x0000001fff027819 */ /* 0x008fc8000001146b */
[----:B------:R-:W-:Y:S01]  /*30d0*/  SEL R5, R2, RZ, !P3 ;  /* 0x000000ff02057207 */ /* 0x000fe20005800000 */
[----:B------:R-:W-:-:S03]  /*30e0*/  @!P0 IMAD.MOV.U32 R0, RZ, RZ, R107 ;  /* 0x000000ffff008224 */ /* 0x000fc600078e006b */
[----:B------:R-:W2:Y:S01]  /*30f0*/  LDL R107, [R1+0x178] ;  /* 0x00017800016b7983 */ /* 0x000ea20000100800 */
[----:B------:R-:W-:Y:S01]  /*3100*/  IMAD.MOV.U32 R23, RZ, RZ, 0x30 ;  /* 0x00000030ff177424 */ /* 0x000fe200078e00ff */
[----:B-----5:R-:W-:Y:S01]  /*3110*/  SHF.R.S32.HI R3, RZ, 0x1f, R0 ;  /* 0x0000001fff037819 */ /* 0x020fe20000011400 */
[----:B------:R-:W-:Y:S01]  /*3120*/  IMAD.MOV.U32 R2, RZ, RZ, c[0x0][0x2b8] ;  /* 0x0000ae00ff027624 */ /* 0x000fe200078e00ff */
[----:B-1----:R-:W-:Y:S01]  /*3130*/  LOP3.LUT R106, R106, 0xffffff7f, RZ, 0xc0, !PT ;  /* 0xffffff7f6a6a7812 */ /* 0x002fe200078ec0ff */
[----:B------:R-:W-:Y:S02]  /*3140*/  IMAD R57, R110, R23, -0x30 ;  /* 0xffffffd06e397424 */ /* 0x000fe400078e0217 */
[----:B------:R-:W-:Y:S01]  /*3150*/  IMAD.WIDE.U32 R8, R0, c[0x0][0x2b0], RZ ;  /* 0x0000ac0000087a25 */ /* 0x000fe200078e00ff */
[----:B------:R-:W-:-:S03]  /*3160*/  ISETP.NE.AND P1, PT, R2, 0x1, PT ;  /* 0x000000010200780c */ /* 0x000fc60003f25270 */
[----:B------:R-:W-:Y:S01]  /*3170*/  IMAD.MOV.U32 R27, RZ, RZ, RZ ;  /* 0x000000ffff1b7224 */ /* 0x000fe200078e00ff */
[----:B------:R-:W-:Y:S09]  /*3180*/  STL.64 [R1+0x98], R8 ;  /* 0x0000980801007387 */ /* 0x000ff20000100a00 */
[----:B------:R-:W-:-:S02]  /*3190*/  @P1 LOP3.LUT R106, R106, 0x80, RZ, 0xfc, !PT ;  /* 0x000000806a6a1812 */ /* 0x000fc400078efcff */
[----:B------:R-:W-:Y:S01]  /*31a0*/  LOP3.LUT R22, R16, 0xffff, RZ, 0xc0, !PT ;  /* 0x0000ffff10167812 */ /* 0x000fe200078ec0ff */
[----:B------:R-:W-:Y:S01]  /*31b0*/  IMAD R5, R5, c[0x0][0x1c0], RZ ;  /* 0x0000700005057a24 */ /* 0x000fe200078e02ff */
[----:B------:R-:W-:Y:S01]  /*31c0*/  BAR.SYNC.DEFER_BLOCKING 0x0 ;  /* 0x0000000000007b1d */ /* 0x000fe20000010000 */
[----:B--2---:R-:W-:-:S04]  /*31d0*/  IMAD.IADD R2, R107, 0x1, R57 ;  /* 0x000000016b027824 */ /* 0x004fc800078e0239 */
[C---:B------:R-:W-:Y:S01]  /*31e0*/  IMAD.IADD R21, R2.reuse, 0x1, R17 ;  /* 0x0000000102157824 */ /* 0x040fe200078e0211 */
[----:B------:R-:W-:Y:S01]  /*31f0*/  ISETP.GE.AND P0, PT, R2, R111, PT ;  /* 0x0000006f0200720c */ /* 0x000fe20003f06270 */
[----:B------:R-:W-:Y:S02]  /*3200*/  IMAD R2, R3, c[0x0][0x2b0], RZ ;  /* 0x0000ac0003027a24 */ /* 0x000fe400078e02ff */
[----:B------:R-:W-:Y:S01]  /*3210*/  @P1 IMAD.HI.U32 R3, R21, c[0x0][0x2bc], RZ ;  /* 0x0000af0015031a27 */ /* 0x000fe200078e00ff */
[----:B------:R-:W-:-:S03]  /*3220*/  ISETP.GT.OR P0, PT, R107, 0x2f, P0 ;  /* 0x0000002f6b00780c */ /* 0x000fc60000704670 */
[----:B------:R-:W-:Y:S02]  /*3230*/  IMAD R2, R0, c[0x0][0x2b4], R2 ;  /* 0x0000ad0000027a24 */ /* 0x000fe400078e0202 */
[----:B------:R-:W-:Y:S01]  /*3240*/  IMAD.MOV.U32 R20, RZ, RZ, R21 ;  /* 0x000000ffff147224 */ /* 0x000fe200078e0015 */
[----:B------:R-:W-:Y:S01]  /*3250*/  @P1 SHF.R.U32.HI R20, RZ, c[0x0][0x2c0], R3 ;  /* 0x0000b000ff141a19 */ /* 0x000fe20000011603 */
[----:B------:R-:W-:-:S05]  /*3260*/  IMAD.IADD R4, R9, 0x1, R2 ;  /* 0x0000000109047824 */ /* 0x000fca00078e0202 */
[----:B------:R1:W-:Y:S01]  /*3270*/  STL [R1+0xac], R4 ;  /* 0x0000ac0401007387 */ /* 0x0003e20000100800 */
[----:B------:R-:W-:-:S03]  /*3280*/  @!P0 IADD3 R0, P1, R20, R8, RZ ;  /* 0x0000000814008210 */ /* 0x000fc60007f3e0ff */
[----:B------:R-:W2:Y:S01]  /*3290*/  LDL R49, [R1+0x68] ;  /* 0x0000680001317983 */ /* 0x000ea20000100800 */
[----:B------:R-:W-:Y:S02]  /*32a0*/  @!P0 LEA.HI.X.SX32 R3, R20, R4, 0x1, P1 ;  /* 0x0000000414038211 */ /* 0x000fe400008f0eff */
[C---:B------:R-:W-:Y:S01]  /*32b0*/  @!P0 LEA R2, P1, R0.reuse, c[0x0][0x2a0], 0x2 ;  /* 0x0000a80000028a11 */ /* 0x040fe200078210ff */
[----:B------:R-:W3:Y:S03]  /*32c0*/  LDL R25, [R1+0x40] ;  /* 0x0000400001197983 */ /* 0x000ee60000100800 */
[----:B------:R-:W-:Y:S01]  /*32d0*/  @!P0 LEA.HI.X R3, R0, c[0x0][0x2a4], R3, 0x2, P1 ;  /* 0x0000a90000038a11 */ /* 0x000fe200008f1403 */
[----:B------:R-:W4:Y:S04]  /*32e0*/  LDL R50, [R1+0x208] ;  /* 0x0002080001327983 */ /* 0x000f280000100800 */
[----:B------:R-:W4:Y:S04]  /*32f0*/  LDL R35, [R1+0x64] ;  /* 0x0000640001237983 */ /* 0x000f280000100800 */
[----:B------:R-:W4:Y:S04]  /*3300*/  LDL R26, [R1+0x20c] ;  /* 0x00020c00011a7983 */ /* 0x000f280000100800 */
[----:B------:R-:W4:Y:S04]  /*3310*/  LDL R33, [R1+0x6c] ;  /* 0x00006c0001217983 */ /* 0x000f280000100800 */
[----:B------:R-:W4:Y:S04]  /*3320*/  LDL R48, [R1+0x204] ;  /* 0x0002040001307983 */ /* 0x000f280000100800 */
[----:B------:R-:W4:Y:S04]  /*3330*/  LDL R34, [R1+0x200] ;  /* 0x0002000001227983 */ /* 0x000f280000100800 */
[----:B------:R-:W4:Y:S04]  /*3340*/  LDL R32, [R1+0x1c] ;  /* 0x00001c0001207983 */ /* 0x000f280000100800 */
[----:B------:R1:W4:Y:S01]  /*3350*/  @!P0 LDG.E R27, [R2.64] ;  /* 0x00000006021b8981 */ /* 0x000322000c1e1900 */
[----:B------:R-:W-:-:S05]  /*3360*/  SHF.R.S32.HI R0, RZ, 0x1f, R12 ;  /* 0x0000001fff007819 */ /* 0x000fca000001140c */
[----:B------:R-:W-:-:S04]  /*3370*/  IMAD R0, R0, c[0x0][0x178], RZ ;  /* 0x00005e0000007a24 */ /* 0x000fc800078e02ff */
[----:B------:R-:W-:Y:S02]  /*3380*/  IMAD R0, R12, c[0x0][0x17c], R0 ;  /* 0x00005f000c007a24 */ /* 0x000fe400078e0200 */
[----:B-1----:R-:W-:-:S04]  /*3390*/  IMAD.IADD R4, R107, 0x1, R14 ;  /* 0x000000016b047824 */ /* 0x002fc800078e020e */
[----:B------:R-:W-:-:S04]  /*33a0*/  @P4 IMAD.HI.U32 R6, R4, c[0x0][0x2c8], RZ ;  /* 0x0000b20004064a27 */ /* 0x000fc800078e00ff */
[----:B------:R-:W-:-:S04]  /*33b0*/  IMAD.WIDE.U32 R2, R12, c[0x0][0x178], RZ ;  /* 0x00005e000c027a25 */ /* 0x000fc800078e00ff */
[----:B------:R-:W-:-:S04]  /*33c0*/  IMAD.IADD R3, R3, 0x1, R0 ;  /* 0x0000000103037824 */ /* 0x000fc800078e0200 */
[----:B------:R-:W-:-:S04]  /*33d0*/  IMAD.WIDE.U32 R2, R22, c[0x0][0x1b8], R2 ;  /* 0x00006e0016027a25 */ /* 0x000fc800078e0002 */
[----:B------:R-:W-:Y:S01]  /*33e0*/  IMAD.MOV.U32 R0, RZ, RZ, R4 ;  /* 0x000000ffff007224 */ /* 0x000fe200078e0004 */
[----:B------:R-:W-:Y:S01]  /*33f0*/  @P4 SHF.R.U32.HI R0, RZ, c[0x0][0x2cc], R6 ;  /* 0x0000b300ff004a19 */ /* 0x000fe20000011606 */
[----:B------:R-:W-:Y:S01]  /*3400*/  IMAD R3, R22, c[0x0][0x1bc], R3 ;  /* 0x00006f0016037a24 */ /* 0x000fe200078e0203 */
[----:B------:R-:W1:Y:S01]  /*3410*/  S2R R8, SR_TID.X ;  /* 0x0000000000087919 */ /* 0x000e620000002100 */
[C---:B------:R-:W-:Y:S02]  /*3420*/  IMAD R6, R7.reuse, c[0x0][0x1c4], R5 ;  /* 0x0000710007067a24 */ /* 0x040fe400078e0205 */
[----:B------:R-:W-:Y:S01]  /*3430*/  IMAD.WIDE.U32 R2, R7, c[0x0][0x1c0], R2 ;  /* 0x0000700007027a25 */ /* 0x000fe200078e0002 */
[----:B------:R-:W-:-:S03]  /*3440*/  SHF.R.S32.HI R7, RZ, 0x1f, R0 ;  /* 0x0000001fff077819 */ /* 0x000fc60000011400 */
        /* <DEDUP_REMOVED lines=10> */
[----:B------:R-:W-:Y:S01]  /*34f0*/  IMAD.WIDE.U32 R2, R4, c[0x0][0x1a8], R2 ;  /* 0x00006a0004027a25 */ /* 0x000fe200078e0002 */
[----:B-1----:R-:W-:-:S03]  /*3500*/  SHF.R.S32.HI R24, RZ, 0x1f, R8 ;  /* 0x0000001fff187819 */ /* 0x002fc60000011408 */
[----:B------:R-:W-:Y:S01]  /*3510*/  IMAD.IADD R0, R3, 0x1, R0 ;  /* 0x0000000103007824 */ /* 0x000fe200078e0200 */
[----:B------:R-:W-:Y:S02]  /*3520*/  LEA R17, P0, R2, c[0x0][0x160], 0x1 ;  /* 0x0000580002117a11 */ /* 0x000fe400078008ff */
[----:B------:R-:W-:Y:S02]  /*3530*/  LEA.HI R24, R24, R8, RZ, 0x3 ;  /* 0x0000000818187211 */ /* 0x000fe400078f18ff */
[----:B------:R-:W-:Y:S01]  /*3540*/  LEA.HI.X R16, R2, c[0x0][0x164], R0, 0x1, P0 ;  /* 0x0000590002107a11 */ /* 0x000fe200000f0c00 */
[----:B------:R-:W2:Y:S01]  /*3550*/  SHFL.IDX PT, R3, R17, RZ, 0x181f ;  /* 0x00181fff11037589 */ /* 0x000ea200000e0000 */
[----:B------:R-:W-:Y:S01]  /*3560*/  SHF.R.S32.HI R24, RZ, 0x3, R24 ;  /* 0x00000003ff187819 */ /* 0x000fe20000011418 */
[----:B------:R-:W-:Y:S02]  /*3570*/  IMAD R19, R19, c[0x0][0x2c4], RZ ;  /* 0x0000b10013137a24 */ /* 0x000fe400078e02ff */
[----:B------:R-:W4:Y:S02]  /*3580*/  SHFL.IDX PT, R4, R16, RZ, 0x181f ;  /* 0x00181fff10047589 */ /* 0x000f2400000e0000 */
[----:B------:R-:W-:-:S05]  /*3590*/  IMAD.IADD R18, R24, 0x1, R14 ;  /* 0x0000000118127824 */ /* 0x000fca00078e020e */
[C---:B------:R-:W-:Y:S01]  /*35a0*/  ISETP.GE.AND P0, PT, R18.reuse, R19, PT ;  /* 0x000000131200720c */ /* 0x040fe20003f06270 */
[----:B------:R-:W1:Y:S01]  /*35b0*/  SHFL.IDX PT, R0, R17, 0x1, 0x181f ;  /* 0x00381f0011007f89 */ /* 0x000e6200000e0000 */
[----:B------:R-:W-:-:S03]  /*35c0*/  IADD3 R5, R18, 0x20, RZ ;  /* 0x0000002012057810 */ /* 0x000fc60007ffe0ff */
[----:B------:R-:W1:Y:S01]  /*35d0*/  SHFL.IDX PT, R2, R16, 0x1, 0x181f ;  /* 0x00381f0010027f89 */ /* 0x000e6200000e0000 */
[----:B------:R-:W-:-:S04]  /*35e0*/  IMAD.WIDE.U32 R30, R22, c[0x0][0x1e8], RZ ;  /* 0x00007a00161e7a25 */ /* 0x000fc800078e00ff */
[----:B------:R-:W-:-:S03]  /*35f0*/  IMAD R28, R22, c[0x0][0x1ec], R31 ;  /* 0x00007b00161c7a24 */ /* 0x000fc600078e021f */
[CC--:B--2---:R-:W-:Y:S02]  /*3600*/  @!P0 LEA R10, P2, R49.reuse, R3.reuse, 0x1 ;  /* 0x00000003310a8211 */ /* 0x0c4fe400078408ff */
[----:B------:R-:W-:Y:S02]  /*3610*/  ISETP.GE.AND P3, PT, R49, c[0x0][0x198], PT ;  /* 0x0000660031007a0c */ /* 0x000fe40003f66270 */
[CC--:B---3--:R-:W-:Y:S02]  /*3620*/  @!P0 LEA R12, P1, R25.reuse, R3.reuse, 0x1 ;  /* 0x00000003190c8211 */ /* 0x0c8fe400078208ff */
[----:B------:R-:W-:Y:S02]  /*3630*/  ISETP.GE.AND P4, PT, R25, c[0x0][0x198], PT ;  /* 0x0000660019007a0c */ /* 0x000fe40003f86270 */
[----:B----4-:R-:W-:Y:S02]  /*3640*/  @!P0 LEA.HI.X R11, R49, R4, R50, 0x1, P2 ;  /* 0x00000004310b8211 */ /* 0x010fe400010f0c32 */
[----:B------:R-:W-:-:S02]  /*3650*/  @!P0 LEA R8, P2, R35, R3, 0x1 ;  /* 0x0000000323088211 */ /* 0x000fc400078408ff */
[----:B------:R-:W-:Y:S02]  /*3660*/  ISETP.GE.AND P5, PT, R35, c[0x0][0x198], PT ;  /* 0x0000660023007a0c */ /* 0x000fe40003fa6270 */
[-C--:B------:R-:W-:Y:S02]  /*3670*/  @!P0 LEA.HI.X R13, R25, R4.reuse, R26, 0x1, P1 ;  /* 0x00000004190d8211 */ /* 0x080fe400008f0c1a */
[----:B------:R-:W-:Y:S02]  /*3680*/  ISETP.GE.AND P1, PT, R5, R19, PT ;  /* 0x000000130500720c */ /* 0x000fe40003f26270 */
[----:B------:R-:W-:Y:S02]  /*3690*/  ISETP.GE.AND P6, PT, R33, c[0x0][0x198], PT ;  /* 0x0000660021007a0c */ /* 0x000fe40003fc6270 */
[----:B------:R-:W-:Y:S02]  /*36a0*/  @!P0 LEA.HI.X R9, R35, R4, R48, 0x1, P2 ;  /* 0x0000000423098211 */ /* 0x000fe400010f0c30 */
[----:B------:R-:W-:-:S04]  /*36b0*/  @!P0 LEA R6, P2, R33, R3, 0x1 ;  /* 0x0000000321068211 */ /* 0x000fc800078408ff */
[----:B------:R-:W-:Y:S01]  /*36c0*/  @!P0 LEA.HI.X R7, R33, R4, R34, 0x1, P2 ;  /* 0x0000000421078211 */ /* 0x000fe200010f0c22 */
[----:B------:R2:W-:Y:S04]  /*36d0*/  @!P0 LDGSTS.E.BYPASS.LTC128B.128 [R32+0x4080], [R12.64], !P4 ;  /* 0x040800000c208fae */ /* 0x0005e8000e101d46 */
[----:B------:R3:W-:Y:S04]  /*36e0*/  @!P0 LDGSTS.E.BYPASS.LTC128B.128 [R32+0x8080], [R10.64], !P3 ;  /* 0x080800000a208fae */ /* 0x0007e8000d901d46 */
[----:B------:R4:W-:Y:S04]  /*36f0*/  @!P0 LDGSTS.E.BYPASS.LTC128B.128 [R32+0xc080], [R8.64], !P5 ;  /* 0x0c08000008208fae */ /* 0x0009e8000e901d46 */
[----:B------:R2:W-:Y:S01]  /*3700*/  @!P0 LDGSTS.E.BYPASS.LTC128B.128 [R32+0x10080], [R6.64], !P6 ;  /* 0x1008000006208fae */ /* 0x0005e2000f101d46 */
[----:B-1----:R-:W-:-:S04]  /*3710*/  @!P1 LEA R14, P2, R25, R0, 0x1 ;  /* 0x00000000190e9211 */ /* 0x002fc800078408ff */
[----:B------:R-:W-:Y:S02]  /*3720*/  @!P1 LEA.HI.X R15, R25, R2, R26, 0x1, P2 ;  /* 0x00000002190f9211 */ /* 0x000fe400010f0c1a */
[----:B------:R-:W-:-:S03]  /*3730*/  IADD3 R3, R18, 0x40, RZ ;  /* 0x0000004012037810 */ /* 0x000fc60007ffe0ff */
[----:B------:R1:W-:Y:S01]  /*3740*/  @!P1 LDGSTS.E.BYPASS.LTC128B.128 [R32+0x5080], [R14.64], !P4 ;  /* 0x050800000e209fae */ /* 0x0003e2000e101d46 */
[----:B----4-:R-:W-:-:S04]  /*3750*/  @!P1 LEA R8, P0, R49, R0, 0x1 ;  /* 0x0000000031089211 */ /* 0x010fc800078008ff */
[----:B------:R-:W-:Y:S02]  /*3760*/  @!P1 LEA.HI.X R9, R49, R2, R50, 0x1, P0 ;  /* 0x0000000231099211 */ /* 0x000fe400000f0c32 */
[----:B--2---:R-:W-:-:S03]  /*3770*/  @!P1 LEA R6, P0, R35, R0, 0x1 ;  /* 0x0000000023069211 */ /* 0x004fc600078008ff */
[----:B------:R2:W-:Y:S01]  /*3780*/  @!P1 LDGSTS.E.BYPASS.LTC128B.128 [R32+0x9080], [R8.64], !P3 ;  /* 0x0908000008209fae */ /* 0x0005e2000d901d46 */
[----:B------:R-:W-:Y:S02]  /*3790*/  @!P1 LEA.HI.X R7, R35, R2, R48, 0x1, P0 ;  /* 0x0000000223079211 */ /* 0x000fe400000f0c30 */
[C---:B------:R-:W-:Y:S02]  /*37a0*/  @!P1 LEA R4, P0, R33.reuse, R0, 0x1 ;  /* 0x0000000021049211 */ /* 0x040fe400078008ff */
[----:B------:R-:W2:Y:S02]  /*37b0*/  SHFL.IDX PT, R0, R17, 0x2, 0x181f ;  /* 0x00581f0011007f89 */ /* 0x000ea400000e0000 */
[----:B------:R-:W-:Y:S02]  /*37c0*/  @!P1 LEA.HI.X R5, R33, R2, R34, 0x1, P0 ;  /* 0x0000000221059211 */ /* 0x000fe400000f0c22 */
[----:B------:R-:W4:Y:S01]  /*37d0*/  SHFL.IDX PT, R2, R16, 0x2, 0x181f ;  /* 0x00581f0010027f89 */ /* 0x000f2200000e0000 */
[----:B------:R-:W-:-:S03]  /*37e0*/  ISETP.GE.AND P0, PT, R3, R19, PT ;  /* 0x000000130300720c */ /* 0x000fc60003f06270 */
[----:B------:R1:W-:Y:S04]  /*37f0*/  @!P1 LDGSTS.E.BYPASS.LTC128B.128 [R32+0xd080], [R6.64], !P5 ;  /* 0x0d08000006209fae */ /* 0x0003e8000e901d46 */
[----:B------:R1:W-:Y:S04]  /*3800*/  @!P1 LDGSTS.E.BYPASS.LTC128B.128 [R32+0x11080], [R4.64], !P6 ;  /* 0x1108000004209fae */ /* 0x0003e8000f101d46 */
[----:B---3--:R-:W3:Y:S02]  /*3810*/  SHFL.IDX PT, R10, R17, 0x3, 0x181f ;  /* 0x00781f00110a7f89 */ /* 0x008ee400000e0000 */
[----:B--2---:R-:W-:-:S04]  /*3820*/  @!P0 LEA R8, P1, R49, R0, 0x1 ;  /* 0x0000000031088211 */ /* 0x004fc800078208ff */
[----:B----4-:R-:W-:Y:S01]  /*3830*/  @!P0 LEA.HI.X R9, R49, R2, R50, 0x1, P1 ;  /* 0x0000000231098211 */ /* 0x010fe200008f0c32 */
[----:B------:R-:W2:Y:S01]  /*3840*/  SHFL.IDX PT, R11, R16, 0x3, 0x181f ;  /* 0x00781f00100b7f89 */ /* 0x000ea200000e0000 */
[-C--:B------:R-:W-:Y:S02]  /*3850*/  @!P0 LEA R12, P2, R25, R0.reuse, 0x1 ;  /* 0x00000000190c8211 */ /* 0x080fe400078408ff */
[----:B-1----:R-:W-:-:S04]  /*3860*/  @!P0 LEA R6, P1, R35, R0, 0x1 ;  /* 0x0000000023068211 */ /* 0x002fc800078208ff */
[----:B------:R-:W-:Y:S02]  /*3870*/  @!P0 LEA.HI.X R7, R35, R2, R48, 0x1, P1 ;  /* 0x0000000223078211 */ /* 0x000fe400008f0c30 */
[----:B------:R-:W-:Y:S02]  /*3880*/  @!P0 LEA R4, P1, R33, R0, 0x1 ;  /* 0x0000000021048211 */ /* 0x000fe400078208ff */
[----:B------:R-:W-:Y:S02]  /*3890*/  IADD3 R0, R18, 0x60, RZ ;  /* 0x0000006012007810 */ /* 0x000fe40007ffe0ff */
[-C--:B------:R-:W-:Y:S02]  /*38a0*/  @!P0 LEA.HI.X R13, R25, R2.reuse, R26, 0x1, P2 ;  /* 0x00000002190d8211 */ /* 0x080fe400010f0c1a */
[----:B------:R-:W-:Y:S01]  /*38b0*/  ISETP.GE.AND P2, PT, R0, R19, PT ;  /* 0x000000130000720c */ /* 0x000fe20003f46270 */
[----:B------:R-:W-:Y:S01]  /*38c0*/  IMAD.MOV R0, RZ, RZ, -R20 ;  /* 0x000000ffff007224 */ /* 0x000fe200078e0a14 */
[----:B------:R-:W-:Y:S01]  /*38d0*/  @!P0 LEA.HI.X R5, R33, R2, R34, 0x1, P1 ;  /* 0x0000000221058211 */ /* 0x000fe200008f0c22 */
[----:B------:R1:W-:Y:S02]  /*38e0*/  @!P0 LDGSTS.E.BYPASS.LTC128B.128 [R32+0x6080], [R12.64], !P4 ;  /* 0x060800000c208fae */ /* 0x0003e4000e101d46 */
[----:B------:R-:W-:-:S02]  /*38f0*/  IMAD R21, R0, c[0x0][0x2b8], R21 ;  /* 0x0000ae0000157a24 */ /* 0x000fc400078e0215 */
[----:B------:R4:W-:Y:S04]  /*3900*/  @!P0 LDGSTS.E.BYPASS.LTC128B.128 [R32+0xa080], [R8.64], !P3 ;  /* 0x0a08000008208fae */ /* 0x0009e8000d901d46 */
[----:B------:R1:W-:Y:S02]  /*3910*/  @!P0 LDGSTS.E.BYPASS.LTC128B.128 [R32+0xe080], [R6.64], !P5 ;  /* 0x0e08000006208fae */ /* 0x0003e4000e901d46 */
[C---:B---3--:R-:W-:Y:S02]  /*3920*/  @!P2 LEA R2, P1, R25.reuse, R10, 0x1 ;  /* 0x0000000a1902a211 */ /* 0x048fe400078208ff */
[----:B------:R3:W-:Y:S02]  /*3930*/  @!P0 LDGSTS.E.BYPASS.LTC128B.128 [R32+0x12080], [R4.64], !P6 ;  /* 0x1208000004208fae */ /* 0x0007e4000f101d46 */
[----:B--2---:R-:W-:-:S05]  /*3940*/  @!P2 LEA.HI.X R3, R25, R11, R26, 0x1, P1 ;  /* 0x0000000b1903a211 */ /* 0x004fca00008f0c1a */
[----:B------:R2:W-:Y:S01]  /*3950*/  @!P2 LDGSTS.E.BYPASS.LTC128B.128 [R32+0x7080], [R2.64], !P4 ;  /* 0x070800000220afae */ /* 0x0005e2000e101d46 */
[----:B------:R-:W-:Y:S02]  /*3960*/  SHF.R.S32.HI R14, RZ, 0x1f, R27 ;  /* 0x0000001fff0e7819 */ /* 0x000fe4000001141b */
[----:B-1----:R-:W-:-:S05]  /*3970*/  SHF.R.S32.HI R7, RZ, 0x1f, R21 ;  /* 0x0000001fff077819 */ /* 0x002fca0000011415 */
[----:B------:R-:W-:Y:S01]  /*3980*/  IMAD R0, R7, c[0x0][0x1e0], RZ ;  /* 0x0000780007007a24 */ /* 0x000fe200078e02ff */
[----:B---3--:R-:W-:-:S03]  /*3990*/  @!P2 LEA R4, P0, R49, R10, 0x1 ;  /* 0x0000000a3104a211 */ /* 0x008fc600078008ff */
[C---:B------:R-:W-:Y:S02]  /*39a0*/  IMAD R0, R21.reuse, c[0x0][0x1e4], R0 ;  /* 0x0000790015007a24 */ /* 0x040fe400078e0200 */
[----:B--2---:R-:W-:Y:S01]  /*39b0*/  IMAD.WIDE.U32 R2, R21, c[0x0][0x1e0], RZ ;  /* 0x0000780015027a25 */ /* 0x004fe200078e00ff */
[----:B------:R-:W-:-:S03]  /*39c0*/  @!P2 LEA.HI.X R5, R49, R11, R50, 0x1, P0 ;  /* 0x0000000b3105a211 */ /* 0x000fc600000f0c32 */
[----:B------:R-:W-:Y:S02]  /*39d0*/  IMAD.IADD R3, R3, 0x1, R0 ;  /* 0x0000000103037824 */ /* 0x000fe400078e0200 */
[----:B------:R-:W-:Y:S01]  /*39e0*/  IMAD R0, R14, c[0x0][0x1f0], RZ ;  /* 0x00007c000e007a24 */ /* 0x000fe200078e02ff */
[----:B------:R1:W-:Y:S01]  /*39f0*/  @!P2 LDGSTS.E.BYPASS.LTC128B.128 [R32+0xb080], [R4.64], !P3 ;  /* 0x0b0800000420afae */ /* 0x0003e2000d901d46 */
[----:B------:R-:W-:-:S04]  /*3a00*/  IMAD.WIDE.U32 R2, R27, c[0x0][0x1f0], R2 ;  /* 0x00007c001b027a25 */ /* 0x000fc800078e0002 */
[----:B------:R-:W-:-:S04]  /*3a10*/  IMAD R12, R110, -0x30, R23 ;  /* 0xffffffd06e0c7824 */ /* 0x000fc800078e0217 */
[----:B------:R-:W-:Y:S02]  /*3a20*/  IMAD.IADD R56, R111, 0x1, R12 ;  /* 0x000000016f387824 */ /* 0x000fe400078e020c */
[----:B-1----:R-:W-:Y:S01]  /*3a30*/  IMAD R4, R27, c[0x0][0x1f4], R0 ;  /* 0x00007d001b047a24 */ /* 0x002fe200078e0200 */
[----:B------:R-:W-:-:S04]  /*3a40*/  IADD3 R0, P0, R2, R30, RZ ;  /* 0x0000001e02007210 */ /* 0x000fc80007f1e0ff */
[----:B------:R-:W-:Y:S02]  /*3a50*/  IADD3.X R2, R28, R3, R4, P0, !PT ;  /* 0x000000031c027210 */ /* 0x000fe400007fe404 */
[----:B------:R-:W-:Y:S02]  /*3a60*/  LEA R6, P0, R0, c[0x0][0x1c8], 0x1 ;  /* 0x0000720000067a11 */ /* 0x000fe400078008ff */
[----:B------:R-:W-:Y:S02]  /*3a70*/  IMNMX R3, R56, 0x30, PT ;  /* 0x0000003038037817 */ /* 0x000fe40003800200 */
[----:B------:R-:W-:Y:S02]  /*3a80*/  LEA.HI.X R15, R0, c[0x0][0x1cc], R2, 0x1, P0 ;  /* 0x00007300000f7a11 */ /* 0x000fe400000f0c02 */
[----:B------:R-:W1:Y:S01]  /*3a90*/  SHFL.IDX PT, R0, R6, RZ, 0x181f ;  /* 0x00181fff06007589 */ /* 0x000e6200000e0000 */
[----:B------:R-:W-:Y:S01]  /*3aa0*/  @!P2 LEA R2, P0, R35, R10, 0x1 ;  /* 0x0000000a2302a211 */ /* 0x000fe200078008ff */
[----:B------:R-:W-:-:S02]  /*3ab0*/  IMAD.IADD R13, R3, 0x1, -R24 ;  /* 0x00000001030d7824 */ /* 0x000fc400078e0a18 */
[----:B----4-:R-:W2:Y:S01]  /*3ac0*/  SHFL.IDX PT, R8, R15, RZ, 0x181f ;  /* 0x00181fff0f087589 */ /* 0x010ea200000e0000 */
[----:B------:R-:W-:Y:S02]  /*3ad0*/  @!P2 LEA.HI.X R3, R35, R11, R48, 0x1, P0 ;  /* 0x0000000b2303a211 */ /* 0x000fe400000f0c30 */
[----:B------:R-:W-:-:S03]  /*3ae0*/  ISETP.GE.AND P1, PT, R13, 0x1, PT ;  /* 0x000000010d00780c */ /* 0x000fc60003f26270 */
[----:B------:R3:W-:Y:S02]  /*3af0*/  @!P2 LDGSTS.E.BYPASS.LTC128B.128 [R32+0xf080], [R2.64], !P5 ;  /* 0x0f0800000220afae */ /* 0x0007e4000e901d46 */
[----:B---3--:R-:W-:-:S04]  /*3b00*/  @!P2 LEA R2, P0, R33, R10, 0x1 ;  /* 0x0000000a2102a211 */ /* 0x008fc800078008ff */
[----:B------:R-:W-:-:S05]  /*3b10*/  @!P2 LEA.HI.X R3, R33, R11, R34, 0x1, P0 ;  /* 0x0000000b2103a211 */ /* 0x000fca00000f0c22 */
[----:B------:R1:W-:Y:S01]  /*3b20*/  @!P2 LDGSTS.E.BYPASS.LTC128B.128 [R32+0x13080], [R2.64], !P6 ;  /* 0x130800000220afae */ /* 0x0003e2000f101d46 */
[----:B------:R-:W-:Y:S02]  /*3b30*/  @P1 ISETP.GE.AND P2, PT, R25, c[0x0][0x1d4], PT ;  /* 0x0000750019001a0c */ /* 0x000fe40003f46270 */
[----:B------:R-:W-:Y:S01]  /*3b40*/  @P1 ISETP.GE.AND P3, PT, R49, c[0x0][0x1d4], PT ;  /* 0x0000750031001a0c */ /* 0x000fe20003f66270 */
[----:B------:R-:W0:Y:S01]  /*3b50*/  LDGDEPBAR ;  /* 0x00000000000079af */ /* 0x000e220000000000 */
[----:B------:R-:W-:Y:S01]  /*3b60*/  IMAD.WIDE.U32 R16, R22, c[0x0][0x210], RZ ;  /* 0x0000840016107a25 */ /* 0x000fe200078e00ff */
[----:B-1----:R-:W-:-:S04]  /*3b70*/  @P1 LEA R2, P0, R25, R0, 0x1 ;  /* 0x0000000019021211 */ /* 0x002fc800078008ff */
[----:B--2---:R-:W-:Y:S02]  /*3b80*/  @P1 LEA.HI.X R3, R25, R8, R26, 0x1, P0 ;  /* 0x0000000819031211 */ /* 0x004fe400000f0c1a */
[----:B------:R-:W-:-:S03]  /*3b90*/  @P1 LEA R4, P0, R49, R0, 0x1 ;  /* 0x0000000031041211 */ /* 0x000fc600078008ff */
[----:B------:R1:W-:Y:S01]  /*3ba0*/  @P1 LDGSTS.E.BYPASS.LTC128B.128 [R32+0x14080], [R2.64], !P2 ;  /* 0x1408000002201fae */ /* 0x0003e2000d101d46 */
[----:B------:R-:W-:Y:S02]  /*3bb0*/  @P1 ISETP.GE.AND P2, PT, R35, c[0x0][0x1d4], PT ;  /* 0x0000750023001a0c */ /* 0x000fe40003f46270 */
[----:B------:R-:W-:Y:S01]  /*3bc0*/  @P1 LEA.HI.X R5, R49, R8, R50, 0x1, P0 ;  /* 0x0000000831051211 */ /* 0x000fe200000f0c32 */
[----:B------:R-:W-:Y:S01]  /*3bd0*/  STL [R1+0x28], R27 ;  /* 0x0000281b01007387 */ /* 0x000fe20000100800 */
[----:B------:R-:W-:-:S03]  /*3be0*/  IMAD R11, R22, c[0x0][0x214], R17 ;  /* 0x00008500160b7a24 */ /* 0x000fc600078e0211 */
[----:B------:R2:W-:Y:S04]  /*3bf0*/  @P1 LDGSTS.E.BYPASS.LTC128B.128 [R32+0x15880], [R4.64], !P3 ;  /* 0x1588000004201fae */ /* 0x0005e8000d901d46 */
[----:B------:R-:W-:Y:S04]  /*3c00*/  STL [R1+0x38], R21 ;  /* 0x0000381501007387 */ /* 0x000fe80000100800 */
[----:B------:R-:W-:Y:S01]  /*3c10*/  STL.64 [R1+0x90], R30 ;  /* 0x0000901e01007387 */ /* 0x000fe20000100a00 */
[----:B-1----:R-:W-:-:S04]  /*3c20*/  @P1 LEA R2, P0, R35, R0, 0x1 ;  /* 0x0000000023021211 */ /* 0x002fc800078008ff */
[----:B------:R-:W-:Y:S01]  /*3c30*/  @P1 LEA.HI.X R3, R35, R8, R48, 0x1, P0 ;  /* 0x0000000823031211 */ /* 0x000fe200000f0c30 */
[----:B--2---:R-:W-:Y:S01]  /*3c40*/  IMAD R4, R7, c[0x0][0x208], RZ ;  /* 0x0000820007047a24 */ /* 0x004fe200078e02ff */
[----:B------:R-:W-:Y:S01]  /*3c50*/  STL [R1+0x88], R28 ;  /* 0x0000881c01007387 */ /* 0x000fe20000100800 */
[----:B------:R-:W-:Y:S02]  /*3c60*/  ISETP.GE.AND P0, PT, R13, 0x21, PT ;  /* 0x000000210d00780c */ /* 0x000fe40003f06270 */
[----:B------:R-:W-:Y:S01]  /*3c70*/  IMAD R5, R21, c[0x0][0x20c], R4 ;  /* 0x0000830015057a24 */ /* 0x000fe200078e0204 */
[----:B------:R1:W-:Y:S01]  /*3c80*/  @P1 LDGSTS.E.BYPASS.LTC128B.128 [R32+0x17080], [R2.64], !P2 ;  /* 0x1708000002201fae */ /* 0x0003e2000d101d46 */
[C---:B------:R-:W-:Y:S01]  /*3c90*/  @P1 LEA R4, P2, R33.reuse, R0, 0x1 ;  /* 0x0000000021041211 */ /* 0x040fe200078408ff */
[----:B------:R-:W-:Y:S02]  /*3ca0*/  IMAD R0, R14, c[0x0][0x218], RZ ;  /* 0x000086000e007a24 */ /* 0x000fe400078e02ff */
[----:B------:R-:W-:Y:S04]  /*3cb0*/  STL.64 [R1+0xa0], R16 ;  /* 0x0000a01001007387 */ /* 0x000fe80000100a00 */
[----:B------:R2:W-:Y:S04]  /*3cc0*/  SHFL.IDX PT, R10, R15, 0x1, 0x181f ;  /* 0x00381f000f0a7f89 */ /* 0x0005e800000e0000 */
[----:B------:R-:W-:Y:S04]  /*3cd0*/  STL [R1+0xa8], R11 ;  /* 0x0000a80b01007387 */ /* 0x000fe80000100800 */
[----:B------:R-:W3:Y:S04]  /*3ce0*/  LDL R14, [R1+0x14] ;  /* 0x00001400010e7983 */ /* 0x000ee80000100800 */
[----:B------:R-:W4:Y:S04]  /*3cf0*/  LDL R13, [R1+0x10] ;  /* 0x00001000010d7983 */ /* 0x000f280000100800 */
[----:B--2---:R-:W2:Y:S04]  /*3d00*/  LDL R15, [R1+0xc] ;  /* 0x00000c00010f7983 */ /* 0x004ea80000100800 */
[----:B------:R1:W1:Y:S01]  /*3d10*/  SHFL.IDX PT, R9, R6, 0x1, 0x181f ;  /* 0x00381f0006097f89 */ /* 0x00026200000e0000 */
[----:B------:R-:W-:Y:S01]  /*3d20*/  @P1 ISETP.GE.AND P3, PT, R33, c[0x0][0x1d4], PT ;  /* 0x0000750021001a0c */ /* 0x000fe20003f66270 */
[----:B-1----:R-:W-:-:S04]  /*3d30*/  IMAD.WIDE.U32 R6, R21, c[0x0][0x208], RZ ;  /* 0x0000820015067a25 */ /* 0x002fc800078e00ff */
[----:B------:R-:W-:Y:S01]  /*3d40*/  IMAD.IADD R3, R7, 0x1, R5 ;  /* 0x0000000107037824 */ /* 0x000fe200078e0205 */
[----:B------:R-:W-:Y:S01]  /*3d50*/  @P1 LEA.HI.X R5, R33, R8, R34, 0x1, P2 ;  /* 0x0000000821051211 */ /* 0x000fe200010f0c22 */
[----:B------:R-:W-:-:S06]  /*3d60*/  IMAD.MOV.U32 R2, RZ, RZ, R6 ;  /* 0x000000ffff027224 */ /* 0x000fcc00078e0006 */
[----:B------:R1:W-:Y:S01]  /*3d70*/  @P1 LDGSTS.E.BYPASS.LTC128B.128 [R32+0x18880], [R4.64], !P3 ;  /* 0x1888000004201fae */ /* 0x0003e2000d901d46 */
[----:B------:R-:W-:Y:S01]  /*3d80*/  IMAD.WIDE.U32 R2, R27, c[0x0][0x218], R2 ;  /* 0x000086001b027a25 */ /* 0x000fe200078e0002 */
[----:B------:R-:W-:Y:S02]  /*3d90*/  @P0 ISETP.GE.AND P3, PT, R25, c[0x0][0x1d4], PT ;  /* 0x0000750019000a0c */ /* 0x000fe40003f66270 */
[----:B------:R-:W-:Y:S01]  /*3da0*/  @P0 LEA R6, P2, R49, R9, 0x1 ;  /* 0x0000000931060211 */ /* 0x000fe200078408ff */
[----:B------:R-:W-:-:S03]  /*3db0*/  IMAD R8, R27, c[0x0][0x21c], R0 ;  /* 0x000087001b087a24 */ /* 0x000fc600078e0200 */
[C---:B------:R-:W-:Y:S02]  /*3dc0*/  @P0 LEA.HI.X R7, R49.reuse, R10, R50, 0x1, P2 ;  /* 0x0000000a31070211 */ /* 0x040fe400010f0c32 */
[----:B------:R-:W-:Y:S02]  /*3dd0*/  @P0 ISETP.GE.AND P2, PT, R49, c[0x0][0x1d4], PT ;  /* 0x0000750031000a0c */ /* 0x000fe40003f46270 */
[----:B-1----:R-:W-:-:S04]  /*3de0*/  @P0 LEA R4, P1, R25, R9, 0x1 ;  /* 0x0000000919040211 */ /* 0x002fc800078208ff */
[----:B------:R-:W-:Y:S02]  /*3df0*/  @P0 LEA.HI.X R5, R25, R10, R26, 0x1, P1 ;  /* 0x0000000a19050211 */ /* 0x000fe400008f0c1a */
[----:B------:R-:W-:-:S03]  /*3e00*/  IADD3 R0, P1, R2, R16, RZ ;  /* 0x0000001002007210 */ /* 0x000fc60007f3e0ff */
[----:B------:R1:W-:Y:S01]  /*3e10*/  @P0 LDGSTS.E.BYPASS.LTC128B.128 [R32+0x15080], [R4.64], !P3 ;  /* 0x1508000004200fae */ /* 0x0003e2000d901d46 */
[----:B------:R-:W-:Y:S02]  /*3e20*/  IADD3.X R2, R11, R3, R8, P1, !PT ;  /* 0x000000030b027210 */ /* 0x000fe40000ffe408 */
[C---:B------:R-:W-:Y:S01]  /*3e30*/  LEA R11, P1, R0.reuse, c[0x0][0x1f8], 0x1 ;  /* 0x00007e00000b7a11 */ /* 0x040fe200078208ff */
[----:B------:R-:W1:Y:S03]  /*3e40*/  S2R R17, SR_TID.X ;  /* 0x0000000000117919 */ /* 0x000e660000002100 */
[----:B------:R-:W-:Y:S01]  /*3e50*/  LEA.HI.X R8, R0, c[0x0][0x1fc], R2, 0x1, P1 ;  /* 0x00007f0000087a11 */ /* 0x000fe200008f0c02 */
[----:B------:R1:W-:Y:S01]  /*3e60*/  @P0 LDGSTS.E.BYPASS.LTC128B.128 [R32+0x16880], [R6.64], !P2 ;  /* 0x1688000006200fae */ /* 0x0003e2000d101d46 */
[----:B------:R-:W-:Y:S02]  /*3e70*/  @P0 ISETP.GE.AND P3, PT, R35, c[0x0][0x1d4], PT ;  /* 0x0000750023000a0c */ /* 0x000fe40003f66270 */
[----:B------:R-:W-:-:S02]  /*3e80*/  @P0 LEA R2, P2, R33, R9, 0x1 ;  /* 0x0000000921020211 */ /* 0x000fc400078408ff */
[----:B-1----:R-:W-:-:S04]  /*3e90*/  @P0 LEA R4, P1, R35, R9, 0x1 ;  /* 0x0000000923040211 */ /* 0x002fc800078208ff */
[-C--:B------:R-:W-:Y:S02]  /*3ea0*/  @P0 LEA.HI.X R5, R35, R10.reuse, R48, 0x1, P1 ;  /* 0x0000000a23050211 */ /* 0x080fe400008f0c30 */
[C---:B------:R-:W-:Y:S02]  /*3eb0*/  @P0 ISETP.GE.AND P1, PT, R33.reuse, c[0x0][0x1d4], PT ;  /* 0x0000750021000a0c */ /* 0x040fe40003f26270 */
[----:B------:R-:W-:Y:S01]  /*3ec0*/  @P0 LEA.HI.X R3, R33, R10, R34, 0x1, P2 ;  /* 0x0000000a21030211 */ /* 0x000fe200010f0c22 */
[----:B------:R1:W-:Y:S10]  /*3ed0*/  @P0 LDGSTS.E.BYPASS.LTC128B.128 [R32+0x18080], [R4.64], !P3 ;  /* 0x1808000004200fae */ /* 0x0003f4000d901d46 */
[----:B------:R1:W-:Y:S04]  /*3ee0*/  @P0 LDGSTS.E.BYPASS.LTC128B.128 [R32+0x19880], [R2.64], !P1 ;  /* 0x1988000002200fae */ /* 0x0003e8000c901d46 */
[----:B------:R-:W0:Y:S01]  /*3ef0*/  LDGDEPBAR ;  /* 0x00000000000079af */ /* 0x000e220000000000 */
[----:B------:R-:W-:-:S04]  /*3f00*/  SHF.R.S32.HI R16, RZ, 0x1f, R17 ;  /* 0x0000001fff107819 */ /* 0x000fc80000011411 */
[----:B------:R-:W-:-:S04]  /*3f10*/  LEA.HI R16, R16, R17, RZ, 0x3 ;  /* 0x0000001110107211 */ /* 0x000fc800078f18ff */
[----:B------:R-:W-:-:S05]  /*3f20*/  LOP3.LUT R16, R16, 0xfffffff8, RZ, 0xc0, !PT ;  /* 0xfffffff810107812 */ /* 0x000fca00078ec0ff */
[----:B------:R-:W-:Y:S01]  /*3f30*/  IMAD.IADD R16, R17, 0x1, -R16 ;  /* 0x0000000111107824 */ /* 0x000fe200078e0a10 */
[----:B------:R-:W-:-:S04]  /*3f40*/  DEPBAR.LE SB0, 0x1 ;  /* 0x000080400000791a */ /* 0x000fc80000000000 */
[----:B------:R-:W-:Y:S01]  /*3f50*/  BAR.SYNC.DEFER_BLOCKING 0x0 ;  /* 0x0000000000007b1d */ /* 0x000fe20000010000 */
[----:B------:R-:W-:Y:S02]  /*3f60*/  LOP3.LUT P1, RZ, R16, 0x2, RZ, 0xc0, !PT ;  /* 0x0000000210ff7812 */ /* 0x000fe4000782c0ff */
[----:B------:R-:W-:-:S04]  /*3f70*/  SHF.R.S32.HI R16, RZ, 0x1f, R17 ;  /* 0x0000001fff107819 */ /* 0x000fc80000011411 */
[----:B------:R-:W-:-:S04]  /*3f80*/  LEA.HI R16, R16, R17, RZ, 0x5 ;  /* 0x0000001110107211 */ /* 0x000fc800078f28ff */
[----:B------:R-:W-:-:S05]  /*3f90*/  SHF.R.S32.HI R16, RZ, 0x5, R16 ;  /* 0x00000005ff107819 */ /* 0x000fca0000011410 */
[----:B------:R-:W-:-:S05]  /*3fa0*/  IMAD R16, R16, 0x800, R239 ;  /* 0x0000080010107824 */ /* 0x000fca00078e02ef */
[----:B------:R-:W-:Y:S04]  /*3fb0*/  LDSM.16.M88.4 R160, [R16] ;  /* 0x0000000010a0783b */ /* 0x000fe80000000200 */
[----:B------:R-:W-:Y:S04]  /*3fc0*/  LDSM.16.M88.4 R188, [R16+0x4000] ;  /* 0x0040000010bc783b */ /* 0x000fe80000000200 */
[----:B------:R-:W-:Y:S04]  /*3fd0*/  LDSM.16.M88.4 R204, [R16+0x8000] ;  /* 0x0080000010cc783b */ /* 0x000fe80000000200 */
[----:B------:R-:W-:Y:S04]  /*3fe0*/  LDSM.16.M88.4 R220, [R16+0xc000] ;  /* 0x00c0000010dc783b */ /* 0x000fe80000000200 */
[----:B------:R-:W1:Y:S04]  /*3ff0*/  SHFL.IDX PT, R7, R11, RZ, 0x181f ;  /* 0x00181fff0b077589 */ /* 0x000e6800000e0000 */
[----:B------:R-:W1:Y:S01]  /*4000*/  SHFL.IDX PT, R6, R8, RZ, 0x181f ;  /* 0x00181fff08067589 */ /* 0x000e6200000e0000 */
[C---:B------:R-:W-:Y:S01]  /*4010*/  IMAD.SHL.U32 R0, R25.reuse, 0x2, RZ ;  /* 0x0000000219007824 */ /* 0x040fe200078e00ff */
[----:B-1----:R-:W-:-:S02]  /*4020*/  SHF.L.U64.HI R4, R25, 0x1, R26 ;  /* 0x0000000119047819 */ /* 0x002fc4000001021a */
[----:B------:R-:W-:Y:S02]  /*4030*/  ISETP.GE.AND P3, PT, R25, c[0x0][0x1d4], PT ;  /* 0x0000750019007a0c */ /* 0x000fe40003f66270 */
[----:B------:R1:W-:Y:S01]  /*4040*/  STL [R1+0xc4], R0 ;  /* 0x0000c40001007387 */ /* 0x0003e20000100800 */
[----:B------:R-:W-:Y:S02]  /*4050*/  IADD3 R243, R236, 0x20, RZ ;  /* 0x00000020ecf37810 */ /* 0x000fe40007ffe0ff */
[----:B------:R-:W-:-:S05]  /*4060*/  IADD3 R2, P0, R7, R0, RZ ;  /* 0x0000000007027210 */ /* 0x000fca0007f1e0ff */
[----:B------:R-:W-:Y:S02]  /*4070*/  IMAD.X R3, R6, 0x1, R4, P0 ;  /* 0x0000000106037824 */ /* 0x000fe400000e0604 */
[----:B-1----:R-:W-:-:S05]  /*4080*/  IMAD.IADD R0, R56, 0x1, -R24 ;  /* 0x0000000138007824 */ /* 0x002fca00078e0a18 */
[----:B------:R-:W-:Y:S01]  /*4090*/  ISETP.LT.OR P0, PT, R0, 0x1, P3 ;  /* 0x000000010000780c */ /* 0x000fe20001f01670 */
[----:B------:R1:W-:Y:S01]  /*40a0*/  STL [R1+0x44], R4 ;  /* 0x0000440401007387 */ /* 0x0003e20000100800 */
[C---:B------:R-:W-:Y:S02]  /*40b0*/  ISETP.GE.AND P4, PT, R49.reuse, c[0x0][0x1d4], PT ;  /* 0x0000750031007a0c */ /* 0x040fe40003f86270 */
[----:B------:R-:W-:Y:S01]  /*40c0*/  @P1 IADD3 R243, R236, -0x20, RZ ;  /* 0xffffffe0ecf31810 */ /* 0x000fe20007ffe0ff */
[----:B---3--:R-:W3:Y:S04]  /*40d0*/  LDSM.16.M88.4 R180, [R14] ;  /* 0x000000000eb4783b */ /* 0x008ee80000000200 */
[----:B----4-:R-:W4:Y:S04]  /*40e0*/  LDSM.16.M88.4 R184, [R13] ;  /* 0x000000000db8783b */ /* 0x010f280000000200 */
[----:B------:R-:W1:Y:S04]  /*40f0*/  LDSM.16.M88.4 R196, [R14+0x4000] ;  /* 0x004000000ec4783b */ /* 0x000e680000000200 */
[----:B------:R-:W3:Y:S04]  /*4100*/  LDSM.16.M88.4 R200, [R13+0x4000] ;  /* 0x004000000dc8783b */ /* 0x000ee80000000200 */
[----:B--2---:R-:W2:Y:S04]  /*4110*/  LDSM.16.M88.4 R164, [R15] ;  /* 0x000000000fa4783b */ /* 0x004ea80000000200 */
[----:B------:R-:W2:Y:S04]  /*4120*/  LDSM.16.M88.4 R192, [R15+0x4000] ;  /* 0x004000000fc0783b */ /* 0x000ea80000000200 */
[----:B------:R-:W2:Y:S04]  /*4130*/  LDSM.16.M88.4 R208, [R15+0x8000] ;  /* 0x008000000fd0783b */ /* 0x000ea80000000200 */
[----:B------:R-:W2:Y:S04]  /*4140*/  LDSM.16.M88.4 R212, [R14+0x8000] ;  /* 0x008000000ed4783b */ /* 0x000ea80000000200 */
[----:B------:R-:W2:Y:S04]  /*4150*/  LDSM.16.M88.4 R216, [R13+0x8000] ;  /* 0x008000000dd8783b */ /* 0x000ea80000000200 */
[----:B------:R-:W2:Y:S04]  /*4160*/  LDSM.16.M88.4 R224, [R15+0xc000] ;  /* 0x00c000000fe0783b */ /* 0x000ea80000000200 */
[----:B------:R-:W2:Y:S04]  /*4170*/  LDSM.16.M88.4 R228, [R14+0xc000] ;  /* 0x00c000000ee4783b */ /* 0x000ea80000000200 */
[----:B------:R-:W2:Y:S04]  /*4180*/  LDSM.16.M88.4 R232, [R13+0xc000] ;  /* 0x00c000000de8783b */ /* 0x000ea80000000200 */
[----:B------:R-:W-:Y:S01]  /*4190*/  BAR.SYNC.DEFER_BLOCKING 0x0 ;  /* 0x0000000000007b1d */ /* 0x000fe20000010000 */
[----:B-1----:R-:W-:-:S05]  /*41a0*/  IMAD.SHL.U32 R4, R49, 0x2, RZ ;  /* 0x0000000231047824 */ /* 0x002fca00078e00ff */
[----:B------:R-:W-:-:S04]  /*41b0*/  DEPBAR.LE SB0, 0x0 ;  /* 0x000080000000791a */ /* 0x000fc80000000000 */
[----:B------:R-:W-:Y:S01]  /*41c0*/  BAR.SYNC.DEFER_BLOCKING 0x0 ;  /* 0x0000000000007b1d */ /* 0x000fe20000010000 */
[----:B------:R-:W-:Y:S02]  /*41d0*/  ISETP.LT.OR P1, PT, R0, 0x1, P4 ;  /* 0x000000010000780c */ /* 0x000fe40002721670 */
[----:B------:R-:W-:-:S03]  /*41e0*/  SHF.L.U64.HI R5, R49, 0x1, R50 ;  /* 0x0000000131057819 */ /* 0x000fc60000010232 */
[----:B------:R1:W-:Y:S01]  /*41f0*/  STL [R1+0xd0], R4 ;  /* 0x0000d00401007387 */ /* 0x0003e20000100800 */
[----:B------:R-:W-:-:S03]  /*4200*/  SHF.L.U64.HI R9, R35, 0x1, R48 ;  /* 0x0000000123097819 */ /* 0x000fc60000010230 */
[----:B------:R-:W-:Y:S04]  /*4210*/  STL [R1+0x48], R5 ;  /* 0x0000480501007387 */ /* 0x000fe80000100800 */
[----:B------:R-:W1:Y:S04]  /*4220*/  LDSM.16.M88.4 R16, [R236] ;  /* 0x00000000ec10783b */ /* 0x000e680000000200 */
[----:B------:R-:W1:Y:S04]  /*4230*/  LDSM.16.M88.4 R28, [R236+0x800] ;  /* 0x00080000ec1c783b */ /* 0x000e680000000200 */
[----:B------:R-:W1:Y:S04]  /*4240*/  LDSM.16.M88.4 R40, [R236+0x1000] ;  /* 0x00100000ec28783b */ /* 0x000e680000000200 */
[----:B------:R-:W1:Y:S04]  /*4250*/  LDSM.16.M88.4 R24, [R243] ;  /* 0x00000000f318783b */ /* 0x000e680000000200 */
[----:B------:R-:W2:Y:S04]  /*4260*/  LDSM.16.M88.4 R36, [R243+0x800] ;  /* 0x00080000f324783b */ /* 0x000ea80000000200 */
[----:B------:R-:W2:Y:S04]  /*4270*/  LDSM.16.M88.4 R44, [R243+0x1000] ;  /* 0x00100000f32c783b */ /* 0x000ea80000000200 */
[----:B------:R-:W-:Y:S01]  /*4280*/  @!PT LDS RZ, [RZ] ;  /* 0x00000000fffff984 */ /* 0x000fe20000000800 */
[----:B------:R-:W-:Y:S01]  /*4290*/  @!PT LDS RZ, [RZ] ;  /* 0x00000000fffff984 */ /* 0x000fe20000000800 */
[----:B------:R-:W-:Y:S01]  /*42a0*/  @!PT LDS RZ, [RZ] ;  /* 0x00000000fffff984 */ /* 0x000fe20000000800 */
[----:B------:R3:W-:Y:S02]  /*42b0*/  LDGSTS.E.BYPASS.LTC128B.128 [R32+0x4080], [R2.64], !P0 ;  /* 0x0408000002207fae */ /* 0x0007e4000c101d46 */
[----:B---3--:R-:W-:Y:S01]  /*42c0*/  IADD3 R2, P0, R7, R4, RZ ;  /* 0x0000000407027210 */ /* 0x008fe20007f1e0ff */
[----:B-1----:R-:W-:-:S04]  /*42d0*/  IMAD.SHL.U32 R4, R35, 0x2, RZ ;  /* 0x0000000223047824 */ /* 0x002fc800078e00ff */
[----:B------:R-:W-:Y:S01]  /*42e0*/  IMAD.X R3, R6, 0x1, R5, P0 ;  /* 0x0000000106037824 */ /* 0x000fe200000e0605 */
[----:B------:R1:W-:Y:S04]  /*42f0*/  STL [R1+0xbc], R4 ;  /* 0x0000bc0401007387 */ /* 0x0003e80000100800 */
[----:B------:R3:W-:Y:S01]  /*4300*/  LDGSTS.E.BYPASS.LTC128B.128 [R32+0x5880], [R2.64], !P1 ;  /* 0x0588000002207fae */ /* 0x0007e2000c901d46 */
[----:B------:R-:W-:Y:S02]  /*4310*/  ISETP.GE.AND P1, PT, R35, c[0x0][0x1d4], PT ;  /* 0x0000750023007a0c */ /* 0x000fe40003f26270 */
[----:B-1----:R-:W-:-:S05]  /*4320*/  IADD3 R4, P0, R7, R4, RZ ;  /* 0x0000000407047210 */ /* 0x002fca0007f1e0ff */
[----:B------:R-:W-:Y:S01]  /*4330*/  IMAD.X R5, R6, 0x1, R9, P0 ;  /* 0x0000000106057824 */ /* 0x000fe200000e0609 */
[----:B------:R-:W-:Y:S01]  /*4340*/  ISETP.LT.OR P0, PT, R0, 0x1, P1 ;  /* 0x000000010000780c */ /* 0x000fe20000f01670 */
[C---:B---3--:R-:W-:Y:S01]  /*4350*/  IMAD.SHL.U32 R2, R33.reuse, 0x2, RZ ;  /* 0x0000000221027824 */ /* 0x048fe200078e00ff */
[----:B------:R1:W-:Y:S04]  /*4360*/  STL [R1+0x4c], R9 ;  /* 0x00004c0901007387 */ /* 0x0003e80000100800 */
[----:B------:R3:W-:Y:S07]  /*4370*/  STL [R1+0xb8], R2 ;  /* 0x0000b80201007387 */ /* 0x0007ee0000100800 */
[----:B------:R2:W-:Y:S01]  /*4380*/  LDGSTS.E.BYPASS.LTC128B.128 [R32+0x7080], [R4.64], !P0 ;  /* 0x0708000004207fae */ /* 0x0005e2000c101d46 */
[----:B------:R-:W-:-:S02]  /*4390*/  ISETP.GE.AND P2, PT, R33, c[0x0][0x1d4], PT ;  /* 0x0000750021007a0c */ /* 0x000fc40003f46270 */
[----:B-1----:R-:W-:Y:S02]  /*43a0*/  SHF.L.U64.HI R9, R33, 0x1, R34 ;  /* 0x0000000121097819 */ /* 0x002fe40000010222 */
[----:B---3--:R-:W-:-:S03]  /*43b0*/  IADD3 R2, P0, R7, R2, RZ ;  /* 0x0000000207027210 */ /* 0x008fc60007f1e0ff */
[----:B------:R1:W-:Y:S02]  /*43c0*/  STL [R1+0x50], R9 ;  /* 0x0000500901007387 */ /* 0x0003e40000100800 */
[----:B------:R-:W-:Y:S01]  /*43d0*/  IMAD.X R3, R6, 0x1, R9, P0 ;  /* 0x0000000106037824 */ /* 0x000fe200000e0609 */
[----:B------:R-:W-:Y:S02]  /*43e0*/  ISETP.LT.OR P0, PT, R0, 0x1, P2 ;  /* 0x000000010000780c */ /* 0x000fe40001701670 */
[----:B------:R-:W-:Y:S02]  /*43f0*/  ISETP.GT.AND P5, PT, R107, 0x2f, PT ;  /* 0x0000002f6b00780c */ /* 0x000fe40003fa4270 */
[----:B------:R-:W-:-:S09]  /*4400*/  LOP3.LUT R106, R106, 0xfffffbff, RZ, 0xc0, !PT ;  /* 0xfffffbff6a6a7812 */ /* 0x000fd200078ec0ff */
[----:B------:R3:W-:Y:S04]  /*4410*/  LDGSTS.E.BYPASS.LTC128B.128 [R32+0x8880], [R2.64], !P0 ;  /* 0x0888000002207fae */ /* 0x0007e8000c101d46 */
[----:B-1----:R-:W1:Y:S01]  /*4420*/  S2R R9, SR_TID.X ;  /* 0x0000000000097919 */ /* 0x002e620000002100 */
[----:B------:R-:W-:-:S04]  /*4430*/  LOP3.LUT R106, R106, 0xffffffbf, RZ, 0xc0, !PT ;  /* 0xffffffbf6a6a7812 */ /* 0x000fc800078ec0ff */
[----:B------:R-:W-:Y:S02]  /*4440*/  @P5 LOP3.LUT R106, R106, 0x40, RZ, 0xfc, !PT ;  /* 0x000000406a6a5812 */ /* 0x000fe400078efcff */
[----:B-1----:R-:W-:Y:S02]  /*4450*/  ISETP.GT.AND P0, PT, R9, 0x7f, PT ;  /* 0x0000007f0900780c */ /* 0x002fe40003f04270 */
[C---:B---3--:R-:W-:Y:S02]  /*4460*/  IADD3 R3, R243.reuse, 0x1000, RZ ;  /* 0x00001000f3037810 */ /* 0x048fe40007ffe0ff */
[----:B------:R-:W-:-:S03]  /*4470*/  IADD3 R2, R243, 0x800, RZ ;  /* 0x00000800f3027810 */ /* 0x000fc60007ffe0ff */
[----:B------:R1:W-:Y:S06]  /*4480*/  STL [R1+0x8], R3 ;  /* 0x0000080301007387 */ /* 0x0003ec0000100800 */
[----:B------:R-:W-:Y:S01]  /*4490*/  @P0 LOP3.LUT R106, R106, 0x400, RZ, 0xfc, !PT ;  /* 0x000004006a6a0812 */ /* 0x000fe200078efcff */
[----:B------:R1:W-:Y:S04]  /*44a0*/  STL [R1+0x4], R2 ;  /* 0x0000040201007387 */ /* 0x0003e80000100800 */
[----:B------:R1:W-:Y:S01]  /*44b0*/  STL [R1+0x18], R106 ;  /* 0x0000186a01007387 */ /* 0x0003e20000100800 */
[----:B------:R-:W-:Y:S01]  /*44c0*/  BSSY B0, `(.L_x_479) ;  /* 0x0000022000007945 */ /* 0x000fe20003800000 */
[----:B------:R-:W-:Y:S01]  /*44d0*/  IADD3 R58, R110, -0x1, RZ ;  /* 0xffffffff6e3a7810 */ /* 0x000fe20007ffe0ff */
[----:B------:R-:W-:Y:S05]  /*44e0*/  @P0 BRA `(.L_x_480) ;  /* 0x000001f000000947 */ /* 0x000fea0003800000 */
[----:B--2-4-:R-:W-:Y:S05]  /*44f0*/  BRA.DIV ~URZ, `(.L_x_481) ;  /* 0x00015c027f007947 */ /* 0x014fea000b800000 */
[----:B------:R2:W3:Y:S04]  /*4500*/  SHFL.IDX PT, R4, R8, 0x1, 0x181f ;  /* 0x00381f0008047f89 */ /* 0x0004e800000e0000 */
[----:B-1----:R2:W1:Y:S02]  /*4510*/  SHFL.IDX PT, R2, R11, 0x1, 0x181f ;  /* 0x00381f000b027f89 */ /* 0x00246400000e0000 */
.L_x_637:
[----:B------:R-:W4:Y:S04]  /*4520*/  LDL R6, [R1+0xc4] ;  /* 0x0000c40001067983 */ /* 0x000f280000100800 */
[----:B------:R-:W5:Y:S04]  /*4530*/  LDL R14, [R1+0x44] ;  /* 0x00004400010e7983 */ /* 0x000f680000100800 */
[----:B--2---:R-:W2:Y:S04]  /*4540*/  LDL R5, [R1+0x1c] ;  /* 0x00001c0001057983 */ /* 0x004ea80000100800 */
[----:B---3--:R-:W3:Y:S04]  /*4550*/  LDL R13, [R1+0xd0] ;  /* 0x0000d000010d7983 */ /* 0x008ee80000100800 */
[----:B------:R-:W2:Y:S04]  /*4560*/  LDL R11, [R1+0x48] ;  /* 0x00004800010b7983 */ /* 0x000ea80000100800 */
[----:B------:R-:W3:Y:S04]  /*4570*/  LDL R10, [R1+0xbc] ;  /* 0x0000bc00010a7983 */ /* 0x000ee80000100800 */
[----:B------:R-:W3:Y:S04]  /*4580*/  LDL R9, [R1+0x4c] ;  /* 0x00004c0001097983 */ /* 0x000ee80000100800 */
[----:B------:R-:W3:Y:S04]  /*4590*/  LDL R3, [R1+0xb8] ;  /* 0x0000b80001037983 */ /* 0x000ee80000100800 */
[----:B------:R-:W3:Y:S01]  /*45a0*/  LDL R8, [R1+0x50] ;  /* 0x0000500001087983 */ /* 0x000ee20000100800 */
[----:B------:R-:W-:-:S02]  /*45b0*/  ISETP.LT.OR P1, PT, R0, 0x21, P1 ;  /* 0x000000210000780c */ /* 0x000fc40000f21670 */
[----:B-1--4-:R-:W-:-:S05]  /*45c0*/  IADD3 R6, P0, R2, R6, RZ ;  /* 0x0000000602067210 */ /* 0x012fca0007f1e0ff */
[----:B-----5:R-:W-:Y:S01]  /*45d0*/  IMAD.X R7, R4, 0x1, R14, P0 ;  /* 0x0000000104077824 */ /* 0x020fe200000e060e */
[----:B------:R-:W-:-:S13]  /*45e0*/  ISETP.LT.OR P0, PT, R0, 0x21, P3 ;  /* 0x000000210000780c */ /* 0x000fda0001f01670 */
[----:B------:R-:W-:Y:S01]  /*45f0*/  @!PT LDS RZ, [RZ] ;  /* 0x00000000fffff984 */ /* 0x000fe20000000800 */
[----:B------:R-:W-:Y:S01]  /*4600*/  @!PT LDS RZ, [RZ] ;  /* 0x00000000fffff984 */ /* 0x000fe20000000800 */
[----:B------:R-:W-:Y:S01]  /*4610*/  @!PT LDS RZ, [RZ] ;  /* 0x00000000fffff984 */ /* 0x000fe20000000800 */
[----:B--2---:R3:W-:Y:S02]  /*4620*/  LDGSTS.E.BYPASS.LTC128B.128 [R5+0x5080], [R6.64], !P0 ;  /* 0x0508000006057fae */ /* 0x0047e4000c101d46 */
[----:B---3--:R-:W-:-:S05]  /*4630*/  IADD3 R6, P0, R2, R13, RZ ;  /* 0x0000000d02067210 */ /* 0x008fca0007f1e0ff */
[----:B------:R-:W-:Y:S01]  /*4640*/  IMAD.X R7, R4, 0x1, R11, P0 ;  /* 0x0000000104077824 */ /* 0x000fe200000e060b */
[----:B------:R-:W-:-:S13]  /*4650*/  ISETP.LT.OR P0, PT, R0, 0x21, P4 ;  /* 0x000000210000780c */ /* 0x000fda0002701670 */
[----:B------:R1:W-:Y:S02]  /*4660*/  LDGSTS.E.BYPASS.LTC128B.128 [R5+0x6880], [R6.64], !P0 ;  /* 0x0688000006057fae */ /* 0x0003e4000c101d46 */
[----:B-1----:R-:W-:-:S05]  /*4670*/  IADD3 R6, P0, R2, R10, RZ ;  /* 0x0000000a02067210 */ /* 0x002fca0007f1e0ff */
[----:B------:R-:W-:Y:S01]  /*4680*/  IMAD.X R7, R4, 0x1, R9, P0 ;  /* 0x0000000104077824 */ /* 0x000fe200000e0609 */
[----:B------:R-:W-:-:S04]  /*4690*/  IADD3 R2, P0, R2, R3, RZ ;  /* 0x0000000302027210 */ /* 0x000fc80007f1e0ff */
[----:B------:R1:W-:Y:S01]  /*46a0*/  LDGSTS.E.BYPASS.LTC128B.128 [R5+0x8080], [R6.64], !P1 ;  /* 0x0808000006057fae */ /* 0x0003e2000c901d46 */
[----:B------:R-:W-:Y:S01]  /*46b0*/  IMAD.X R3, R4, 0x1, R8, P0 ;  /* 0x0000000104037824 */ /* 0x000fe200000e0608 */
[----:B------:R-:W-:-:S13]  /*46c0*/  ISETP.LT.OR P0, PT, R0, 0x21, P2 ;  /* 0x000000210000780c */ /* 0x000fda0001701670 */
[----:B------:R1:W-:Y:S02]  /*46d0*/  LDGSTS.E.BYPASS.LTC128B.128 [R5+0x9880], [R2.64], !P0 ;  /* 0x0988000002057fae */ /* 0x0003e4000c101d46 */
.L_x_480:
[----:B--2-4-:R-:W-:Y:S05]  /*46e0*/  BSYNC B0 ;  /* 0x0000000000007941 */ /* 0x014fea0003800000 */
.L_x_479:
[----:B-1----:R-:W1:Y:S04]  /*46f0*/  S2R R2, SR_TID.X ;  /* 0x0000000000027919 */ /* 0x002e680000002100 */
[----:B------:R-:W0:Y:S01]  /*4700*/  LDGDEPBAR ;  /* 0x00000000000079af */ /* 0x000e220000000000 */
[----:B-1----:R-:W-:-:S04]  /*4710*/  SHF.R.S32.HI R0, RZ, 0x1f, R2 ;  /* 0x0000001fff007819 */ /* 0x002fc80000011402 */
[----:B------:R-:W-:-:S04]  /*4720*/  LEA.HI R0, R0, R2, RZ, 0x3 ;  /* 0x0000000200007211 */ /* 0x000fc800078f18ff */
[----:B------:R-:W-:-:S04]  /*4730*/  LOP3.LUT R0, R0, 0xfffffff8, RZ, 0xc0, !PT ;  /* 0xfffffff800007812 */ /* 0x000fc800078ec0ff */
[----:B------:R-:W-:Y:S01]  /*4740*/  IADD3 R0, -R0, R2, RZ ;  /* 0x0000000200007210 */ /* 0x000fe20007ffe1ff */
[----:B------:R-:W-:Y:S01]  /*4750*/  WARPSYNC 0xffffffff ;  /* 0xffffffff00007948 */ /* 0x000fe20003800000 */
[----:B------:R-:W2:Y:S02]  /*4760*/  LDL R2, [R1+0x70] ;  /* 0x0000700001027983 */ /* 0x000ea40000100800 */
[----:B------:R-:W-:Y:S02]  /*4770*/  LOP3.LUT P0, RZ, R0, 0x4, RZ, 0xc0, !PT ;  /* 0x0000000400ff7812 */ /* 0x000fe4000780c0ff */
[----:B------:R-:W-:Y:S01]  /*4780*/  MOV R0, 0x40 ;  /* 0x0000004000007802 */ /* 0x000fe20000000f00 */
[----:B------:R-:W-:Y:S03]  /*4790*/  HMMA.16816.F32.BF16 R4, R160, R16, RZ ;  /* 0x00000010a004723c */ /* 0x000fe600000418ff */
[----:B------:R-:W-:-:S04]  /*47a0*/  SEL R0, R0, 0xffffffc0, !P0 ;  /* 0xffffffc000007807 */ /* 0x000fc80004000000 */
[-C--:B------:R-:W-:Y:S01]  /*47b0*/  IADD3 R238, R236, R0.reuse, RZ ;  /* 0x00000000ecee7210 */ /* 0x080fe20007ffe0ff */
[----:B------:R-:W-:Y:S04]  /*47c0*/  HMMA.16816.F32.BF16 R8, R160, R18, RZ ;  /* 0x00000012a008723c */ /* 0x000fe800000418ff */
[----:B------:R-:W1:Y:S11]  /*47d0*/  LDSM.16.M88.4 R20, [R238] ;  /* 0x00000000ee14783b */ /* 0x000e760000000200 */
[----:B------:R-:W-:Y:S01]  /*47e0*/  @!UPT UIADD3 URZ, URZ, URZ, URZ ;  /* 0x0000003f3f3ff290 */ /* 0x000fe2000fffe03f */
[C---:B------:R-:W-:Y:S08]  /*47f0*/  HMMA.16816.F32.BF16 R4, R164.reuse, R24, R4 ;  /* 0x00000018a404723c */ /* 0x040ff00000041804 */
[----:B------:R-:W-:Y:S08]  /*4800*/  HMMA.16816.F32.BF16 R8, R164, R26, R8 ;  /* 0x0000001aa408723c */ /* 0x000ff00000041808 */
[----:B------:R-:W-:Y:S08]  /*4810*/  HMMA.16816.F32.BF16 R16, R160, R30, RZ ;  /* 0x0000001ea010723c */ /* 0x000ff000000418ff */
[----:B-1----:R-:W-:Y:S08]  /*4820*/  HMMA.16816.F32.BF16 R24, R180, R20, R4 ;  /* 0x00000014b418723c */ /* 0x002ff00000041804 */
[----:B------:R-:W-:Y:S08]  /*4830*/  HMMA.16816.F32.BF16 R4, R160, R28, RZ ;  /* 0x0000001ca004723c */ /* 0x000ff000000418ff */
[----:B------:R-:W-:Y:S01]  /*4840*/  HMMA.16816.F32.BF16 R32, R180, R22, R8 ;  /* 0x00000016b420723c */ /* 0x000fe20000041808 */
[----:B------:R-:W1:Y:S11]  /*4850*/  LDSM.16.M88.4 R20, [R238+0x800] ;  /* 0x00080000ee14783b */ /* 0x000e760000000200 */
[----:B------:R-:W-:Y:S04]  /*4860*/  @!UPT UIADD3 URZ, URZ, URZ, URZ ;  /* 0x0000003f3f3ff290 */ /* 0x000fe8000fffe03f */
[C---:B------:R-:W-:Y:S08]  /*4870*/  HMMA.16816.F32.BF16 R8, R164.reuse, R36, R4 ;  /* 0x00000024a408723c */ /* 0x040ff00000041804 */
[----:B------:R-:W-:Y:S08]  /*4880*/  HMMA.16816.F32.BF16 R4, R164, R38, R16 ;  /* 0x00000026a404723c */ /* 0x000ff00000041810 */
[----:B------:R-:W-:Y:S08]  /*4890*/  HMMA.16816.F32.BF16 R16, R160, R40, RZ ;  /* 0x00000028a010723c */ /* 0x000ff000000418ff */
[C---:B-1----:R-:W-:Y:S08]  /*48a0*/  HMMA.16816.F32.BF16 R48, R180.reuse, R20, R8 ;  /* 0x00000014b430723c */ /* 0x042ff00000041808 */
[----:B------:R-:W-:Y:S08]  /*48b0*/  HMMA.16816.F32.BF16 R36, R180, R22, R4 ;  /* 0x00000016b424723c */ /* 0x000ff00000041804 */
[----:B------:R-:W-:Y:S08]  /*48c0*/  HMMA.16816.F32.BF16 R4, R160, R42, RZ ;  /* 0x0000002aa004723c */ /* 0x000ff000000418ff */
[C---:B------:R-:W-:Y:S01]  /*48d0*/  HMMA.16816.F32.BF16 R8, R164.reuse, R44, R16 ;  /* 0x0000002ca408723c */ /* 0x040fe20000041810 */
[----:B------:R-:W1:Y:S11]  /*48e0*/  LDSM.16.M88.4 R16, [R238+0x1000] ;  /* 0x00100000ee10783b */ /* 0x000e760000000200 */
[----:B------:R-:W-:Y:S04]  /*48f0*/  @!UPT UIADD3 URZ, URZ, URZ, URZ ;  /* 0x0000003f3f3ff290 */ /* 0x000fe8000fffe03f */
[----:B------:R-:W-:Y:S01]  /*4900*/  HMMA.16816.F32.BF16 R4, R164, R46, R4 ;  /* 0x0000002ea404723c */ /* 0x000fe20000041804 */
[----:B------:R-:W-:-:S05]  /*4910*/  IADD3 R237, R243, R0, RZ ;  /* 0x00000000f3ed7210 */ /* 0x000fca0007ffe0ff */
[----:B------:R-:W3:Y:S02]  /*4920*/  LDSM.16.M88.4 R20, [R237] ;  /* 0x00000000ed14783b */ /* 0x000ee40000000200 */
[C---:B-1----:R-:W-:Y:S11]  /*4930*/  HMMA.16816.F32.BF16 R28, R180.reuse, R16, R8 ;  /* 0x00000010b41c723c */ /* 0x042ff60000041808 */
[----:B------:R-:W-:Y:S05]  /*4940*/  @!UPT UIADD3 URZ, URZ, URZ, URZ ;  /* 0x0000003f3f3ff290 */ /* 0x000fea000fffe03f */
[----:B------:R-:W-:Y:S01]  /*4950*/  HMMA.16816.F32.BF16 R8, R180, R18, R4 ;  /* 0x00000012b408723c */ /* 0x000fe20000041804 */
[----:B------:R-:W1:Y:S04]  /*4960*/  LDSM.16.M88.4 R4, [R237+0x800] ;  /* 0x00080000ed04783b */ /* 0x000e680000000200 */
[----:B------:R-:W4:Y:S03]  /*4970*/  LDSM.16.M88.4 R16, [R237+0x1000] ;  /* 0x00100000ed10783b */ /* 0x000f260000000200 */
[C---:B---3--:R-:W-:Y:S08]  /*4980*/  HMMA.16816.F32.BF16 R24, R184.reuse, R20, R24 ;  /* 0x00000014b818723c */ /* 0x048ff00000041818 */
[C---:B-1----:R-:W-:Y:S08]  /*4990*/  HMMA.16816.F32.BF16 R48, R184.reuse, R4, R48 ;  /* 0x00000004b830723c */ /* 0x042ff00000041830 */
[C---:B------:R-:W-:Y:S01]  /*49a0*/  HMMA.16816.F32.BF16 R36, R184.reuse, R6, R36 ;  /* 0x00000006b824723c */ /* 0x040fe20000041824 */
[----:B------:R-:W1:Y:S07]  /*49b0*/  LDSM.16.M88.4 R4, [R236+0x1800] ;  /* 0x00180000ec04783b */ /* 0x000e6e0000000200 */
[C---:B----4-:R-:W-:Y:S08]  /*49c0*/  HMMA.16816.F32.BF16 R40, R184.reuse, R16, R28 ;  /* 0x00000010b828723c */ /* 0x050ff0000004181c */
[C---:B------:R-:W-:Y:S01]  /*49d0*/  HMMA.16816.F32.BF16 R28, R184.reuse, R18, R8 ;  /* 0x00000012b81c723c */ /* 0x040fe20000041808 */
[----:B------:R-:W3:Y:S04]  /*49e0*/  LDSM.16.M88.4 R8, [R236+0x2000] ;  /* 0x00200000ec08783b */ /* 0x000ee80000000200 */
[----:B------:R-:W4:Y:S03]  /*49f0*/  LDSM.16.M88.4 R16, [R236+0x2800] ;  /* 0x00280000ec10783b */ /* 0x000f260000000200 */
[----:B------:R-:W-:Y:S08]  /*4a00*/  HMMA.16816.F32.BF16 R20, R184, R22, R32 ;  /* 0x00000016b814723c */ /* 0x000ff00000041820 */
[C---:B-1----:R-:W-:Y:S08]  /*4a10*/  HMMA.16816.F32.BF16 R32, R188.reuse, R4, R24 ;  /* 0x00000004bc20723c */ /* 0x042ff00000041818 */
[C---:B---3--:R-:W-:Y:S08]  /*4a20*/  HMMA.16816.F32.BF16 R48, R188.reuse, R8, R48 ;  /* 0x00000008bc30723c */ /* 0x048ff00000041830 */
[C---:B------:R-:W-:Y:S01]  /*4a30*/  HMMA.16816.F32.BF16 R24, R188.reuse, R10, R36 ;  /* 0x0000000abc18723c */ /* 0x040fe20000041824 */
[----:B------:R-:W1:Y:S07]  /*4a40*/  LDSM.16.M88.4 R8, [R243+0x1800] ;  /* 0x00180000f308783b */ /* 0x000e6e0000000200 */
[C---:B------:R-:W-:Y:S01]  /*4a50*/  HMMA.16816.F32.BF16 R4, R188.reuse, R6, R20 ;  /* 0x00000006bc04723c */ /* 0x040fe20000041814 */
[----:B------:R-:W-:Y:S07]  /*4a60*/  LDSM.16.M88.4 R20, [R243+0x2000] ;  /* 0x00200000f314783b */ /* 0x000fee0000000200 */
[C---:B----4-:R-:W-:Y:S08]  /*4a70*/  HMMA.16816.F32.BF16 R36, R188.reuse, R16, R40 ;  /* 0x00000010bc24723c */ /* 0x050ff00000041828 */
[----:B------:R-:W-:Y:S01]  /*4a80*/  HMMA.16816.F32.BF16 R28, R188, R18, R28 ;  /* 0x00000012bc1c723c */ /* 0x000fe2000004181c */
[----:B------:R-:W3:Y:S07]  /*4a90*/  LDSM.16.M88.4 R16, [R243+0x2800] ;  /* 0x00280000f310783b */ /* 0x000eee0000000200 */
[C---:B-1----:R-:W-:Y:S08]  /*4aa0*/  HMMA.16816.F32.BF16 R32, R192.reuse, R8, R32 ;  /* 0x00000008c020723c */ /* 0x042ff00000041820 */
[C---:B------:R-:W-:Y:S01]  /*4ab0*/  HMMA.16816.F32.BF16 R4, R192.reuse, R10, R4 ;  /* 0x0000000ac004723c */ /* 0x040fe20000041804 */
[----:B------:R-:W1:Y:S07]  /*4ac0*/  LDSM.16.M88.4 R8, [R238+0x1800] ;  /* 0x00180000ee08783b */ /* 0x000e6e0000000200 */
[C---:B---3--:R-:W-:Y:S08]  /*4ad0*/  HMMA.16816.F32.BF16 R36, R192.reuse, R16, R36 ;  /* 0x00000010c024723c */ /* 0x048ff00000041824 */
[----:B------:R-:W-:Y:S01]  /*4ae0*/  HMMA.16816.F32.BF16 R28, R192, R18, R28 ;  /* 0x00000012c01c723c */ /* 0x000fe2000004181c */
[----:B------:R-:W3:Y:S07]  /*4af0*/  LDSM.16.M88.4 R16, [R238+0x2800] ;  /* 0x00280000ee10783b */ /* 0x000eee0000000200 */
[C---:B-1----:R-:W-:Y:S08]  /*4b00*/  HMMA.16816.F32.BF16 R32, R196.reuse, R8, R32 ;  /* 0x00000008c420723c */ /* 0x042ff00000041820 */
[----:B------:R-:W-:Y:S01]  /*4b10*/  HMMA.16816.F32.BF16 R4, R196, R10, R4 ;  /* 0x0000000ac404723c */ /* 0x000fe20000041804 */
[----:B------:R-:W1:Y:S07]  /*4b20*/  LDSM.16.M88.4 R8, [R237+0x1800] ;  /* 0x00180000ed08783b */ /* 0x000e6e0000000200 */
[C---:B------:R-:W-:Y:S08]  /*4b30*/  HMMA.16816.F32.BF16 R48, R192.reuse, R20, R48 ;  /* 0x00000014c030723c */ /* 0x040ff00000041830 */
[----:B------:R-:W-:Y:S01]  /*4b40*/  HMMA.16816.F32.BF16 R24, R192, R22, R24 ;  /* 0x00000016c018723c */ /* 0x000fe20000041818 */
[----:B------:R-:W4:Y:S07]  /*4b50*/  LDSM.16.M88.4 R20, [R238+0x2000] ;  /* 0x00200000ee14783b */ /* 0x000f2e0000000200 */
[C---:B---3--:R-:W-:Y:S08]  /*4b60*/  HMMA.16816.F32.BF16 R36, R196.reuse, R16, R36 ;  /* 0x00000010c424723c */ /* 0x048ff00000041824 */
[----:B------:R-:W-:Y:S01]  /*4b70*/  HMMA.16816.F32.BF16 R28, R196, R18, R28 ;  /* 0x00000012c41c723c */ /* 0x000fe2000004181c */
[----:B------:R-:W3:Y:S07]  /*4b80*/  LDSM.16.M88.4 R16, [R237+0x2800] ;  /* 0x00280000ed10783b */ /* 0x000eee0000000200 */
[C---:B-1----:R-:W-:Y:S08]  /*4b90*/  HMMA.16816.F32.BF16 R32, R200.reuse, R8, R32 ;  /* 0x00000008c820723c */ /* 0x042ff00000041820 */
[----:B------:R-:W-:Y:S01]  /*4ba0*/  HMMA.16816.F32.BF16 R4, R200, R10, R4 ;  /* 0x0000000ac804723c */ /* 0x000fe20000041804 */
[----:B------:R-:W1:Y:S07]  /*4bb0*/  LDSM.16.M88.4 R8, [R236+0x3000] ;  /* 0x00300000ec08783b */ /* 0x000e6e0000000200 */
[C---:B----4-:R-:W-:Y:S08]  /*4bc0*/  HMMA.16816.F32.BF16 R48, R196.reuse, R20, R48 ;  /* 0x00000014c430723c */ /* 0x050ff00000041830 */
        /* <DEDUP_REMOVED lines=18> */
[----:B------:R-:W-:Y:S11]  /*4cf0*/  HMMA.16816.F32.BF16 R20, R204, R22, R24 ;  /* 0x00000016cc14723c */ /* 0x000ff60000041818 */
[----:B------:R-:W-:Y:S05]  /*4d00*/  @!UPT UIADD3 URZ, URZ, URZ, URZ ;  /* 0x0000003f3f3ff290 */ /* 0x000fea000fffe03f */
[C---:B---3--:R-:W-:Y:S08]  /*4d10*/  HMMA.16816.F32.BF16 R48, R208.reuse, R16, R48 ;  /* 0x00000010d030723c */ /* 0x048ff00000041830 */
[C---:B------:R-:W-:Y:S01]  /*4d20*/  HMMA.16816.F32.BF16 R20, R208.reuse, R18, R20 ;  /* 0x00000012d014723c */ /* 0x040fe20000041814 */
[----:B------:R-:W3:Y:S07]  /*4d30*/  LDSM.16.M88.4 R16, [R238+0x3000] ;  /* 0x00300000ee10783b */ /* 0x000eee0000000200 */
[C---:B-1----:R-:W-:Y:S08]  /*4d40*/  HMMA.16816.F32.BF16 R36, R208.reuse, R8, R36 ;  /* 0x00000008d024723c */ /* 0x042ff00000041824 */
[----:B------:R-:W-:Y:S01]  /*4d50*/  HMMA.16816.F32.BF16 R28, R208, R10, R28 ;  /* 0x0000000ad01c723c */ /* 0x000fe2000004181c */
[----:B------:R-:W1:Y:S07]  /*4d60*/  LDSM.16.M88.4 R8, [R238+0x3800] ;  /* 0x00380000ee08783b */ /* 0x000e6e0000000200 */
[C---:B---3--:R-:W-:Y:S01]  /*4d70*/  HMMA.16816.F32.BF16 R24, R212.reuse, R18, R4 ;  /* 0x00000012d418723c */ /* 0x048fe20000041804 */
[----:B------:R-:W3:Y:S07]  /*4d80*/  LDSM.16.M88.4 R4, [R238+0x4000] ;  /* 0x00400000ee04783b */ /* 0x000eee0000000200 */
[C---:B------:R-:W-:Y:S01]  /*4d90*/  HMMA.16816.F32.BF16 R32, R212.reuse, R16, R32 ;  /* 0x00000010d420723c */ /* 0x040fe20000041820 */
[----:B------:R-:W4:Y:S07]  /*4da0*/  LDSM.16.M88.4 R16, [R237+0x3000] ;  /* 0x00300000ed10783b */ /* 0x000f2e0000000200 */
[C---:B-1----:R-:W-:Y:S08]  /*4db0*/  HMMA.16816.F32.BF16 R48, R212.reuse, R8, R48 ;  /* 0x00000008d430723c */ /* 0x042ff00000041830 */
[C---:B------:R-:W-:Y:S01]  /*4dc0*/  HMMA.16816.F32.BF16 R20, R212.reuse, R10, R20 ;  /* 0x0000000ad414723c */ /* 0x040fe20000041814 */
[----:B------:R-:W1:Y:S07]  /*4dd0*/  LDSM.16.M88.4 R8, [R237+0x3800] ;  /* 0x00380000ed08783b */ /* 0x000e6e0000000200 */
[C---:B---3--:R-:W-:Y:S08]  /*4de0*/  HMMA.16816.F32.BF16 R44, R212.reuse, R4, R36 ;  /* 0x00000004d42c723c */ /* 0x048ff00000041824 */
[----:B------:R-:W-:Y:S01]  /*4df0*/  HMMA.16816.F32.BF16 R36, R212, R6, R28 ;  /* 0x00000006d424723c */ /* 0x000fe2000004181c */
[----:B------:R-:W3:Y:S07]  /*4e00*/  LDSM.16.M88.4 R4, [R237+0x4000] ;  /* 0x00400000ed04783b */ /* 0x000eee0000000200 */
[C---:B----4-:R-:W-:Y:S08]  /*4e10*/  HMMA.16816.F32.BF16 R40, R216.reuse, R16, R32 ;  /* 0x00000010d828723c */ /* 0x050ff00000041820 */
[C---:B------:R-:W-:Y:S01]  /*4e20*/  HMMA.16816.F32.BF16 R28, R216.reuse, R18, R24 ;  /* 0x00000012d81c723c */ /* 0x040fe20000041818 */
[----:B------:R-:W-:Y:S07]  /*4e30*/  LDSM.16.M88.4 R16, [R236+0x5000] ;  /* 0x00500000ec10783b */ /* 0x000fee0000000200 */
[C---:B-1----:R-:W-:Y:S08]  /*4e40*/  HMMA.16816.F32.BF16 R32, R216.reuse, R8, R48 ;  /* 0x00000008d820723c */ /* 0x042ff00000041830 */
[C---:B------:R-:W-:Y:S01]  /*4e50*/  HMMA.16816.F32.BF16 R24, R216.reuse, R10, R20 ;  /* 0x0000000ad818723c */ /* 0x040fe20000041814 */
[----:B------:R-:W1:Y:S07]  /*4e60*/  LDSM.16.M88.4 R8, [R236+0x4800] ;  /* 0x00480000ec08783b */ /* 0x000e6e0000000200 */
[----:B---3--:R-:W-:Y:S08]  /*4e70*/  HMMA.16816.F32.BF16 R20, R216, R4, R44 ;  /* 0x00000004d814723c */ /* 0x008ff0000004182c */
[C---:B-1----:R-:W-:Y:S08]  /*4e80*/  HMMA.16816.F32.BF16 R48, R220.reuse, R8, R40 ;  /* 0x00000008dc30723c */ /* 0x042ff00000041828 */
[C---:B------:R-:W-:Y:S01]  /*4e90*/  HMMA.16816.F32.BF16 R44, R220.reuse, R10, R28 ;  /* 0x0000000adc2c723c */ /* 0x040fe2000004181c */
[----:B------:R-:W1:Y:S07]  /*4ea0*/  LDSM.16.M88.4 R8, [R236+0x5800] ;  /* 0x00580000ec08783b */ /* 0x000e6e0000000200 */
[----:B------:R-:W-:Y:S01]  /*4eb0*/  HMMA.16816.F32.BF16 R40, R220, R16, R32 ;  /* 0x00000010dc28723c */ /* 0x000fe20000041820 */
[----:B------:R-:W3:Y:S07]  /*4ec0*/  LDSM.16.M88.4 R32, [R243+0x4800] ;  /* 0x00480000f320783b */ /* 0x000eee0000000200 */
[----:B------:R-:W-:Y:S08]  /*4ed0*/  HMMA.16816.F32.BF16 R4, R216, R6, R36 ;  /* 0x00000006d804723c */ /* 0x000ff00000041824 */
[C---:B------:R-:W-:Y:S01]  /*4ee0*/  HMMA.16816.F32.BF16 R36, R220.reuse, R18, R24 ;  /* 0x00000012dc24723c */ /* 0x040fe20000041818 */
[----:B------:R-:W-:Y:S04]  /*4ef0*/  LDSM.16.M88.4 R16, [R243+0x5800] ;  /* 0x00580000f310783b */ /* 0x000fe80000000200 */
[----:B------:R-:W-:Y:S03]  /*4f00*/  LDSM.16.M88.4 R24, [R238+0x4800] ;  /* 0x00480000ee18783b */ /* 0x000fe60000000200 */
[C---:B-1----:R-:W-:Y:S01]  /*4f10*/  HMMA.16816.F32.BF16 R28, R220.reuse, R8, R20 ;  /* 0x00000008dc1c723c */ /* 0x042fe20000041814 */
[----:B------:R-:W1:Y:S07]  /*4f20*/  LDSM.16.M88.4 R20, [R243+0x5000] ;  /* 0x00500000f314783b */ /* 0x000e6e0000000200 */
[----:B------:R-:W-:Y:S08]  /*4f30*/  HMMA.16816.F32.BF16 R8, R220, R10, R4 ;  /* 0x0000000adc08723c */ /* 0x000ff00000041804 */
[C---:B---3--:R-:W-:Y:S08]  /*4f40*/  HMMA.16816.F32.BF16 R4, R224.reuse, R32, R48 ;  /* 0x00000020e004723c */ /* 0x048ff00000041830 */
[C---:B------:R-:W-:Y:S08]  /*4f50*/  HMMA.16816.F32.BF16 R32, R224.reuse, R34, R44 ;  /* 0x00000022e020723c */ /* 0x040ff0000004182c */
[C---:B-1----:R-:W-:Y:S08]  /*4f60*/  HMMA.16816.F32.BF16 R52, R224.reuse, R20, R40 ;  /* 0x00000014e034723c */ /* 0x042ff00000041828 */
[C---:B------:R-:W-:Y:S01]  /*4f70*/  HMMA.16816.F32.BF16 R48, R224.reuse, R22, R36 ;  /* 0x00000016e030723c */ /* 0x040fe20000041824 */
[----:B------:R-:W1:Y:S04]  /*4f80*/  LDSM.16.M88.4 R20, [R237+0x4800] ;  /* 0x00480000ed14783b */ /* 0x000e680000000200 */
[----:B------:R-:W-:Y:S03]  /*4f90*/  LDSM.16.M88.4 R36, [R238+0x5800] ;  /* 0x00580000ee24783b */ /* 0x000fe60000000200 */
[C---:B------:R-:W-:Y:S08]  /*4fa0*/  HMMA.16816.F32.BF16 R40, R224.reuse, R16, R28 ;  /* 0x00000010e028723c */ /* 0x040ff0000004181c */
[----:B------:R-:W-:Y:S01]  /*4fb0*/  HMMA.16816.F32.BF16 R44, R224, R18, R8 ;  /* 0x00000012e02c723c */ /* 0x000fe20000041808 */
[----:B------:R-:W3:Y:S07]  /*4fc0*/  LDSM.16.M88.4 R16, [R238+0x5000] ;  /* 0x00500000ee10783b */ /* 0x000eee0000000200 */
[C---:B------:R-:W-:Y:S08]  /*4fd0*/  HMMA.16816.F32.BF16 R4, R228.reuse, R24, R4 ;  /* 0x00000018e404723c */ /* 0x040ff00000041804 */
[----:B------:R-:W-:Y:S01]  /*4fe0*/  HMMA.16816.F32.BF16 R28, R228, R26, R32 ;  /* 0x0000001ae41c723c */ /* 0x000fe20000041820 */
[----:B------:R-:W4:Y:S11]  /*4ff0*/  LDSM.16.M88.4 R32, [R237+0x5000] ;  /* 0x00500000ed20783b */ /* 0x000f360000000200 */
[----:B------:R-:W-:Y:S04]  /*5000*/  @!UPT UIADD3 URZ, URZ, URZ, URZ ;  /* 0x0000003f3f3ff290 */ /* 0x000fe8000fffe03f */
[----:B-1----:R-:W-:Y:S08]  /*5010*/  HMMA.16816.F32.BF16 R24, R232, R20, R4 ;  /* 0x00000014e818723c */ /* 0x002ff00000041804 */
[----:B---3--:R-:W-:Y:S08]  /*5020*/  HMMA.16816.F32.BF16 R8, R228, R16, R52 ;  /* 0x00000010e408723c */ /* 0x008ff00000041834 */
[----:B------:R-:W-:Y:S08]  /*5030*/  HMMA.16816.F32.BF16 R20, R232, R22, R28 ;  /* 0x00000016e814723c */ /* 0x000ff0000004181c */
[----:B------:R-:W-:Y:S01]  /*5040*/  FMUL.FTZ R0, R24, c[0x0][0x320] ;  /* 0x0000c80018007a20 */ /* 0x000fe20000410000 */
[C---:B------:R-:W-:Y:S08]  /*5050*/  HMMA.16816.F32.BF16 R40, R228.reuse, R36, R40 ;  /* 0x00000024e428723c */ /* 0x040ff00000041828 */
[C---:B------:R-:W-:Y:S01]  /*5060*/  HMMA.16816.F32.BF16 R36, R228.reuse, R38, R44 ;  /* 0x00000026e424723c */ /* 0x040fe2000004182c */
[----:B------:R1:W3:Y:S07]  /*5070*/  MUFU.TANH R45, R0 ;  /* 0x00000000002d7308 */ /* 0x0002ee0000002400 */
[----:B------:R-:W-:Y:S01]  /*5080*/  HMMA.16816.F32.BF16 R4, R228, R18, R48 ;  /* 0x00000012e404723c */ /* 0x000fe20000041830 */
[----:B-1----:R-:W-:-:S04]  /*5090*/  FMUL.FTZ R0, R25, c[0x0][0x320] ;  /* 0x0000c80019007a20 */ /* 0x002fc80000410000 */
[----:B------:R1:W1:Y:S03]  /*50a0*/  MUFU.TANH R15, R0 ;  /* 0x00000000000f7308 */ /* 0x0002660000002400 */
[----:B----4-:R-:W-:Y:S01]  /*50b0*/  HMMA.16816.F32.BF16 R16, R232, R32, R8 ;  /* 0x00000020e810723c */ /* 0x010fe20000041808 */
[----:B------:R-:W4:Y:S01]  /*50c0*/  LDSM.16.M88.4 R8, [R237+0x5800] ;  /* 0x00580000ed08783b */ /* 0x000f220000000200 */
[----:B--2---:R-:W-:Y:S01]  /*50d0*/  ISETP.GT.AND P0, PT, R58, R2, PT ;  /* 0x000000023a00720c */ /* 0x004fe20003f04270 */
[----:B------:R-:W-:-:S04]  /*50e0*/  DEPBAR.LE SB0, 0x0 ;  /* 0x000080000000791a */ /* 0x000fc80000000000 */
[----:B-1----:R-:W-:-:S04]  /*50f0*/  FMUL.FTZ R0, R26, c[0x0][0x320] ;  /* 0x0000c8001a007a20 */ /* 0x002fc80000410000 */
[----:B------:R1:W2:Y:S02]  /*5100*/  MUFU.TANH R46, R0 ;  /* 0x00000000002e7308 */ /* 0x0002a40000002400 */
[----:B-1----:R-:W-:-:S06]  /*5110*/  FMUL.FTZ R0, R27, c[0x0][0x320] ;  /* 0x0000c8001b007a20 */ /* 0x002fcc0000410000 */
[----:B------:R1:W1:Y:S01]  /*5120*/  MUFU.TANH R44, R0 ;  /* 0x00000000002c7308 */ /* 0x0002620000002400 */
[----:B------:R-:W-:Y:S01]  /*5130*/  HMMA.16816.F32.BF16 R4, R232, R34, R4 ;  /* 0x00000022e804723c */ /* 0x000fe20000041804 */
        /* <DEDUP_REMOVED lines=14> */
[----:B-1----:R-:W-:Y:S02]  /*5220*/  FMUL.FTZ R0, R19, c[0x0][0x320] ;  /* 0x0000c80013007a20 */ /* 0x002fe40000410000 */
[----:B----4-:R-:W-:Y:S04]  /*5230*/  HMMA.16816.F32.BF16 R16, R232, R8, R40 ;  /* 0x00000008e810723c */ /* 0x010fe80000041828 */
[----:B------:R1:W4:Y:S02]  /*5240*/  MUFU.TANH R32, R0 ;  /* 0x0000000000207308 */ /* 0x0003240000002400 */
[----:B-1----:R-:W-:-:S06]  /*5250*/  FMUL.FTZ R0, R4, c[0x0][0x320] ;  /* 0x0000c80004007a20 */ /* 0x002fcc0000410000 */
        /* <DEDUP_REMOVED lines=22> */
[----:B------:R-:W-:Y:S01]  /*53c0*/  BSSY B1, `(.L_x_482) ;  /* 0x0000085000017945 */ /* 0x000fe20003800000 */
[----:B-1----:R-:W-:-:S06]  /*53d0*/  FMUL.FTZ R0, R7, c[0x0][0x320] ;  /* 0x0000c80007007a20 */ /* 0x002fcc0000410000 */
[----:B------:R1:W1:Y:S01]  /*53e0*/  MUFU.TANH R25, R0 ;  /* 0x0000000000197308 */ /* 0x0002620000002400 */
[C---:B------:R-:W-:Y:S02]  /*53f0*/  IADD3 R252, R243.reuse, 0x4800, RZ ;  /* 0x00004800f3fc7810 */ /* 0x040fe40007ffe0ff */
[C---:B------:R-:W-:Y:S02]  /*5400*/  IADD3 R251, R243.reuse, 0x5800, RZ ;  /* 0x00005800f3fb7810 */ /* 0x040fe40007ffe0ff */
[C---:B------:R-:W-:Y:S02]  /*5410*/  IADD3 R250, R243.reuse, 0x5000, RZ ;  /* 0x00005000f3fa7810 */ /* 0x040fe40007ffe0ff */
[C---:B------:R-:W-:Y:S02]  /*5420*/  IADD3 R249, R243.reuse, 0x3000, RZ ;  /* 0x00003000f3f97810 */ /* 0x040fe40007ffe0ff */
[C---:B------:R-:W-:Y:S02]  /*5430*/  IADD3 R248, R243.reuse, 0x4000, RZ ;  /* 0x00004000f3f87810 */ /* 0x040fe40007ffe0ff */
[----:B------:R-:W-:-:S02]  /*5440*/  IADD3 R247, R243, 0x3800, RZ ;  /* 0x00003800f3f77810 */ /* 0x000fc40007ffe0ff */
[C---:B------:R-:W-:Y:S02]  /*5450*/  IADD3 R246, R243.reuse, 0x1800, RZ ;  /* 0x00001800f3f67810 */ /* 0x040fe40007ffe0ff */
[C---:B------:R-:W-:Y:S02]  /*5460*/  IADD3 R245, R243.reuse, 0x2800, RZ ;  /* 0x00002800f3f57810 */ /* 0x040fe40007ffe0ff */
[----:B------:R-:W-:Y:S01]  /*5470*/  IADD3 R244, R243, 0x2000, RZ ;  /* 0x00002000f3f47810 */ /* 0x000fe20007ffe0ff */
[----:B------:R-:W-:Y:S06]  /*5480*/  BAR.SYNC.DEFER_BLOCKING 0x0 ;  /* 0x0000000000007b1d */ /* 0x000fec0000010000 */
[----:B------:R-:W-:Y:S05]  /*5490*/  @!P0 BRA `(.L_x_483) ;  /* 0x0000077000008947 */ /* 0x000fea0003800000 */
[----:B-1234-:R-:W2:Y:S04]  /*54a0*/  LDL R2, [R1+0x84] ;  /* 0x0000840001027983 */ /* 0x01eea80000100800 */
[----:B------:R-:W2:Y:S04]  /*54b0*/  LDL R3, [R1+0x178] ;  /* 0x0001780001037983 */ /* 0x000ea80000100800 */
[----:B------:R-:W3:Y:S01]  /*54c0*/  LDL.64 R60, [R1+0x98] ;  /* 0x00009800013c7983 */ /* 0x000ee20000100a00 */
[----:B------:R-:W-:-:S03]  /*54d0*/  IMAD.MOV.U32 R62, RZ, RZ, c[0x0][0x2b8] ;  /* 0x0000ae00ff3e7624 */ /* 0x000fc600078e00ff */
[----:B------:R-:W4:Y:S02]  /*54e0*/  LDL R59, [R1+0xac] ;  /* 0x0000ac00013b7983 */ /* 0x000f240000100800 */
[----:B------:R-:W-:Y:S01]  /*54f0*/  ISETP.NE.AND P2, PT, R62, 0x1, PT ;  /* 0x000000013e00780c */ /* 0x000fe20003f45270 */
[----:B------:R-:W-:Y:S01]  /*5500*/  IMAD.MOV.U32 R16, RZ, RZ, RZ ;  /* 0x000000ffff107224 */ /* 0x000fe200078e00ff */
[----:B------:R-:W5:Y:S04]  /*5510*/  LDL.64 R8, [R1+0x90] ;  /* 0x0000900001087983 */ /* 0x000f680000100a00 */
[----:B------:R-:W3:Y:S01]  /*5520*/  LDL R7, [R1+0x88] ;  /* 0x0000880001077983 */ /* 0x000ee20000100800 */
[C---:B--2---:R-:W-:Y:S02]  /*5530*/  IADD3 R2, R3.reuse, R57, R2 ;  /* 0x0000003903027210 */ /* 0x044fe40007ffe002 */
[----:B------:R-:W-:-:S02]  /*5540*/  ISETP.GT.AND P1, PT, R3, 0x2f, PT ;  /* 0x0000002f0300780c */ /* 0x000fc40003f24270 */
        /* <DEDUP_REMOVED lines=9> */
[----:B------:R-:W-:-:S03]  /*55e0*/  IMAD.MOV R0, RZ, RZ, -R0 ;  /* 0x000000ffff007224 */ /* 0x000fc600078e0a00 */
[----:B------:R-:W1:Y:S01]  /*55f0*/  S2R R17, SR_TID.X ;  /* 0x0000000000117919 */ /* 0x000e620000002100 */
[----:B------:R-:W-:-:S05]  /*5600*/  IMAD R2, R0, c[0x0][0x2b8], R2 ;  /* 0x0000ae0000027a24 */ /* 0x000fca00078e0202 */
[----:B------:R-:W-:Y:S01]  /*5610*/  SHF.R.S32.HI R0, RZ, 0x1f, R2 ;  /* 0x0000001fff007819 */ /* 0x000fe20000011402 */
[----:B------:R3:W-:Y:S04]  /*5620*/  STL [R1+0x38], R2 ;  /* 0x0000380201007387 */ /* 0x0007e80000100800 */
[----:B------:R-:W-:-:S04]  /*5630*/  IMAD R0, R0, c[0x0][0x1e0], RZ ;  /* 0x0000780000007a24 */ /* 0x000fc800078e02ff */
[----:B------:R-:W-:Y:S01]  /*5640*/  IMAD R0, R2, c[0x0][0x1e4], R0 ;  /* 0x0000790002007a24 */ /* 0x000fe200078e0200 */
[----:B-1----:R-:W-:-:S04]  /*5650*/  SHF.R.S32.HI R6, RZ, 0x1f, R17 ;  /* 0x0000001fff067819 */ /* 0x002fc80000011411 */
[----:B------:R-:W-:Y:S01]  /*5660*/  LEA.HI R6, R6, R17, RZ, 0x3 ;  /* 0x0000001106067211 */ /* 0x000fe200078f18ff */
[----:B---3--:R-:W-:-:S03]  /*5670*/  IMAD.WIDE.U32 R2, R2, c[0x0][0x1e0], RZ ;  /* 0x0000780002027a25 */ /* 0x008fc600078e00ff */
[----:B------:R-:W-:Y:S01]  /*5680*/  SHF.R.S32.HI R6, RZ, 0x3, R6 ;  /* 0x00000003ff067819 */ /* 0x000fe20000011406 */
[----:B------:R-:W-:Y:S01]  /*5690*/  IMAD.IADD R3, R3, 0x1, R0 ;  /* 0x0000000103037824 */ /* 0x000fe200078e0200 */
[----:B--2---:R1:W-:Y:S01]  /*56a0*/  STL [R1+0x28], R16 ;  /* 0x0000281001007387 */ /* 0x0043e20000100800 */
[----:B------:R-:W-:Y:S02]  /*56b0*/  SHF.R.S32.HI R0, RZ, 0x1f, R16 ;  /* 0x0000001fff007819 */ /* 0x000fe40000011410 */
[----:B------:R-:W-:-:S04]  /*56c0*/  IMAD.WIDE.U32 R2, R16, c[0x0][0x1f0], R2 ;  /* 0x00007c0010027a25 */ /* 0x000fc800078e0002 */
[----:B------:R-:W-:-:S04]  /*56d0*/  IMAD R0, R0, c[0x0][0x1f0], RZ ;  /* 0x00007c0000007a24 */ /* 0x000fc800078e02ff */
[----:B------:R-:W-:Y:S01]  /*56e0*/  IMAD R4, R16, c[0x0][0x1f4], R0 ;  /* 0x00007d0010047a24 */ /* 0x000fe200078e0200 */
[----:B-----5:R-:W-:-:S04]  /*56f0*/  IADD3 R0, P0, R8, R2, RZ ;  /* 0x0000000208007210 */ /* 0x020fc80007f1e0ff */
[----:B------:R-:W-:Y:S02]  /*5700*/  IADD3.X R2, R7, R3, R4, P0, !PT ;  /* 0x0000000307027210 */ /* 0x000fe400007fe404 */
[----:B------:R-:W-:Y:S02]  /*5710*/  IADD3 R7, -R6, 0x30, RZ ;  /* 0x0000003006077810 */ /* 0x000fe40007ffe1ff */
[C---:B------:R-:W-:Y:S02]  /*5720*/  LEA R6, P0, R0.reuse, c[0x0][0x1c8], 0x1 ;  /* 0x0000720000067a11 */ /* 0x040fe400078008ff */
[----:B------:R-:W-:Y:S02]  /*5730*/  ISETP.GE.AND P1, PT, R7, 0x1, PT ;  /* 0x000000010700780c */ /* 0x000fe40003f26270 */
[----:B------:R-:W-:Y:S01]  /*5740*/  LEA.HI.X R5, R0, c[0x0][0x1cc], R2, 0x1, P0 ;  /* 0x0000730000057a11 */ /* 0x000fe200000f0c02 */
[----:B------:R-:W-:Y:S08]  /*5750*/  BRA.DIV ~URZ, `(.L_x_484) ;  /* 0x00014ab27f007947 */ /* 0x000ff0000b800000 */
[----:B------:R2:W3:Y:S02]  /*5760*/  SHFL.IDX PT, R4, R5, RZ, 0x181f ;  /* 0x00181fff05047589 */ /* 0x0004e400000e0000 */
.L_x_638:
[----:B------:R-:W-:Y:S05]  /*5770*/  BRA.DIV ~URZ, `(.L_x_485) ;  /* 0x00014b227f007947 */ /* 0x000fea000b800000 */
[----:B------:R4:W1:Y:S02]  /*5780*/  SHFL.IDX PT, R0, R6, RZ, 0x181f ;  /* 0x00181fff06007589 */ /* 0x00086400000e0000 */
.L_x_639:
[----:B------:R-:W-:Y:S01]  /*5790*/  BSSY B0, `(.L_x_486) ;  /* 0x0000022000007945 */ /* 0x000fe20003800000 */
[----:B------:R-:W-:Y:S05]  /*57a0*/  @!P1 BRA `(.L_x_487) ;  /* 0x0000020000009947 */ /* 0x000fea0003800000 */
[----:B------:R-:W5:Y:S04]  /*57b0*/  LDL R3, [R1+0x40] ;  /* 0x0000400001037983 */ /* 0x000f680000100800 */
[----:B--2---:R-:W2:Y:S04]  /*57c0*/  LDL R2, [R1+0xc4] ;  /* 0x0000c40001027983 */ /* 0x004ea80000100800 */
[----:B----4-:R-:W4:Y:S04]  /*57d0*/  LDL R40, [R1+0x44] ;  /* 0x0000440001287983 */ /* 0x010f280000100800 */
        /* <DEDUP_REMOVED lines=8> */
[----:B-1----:R-:W3:Y:S04]  /*5860*/  LDL R16, [R1+0xb8] ;  /* 0x0000b80001107983 */ /* 0x002ee80000100800 */
[----:B------:R-:W3:Y:S01]  /*5870*/  LDL R9, [R1+0x50] ;  /* 0x0000500001097983 */ /* 0x000ee20000100800 */
[----:B-----5:R-:W-:-:S02]  /*5880*/  ISETP.GE.AND P0, PT, R3, c[0x0][0x1d4], PT ;  /* 0x0000750003007a0c */ /* 0x020fc40003f06270 */
[----:B--2---:R-:W-:-:S05]  /*5890*/  IADD3 R2, P1, R0, R2, RZ ;  /* 0x0000000200027210 */ /* 0x004fca0007f3e0ff */
[----:B----4-:R-:W-:-:S06]  /*58a0*/  IMAD.X R3, R4, 0x1, R40, P1 ;  /* 0x0000000104037824 */ /* 0x010fcc00008e0628 */
[----:B------:R-:W-:Y:S01]  /*58b0*/  @!PT LDS RZ, [RZ] ;  /* 0x00000000fffff984 */ /* 0x000fe20000000800 */
[----:B------:R-:W-:Y:S01]  /*58c0*/  @!PT LDS RZ, [RZ] ;  /* 0x00000000fffff984 */ /* 0x000fe20000000800 */
[----:B------:R-:W-:Y:S01]  /*58d0*/  @!PT LDS RZ, [RZ] ;  /* 0x00000000fffff984 */ /* 0x000fe20000000800 */
[----:B---3--:R1:W-:Y:S01]  /*58e0*/  LDGSTS.E.BYPASS.LTC128B.128 [R8+0x14080], [R2.64], !P0 ;  /* 0x1408000002087fae */ /* 0x0083e2000c101d46 */
[----:B------:R-:W-:Y:S02]  /*58f0*/  ISETP.GE.AND P0, PT, R39, c[0x0][0x1d4], PT ;  /* 0x0000750027007a0c */ /* 0x000fe40003f06270 */
[----:B-1----:R-:W-:-:S05]  /*5900*/  IADD3 R2, P1, R0, R38, RZ ;  /* 0x0000002600027210 */ /* 0x002fca0007f3e0ff */
[----:B------:R-:W-:-:S06]  /*5910*/  IMAD.X R3, R4, 0x1, R37, P1 ;  /* 0x0000000104037824 */ /* 0x000fcc00008e0625 */
[----:B------:R1:W-:Y:S01]  /*5920*/  LDGSTS.E.BYPASS.LTC128B.128 [R8+0x15880], [R2.64], !P0 ;  /* 0x1588000002087fae */ /* 0x0003e2000c101d46 */
[----:B------:R-:W-:Y:S02]  /*5930*/  ISETP.GE.AND P0, PT, R36, c[0x0][0x1d4], PT ;  /* 0x0000750024007a0c */ /* 0x000fe40003f06270 */
[----:B-1----:R-:W-:-:S05]  /*5940*/  IADD3 R2, P1, R0, R19, RZ ;  /* 0x0000001300027210 */ /* 0x002fca0007f3e0ff */
[----:B------:R-:W-:-:S06]  /*5950*/  IMAD.X R3, R4, 0x1, R18, P1 ;  /* 0x0000000104037824 */ /* 0x000fcc00008e0612 */
[----:B------:R1:W-:Y:S01]  /*5960*/  LDGSTS.E.BYPASS.LTC128B.128 [R8+0x17080], [R2.64], !P0 ;  /* 0x1708000002087fae */ /* 0x0003e2000c101d46 */
[----:B------:R-:W-:Y:S02]  /*5970*/  ISETP.GE.AND P0, PT, R17, c[0x0][0x1d4], PT ;  /* 0x0000750011007a0c */ /* 0x000fe40003f06270 */
[----:B-1----:R-:W-:-:S05]  /*5980*/  IADD3 R2, P1, R0, R16, RZ ;  /* 0x0000001000027210 */ /* 0x002fca0007f3e0ff */
[----:B------:R-:W-:-:S06]  /*5990*/  IMAD.X R3, R4, 0x1, R9, P1 ;  /* 0x0000000104037824 */ /* 0x000fcc00008e0609 */
[----:B------:R1:W-:Y:S02]  /*59a0*/  LDGSTS.E.BYPASS.LTC128B.128 [R8+0x18880], [R2.64], !P0 ;  /* 0x1888000002087fae */ /* 0x0003e4000c101d46 */
.L_x_487:
[----:B------:R-:W-:Y:S05]  /*59b0*/  BSYNC B0 ;  /* 0x0000000000007941 */ /* 0x000fea0003800000 */
.L_x_486:
[----:B------:R-:W-:Y:S01]  /*59c0*/  ISETP.GE.AND P0, PT, R7, 0x21, PT ;  /* 0x000000210700780c */ /* 0x000fe20003f06270 */
[----:B------:R-:W-:Y:S06]  /*59d0*/  BRA.DIV ~URZ, `(.L_x_488) ;  /* 0x000149527f007947 */ /* 0x000fec000b800000 */
[----:B---3--:R3:W2:Y:S04]  /*59e0*/  SHFL.IDX PT, R4, R5, 0x1, 0x181f ;  /* 0x00381f0005047f89 */ /* 0x0086a800000e0000 */
[----:B-1----:R3:W1:Y:S02]  /*59f0*/  SHFL.IDX PT, R0, R6, 0x1, 0x181f ;  /* 0x00381f0006007f89 */ /* 0x00266400000e0000 */
.L_x_640:
[----:B------:R-:W-:Y:S05]  /*5a00*/  @!P0 BRA `(.L_x_483) ;  /* 0x0000020000008947 */ /* 0x000fea0003800000 */
        /* <DEDUP_REMOVED lines=14> */
[----:B-1-3--:R-:W-:-:S05]  /*5af0*/  IADD3 R2, P1, R0, R2, RZ ;  /* 0x0000000200027210 */ /* 0x00afca0007f3e0ff */
[----:B----4-:R-:W-:-:S06]  /*5b00*/  IMAD.X R3, R4, 0x1, R37, P1 ;  /* 0x0000000104037824 */ /* 0x010fcc00008e0625 */
[----:B------:R-:W-:Y:S01]  /*5b10*/  @!PT LDS RZ, [RZ] ;  /* 0x00000000fffff984 */ /* 0x000fe20000000800 */
[----:B------:R-:W-:Y:S01]  /*5b20*/  @!PT LDS RZ, [RZ] ;  /* 0x00000000fffff984 */ /* 0x000fe20000000800 */
[----:B------:R-:W-:Y:S01]  /*5b30*/  @!PT LDS RZ, [RZ] ;  /* 0x00000000fffff984 */ /* 0x000fe20000000800 */
[----:B--2---:R1:W-:Y:S01]  /*5b40*/  LDGSTS.E.BYPASS.LTC128B.128 [R5+0x15080], [R2.64], !P0 ;  /* 0x1508000002057fae */ /* 0x0043e2000c101d46 */
        /* <DEDUP_REMOVED lines=12> */
.L_x_483:
[----:B-1234-:R-:W-:Y:S05]  /*5c10*/  BSYNC B1 ;  /* 0x0000000000017941 */ /* 0x01efea0003800000 */
.L_x_482:
[----:B------:R-:W2:Y:S01]  /*5c20*/  LDL R2, [R1+0xb0] ;  /* 0x0000b00001027983 */ /* 0x000ea20000100800 */
[----:B------:R-:W-:-:S03]  /*5c30*/  IMAD.MOV.U32 R4, RZ, RZ, c[0x0][0x2c4] ;  /* 0x0000b100ff047624 */ /* 0x000fc600078e00ff */
[----:B------:R-:W2:Y:S04]  /*5c40*/  LDL R0, [R1+0xb4] ;  /* 0x0000b40001007983 */ /* 0x000ea80000100800 */
[----:B------:R-:W3:Y:S04]  /*5c50*/  LDL R3, [R1+0x7c] ;  /* 0x00007c0001037983 */ /* 0x000ee80000100800 */
[----:B------:R-:W4:Y:S01]  /*5c60*/  LDL R5, [R1+0x74] ;  /* 0x0000740001057983 */ /* 0x000f220000100800 */
[----:B------:R-:W-:Y:S01]  /*5c70*/  ISETP.NE.AND P0, PT, R4, 0x1, PT ;  /* 0x000000010400780c */ /* 0x000fe20003f05270 */
[----:B------:R-:W-:-:S02]  /*5c80*/  ULDC UR4, c[0x0][0x324] ;  /* 0x0000c90000047ab9 */ /* 0x000fc40000000800 */
[----:B------:R-:W-:Y:S01]  /*5c90*/  ULOP3.LUT UR4, URZ, UR4, URZ, 0x33, !UPT ;  /* 0x000000043f047292 */ /* 0x000fe2000f8e333f */
[----:B------:R-:W0:Y:S01]  /*5ca0*/  LDGDEPBAR ;  /* 0x00000000000079af */ /* 0x000e220000000000 */
[----:B--2---:R-:W-:-:S08]  /*5cb0*/  IMAD.IADD R0, R0, 0x1, R2 ;  /* 0x0000000100007824 */ /* 0x004fd000078e0202 */
[----:B------:R-:W-:-:S04]  /*5cc0*/  @P0 IMAD.HI.U32 R2, R0, c[0x0][0x2c8], RZ ;  /* 0x0000b20000020a27 */ /* 0x000fc800078e00ff */
[----:B------:R-:W-:Y:S01]  /*5cd0*/  IMAD.MOV.U32 R4, RZ, RZ, R0 ;  /* 0x000000ffff047224 */ /* 0x000fe200078e0000 */
[----:B---3--:R-:W-:-:S04]  /*5ce0*/  IADD3 R0, -R3, 0x1, R56 ;  /* 0x0000000103007810 */ /* 0x008fc80007ffe138 */
[----:B----4-:R-:W-:Y:S01]  /*5cf0*/  IADD3 R0, R0, -R5, RZ ;  /* 0x8000000500007210 */ /* 0x010fe20007ffe0ff */
[----:B------:R-:W-:-:S03]  /*5d00*/  IMAD.IADD R7, R56, 0x1, -R3 ;  /* 0x0000000138077824 */ /* 0x000fc600078e0a03 */
[C---:B------:R-:W-:Y:S02]  /*5d10*/  IADD3 R6, R0.reuse, UR4, RZ ;  /* 0x0000000400067c10 */ /* 0x040fe4000fffe0ff */
[----:B------:R-:W-:Y:S02]  /*5d20*/  @P0 SHF.R.U32.HI R4, RZ, c[0x0][0x2cc], R2 ;  /* 0x0000b300ff040a19 */ /* 0x000fe40000011602 */
[----:B------:R-:W-:Y:S02]  /*5d30*/  IADD3 R5, R0, c[0x0][0x328], RZ ;  /* 0x0000ca0000057a10 */ /* 0x000fe40007ffe0ff */
[----:B------:R-:W-:Y:S01]  /*5d40*/  IADD3 R8, -R3, R12, RZ ;  /* 0x0000000c03087210 */ /* 0x000fe20007ffe1ff */
[----:B------:R-:W-:Y:S05]  /*5d50*/  BRA.DIV ~URZ, `(.L_x_489) ;  /* 0x000146e27f007947 */ /* 0x000fea000b800000 */
[----:B------:R1:W2:Y:S02]  /*5d60*/  SHFL.IDX PT, R3, R4, RZ, 0x1c1f ;  /* 0x001c1fff04037589 */ /* 0x0002a400000e0000 */
.L_x_641:
[----:B------:R-:W-:Y:S01]  /*5d70*/  IMAD.MOV.U32 R0, RZ, RZ, c[0x0][0x32c] ;  /* 0x0000cb00ff007624 */ /* 0x000fe200078e00ff */
[----:B--2---:R-:W-:-:S04]  /*5d80*/  IADD3 R2, R5, R3, RZ ;  /* 0x0000000305027210 */ /* 0x004fc80007ffe0ff */
[----:B------:R-:W-:Y:S01]  /*5d90*/  ISETP.GE.AND P0, PT, R0, 0x1, PT ;  /* 0x000000010000780c */ /* 0x000fe20003f06270 */
[----:B------:R-:W-:Y:S01]  /*5da0*/  IMAD.IADD R0, R6, 0x1, R3 ;  /* 0x0000000106007824 */ /* 0x000fe200078e0203 */
[----:B------:R-:W-:-:S11]  /*5db0*/  IMNMX R2, R7, R2, PT ;  /* 0x0000000207027217 */ /* 0x000fd60003800200 */
[----:B------:R-:W-:Y:S05]  /*5dc0*/  @!P0 BRA `(.L_x_490) ;  /* 0x0000016000008947 */ /* 0x000fea0003800000 */
[----:B------:R-:W2:Y:S04]  /*5dd0*/  LDL R16, [R1+0x78] ;  /* 0x0000780001107983 */ /* 0x000ea80000100800 */
[----:B------:R-:W2:Y:S01]  /*5de0*/  LDL R9, [R1+0x74] ;  /* 0x0000740001097983 */ /* 0x000ea20000100800 */
[----:B------:R-:W-:Y:S01]  /*5df0*/  BSSY B0, `(.L_x_491) ;  /* 0x000000f000007945 */ /* 0x000fe20003800000 */
[----:B--2---:R-:W-:-:S04]  /*5e00*/  IADD3 R3, -R9, R16, R3 ;  /* 0x0000001009037210 */ /* 0x004fc80007ffe103 */
[----:B------:R-:W-:-:S13]  /*5e10*/  ISETP.GT.AND P0, PT, R3, -0x1, PT ;  /* 0xffffffff0300780c */ /* 0x000fda0003f04270 */
[----:B------:R-:W-:Y:S05]  /*5e20*/  @P0 BRA `(.L_x_492) ;  /* 0x0000007000000947 */ /* 0x000fea0003800000 */
[----:B------:R-:W-:Y:S01]  /*5e30*/  IMAD.MOV.U32 R9, RZ, RZ, 0x1 ;  /* 0x00000001ff097424 */ /* 0x000fe200078e00ff */
[----:B------:R-:W-:-:S04]  /*5e40*/  LOP3.LUT R3, RZ, R3, RZ, 0x33, !PT ;  /* 0x00000003ff037212 */ /* 0x000fc800078e33ff */
[----:B------:R-:W-:-:S13]  /*5e50*/  ISETP.NE.AND P0, PT, R9, c[0x0][0x32c], PT ;  /* 0x0000cb0009007a0c */ /* 0x000fda0003f05270 */
[----:B------:R-:W-:-:S05]  /*5e60*/  @P0 IMAD.HI.U32 R9, R3, c[0x0][0x330], RZ ;  /* 0x0000cc0003090a27 */ /* 0x000fca00078e00ff */
[----:B------:R-:W-:-:S04]  /*5e70*/  @P0 SHF.R.U32.HI R3, RZ, c[0x0][0x334], R9 ;  /* 0x0000cd00ff030a19 */ /* 0x000fc80000011609 */
[----:B------:R-:W-:Y:S01]  /*5e80*/  LOP3.LUT R3, RZ, R3, RZ, 0x33, !PT ;  /* 0x00000003ff037212 */ /* 0x000fe200078e33ff */
[----:B------:R-:W-:Y:S05]  /*5e90*/  BRA `(.L_x_493) ;  /* 0x0000004000007947 */ /* 0x000fea0003800000 */
.L_x_492:
[----:B------:R-:W-:-:S04]  /*5ea0*/  MOV R9, 0x1 ;  /* 0x0000000100097802 */ /* 0x000fc80000000f00 */
[----:B------:R-:W-:-:S13]  /*5eb0*/  ISETP.NE.AND P0, PT, R9, c[0x0][0x32c], PT ;  /* 0x0000cb0009007a0c */ /* 0x000fda0003f05270 */
[----:B------:R-:W-:-:S05]  /*5ec0*/  @P0 IMAD.HI.U32 R9, R3, c[0x0][0x330], RZ ;  /* 0x0000cc0003090a27 */ /* 0x000fca00078e00ff */
[----:B------:R-:W-:Y:S02]  /*5ed0*/  @P0 SHF.R.U32.HI R3, RZ, c[0x0][0x334], R9 ;  /* 0x0000cd00ff030a19 */ /* 0x000fe40000011609 */
.L_x_493:
[----:B------:R-:W-:Y:S05]  /*5ee0*/  BSYNC B0 ;  /* 0x0000000000007941 */ /* 0x000fea0003800000 */
.L_x_491:
[----:B------:R-:W-:-:S05]  /*5ef0*/  IMAD R3, R3, c[0x0][0x32c], R8 ;  /* 0x0000cb0003037a24 */ /* 0x000fca00078e0208 */
[----:B------:R-:W-:Y:S02]  /*5f00*/  IADD3 R9, R3, c[0x0][0x32c], RZ ;  /* 0x0000cb0003097a10 */ /* 0x000fe40007ffe0ff */
[----:B------:R-:W-:Y:S02]  /*5f10*/  IMNMX R0, R0, R3, !PT ;  /* 0x0000000300007217 */ /* 0x000fe40007800200 */
[----:B------:R-:W-:Y:S02]  /*5f20*/  IMNMX R2, R2, R9, PT ;  /* 0x0000000902027217 */ /* 0x000fe40003800200 */
.L_x_490:
[----:B------:R-:W2:Y:S01]  /*5f30*/  LDL.LU R3, [R1+0x18] ;  /* 0x0000180001037983 */ /* 0x000ea20000300800 */
[C---:B------:R-:W-:Y:S02]  /*5f40*/  ISETP.GE.AND P0, PT, R12.reuse, 0x2, PT ;  /* 0x000000020c00780c */ /* 0x040fe40003f06270 */
[C---:B------:R-:W-:Y:S02]  /*5f50*/  ISETP.GE.AND P1, PT, R12.reuse, 0x9, PT ;  /* 0x000000090c00780c */ /* 0x040fe40003f26270 */
[C---:B------:R-:W-:Y:S02]  /*5f60*/  ISETP.GE.AND P6, PT, R12.reuse, 0x12, PT ;  /* 0x000000120c00780c */ /* 0x040fe40003fc6270 */
[----:B------:R-:W-:-:S02]  /*5f70*/  ISETP.GE.AND P5, PT, R12, 0x19, PT ;  /* 0x000000190c00780c */ /* 0x000fc40003fa6270 */
[C---:B------:R-:W-:Y:S02]  /*5f80*/  ISETP.GE.AND P4, PT, R12.reuse, 0x1a, PT ;  /* 0x0000001a0c00780c */ /* 0x040fe40003f86270 */
[C---:B------:R-:W-:Y:S02]  /*5f90*/  ISETP.GE.AND P3, PT, R12.reuse, 0x21, PT ;  /* 0x000000210c00780c */ /* 0x040fe40003f66270 */
[----:B------:R-:W-:Y:S02]  /*5fa0*/  ISETP.GE.AND P2, PT, R12, 0x22, PT ;  /* 0x000000220c00780c */ /* 0x000fe40003f46270 */
[----:B--2---:R-:W-:-:S04]  /*5fb0*/  LOP3.LUT R3, R3, 0xfffffff7, RZ, 0xc0, !PT ;  /* 0xfffffff703037812 */ /* 0x004fc800078ec0ff */
[----:B------:R-:W-:Y:S02]  /*5fc0*/  @P0 LOP3.LUT R3, R3, 0x8, RZ, 0xfc, !PT ;  /* 0x0000000803030812 */ /* 0x000fe400078efcff */
[----:B------:R-:W-:Y:S02]  /*5fd0*/  ISETP.GT.AND P0, PT, R0, 0x1, !P0 ;  /* 0x000000010000780c */ /* 0x000fe40004704270 */
[----:B------:R-:W-:Y:S02]  /*5fe0*/  LOP3.LUT R3, R3, 0xfffffffb, RZ, 0xc0, !PT ;  /* 0xfffffffb03037812 */ /* 0x000fe400078ec0ff */
[----:B------:R-:W-:Y:S02]  /*5ff0*/  ISETP.LT.OR P0, PT, R2, 0x2, P0 ;  /* 0x000000020200780c */ /* 0x000fe40000701670 */
[----:B------:R-:W-:Y:S02]  /*6000*/  @P1 LOP3.LUT R3, R3, 0x4, RZ, 0xfc, !PT ;  /* 0x0000000403031812 */ /* 0x000fe400078efcff */
[----:B------:R-:W-:-:S02]  /*6010*/  FSEL R15, R15, -INF , !P0 ;  /* 0xff8000000f0f7808 */ /* 0x000fc40004000000 */
[----:B------:R-:W-:Y:S02]  /*6020*/  ISETP.GT.AND P0, PT, R0, 0x8, !P1 ;  /* 0x000000080000780c */ /* 0x000fe40004f04270 */
[----:B------:R-:W-:Y:S02]  /*6030*/  ISETP.GE.AND P1, PT, R12, 0xa, PT ;  /* 0x0000000a0c00780c */ /* 0x000fe40003f26270 */
[----:B------:R-:W-:Y:S02]  /*6040*/  ISETP.LT.OR P0, PT, R2, 0x9, P0 ;  /* 0x000000090200780c */ /* 0x000fe40000701670 */
[----:B------:R-:W-:Y:S02]  /*6050*/  LOP3.LUT R3, R3, 0xfffffffd, RZ, 0xc0, !PT ;  /* 0xfffffffd03037812 */ /* 0x000fe400078ec0ff */
[----:B------:R-:W-:Y:S02]  /*6060*/  FSEL R16, R31, -INF , !P0 ;  /* 0xff8000001f107808 */ /* 0x000fe40004000000 */
[----:B------:R-:W-:-:S04]  /*6070*/  ISETP.GT.AND P0, PT, R0, 0x9, !P1 ;  /* 0x000000090000780c */ /* 0x000fc80004f04270 */
[----:B------:R-:W-:Y:S02]  /*6080*/  ISETP.LT.OR P0, PT, R2, 0xa, P0 ;  /* 0x0000000a0200780c */ /* 0x000fe40000701670 */
[----:B------:R-:W-:Y:S02]  /*6090*/  @P1 LOP3.LUT R3, R3, 0x2, RZ, 0xfc, !PT ;  /* 0x0000000203031812 */ /* 0x000fe400078efcff */
[----:B------:R-:W-:Y:S02]  /*60a0*/  ISETP.GE.AND P1, PT, R12, 0x11, PT ;  /* 0x000000110c00780c */ /* 0x000fe40003f26270 */
[----:B------:R-:W-:Y:S02]  /*60b0*/  FSEL R17, R30, -INF , !P0 ;  /* 0xff8000001e117808 */ /* 0x000fe40004000000 */
[----:B------:R-:W-:Y:S02]  /*60c0*/  ISETP.GT.AND P0, PT, R0, 0x10, !P1 ;  /* 0x000000100000780c */ /* 0x000fe40004f04270 */
[----:B------:R-:W-:-:S02]  /*60d0*/  LOP3.LUT R3, R3, 0xfffffffe, RZ, 0xc0, !PT ;  /* 0xfffffffe03037812 */ /* 0x000fc400078ec0ff */
[----:B------:R-:W-:-:S04]  /*60e0*/  ISETP.LT.OR P0, PT, R2, 0x11, P0 ;  /* 0x000000110200780c */ /* 0x000fc80000701670 */
[----:B------:R-:W-:Y:S02]  /*60f0*/  FSEL R18, R28, -INF , !P0 ;  /* 0xff8000001c127808 */ /* 0x000fe40004000000 */
[----:B------:R-:W-:Y:S02]  /*6100*/  ISETP.GT.AND P0, PT, R0, 0x11, !P6 ;  /* 0x000000110000780c */ /* 0x000fe40007704270 */
[----:B------:R-:W-:Y:S02]  /*6110*/  @P1 LOP3.LUT R3, R3, 0x1, RZ, 0xfc, !PT ;  /* 0x0000000103031812 */ /* 0x000fe400078efcff */
[----:B------:R-:W-:Y:S02]  /*6120*/  ISETP.LT.OR P0, PT, R2, 0x12, P0 ;  /* 0x000000120200780c */ /* 0x000fe40000701670 */
[----:B------:R-:W-:Y:S02]  /*6130*/  ISETP.GE.AND P1, PT, R12, 0x29, PT ;  /* 0x000000290c00780c */ /* 0x000fe40003f26270 */
[----:B------:R-:W-:-:S02]  /*6140*/  FSEL R19, R27, -INF , !P0 ;  /* 0xff8000001b137808 */ /* 0x000fc40004000000 */
[----:B------:R-:W-:Y:S02]  /*6150*/  ISETP.GT.AND P0, PT, R0, 0x18, !P5 ;  /* 0x000000180000780c */ /* 0x000fe40006f04270 */
[----:B------:R-:W-:Y:S02]  /*6160*/  LOP3.LUT R3, R3, 0xffffffef, RZ, 0xc0, !PT ;  /* 0xffffffef03037812 */ /* 0x000fe400078ec0ff */
[----:B------:R-:W-:-:S04]  /*6170*/  ISETP.LT.OR P0, PT, R2, 0x19, P0 ;  /* 0x000000190200780c */ /* 0x000fc80000701670 */
[----:B------:R-:W-:Y:S02]  /*6180*/  FSEL R20, R20, -INF , !P0 ;  /* 0xff80000014147808 */ /* 0x000fe40004000000 */
[----:B------:R-:W-:Y:S02]  /*6190*/  ISETP.GT.AND P0, PT, R0, 0x19, !P4 ;  /* 0x000000190000780c */ /* 0x000fe40006704270 */
[----:B------:R-:W-:Y:S02]  /*61a0*/  @P1 LOP3.LUT R3, R3, 0x10, RZ, 0xfc, !PT ;  /* 0x0000001003031812 */ /* 0x000fe400078efcff */
[----:B------:R-:W-:Y:S02]  /*61b0*/  ISETP.LT.OR P0, PT, R2, 0x1a, P0 ;  /* 0x0000001a0200780c */ /* 0x000fe40000701670 */
[----:B------:R-:W-:Y:S02]  /*61c0*/  LOP3.LUT R3, R3, 0xffffffdf, RZ, 0xc0, !PT ;  /* 0xffffffdf03037812 */ /* 0x000fe400078ec0ff */
[----:B------:R-:W-:-:S02]  /*61d0*/  FSEL R21, R21, -INF , !P0 ;  /* 0xff80000015157808 */ /* 0x000fc40004000000 */
[----:B------:R-:W-:-:S04]  /*61e0*/  ISETP.GT.AND P0, PT, R0, 0x20, !P3 ;  /* 0x000000200000780c */ /* 0x000fc80005f04270 */
[----:B------:R-:W-:-:S04]  /*61f0*/  ISETP.LT.OR P0, PT, R2, 0x21, P0 ;  /* 0x000000210200780c */ /* 0x000fc80000701670 */
[----:B------:R-:W-:Y:S02]  /*6200*/  FSEL R75, R14, -INF , !P0 ;  /* 0xff8000000e4b7808 */ /* 0x000fe40004000000 */
[----:B------:R-:W-:-:S04]  /*6210*/  ISETP.GT.AND P0, PT, R0, 0x21, !P2 ;  /* 0x000000210000780c */ /* 0x000fc80005704270 */
[----:B------:R-:W-:-:S04]  /*6220*/  ISETP.LT.OR P0, PT, R2, 0x22, P0 ;  /* 0x000000220200780c */ /* 0x000fc80000701670 */
[----:B------:R-:W-:Y:S02]  /*6230*/  FSEL R74, R13, -INF , !P0 ;  /* 0xff8000000d4a7808 */ /* 0x000fe40004000000 */
[----:B------:R-:W-:Y:S02]  /*6240*/  ISETP.GT.AND P0, PT, R0, 0x28, !P1 ;  /* 0x000000280000780c */ /* 0x000fe40004f04270 */
[----:B------:R-:W-:Y:S02]  /*6250*/  ISETP.GE.AND P1, PT, R12, 0x1, PT ;  /* 0x000000010c00780c */ /* 0x000fe40003f26270 */
[----:B------:R-:W-:-:S04]  /*6260*/  ISETP.LT.OR P0, PT, R2, 0x29, P0 ;  /* 0x000000290200780c */ /* 0x000fc80000701670 */
[----:B------:R-:W-:Y:S02]  /*6270*/  FSEL R73, R11, -INF , !P0 ;  /* 0xff8000000b497808 */ /* 0x000fe40004000000 */
[----:B------:R-:W-:-:S04]  /*6280*/  ISETP.GT.AND P0, PT, R0, RZ, !P1 ;  /* 0x000000ff0000720c */ /* 0x000fc80004f04270 */
[----:B------:R-:W-:-:S04]  /*6290*/  ISETP.LT.OR P0, PT, R2, 0x1, P0 ;  /* 0x000000010200780c */ /* 0x000fc80000701670 */
[----:B------:R-:W-:Y:S02]  /*62a0*/  FSEL R11, R45, -INF , !P0 ;  /* 0xff8000002d0b7808 */ /* 0x000fe40004000000 */
[----:B------:R-:W-:-:S13]  /*62b0*/  ISETP.GE.AND P0, PT, R12, 0x2a, PT ;  /* 0x0000002a0c00780c */ /* 0x000fda0003f06270 */
[----:B------:R-:W-:Y:S02]  /*62c0*/  @P0 LOP3.LUT R3, R3, 0x20, RZ, 0xfc, !PT ;  /* 0x0000002003030812 */ /* 0x000fe400078efcff */
[----:B------:R-:W-:-:S03]  /*62d0*/  ISETP.GT.AND P0, PT, R0, 0x29, !P0 ;  /* 0x000000290000780c */ /* 0x000fc60004704270 */
[----:B------:R2:W-:Y:S01]  /*62e0*/  STL [R1+0x18], R3 ;  /* 0x0000180301007387 */ /* 0x0005e20000100800 */
[----:B------:R-:W-:-:S04]  /*62f0*/  ISETP.LT.OR P0, PT, R2, 0x2a, P0 ;  /* 0x0000002a0200780c */ /* 0x000fc80000701670 */
[----:B------:R-:W-:Y:S01]  /*6300*/  FSEL R72, R10, -INF , !P0 ;  /* 0xff8000000a487808 */ /* 0x000fe20004000000 */
[----:B------:R-:W-:Y:S06]  /*6310*/  BRA.DIV ~URZ, `(.L_x_494) ;  /* 0x000141b27f007947 */ /* 0x000fec000b800000 */
[----:B--2---:R2:W3:Y:S02]  /*6320*/  SHFL.IDX PT, R3, R4, 0x1, 0x1c1f ;  /* 0x003c1f0004037f89 */ /* 0x0044e400000e0000 */
.L_x_642:
[----:B------:R-:W-:Y:S01]  /*6330*/  IMAD.MOV.U32 R0, RZ, RZ, c[0x0][0x32c] ;  /* 0x0000cb00ff007624 */ /* 0x000fe200078e00ff */
[----:B---3--:R-:W-:-:S04]  /*6340*/  IADD3 R2, R5, R3, RZ ;  /* 0x0000000305027210 */ /* 0x008fc80007ffe0ff */
[----:B------:R-:W-:Y:S01]  /*6350*/  ISETP.GE.AND P0, PT, R0, 0x1, PT ;  /* 0x000000010000780c */ /* 0x000fe20003f06270 */
[----:B------:R-:W-:Y:S01]  /*6360*/  IMAD.IADD R0, R6, 0x1, R3 ;  /* 0x0000000106007824 */ /* 0x000fe200078e0203 */
[----:B------:R-:W-:-:S11]  /*6370*/  IMNMX R2, R7, R2, PT ;  /* 0x0000000207027217 */ /* 0x000fd60003800200 */
[----:B------:R-:W-:Y:S05]  /*6380*/  @!P0 BRA `(.L_x_495) ;  /* 0x0000016000008947 */ /* 0x000fea0003800000 */
[----:B------:R-:W3:Y:S04]  /*6390*/  LDL R9, [R1+0x78] ;  /* 0x0000780001097983 */ /* 0x000ee80000100800 */
[----:B-12---:R-:W3:Y:S01]  /*63a0*/  LDL R4, [R1+0x74] ;  /* 0x0000740001047983 */ /* 0x006ee20000100800 */
[----:B------:R-:W-:Y:S01]  /*63b0*/  BSSY B0, `(.L_x_496) ;  /* 0x000000f000007945 */ /* 0x000fe20003800000 */
[----:B---3--:R-:W-:-:S04]  /*63c0*/  IADD3 R3, -R4, R9, R3 ;  /* 0x0000000904037210 */ /* 0x008fc80007ffe103 */
        /* <DEDUP_REMOVED lines=9> */
.L_x_497:
[----:B------:R-:W-:-:S04]  /*6460*/  MOV R4, 0x1 ;  /* 0x0000000100047802 */ /* 0x000fc80000000f00 */
[----:B------:R-:W-:-:S13]  /*6470*/  ISETP.NE.AND P0, PT, R4, c[0x0][0x32c], PT ;  /* 0x0000cb0004007a0c */ /* 0x000fda0003f05270 */
[----:B------:R-:W-:-:S05]  /*6480*/  @P0 IMAD.HI.U32 R4, R3, c[0x0][0x330], RZ ;  /* 0x0000cc0003040a27 */ /* 0x000fca00078e00ff */
[----:B------:R-:W-:Y:S02]  /*6490*/  @P0 SHF.R.U32.HI R3, RZ, c[0x0][0x334], R4 ;  /* 0x0000cd00ff030a19 */ /* 0x000fe40000011604 */
.L_x_498:
[----:B------:R-:W-:Y:S05]  /*64a0*/  BSYNC B0 ;  /* 0x0000000000007941 */ /* 0x000fea0003800000 */
.L_x_496:
[----:B------:R-:W-:-:S05]  /*64b0*/  IMAD R3, R3, c[0x0][0x32c], R8 ;  /* 0x0000cb0003037a24 */ /* 0x000fca00078e0208 */
[----:B------:R-:W-:Y:S02]  /*64c0*/  IADD3 R4, R3, c[0x0][0x32c], RZ ;  /* 0x0000cb0003047a10 */ /* 0x000fe40007ffe0ff */
[----:B------:R-:W-:Y:S02]  /*64d0*/  IMNMX R0, R0, R3, !PT ;  /* 0x0000000300007217 */ /* 0x000fe40007800200 */
[----:B------:R-:W-:Y:S02]  /*64e0*/  IMNMX R2, R2, R4, PT ;  /* 0x0000000402027217 */ /* 0x000fe40003800200 */
.L_x_495:
[----:B------:R-:W3:Y:S02]  /*64f0*/  LDL R3, [R1+0x18] ;  /* 0x0000180001037983 */ /* 0x000ee40000100800 */
[----:B---3--:R-:W-:-:S04]  /*6500*/  LOP3.LUT P0, RZ, R3, 0x8, RZ, 0xc0, !PT ;  /* 0x0000000803ff7812 */ /* 0x008fc8000780c0ff */
[----:B------:R-:W-:-:S04]  /*6510*/  ISETP.GT.AND P0, PT, R0, 0x1, !P0 ;  /* 0x000000010000780c */ /* 0x000fc80004704270 */
[----:B------:R-:W-:-:S04]  /*6520*/  ISETP.LT.OR P0, PT, R2, 0x2, P0 ;  /* 0x000000020200780c */ /* 0x000fc80000701670 */
[----:B------:R-:W-:Y:S02]  /*6530*/  FSEL R6, R44, -INF , !P0 ;  /* 0xff8000002c067808 */ /* 0x000fe40004000000 */
[----:B------:R-:W-:-:S04]  /*6540*/  LOP3.LUT P0, RZ, R3, 0x4, RZ, 0xc0, !PT ;  /* 0x0000000403ff7812 */ /* 0x000fc8000780c0ff */
        /* <DEDUP_REMOVED lines=11> */
[----:B------:R-:W-:Y:S02]  /*6600*/  ISETP.GT.AND P0, PT, R0, 0x11, !P6 ;  /* 0x000000110000780c */ /* 0x000fe40007704270 */
[----:B------:R-:W-:Y:S02]  /*6610*/  LOP3.LUT P6, RZ, R3, 0x20, RZ, 0xc0, !PT ;  /* 0x0000002003ff7812 */ /* 0x000fe400078cc0ff */
[----:B------:R-:W-:-:S04]  /*6620*/  ISETP.LT.OR P0, PT, R2, 0x12, P0 ;  /* 0x000000120200780c */ /* 0x000fc80000701670 */
[----:B------:R-:W-:Y:S02]  /*6630*/  FSEL R14, R32, -INF , !P0 ;  /* 0xff800000200e7808 */ /* 0x000fe40004000000 */
[----:B------:R-:W-:Y:S02]  /*6640*/  ISETP.GT.AND P0, PT, R0, 0x18, !P5 ;  /* 0x000000180000780c */ /* 0x000fe40006f04270 */
[----:B------:R-:W-:Y:S02]  /*6650*/  LOP3.LUT P5, RZ, R3, 0x10, RZ, 0xc0, !PT ;  /* 0x0000001003ff7812 */ /* 0x000fe400078ac0ff */
[----:B------:R-:W-:-:S04]  /*6660*/  ISETP.LT.OR P0, PT, R2, 0x19, P0 ;  /* 0x000000190200780c */ /* 0x000fc80000701670 */
[----:B------:R-:W-:Y:S02]  /*6670*/  FSEL R13, R29, -INF , !P0 ;  /* 0xff8000001d0d7808 */ /* 0x000fe40004000000 */
[----:B------:R-:W-:-:S04]  /*6680*/  ISETP.GT.AND P0, PT, R0, 0x19, !P4 ;  /* 0x000000190000780c */ /* 0x000fc80006704270 */
        /* <DEDUP_REMOVED lines=8> */
[C---:B------:R-:W-:Y:S02]  /*6710*/  ISETP.GT.AND P0, PT, R0.reuse, RZ, !P1 ;  /* 0x000000ff0000720c */ /* 0x040fe40004f04270 */
[----:B------:R-:W-:Y:S02]  /*6720*/  ISETP.GT.AND P1, PT, R0, 0x28, !P5 ;  /* 0x000000280000780c */ /* 0x000fe40006f24270 */
[C---:B------:R-:W-:Y:S02]  /*6730*/  ISETP.LT.OR P0, PT, R2.reuse, 0x1, P0 ;  /* 0x000000010200780c */ /* 0x040fe40000701670 */
[----:B------:R-:W-:Y:S02]  /*6740*/  ISETP.LT.OR P1, PT, R2, 0x29, P1 ;  /* 0x000000290200780c */ /* 0x000fe40000f21670 */
[----:B------:R-:W-:-:S02]  /*6750*/  FSEL R7, R46, -INF , !P0 ;  /* 0xff8000002e077808 */ /* 0x000fc40004000000 */
[----:B------:R-:W-:Y:S02]  /*6760*/  ISETP.GT.AND P0, PT, R0, 0x29, !P6 ;  /* 0x000000290000780c */ /* 0x000fe40007704270 */
[----:B------:R-:W-:Y:S02]  /*6770*/  FMNMX.FTZ R0, R11, R15, !PT ;  /* 0x0000000f0b007209 */ /* 0x000fe40007810000 */
[----:B------:R-:W-:Y:S02]  /*6780*/  ISETP.LT.OR P0, PT, R2, 0x2a, P0 ;  /* 0x0000002a0200780c */ /* 0x000fe40000701670 */
[----:B------:R-:W-:Y:S02]  /*6790*/  FMNMX.FTZ R2, R7, R6, !PT ;  /* 0x0000000607027209 */ /* 0x000fe40007810000 */
[----:B------:R-:W-:Y:S02]  /*67a0*/  FMNMX.FTZ R0, R16, R0, !PT ;  /* 0x0000000010007209 */ /* 0x000fe40007810000 */
[----:B------:R-:W-:-:S02]  /*67b0*/  FMNMX.FTZ R2, R10, R2, !PT ;  /* 0x000000020a027209 */ /* 0x000fc40007810000 */
[----:B------:R-:W-:Y:S02]  /*67c0*/  FMNMX.FTZ R0, R17, R0, !PT ;  /* 0x0000000011007209 */ /* 0x000fe40007810000 */
[----:B------:R-:W-:Y:S02]  /*67d0*/  FMNMX.FTZ R2, R9, R2, !PT ;  /* 0x0000000209027209 */ /* 0x000fe40007810000 */
[----:B------:R-:W-:Y:S02]  /*67e0*/  FMNMX.FTZ R0, R18, R0, !PT ;  /* 0x0000000012007209 */ /* 0x000fe40007810000 */
        /* <DEDUP_REMOVED lines=9> */
[----:B------:R-:W-:Y:S02]  /*6880*/  FSEL R69, R26, -INF , !P1 ;  /* 0xff8000001a457808 */ /* 0x000fe40004800000 */
[----:B------:R-:W-:Y:S02]  /*6890*/  FMNMX.FTZ R0, R74, R0, !PT ;  /* 0x000000004a007209 */ /* 0x000fe40007810000 */
[----:B------:R-:W-:Y:S02]  /*68a0*/  FMNMX.FTZ R2, R70, R2, !PT ;  /* 0x0000000246027209 */ /* 0x000fe40007810000 */
[----:B------:R-:W-:Y:S02]  /*68b0*/  FSEL R68, R25, -INF , !P0 ;  /* 0xff80000019447808 */ /* 0x000fe40004000000 */
[----:B------:R-:W-:Y:S02]  /*68c0*/  FMNMX.FTZ R0, R73, R0, !PT ;  /* 0x0000000049007209 */ /* 0x000fe40007810000 */
[----:B------:R-:W-:-:S02]  /*68d0*/  FMNMX.FTZ R2, R69, R2, !PT ;  /* 0x0000000245027209 */ /* 0x000fc40007810000 */
[----:B-12---:R-:W-:Y:S02]  /*68e0*/  FMNMX.FTZ R4, R72, R0, !PT ;  /* 0x0000000048047209 */ /* 0x006fe40007810000 */
[----:B------:R-:W-:Y:S01]  /*68f0*/  FMNMX.FTZ R5, R68, R2, !PT ;  /* 0x0000000244057209 */ /* 0x000fe20007810000 */
[----:B------:R-:W-:Y:S05]  /*6900*/  BRA.DIV ~URZ, `(.L_x_499) ;  /* 0x00013c527f007947 */ /* 0x000fea000b800000 */
[----:B------:R1:W2:Y:S02]  /*6910*/  SHFL.BFLY PT, R0, R4, 0x2, 0x1f ;  /* 0x0c401f0004007f89 */ /* 0x0002a400000e0000 */
.L_x_643:
[----:B-12---:R-:W-:Y:S01]  /*6920*/  FMNMX.FTZ R4, R4, R0, !PT ;  /* 0x0000000004047209 */ /* 0x006fe20007810000 */
[----:B------:R-:W-:Y:S05]  /*6930*/  BRA.DIV ~URZ, `(.L_x_500) ;  /* 0x00013c627f007947 */ /* 0x000fea000b800000 */
[----:B------:R-:W1:Y:S02]  /*6940*/  SHFL.BFLY PT, R0, R5, 0x2, 0x1f ;  /* 0x0c401f0005007f89 */ /* 0x000e6400000e0000 */
[----:B-1----:R-:W-:Y:S02]  /*6950*/  FMNMX.FTZ R5, R5, R0, !PT ;  /* 0x0000000005057209 */ /* 0x002fe40007810000 */
[----:B------:R-:W1:Y:S04]  /*6960*/  SHFL.BFLY PT, R0, R4, 0x1, 0x1f ;  /* 0x0c201f0004007f89 */ /* 0x000e6800000e0000 */
[----:B------:R2:W3:Y:S01]  /*6970*/  SHFL.BFLY PT, R3, R5, 0x1, 0x1f ;  /* 0x0c201f0005037f89 */ /* 0x0004e200000e0000 */
[----:B-1----:R-:W-:-:S04]  /*6980*/  FMNMX.FTZ R133, R4, R0, !PT ;  /* 0x0000000004857209 */ /* 0x002fc80007810000 */
.L_x_644:
[----:B------:R-:W4:Y:S01]  /*6990*/  LDL R40, [R1] ;  /* 0x0000000001287983 */ /* 0x000f220000100800 */
[C---:B------:R-:W-:Y:S01]  /*69a0*/  FMUL.FTZ R2, R133.reuse, c[0x0][0x2d0] ;  /* 0x0000b40085027a20 */ /* 0x040fe20000410000 */
[----:B------:R-:W-:Y:S01]  /*69b0*/  FSETP.NEU.FTZ.AND P0, PT, R133, -INF , PT ;  /* 0xff8000008500780b */ /* 0x000fe20003f1d000 */
[----:B------:R-:W-:Y:S01]  /*69c0*/  WARPSYNC 0xffffffff ;  /* 0xffffffff00007948 */ /* 0x000fe20003800000 */
[----:B---3--:R-:W-:Y:S01]  /*69d0*/  FMNMX.FTZ R132, R3, R5, !PT ;  /* 0x0000000503847209 */ /* 0x008fe20007810000 */
[----:B------:R-:W-:Y:S01]  /*69e0*/  LDSM.16.MT88.4 R32, [R241+0x800] ;  /* 0x00080000f120783b */ /* 0x000fe20000004200 */
[----:B------:R-:W-:-:S02]  /*69f0*/  FSEL R2, R2, RZ, P0 ;  /* 0x000000ff02027208 */ /* 0x000fc40000000000 */
[----:B------:R-:W-:Y:S01]  /*6a00*/  FSETP.NEU.FTZ.AND P0, PT, R132, -INF , PT ;  /* 0xff8000008400780b */ /* 0x000fe20003f1d000 */
[----:B------:R-:W-:Y:S02]  /*6a10*/  LDSM.16.MT88.4 R36, [R239+0x800] ;  /* 0x00080000ef24783b */ /* 0x000fe40000004200 */
[--C-:B------:R-:W-:Y:S02]  /*6a20*/  FFMA.FTZ R0, R11, c[0x0][0x2d0], -R2.reuse ;  /* 0x0000b4000b007a23 */ /* 0x100fe40000010802 */
[--C-:B------:R-:W-:Y:S01]  /*6a30*/  FFMA.FTZ R3, R19, c[0x0][0x2d0], -R2.reuse ;  /* 0x0000b40013037a23 */ /* 0x100fe20000010802 */
[----:B------:R-:W-:Y:S01]  /*6a40*/  LDSM.16.MT88.4 R24, [R240] ;  /* 0x00000000f018783b */ /* 0x000fe20000004200 */
[----:B------:R1:W-:Y:S03]  /*6a50*/  MUFU.EX2 R101, R0 ;  /* 0x0000000000657308 */ /* 0x0003e60000000800 */
[----:B------:R-:W-:Y:S04]  /*6a60*/  LDSM.16.MT88.4 R60, [R239+0x1800] ;  /* 0x00180000ef3c783b */ /* 0x000fe80000004200 */
[----:B------:R-:W-:Y:S01]  /*6a70*/  LDSM.16.MT88.4 R48, [R240+0x800] ;  /* 0x00080000f030783b */ /* 0x000fe20000004200 */
[----:B------:R3:W-:Y:S03]  /*6a80*/  MUFU.EX2 R126, R3 ;  /* 0x00000003007e7308 */ /* 0x0007e60000000800 */
[----:B------:R-:W-:Y:S04]  /*6a90*/  LDSM.16.MT88.4 R56, [R241+0x1800] ;  /* 0x00180000f138783b */ /* 0x000fe80000004200 */
[----:B------:R-:W-:Y:S01]  /*6aa0*/  LDSM.16.MT88.4 R64, [R241+0x2000] ;  /* 0x00200000f140783b */ /* 0x000fe20000004200 */
[----:B-1----:R-:W-:-:S03]  /*6ab0*/  FFMA.FTZ R0, R15, c[0x0][0x2d0], -R2 ;  /* 0x0000b4000f007a23 */ /* 0x002fc60000010802 */
[----:B------:R-:W-:Y:S01]  /*6ac0*/  LDSM.16.MT88.4 R52, [R242+0x1800] ;  /* 0x00180000f234783b */ /* 0x000fe20000004200 */
[----:B------:R1:W-:Y:S01]  /*6ad0*/  MUFU.EX2 R100, R0 ;  /* 0x0000000000647308 */ /* 0x0003e20000000800 */
[----:B---3--:R-:W-:-:S07]  /*6ae0*/  FFMA.FTZ R3, R20, c[0x0][0x2d0], -R2 ;  /* 0x0000b40014037a23 */ /* 0x008fce0000010802 */
[----:B------:R-:W-:Y:S01]  /*6af0*/  MUFU.EX2 R127, R3 ;  /* 0x00000003007f7308 */ /* 0x000fe20000000800 */
[----:B-1----:R-:W-:-:S07]  /*6b00*/  FFMA.FTZ R0, R16, c[0x0][0x2d0], -R2 ;  /* 0x0000b40010007a23 */ /* 0x002fce0000010802 */
[----:B------:R1:W-:Y:S02]  /*6b10*/  MUFU.EX2 R116, R0 ;  /* 0x0000000000747308 */ /* 0x0003e40000000800 */
[----:B-1----:R-:W-:-:S06]  /*6b20*/  FFMA.FTZ R0, R17, c[0x0][0x2d0], -R2 ;  /* 0x0000b40011007a23 */ /* 0x002fcc0000010802 */
[----:B------:R1:W3:Y:S02]  /*6b30*/  MUFU.EX2 R111, R0 ;  /* 0x00000000006f7308 */ /* 0x0002e40000000800 */
[----:B-1----:R-:W-:Y:S02]  /*6b40*/  FFMA.FTZ R0, R18, c[0x0][0x2d0], -R2 ;  /* 0x0000b40012007a23 */ /* 0x002fe40000010802 */
[----:B------:R-:W1:Y:S04]  /*6b50*/  LDSM.16.MT88.4 R16, [R239] ;  /* 0x00000000ef10783b */ /* 0x000e680000004200 */
[----:B------:R5:W-:Y:S02]  /*6b60*/  MUFU.EX2 R117, R0 ;  /* 0x0000000000757308 */ /* 0x000be40000000800 */
[----:B-----5:R-:W-:-:S05]  /*6b70*/  FMUL.FTZ R0, R132, c[0x0][0x2d0] ;  /* 0x0000b40084007a20 */ /* 0x020fca0000410000 */
[----:B------:R-:W-:-:S05]  /*6b80*/  FSEL R0, R0, RZ, P0 ;  /* 0x000000ff00007208 */ /* 0x000fca0000000000 */
[----:B------:R-:W-:-:S04]  /*6b90*/  FFMA.FTZ R3, R7, c[0x0][0x2d0], -R0 ;  /* 0x0000b40007037a23 */ /* 0x000fc80000010800 */
[----:B------:R5:W-:Y:S02]  /*6ba0*/  MUFU.EX2 R109, R3 ;  /* 0x00000003006d7308 */ /* 0x000be40000000800 */
[--C-:B-----5:R-:W-:Y:S02]  /*6bb0*/  FFMA.FTZ R3, R6, c[0x0][0x2d0], -R0.reuse ;  /* 0x0000b40006037a23 */ /* 0x120fe40000010800 */
[----:B--2---:R-:W2:Y:S04]  /*6bc0*/  LDSM.16.MT88.4 R4, [R241] ;  /* 0x00000000f104783b */ /* 0x004ea80000004200 */
[----:B------:R5:W1:Y:S02]  /*6bd0*/  MUFU.EX2 R108, R3 ;  /* 0x00000003006c7308 */ /* 0x000a640000000800 */
[----:B-----5:R-:W-:Y:S01]  /*6be0*/  FFMA.FTZ R3, R10, c[0x0][0x2d0], -R0 ;  /* 0x0000b4000a037a23 */ /* 0x020fe20000010800 */
[----:B---3--:R-:W-:-:S05]  /*6bf0*/  F2FP.BF16.PACK_AB R10, R111, R116 ;  /* 0x000000746f0a723e */ /* 0x008fca00000010ff */
[----:B------:R3:W-:Y:S02]  /*6c00*/  MUFU.EX2 R110, R3 ;  /* 0x00000003006e7308 */ /* 0x0007e40000000800 */
[----:B---3--:R-:W-:Y:S01]  /*6c10*/  FFMA.FTZ R3, R9, c[0x0][0x2d0], -R0 ;  /* 0x0000b40009037a23 */ /* 0x008fe20000010800 */
[----:B-1----:R-:W-:-:S05]  /*6c20*/  F2FP.BF16.PACK_AB R9, R108, R109 ;  /* 0x0000006d6c09723e */ /* 0x002fca00000010ff */
[----:B------:R1:W3:Y:S02]  /*6c30*/  MUFU.EX2 R118, R3 ;  /* 0x0000000300767308 */ /* 0x0002e40000000800 */
[----:B-1----:R-:W-:Y:S01]  /*6c40*/  FFMA.FTZ R3, R21, c[0x0][0x2d0], -R2 ;  /* 0x0000b40015037a23 */ /* 0x002fe20000010802 */
[----:B---3--:R-:W-:-:S05]  /*6c50*/  F2FP.BF16.PACK_AB R11, R118, R110 ;  /* 0x0000006e760b723e */ /* 0x008fca00000010ff */
[----:B------:R1:W-:Y:S02]  /*6c60*/  MUFU.EX2 R125, R3 ;  /* 0x00000003007d7308 */ /* 0x0003e40000000800 */
[----:B-1----:R-:W-:Y:S01]  /*6c70*/  FFMA.FTZ R3, R8, c[0x0][0x2d0], -R0 ;  /* 0x0000b40008037a23 */ /* 0x002fe20000010800 */
[----:B------:R-:W-:-:S05]  /*6c80*/  F2FP.BF16.PACK_AB R8, R100, R101 ;  /* 0x000000656408723e */ /* 0x000fca00000010ff */
[----:B------:R1:W-:Y:S02]  /*6c90*/  MUFU.EX2 R119, R3 ;  /* 0x0000000300777308 */ /* 0x0003e40000000800 */
[C---:B------:R-:W-:Y:S08]  /*6ca0*/  HMMA.16816.F32.BF16 R28, R8.reuse, R16, RZ ;  /* 0x00000010081c723c */ /* 0x040ff000000418ff */
[----:B------:R-:W-:Y:S01]  /*6cb0*/  HMMA.16816.F32.BF16 R20, R8, R18, RZ ;  /* 0x000000120814723c */ /* 0x000fe200000418ff */
[----:B-1----:R-:W-:-:S04]  /*6cc0*/  FFMA.FTZ R3, R14, c[0x0][0x2d0], -R0 ;  /* 0x0000b4000e037a23 */ /* 0x002fc80000010800 */
[----:B------:R1:W3:Y:S03]  /*6cd0*/  MUFU.EX2 R124, R3 ;  /* 0x00000003007c7308 */ /* 0x0002e60000000800 */
[----:B--2---:R-:W-:Y:S07]  /*6ce0*/  HMMA.16816.F32.BF16 R16, R8, R4, RZ ;  /* 0x000000040810723c */ /* 0x004fee00000418ff */
[----:B------:R-:W-:Y:S01]  /*6cf0*/  F2FP.BF16.PACK_AB R4, R126, R117 ;  /* 0x000000757e04723e */ /* 0x000fe200000010ff */
[----:B-1----:R-:W-:Y:S01]  /*6d00*/  FFMA.FTZ R3, R13, c[0x0][0x2d0], -R0 ;  /* 0x0000b4000d037a23 */ /* 0x002fe20000010800 */
[----:B---3--:R-:W-:-:S03]  /*6d10*/  F2FP.BF16.PACK_AB R5, R124, R119 ;  /* 0x000000777c05723e */ /* 0x008fc600000010ff */
[----:B------:R1:W-:Y:S02]  /*6d20*/  MUFU.EX2 R129, R3 ;  /* 0x0000000300817308 */ /* 0x0003e40000000800 */
[----:B-1----:R-:W-:Y:S02]  /*6d30*/  FFMA.FTZ R3, R12, c[0x0][0x2d0], -R0 ;  /* 0x0000b4000c037a23 */ /* 0x002fe40000010800 */
[----:B------:R-:W-:Y:S04]  /*6d40*/  HMMA.16816.F32.BF16 R12, R8, R6, RZ ;  /* 0x00000006080c723c */ /* 0x000fe800000418ff */
[----:B------:R-:W1:Y:S03]  /*6d50*/  MUFU.EX2 R128, R3 ;  /* 0x0000000300807308 */ /* 0x000e660000000800 */
[----:B------:R-:W-:Y:S01]  /*6d60*/  F2FP.BF16.PACK_AB R6, R125, R127 ;  /* 0x0000007f7d06723e */ /* 0x000fe200000010ff */
[----:B----4-:R2:W3:Y:S01]  /*6d70*/  LDSM.16.MT88.4 R44, [R40] ;  /* 0x00000000282c783b */ /* 0x0104e20000004200 */
[----:B-1----:R-:W-:-:S07]  /*6d80*/  F2FP.BF16.PACK_AB R7, R128, R129 ;  /* 0x000000818007723e */ /* 0x002fce00000010ff */
[C---:B------:R-:W-:Y:S08]  /*6d90*/  HMMA.16816.F32.BF16 R156, R4.reuse, R36, R28 ;  /* 0x00000024049c723c */ /* 0x040ff0000004181c */
[C---:B------:R-:W-:Y:S01]  /*6da0*/  HMMA.16816.F32.BF16 R136, R4.reuse, R38, R20 ;  /* 0x000000260488723c */ /* 0x040fe20000041814 */
[----:B------:R-:W1:Y:S07]  /*6db0*/  LDSM.16.MT88.4 R36, [R242+0x800] ;  /* 0x00080000f224783b */ /* 0x000e6e0000004200 */
[----:B--2---:R-:W-:Y:S08]  /*6dc0*/  HMMA.16816.F32.BF16 R40, R4, R34, R12 ;  /* 0x000000220428723c */ /* 0x004ff0000004180c */
[C---:B------:R-:W-:Y:S08]  /*6dd0*/  HMMA.16816.F32.BF16 R28, R8.reuse, R26, RZ ;  /* 0x0000001a081c723c */ /* 0x040ff000000418ff */
[----:B---3--:R-:W-:Y:S08]  /*6de0*/  HMMA.16816.F32.BF16 R20, R8, R46, RZ ;  /* 0x0000002e0814723c */ /* 0x008ff000000418ff */
[----:B------:R-:W-:Y:S01]  /*6df0*/  MOV R155, R40 ;  /* 0x00000028009b7202 */ /* 0x000fe20000000f00 */
[----:B------:R-:W-:Y:S01]  /*6e00*/  IMAD.MOV.U32 R153, RZ, RZ, R42 ;  /* 0x000000ffff997224 */ /* 0x000fe200078e002a */
[----:B------:R-:W-:Y:S01]  /*6e10*/  MOV R154, R41 ;  /* 0x00000029009a7202 */ /* 0x000fe20000000f00 */
[----:B------:R-:W-:Y:S01]  /*6e20*/  HMMA.16816.F32.BF16 R148, R4, R32, R16 ;  /* 0x000000200494723c */ /* 0x000fe20000041810 */
[----:B------:R-:W-:Y:S01]  /*6e30*/  MOV R152, R43 ;  /* 0x0000002b00987202 */ /* 0x000fe20000000f00 */
[----:B------:R-:W2:Y:S06]  /*6e40*/  LDSM.16.MT88.4 R32, [R239+0x2000] ;  /* 0x00200000ef20783b */ /* 0x000eac0000004200 */
[C---:B------:R-:W-:Y:S08]  /*6e50*/  HMMA.16816.F32.BF16 R40, R8.reuse, R24, RZ ;  /* 0x000000180828723c */ /* 0x040ff000000418ff */
[C---:B------:R-:W-:Y:S01]  /*6e60*/  HMMA.16816.F32.BF16 R24, R8.reuse, R44, RZ ;  /* 0x0000002c0818723c */ /* 0x040fe200000418ff */
[----:B------:R-:W3:Y:S07]  /*6e70*/  LDSM.16.MT88.4 R44, [R240+0x1800] ;  /* 0x00180000f02c783b */ /* 0x000eee0000004200 */
[C---:B------:R-:W-:Y:S08]  /*6e80*/  HMMA.16816.F32.BF16 R16, R8.reuse, R60, RZ ;  /* 0x0000003c0810723c */ /* 0x040ff000000418ff */
[----:B------:R-:W-:Y:S01]  /*6e90*/  HMMA.16816.F32.BF16 R12, R8, R62, RZ ;  /* 0x0000003e080c723c */ /* 0x000fe200000418ff */
[----:B------:R-:W4:Y:S07]  /*6ea0*/  LDSM.16.MT88.4 R60, [R240+0x2000] ;  /* 0x00200000f03c783b */ /* 0x000f2e0000004200 */
[C---:B------:R-:W-:Y:S08]  /*6eb0*/  HMMA.16816.F32.BF16 R76, R4.reuse, R50, R28 ;  /* 0x00000032044c723c */ /* 0x040ff0000004181c */
[C---:B-1----:R-:W-:Y:S08]  /*6ec0*/  HMMA.16816.F32.BF16 R24, R4.reuse, R36, R24 ;  /* 0x000000240418723c */ /* 0x042ff00000041818 */
[----:B------:R-:W-:Y:S01]  /*6ed0*/  HMMA.16816.F32.BF16 R20, R4, R38, R20 ;  /* 0x000000260414723c */ /* 0x000fe20000041814 */
[----:B------:R-:W1:Y:S07]  /*6ee0*/  LDSM.16.MT88.4 R36, [R239+0x3000] ;  /* 0x00300000ef24783b */ /* 0x000e6e0000004200 */
[----:B------:R-:W-:Y:S01]  /*6ef0*/  HMMA.16816.F32.BF16 R28, R8, R58, RZ ;  /* 0x0000003a081c723c */ /* 0x000fe200000418ff */
[----:B------:R-:W-:Y:S01]  /*6f00*/  MOV R147, R76 ;  /* 0x0000004c00937202 */ /* 0x000fe20000000f00 */
[----:B------:R-:W-:Y:S01]  /*6f10*/  IMAD.MOV.U32 R146, RZ, RZ, R77 ;  /* 0x000000ffff927224 */ /* 0x000fe200078e004d */
[----:B------:R-:W-:-:S02]  /*6f20*/  MOV R145, R78 ;  /* 0x0000004e00917202 */ /* 0x000fc40000000f00 */
[----:B------:R-:W-:-:S03]  /*6f30*/  MOV R144, R79 ;  /* 0x0000004f00907202 */ /* 0x000fc60000000f00 */
[----:B------:R-:W-:Y:S01]  /*6f40*/  HMMA.16816.F32.BF16 R140, R4, R48, R40 ;  /* 0x00000030048c723c */ /* 0x000fe20000041828 */
[----:B------:R-:W-:Y:S01]  /*6f50*/  IMAD.MOV.U32 R79, RZ, RZ, R25 ;  /* 0x000000ffff4f7224 */ /* 0x000fe200078e0019 */
[----:B------:R-:W-:Y:S01]  /*6f60*/  MOV R78, R26 ;  /* 0x0000001a004e7202 */ /* 0x000fe20000000f00 */
[----:B------:R-:W-:Y:S01]  /*6f70*/  IMAD.MOV.U32 R76, RZ, RZ, R24 ;  /* 0x000000ffff4c7224 */ /* 0x000fe200078e0018 */
[----:B------:R-:W-:Y:S01]  /*6f80*/  MOV R77, R27 ;  /* 0x0000001b004d7202 */ /* 0x000fe20000000f00 */
[----:B------:R-:W-:Y:S03]  /*6f90*/  LDSM.16.MT88.4 R48, [R242+0x2000] ;  /* 0x00200000f230783b */ /* 0x000fe60000004200 */
[----:B------:R-:W-:Y:S01]  /*6fa0*/  HMMA.16816.F32.BF16 R40, R8, R56, RZ ;  /* 0x000000380828723c */ /* 0x000fe200000418ff */
[----:B------:R-:W-:Y:S01]  /*6fb0*/  MOV R97, R22 ;  /* 0x0000001600617202 */ /* 0x000fe20000000f00 */
[----:B------:R-:W-:Y:S01]  /*6fc0*/  IMAD.MOV.U32 R102, RZ, RZ, R21 ;  /* 0x000000ffff667224 */ /* 0x000fe200078e0015 */
[----:B------:R-:W-:-:S02]  /*6fd0*/  MOV R96, R23 ;  /* 0x0000001700607202 */ /* 0x000fc40000000f00 */
[----:B------:R-:W-:-:S03]  /*6fe0*/  MOV R95, R20 ;  /* 0x00000014005f7202 */ /* 0x000fc60000000f00 */
[C---:B--2---:R-:W-:Y:S08]  /*6ff0*/  HMMA.16816.F32.BF16 R16, R4.reuse, R32, R16 ;  /* 0x000000200410723c */ /* 0x044ff00000041810 */
[----:B------:R-:W-:Y:S08]  /*7000*/  HMMA.16816.F32.BF16 R12, R4, R34, R12 ;  /* 0x00000022040c723c */ /* 0x000ff0000004180c */
[C---:B---3--:R-:W-:Y:S08]  /*7010*/  HMMA.16816.F32.BF16 R24, R8.reuse, R44, RZ ;  /* 0x0000002c0818723c */ /* 0x048ff000000418ff */
[----:B------:R-:W-:Y:S01]  /*7020*/  HMMA.16816.F32.BF16 R20, R8, R46, RZ ;  /* 0x0000002e0814723c */ /* 0x000fe200000418ff */
[----:B------:R-:W2:Y:S01]  /*7030*/  LDSM.16.MT88.4 R44, [R241+0x3000] ;  /* 0x00300000f12c783b */ /* 0x000ea20000004200 */
[----:B------:R-:W-:Y:S01]  /*7040*/  MOV R135, R16 ;  /* 0x0000001000877202 */ /* 0x000fe20000000f00 */
[----:B------:R-:W-:Y:S01]  /*7050*/  IMAD.MOV.U32 R134, RZ, RZ, R17 ;  /* 0x000000ffff867224 */ /* 0x000fe200078e0011 */
[----:B------:R-:W-:-:S02]  /*7060*/  MOV R131, R18 ;  /* 0x0000001200837202 */ /* 0x000fc40000000f00 */
[----:B------:R-:W-:Y:S02]  /*7070*/  MOV R130, R19 ;  /* 0x0000001300827202 */ /* 0x000fe40000000f00 */
[----:B------:R-:W-:Y:S01]  /*7080*/  HMMA.16816.F32.BF16 R32, R4, R66, R28 ;  /* 0x000000420420723c */ /* 0x000fe2000004181c */
[----:B------:R-:W-:Y:S01]  /*7090*/  IMAD.MOV.U32 R94, RZ, RZ, R13 ;  /* 0x000000ffff5e7224 */ /* 0x000fe200078e000d */
[----:B------:R-:W-:Y:S01]  /*70a0*/  MOV R87, R14 ;  /* 0x0000000e00577202 */ /* 0x000fe20000000f00 */
[----:B------:R-:W-:Y:S01]  /*70b0*/  IMAD.MOV.U32 R85, RZ, RZ, R12 ;  /* 0x000000ffff557224 */ /* 0x000fe200078e000c */
[----:B------:R-:W-:-:S04]  /*70c0*/  MOV R86, R15 ;  /* 0x0000000f00567202 */ /* 0x000fc80000000f00 */
[----:B------:R-:W-:Y:S01]  /*70d0*/  HMMA.16816.F32.BF16 R56, R4, R64, R40 ;  /* 0x000000400438723c */ /* 0x000fe20000041828 */
[----:B------:R-:W3:Y:S07]  /*70e0*/  LDSM.16.MT88.4 R40, [R239+0x3800] ;  /* 0x00380000ef28783b */ /* 0x000eee0000004200 */
[C---:B------:R-:W-:Y:S08]  /*70f0*/  HMMA.16816.F32.BF16 R16, R8.reuse, R52, RZ ;  /* 0x000000340810723c */ /* 0x040ff000000418ff */
[----:B------:R-:W-:Y:S01]  /*7100*/  HMMA.16816.F32.BF16 R12, R8, R54, RZ ;  /* 0x00000036080c723c */ /* 0x000fe200000418ff */
[----:B------:R-:W5:Y:S01]  /*7110*/  LDSM.16.MT88.4 R52, [R240+0x3000] ;  /* 0x00300000f034783b */ /* 0x000f620000004200 */
[----:B------:R-:W-:Y:S01]  /*7120*/  MOV R84, R33 ;  /* 0x0000002100547202 */ /* 0x000fe20000000f00 */
[----:B------:R-:W-:Y:S01]  /*7130*/  IMAD.MOV.U32 R92, RZ, RZ, R35 ;  /* 0x000000ffff5c7224 */ /* 0x000fe200078e0023 */
[----:B------:R-:W-:-:S02]  /*7140*/  MOV R93, R34 ;  /* 0x00000022005d7202 */ /* 0x000fc40000000f00 */
[----:B------:R-:W-:Y:S02]  /*7150*/  MOV R3, R32 ;  /* 0x0000002000037202 */ /* 0x000fe40000000f00 */
[----:B------:R-:W3:Y:S01]  /*7160*/  LDSM.16.MT88.4 R32, [R241+0x3800] ;  /* 0x00380000f120783b */ /* 0x000ee20000004200 */
[----:B----4-:R-:W-:Y:S08]  /*7170*/  HMMA.16816.F32.BF16 R64, R4, R60, R24 ;  /* 0x0000003c0440723c */ /* 0x010ff00000041818 */
[C---:B-1----:R-:W-:Y:S08]  /*7180*/  HMMA.16816.F32.BF16 R28, R8.reuse, R36, RZ ;  /* 0x00000024081c723c */ /* 0x042ff000000418ff */
[----:B------:R-:W-:Y:S01]  /*7190*/  HMMA.16816.F32.BF16 R24, R8, R38, RZ ;  /* 0x000000260818723c */ /* 0x000fe200000418ff */
[----:B------:R-:W-:Y:S07]  /*71a0*/  LDSM.16.MT88.4 R36, [R242+0x3000] ;  /* 0x00300000f224783b */ /* 0x000fee0000004200 */
[----:B------:R-:W-:Y:S08]  /*71b0*/  HMMA.16816.F32.BF16 R176, R4, R62, R20 ;  /* 0x0000003e04b0723c */ /* 0x000ff00000041814 */
[----:B--2---:R-:W-:Y:S07]  /*71c0*/  HMMA.16816.F32.BF16 R20, R8, R44, RZ ;  /* 0x0000002c0814723c */ /* 0x004fee00000418ff */
[----:B------:R-:W-:Y:S01]  /*71d0*/  MOV R44, R85 ;  /* 0x00000055002c7202 */ /* 0x000fe20000000f00 */
[----:B------:R-:W-:Y:S01]  /*71e0*/  HMMA.16816.F32.BF16 R60, R4, R48, R16 ;  /* 0x00000030043c723c */ /* 0x000fe20000041810 */
[----:B------:R-:W-:-:S07]  /*71f0*/  MOV R45, R94 ;  /* 0x0000005e002d7202 */ /* 0x000fce0000000f00 */
[----:B------:R-:W-:Y:S01]  /*7200*/  HMMA.16816.F32.BF16 R172, R4, R50, R12 ;  /* 0x0000003204ac723c */ /* 0x000fe2000004180c */
[----:B------:R-:W1:Y:S07]  /*7210*/  LDSM.16.MT88.4 R48, [R240+0x3800] ;  /* 0x00380000f030783b */ /* 0x000e6e0000004200 */
[----:B------:R-:W-:Y:S07]  /*7220*/  HMMA.16816.F32.BF16 R16, R8, R46, RZ ;  /* 0x0000002e0810723c */ /* 0x000fee00000418ff */
[----:B------:R-:W-:Y:S01]  /*7230*/  MOV R46, R87 ;  /* 0x00000057002e7202 */ /* 0x000fe20000000f00 */
[----:B---3--:R-:W-:Y:S01]  /*7240*/  HMMA.16816.F32.BF16 R88, R4, R42, R24 ;  /* 0x0000002a0458723c */ /* 0x008fe20000041818 */
[----:B------:R-:W2:Y:S01]  /*7250*/  LDSM.16.MT88.4 R24, [R242+0x3800] ;  /* 0x00380000f218783b */ /* 0x000ea20000004200 */
[----:B------:R-:W-:-:S05]  /*7260*/  IMAD.MOV.U32 R47, RZ, RZ, R86 ;  /* 0x000000ffff2f7224 */ /* 0x000fca00078e0056 */
[----:B------:R-:W-:Y:S01]  /*7270*/  IMAD.MOV.U32 R42, RZ, RZ, R78 ;  /* 0x000000ffff2a7224 */ /* 0x000fe200078e004e */
[----:B-----5:R-:W-:Y:S01]  /*7280*/  HMMA.16816.F32.BF16 R12, R8, R52, RZ ;  /* 0x00000034080c723c */ /* 0x020fe200000418ff */
[----:B------:R-:W-:-:S06]  /*7290*/  MOV R43, R77 ;  /* 0x0000004d002b7202 */ /* 0x000fcc0000000f00 */
[----:B------:R-:W-:Y:S01]  /*72a0*/  MOV R53, R84 ;  /* 0x0000005400357202 */ /* 0x000fe20000000f00 */
[----:B------:R-:W-:Y:S01]  /*72b0*/  HMMA.16816.F32.BF16 R80, R4, R40, R28 ;  /* 0x000000280450723c */ /* 0x000fe2000004181c */
[----:B------:R-:W3:Y:S01]  /*72c0*/  LDSM.16.MT88.4 R28, [R239+0x4800] ;  /* 0x00480000ef1c783b */ /* 0x000ee20000004200 */
[----:B------:R-:W-:Y:S01]  /*72d0*/  MOV R52, R3 ;  /* 0x0000000300347202 */ /* 0x000fe20000000f00 */
[----:B------:R-:W-:-:S04]  /*72e0*/  FADD.FTZ R3, R101, R100 ;  /* 0x0000006465037221 */ /* 0x000fc80000010000 */
[----:B------:R-:W-:Y:S01]  /*72f0*/  MOV R41, R79 ;  /* 0x0000004f00297202 */ /* 0x000fe20000000f00 */
[----:B------:R-:W-:Y:S01]  /*7300*/  FADD.FTZ R3, R116, R3 ;  /* 0x0000000374037221 */ /* 0x000fe20000010000 */
[----:B------:R-:W-:Y:S02]  /*7310*/  MOV R40, R76 ;  /* 0x0000004c00287202 */ /* 0x000fe40000000f00 */
[----:B------:R-:W-:Y:S01]  /*7320*/  HMMA.16816.F32.BF16 R76, R4, R32, R20 ;  /* 0x00000020044c723c */ /* 0x000fe20000041814 */
[----:B------:R-:W-:-:S06]  /*7330*/  FADD.FTZ R3, R111, R3 ;  /* 0x000000036f037221 */ /* 0x000fcc0000010000 */
[----:B------:R-:W-:Y:S01]  /*7340*/  IMAD.MOV.U32 R32, RZ, RZ, R97 ;  /* 0x000000ffff207224 */ /* 0x000fe200078e0061 */
[----:B------:R-:W-:Y:S01]  /*7350*/  MOV R33, R96 ;  /* 0x0000006000217202 */ /* 0x000fe20000000f00 */
[C---:B-1----:R-:W-:Y:S07]  /*7360*/  HMMA.16816.F32.BF16 R84, R4.reuse, R48, R12 ;  /* 0x000000300454723c */ /* 0x042fee000004180c */
[----:B------:R-:W-:Y:S01]  /*7370*/  IMAD.MOV.U32 R48, RZ, RZ, R93 ;  /* 0x000000ffff307224 */ /* 0x000fe200078e005d */
[----:B------:R-:W-:Y:S01]  /*7380*/  HMMA.16816.F32.BF16 R96, R4, R34, R16 ;  /* 0x000000220460723c */ /* 0x000fe20000041810 */
[----:B------:R-:W-:-:S06]  /*7390*/  MOV R49, R92 ;  /* 0x0000005c00317202 */ /* 0x000fcc0000000f00 */
[----:B------:R-:W-:Y:S01]  /*73a0*/  IMAD.MOV.U32 R34, RZ, RZ, R95 ;  /* 0x000000ffff227224 */ /* 0x000fe200078e005f */
[----:B------:R-:W-:Y:S01]  /*73b0*/  HMMA.16816.F32.BF16 R16, R8, R36, RZ ;  /* 0x000000240810723c */ /* 0x000fe200000418ff */
[----:B------:R-:W-:-:S06]  /*73c0*/  MOV R35, R102 ;  /* 0x0000006600237202 */ /* 0x000fcc0000000f00 */
[----:B------:R-:W-:Y:S01]  /*73d0*/  MOV R36, R135 ;  /* 0x0000008700247202 */ /* 0x000fe20000000f00 */
[----:B------:R-:W-:Y:S01]  /*73e0*/  HMMA.16816.F32.BF16 R12, R8, R38, RZ ;  /* 0x00000026080c723c */ /* 0x000fe200000418ff */
[----:B------:R-:W-:-:S06]  /*73f0*/  MOV R37, R134 ;  /* 0x0000008600257202 */ /* 0x000fcc0000000f00 */
[----:B------:R-:W-:Y:S01]  /*7400*/  IMAD.MOV.U32 R39, RZ, RZ, R130 ;  /* 0x000000ffff277224 */ /* 0x000fe200078e0082 */
[----:B------:R-:W-:Y:S01]  /*7410*/  HMMA.16816.F32.BF16 R20, R8, R54, RZ ;  /* 0x000000360814723c */ /* 0x000fe200000418ff */
[----:B------:R-:W-:-:S06]  /*7420*/  MOV R38, R131 ;  /* 0x0000008300267202 */ /* 0x000fcc0000000f00 */
[----:B------:R-:W-:Y:S01]  /*7430*/  MOV R54, R48 ;  /* 0x0000003000367202 */ /* 0x000fe20000000f00 */
[C---:B--2---:R-:W-:Y:S01]  /*7440*/  HMMA.16816.F32.BF16 R92, R4.reuse, R24, R16 ;  /* 0x00000018045c723c */ /* 0x044fe20000041810 */
[----:B------:R-:W1:Y:S01]  /*7450*/  LDSM.16.MT88.4 R16, [R239+0x5000] ;  /* 0x00500000ef10783b */ /* 0x000e620000004200 */
[----:B------:R-:W-:Y:S01]  /*7460*/  IMAD.MOV.U32 R55, RZ, RZ, R49 ;  /* 0x000000ffff377224 */ /* 0x000fe200078e0031 */
[----:B------:R-:W-:Y:S02]  /*7470*/  MOV R48, R34 ;  /* 0x0000002200307202 */ /* 0x000fe40000000f00 */
[----:B------:R-:W-:Y:S01]  /*7480*/  MOV R49, R35 ;  /* 0x0000002300317202 */ /* 0x000fe20000000f00 */
[----:B------:R-:W-:Y:S01]  /*7490*/  IMAD.MOV.U32 R35, RZ, RZ, R152 ;  /* 0x000000ffff237224 */ /* 0x000fe200078e0098 */
[----:B------:R-:W-:Y:S01]  /*74a0*/  MOV R34, R153 ;  /* 0x0000009900227202 */ /* 0x000fe20000000f00 */
[----:B------:R-:W-:Y:S01]  /*74b0*/  HMMA.16816.F32.BF16 R112, R4, R26, R12 ;  /* 0x0000001a0470723c */ /* 0x000fe2000004180c */
[----:B------:R-:W-:-:S06]  /*74c0*/  FADD.FTZ R25, R117, R3 ;  /* 0x0000000375197221 */ /* 0x000fcc0000010000 */
        /* <DEDUP_REMOVED lines=8> */
[----:B------:R-:W-:Y:S02]  /*7550*/  FFMA.FTZ R29, R70, c[0x0][0x2d0], -R0 ;  /* 0x0000b400461d7a23 */ /* 0x000fe40000010800 */
[----:B------:R-:W-:-:S03]  /*7560*/  IMAD.MOV.U32 R75, RZ, RZ, R144 ;  /* 0x000000ffff4b7224 */ /* 0x000fc600078e0090 */
[----:B------:R-:W-:Y:S01]  /*7570*/  MOV R50, R32 ;  /* 0x0000002000327202 */ /* 0x000fe20000000f00 */
[----:B------:R-:W-:Y:S01]  /*7580*/  IMAD.MOV.U32 R51, RZ, RZ, R33 ;  /* 0x000000ffff337224 */ /* 0x000fe200078e0021 */
[----:B------:R-:W-:Y:S02]  /*7590*/  MOV R32, R155 ;  /* 0x0000009b00207202 */ /* 0x000fe40000000f00 */
[----:B------:R-:W-:Y:S02]  /*75a0*/  MOV R33, R154 ;  /* 0x0000009a00217202 */ /* 0x000fe40000000f00 */
[----:B------:R-:W-:Y:S03]  /*75b0*/  LDSM.16.MT88.4 R152, [R239+0x1000] ;  /* 0x00100000ef98783b */ /* 0x000fe60000004200 */
[----:B-1----:R-:W-:Y:S07]  /*75c0*/  HMMA.16816.F32.BF16 R100, R4, R16, R12 ;  /* 0x000000100464723c */ /* 0x002fee000004180c */
[----:B------:R-:W-:Y:S01]  /*75d0*/  FADD.FTZ R16, R109, R108 ;  /* 0x0000006c6d107221 */ /* 0x000fe20000010000 */
[----:B------:R-:W-:Y:S03]  /*75e0*/  HMMA.16816.F32.BF16 R12, R8, R30, RZ ;  /* 0x0000001e080c723c */ /* 0x000fe600000418ff */
[----:B------:R-:W-:-:S04]  /*75f0*/  FADD.FTZ R24, R110, R16 ;  /* 0x000000106e187221 */ /* 0x000fc80000010000 */
[----:B------:R-:W-:Y:S02]  /*7600*/  FADD.FTZ R3, R118, R24 ;  /* 0x0000001876037221 */ /* 0x000fe40000010000 */
[----:B------:R-:W-:Y:S01]  /*7610*/  FFMA.FTZ R24, R72, c[0x0][0x2d0], -R2 ;  /* 0x0000b40048187a23 */ /* 0x000fe20000010802 */
[----:B------:R-:W-:Y:S01]  /*7620*/  MOV R72, R147 ;  /* 0x0000009300487202 */ /* 0x000fe20000000f00 */
[----:B------:R-:W-:Y:S01]  /*7630*/  FADD.FTZ R3, R119, R3 ;  /* 0x0000000377037221 */ /* 0x000fe20000010000 */
[----:B------:R-:W-:Y:S01]  /*7640*/  LDSM.16.MT88.4 R144, [R241+0x1000] ;  /* 0x00100000f190783b */ /* 0x000fe20000004200 */
[----:B------:R-:W-:Y:S02]  /*7650*/  FADD.FTZ R2, R126, R25 ;  /* 0x000000197e027221 */ /* 0x000fe40000010000 */
[----:B------:R-:W-:Y:S02]  /*7660*/  FFMA.FTZ R30, R71, c[0x0][0x2d0], -R0 ;  /* 0x0000b400471e7a23 */ /* 0x000fe40000010800 */
[----:B------:R-:W-:-:S02]  /*7670*/  FADD.FTZ R2, R127, R2 ;  /* 0x000000027f027221 */ /* 0x000fc40000010000 */
[--C-:B------:R-:W-:Y:S02]  /*7680*/  FFMA.FTZ R25, R69, c[0x0][0x2d0], -R0.reuse ;  /* 0x0000b40045197a23 */ /* 0x100fe40000010800 */
[----:B------:R-:W-:Y:S02]  /*7690*/  FFMA.FTZ R31, R68, c[0x0][0x2d0], -R0 ;  /* 0x0000b400441f7a23 */ /* 0x000fe40000010800 */
[----:B------:R-:W-:Y:S01]  /*76a0*/  FADD.FTZ R3, R124, R3 ;  /* 0x000000037c037221 */ /* 0x000fe20000010000 */
[----:B------:R-:W-:Y:S01]  /*76b0*/  HMMA.16816.F32.BF16 R120, R4, R18, R12 ;  /* 0x000000120478723c */ /* 0x000fe2000004180c */
[----:B------:R-:W1:Y:S01]  /*76c0*/  LDSM.16.MT88.4 R16, [R241+0x5000] ;  /* 0x00500000f110783b */ /* 0x000e620000004200 */
[----:B------:R-:W-:Y:S02]  /*76d0*/  FADD.FTZ R0, R125, R2 ;  /* 0x000000027d007221 */ /* 0x000fe40000010000 */
[----:B------:R-:W-:Y:S02]  /*76e0*/  FADD.FTZ R2, R129, R3 ;  /* 0x0000000381027221 */ /* 0x000fe40000010000 */
[----:B------:R-:W-:Y:S02]  /*76f0*/  MUFU.EX2 R3, R31 ;  /* 0x0000001f00037308 */ /* 0x000fe40000000800 */
[----:B--2---:R-:W-:Y:S01]  /*7700*/  HMMA.16816.F32.BF16 R12, R8, R20, RZ ;  /* 0x00000014080c723c */ /* 0x004fe200000418ff */
[----:B------:R-:W-:Y:S11]  /*7710*/  FADD.FTZ R2, R128, R2 ;  /* 0x0000000280027221 */ /* 0x000ff60000010000 */
[----:B------:R-:W-:Y:S11]  /*7720*/  @!UPT UIADD3 URZ, URZ, URZ, URZ ;  /* 0x0000003f3f3ff290 */ /* 0x000ff6000fffe03f */
[----:B------:R-:W-:Y:S01]  /*7730*/  @!UPT UIADD3 URZ, URZ, URZ, URZ ;  /* 0x0000003f3f3ff290 */ /* 0x000fe2000fffe03f */
        /* <DEDUP_REMOVED lines=16> */
[----:B------:R-:W2:Y:S01]  /*7840*/  MUFU.EX2 R17, R26 ;  /* 0x0000001a00117308 */ /* 0x000ea20000000800 */
[C---:B-1----:R-:W-:Y:S01]  /*7850*/  FADD.FTZ R0, R16.reuse, R0 ;  /* 0x0000000010007221 */ /* 0x042fe20000010000 */
[----:B------:R-:W-:-:S06]  /*7860*/  F2FP.BF16.PACK_AB R128, R16, R20 ;  /* 0x000000141080723e */ /* 0x000fcc00000010ff */
[----:B------:R-:W-:Y:S01]  /*7870*/  MUFU.EX2 R22, R30 ;  /* 0x0000001e00167308 */ /* 0x000fe20000000800 */
[----:B--2---:R-:W-:-:S07]  /*7880*/  FADD.FTZ R0, R17, R0 ;  /* 0x0000000011007221 */ /* 0x004fce0000010000 */
[----:B------:R-:W1:Y:S07]  /*7890*/  MUFU.EX2 R20, R29 ;  /* 0x0000001d00147308 */ /* 0x000e6e0000000800 */
[----:B------:R-:W-:Y:S01]  /*78a0*/  HMMA.16816.F32.BF16 R124, R4, R18, R12 ;  /* 0x00000012047c723c */ /* 0x000fe2000004180c */
[----:B------:R-:W2:Y:S01]  /*78b0*/  MUFU.EX2 R12, R24 ;  /* 0x00000018000c7308 */ /* 0x000ea20000000800 */
[----:B-1----:R-:W-:Y:S01]  /*78c0*/  F2FP.BF16.PACK_AB R129, R20, R22 ;  /* 0x000000161481723e */ /* 0x002fe200000010ff */
[C---:B--2---:R-:W-:Y:S01]  /*78d0*/  FADD.FTZ R0, R12.reuse, R0 ;  /* 0x000000000c007221 */ /* 0x044fe20000010000 */
[----:B------:R-:W-:-:S02]  /*78e0*/  F2FP.BF16.PACK_AB R130, R12, R17 ;  /* 0x000000110c82723e */ /* 0x000fc400000010ff */
        /* <DEDUP_REMOVED lines=13> */
[----:B------:R1:W-:Y:S01]  /*79c0*/  STL [R1+0x5c], R0 ;  /* 0x00005c0001007387 */ /* 0x0003e20000100800 */
[----:B------:R-:W-:Y:S03]  /*79d0*/  HMMA.16816.F32.BF16 R12, R8, R14, RZ ;  /* 0x0000000e080c723c */ /* 0x000fe600000418ff */
[----:B------:R-:W4:Y:S05]  /*79e0*/  LDSM.16.MT88.4 R8, [R242+0x5000] ;  /* 0x00500000f208783b */ /* 0x000f2a0000004200 */
[C---:B---3--:R-:W-:Y:S08]  /*79f0*/  HMMA.16816.F32.BF16 R140, R128.reuse, R136, R140 ;  /* 0x00000088808c723c */ /* 0x048ff0000004188c */
[C---:B------:R-:W-:Y:S01]  /*7a00*/  HMMA.16816.F32.BF16 R136, R128.reuse, R138, R72 ;  /* 0x0000008a8088723c */ /* 0x040fe20000041848 */
[----:B------:R-:W3:Y:S04]  /*7a10*/  LDSM.16.MT88.4 R72, [R239+0x4000] ;  /* 0x00400000ef48783b */ /* 0x000ee80000004200 */
[----:B-1----:R-:W5:Y:S03]  /*7a20*/  LDL R0, [R1+0xb0] ;  /* 0x0000b00001007983 */ /* 0x002f660000100800 */
[C---:B--2---:R-:W-:Y:S01]  /*7a30*/  HMMA.16816.F32.BF16 R28, R128.reuse, R32, R40 ;  /* 0x00000020801c723c */ /* 0x044fe20000041828 */
[----:B------:R-:W1:Y:S07]  /*7a40*/  LDSM.16.MT88.4 R40, [R239+0x2800] ;  /* 0x00280000ef28783b */ /* 0x000e6e0000004200 */
[----:B------:R-:W-:Y:S01]  /*7a50*/  HMMA.16816.F32.BF16 R32, R128, R34, R48 ;  /* 0x000000228020723c */ /* 0x000fe20000041830 */
[----:B------:R-:W2:Y:S07]  /*7a60*/  LDSM.16.MT88.4 R48, [R241+0x2800] ;  /* 0x00280000f130783b */ /* 0x000eae0000004200 */
[C---:B----4-:R-:W-:Y:S01]  /*7a70*/  HMMA.16816.F32.BF16 R16, R4.reuse, R8, R16 ;  /* 0x000000080410723c */ /* 0x050fe20000041810 */
[----:B------:R-:W4:Y:S04]  /*7a80*/  LDL.LU R8, [R1+0x24] ;  /* 0x0000240001087983 */ /* 0x000f280000300800 */
[----:B------:R-:W4:Y:S03]  /*7a90*/  LDL.LU R3, [R1+0x20] ;  /* 0x0000200001037983 */ /* 0x000f260000300800 */
[----:B------:R-:W-:Y:S01]  /*7aa0*/  HMMA.16816.F32.BF16 R12, R4, R10, R12 ;  /* 0x0000000a040c723c */ /* 0x000fe2000004180c */
[----:B------:R-:W-:Y:S07]  /*7ab0*/  LDSM.16.MT88.4 R4, [R242+0x5800] ;  /* 0x00580000f204783b */ /* 0x000fee0000004200 */
[C---:B---3--:R-:W-:Y:S01]  /*7ac0*/  HMMA.16816.F32.BF16 R68, R128.reuse, R72, R80 ;  /* 0x000000488044723c */ /* 0x048fe20000041850 */
[----:B------:R-:W-:Y:S07]  /*7ad0*/  LDSM.16.MT88.4 R80, [R241+0x4000] ;  /* 0x00400000f150783b */ /* 0x000fee0000004200 */
[C---:B------:R-:W-:Y:S01]  /*7ae0*/  HMMA.16816.F32.BF16 R72, R128.reuse, R74, R88 ;  /* 0x0000004a8048723c */ /* 0x040fe20000041858 */
[----:B------:R-:W3:Y:S07]  /*7af0*/  LDSM.16.MT88.4 R88, [R240+0x4000] ;  /* 0x00400000f058783b */ /* 0x000eee0000004200 */
[C---:B-1----:R-:W-:Y:S08]  /*7b00*/  HMMA.16816.F32.BF16 R36, R128.reuse, R40, R36 ;  /* 0x000000288024723c */ /* 0x042ff00000041824 */
[C---:B------:R-:W-:Y:S08]  /*7b10*/  HMMA.16816.F32.BF16 R40, R128.reuse, R42, R44 ;  /* 0x0000002a8028723c */ /* 0x040ff0000004182c */
[C---:B--2---:R-:W-:Y:S01]  /*7b20*/  HMMA.16816.F32.BF16 R44, R128.reuse, R48, R56 ;  /* 0x00000030802c723c */ /* 0x044fe20000041838 */
[----:B------:R-:W-:Y:S07]  /*7b30*/  LDSM.16.MT88.4 R56, [R240+0x2800] ;  /* 0x00280000f038783b */ /* 0x000fee0000004200 */
[C---:B------:R-:W-:Y:S08]  /*7b40*/  HMMA.16816.F32.BF16 R48, R128.reuse, R50, R52 ;  /* 0x000000328030723c */ /* 0x040ff00000041834 */
[C---:B---3--:R-:W-:Y:S08]  /*7b50*/  HMMA.16816.F32.BF16 R84, R128.reuse, R88, R84 ;  /* 0x000000588054723c */ /* 0x048ff00000041854 */
[C---:B------:R-:W-:Y:S01]  /*7b60*/  HMMA.16816.F32.BF16 R88, R128.reuse, R90, R104 ;  /* 0x0000005a8058723c */ /* 0x040fe20000041868 */
[----:B------:R-:W1:Y:S07]  /*7b70*/  LDSM.16.MT88.4 R104, [R239+0x5800] ;  /* 0x00580000ef68783b */ /* 0x000e6e0000004200 */
[C---:B------:R-:W-:Y:S08]  /*7b80*/  HMMA.16816.F32.BF16 R76, R128.reuse, R80, R76 ;  /* 0x00000050804c723c */ /* 0x040ff0000004184c */
        /* <DEDUP_REMOVED lines=8> */
[----:B------:R-:W-:Y:S01]  /*7c10*/  HMMA.16816.F32.BF16 R96, R128, R98, R112 ;  /* 0x000000628060723c */ /* 0x000fe20000041870 */
[----:B------:R-:W3:Y:S01]  /*7c20*/  LDSM.16.MT88.4 R112, [R241+0x5800] ;  /* 0x00580000f170783b */ /* 0x000ee20000004200 */
[----:B------:R-:W-:-:S04]  /*7c30*/  MOV R2, c[0x0][0x2c4] ;  /* 0x0000b10000027a02 */ /* 0x000fc80000000f00 */
[----:B------:R-:W-:Y:S02]  /*7c40*/  ISETP.NE.AND P1, PT, R2, 0x1, PT ;  /* 0x000000010200780c */ /* 0x000fe40003f25270 */
[----:B------:R-:W-:Y:S01]  /*7c50*/  MOV R9, c[0x0][0x32c] ;  /* 0x0000cb0000097a02 */ /* 0x000fe20000000f00 */
[C---:B-1----:R-:W-:Y:S08]  /*7c60*/  HMMA.16816.F32.BF16 R116, R128.reuse, R120, R116 ;  /* 0x000000788074723c */ /* 0x042ff00000041874 */
[C---:B------:R-:W-:Y:S08]  /*7c70*/  HMMA.16816.F32.BF16 R120, R128.reuse, R122, R124 ;  /* 0x0000007a8078723c */ /* 0x040ff0000004187c */
[C---:B------:R-:W-:Y:S08]  /*7c80*/  HMMA.16816.F32.BF16 R124, R128.reuse, R4, R16 ;  /* 0x00000004807c723c */ /* 0x040ff00000041810 */
[C---:B--2---:R-:W-:Y:S08]  /*7c90*/  HMMA.16816.F32.BF16 R60, R128.reuse, R64, R60 ;  /* 0x00000040803c723c */ /* 0x044ff0000004183c */
[C---:B---3--:R-:W-:Y:S08]  /*7ca0*/  HMMA.16816.F32.BF16 R108, R128.reuse, R112, R108 ;  /* 0x00000070806c723c */ /* 0x048ff0000004186c */
[C---:B------:R-:W-:Y:S08]  /*7cb0*/  HMMA.16816.F32.BF16 R56, R128.reuse, R58, R176 ;  /* 0x0000003a8038723c */ /* 0x040ff000000418b0 */
[C---:B------:R-:W-:Y:S08]  /*7cc0*/  HMMA.16816.F32.BF16 R64, R128.reuse, R66, R172 ;  /* 0x000000428040723c */ /* 0x040ff000000418ac */
[C---:B------:R-:W-:Y:S08]  /*7cd0*/  HMMA.16816.F32.BF16 R112, R128.reuse, R114, R168 ;  /* 0x000000728070723c */ /* 0x040ff000000418a8 */
[----:B------:R-:W-:Y:S01]  /*7ce0*/  HMMA.16816.F32.BF16 R128, R128, R6, R12 ;  /* 0x000000068080723c */ /* 0x000fe2000004180c */
[----:B-----5:R-:W-:-:S05]  /*7cf0*/  @P1 IMAD.HI.U32 R2, R0, c[0x0][0x2c8], RZ ;  /* 0x0000b20000021a27 */ /* 0x020fca00078e00ff */
[----:B------:R-:W-:Y:S02]  /*7d00*/  @P1 SHF.R.U32.HI R0, RZ, c[0x0][0x2cc], R2 ;  /* 0x0000b300ff001a19 */ /* 0x000fe40000011602 */
[----:B------:R-:W-:Y:S02]  /*7d10*/  ISETP.GE.AND P1, PT, R9, 0x1, PT ;  /* 0x000000010900780c */ /* 0x000fe40003f26270 */
[----:B----4-:R-:W-:-:S05]  /*7d20*/  IADD3 R4, R3, -0x2, RZ ;  /* 0xfffffffe03047810 */ /* 0x010fca0007ffe0ff */
[----:B------:R1:W-:Y:S01]  /*7d30*/  STL [R1+0x3c], R4 ;  /* 0x00003c0401007387 */ /* 0x0003e20000100800 */
[----:B------:R-:W-:-:S04]  /*7d40*/  IADD3 R0, R8, R0, RZ ;  /* 0x0000000008007210 */ /* 0x000fc80007ffe0ff */
[----:B------:R-:W-:Y:S01]  /*7d50*/  IADD3 R3, R0, c[0x0][0x328], RZ ;  /* 0x0000ca0000037a10 */ /* 0x000fe20007ffe0ff */
[----:B------:R-:W-:Y:S05]  /*7d60*/  @!P1 BRA `(.L_x_501) ;  /* 0x0000013000009947 */ /* 0x000fea0003800000 */
[C---:B------:R-:W-:Y:S01]  /*7d70*/  ISETP.GT.AND P0, PT, R0.reuse, RZ, PT ;  /* 0x000000ff0000720c */ /* 0x040fe20003f04270 */
[----:B------:R-:W-:Y:S01]  /*7d80*/  BSSY B0, `(.L_x_502) ;  /* 0x000000e000007945 */ /* 0x000fe20003800000 */
[----:B------:R-:W-:-:S11]  /*7d90*/  IADD3 R2, R0, -0x1, RZ ;  /* 0xffffffff00027810 */ /* 0x000fd60007ffe0ff */
[----:B------:R-:W-:Y:S05]  /*7da0*/  @P0 BRA `(.L_x_503) ;  /* 0x0000007000000947 */ /* 0x000fea0003800000 */
[----:B------:R-:W-:Y:S02]  /*7db0*/  IMAD.MOV.U32 R2, RZ, RZ, 0x1 ;  /* 0x00000001ff027424 */ /* 0x000fe400078e00ff */
[----:B------:R-:W-:-:S03]  /*7dc0*/  IMAD.MOV R0, RZ, RZ, -R0 ;  /* 0x000000ffff007224 */ /* 0x000fc600078e0a00 */
[----:B------:R-:W-:-:S13]  /*7dd0*/  ISETP.NE.AND P0, PT, R2, c[0x0][0x32c], PT ;  /* 0x0000cb0002007a0c */ /* 0x000fda0003f05270 */
[----:B------:R-:W-:-:S05]  /*7de0*/  @P0 IMAD.HI.U32 R2, R0, c[0x0][0x330], RZ ;  /* 0x0000cc0000020a27 */ /* 0x000fca00078e00ff */
[----:B------:R-:W-:-:S04]  /*7df0*/  @P0 SHF.R.U32.HI R0, RZ, c[0x0][0x334], R2 ;  /* 0x0000cd00ff000a19 */ /* 0x000fc80000011602 */
[----:B------:R-:W-:Y:S01]  /*7e00*/  LOP3.LUT R2, RZ, R0, RZ, 0x33, !PT ;  /* 0x00000000ff027212 */ /* 0x000fe200078e33ff */
[----:B------:R-:W-:Y:S05]  /*7e10*/  BRA `(.L_x_504) ;  /* 0x0000004000007947 */ /* 0x000fea0003800000 */
.L_x_503:
[----:B------:R-:W-:-:S04]  /*7e20*/  MOV R0, 0x1 ;  /* 0x0000000100007802 */ /* 0x000fc80000000f00 */
[----:B------:R-:W-:-:S13]  /*7e30*/  ISETP.NE.AND P0, PT, R0, c[0x0][0x32c], PT ;  /* 0x0000cb0000007a0c */ /* 0x000fda0003f05270 */
[----:B------:R-:W-:-:S05]  /*7e40*/  @P0 IMAD.HI.U32 R0, R2, c[0x0][0x330], RZ ;  /* 0x0000cc0002000a27 */ /* 0x000fca00078e00ff */
[----:B------:R-:W-:Y:S02]  /*7e50*/  @P0 SHF.R.U32.HI R2, RZ, c[0x0][0x334], R0 ;  /* 0x0000cd00ff020a19 */ /* 0x000fe40000011600 */
.L_x_504:
[----:B------:R-:W-:Y:S05]  /*7e60*/  BSYNC B0 ;  /* 0x0000000000007941 */ /* 0x000fea0003800000 */
.L_x_502:
[----:B------:R-:W-:-:S05]  /*7e70*/  MOV R0, c[0x0][0x32c] ;  /* 0x0000cb0000007a02 */ /* 0x000fca0000000f00 */
[----:B------:R-:W-:-:S05]  /*7e80*/  IMAD R2, R2, R0, c[0x0][0x32c] ;  /* 0x0000cb0002027624 */ /* 0x000fca00078e0200 */
[----:B------:R-:W-:-:S04]  /*7e90*/  IMNMX R3, R3, R2, PT ;  /* 0x0000000203037217 */ /* 0x000fc80003800200 */
.L_x_501:
[----:B------:R-:W2:Y:S01]  /*7ea0*/  LDL R2, [R1+0x70] ;  /* 0x0000700001027983 */ /* 0x000ea20000100800 */
[----:B------:R-:W-:-:S05]  /*7eb0*/  IMAD.HI R3, R3, 0x2aaaaaab, RZ ;  /* 0x2aaaaaab03037827 */ /* 0x000fca00078e02ff */
[----:B------:R-:W-:-:S04]  /*7ec0*/  SHF.R.U32.HI R0, RZ, 0x1f, R3 ;  /* 0x0000001fff007819 */ /* 0x000fc80000011603 */
[----:B------:R-:W-:-:S04]  /*7ed0*/  LEA.HI.SX32 R3, R3, R0, 0x1d ;  /* 0x0000000003037211 */ /* 0x000fc800078feaff */
[----:B--2---:R-:W-:-:S04]  /*7ee0*/  IMNMX R2, R2, R3, !PT ;  /* 0x0000000302027217 */ /* 0x004fc80007800200 */
[----:B------:R-:W-:Y:S01]  /*7ef0*/  ISETP.GE.AND P0, PT, R4, R2, PT ;  /* 0x000000020400720c */ /* 0x000fe20003f06270 */
[----:B------:R2:W-:-:S12]  /*7f00*/  STL [R1+0x80], R2 ;  /* 0x0000800201007387 */ /* 0x0005d80000100800 */
[----:B------:R-:W-:Y:S05]  /*7f10*/  @!P0 BRA `(.L_x_505) ;  /* 0x0000429000008947 */ /* 0x000fea0003800000 */
[----:B------:R-:W-:Y:S02]  /*7f20*/  MOV R0, R4 ;  /* 0x0000000400007202 */ /* 0x000fe40000000f00 */
[----:B------:R-:W-:Y:S02]  /*7f30*/  MOV R135, R132 ;  /* 0x0000008400877202 */ /* 0x000fe40000000f00 */
[----:B------:R-:W-:Y:S01]  /*7f40*/  MOV R134, R133 ;  /* 0x0000008500867202 */ /* 0x000fe20000000f00 */
[----:B------:R3:W-:Y:S04]  /*7f50*/  STL [R1+0x3c], R0 ;  /* 0x00003c0001007387 */ /* 0x0007e80000100800 */
.L_x_528:
[----:B-1----:R-:W4:Y:S01]  /*7f60*/  LDL R4, [R1+0x4] ;  /* 0x0000040001047983 */ /* 0x002f220000100800 */
[----:B------:R-:W-:Y:S04]  /*7f70*/  DEPBAR.LE SB0, 0x0 ;  /* 0x000080000000791a */ /* 0x000fe80000000000 */
[----:B--2---:R-:W2:Y:S01]  /*7f80*/  LDL R2, [R1+0x3c] ;  /* 0x00003c0001027983 */ /* 0x004ea20000100800 */
[----:B------:R-:W-:Y:S01]  /*7f90*/  WARPSYNC 0xffffffff ;  /* 0xffffffff00007948 */ /* 0x000fe20003800000 */
[----:B------:R-:W-:Y:S02]  /*7fa0*/  BSSY B0, `(.L_x_506) ;  /* 0x0000060000007945 */ /* 0x000fe40003800000 */
[----:B------:R-:W5:Y:S04]  /*7fb0*/  LDL R3, [R1+0x8] ;  /* 0x0000080001037983 */ /* 0x000f680000100800 */
[----:B---3--:R-:W2:Y:S04]  /*7fc0*/  LDL R0, [R1+0x70] ;  /* 0x0000700001007983 */ /* 0x008ea80000100800 */
[----:B------:R-:W-:Y:S06]  /*7fd0*/  BAR.SYNC.DEFER_BLOCKING 0x0 ;  /* 0x0000000000007b1d */ /* 0x000fec0000010000 */
[----:B------:R1:W3:Y:S04]  /*7fe0*/  LDSM.16.M88.4 R8, [R236] ;  /* 0x00000000ec08783b */ /* 0x0002e80000000200 */
[----:B------:R1:W1:Y:S04]  /*7ff0*/  LDSM.16.M88.4 R16, [R236+0x800] ;  /* 0x00080000ec10783b */ /* 0x0002680000000200 */
[----:B------:R1:W1:Y:S04]  /*8000*/  LDSM.16.M88.4 R24, [R236+0x1000] ;  /* 0x00100000ec18783b */ /* 0x0002680000000200 */
[----:B------:R1:W1:Y:S04]  /*8010*/  LDSM.16.M88.4 R168, [R243] ;  /* 0x00000000f3a8783b */ /* 0x0002680000000200 */
[----:B----4-:R4:W1:Y:S04]  /*8020*/  LDSM.16.M88.4 R172, [R4] ;  /* 0x0000000004ac783b */ /* 0x0108680000000200 */
[----:B-----5:R4:W1:Y:S01]  /*8030*/  LDSM.16.M88.4 R176, [R3] ;  /* 0x0000000003b0783b */ /* 0x0208620000000200 */
[----:B--2---:R-:W-:Y:S11]  /*8040*/  ISETP.GT.AND P0, PT, R0, R2, PT ;  /* 0x000000020000720c */ /* 0x004ff60003f04270 */
[----:B------:R-:W-:Y:S02]  /*8050*/  @!UPT UIADD3 URZ, URZ, URZ, URZ ;  /* 0x0000003f3f3ff290 */ /* 0x000fe4000fffe03f */
[----:B------:R-:W-:-:S05]  /*8060*/  @P0 BRA `(.L_x_507) ;  /* 0x0000053000000947 */ /* 0x000fca0003800000 */
[----:B---34-:R-:W2:Y:S04]  /*8070*/  LDL R4, [R1+0x38] ;  /* 0x0000380001047983 */ /* 0x018ea80000100800 */
[----:B------:R-:W3:Y:S04]  /*8080*/  LDL R12, [R1+0x28] ;  /* 0x00002800010c7983 */ /* 0x000ee80000100800 */
[----:B------:R-:W4:Y:S04]  /*8090*/  LDL.64 R6, [R1+0xa0] ;  /* 0x0000a00001067983 */ /* 0x000f280000100a00 */
[----:B------:R-:W5:Y:S01]  /*80a0*/  LDL R5, [R1+0xa8] ;  /* 0x0000a80001057983 */ /* 0x000f620000100800 */
[----:B--2---:R-:W-:Y:S01]  /*80b0*/  IMAD.WIDE.U32 R2, R4, c[0x0][0x208], RZ ;  /* 0x0000820004027a25 */ /* 0x004fe200078e00ff */
[----:B------:R-:W-:Y:S05]  /*80c0*/  SHF.R.S32.HI R0, RZ, 0x1f, R4 ;  /* 0x0000001fff007819 */ /* 0x000fea0000011404 */
[----:B------:R-:W-:Y:S04]  /*80d0*/  IMAD R0, R0, c[0x0][0x208], RZ ;  /* 0x0000820000007a24 */ /* 0x000fe800078e02ff */
[----:B------:R-:W-:Y:S05]  /*80e0*/  IMAD R0, R4, c[0x0][0x20c], R0 ;  /* 0x0000830004007a24 */ /* 0x000fea00078e0200 */
[----:B------:R-:W-:Y:S02]  /*80f0*/  IADD3 R3, R3, R0, RZ ;  /* 0x0000000003037210 */ /* 0x000fe40007ffe0ff */
[----:B---3--:R-:W-:Y:S03]  /*8100*/  SHF.R.S32.HI R0, RZ, 0x1f, R12 ;  /* 0x0000001fff007819 */ /* 0x008fe6000001140c */
[----:B------:R-:W-:Y:S04]  /*8110*/  IMAD.WIDE.U32 R2, R12, c[0x0][0x218], R2 ;  /* 0x000086000c027a25 */ /* 0x000fe800078e0002 */
[----:B------:R-:W-:Y:S01]  /*8120*/  IMAD R4, R0, c[0x0][0x218], RZ ;  /* 0x0000860000047a24 */ /* 0x000fe200078e02ff */
[----:B----4-:R-:W-:Y:S03]  /*8130*/  IADD3 R0, P0, R6, R2, RZ ;  /* 0x0000000206007210 */ /* 0x010fe60007f1e0ff */
[----:B------:R-:W-:Y:S05]  /*8140*/  IMAD R4, R12, c[0x0][0x21c], R4 ;  /* 0x000087000c047a24 */ /* 0x000fea00078e0204 */
[----:B-----5:R-:W-:Y:S02]  /*8150*/  IADD3.X R2, R5, R3, R4, P0, !PT ;  /* 0x0000000305027210 */ /* 0x020fe400007fe404 */
[C---:B------:R-:W-:Y:S04]  /*8160*/  LEA R12, P0, R0.reuse, c[0x0][0x1f8], 0x1 ;  /* 0x00007e00000c7a11 */ /* 0x040fe800078008ff */
[----:B------:R-:W-:Y:S01]  /*8170*/  LEA.HI.X R5, R0, c[0x0][0x1fc], R2, 0x1, P0 ;  /* 0x00007f0000057a11 */ /* 0x000fe200000f0c02 */
[----:B------:R-:W-:-:S06]  /*8180*/  BRA.DIV ~URZ, `(.L_x_508) ;  /* 0x000125027f007947 */ /* 0x000fcc000b800000 */
[----:B------:R2:W3:Y:S02]  /*8190*/  SHFL.IDX PT, R4, R5, RZ, 0x181f ;  /* 0x00181fff05047589 */ /* 0x0004e400000e0000 */
.L_x_645:
[----:B------:R-:W-:-:S05]  /*81a0*/  BRA.DIV ~URZ, `(.L_x_509) ;  /* 0x000125727f007947 */ /* 0x000fca000b800000 */
[----:B------:R4:W2:Y:S02]  /*81b0*/  SHFL.IDX PT, R0, R12, RZ, 0x181f ;  /* 0x00181fff0c007589 */ /* 0x0008a400000e0000 */
.L_x_646:
[----:B------:R-:W5:Y:S04]  /*81c0*/  LDL R7, [R1+0x40] ;  /* 0x0000400001077983 */ /* 0x000f680000100800 */
[----:B----4-:R-:W4:Y:S04]  /*81d0*/  LDL R6, [R1+0xc4] ;  /* 0x0000c40001067983 */ /* 0x010f280000100800 */
[----:B---3--:R-:W3:Y:S04]  /*81e0*/  LDL R132, [R1+0x68] ;  /* 0x0000680001847983 */ /* 0x008ee80000100800 */
        /* <DEDUP_REMOVED lines=10> */
[----:B-----5:R-:W-:Y:S02]  /*8290*/  ISETP.GE.AND P4, PT, R7, c[0x0][0x1d4], PT ;  /* 0x0000750007007a0c */ /* 0x020fe40003f86270 */
[----:B----4-:R-:W-:Y:S02]  /*82a0*/  IADD3 R6, P0, R0, R6, RZ ;  /* 0x0000000600067210 */ /* 0x010fe40007f1e0ff */
[----:B---3--:R-:W-:Y:S03]  /*82b0*/  ISETP.GE.AND P3, PT, R132, c[0x0][0x1d4], PT ;  /* 0x0000750084007a0c */ /* 0x008fe60003f66270 */
[----:B--2---:R-:W-:Y:S01]  /*82c0*/  IMAD.X R7, R4, 0x1, R3, P0 ;  /* 0x0000000104077824 */ /* 0x004fe200000e0603 */
[----:B------:R-:W-:Y:S05]  /*82d0*/  IADD3 R2, P0, R0, R2, RZ ;  /* 0x0000000200027210 */ /* 0x000fea0007f1e0ff */
[----:B------:R-:W-:Y:S01]  /*82e0*/  IMAD.X R3, R4, 0x1, R133, P0 ;  /* 0x0000000104037824 */ /* 0x000fe200000e0685 */
[----:B------:R-:W-:Y:S01]  /*82f0*/  @!PT LDS RZ, [RZ] ;  /* 0x00000000fffff984 */ /* 0x000fe20000000800 */
[----:B------:R-:W-:Y:S01]  /*8300*/  @!PT LDS RZ, [RZ] ;  /* 0x00000000fffff984 */ /* 0x000fe20000000800 */
[----:B------:R-:W-:Y:S01]  /*8310*/  @!PT LDS RZ, [RZ] ;  /* 0x00000000fffff984 */ /* 0x000fe20000000800 */
[----:B------:R2:W-:Y:S04]  /*8320*/  LDGSTS.E.BYPASS.LTC128B.128 [R13+0x4080], [R6.64], !P4 ;  /* 0x04080000060d7fae */ /* 0x0005e8000e101d46 */
[----:B------:R3:W-:Y:S01]  /*8330*/  LDGSTS.E.BYPASS.LTC128B.128 [R13+0x5880], [R2.64], !P3 ;  /* 0x05880000020d7fae */ /* 0x0007e2000d901d46 */
[----:B------:R-:W-:Y:S02]  /*8340*/  ISETP.GE.AND P2, PT, R22, c[0x0][0x1d4], PT ;  /* 0x0000750016007a0c */ /* 0x000fe40003f46270 */
[----:B------:R-:W-:Y:S02]  /*8350*/  ISETP.GE.AND P1, PT, R14, c[0x0][0x1d4], PT ;  /* 0x000075000e007a0c */ /* 0x000fe40003f26270 */
[----:B---3--:R-:W-:Y:S05]  /*8360*/  IADD3 R2, P0, R0, R23, RZ ;  /* 0x0000001700027210 */ /* 0x008fea0007f1e0ff */
[----:B------:R-:W-:Y:S02]  /*8370*/  IMAD.X R3, R4, 0x1, R20, P0 ;  /* 0x0000000104037824 */ /* 0x000fe400000e0614 */
[----:B------:R-:W3:Y:S04]  /*8380*/  S2R R20, SR_TID.X ;  /* 0x0000000000147919 */ /* 0x000ee80000002100 */
[----:B------:R4:W-:Y:S01]  /*8390*/  LDGSTS.E.BYPASS.LTC128B.128 [R13+0x7080], [R2.64], !P2 ;  /* 0x07080000020d7fae */ /* 0x0009e2000d101d46 */
[----:B---3--:R-:W-:Y:S02]  /*83a0*/  ISETP.GT.AND P5, PT, R20, 0x7f, PT ;  /* 0x0000007f1400780c */ /* 0x008fe40003fa4270 */
[----:B----4-:R-:W-:Y:S05]  /*83b0*/  IADD3 R2, P0, R0, R21, RZ ;  /* 0x0000001500027210 */ /* 0x010fea0007f1e0ff */
[----:B------:R-:W-:Y:S05]  /*83c0*/  IMAD.X R3, R4, 0x1, R15, P0 ;  /* 0x0000000104037824 */ /* 0x000fea00000e060f */
[----:B------:R2:W-:Y:S01]  /*83d0*/  LDGSTS.E.BYPASS.LTC128B.128 [R13+0x8880], [R2.64], !P1 ;  /* 0x08880000020d7fae */ /* 0x0005e2000c901d46 */
[----:B------:R-:W-:-:S05]  /*83e0*/  @P5 BRA `(.L_x_507) ;  /* 0x000001b000005947 */ /* 0x000fca0003800000 */
[----:B------:R-:W-:-:S05]  /*83f0*/  BRA.DIV ~URZ, `(.L_x_510) ;  /* 0x000123b27f007947 */ /* 0x000fca000b800000 */
[----:B------:R3:W4:Y:S04]  /*8400*/  SHFL.IDX PT, R4, R5, 0x1, 0x181f ;  /* 0x00381f0005047f89 */ /* 0x00072800000e0000 */
[----:B------:R3:W2:Y:S02]  /*8410*/  SHFL.IDX PT, R0, R12, 0x1, 0x181f ;  /* 0x00381f000c007f89 */ /* 0x0006a400000e0000 */
.L_x_647:
[----:B--2---:R-:W2:Y:S04]  /*8420*/  LDL R6, [R1+0xc4] ;  /* 0x0000c40001067983 */ /* 0x004ea80000100800 */
[----:B------:R-:W5:Y:S04]  /*8430*/  LDL R3, [R1+0x44] ;  /* 0x0000440001037983 */ /* 0x000f680000100800 */
[----:B---3--:R-:W3:Y:S04]  /*8440*/  LDL R2, [R1+0xd0] ;  /* 0x0000d00001027983 */ /* 0x008ee80000100800 */
[----:B----4-:R-:W4:Y:S04]  /*8450*/  LDL R20, [R1+0x48] ;  /* 0x0000480001147983 */ /* 0x010f280000100800 */
[----:B------:R-:W4:Y:S04]  /*8460*/  LDL R5, [R1+0x1c] ;  /* 0x00001c0001057983 */ /* 0x000f280000100800 */
[----:B------:R-:W4:Y:S04]  /*8470*/  LDL R15, [R1+0xbc] ;  /* 0x0000bc00010f7983 */ /* 0x000f280000100800 */
[----:B------:R-:W4:Y:S04]  /*8480*/  LDL R14, [R1+0x4c] ;  /* 0x00004c00010e7983 */ /* 0x000f280000100800 */
[----:B------:R-:W4:Y:S04]  /*8490*/  LDL R13, [R1+0xb8] ;  /* 0x0000b800010d7983 */ /* 0x000f280000100800 */
[----:B------:R-:W4:Y:S01]  /*84a0*/  LDL R12, [R1+0x50] ;  /* 0x00005000010c7983 */ /* 0x000f220000100800 */
[----:B--2---:R-:W-:Y:S05]  /*84b0*/  IADD3 R6, P0, R0, R6, RZ ;  /* 0x0000000600067210 */ /* 0x004fea0007f1e0ff */
[----:B-----5:R-:W-:Y:S01]  /*84c0*/  IMAD.X R7, R4, 0x1, R3, P0 ;  /* 0x0000000104077824 */ /* 0x020fe200000e0603 */
[----:B---3--:R-:W-:Y:S05]  /*84d0*/  IADD3 R2, P0, R0, R2, RZ ;  /* 0x0000000200027210 */ /* 0x008fea0007f1e0ff */
[----:B----4-:R-:W-:Y:S01]  /*84e0*/  IMAD.X R3, R4, 0x1, R20, P0 ;  /* 0x0000000104037824 */ /* 0x010fe200000e0614 */
[----:B------:R-:W-:Y:S01]  /*84f0*/  @!PT LDS RZ, [RZ] ;  /* 0x00000000fffff984 */ /* 0x000fe20000000800 */
[----:B------:R-:W-:Y:S01]  /*8500*/  @!PT LDS RZ, [RZ] ;  /* 0x00000000fffff984 */ /* 0x000fe20000000800 */
[----:B------:R-:W-:Y:S01]  /*8510*/  @!PT LDS RZ, [RZ] ;  /* 0x00000000fffff984 */ /* 0x000fe20000000800 */
[----:B------:R2:W-:Y:S04]  /*8520*/  LDGSTS.E.BYPASS.LTC128B.128 [R5+0x5080], [R6.64], !P4 ;  /* 0x0508000006057fae */ /* 0x0005e8000e101d46 */
[----:B------:R3:W-:Y:S02]  /*8530*/  LDGSTS.E.BYPASS.LTC128B.128 [R5+0x6880], [R2.64], !P3 ;  /* 0x0688000002057fae */ /* 0x0007e4000d901d46 */
[----:B---3--:R-:W-:Y:S05]  /*8540*/  IADD3 R2, P0, R0, R15, RZ ;  /* 0x0000000f00027210 */ /* 0x008fea0007f1e0ff */
[----:B------:R-:W-:Y:S05]  /*8550*/  IMAD.X R3, R4, 0x1, R14, P0 ;  /* 0x0000000104037824 */ /* 0x000fea00000e060e */
[----:B------:R3:W-:Y:S02]  /*8560*/  LDGSTS.E.BYPASS.LTC128B.128 [R5+0x8080], [R2.64], !P2 ;  /* 0x0808000002057fae */ /* 0x0007e4000d101d46 */
[----:B---3--:R-:W-:Y:S05]  /*8570*/  IADD3 R2, P0, R0, R13, RZ ;  /* 0x0000000d00027210 */ /* 0x008fea0007f1e0ff */
[----:B------:R-:W-:Y:S05]  /*8580*/  IMAD.X R3, R4, 0x1, R12, P0 ;  /* 0x0000000104037824 */ /* 0x000fea00000e060c */
[----:B------:R2:W-:Y:S03]  /*8590*/  LDGSTS.E.BYPASS.LTC128B.128 [R5+0x9880], [R2.64], !P1 ;  /* 0x0988000002057fae */ /* 0x0005e6000c901d46 */
.L_x_507:
[----:B---3--:R-:W-:Y:S05]  /*85a0*/  BSYNC B0 ;  /* 0x0000000000007941 */ /* 0x008fea0003800000 */
.L_x_506:
[----:B------:R-:W0:Y:S01]  /*85b0*/  LDGDEPBAR ;  /* 0x00000000000079af */ /* 0x000e220000000000 */
[----:B------:R-:W-:Y:S01]  /*85c0*/  WARPSYNC 0xffffffff ;  /* 0xffffffff00007948 */ /* 0x000fe20003800000 */
[C---:B--2-4-:R-:W-:Y:S01]  /*85d0*/  HMMA.16816.F32.BF16 R4, R160.reuse, R8, RZ ;  /* 0x00000008a004723c */ /* 0x054fe200000418ff */
[----:B------:R-:W-:Y:S07]  /*85e0*/  BSSY B0, `(.L_x_511) ;  /* 0x0000141000007945 */ /* 0x000fee0003800000 */
[C---:B------:R-:W-:Y:S08]  /*85f0*/  HMMA.16816.F32.BF16 R8, R160.reuse, R10, RZ ;  /* 0x0000000aa008723c */ /* 0x040ff000000418ff */
[C---:B-1----:R-:W-:Y:S08]  /*8600*/  HMMA.16816.F32.BF16 R12, R160.reuse, R16, RZ ;  /* 0x00000010a00c723c */ /* 0x042ff000000418ff */
[C---:B------:R-:W-:Y:S08]  /*8610*/  HMMA.16816.F32.BF16 R16, R160.reuse, R18, RZ ;  /* 0x00000012a010723c */ /* 0x040ff000000418ff */
[C---:B------:R-:W-:Y:S08]  /*8620*/  HMMA.16816.F32.BF16 R20, R160.reuse, R24, RZ ;  /* 0x00000018a014723c */ /* 0x040ff000000418ff */
[----:B------:R-:W-:Y:S08]  /*8630*/  HMMA.16816.F32.BF16 R24, R160, R26, RZ ;  /* 0x0000001aa018723c */ /* 0x000ff000000418ff */
[C---:B------:R-:W-:Y:S08]  /*8640*/  HMMA.16816.F32.BF16 R4, R164.reuse, R168, R4 ;  /* 0x000000a8a404723c */ /* 0x040ff00000041804 */
[C---:B------:R-:W-:Y:S01]  /*8650*/  HMMA.16816.F32.BF16 R8, R164.reuse, R170, R8 ;  /* 0x000000aaa408723c */ /* 0x040fe20000041808 */
[----:B------:R-:W1:Y:S07]  /*8660*/  LDSM.16.M88.4 R168, [R238] ;  /* 0x00000000eea8783b */ /* 0x000e6e0000000200 */
[C---:B------:R-:W-:Y:S08]  /*8670*/  HMMA.16816.F32.BF16 R12, R164.reuse, R172, R12 ;  /* 0x000000aca40c723c */ /* 0x040ff0000004180c */
[C---:B------:R-:W-:Y:S01]  /*8680*/  HMMA.16816.F32.BF16 R16, R164.reuse, R174, R16 ;  /* 0x000000aea410723c */ /* 0x040fe20000041810 */
[----:B------:R-:W2:Y:S07]  /*8690*/  LDSM.16.M88.4 R172, [R238+0x800] ;  /* 0x00080000eeac783b */ /* 0x000eae0000000200 */
[C---:B------:R-:W-:Y:S08]  /*86a0*/  HMMA.16816.F32.BF16 R20, R164.reuse, R176, R20 ;  /* 0x000000b0a414723c */ /* 0x040ff00000041814 */
[----:B------:R-:W-:Y:S01]  /*86b0*/  HMMA.16816.F32.BF16 R24, R164, R178, R24 ;  /* 0x000000b2a418723c */ /* 0x000fe20000041818 */
[----:B------:R-:W3:Y:S07]  /*86c0*/  LDSM.16.M88.4 R176, [R238+0x1000] ;  /* 0x00100000eeb0783b */ /* 0x000eee0000000200 */
[C---:B-1----:R-:W-:Y:S08]  /*86d0*/  HMMA.16816.F32.BF16 R4, R180.reuse, R168, R4 ;  /* 0x000000a8b404723c */ /* 0x042ff00000041804 */
[C---:B------:R-:W-:Y:S01]  /*86e0*/  HMMA.16816.F32.BF16 R8, R180.reuse, R170, R8 ;  /* 0x000000aab408723c */ /* 0x040fe20000041808 */
[----:B------:R-:W1:Y:S07]  /*86f0*/  LDSM.16.M88.4 R168, [R237] ;  /* 0x00000000eda8783b */ /* 0x000e6e0000000200 */
[C---:B--2---:R-:W-:Y:S08]  /*8700*/  HMMA.16816.F32.BF16 R12, R180.reuse, R172, R12 ;  /* 0x000000acb40c723c */ /* 0x044ff0000004180c */
[C---:B------:R-:W-:Y:S01]  /*8710*/  HMMA.16816.F32.BF16 R16, R180.reuse, R174, R16 ;  /* 0x000000aeb410723c */ /* 0x040fe20000041810 */
[----:B------:R-:W2:Y:S07]  /*8720*/  LDSM.16.M88.4 R172, [R237+0x800] ;  /* 0x00080000edac783b */ /* 0x000eae0000000200 */
[C---:B---3--:R-:W-:Y:S08]  /*8730*/  HMMA.16816.F32.BF16 R20, R180.reuse, R176, R20 ;  /* 0x000000b0b414723c */ /* 0x048ff00000041814 */
[----:B------:R-:W-:Y:S01]  /*8740*/  HMMA.16816.F32.BF16 R24, R180, R178, R24 ;  /* 0x000000b2b418723c */ /* 0x000fe20000041818 */
[----:B------:R-:W3:Y:S07]  /*8750*/  LDSM.16.M88.4 R176, [R237+0x1000] ;  /* 0x00100000edb0783b */ /* 0x000eee0000000200 */
[C---:B-1----:R-:W-:Y:S08]  /*8760*/  HMMA.16816.F32.BF16 R4, R184.reuse, R168, R4 ;  /* 0x000000a8b804723c */ /* 0x042ff00000041804 */
[C---:B------:R-:W-:Y:S01]  /*8770*/  HMMA.16816.F32.BF16 R8, R184.reuse, R170, R8 ;  /* 0x000000aab808723c */ /* 0x040fe20000041808 */
[----:B------:R-:W1:Y:S07]  /*8780*/  LDSM.16.M88.4 R168, [R236+0x1800] ;  /* 0x00180000eca8783b */ /* 0x000e6e0000000200 */
        /* <DEDUP_REMOVED lines=8> */
[----:B------:R-:W1:Y:S07]  /*8810*/  LDSM.16.M88.4 R168, [R246] ;  /* 0x00000000f6a8783b */ /* 0x000e6e0000000200 */
[C---:B--2---:R-:W-:Y:S08]  /*8820*/  HMMA.16816.F32.BF16 R12, R188.reuse, R172, R12 ;  /* 0x000000acbc0c723c */ /* 0x044ff0000004180c */
[C---:B------:R-:W-:Y:S01]  /*8830*/  HMMA.16816.F32.BF16 R16, R188.reuse, R174, R16 ;  /* 0x000000aebc10723c */ /* 0x040fe20000041810 */
[----:B------:R-:W2:Y:S07]  /*8840*/  LDSM.16.M88.4 R172, [R244] ;  /* 0x00000000f4ac783b */ /* 0x000eae0000000200 */
[C---:B---3--:R-:W-:Y:S08]  /*8850*/  HMMA.16816.F32.BF16 R20, R188.reuse, R176, R20 ;  /* 0x000000b0bc14723c */ /* 0x048ff00000041814 */
[----:B------:R-:W-:Y:S01]  /*8860*/  HMMA.16816.F32.BF16 R24, R188, R178, R24 ;  /* 0x000000b2bc18723c */ /* 0x000fe20000041818 */
[----:B------:R-:W3:Y:S07]  /*8870*/  LDSM.16.M88.4 R176, [R245] ;  /* 0x00000000f5b0783b */ /* 0x000eee0000000200 */
        /* <DEDUP_REMOVED lines=44> */
[----:B------:R-:W-:Y:S07]  /*8b40*/  LDSM.16.M88.4 R176, [R237+0x3000] ;  /* 0x00300000edb0783b */ /* 0x000fee0000000200 */
[C---:B-1----:R-:W-:Y:S08]  /*8b50*/  HMMA.16816.F32.BF16 R4, R212.reuse, R168, R4 ;  /* 0x000000a8d404723c */ /* 0x042ff00000041804 */
[C---:B------:R-:W-:Y:S01]  /*8b60*/  HMMA.16816.F32.BF16 R8, R212.reuse, R170, R8 ;  /* 0x000000aad408723c */ /* 0x040fe20000041808 */
[----:B------:R-:W1:Y:S07]  /*8b70*/  LDSM.16.M88.4 R168, [R238+0x4000] ;  /* 0x00400000eea8783b */ /* 0x000e6e0000000200 */
[C---:B--2---:R-:W-:Y:S08]  /*8b80*/  HMMA.16816.F32.BF16 R12, R212.reuse, R172, R12 ;  /* 0x000000acd40c723c */ /* 0x044ff0000004180c */
[C---:B------:R-:W-:Y:S01]  /*8b90*/  HMMA.16816.F32.BF16 R16, R212.reuse, R174, R16 ;  /* 0x000000aed410723c */ /* 0x040fe20000041810 */
[----:B------:R-:W-:Y:S07]  /*8ba0*/  LDSM.16.M88.4 R172, [R237+0x4000] ;  /* 0x00400000edac783b */ /* 0x000fee0000000200 */
[C---:B-1----:R-:W-:Y:S08]  /*8bb0*/  HMMA.16816.F32.BF16 R20, R212.reuse, R168, R20 ;  /* 0x000000a8d414723c */ /* 0x042ff00000041814 */
[----:B------:R-:W-:Y:S01]  /*8bc0*/  HMMA.16816.F32.BF16 R24, R212, R170, R24 ;  /* 0x000000aad418723c */ /* 0x000fe20000041818 */
[----:B------:R-:W1:Y:S07]  /*8bd0*/  LDSM.16.M88.4 R168, [R237+0x3800] ;  /* 0x00380000eda8783b */ /* 0x000e6e0000000200 */
[C---:B------:R-:W-:Y:S08]  /*8be0*/  HMMA.16816.F32.BF16 R4, R216.reuse, R176, R4 ;  /* 0x000000b0d804723c */ /* 0x040ff00000041804 */
[C---:B------:R-:W-:Y:S01]  /*8bf0*/  HMMA.16816.F32.BF16 R8, R216.reuse, R178, R8 ;  /* 0x000000b2d808723c */ /* 0x040fe20000041808 */
[----:B------:R-:W-:Y:S07]  /*8c00*/  LDSM.16.M88.4 R176, [R236+0x5000] ;  /* 0x00500000ecb0783b */ /* 0x000fee0000000200 */
[C---:B-1----:R-:W-:Y:S08]  /*8c10*/  HMMA.16816.F32.BF16 R12, R216.reuse, R168, R12 ;  /* 0x000000a8d80c723c */ /* 0x042ff0000004180c */
[C---:B------:R-:W-:Y:S01]  /*8c20*/  HMMA.16816.F32.BF16 R16, R216.reuse, R170, R16 ;  /* 0x000000aad810723c */ /* 0x040fe20000041810 */
[----:B------:R-:W1:Y:S07]  /*8c30*/  LDSM.16.M88.4 R168, [R236+0x4800] ;  /* 0x00480000eca8783b */ /* 0x000e6e0000000200 */
[C---:B------:R-:W-:Y:S08]  /*8c40*/  HMMA.16816.F32.BF16 R20, R216.reuse, R172, R20 ;  /* 0x000000acd814723c */ /* 0x040ff00000041814 */
[----:B------:R-:W-:Y:S01]  /*8c50*/  HMMA.16816.F32.BF16 R24, R216, R174, R24 ;  /* 0x000000aed818723c */ /* 0x000fe20000041818 */
[----:B------:R-:W-:Y:S07]  /*8c60*/  LDSM.16.M88.4 R172, [R252] ;  /* 0x00000000fcac783b */ /* 0x000fee0000000200 */
[C---:B-1----:R-:W-:Y:S08]  /*8c70*/  HMMA.16816.F32.BF16 R4, R220.reuse, R168, R4 ;  /* 0x000000a8dc04723c */ /* 0x042ff00000041804 */
[C---:B------:R-:W-:Y:S01]  /*8c80*/  HMMA.16816.F32.BF16 R8, R220.reuse, R170, R8 ;  /* 0x000000aadc08723c */ /* 0x040fe20000041808 */
[----:B------:R-:W1:Y:S07]  /*8c90*/  LDSM.16.M88.4 R168, [R236+0x5800] ;  /* 0x00580000eca8783b */ /* 0x000e6e0000000200 */
[C---:B------:R-:W-:Y:S08]  /*8ca0*/  HMMA.16816.F32.BF16 R12, R220.reuse, R176, R12 ;  /* 0x000000b0dc0c723c */ /* 0x040ff0000004180c */
[C---:B------:R-:W-:Y:S01]  /*8cb0*/  HMMA.16816.F32.BF16 R16, R220.reuse, R178, R16 ;  /* 0x000000b2dc10723c */ /* 0x040fe20000041810 */
[----:B------:R-:W-:Y:S07]  /*8cc0*/  LDSM.16.M88.4 R176, [R251] ;  /* 0x00000000fbb0783b */ /* 0x000fee0000000200 */
[C---:B-1----:R-:W-:Y:S08]  /*8cd0*/  HMMA.16816.F32.BF16 R20, R220.reuse, R168, R20 ;  /* 0x000000a8dc14723c */ /* 0x042ff00000041814 */
[----:B------:R-:W-:Y:S01]  /*8ce0*/  HMMA.16816.F32.BF16 R24, R220, R170, R24 ;  /* 0x000000aadc18723c */ /* 0x000fe20000041818 */
[----:B------:R-:W1:Y:S07]  /*8cf0*/  LDSM.16.M88.4 R168, [R250] ;  /* 0x00000000faa8783b */ /* 0x000e6e0000000200 */
        /* <DEDUP_REMOVED lines=14> */
[C---:B-1----:R-:W-:Y:S08]  /*8de0*/  HMMA.16816.F32.BF16 R20, R228.reuse, R168, R20 ;  /* 0x000000a8e414723c */ /* 0x042ff00000041814 */
[----:B------:R-:W-:Y:S01]  /*8df0*/  HMMA.16816.F32.BF16 R24, R228, R170, R24 ;  /* 0x000000aae418723c */ /* 0x000fe20000041818 */
[----:B------:R-:W1:Y:S07]  /*8e00*/  LDSM.16.M88.4 R168, [R237+0x5000] ;  /* 0x00500000eda8783b */ /* 0x000e6e0000000200 */
[C---:B------:R-:W-:Y:S08]  /*8e10*/  HMMA.16816.F32.BF16 R4, R232.reuse, R176, R4 ;  /* 0x000000b0e804723c */ /* 0x040ff00000041804 */
[C---:B------:R-:W-:Y:S11]  /*8e20*/  HMMA.16816.F32.BF16 R8, R232.reuse, R178, R8 ;  /* 0x000000b2e808723c */ /* 0x040ff60000041808 */
[----:B------:R-:W-:Y:S05]  /*8e30*/  @!UPT UIADD3 URZ, URZ, URZ, URZ ;  /* 0x0000003f3f3ff290 */ /* 0x000fea000fffe03f */
[----:B------:R-:W-:Y:S04]  /*8e40*/  FMUL.FTZ R0, R4, c[0x0][0x320] ;  /* 0x0000c80004007a20 */ /* 0x000fe80000410000 */
[----:B------:R2:W-:Y:S04]  /*8e50*/  MUFU.TANH R176, R0 ;  /* 0x0000000000b07308 */ /* 0x0005e80000002400 */
[----:B------:R-:W-:Y:S01]  /*8e60*/  FMUL.FTZ R10, R10, c[0x0][0x320] ;  /* 0x0000c8000a0a7a20 */ /* 0x000fe20000410000 */
[C---:B-1----:R-:W-:Y:S08]  /*8e70*/  HMMA.16816.F32.BF16 R12, R232.reuse, R168, R12 ;  /* 0x000000a8e80c723c */ /* 0x042ff0000004180c */
[C---:B------:R-:W-:Y:S04]  /*8e80*/  HMMA.16816.F32.BF16 R16, R232.reuse, R170, R16 ;  /* 0x000000aae810723c */ /* 0x040fe80000041810 */
[----:B--2---:R-:W-:Y:S04]  /*8e90*/  FMUL.FTZ R0, R5, c[0x0][0x320] ;  /* 0x0000c80005007a20 */ /* 0x004fe80000410000 */
[----:B------:R1:W-:Y:S04]  /*8ea0*/  MUFU.TANH R175, R0 ;  /* 0x0000000000af7308 */ /* 0x0003e80000002400 */
[----:B-1----:R-:W-:Y:S06]  /*8eb0*/  FMUL.FTZ R0, R6, c[0x0][0x320] ;  /* 0x0000c80006007a20 */ /* 0x002fec0000410000 */
[----:B------:R1:W2:Y:S02]  /*8ec0*/  MUFU.TANH R3, R0 ;  /* 0x0000000000037308 */ /* 0x0002a40000002400 */
[----:B-1----:R-:W-:Y:S01]  /*8ed0*/  FMUL.FTZ R0, R7, c[0x0][0x320] ;  /* 0x0000c80007007a20 */ /* 0x002fe20000410000 */
[----:B--2---:R1:W-:Y:S07]  /*8ee0*/  STL [R1+0x34], R3 ;  /* 0x0000340301007387 */ /* 0x0043ee0000100800 */
[----:B------:R2:W3:Y:S01]  /*8ef0*/  MUFU.TANH R2, R0 ;  /* 0x0000000000027308 */ /* 0x0004e20000002400 */
[----:B------:R-:W4:Y:S01]  /*8f00*/  LDSM.16.M88.4 R4, [R237+0x5800] ;  /* 0x00580000ed04783b */ /* 0x000f220000000200 */
[----:B------:R-:W-:Y:S07]  /*8f10*/  DEPBAR.LE SB0, 0x0 ;  /* 0x000080000000791a */ /* 0x000fee0000000000 */
[----:B------:R-:W-:Y:S01]  /*8f20*/  BAR.SYNC.DEFER_BLOCKING 0x0 ;  /* 0x0000000000007b1d */ /* 0x000fe20000010000 */
[----:B-1----:R-:W-:Y:S02]  /*8f30*/  FMUL.FTZ R3, R11, c[0x0][0x320] ;  /* 0x0000c8000b037a20 */ /* 0x002fe40000410000 */
[----:B--2---:R-:W-:Y:S05]  /*8f40*/  FMUL.FTZ R0, R8, c[0x0][0x320] ;  /* 0x0000c80008007a20 */ /* 0x004fea0000410000 */
[----:B---3--:R1:W-:Y:S01]  /*8f50*/  STL [R1+0x30], R2 ;  /* 0x0000300201007387 */ /* 0x0083e20000100800 */
[----:B------:R2:W-:Y:S01]  /*8f60*/  MUFU.TANH R132, R0 ;  /* 0x0000000000847308 */ /* 0x0005e20000002400 */
[C---:B----4-:R-:W-:Y:S08]  /*8f70*/  HMMA.16816.F32.BF16 R20, R232.reuse, R4, R20 ;  /* 0x00000004e814723c */ /* 0x050ff00000041814 */
[----:B------:R-:W-:Y:S01]  /*8f80*/  HMMA.16816.F32.BF16 R24, R232, R6, R24 ;  /* 0x00000006e818723c */ /* 0x000fe20000041818 */
[----:B-1----:R-:W1:Y:S03]  /*8f90*/  MUFU.TANH R2, R10 ;  /* 0x0000000a00027308 */ /* 0x002e660000002400 */
[----:B--2---:R-:W-:Y:S07]  /*8fa0*/  FMUL.FTZ R0, R9, c[0x0][0x320] ;  /* 0x0000c80009007a20 */ /* 0x004fee0000410000 */
[----:B------:R-:W-:Y:S10]  /*8fb0*/  MUFU.TANH R172, R0 ;  /* 0x0000000000ac7308 */ /* 0x000ff40000002400 */
[----:B------:R2:W3:Y:S01]  /*8fc0*/  MUFU.TANH R0, R3 ;  /* 0x0000000300007308 */ /* 0x0004e20000002400 */
[----:B-1----:R1:W-:Y:S04]  /*8fd0*/  STL [R1+0x2c], R2 ;  /* 0x00002c0201007387 */ /* 0x0023e80000100800 */
[----:B------:R-:W4:Y:S04]  /*8fe0*/  LDL R8, [R1+0x70] ;  /* 0x0000700001087983 */ /* 0x000f280000100800 */
[----:B--2---:R-:W4:Y:S04]  /*8ff0*/  LDL R3, [R1+0x3c] ;  /* 0x00003c0001037983 */ /* 0x004f280000100800 */
[----:B---3--:R2:W-:Y:S01]  /*9000*/  STL [R1+0x24], R0 ;  /* 0x0000240001007387 */ /* 0x0085e20000100800 */
[----:B-1----:R-:W-:Y:S04]  /*9010*/  FMUL.FTZ R2, R13, c[0x0][0x320] ;  /* 0x0000c8000d027a20 */ /* 0x002fe80000410000 */
[----:B------:R-:W-:Y:S01]  /*9020*/  MUFU.TANH R133, R2 ;  /* 0x0000000200857308 */ /* 0x000fe20000002400 */
[----:B--2---:R-:W-:Y:S09]  /*9030*/  FMUL.FTZ R0, R12, c[0x0][0x320] ;  /* 0x0000c8000c007a20 */ /* 0x004ff20000410000 */
[----:B------:R1:W-:Y:S02]  /*9040*/  MUFU.TANH R169, R0 ;  /* 0x0000000000a97308 */ /* 0x0003e40000002400 */
[----:B-1----:R-:W-:Y:S08]  /*9050*/  FMUL.FTZ R0, R14, c[0x0][0x320] ;  /* 0x0000c8000e007a20 */ /* 0x002ff00000410000 */
        /* <DEDUP_REMOVED lines=16> */
[----:B------:R1:W-:Y:S01]  /*9160*/  MUFU.TANH R171, R0 ;  /* 0x0000000000ab7308 */ /* 0x0003e20000002400 */
[----:B----4-:R-:W-:Y:S01]  /*9170*/  ISETP.GT.AND P0, PT, R3, R8, PT ;  /* 0x000000080300720c */ /* 0x010fe20003f04270 */
        /* <DEDUP_REMOVED lines=9> */
[----:B------:R-:W1:Y:S02]  /*9210*/  MUFU.TANH R0, R0 ;  /* 0x0000000000007308 */ /* 0x000e640000002400 */
[----:B-1----:R1:W-:Y:S01]  /*9220*/  STL [R1+0x20], R0 ;  /* 0x0000200001007387 */ /* 0x0023e20000100800 */
[----:B------:R-:W-:-:S05]  /*9230*/  @!P0 BRA `(.L_x_512) ;  /* 0x000007b000008947 */ /* 0x000fca0003800000 */
[----:B------:R-:W2:Y:S01]  /*9240*/  LDL R2, [R1+0x84] ;  /* 0x0000840001027983 */ /* 0x000ea20000100800 */
[----:B------:R-:W-:Y:S03]  /*9250*/  IMAD.MOV.U32 R4, RZ, RZ, c[0x0][0x2b8] ;  /* 0x0000ae00ff047624 */ /* 0x000fe600078e00ff */
[----:B------:R-:W3:Y:S02]  /*9260*/  LDL R5, [R1+0x178] ;  /* 0x0001780001057983 */ /* 0x000ee40000100800 */
[----:B------:R-:W-:Y:S02]  /*9270*/  ISETP.NE.AND P2, PT, R4, 0x1, PT ;  /* 0x000000010400780c */ /* 0x000fe40003f45270 */
[----:B------:R-:W4:Y:S04]  /*9280*/  LDL.64 R16, [R1+0x98] ;  /* 0x0000980001107983 */ /* 0x000f280000100a00 */
[----:B------:R-:W5:Y:S04]  /*9290*/  LDL R168, [R1+0xac] ;  /* 0x0000ac0001a87983 */ /* 0x000f680000100800 */
[----:B------:R-:W4:Y:S04]  /*92a0*/  LDL.64 R8, [R1+0x90] ;  /* 0x0000900001087983 */ /* 0x000f280000100a00 */
[----:B------:R-:W4:Y:S04]  /*92b0*/  LDL R6, [R1+0x88] ;  /* 0x0000880001067983 */ /* 0x000f280000100800 */
[----:B------:R-:W1:Y:S01]  /*92c0*/  S2R R7, SR_TID.X ;  /* 0x0000000000077919 */ /* 0x000e620000002100 */
[----:B---3--:R-:W-:Y:S01]  /*92d0*/  ISETP.GT.AND P1, PT, R5, 0x2f, PT ;  /* 0x0000002f0500780c */ /* 0x008fe20003f24270 */
[----:B--2---:R-:W-:Y:S05]  /*92e0*/  IMAD R2, R3, 0x30, R2 ;  /* 0x0000003003027824 */ /* 0x004fea00078e0202 */
[----:B------:R-:W-:Y:S01]  /*92f0*/  IADD3 R2, R2, -0x30, R5 ;  /* 0xffffffd002027810 */ /* 0x000fe20007ffe005 */
[----:B------:R-:W-:Y:S04]  /*9300*/  IMAD.MOV.U32 R5, RZ, RZ, RZ ;  /* 0x000000ffff057224 */ /* 0x000fe800078e00ff */
[----:B------:R-:W-:Y:S04]  /*9310*/  @P2 IMAD.HI.U32 R3, R2, c[0x0][0x2bc], RZ ;  /* 0x0000af0002032a27 */ /* 0x000fe800078e00ff */
[----:B-1----:R-:W-:Y:S01]  /*9320*/  IMAD.MOV.U32 R0, RZ, RZ, R2 ;  /* 0x000000ffff007224 */ /* 0x002fe200078e0002 */
[----:B------:R-:W-:Y:S04]  /*9330*/  @P2 SHF.R.U32.HI R0, RZ, c[0x0][0x2c0], R3 ;  /* 0x0000b000ff002a19 */ /* 0x000fe80000011603 */
[C---:B----4-:R-:W-:Y:S01]  /*9340*/  @!P1 IADD3 R3, P0, R0.reuse, R16, RZ ;  /* 0x0000001000039210 */ /* 0x050fe20007f1e0ff */
[----:B------:R-:W-:Y:S03]  /*9350*/  IMAD.MOV R4, RZ, RZ, -R0 ;  /* 0x000000ffff047224 */ /* 0x000fe600078e0a00 */
[----:B-----5:R-:W-:Y:S01]  /*9360*/  @!P1 LEA.HI.X.SX32 R0, R0, R168, 0x1, P0 ;  /* 0x000000a800009211 */ /* 0x020fe200000f0eff */
[----:B------:R-:W-:Y:S01]  /*9370*/  IMAD R4, R4, c[0x0][0x2b8], R2 ;  /* 0x0000ae0004047a24 */ /* 0x000fe200078e0202 */
[C---:B------:R-:W-:Y:S04]  /*9380*/  @!P1 LEA R2, P0, R3.reuse, c[0x0][0x2a0], 0x2 ;  /* 0x0000a80003029a11 */ /* 0x040fe800078010ff */
[----:B------:R-:W-:Y:S01]  /*9390*/  @!P1 LEA.HI.X R3, R3, c[0x0][0x2a4], R0, 0x2, P0 ;  /* 0x0000a90003039a11 */ /* 0x000fe200000f1400 */
[----:B------:R1:W-:Y:S01]  /*93a0*/  STL [R1+0x38], R4 ;  /* 0x0000380401007387 */ /* 0x0003e20000100800 */
[----:B------:R-:W-:Y:S03]  /*93b0*/  SHF.R.S32.HI R0, RZ, 0x1f, R4 ;  /* 0x0000001fff007819 */ /* 0x000fe60000011404 */
[----:B------:R2:W3:Y:S02]  /*93c0*/  @!P1 LDG.E R5, [R2.64] ;  /* 0x0000000602059981 */ /* 0x0004e4000c1e1900 */
[----:B------:R-:W-:Y:S04]  /*93d0*/  IMAD R0, R0, c[0x0][0x1e0], RZ ;  /* 0x0000780000007a24 */ /* 0x000fe800078e02ff */
[C---:B------:R-:W-:Y:S02]  /*93e0*/  IMAD R0, R4.reuse, c[0x0][0x1e4], R0 ;  /* 0x0000790004007a24 */ /* 0x040fe400078e0200 */
[----:B--2---:R-:W-:Y:S04]  /*93f0*/  IMAD.WIDE.U32 R2, R4, c[0x0][0x1e0], RZ ;  /* 0x0000780004027a25 */ /* 0x004fe800078e00ff */
[----:B------:R-:W-:Y:S01]  /*9400*/  IMAD.IADD R3, R3, 0x1, R0 ;  /* 0x0000000103037824 */ /* 0x000fe200078e0200 */
[----:B---3--:R-:W-:Y:S01]  /*9410*/  SHF.R.S32.HI R0, RZ, 0x1f, R5 ;  /* 0x0000001fff007819 */ /* 0x008fe20000011405 */
[----:B------:R2:W-:Y:S02]  /*9420*/  STL [R1+0x28], R5 ;  /* 0x0000280501007387 */ /* 0x0005e40000100800 */
[C---:B------:R-:W-:Y:S04]  /*9430*/  IMAD.WIDE.U32 R2, R5.reuse, c[0x0][0x1f0], R2 ;  /* 0x00007c0005027a25 */ /* 0x040fe800078e0002 */
[----:B-1----:R-:W-:Y:S01]  /*9440*/  IMAD R4, R0, c[0x0][0x1f0], RZ ;  /* 0x00007c0000047a24 */ /* 0x002fe200078e02ff */
[----:B------:R-:W-:Y:S03]  /*9450*/  IADD3 R0, P0, R8, R2, RZ ;  /* 0x0000000208007210 */ /* 0x000fe60007f1e0ff */
[----:B------:R-:W-:Y:S05]  /*9460*/  IMAD R4, R5, c[0x0][0x1f4], R4 ;  /* 0x00007d0005047a24 */ /* 0x000fea00078e0204 */
[----:B------:R-:W-:Y:S02]  /*9470*/  IADD3.X R2, R6, R3, R4, P0, !PT ;  /* 0x0000000306027210 */ /* 0x000fe400007fe404 */
[C---:B------:R-:W-:Y:S04]  /*9480*/  LEA R9, P0, R0.reuse, c[0x0][0x1c8], 0x1 ;  /* 0x0000720000097a11 */ /* 0x040fe800078008ff */
[----:B------:R-:W-:Y:S02]  /*9490*/  LEA.HI.X R8, R0, c[0x0][0x1cc], R2, 0x1, P0 ;  /* 0x0000730000087a11 */ /* 0x000fe400000f0c02 */
[----:B--2---:R-:W-:Y:S04]  /*94a0*/  SHF.R.S32.HI R5, RZ, 0x1f, R7 ;  /* 0x0000001fff057819 */ /* 0x004fe80000011407 */
[----:B------:R-:W-:Y:S04]  /*94b0*/  LEA.HI R5, R5, R7, RZ, 0x3 ;  /* 0x0000000705057211 */ /* 0x000fe800078f18ff */
[----:B------:R-:W-:Y:S04]  /*94c0*/  SHF.R.S32.HI R5, RZ, 0x3, R5 ;  /* 0x00000003ff057819 */ /* 0x000fe80000011405 */
[----:B------:R-:W-:Y:S04]  /*94d0*/  IADD3 R5, -R5, 0x30, RZ ;  /* 0x0000003005057810 */ /* 0x000fe80007ffe1ff */
[----:B------:R-:W-:Y:S01]  /*94e0*/  ISETP.GE.AND P0, PT, R5, 0x1, PT ;  /* 0x000000010500780c */ /* 0x000fe20003f06270 */
[----:B------:R-:W-:-:S10]  /*94f0*/  BRA.DIV ~URZ, `(.L_x_513) ;  /* 0x000113c27f007947 */ /* 0x000fd4000b800000 */
[----:B------:R1:W2:Y:S02]  /*9500*/  SHFL.IDX PT, R4, R8, RZ, 0x181f ;  /* 0x00181fff08047589 */ /* 0x0002a400000e0000 */
.L_x_648:
[----:B------:R-:W-:-:S05]  /*9510*/  BRA.DIV ~URZ, `(.L_x_514) ;  /* 0x000114327f007947 */ /* 0x000fca000b800000 */
[----:B------:R3:W4:Y:S02]  /*9520*/  SHFL.IDX PT, R0, R9, RZ, 0x181f ;  /* 0x00181fff09007589 */ /* 0x00072400000e0000 */
.L_x_649:
        /* <DEDUP_REMOVED lines=13> */
[----:B-----5:R-:W-:Y:S05]  /*9600*/  @P0 IADD3 R6, P1, R0, R6, RZ ;  /* 0x0000000600060210 */ /* 0x020fea0007f3e0ff */
[----:B---3--:R-:W-:Y:S01]  /*9610*/  @P0 IMAD.X R7, R4, 0x1, R25, P1 ;  /* 0x0000000104070824 */ /* 0x008fe200008e0619 */
[----:B----4-:R-:W-:Y:S11]  /*9620*/  @P0 ISETP.GE.AND P1, PT, R3, c[0x0][0x1d4], PT ;  /* 0x0000750003000a0c */ /* 0x010ff60003f26270 */
[----:B------:R-:W-:Y:S02]  /*9630*/  @!UPT UIADD3 URZ, URZ, URZ, URZ ;  /* 0x0000003f3f3ff290 */ /* 0x000fe4000fffe03f */
[----:B------:R-:W-:Y:S01]  /*9640*/  @!PT LDS RZ, [RZ] ;  /* 0x00000000fffff984 */ /* 0x000fe20000000800 */
[----:B------:R-:W-:Y:S01]  /*9650*/  @!PT LDS RZ, [RZ] ;  /* 0x00000000fffff984 */ /* 0x000fe20000000800 */
[----:B------:R-:W-:Y:S01]  /*9660*/  @!PT LDS RZ, [RZ] ;  /* 0x00000000fffff984 */ /* 0x000fe20000000800 */
[----:B--2---:R2:W-:Y:S01]  /*9670*/  @P0 LDGSTS.E.BYPASS.LTC128B.128 [R16+0x14080], [R6.64], !P1 ;  /* 0x1408000006100fae */ /* 0x0045e2000c901d46 */
[----:B------:R-:W-:Y:S05]  /*9680*/  @P0 IADD3 R2, P1, R0, R2, RZ ;  /* 0x0000000200020210 */ /* 0x000fea0007f3e0ff */
[----:B------:R-:W-:Y:S01]  /*9690*/  @P0 IMAD.X R3, R4, 0x1, R24, P1 ;  /* 0x0000000104030824 */ /* 0x000fe200008e0618 */
[----:B------:R-:W-:Y:S11]  /*96a0*/  @P0 ISETP.GE.AND P1, PT, R23, c[0x0][0x1d4], PT ;  /* 0x0000750017000a0c */ /* 0x000ff60003f26270 */
[----:B------:R-:W-:Y:S02]  /*96b0*/  @!UPT UIADD3 URZ, URZ, URZ, URZ ;  /* 0x0000003f3f3ff290 */ /* 0x000fe4000fffe03f */
[----:B------:R3:W-:Y:S02]  /*96c0*/  @P0 LDGSTS.E.BYPASS.LTC128B.128 [R16+0x15880], [R2.64], !P1 ;  /* 0x1588000002100fae */ /* 0x0007e4000c901d46 */
[----:B---3--:R-:W-:Y:S05]  /*96d0*/  @P0 IADD3 R2, P1, R0, R22, RZ ;  /* 0x0000001600020210 */ /* 0x008fea0007f3e0ff */
        /* <DEDUP_REMOVED lines=8> */
[----:B------:R2:W-:Y:S01]  /*9760*/  @P0 LDGSTS.E.BYPASS.LTC128B.128 [R16+0x18880], [R2.64], !P1 ;  /* 0x1888000002100fae */ /* 0x0005e2000c901d46 */
[----:B------:R-:W-:Y:S01]  /*9770*/  ISETP.GE.AND P0, PT, R5, 0x21, PT ;  /* 0x000000210500780c */ /* 0x000fe20003f06270 */
[----:B------:R-:W-:-:S06]  /*9780*/  BRA.DIV ~URZ, `(.L_x_515) ;  /* 0x000112527f007947 */ /* 0x000fcc000b800000 */
[----:B------:R3:W4:Y:S04]  /*9790*/  SHFL.IDX PT, R4, R8, 0x1, 0x181f ;  /* 0x00381f0008047f89 */ /* 0x00072800000e0000 */
[----:B------:R3:W1:Y:S02]  /*97a0*/  SHFL.IDX PT, R0, R9, 0x1, 0x181f ;  /* 0x00381f0009007f89 */ /* 0x00066400000e0000 */
.L_x_650:
        /* <DEDUP_REMOVED lines=8> */
[----:B------:R-:W4:Y:S04]  /*9830*/  LDL R18, [R1+0x4c] ;  /* 0x00004c0001127983 */ /* 0x000f280000100800 */
[----:B------:R-:W4:Y:S04]  /*9840*/  LDL R17, [R1+0x64] ;  /* 0x0000640001117983 */ /* 0x000f280000100800 */
[----:B------:R-:W4:Y:S04]  /*9850*/  LDL R16, [R1+0xb8] ;  /* 0x0000b80001107983 */ /* 0x000f280000100800 */
[----:B------:R-:W4:Y:S04]  /*9860*/  LDL R9, [R1+0x50] ;  /* 0x0000500001097983 */ /* 0x000f280000100800 */
[----:B-1----:R-:W4:Y:S01]  /*9870*/  LDL R8, [R1+0x6c] ;  /* 0x00006c0001087983 */ /* 0x002f220000100800 */
[----:B--2---:R-:W-:Y:S05]  /*9880*/  @P0 IADD3 R6, P1, R0, R6, RZ ;  /* 0x0000000600060210 */ /* 0x004fea0007f3e0ff */
[----:B-----5:R-:W-:Y:S01]  /*9890*/  @P0 IMAD.X R7, R4, 0x1, R22, P1 ;  /* 0x0000000104070824 */ /* 0x020fe200008e0616 */
[----:B---3--:R-:W-:Y:S11]  /*98a0*/  @P0 ISETP.GE.AND P1, PT, R3, c[0x0][0x1d4], PT ;  /* 0x0000750003000a0c */ /* 0x008ff60003f26270 */
[----:B------:R-:W-:Y:S02]  /*98b0*/  @!UPT UIADD3 URZ, URZ, URZ, URZ ;  /* 0x0000003f3f3ff290 */ /* 0x000fe4000fffe03f */
[----:B------:R-:W-:Y:S01]  /*98c0*/  @!PT LDS RZ, [RZ] ;  /* 0x00000000fffff984 */ /* 0x000fe20000000800 */
[----:B------:R-:W-:Y:S01]  /*98d0*/  @!PT LDS RZ, [RZ] ;  /* 0x00000000fffff984 */ /* 0x000fe20000000800 */
[----:B------:R-:W-:Y:S01]  /*98e0*/  @!PT LDS RZ, [RZ] ;  /* 0x00000000fffff984 */ /* 0x000fe20000000800 */
[----:B----4-:R1:W-:Y:S01]  /*98f0*/  @P0 LDGSTS.E.BYPASS.LTC128B.128 [R5+0x15080], [R6.64], !P1 ;  /* 0x1508000006050fae */ /* 0x0103e2000c901d46 */
[----:B------:R-:W-:Y:S05]  /*9900*/  @P0 IADD3 R2, P1, R0, R2, RZ ;  /* 0x0000000200020210 */ /* 0x000fea0007f3e0ff */
[----:B------:R-:W-:Y:S01]  /*9910*/  @P0 IMAD.X R3, R4, 0x1, R21, P1 ;  /* 0x0000000104030824 */ /* 0x000fe200008e0615 */
[----:B------:R-:W-:Y:S11]  /*9920*/  @P0 ISETP.GE.AND P1, PT, R20, c[0x0][0x1d4], PT ;  /* 0x0000750014000a0c */ /* 0x000ff60003f26270 */
[----:B------:R-:W-:Y:S02]  /*9930*/  @!UPT UIADD3 URZ, URZ, URZ, URZ ;  /* 0x0000003f3f3ff290 */ /* 0x000fe4000fffe03f */
[----:B------:R2:W-:Y:S02]  /*9940*/  @P0 LDGSTS.E.BYPASS.LTC128B.128 [R5+0x16880], [R2.64], !P1 ;  /* 0x1688000002050fae */ /* 0x0005e4000c901d46 */
[----:B--2---:R-:W-:Y:S05]  /*9950*/  @P0 IADD3 R2, P1, R0, R19, RZ ;  /* 0x0000001300020210 */ /* 0x004fea0007f3e0ff */
        /* <DEDUP_REMOVED lines=9> */
.L_x_512:
[----:B------:R-:W-:Y:S05]  /*99f0*/  BSYNC B0 ;  /* 0x0000000000007941 */ /* 0x000fea0003800000 */
.L_x_511:
[----:B-1----:R-:W2:Y:S01]  /*9a00*/  LDL R5, [R1+0xb0] ;  /* 0x0000b00001057983 */ /* 0x002ea20000100800 */
[----:B------:R-:W-:Y:S01]  /*9a10*/  IMAD.MOV.U32 R7, RZ, RZ, c[0x0][0x2c4] ;  /* 0x0000b100ff077624 */ /* 0x000fe200078e00ff */
[----:B------:R-:W-:Y:S02]  /*9a20*/  LOP3.LUT R8, RZ, c[0x0][0x324], RZ, 0x33, !PT ;  /* 0x0000c900ff087a12 */ /* 0x000fe400078e33ff */
[----:B------:R-:W2:Y:S02]  /*9a30*/  LDL R2, [R1+0xb4] ;  /* 0x0000b40001027983 */ /* 0x000ea40000100800 */
[----:B------:R-:W-:Y:S02]  /*9a40*/  ISETP.NE.AND P0, PT, R7, 0x1, PT ;  /* 0x000000010700780c */ /* 0x000fe40003f05270 */
[----:B------:R-:W3:Y:S04]  /*9a50*/  LDL R0, [R1+0x3c] ;  /* 0x00003c0001007983 */ /* 0x000ee80000100800 */
[----:B------:R-:W4:Y:S04]  /*9a60*/  LDL R6, [R1+0x7c] ;  /* 0x00007c0001067983 */ /* 0x000f280000100800 */
[----:B------:R-:W5:Y:S04]  /*9a70*/  LDL R4, [R1+0x78] ;  /* 0x0000780001047983 */ /* 0x000f680000100800 */
[----:B------:R-:W5:Y:S04]  /*9a80*/  LDL R3, [R1+0x74] ;  /* 0x0000740001037983 */ /* 0x000f680000100800 */
[----:B------:R-:W0:Y:S01]  /*9a90*/  LDGDEPBAR ;  /* 0x00000000000079af */ /* 0x000e220000000000 */
[----:B--2---:R-:W-:Y:S02]  /*9aa0*/  IMAD.IADD R5, R2, 0x1, R5 ;  /* 0x0000000102057824 */ /* 0x004fe400078e0205 */
[----:B---3--:R-:W-:Y:S02]  /*9ab0*/  IMAD R0, R0, -0x30, RZ ;  /* 0xffffffd000007824 */ /* 0x008fe400078e02ff */
[----:B------:R-:W-:Y:S05]  /*9ac0*/  @P0 IMAD.HI.U32 R2, R5, c[0x0][0x2c8], RZ ;  /* 0x0000b20005020a27 */ /* 0x000fea00078e00ff */
[----:B------:R-:W-:Y:S02]  /*9ad0*/  @P0 SHF.R.U32.HI R5, RZ, c[0x0][0x2cc], R2 ;  /* 0x0000b300ff050a19 */ /* 0x000fe40000011602 */
[----:B----4-:R-:W-:Y:S04]  /*9ae0*/  IADD3 R2, -R6, 0x1, R0 ;  /* 0x0000000106027810 */ /* 0x010fe80007ffe100 */
[----:B-----5:R-:W-:Y:S04]  /*9af0*/  IADD3 R6, -R3, R2, R4 ;  /* 0x0000000203067210 */ /* 0x020fe80007ffe104 */
[----:B------:R-:W-:Y:S01]  /*9b00*/  IADD3 R7, R6, c[0x0][0x328], RZ ;  /* 0x0000ca0006077a10 */ /* 0x000fe20007ffe0ff */
[----:B------:R-:W-:-:S05]  /*9b10*/  BRA.DIV ~URZ, `(.L_x_516) ;  /* 0x00010fd27f007947 */ /* 0x000fca000b800000 */
[----:B------:R1:W2:Y:S02]  /*9b20*/  SHFL.IDX PT, R4, R5, RZ, 0x1c1f ;  /* 0x001c1fff05047589 */ /* 0x0002a400000e0000 */
.L_x_651:
[-C--:B--2---:R-:W-:Y:S01]  /*9b30*/  IADD3 R3, R7, R4.reuse, RZ ;  /* 0x0000000407037210 */ /* 0x084fe20007ffe0ff */
[----:B------:R-:W-:Y:S02]  /*9b40*/  IMAD.MOV.U32 R2, RZ, RZ, c[0x0][0x32c] ;  /* 0x0000cb00ff027624 */ /* 0x000fe400078e00ff */
[----:B------:R-:W-:Y:S03]  /*9b50*/  IMAD.IADD R6, R8, 0x1, R6 ;  /* 0x0000000108067824 */ /* 0x000fe600078e0206 */
[----:B------:R-:W-:Y:S02]  /*9b60*/  ISETP.GE.AND P0, PT, R2, 0x1, PT ;  /* 0x000000010200780c */ /* 0x000fe40003f06270 */
[----:B------:R-:W-:Y:S11]  /*9b70*/  IADD3 R2, R6, R4, RZ ;  /* 0x0000000406027210 */ /* 0x000ff60007ffe0ff */
[----:B------:R-:W-:-:S05]  /*9b80*/  @!P0 BRA `(.L_x_517) ;  /* 0x000001b000008947 */ /* 0x000fca0003800000 */
[----:B------:R-:W2:Y:S01]  /*9b90*/  LDL R16, [R1+0x78] ;  /* 0x0000780001107983 */ /* 0x000ea20000100800 */
[----:B------:R-:W-:Y:S03]  /*9ba0*/  BSSY B0, `(.L_x_518) ;  /* 0x0000013000007945 */ /* 0x000fe60003800000 */
[----:B------:R-:W2:Y:S02]  /*9bb0*/  LDL R9, [R1+0x74] ;  /* 0x0000740001097983 */ /* 0x000ea40000100800 */
[----:B--2---:R-:W-:Y:S04]  /*9bc0*/  IADD3 R4, -R9, R16, R4 ;  /* 0x0000001009047210 */ /* 0x004fe80007ffe104 */
        /* <DEDUP_REMOVED lines=11> */
.L_x_519:
[----:B------:R-:W-:Y:S04]  /*9c80*/  MOV R8, 0x1 ;  /* 0x0000000100087802 */ /* 0x000fe80000000f00 */
[----:B------:R-:W-:Y:S11]  /*9c90*/  ISETP.NE.AND P0, PT, R8, c[0x0][0x32c], PT ;  /* 0x0000cb0008007a0c */ /* 0x000ff60003f05270 */
[----:B------:R-:W-:Y:S02]  /*9ca0*/  @!UPT UIADD3 URZ, URZ, URZ, URZ ;  /* 0x0000003f3f3ff290 */ /* 0x000fe4000fffe03f */
[----:B------:R-:W-:Y:S05]  /*9cb0*/  @P0 IMAD.HI.U32 R8, R4, c[0x0][0x330], RZ ;  /* 0x0000cc0004080a27 */ /* 0x000fea00078e00ff */
[----:B------:R-:W-:Y:S02]  /*9cc0*/  @P0 SHF.R.U32.HI R4, RZ, c[0x0][0x334], R8 ;  /* 0x0000cd00ff040a19 */ /* 0x000fe40000011608 */
.L_x_520:
[----:B------:R-:W-:Y:S05]  /*9cd0*/  BSYNC B0 ;  /* 0x0000000000007941 */ /* 0x000fea0003800000 */
.L_x_518:
[----:B------:R-:W2:Y:S02]  /*9ce0*/  LDL R8, [R1+0x7c] ;  /* 0x00007c0001087983 */ /* 0x000ea40000100800 */
[----:B--2---:R-:W-:Y:S04]  /*9cf0*/  IMAD.IADD R8, R0, 0x1, -R8 ;  /* 0x0000000100087824 */ /* 0x004fe800078e0a08 */
[----:B------:R-:W-:Y:S05]  /*9d00*/  IMAD R4, R4, c[0x0][0x32c], R8 ;  /* 0x0000cb0004047a24 */ /* 0x000fea00078e0208 */
[----:B------:R-:W-:Y:S02]  /*9d10*/  IMNMX R2, R2, R4, !PT ;  /* 0x0000000402027217 */ /* 0x000fe40007800200 */
[----:B------:R-:W-:Y:S04]  /*9d20*/  IADD3 R4, R4, c[0x0][0x32c], RZ ;  /* 0x0000cb0004047a10 */ /* 0x000fe80007ffe0ff */
[----:B------:R-:W-:Y:S02]  /*9d30*/  IMNMX R3, R3, R4, PT ;  /* 0x0000000403037217 */ /* 0x000fe40003800200 */
.L_x_517:
[C---:B------:R-:W-:Y:S01]  /*9d40*/  ISETP.GE.AND P0, PT, R0.reuse, 0x1, PT ;  /* 0x000000010000780c */ /* 0x040fe20003f06270 */
[----:B------:R-:W2:Y:S01]  /*9d50*/  LDL.LU R4, [R1+0x18] ;  /* 0x0000180001047983 */ /* 0x000ea20000300800 */
[C---:B------:R-:W-:Y:S02]  /*9d60*/  ISETP.GE.AND P1, PT, R0.reuse, 0x2, PT ;  /* 0x000000020000780c */ /* 0x040fe40003f26270 */
[C---:B------:R-:W-:Y:S02]  /*9d70*/  ISETP.GE.AND P6, PT, R0.reuse, 0x12, PT ;  /* 0x000000120000780c */ /* 0x040fe40003fc6270 */
[C---:B------:R-:W-:Y:S02]  /*9d80*/  ISETP.GE.AND P5, PT, R0.reuse, 0x19, PT ;  /* 0x000000190000780c */ /* 0x040fe40003fa6270 */
[C---:B------:R-:W-:Y:S02]  /*9d90*/  ISETP.GE.AND P4, PT, R0.reuse, 0x1a, PT ;  /* 0x0000001a0000780c */ /* 0x040fe40003f86270 */
[C---:B------:R-:W-:Y:S02]  /*9da0*/  ISETP.GE.AND P3, PT, R0.reuse, 0x21, PT ;  /* 0x000000210000780c */ /* 0x040fe40003f66270 */
[----:B------:R-:W-:Y:S02]  /*9db0*/  ISETP.GE.AND P2, PT, R0, 0x22, PT ;  /* 0x000000220000780c */ /* 0x000fe40003f46270 */
[----:B--2---:R-:W-:Y:S04]  /*9dc0*/  LOP3.LUT R4, R4, 0xffffffef, RZ, 0xc0, !PT ;  /* 0xffffffef04047812 */ /* 0x004fe800078ec0ff */
[----:B------:R-:W-:Y:S02]  /*9dd0*/  @P0 LOP3.LUT R4, R4, 0x10, RZ, 0xfc, !PT ;  /* 0x0000001004040812 */ /* 0x000fe400078efcff */
[----:B------:R-:W-:Y:S02]  /*9de0*/  ISETP.GT.AND P0, PT, R2, RZ, !P0 ;  /* 0x000000ff0200720c */ /* 0x000fe40004704270 */
[----:B------:R-:W-:Y:S02]  /*9df0*/  LOP3.LUT R4, R4, 0xfffffff7, RZ, 0xc0, !PT ;  /* 0xfffffff704047812 */ /* 0x000fe400078ec0ff */
[C---:B------:R-:W-:Y:S02]  /*9e00*/  ISETP.LT.OR P0, PT, R3.reuse, 0x1, P0 ;  /* 0x000000010300780c */ /* 0x040fe40000701670 */
[----:B------:R-:W-:Y:S02]  /*9e10*/  @P1 LOP3.LUT R4, R4, 0x8, RZ, 0xfc, !PT ;  /* 0x0000000804041812 */ /* 0x000fe400078efcff */
[----:B------:R-:W-:Y:S02]  /*9e20*/  FSEL R18, R176, -INF , !P0 ;  /* 0xff800000b0127808 */ /* 0x000fe40004000000 */
[----:B------:R-:W-:Y:S02]  /*9e30*/  ISETP.GT.AND P0, PT, R2, 0x1, !P1 ;  /* 0x000000010200780c */ /* 0x000fe40004f04270 */
[----:B------:R-:W-:Y:S02]  /*9e40*/  ISETP.GE.AND P1, PT, R0, 0x9, PT ;  /* 0x000000090000780c */ /* 0x000fe40003f26270 */
[----:B------:R-:W-:Y:S02]  /*9e50*/  ISETP.LT.OR P0, PT, R3, 0x2, P0 ;  /* 0x000000020300780c */ /* 0x000fe40000701670 */
[----:B------:R-:W-:Y:S02]  /*9e60*/  LOP3.LUT R4, R4, 0xfffffffb, RZ, 0xc0, !PT ;  /* 0xfffffffb04047812 */ /* 0x000fe400078ec0ff */
[----:B------:R-:W-:Y:S02]  /*9e70*/  FSEL R168, R175, -INF , !P0 ;  /* 0xff800000afa87808 */ /* 0x000fe40004000000 */
[----:B------:R-:W-:Y:S04]  /*9e80*/  ISETP.GT.AND P0, PT, R2, 0x8, !P1 ;  /* 0x000000080200780c */ /* 0x000fe80004f04270 */
[C---:B------:R-:W-:Y:S02]  /*9e90*/  ISETP.LT.OR P0, PT, R3.reuse, 0x9, P0 ;  /* 0x000000090300780c */ /* 0x040fe40000701670 */
[----:B------:R-:W-:Y:S02]  /*9ea0*/  @P1 LOP3.LUT R4, R4, 0x4, RZ, 0xfc, !PT ;  /* 0x0000000404041812 */ /* 0x000fe400078efcff */
[----:B------:R-:W-:Y:S02]  /*9eb0*/  ISETP.GE.AND P1, PT, R0, 0xa, PT ;  /* 0x0000000a0000780c */ /* 0x000fe40003f26270 */
[----:B------:R-:W-:Y:S02]  /*9ec0*/  FSEL R132, R132, -INF , !P0 ;  /* 0xff80000084847808 */ /* 0x000fe40004000000 */
[----:B------:R-:W-:Y:S02]  /*9ed0*/  LOP3.LUT R4, R4, 0xfffffffd, RZ, 0xc0, !PT ;  /* 0xfffffffd04047812 */ /* 0x000fe400078ec0ff */
[----:B------:R-:W-:Y:S04]  /*9ee0*/  ISETP.GT.AND P0, PT, R2, 0x9, !P1 ;  /* 0x000000090200780c */ /* 0x000fe80004f04270 */
[C---:B------:R-:W-:Y:S03]  /*9ef0*/  ISETP.LT.OR P0, PT, R3.reuse, 0xa, P0 ;  /* 0x0000000a0300780c */ /* 0x040fe60000701670 */
[----:B------:R-:W-:Y:S02]  /*9f00*/  @P1 LOP3.LUT R4, R4, 0x2, RZ, 0xfc, !PT ;  /* 0x0000000204041812 */ /* 0x000fe400078efcff */
[----:B------:R-:W-:Y:S02]  /*9f10*/  ISETP.GE.AND P1, PT, R0, 0x11, PT ;  /* 0x000000110000780c */ /* 0x000fe40003f26270 */
[----:B------:R-:W-:Y:S02]  /*9f20*/  FSEL R27, R172, -INF , !P0 ;  /* 0xff800000ac1b7808 */ /* 0x000fe40004000000 */
[----:B------:R-:W-:Y:S02]  /*9f30*/  ISETP.GT.AND P0, PT, R2, 0x10, !P1 ;  /* 0x000000100200780c */ /* 0x000fe40004f04270 */
[----:B------:R-:W-:Y:S02]  /*9f40*/  LOP3.LUT R4, R4, 0xfffffffe, RZ, 0xc0, !PT ;  /* 0xfffffffe04047812 */ /* 0x000fe400078ec0ff */
[----:B------:R-:W-:Y:S04]  /*9f50*/  ISETP.LT.OR P0, PT, R3, 0x11, P0 ;  /* 0x000000110300780c */ /* 0x000fe80000701670 */
[----:B------:R-:W-:Y:S02]  /*9f60*/  FSEL R26, R169, -INF , !P0 ;  /* 0xff800000a91a7808 */ /* 0x000fe40004000000 */
[----:B------:R-:W-:Y:S02]  /*9f70*/  ISETP.GT.AND P0, PT, R2, 0x11, !P6 ;  /* 0x000000110200780c */ /* 0x000fe40007704270 */
[----:B------:R-:W-:Y:S02]  /*9f80*/  @P1 LOP3.LUT R4, R4, 0x1, RZ, 0xfc, !PT ;  /* 0x0000000104041812 */ /* 0x000fe400078efcff */
[----:B------:R-:W-:Y:S02]  /*9f90*/  ISETP.LT.OR P0, PT, R3, 0x12, P0 ;  /* 0x000000120300780c */ /* 0x000fe40000701670 */
[----:B------:R-:W-:Y:S02]  /*9fa0*/  ISETP.GE.AND P1, PT, R0, 0x29, PT ;  /* 0x000000290000780c */ /* 0x000fe40003f26270 */
[----:B------:R-:W-:Y:S02]  /*9fb0*/  FSEL R25, R133, -INF , !P0 ;  /* 0xff80000085197808 */ /* 0x000fe40004000000 */
[----:B------:R-:W-:Y:S02]  /*9fc0*/  ISETP.GT.AND P0, PT, R2, 0x18, !P5 ;  /* 0x000000180200780c */ /* 0x000fe40006f04270 */
[----:B------:R-:W-:Y:S02]  /*9fd0*/  LOP3.LUT R4, R4, 0xffffffdf, RZ, 0xc0, !PT ;  /* 0xffffffdf04047812 */ /* 0x000fe400078ec0ff */
[----:B------:R-:W-:Y:S04]  /*9fe0*/  ISETP.LT.OR P0, PT, R3, 0x19, P0 ;  /* 0x000000190300780c */ /* 0x000fe80000701670 */
[----:B------:R-:W-:Y:S02]  /*9ff0*/  FSEL R24, R15, -INF , !P0 ;  /* 0xff8000000f187808 */ /* 0x000fe40004000000 */
[----:B------:R-:W-:Y:S04]  /*a000*/  ISETP.GT.AND P0, PT, R2, 0x19, !P4 ;  /* 0x000000190200780c */ /* 0x000fe80006704270 */
[C---:B------:R-:W-:Y:S04]  /*a010*/  ISETP.LT.OR P0, PT, R3.reuse, 0x1a, P0 ;  /* 0x0000001a0300780c */ /* 0x040fe80000701670 */
[----:B------:R-:W-:Y:S02]  /*a020*/  FSEL R23, R14, -INF , !P0 ;  /* 0xff8000000e177808 */ /* 0x000fe40004000000 */
[C---:B------:R-:W-:Y:S04]  /*a030*/  ISETP.GT.AND P0, PT, R2.reuse, 0x20, !P3 ;  /* 0x000000200200780c */ /* 0x040fe80005f04270 */
[----:B------:R-:W-:Y:S04]  /*a040*/  ISETP.LT.OR P0, PT, R3, 0x21, P0 ;  /* 0x000000210300780c */ /* 0x000fe80000701670 */
[----:B------:R-:W-:Y:S02]  /*a050*/  FSEL R22, R13, -INF , !P0 ;  /* 0xff8000000d167808 */ /* 0x000fe40004000000 */
[----:B------:R-:W-:Y:S04]  /*a060*/  ISETP.GT.AND P0, PT, R2, 0x21, !P2 ;  /* 0x000000210200780c */ /* 0x000fe80005704270 */
[C---:B------:R-:W-:Y:S04]  /*a070*/  ISETP.LT.OR P0, PT, R3.reuse, 0x22, P0 ;  /* 0x000000220300780c */ /* 0x040fe80000701670 */
[----:B------:R-:W-:Y:S02]  /*a080*/  FSEL R21, R12, -INF , !P0 ;  /* 0xff8000000c157808 */ /* 0x000fe40004000000 */
[----:B------:R-:W-:Y:S04]  /*a090*/  ISETP.GT.AND P0, PT, R2, 0x28, !P1 ;  /* 0x000000280200780c */ /* 0x000fe80004f04270 */
[----:B------:R-:W-:Y:S04]  /*a0a0*/  ISETP.LT.OR P0, PT, R3, 0x29, P0 ;  /* 0x000000290300780c */ /* 0x000fe80000701670 */
[----:B------:R-:W-:Y:S02]  /*a0b0*/  FSEL R20, R11, -INF , !P0 ;  /* 0xff8000000b147808 */ /* 0x000fe40004000000 */
[----:B------:R-:W-:Y:S11]  /*a0c0*/  ISETP.GE.AND P0, PT, R0, 0x2a, PT ;  /* 0x0000002a0000780c */ /* 0x000ff60003f06270 */
[----:B------:R-:W-:Y:S02]  /*a0d0*/  @!UPT UIADD3 URZ, URZ, URZ, URZ ;  /* 0x0000003f3f3ff290 */ /* 0x000fe4000fffe03f */
[----:B------:R-:W-:Y:S02]  /*a0e0*/  @P0 LOP3.LUT R4, R4, 0x20, RZ, 0xfc, !PT ;  /* 0x0000002004040812 */ /* 0x000fe400078efcff */
[----:B------:R-:W-:Y:S03]  /*a0f0*/  ISETP.GT.AND P0, PT, R2, 0x29, !P0 ;  /* 0x000000290200780c */ /* 0x000fe60004704270 */
[----:B------:R2:W-:Y:S01]  /*a100*/  STL [R1+0x18], R4 ;  /* 0x0000180401007387 */ /* 0x0005e20000100800 */
[----:B------:R-:W-:Y:S04]  /*a110*/  ISETP.LT.OR P0, PT, R3, 0x2a, P0 ;  /* 0x0000002a0300780c */ /* 0x000fe80000701670 */
[----:B------:R-:W-:Y:S01]  /*a120*/  FSEL R19, R10, -INF , !P0 ;  /* 0xff8000000a137808 */ /* 0x000fe20004000000 */
[----:B------:R-:W-:-:S06]  /*a130*/  BRA.DIV ~URZ, `(.L_x_521) ;  /* 0x00010a427f007947 */ /* 0x000fcc000b800000 */
[----:B--2---:R2:W3:Y:S02]  /*a140*/  SHFL.IDX PT, R4, R5, 0x1, 0x1c1f ;  /* 0x003c1f0005047f89 */ /* 0x0044e400000e0000 */
.L_x_652:
[----:B---3--:R-:W-:Y:S01]  /*a150*/  IADD3 R3, R7, R4, RZ ;  /* 0x0000000407037210 */ /* 0x008fe20007ffe0ff */
[----:B------:R-:W-:Y:S05]  /*a160*/  IMAD.MOV.U32 R2, RZ, RZ, c[0x0][0x32c] ;  /* 0x0000cb00ff027624 */ /* 0x000fea00078e00ff */
[----:B------:R-:W-:Y:S01]  /*a170*/  ISETP.GE.AND P0, PT, R2, 0x1, PT ;  /* 0x000000010200780c */ /* 0x000fe20003f06270 */
[----:B------:R-:W-:Y:S11]  /*a180*/  IMAD.IADD R2, R6, 0x1, R4 ;  /* 0x0000000106027824 */ /* 0x000ff600078e0204 */
[----:B------:R-:W-:Y:S01]  /*a190*/  @!UPT UIADD3 URZ, URZ, URZ, URZ ;  /* 0x0000003f3f3ff290 */ /* 0x000fe2000fffe03f */
[----:B------:R-:W-:-:S05]  /*a1a0*/  @!P0 BRA `(.L_x_522) ;  /* 0x000001b000008947 */ /* 0x000fca0003800000 */
[----:B------:R-:W3:Y:S01]  /*a1b0*/  LDL R8, [R1+0x78] ;  /* 0x0000780001087983 */ /* 0x000ee20000100800 */
[----:B------:R-:W-:Y:S03]  /*a1c0*/  BSSY B0, `(.L_x_523) ;  /* 0x0000013000007945 */ /* 0x000fe60003800000 */
[----:B-12---:R-:W3:Y:S02]  /*a1d0*/  LDL R5, [R1+0x74] ;  /* 0x0000740001057983 */ /* 0x006ee40000100800 */
[----:B---3--:R-:W-:Y:S04]  /*a1e0*/  IADD3 R4, -R5, R8, R4 ;  /* 0x0000000805047210 */ /* 0x008fe80007ffe104 */
        /* <DEDUP_REMOVED lines=11> */
.L_x_524:
[----:B------:R-:W-:Y:S04]  /*a2a0*/  MOV R5, 0x1 ;  /* 0x0000000100057802 */ /* 0x000fe80000000f00 */
[----:B------:R-:W-:Y:S11]  /*a2b0*/  ISETP.NE.AND P0, PT, R5, c[0x0][0x32c], PT ;  /* 0x0000cb0005007a0c */ /* 0x000ff60003f05270 */
[----:B------:R-:W-:Y:S02]  /*a2c0*/  @!UPT UIADD3 URZ, URZ, URZ, URZ ;  /* 0x0000003f3f3ff290 */ /* 0x000fe4000fffe03f */
[----:B------:R-:W-:Y:S05]  /*a2d0*/  @P0 IMAD.HI.U32 R5, R4, c[0x0][0x330], RZ ;  /* 0x0000cc0004050a27 */ /* 0x000fea00078e00ff */
[----:B------:R-:W-:Y:S02]  /*a2e0*/  @P0 SHF.R.U32.HI R4, RZ, c[0x0][0x334], R5 ;  /* 0x0000cd00ff040a19 */ /* 0x000fe40000011605 */
.L_x_525:
[----:B------:R-:W-:Y:S05]  /*a2f0*/  BSYNC B0 ;  /* 0x0000000000007941 */ /* 0x000fea0003800000 */
.L_x_523:
[----:B------:R-:W2:Y:S02]  /*a300*/  LDL R5, [R1+0x7c] ;  /* 0x00007c0001057983 */ /* 0x000ea40000100800 */
[----:B--2---:R-:W-:Y:S04]  /*a310*/  IMAD.IADD R0, R0, 0x1, -R5 ;  /* 0x0000000100007824 */ /* 0x004fe800078e0a05 */
[----:B------:R-:W-:Y:S05]  /*a320*/  IMAD R0, R4, c[0x0][0x32c], R0 ;  /* 0x0000cb0004007a24 */ /* 0x000fea00078e0200 */
[----:B------:R-:W-:Y:S02]  /*a330*/  IMNMX R2, R2, R0, !PT ;  /* 0x0000000002027217 */ /* 0x000fe40007800200 */
[----:B------:R-:W-:Y:S04]  /*a340*/  IADD3 R0, R0, c[0x0][0x32c], RZ ;  /* 0x0000cb0000007a10 */ /* 0x000fe80007ffe0ff */
[----:B------:R-:W-:Y:S02]  /*a350*/  IMNMX R3, R3, R0, PT ;  /* 0x0000000003037217 */ /* 0x000fe40003800200 */
.L_x_522:
[----:B------:R-:W-:Y:S01]  /*a360*/  ISETP.GT.AND P1, PT, R2, 0x28, !P1 ;  /* 0x000000280200780c */ /* 0x000fe20004f24270 */
[----:B------:R-:W3:Y:S03]  /*a370*/  LDL.LU R6, [R1+0x34] ;  /* 0x0000340001067983 */ /* 0x000ee60000300800 */
[----:B------:R-:W-:Y:S01]  /*a380*/  ISETP.LT.OR P1, PT, R3, 0x29, P1 ;  /* 0x000000290300780c */ /* 0x000fe20000f21670 */
[----:B------:R-:W4:Y:S03]  /*a390*/  LDL.LU R7, [R1+0x30] ;  /* 0x0000300001077983 */ /* 0x000f260000300800 */
[----:B------:R-:W-:Y:S01]  /*a3a0*/  FSEL R8, R177, -INF , !P1 ;  /* 0xff800000b1087808 */ /* 0x000fe20004800000 */
[----:B-12---:R-:W2:Y:S04]  /*a3b0*/  LDL.LU R5, [R1+0x2c] ;  /* 0x00002c0001057983 */ /* 0x006ea80000300800 */
[----:B------:R-:W5:Y:S04]  /*a3c0*/  LDL.LU R4, [R1+0x24] ;  /* 0x0000240001047983 */ /* 0x000f680000300800 */
[----:B------:R-:W2:Y:S02]  /*a3d0*/  LDL R0, [R1+0x18] ;  /* 0x0000180001007983 */ /* 0x000ea40000100800 */
[----:B--2---:R-:W-:Y:S04]  /*a3e0*/  LOP3.LUT P0, RZ, R0, 0x10, RZ, 0xc0, !PT ;  /* 0x0000001000ff7812 */ /* 0x004fe8000780c0ff */
[----:B------:R-:W-:Y:S04]  /*a3f0*/  ISETP.GT.AND P0, PT, R2, RZ, !P0 ;  /* 0x000000ff0200720c */ /* 0x000fe80004704270 */
[C---:B------:R-:W-:Y:S04]  /*a400*/  ISETP.LT.OR P0, PT, R3.reuse, 0x1, P0 ;  /* 0x000000010300780c */ /* 0x040fe80000701670 */
[----:B---3--:R-:W-:Y:S02]  /*a410*/  FSEL R6, R6, -INF , !P0 ;  /* 0xff80000006067808 */ /* 0x008fe40004000000 */
[----:B------:R-:W-:Y:S04]  /*a420*/  LOP3.LUT P0, RZ, R0, 0x8, RZ, 0xc0, !PT ;  /* 0x0000000800ff7812 */ /* 0x000fe8000780c0ff */
[----:B------:R-:W-:Y:S04]  /*a430*/  ISETP.GT.AND P0, PT, R2, 0x1, !P0 ;  /* 0x000000010200780c */ /* 0x000fe80004704270 */
[----:B------:R-:W-:Y:S04]  /*a440*/  ISETP.LT.OR P0, PT, R3, 0x2, P0 ;  /* 0x000000020300780c */ /* 0x000fe80000701670 */
[----:B----4-:R-:W-:Y:S02]  /*a450*/  FSEL R17, R7, -INF , !P0 ;  /* 0xff80000007117808 */ /* 0x010fe40004000000 */
[----:B------:R-:W-:Y:S04]  /*a460*/  LOP3.LUT P0, RZ, R0, 0x4, RZ, 0xc0, !PT ;  /* 0x0000000400ff7812 */ /* 0x000fe8000780c0ff */
[----:B------:R-:W-:Y:S04]  /*a470*/  ISETP.GT.AND P0, PT, R2, 0x8, !P0 ;  /* 0x000000080200780c */ /* 0x000fe80004704270 */
[----:B------:R-:W-:Y:S04]  /*a480*/  ISETP.LT.OR P0, PT, R3, 0x9, P0 ;  /* 0x000000090300780c */ /* 0x000fe80000701670 */
[----:B------:R-:W-:Y:S02]  /*a490*/  FSEL R16, R5, -INF , !P0 ;  /* 0xff80000005107808 */ /* 0x000fe40004000000 */
[----:B------:R-:W-:Y:S04]  /*a4a0*/  LOP3.LUT P0, RZ, R0, 0x2, RZ, 0xc0, !PT ;  /* 0x0000000200ff7812 */ /* 0x000fe8000780c0ff */
[----:B------:R-:W-:Y:S04]  /*a4b0*/  ISETP.GT.AND P0, PT, R2, 0x9, !P0 ;  /* 0x000000090200780c */ /* 0x000fe80004704270 */
[C---:B------:R-:W-:Y:S04]  /*a4c0*/  ISETP.LT.OR P0, PT, R3.reuse, 0xa, P0 ;  /* 0x0000000a0300780c */ /* 0x040fe80000701670 */
[----:B-----5:R-:W-:Y:S02]  /*a4d0*/  FSEL R15, R4, -INF , !P0 ;  /* 0xff800000040f7808 */ /* 0x020fe40004000000 */
[----:B------:R-:W-:Y:S01]  /*a4e0*/  LOP3.LUT P0, RZ, R0, 0x1, RZ, 0xc0, !PT ;  /* 0x0000000100ff7812 */ /* 0x000fe2000780c0ff */
[----:B------:R-:W2:Y:S03]  /*a4f0*/  LDL.LU R4, [R1+0x20] ;  /* 0x0000200001047983 */ /* 0x000ea60000300800 */
[C---:B------:R-:W-:Y:S04]  /*a500*/  ISETP.GT.AND P0, PT, R2.reuse, 0x10, !P0 ;  /* 0x000000100200780c */ /* 0x040fe80004704270 */
[----:B------:R-:W-:Y:S04]  /*a510*/  ISETP.LT.OR P0, PT, R3, 0x11, P0 ;  /* 0x000000110300780c */ /* 0x000fe80000701670 */
[----:B------:R-:W-:Y:S02]  /*a520*/  FSEL R14, R179, -INF , !P0 ;  /* 0xff800000b30e7808 */ /* 0x000fe40004000000 */
[----:B------:R-:W-:Y:S02]  /*a530*/  ISETP.GT.AND P0, PT, R2, 0x11, !P6 ;  /* 0x000000110200780c */ /* 0x000fe40007704270 */
[----:B------:R-:W-:Y:S02]  /*a540*/  LOP3.LUT P6, RZ, R0, 0x20, RZ, 0xc0, !PT ;  /* 0x0000002000ff7812 */ /* 0x000fe400078cc0ff */
[C---:B------:R-:W-:Y:S02]  /*a550*/  ISETP.LT.OR P0, PT, R3.reuse, 0x12, P0 ;  /* 0x000000120300780c */ /* 0x040fe40000701670 */
[----:B------:R-:W-:Y:S02]  /*a560*/  FMNMX.FTZ R0, R18, R134, !PT ;  /* 0x0000008612007209 */ /* 0x000fe40007810000 */
[----:B------:R-:W-:Y:S02]  /*a570*/  FSEL R13, R178, -INF , !P0 ;  /* 0xff800000b20d7808 */ /* 0x000fe40004000000 */
[----:B------:R-:W-:Y:S02]  /*a580*/  ISETP.GT.AND P0, PT, R2, 0x18, !P5 ;  /* 0x000000180200780c */ /* 0x000fe40006f04270 */
[----:B------:R-:W-:Y:S02]  /*a590*/  FMNMX.FTZ R0, R168, R0, !PT ;  /* 0x00000000a8007209 */ /* 0x000fe40007810000 */
[----:B------:R-:W-:Y:S02]  /*a5a0*/  ISETP.LT.OR P0, PT, R3, 0x19, P0 ;  /* 0x000000190300780c */ /* 0x000fe40000701670 */
        /* <DEDUP_REMOVED lines=12> */
[----:B------:R-:W-:Y:S04]  /*a670*/  ISETP.GT.AND P0, PT, R2, 0x21, !P2 ;  /* 0x000000210200780c */ /* 0x000fe80005704270 */
[----:B------:R-:W-:Y:S04]  /*a680*/  ISETP.LT.OR P0, PT, R3, 0x22, P0 ;  /* 0x000000220300780c */ /* 0x000fe80000701670 */
[----:B------:R-:W-:Y:S02]  /*a690*/  FSEL R9, R170, -INF , !P0 ;  /* 0xff800000aa097808 */ /* 0x000fe40004000000 */
[----:B------:R-:W-:Y:S02]  /*a6a0*/  ISETP.GT.AND P0, PT, R2, 0x29, !P6 ;  /* 0x000000290200780c */ /* 0x000fe40007704270 */
[----:B------:R-:W-:Y:S02]  /*a6b0*/  FMNMX.FTZ R2, R23, R0, !PT ;  /* 0x0000000017027209 */ /* 0x000fe40007810000 */
[----:B------:R-:W-:Y:S02]  /*a6c0*/  ISETP.LT.OR P0, PT, R3, 0x2a, P0 ;  /* 0x0000002a0300780c */ /* 0x000fe40000701670 */
[----:B------:R-:W-:Y:S02]  /*a6d0*/  FMNMX.FTZ R3, R6, R135, !PT ;  /* 0x0000008706037209 */ /* 0x000fe40007810000 */
[----:B------:R-:W-:Y:S02]  /*a6e0*/  FMNMX.FTZ R2, R22, R2, !PT ;  /* 0x0000000216027209 */ /* 0x000fe40007810000 */
[----:B------:R-:W-:Y:S02]  /*a6f0*/  FMNMX.FTZ R3, R17, R3, !PT ;  /* 0x0000000311037209 */ /* 0x000fe40007810000 */
[----:B------:R-:W-:Y:S02]  /*a700*/  FMNMX.FTZ R2, R21, R2, !PT ;  /* 0x0000000215027209 */ /* 0x000fe40007810000 */
[----:B------:R-:W-:Y:S02]  /*a710*/  FMNMX.FTZ R3, R16, R3, !PT ;  /* 0x0000000310037209 */ /* 0x000fe40007810000 */
[----:B------:R-:W-:Y:S02]  /*a720*/  FMNMX.FTZ R2, R20, R2, !PT ;  /* 0x0000000214027209 */ /* 0x000fe40007810000 */
[----:B------:R-:W-:Y:S04]  /*a730*/  FMNMX.FTZ R3, R15, R3, !PT ;  /* 0x000000030f037209 */ /* 0x000fe80007810000 */
[----:B------:R-:W-:Y:S04]  /*a740*/  FMNMX.FTZ R3, R14, R3, !PT ;  /* 0x000000030e037209 */ /* 0x000fe80007810000 */
[----:B------:R-:W-:Y:S04]  /*a750*/  FMNMX.FTZ R3, R13, R3, !PT ;  /* 0x000000030d037209 */ /* 0x000fe80007810000 */
[----:B------:R-:W-:Y:S04]  /*a760*/  FMNMX.FTZ R3, R12, R3, !PT ;  /* 0x000000030c037209 */ /* 0x000fe80007810000 */
[----:B------:R-:W-:Y:S04]  /*a770*/  FMNMX.FTZ R0, R11, R3, !PT ;  /* 0x000000030b007209 */ /* 0x000fe80007810000 */
[----:B------:R-:W-:Y:S04]  /*a780*/  FMNMX.FTZ R0, R10, R0, !PT ;  /* 0x000000000a007209 */ /* 0x000fe80007810000 */
[----:B------:R-:W-:Y:S04]  /*a790*/  FMNMX.FTZ R0, R9, R0, !PT ;  /* 0x0000000009007209 */ /* 0x000fe80007810000 */
[----:B------:R-:W-:Y:S02]  /*a7a0*/  FMNMX.FTZ R0, R8, R0, !PT ;  /* 0x0000000008007209 */ /* 0x000fe40007810000 */
[----:B--2---:R-:W-:Y:S02]  /*a7b0*/  FSEL R7, R4, -INF , !P0 ;  /* 0xff80000004077808 */ /* 0x004fe40004000000 */
[----:B------:R-:W-:Y:S02]  /*a7c0*/  FMNMX.FTZ R4, R19, R2, !PT ;  /* 0x0000000213047209 */ /* 0x000fe40007810000 */
[----:B------:R-:W-:Y:S01]  /*a7d0*/  FMNMX.FTZ R5, R7, R0, !PT ;  /* 0x0000000007057209 */ /* 0x000fe20007810000 */
[----:B------:R-:W-:-:S05]  /*a7e0*/  BRA.DIV ~URZ, `(.L_x_526) ;  /* 0x000104227f007947 */ /* 0x000fca000b800000 */
[----:B------:R1:W2:Y:S02]  /*a7f0*/  SHFL.BFLY PT, R0, R4, 0x2, 0x1f ;  /* 0x0c401f0004007f89 */ /* 0x0002a400000e0000 */
.L_x_653:
[----:B-12---:R-:W-:Y:S01]  /*a800*/  FMNMX.FTZ R4, R4, R0, !PT ;  /* 0x0000000004047209 */ /* 0x006fe20007810000 */
[----:B------:R-:W-:-:S05]  /*a810*/  BRA.DIV ~URZ, `(.L_x_527) ;  /* 0x000104327f007947 */ /* 0x000fca000b800000 */
[----:B------:R-:W1:Y:S02]  /*a820*/  SHFL.BFLY PT, R0, R4, 0x1, 0x1f ;  /* 0x0c201f0004007f89 */ /* 0x000e6400000e0000 */
[----:B-1----:R-:W-:Y:S02]  /*a830*/  FMNMX.FTZ R133, R4, R0, !PT ;  /* 0x0000000004857209 */ /* 0x002fe40007810000 */
[----:B------:R-:W1:Y:S02]  /*a840*/  SHFL.BFLY PT, R0, R5, 0x2, 0x1f ;  /* 0x0c401f0005007f89 */ /* 0x000e6400000e0000 */
[----:B-1----:R-:W-:Y:S05]  /*a850*/  FMNMX.FTZ R4, R5, R0, !PT ;  /* 0x0000000005047209 */ /* 0x002fea0007810000 */
[----:B------:R1:W2:Y:S02]  /*a860*/  SHFL.BFLY PT, R0, R4, 0x1, 0x1f ;  /* 0x0c201f0004007f89 */ /* 0x0002a400000e0000 */
.L_x_654:
[----:B------:R-:W3:Y:S01]  /*a870*/  LDL.LU R172, [R1+0x60] ;  /* 0x0000600001ac7983 */ /* 0x000ee20000300800 */
[C---:B------:R-:W-:Y:S01]  /*a880*/  FSETP.NEU.FTZ.AND P0, PT, R133.reuse, -INF , PT ;  /* 0xff8000008500780b */ /* 0x040fe20003f1d000 */
[C---:B------:R-:W-:Y:S01]  /*a890*/  FMUL.FTZ R2, R133.reuse, c[0x0][0x2d0] ;  /* 0x0000b40085027a20 */ /* 0x040fe20000410000 */
[----:B--2---:R-:W-:Y:S01]  /*a8a0*/  FMNMX.FTZ R3, R0, R4, !PT ;  /* 0x0000000400037209 */ /* 0x004fe20007810000 */
[----:B------:R-:W-:Y:S01]  /*a8b0*/  WARPSYNC 0xffffffff ;  /* 0xffffffff00007948 */ /* 0x000fe20003800000 */
[----:B------:R-:W-:Y:S02]  /*a8c0*/  FSEL R0, R133, RZ, P0 ;  /* 0x000000ff85007208 */ /* 0x000fe40000000000 */
[----:B------:R-:W-:Y:S02]  /*a8d0*/  FSEL R2, R2, RZ, P0 ;  /* 0x000000ff02027208 */ /* 0x000fe40000000000 */
[----:B------:R-:W-:Y:S01]  /*a8e0*/  FSETP.NEU.FTZ.AND P0, PT, R3, -INF , PT ;  /* 0xff8000000300780b */ /* 0x000fe20003f1d000 */
[----:B------:R-:W-:Y:S02]  /*a8f0*/  FADD.FTZ R0, -R0, R134 ;  /* 0x0000008600007221 */ /* 0x000fe40000010100 */
[--C-:B------:R-:W-:Y:S02]  /*a900*/  FFMA.FTZ R178, R24, c[0x0][0x2d0], -R2.reuse ;  /* 0x0000b40018b27a23 */ /* 0x100fe40000010802 */
[----:B------:R-:W-:Y:S02]  /*a910*/  FMUL.FTZ R0, R0, c[0x0][0x2d0] ;  /* 0x0000b40000007a20 */ /* 0x000fe40000410000 */
[--C-:B-1----:R-:W-:Y:S02]  /*a920*/  FFMA.FTZ R4, R18, c[0x0][0x2d0], -R2.reuse ;  /* 0x0000b40012047a23 */ /* 0x102fe40000010802 */
        /* <DEDUP_REMOVED lines=8> */
[--C-:B------:R-:W-:Y:S02]  /*a9b0*/  FFMA.FTZ R171, R20, c[0x0][0x2d0], -R2.reuse ;  /* 0x0000b40014ab7a23 */ /* 0x100fe40000010802 */
[--C-:B------:R-:W-:Y:S02]  /*a9c0*/  FFMA.FTZ R18, R132, c[0x0][0x2d0], -R2.reuse ;  /* 0x0000b40084127a23 */ /* 0x100fe40000010802 */
[--C-:B------:R-:W-:Y:S02]  /*a9d0*/  FFMA.FTZ R27, R27, c[0x0][0x2d0], -R2.reuse ;  /* 0x0000b4001b1b7a23 */ /* 0x100fe40000010802 */
[----:B------:R-:W-:Y:S03]  /*a9e0*/  FFMA.FTZ R177, R23, c[0x0][0x2d0], -R2 ;  /* 0x0000b40017b17a23 */ /* 0x000fe60000010802 */
[----:B------:R-:W1:Y:S10]  /*a9f0*/  MUFU.EX2 R4, R5 ;  /* 0x0000000500047308 */ /* 0x000e740000000800 */
[----:B------:R2:W-:Y:S01]  /*aa00*/  MUFU.EX2 R20, R18 ;  /* 0x0000001200147308 */ /* 0x0005e20000000800 */
[----:B---3--:R-:W-:Y:S01]  /*aa10*/  FFMA.FTZ R2, R0, R172, R19 ;  /* 0x000000ac00027223 */ /* 0x008fe20000010013 */
[----:B-1----:R-:W-:Y:S01]  /*aa20*/  F2FP.BF16.PACK_AB R168, R4, R19 ;  /* 0x0000001304a8723e */ /* 0x002fe200000010ff */
[----:B------:R-:W-:Y:S07]  /*aa30*/  FMUL.FTZ R24, R0, R136 ;  /* 0x0000008800187220 */ /* 0x000fee0000410000 */
[----:B------:R1:W3:Y:S01]  /*aa40*/  MUFU.EX2 R19, R27 ;  /* 0x0000001b00137308 */ /* 0x0002e20000000800 */
[----:B------:R-:W4:Y:S01]  /*aa50*/  LDL.LU R136, [R1+0x5c] ;  /* 0x00005c0001887983 */ /* 0x000f220000300800 */
[----:B------:R-:W-:Y:S01]  /*aa60*/  FADD.FTZ R5, R4, R2 ;  /* 0x0000000204057221 */ /* 0x000fe20000010000 */
[C---:B------:R-:W-:Y:S01]  /*aa70*/  FSEL R2, R3.reuse, RZ, P0 ;  /* 0x000000ff03027208 */ /* 0x040fe20000000000 */
[----:B------:R-:W-:Y:S02]  /*aa80*/  FMUL.FTZ R4, R3, c[0x0][0x2d0] ;  /* 0x0000b40003047a20 */ /* 0x000fe40000410000 */
[----:B------:R-:W-:Y:S02]  /*aa90*/  FMUL.FTZ R25, R0, R137 ;  /* 0x0000008900197220 */ /* 0x000fe40000410000 */
[----:B------:R-:W-:Y:S01]  /*aaa0*/  FADD.FTZ R2, -R2, R135 ;  /* 0x0000008702027221 */ /* 0x000fe20000010100 */
[----:B------:R-:W-:Y:S01]  /*aab0*/  FSEL R4, R4, RZ, P0 ;  /* 0x000000ff04047208 */ /* 0x000fe20000000000 */
[----:B------:R-:W-:Y:S01]  /*aac0*/  FMUL.FTZ R21, R0, R141 ;  /* 0x0000008d00157220 */ /* 0x000fe20000410000 */
[----:B------:R-:W-:Y:S01]  /*aad0*/  MOV R141, R26 ;  /* 0x0000001a008d7202 */ /* 0x000fe20000000f00 */
[----:B------:R-:W-:Y:S02]  /*aae0*/  FMUL.FTZ R2, R2, c[0x0][0x2d0] ;  /* 0x0000b40002027a20 */ /* 0x000fe40000410000 */
[--C-:B------:R-:W-:Y:S02]  /*aaf0*/  FFMA.FTZ R7, R7, c[0x0][0x2d0], -R4.reuse ;  /* 0x0000b40007077a23 */ /* 0x100fe40000010804 */
[--C-:B--2---:R-:W-:Y:S02]  /*ab00*/  FFMA.FTZ R18, R17, c[0x0][0x2d0], -R4.reuse ;  /* 0x0000b40011127a23 */ /* 0x104fe40000010804 */
[----:B------:R-:W2:Y:S01]  /*ab10*/  MUFU.EX2 R2, R2 ;  /* 0x0000000200027308 */ /* 0x000ea20000000800 */
[--C-:B------:R-:W-:Y:S02]  /*ab20*/  FFMA.FTZ R172, R13, c[0x0][0x2d0], -R4.reuse ;  /* 0x0000b4000dac7a23 */ /* 0x100fe40000010804 */
[--C-:B------:R-:W-:Y:S02]  /*ab30*/  FFMA.FTZ R175, R12, c[0x0][0x2d0], -R4.reuse ;  /* 0x0000b4000caf7a23 */ /* 0x100fe40000010804 */
[--C-:B------:R-:W-:Y:S02]  /*ab40*/  FFMA.FTZ R23, R9, c[0x0][0x2d0], -R4.reuse ;  /* 0x0000b40009177a23 */ /* 0x100fe40000010804 */
[--C-:B-1----:R-:W-:Y:S02]  /*ab50*/  FFMA.FTZ R27, R8, c[0x0][0x2d0], -R4.reuse ;  /* 0x0000b400081b7a23 */ /* 0x102fe40000010804 */
[--C-:B------:R-:W-:Y:S02]  /*ab60*/  FFMA.FTZ R6, R6, c[0x0][0x2d0], -R4.reuse ;  /* 0x0000b40006067a23 */ /* 0x100fe40000010804 */
[--C-:B------:R-:W-:Y:S02]  /*ab70*/  FFMA.FTZ R132, R16, c[0x0][0x2d0], -R4.reuse ;  /* 0x0000b40010847a23 */ /* 0x100fe40000010804 */
[--C-:B------:R-:W-:Y:S01]  /*ab80*/  FFMA.FTZ R134, R15, c[0x0][0x2d0], -R4.reuse ;  /* 0x0000b4000f867a23 */ /* 0x100fe20000010804 */
[----:B------:R1:W-:Y:S01]  /*ab90*/  MUFU.EX2 R135, R6 ;  /* 0x0000000600877308 */ /* 0x0003e20000000800 */
[--C-:B------:R-:W-:Y:S01]  /*aba0*/  FFMA.FTZ R174, R14, c[0x0][0x2d0], -R4.reuse ;  /* 0x0000b4000eae7a23 */ /* 0x100fe20000010804 */
[----:B------:R-:W-:Y:S01]  /*abb0*/  MOV R15, R170 ;  /* 0x000000aa000f7202 */ /* 0x000fe20000000f00 */
[--C-:B------:R-:W-:Y:S01]  /*abc0*/  FFMA.FTZ R176, R11, c[0x0][0x2d0], -R4.reuse ;  /* 0x0000b4000bb07a23 */ /* 0x100fe20000010804 */
[C---:B---3--:R-:W-:Y:S01]  /*abd0*/  F2FP.BF16.PACK_AB R170, R19.reuse, R20 ;  /* 0x0000001413aa723e */ /* 0x048fe200000010ff */
[----:B------:R-:W-:Y:S02]  /*abe0*/  FFMA.FTZ R10, R10, c[0x0][0x2d0], -R4 ;  /* 0x0000b4000a0a7a23 */ /* 0x000fe40000010804 */
[----:B------:R-:W-:Y:S02]  /*abf0*/  FADD.FTZ R4, R20, R5 ;  /* 0x0000000514047221 */ /* 0x000fe40000010000 */
[----:B------:R-:W-:Y:S01]  /*ac00*/  FMUL.FTZ R5, R0, R157 ;  /* 0x0000009d00057220 */ /* 0x000fe20000410000 */
[----:B------:R-:W-:Y:S01]  /*ac10*/  MOV R157, R7 ;  /* 0x00000007009d7202 */ /* 0x000fe20000000f00 */
[C---:B--2---:R-:W-:Y:S01]  /*ac20*/  FMUL.FTZ R7, R2.reuse, R159 ;  /* 0x0000009f02077220 */ /* 0x044fe20000410000 */
[----:B------:R-:W-:Y:S01]  /*ac30*/  MUFU.EX2 R176, R176 ;  /* 0x000000b000b07308 */ /* 0x000fe20000000800 */
[----:B------:R-:W2:Y:S01]  /*ac40*/  LDL R159, [R1] ;  /* 0x00000000019f7983 */ /* 0x000ea20000100800 */
[----:B------:R-:W-:Y:S02]  /*ac50*/  FMUL.FTZ R26, R2, R138 ;  /* 0x0000008a021a7220 */ /* 0x000fe40000410000 */
[----:B------:R-:W-:Y:S01]  /*ac60*/  FMUL.FTZ R8, R0, R152 ;  /* 0x0000009800087220 */ /* 0x000fe20000410000 */
[----:B------:R-:W-:Y:S01]  /*ac70*/  MOV R152, R27 ;  /* 0x0000001b00987202 */ /* 0x000fe20000000f00 */
[----:B------:R-:W-:Y:S02]  /*ac80*/  FMUL.FTZ R27, R2, R139 ;  /* 0x0000008b021b7220 */ /* 0x000fe40000410000 */
[C---:B------:R-:W-:Y:S02]  /*ac90*/  FMUL.FTZ R12, R0.reuse, R148 ;  /* 0x00000094000c7220 */ /* 0x040fe40000410000 */
[----:B------:R-:W-:Y:S02]  /*aca0*/  FADD.FTZ R173, R19, R4 ;  /* 0x0000000413ad7221 */ /* 0x000fe40000010000 */
[C---:B------:R-:W-:Y:S02]  /*acb0*/  FMUL.FTZ R4, R0.reuse, R156 ;  /* 0x0000009c00047220 */ /* 0x040fe40000410000 */
[----:B------:R-:W-:Y:S01]  /*acc0*/  FMUL.FTZ R13, R0, R149 ;  /* 0x00000095000d7220 */ /* 0x000fe20000410000 */
[----:B------:R-:W3:Y:S01]  /*acd0*/  MUFU.EX2 R156, R18 ;  /* 0x00000012009c7308 */ /* 0x000ee20000000800 */
[----:B------:R-:W-:Y:S02]  /*ace0*/  FMUL.FTZ R14, R2, R150 ;  /* 0x00000096020e7220 */ /* 0x000fe40000410000 */
[C---:B------:R-:W-:Y:S01]  /*acf0*/  FMUL.FTZ R17, R0.reuse, R145 ;  /* 0x0000009100117220 */ /* 0x040fe20000410000 */
[----:B------:R-:W-:Y:S01]  /*ad00*/  MOV R145, R169 ;  /* 0x000000a900917202 */ /* 0x000fe20000000f00 */
[----:B------:R-:W-:Y:S01]  /*ad10*/  FMUL.FTZ R20, R0, R140 ;  /* 0x0000008c00147220 */ /* 0x000fe20000410000 */
[----:B------:R-:W-:Y:S01]  /*ad20*/  MOV R140, R171 ;  /* 0x000000ab008c7202 */ /* 0x000fe20000000f00 */
[----:B-1----:R-:W-:Y:S01]  /*ad30*/  FMUL.FTZ R6, R2, R158 ;  /* 0x0000009e02067220 */ /* 0x002fe20000410000 */
[----:B------:R-:W-:Y:S01]  /*ad40*/  MOV R158, R15 ;  /* 0x0000000f009e7202 */ /* 0x000fe20000000f00 */
[C---:B------:R-:W-:Y:S01]  /*ad50*/  FMUL.FTZ R9, R0.reuse, R153 ;  /* 0x0000009900097220 */ /* 0x040fe20000410000 */
[----:B------:R-:W-:Y:S01]  /*ad60*/  MUFU.EX2 R149, R132 ;  /* 0x0000008400957308 */ /* 0x000fe20000000800 */
[C---:B------:R-:W-:Y:S01]  /*ad70*/  FMUL.FTZ R16, R0.reuse, R144 ;  /* 0x0000009000107220 */ /* 0x040fe20000410000 */
[----:B------:R-:W-:Y:S01]  /*ad80*/  MOV R153, R23 ;  /* 0x0000001700997202 */ /* 0x000fe20000000f00 */
[C---:B------:R-:W-:Y:S01]  /*ad90*/  FMUL.FTZ R28, R0.reuse, R28 ;  /* 0x0000001c001c7220 */ /* 0x040fe20000410000 */
[----:B------:R-:W-:Y:S01]  /*ada0*/  MOV R144, R22 ;  /* 0x0000001600907202 */ /* 0x000fe20000000f00 */
[C---:B------:R-:W-:Y:S02]  /*adb0*/  FMUL.FTZ R29, R0.reuse, R29 ;  /* 0x0000001d001d7220 */ /* 0x040fe40000410000 */
[C---:B------:R-:W-:Y:S02]  /*adc0*/  FMUL.FTZ R32, R0.reuse, R32 ;  /* 0x0000002000207220 */ /* 0x040fe40000410000 */
[C---:B------:R-:W-:Y:S01]  /*add0*/  FMUL.FTZ R33, R0.reuse, R33 ;  /* 0x0000002100217220 */ /* 0x040fe20000410000 */
[----:B------:R-:W1:Y:S01]  /*ade0*/  MUFU.EX2 R150, R134 ;  /* 0x0000008600967308 */ /* 0x000e620000000800 */
[C---:B------:R-:W-:Y:S02]  /*adf0*/  FMUL.FTZ R36, R0.reuse, R36 ;  /* 0x0000002400247220 */ /* 0x040fe40000410000 */
[----:B------:R-:W-:Y:S01]  /*ae00*/  FMUL.FTZ R37, R0, R37 ;  /* 0x0000002500257220 */ /* 0x000fe20000410000 */
[----:B---3--:R-:W-:Y:S01]  /*ae10*/  F2FP.BF16.PACK_AB R169, R156, R135 ;  /* 0x000000879ca9723e */ /* 0x008fe200000010ff */
[C---:B------:R-:W-:Y:S02]  /*ae20*/  FMUL.FTZ R40, R0.reuse, R40 ;  /* 0x0000002800287220 */ /* 0x040fe40000410000 */
[C---:B------:R-:W-:Y:S02]  /*ae30*/  FMUL.FTZ R41, R0.reuse, R41 ;  /* 0x0000002900297220 */ /* 0x040fe40000410000 */
[C---:B------:R-:W-:Y:S01]  /*ae40*/  FMUL.FTZ R44, R0.reuse, R44 ;  /* 0x0000002c002c7220 */ /* 0x040fe20000410000 */
[----:B------:R3:W5:Y:S01]  /*ae50*/  MUFU.EX2 R132, R158 ;  /* 0x0000009e00847308 */ /* 0x0007620000000800 */
[C---:B------:R-:W-:Y:S02]  /*ae60*/  FMUL.FTZ R45, R0.reuse, R45 ;  /* 0x0000002d002d7220 */ /* 0x040fe40000410000 */
[C---:B------:R-:W-:Y:S02]  /*ae70*/  FMUL.FTZ R48, R0.reuse, R48 ;  /* 0x0000003000307220 */ /* 0x040fe40000410000 */
[C---:B------:R-:W-:Y:S02]  /*ae80*/  FMUL.FTZ R49, R0.reuse, R49 ;  /* 0x0000003100317220 */ /* 0x040fe40000410000 */
[C---:B------:R-:W-:Y:S02]  /*ae90*/  FMUL.FTZ R52, R0.reuse, R52 ;  /* 0x0000003400347220 */ /* 0x040fe40000410000 */
[C---:B------:R-:W-:Y:S01]  /*aea0*/  FMUL.FTZ R53, R0.reuse, R53 ;  /* 0x0000003500357220 */ /* 0x040fe20000410000 */
[----:B------:R-:W-:Y:S01]  /*aeb0*/  MUFU.EX2 R134, R177 ;  /* 0x000000b100867308 */ /* 0x000fe20000000800 */
[C---:B------:R-:W-:Y:S02]  /*aec0*/  FMUL.FTZ R56, R0.reuse, R56 ;  /* 0x0000003800387220 */ /* 0x040fe40000410000 */
[----:B------:R-:W-:Y:S01]  /*aed0*/  FMUL.FTZ R57, R0, R57 ;  /* 0x0000003900397220 */ /* 0x000fe20000410000 */
[----:B-1----:R-:W-:Y:S01]  /*aee0*/  F2FP.BF16.PACK_AB R171, R150, R149 ;  /* 0x0000009596ab723e */ /* 0x002fe200000010ff */
        /* <DEDUP_REMOVED lines=34> */
[----:B------:R-:W-:Y:S01]  /*b110*/  FMUL.FTZ R11, R2, R155 ;  /* 0x0000009b020b7220 */ /* 0x000fe20000410000 */
[----:B------:R-:W-:Y:S01]  /*b120*/  MOV R155, R145 ;  /* 0x00000091009b7202 */ /* 0x000fe20000000f00 */
[C---:B------:R-:W-:Y:S02]  /*b130*/  FMUL.FTZ R124, R0.reuse, R124 ;  /* 0x0000007c007c7220 */ /* 0x040fe40000410000 */
[C---:B------:R-:W-:Y:S02]  /*b140*/  FMUL.FTZ R125, R0.reuse, R125 ;  /* 0x0000007d007d7220 */ /* 0x040fe40000410000 */
[C---:B------:R-:W-:Y:S02]  /*b150*/  FMUL.FTZ R128, R0.reuse, R128 ;  /* 0x0000008000807220 */ /* 0x040fe40000410000 */
[----:B------:R-:W-:Y:S01]  /*b160*/  FMUL.FTZ R129, R0, R129 ;  /* 0x0000008100817220 */ /* 0x000fe20000410000 */
[----:B------:R-:W-:Y:S01]  /*b170*/  MOV R0, R10 ;  /* 0x0000000a00007202 */ /* 0x000fe20000000f00 */
[C---:B------:R-:W-:Y:S01]  /*b180*/  FMUL.FTZ R10, R2.reuse, R154 ;  /* 0x0000009a020a7220 */ /* 0x040fe20000410000 */
[----:B------:R-:W-:Y:S01]  /*b190*/  MOV R154, R140 ;  /* 0x0000008c009a7202 */ /* 0x000fe20000000f00 */
[C---:B------:R-:W-:Y:S01]  /*b1a0*/  FMUL.FTZ R15, R2.reuse, R151 ;  /* 0x00000097020f7220 */ /* 0x040fe20000410000 */
[----:B------:R-:W-:Y:S01]  /*b1b0*/  MOV R151, R144 ;  /* 0x0000009000977202 */ /* 0x000fe20000000f00 */
[C---:B------:R-:W-:Y:S01]  /*b1c0*/  FMUL.FTZ R18, R2.reuse, R146 ;  /* 0x0000009202127220 */ /* 0x040fe20000410000 */
[----:B---3--:R-:W-:Y:S01]  /*b1d0*/  MOV R158, R0 ;  /* 0x00000000009e7202 */ /* 0x008fe20000000f00 */
[C---:B------:R-:W-:Y:S02]  /*b1e0*/  FMUL.FTZ R19, R2.reuse, R147 ;  /* 0x0000009302137220 */ /* 0x040fe40000410000 */
[C---:B------:R-:W-:Y:S01]  /*b1f0*/  FMUL.FTZ R22, R2.reuse, R142 ;  /* 0x0000008e02167220 */ /* 0x040fe20000410000 */
[----:B------:R-:W-:Y:S01]  /*b200*/  LDSM.16.MT88.4 R144, [R241+0x800] ;  /* 0x00080000f190783b */ /* 0x000fe20000004200 */
        /* <DEDUP_REMOVED lines=49> */
[----:B-----5:R-:W-:Y:S02]  /*b520*/  FADD.FTZ R0, R132, R173 ;  /* 0x000000ad84007221 */ /* 0x020fe40000010000 */
[----:B------:R-:W-:Y:S01]  /*b530*/  MUFU.EX2 R173, R157 ;  /* 0x0000009d00ad7308 */ /* 0x000fe20000000800 */
[C---:B------:R-:W-:Y:S02]  /*b540*/  FMUL.FTZ R126, R2.reuse, R126 ;  /* 0x0000007e027e7220 */ /* 0x040fe40000410000 */
[C---:B------:R-:W-:Y:S02]  /*b550*/  FMUL.FTZ R127, R2.reuse, R127 ;  /* 0x0000007f027f7220 */ /* 0x040fe40000410000 */
[C---:B------:R-:W-:Y:S02]  /*b560*/  FMUL.FTZ R130, R2.reuse, R130 ;  /* 0x0000008202827220 */ /* 0x040fe40000410000 */
[C---:B------:R-:W-:Y:S02]  /*b570*/  FMUL.FTZ R131, R2.reuse, R131 ;  /* 0x0000008302837220 */ /* 0x040fe40000410000 */
[----:B----4-:R-:W-:Y:S02]  /*b580*/  FFMA.FTZ R148, R2, R136, R135 ;  /* 0x0000008802947223 */ /* 0x010fe40000010087 */
[----:B------:R-:W1:Y:S01]  /*b590*/  LDSM.16.MT88.4 R136, [R239] ;  /* 0x00000000ef88783b */ /* 0x000e620000004200 */
[----:B------:R-:W3:Y:S10]  /*b5a0*/  MUFU.EX2 R2, R179 ;  /* 0x000000b300027308 */ /* 0x000ef40000000800 */
[----:B------:R-:W4:Y:S10]  /*b5b0*/  MUFU.EX2 R135, R178 ;  /* 0x000000b200877308 */ /* 0x000f340000000800 */
[----:B------:R-:W-:Y:S01]  /*b5c0*/  MUFU.EX2 R179, R174 ;  /* 0x000000ae00b37308 */ /* 0x000fe20000000800 */
[----:B---3--:R-:W-:Y:S09]  /*b5d0*/  FADD.FTZ R0, R2, R0 ;  /* 0x0000000002007221 */ /* 0x008ff20000010000 */
[----:B------:R-:W3:Y:S01]  /*b5e0*/  MUFU.EX2 R178, R172 ;  /* 0x000000ac00b27308 */ /* 0x000ee20000000800 */
[----:B----4-:R-:W-:Y:S04]  /*b5f0*/  FADD.FTZ R0, R135, R0 ;  /* 0x0000000087007221 */ /* 0x010fe80000010000 */
[----:B------:R-:W-:Y:S01]  /*b600*/  FADD.FTZ R0, R134, R0 ;  /* 0x0000000086007221 */ /* 0x000fe20000010000 */
[C---:B-1----:R-:W-:Y:S04]  /*b610*/  HMMA.16816.F32.BF16 R4, R168.reuse, R136, R4 ;  /* 0x00000088a804723c */ /* 0x042fe80000041804 */
[----:B------:R-:W-:Y:S04]  /*b620*/  MUFU.EX2 R172, R152 ;  /* 0x0000009800ac7308 */ /* 0x000fe80000000800 */
[C---:B------:R-:W-:Y:S01]  /*b630*/  HMMA.16816.F32.BF16 R8, R168.reuse, R138, R8 ;  /* 0x0000008aa808723c */ /* 0x040fe20000041808 */
[----:B------:R-:W1:Y:S05]  /*b640*/  LDSM.16.MT88.4 R136, [R241] ;  /* 0x00000000f188783b */ /* 0x000e6a0000004200 */
[----:B------:R-:W4:Y:S02]  /*b650*/  MUFU.EX2 R174, R158 ;  /* 0x0000009e00ae7308 */ /* 0x000f240000000800 */
[C---:B-1----:R-:W-:Y:S08]  /*b660*/  HMMA.16816.F32.BF16 R12, R168.reuse, R136, R12 ;  /* 0x00000088a80c723c */ /* 0x042ff0000004180c */
[C---:B------:R-:W-:Y:S01]  /*b670*/  HMMA.16816.F32.BF16 R16, R168.reuse, R138, R16 ;  /* 0x0000008aa810723c */ /* 0x040fe20000041810 */
[----:B------:R-:W1:Y:S07]  /*b680*/  LDSM.16.MT88.4 R136, [R240] ;  /* 0x00000000f088783b */ /* 0x000e6e0000004200 */
[C---:B-1----:R-:W-:Y:S08]  /*b690*/  HMMA.16816.F32.BF16 R20, R168.reuse, R136, R20 ;  /* 0x00000088a814723c */ /* 0x042ff00000041814 */
[C---:B------:R-:W-:Y:S01]  /*b6a0*/  HMMA.16816.F32.BF16 R24, R168.reuse, R138, R24 ;  /* 0x0000008aa818723c */ /* 0x040fe20000041818 */
[----:B--2---:R1:W2:Y:S03]  /*b6b0*/  LDSM.16.MT88.4 R136, [R159] ;  /* 0x000000009f88783b */ /* 0x0042a60000004200 */
[----:B-1----:R-:W-:Y:S05]  /*b6c0*/  MOV R159, R141 ;  /* 0x0000008d009f7202 */ /* 0x002fea0000000f00 */
[----:B------:R-:W-:Y:S01]  /*b6d0*/  LDSM.16.MT88.4 R140, [R239+0x800] ;  /* 0x00080000ef8c783b */ /* 0x000fe20000004200 */
[C---:B--2---:R-:W-:Y:S08]  /*b6e0*/  HMMA.16816.F32.BF16 R28, R168.reuse, R136, R28 ;  /* 0x00000088a81c723c */ /* 0x044ff0000004181c */
        /* <DEDUP_REMOVED lines=39> */
[----:B---3--:R-:W-:Y:S03]  /*b960*/  F2FP.BF16.PACK_AB R137, R178, R179 ;  /* 0x000000b3b289723e */ /* 0x008fe600000010ff */
[----:B------:R-:W-:Y:S02]  /*b970*/  F2FP.BF16.PACK_AB R138, R134, R135 ;  /* 0x00000087868a723e */ /* 0x000fe400000010ff */
[----:B------:R-:W-:Y:S02]  /*b980*/  F2FP.BF16.PACK_AB R139, R176, R177 ;  /* 0x000000b1b08b723e */ /* 0x000fe400000010ff */
[----:B------:R-:W2:Y:S01]  /*b990*/  MUFU.EX2 R2, R155 ;  /* 0x0000009b00027308 */ /* 0x000ea20000000800 */
[----:B----4-:R-:W-:Y:S02]  /*b9a0*/  F2FP.BF16.PACK_AB R169, R175, R174 ;  /* 0x000000aeafa9723e */ /* 0x010fe400000010ff */
[----:B------:R-:W-:Y:S02]  /*b9b0*/  F2FP.BF16.PACK_AB R171, R173, R172 ;  /* 0x000000acadab723e */ /* 0x000fe400000010ff */
[C---:B------:R-:W-:Y:S05]  /*b9c0*/  HMMA.16816.F32.BF16 R4, R136.reuse, R140, R4 ;  /* 0x0000008c8804723c */ /* 0x040fea0000041804 */
[----:B------:R-:W3:Y:S03]  /*b9d0*/  MUFU.EX2 R135, R154 ;  /* 0x0000009a00877308 */ /* 0x000ee60000000800 */
[C---:B------:R-:W-:Y:S01]  /*b9e0*/  HMMA.16816.F32.BF16 R8, R136.reuse, R142, R8 ;  /* 0x0000008e8808723c */ /* 0x040fe20000041808 */
[----:B------:R-:W4:Y:S03]  /*b9f0*/  LDSM.16.MT88.4 R140, [R240+0x800] ;  /* 0x00080000f08c783b */ /* 0x000f260000004200 */
[----:B-1----:R-:W-:Y:S03]  /*ba00*/  FADD.FTZ R0, R132, R0 ;  /* 0x0000000084007221 */ /* 0x002fe60000010000 */
[----:B------:R-:W1:Y:S01]  /*ba10*/  MUFU.EX2 R134, R159 ;  /* 0x0000009f00867308 */ /* 0x000e620000000800 */
[C---:B------:R-:W-:Y:S04]  /*ba20*/  HMMA.16816.F32.BF16 R12, R136.reuse, R144, R12 ;  /* 0x00000090880c723c */ /* 0x040fe8000004180c */
[C---:B--2---:R-:W-:Y:S01]  /*ba30*/  F2FP.BF16.PACK_AB R168, R2.reuse, R132 ;  /* 0x0000008402a8723e */ /* 0x044fe200000010ff */
[----:B------:R-:W-:Y:S01]  /*ba40*/  FADD.FTZ R0, R2, R0 ;  /* 0x0000000002007221 */ /* 0x000fe20000010000 */
[----:B------:R-:W2:Y:S01]  /*ba50*/  LDL.LU R132, [R1+0x3c] ;  /* 0x00003c0001847983 */ /* 0x000ea20000300800 */
[----:B------:R-:W-:Y:S01]  /*ba60*/  FADD.FTZ R2, R156, R148 ;  /* 0x000000949c027221 */ /* 0x000fe20000010000 */
[C---:B------:R-:W-:Y:S02]  /*ba70*/  HMMA.16816.F32.BF16 R16, R136.reuse, R146, R16 ;  /* 0x000000928810723c */ /* 0x040fe40000041810 */
[----:B------:R-:W5:Y:S02]  /*ba80*/  LDSM.16.MT88.4 R144, [R242+0x800] ;  /* 0x00080000f290783b */ /* 0x000f640000004200 */
[----:B---3--:R-:W-:Y:S06]  /*ba90*/  FADD.FTZ R0, R135, R0 ;  /* 0x0000000087007221 */ /* 0x008fec0000010000 */
[----:B------:R-:W-:Y:S02]  /*baa0*/  LDSM.16.MT88.4 R152, [R239+0x1000] ;  /* 0x00100000ef98783b */ /* 0x000fe40000004200 */
[C---:B-1----:R-:W-:Y:S01]  /*bab0*/  FADD.FTZ R0, R134.reuse, R0 ;  /* 0x0000000086007221 */ /* 0x042fe20000010000 */
[----:B------:R-:W-:Y:S02]  /*bac0*/  F2FP.BF16.PACK_AB R170, R134, R135 ;  /* 0x0000008786aa723e */ /* 0x000fe400000010ff */
[----:B------:R-:W-:Y:S03]  /*bad0*/  MOV R135, R150 ;  /* 0x0000009600877202 */ /* 0x000fe60000000f00 */
[----:B------:R1:W-:Y:S04]  /*bae0*/  STL [R1+0x60], R0 ;  /* 0x0000600001007387 */ /* 0x0003e80000100800 */
[----:B------:R-:W3:Y:S01]  /*baf0*/  LDL R134, [R1+0x80] ;  /* 0x0000800001867983 */ /* 0x000ee20000100800 */
[C---:B----4-:R-:W-:Y:S08]  /*bb00*/  HMMA.16816.F32.BF16 R20, R136.reuse, R140, R20 ;  /* 0x0000008c8814723c */ /* 0x050ff00000041814 */
[C---:B------:R-:W-:Y:S01]  /*bb10*/  HMMA.16816.F32.BF16 R24, R136.reuse, R142, R24 ;  /* 0x0000008e8818723c */ /* 0x040fe20000041818 */
[----:B------:R-:W4:Y:S07]  /*bb20*/  LDSM.16.MT88.4 R140, [R239+0x2000] ;  /* 0x00200000ef8c783b */ /* 0x000f2e0000004200 */
[C---:B-----5:R-:W-:Y:S04]  /*bb30*/  HMMA.16816.F32.BF16 R28, R136.reuse, R144, R28 ;  /* 0x00000090881c723c */ /* 0x060fe8000004181c */
[----:B-1----:R-:W-:Y:S04]  /*bb40*/  FADD.FTZ R0, R149, R2 ;  /* 0x0000000295007221 */ /* 0x002fe80000010000 */
[----:B------:R-:W-:Y:S01]  /*bb50*/  FADD.FTZ R0, R135, R0 ;  /* 0x0000000087007221 */ /* 0x000fe20000010000 */
[C---:B------:R-:W-:Y:S01]  /*bb60*/  HMMA.16816.F32.BF16 R32, R136.reuse, R146, R32 ;  /* 0x000000928820723c */ /* 0x040fe20000041820 */
[----:B------:R-:W1:Y:S02]  /*bb70*/  LDSM.16.MT88.4 R144, [R241+0x2000] ;  /* 0x00200000f190783b */ /* 0x000e640000004200 */
[----:B------:R-:W-:Y:S01]  /*bb80*/  FADD.FTZ R0, R179, R0 ;  /* 0x00000000b3007221 */ /* 0x000fe20000010000 */
[-C--:B------:R-:W-:Y:S03]  /*bb90*/  MOV R135, R3.reuse ;  /* 0x0000000300877202 */ /* 0x080fe60000000f00 */
[----:B------:R-:W-:Y:S05]  /*bba0*/  FADD.FTZ R0, R178, R0 ;  /* 0x00000000b2007221 */ /* 0x000fea0000010000 */
[----:B------:R-:W-:Y:S04]  /*bbb0*/  FADD.FTZ R0, R177, R0 ;  /* 0x00000000b1007221 */ /* 0x000fe80000010000 */
[----:B------:R-:W-:Y:S04]  /*bbc0*/  FADD.FTZ R0, R176, R0 ;  /* 0x00000000b0007221 */ /* 0x000fe80000010000 */
[----:B------:R-:W-:Y:S01]  /*bbd0*/  FADD.FTZ R0, R174, R0 ;  /* 0x00000000ae007221 */ /* 0x000fe20000010000 */
[C---:B----4-:R-:W-:Y:S03]  /*bbe0*/  HMMA.16816.F32.BF16 R36, R136.reuse, R140, R36 ;  /* 0x0000008c8824723c */ /* 0x050fe60000041824 */
[----:B------:R-:W-:Y:S04]  /*bbf0*/  FADD.FTZ R0, R175, R0 ;  /* 0x00000000af007221 */ /* 0x000fe80000010000 */
[----:B------:R-:W-:Y:S01]  /*bc00*/  FADD.FTZ R0, R172, R0 ;  /* 0x00000000ac007221 */ /* 0x000fe20000010000 */
[C---:B------:R-:W-:Y:S01]  /*bc10*/  HMMA.16816.F32.BF16 R40, R136.reuse, R142, R40 ;  /* 0x0000008e8828723c */ /* 0x040fe20000041828 */
[----:B------:R-:W4:Y:S03]  /*bc20*/  LDSM.16.MT88.4 R140, [R240+0x2000] ;  /* 0x00200000f08c783b */ /* 0x000f260000004200 */
[----:B------:R-:W-:Y:S04]  /*bc30*/  FADD.FTZ R0, R173, R0 ;  /* 0x00000000ad007221 */ /* 0x000fe80000010000 */
[C---:B-1----:R-:W-:Y:S08]  /*bc40*/  HMMA.16816.F32.BF16 R44, R136.reuse, R144, R44 ;  /* 0x00000090882c723c */ /* 0x042ff0000004182c */
[C---:B------:R-:W-:Y:S01]  /*bc50*/  HMMA.16816.F32.BF16 R48, R136.reuse, R146, R48 ;  /* 0x000000928830723c */ /* 0x040fe20000041830 */
[----:B------:R-:W1:Y:S07]  /*bc60*/  LDSM.16.MT88.4 R144, [R242+0x2000] ;  /* 0x00200000f290783b */ /* 0x000e6e0000004200 */
[C---:B----4-:R-:W-:Y:S08]  /*bc70*/  HMMA.16816.F32.BF16 R52, R136.reuse, R140, R52 ;  /* 0x0000008c8834723c */ /* 0x050ff00000041834 */
[C---:B------:R-:W-:Y:S01]  /*bc80*/  HMMA.16816.F32.BF16 R56, R136.reuse, R142, R56 ;  /* 0x0000008e8838723c */ /* 0x040fe20000041838 */
[----:B------:R-:W4:Y:S07]  /*bc90*/  LDSM.16.MT88.4 R140, [R239+0x3800] ;  /* 0x00380000ef8c783b */ /* 0x000f2e0000004200 */
        /* <DEDUP_REMOVED lines=20> */
[----:B------:R-:W1:Y:S03]  /*bde0*/  LDSM.16.MT88.4 R144, [R242+0x5000] ;  /* 0x00500000f290783b */ /* 0x000e660000004200 */
[C---:B--2---:R-:W-:Y:S05]  /*bdf0*/  IADD3 R2, R132.reuse, -0x1, RZ ;  /* 0xffffffff84027810 */ /* 0x044fea0007ffe0ff */
[----:B------:R-:W-:Y:S04]  /*be00*/  STL [R1+0x3c], R2 ;  /* 0x00003c0201007387 */ /* 0x000fe80000100800 */
[----:B------:R2:W-:Y:S01]  /*be10*/  STL [R1+0x5c], R0 ;  /* 0x00005c0001007387 */ /* 0x0005e20000100800 */
[C---:B----4-:R-:W-:Y:S03]  /*be20*/  HMMA.16816.F32.BF16 R116, R136.reuse, R140, R116 ;  /* 0x0000008c8874723c */ /* 0x050fe60000041874 */
[----:B---3--:R-:W-:Y:S02]  /*be30*/  ISETP.GT.AND P0, PT, R132, R134, PT ;  /* 0x000000868400720c */ /* 0x008fe40003f04270 */
[----:B------:R-:W-:Y:S03]  /*be40*/  MOV R132, R3 ;  /* 0x0000000300847202 */ /* 0x000fe60000000f00 */
[C---:B------:R-:W-:Y:S04]  /*be50*/  HMMA.16816.F32.BF16 R120, R136.reuse, R142, R120 ;  /* 0x0000008e8878723c */ /* 0x040fe80000041878 */
[----:B------:R-:W-:Y:S02]  /*be60*/  MOV R134, R133 ;  /* 0x0000008500867202 */ /* 0x000fe40000000f00 */
[----:B--2---:R-:W-:Y:S02]  /*be70*/  MOV R0, R2 ;  /* 0x0000000200007202 */ /* 0x004fe40000000f00 */
[C---:B-1----:R-:W-:Y:S03]  /*be80*/  HMMA.16816.F32.BF16 R124, R136.reuse, R144, R124 ;  /* 0x00000090887c723c */ /* 0x042fe6000004187c */
[----:B------:R-:W-:Y:S05]  /*be90*/  STL [R1+0x3c], R0 ;  /* 0x00003c0001007387 */ /* 0x000fea0000100800 */
[----:B------:R-:W-:Y:S01]  /*bea0*/  HMMA.16816.F32.BF16 R128, R136, R146, R128 ;  /* 0x000000928880723c */ /* 0x000fe20000041880 */
[----:B------:R-:W1:Y:S07]  /*beb0*/  LDSM.16.MT88.4 R144, [R241+0x1000] ;  /* 0x00100000f190783b */ /* 0x000e6e0000004200 */
[C---:B------:R-:W-:Y:S01]  /*bec0*/  HMMA.16816.F32.BF16 R156, R168.reuse, R152, R4 ;  /* 0x00000098a89c723c */ /* 0x040fe20000041804 */
[----:B------:R-:W2:Y:S07]  /*bed0*/  LDSM.16.MT88.4 R136, [R240+0x1000] ;  /* 0x00100000f088783b */ /* 0x000eae0000004200 */
[C---:B------:R-:W-:Y:S01]  /*bee0*/  HMMA.16816.F32.BF16 R152, R168.reuse, R154, R8 ;  /* 0x0000009aa898723c */ /* 0x040fe20000041808 */
[----:B------:R-:W3:Y:S08]  /*bef0*/  LDSM.16.MT88.4 R4, [R242+0x1000] ;  /* 0x00100000f204783b */ /* 0x000ef00000004200 */
[----:B------:R-:W4:Y:S01]  /*bf00*/  LDSM.16.MT88.4 R8, [R239+0x2800] ;  /* 0x00280000ef08783b */ /* 0x000f220000004200 */
[C---:B-1----:R-:W-:Y:S07]  /*bf10*/  HMMA.16816.F32.BF16 R148, R168.reuse, R144, R12 ;  /* 0x00000090a894723c */ /* 0x042fee000004180c */
[----:B------:R-:W1:Y:S01]  /*bf20*/  LDSM.16.MT88.4 R12, [R241+0x2800] ;  /* 0x00280000f10c783b */ /* 0x000e620000004200 */
[C---:B------:R-:W-:Y:S08]  /*bf30*/  HMMA.16816.F32.BF16 R144, R168.reuse, R146, R16 ;  /* 0x00000092a890723c */ /* 0x040ff00000041810 */
[C---:B--2---:R-:W-:Y:S08]  /*bf40*/  HMMA.16816.F32.BF16 R140, R168.reuse, R136, R20 ;  /* 0x00000088a88c723c */ /* 0x044ff00000041814 */
[C---:B------:R-:W-:Y:S08]  /*bf50*/  HMMA.16816.F32.BF16 R136, R168.reuse, R138, R24 ;  /* 0x0000008aa888723c */ /* 0x040ff00000041818 */
[C---:B---3--:R-:W-:Y:S08]  /*bf60*/  HMMA.16816.F32.BF16 R28, R168.reuse, R4, R28 ;  /* 0x00000004a81c723c */ /* 0x048ff0000004181c */
[C---:B------:R-:W-:Y:S01]  /*bf70*/  HMMA.16816.F32.BF16 R32, R168.reuse, R6, R32 ;  /* 0x00000006a820723c */ /* 0x040fe20000041820 */
[----:B------:R-:W2:Y:S07]  /*bf80*/  LDSM.16.MT88.4 R4, [R240+0x2800] ;  /* 0x00280000f004783b */ /* 0x000eae0000004200 */
[C---:B----4-:R-:W-:Y:S08]  /*bf90*/  HMMA.16816.F32.BF16 R36, R168.reuse, R8, R36 ;  /* 0x00000008a824723c */ /* 0x050ff00000041824 */
        /* <DEDUP_REMOVED lines=27> */
[C---:B------:R-:W-:Y:S08]  /*c150*/  HMMA.16816.F32.BF16 R112, R168.reuse, R10, R112 ;  /* 0x0000000aa870723c */ /* 0x040ff00000041870 */
[C---:B-1----:R-:W-:Y:S08]  /*c160*/  HMMA.16816.F32.BF16 R116, R168.reuse, R12, R116 ;  /* 0x0000000ca874723c */ /* 0x042ff00000041874 */
[C---:B------:R-:W-:Y:S08]  /*c170*/  HMMA.16816.F32.BF16 R120, R168.reuse, R14, R120 ;  /* 0x0000000ea878723c */ /* 0x040ff00000041878 */
[C---:B--2---:R-:W-:Y:S08]  /*c180*/  HMMA.16816.F32.BF16 R124, R168.reuse, R4, R124 ;  /* 0x00000004a87c723c */ /* 0x044ff0000004187c */
[----:B------:R-:W-:Y:S01]  /*c190*/  HMMA.16816.F32.BF16 R128, R168, R6, R128 ;  /* 0x00000006a880723c */ /* 0x000fe20000041880 */
[----:B------:R-:W-:-:S07]  /*c1a0*/  @P0 BRA `(.L_x_528) ;  /* 0xffffbdb000000947 */ /* 0x000fce000383ffff */
.L_x_505:
[----:B------:R-:W3:Y:S01]  /*c1b0*/  LDL R0, [R1+0xb0] ;  /* 0x0000b00001007983 */ /* 0x000ee20000100800 */
[----:B--2---:R-:W-:-:S03]  /*c1c0*/  IMAD.MOV.U32 R2, RZ, RZ, c[0x0][0x2c4] ;  /* 0x0000b100ff027624 */ /* 0x004fc600078e00ff */
[----:B-1----:R-:W2:Y:S04]  /*c1d0*/  LDL R4, [R1+0x74] ;  /* 0x0000740001047983 */ /* 0x002ea80000100800 */
[----:B------:R-:W2:Y:S01]  /*c1e0*/  LDL R3, [R1+0x78] ;  /* 0x0000780001037983 */ /* 0x000ea20000100800 */
[----:B------:R-:W-:Y:S01]  /*c1f0*/  ISETP.NE.AND P0, PT, R2, 0x1, PT ;  /* 0x000000010200780c */ /* 0x000fe20003f05270 */
[----:B------:R-:W-:Y:S01]  /*c200*/  IMAD.MOV.U32 R5, RZ, RZ, c[0x0][0x32c] ;  /* 0x0000cb00ff057624 */ /* 0x000fe200078e00ff */
[----:B---3--:R-:W-:-:S11]  /*c210*/  IADD3 R0, R0, 0x7f, RZ ;  /* 0x0000007f00007810 */ /* 0x008fd60007ffe0ff */
[----:B------:R-:W-:-:S05]  /*c220*/  @P0 IMAD.HI.U32 R2, R0, c[0x0][0x2c8], RZ ;  /* 0x0000b20000020a27 */ /* 0x000fca00078e00ff */
[----:B------:R-:W-:Y:S02]  /*c230*/  @P0 SHF.R.U32.HI R0, RZ, c[0x0][0x2cc], R2 ;  /* 0x0000b300ff000a19 */ /* 0x000fe40000011602 */
[----:B------:R-:W-:Y:S02]  /*c240*/  ISETP.GE.AND P0, PT, R5, 0x1, PT ;  /* 0x000000010500780c */ /* 0x000fe40003f06270 */
[----:B--2---:R-:W-:-:S05]  /*c250*/  IADD3 R2, R3, 0x1, -R4 ;  /* 0x0000000103027810 */ /* 0x004fca0007ffe804 */
[----:B------:R-:W-:-:S05]  /*c260*/  IMAD.IADD R0, R2, 0x1, R0 ;  /* 0x0000000102007824 */ /* 0x000fca00078e0200 */
[----:B------:R-:W-:Y:S01]  /*c270*/  IADD3 R2, R0, -c[0x0][0x324], RZ ;  /* 0x8000c90000027a10 */ /* 0x000fe20007ffe0ff */
[----:B------:R-:W-:Y:S05]  /*c280*/  @!P0 BRA `(.L_x_529) ;  /* 0x0000011000008947 */ /* 0x000fea0003800000 */
[----:B------:R-:W-:Y:S01]  /*c290*/  ISETP.GT.AND P0, PT, R0, -0x1, PT ;  /* 0xffffffff0000780c */ /* 0x000fe20003f04270 */
[----:B------:R-:W-:-:S12]  /*c2a0*/  BSSY B0, `(.L_x_530) ;  /* 0x000000d000007945 */ /* 0x000fd80003800000 */
        /* <DEDUP_REMOVED lines=8> */
.L_x_531:
[----:B------:R-:W-:-:S04]  /*c330*/  MOV R3, 0x1 ;  /* 0x0000000100037802 */ /* 0x000fc80000000f00 */
[----:B------:R-:W-:-:S13]  /*c340*/  ISETP.NE.AND P0, PT, R3, c[0x0][0x32c], PT ;  /* 0x0000cb0003007a0c */ /* 0x000fda0003f05270 */
[----:B------:R-:W-:-:S05]  /*c350*/  @P0 IMAD.HI.U32 R3, R0, c[0x0][0x330], RZ ;  /* 0x0000cc0000030a27 */ /* 0x000fca00078e00ff */
[----:B------:R-:W-:Y:S02]  /*c360*/  @P0 SHF.R.U32.HI R0, RZ, c[0x0][0x334], R3 ;  /* 0x0000cd00ff000a19 */ /* 0x000fe40000011603 */
.L_x_532:
[----:B------:R-:W-:Y:S05]  /*c370*/  BSYNC B0 ;  /* 0x0000000000007941 */ /* 0x000fea0003800000 */
.L_x_530:
[----:B------:R-:W-:-:S05]  /*c380*/  IMAD R0, R0, c[0x0][0x32c], RZ ;  /* 0x0000cb0000007a24 */ /* 0x000fca00078e02ff */
[----:B------:R-:W-:Y:S02]  /*c390*/  IMNMX R2, R2, R0, !PT ;  /* 0x0000000002027217 */ /* 0x000fe40007800200 */
.L_x_529:
[----:B------:R-:W2:Y:S04]  /*c3a0*/  LDL R0, [R1+0x3c] ;  /* 0x00003c0001007983 */ /* 0x000ea80000100800 */
[----:B------:R-:W3:Y:S01]  /*c3b0*/  LDL R4, [R1+0x70] ;  /* 0x0000700001047983 */ /* 0x000ee20000100800 */
[----:B------:R-:W-:-:S05]  /*c3c0*/  IADD3 R2, R2, 0x2f, RZ ;  /* 0x0000002f02027810 */ /* 0x000fca0007ffe0ff */
[----:B------:R-:W-:-:S04]  /*c3d0*/  IMAD.HI R2, R2, 0x2aaaaaab, RZ ;  /* 0x2aaaaaab02027827 */ /* 0x000fc800078e02ff */
[----:B--2---:R-:W-:Y:S01]  /*c3e0*/  IMAD.MOV.U32 R3, RZ, RZ, R0 ;  /* 0x000000ffff037224 */ /* 0x004fe200078e0000 */
[----:B------:R-:W-:-:S04]  /*c3f0*/  SHF.R.U32.HI R0, RZ, 0x1f, R2 ;  /* 0x0000001fff007819 */ /* 0x000fc80000011602 */
[----:B------:R-:W-:-:S04]  /*c400*/  LEA.HI.SX32 R0, R2, R0, 0x1d ;  /* 0x0000000002007211 */ /* 0x000fc800078feaff */
[----:B---3--:R-:W-:-:S04]  /*c410*/  IMNMX R4, R4, R0, !PT ;  /* 0x0000000004047217 */ /* 0x008fc80007800200 */
[----:B------:R-:W-:Y:S01]  /*c420*/  ISETP.GE.AND P0, PT, R3, R4, PT ;  /* 0x000000040300720c */ /* 0x000fe20003f06270 */
[----:B------:R1:W-:-:S12]  /*c430*/  STL [R1+0x80], R4 ;  /* 0x0000800401007387 */ /* 0x0003d80000100800 */
[----:B------:R-:W-:Y:S05]  /*c440*/  @!P0 BRA `(.L_x_533) ;  /* 0x0000359000008947 */ /* 0x000fea0003800000 */
.L_x_546:
[----:B-1----:R-:W2:Y:S01]  /*c450*/  LDL R4, [R1+0x4] ;  /* 0x0000040001047983 */ /* 0x002ea20000100800 */
[----:B------:R-:W-:Y:S04]  /*c460*/  DEPBAR.LE SB0, 0x0 ;  /* 0x000080000000791a */ /* 0x000fe80000000000 */
[----:B------:R-:W3:Y:S01]  /*c470*/  LDL R2, [R1+0x3c] ;  /* 0x00003c0001027983 */ /* 0x000ee20000100800 */
[----:B------:R-:W-:Y:S01]  /*c480*/  WARPSYNC 0xffffffff ;  /* 0xffffffff00007948 */ /* 0x000fe20003800000 */
[----:B------:R-:W-:Y:S01]  /*c490*/  BSSY B0, `(.L_x_534) ;  /* 0x0000061000007945 */ /* 0x000fe20003800000 */
[----:B------:R-:W-:Y:S01]  /*c4a0*/  MOV R134, R133 ;  /* 0x0000008500867202 */ /* 0x000fe20000000f00 */
[----:B------:R-:W4:Y:S04]  /*c4b0*/  LDL R3, [R1+0x8] ;  /* 0x0000080001037983 */ /* 0x000f280000100800 */
[----:B------:R-:W3:Y:S04]  /*c4c0*/  LDL R0, [R1+0x70] ;  /* 0x0000700001007983 */ /* 0x000ee80000100800 */
[----:B------:R-:W-:Y:S06]  /*c4d0*/  BAR.SYNC.DEFER_BLOCKING 0x0 ;  /* 0x0000000000007b1d */ /* 0x000fec0000010000 */
[----:B------:R1:W1:Y:S04]  /*c4e0*/  LDSM.16.M88.4 R8, [R236] ;  /* 0x00000000ec08783b */ /* 0x0002680000000200 */
[----:B------:R1:W1:Y:S04]  /*c4f0*/  LDSM.16.M88.4 R16, [R236+0x800] ;  /* 0x00080000ec10783b */ /* 0x0002680000000200 */
[----:B------:R1:W1:Y:S04]  /*c500*/  LDSM.16.M88.4 R24, [R236+0x1000] ;  /* 0x00100000ec18783b */ /* 0x0002680000000200 */
[----:B------:R1:W1:Y:S04]  /*c510*/  LDSM.16.M88.4 R168, [R243] ;  /* 0x00000000f3a8783b */ /* 0x0002680000000200 */
[----:B--2---:R2:W1:Y:S04]  /*c520*/  LDSM.16.M88.4 R172, [R4] ;  /* 0x0000000004ac783b */ /* 0x0044680000000200 */
[----:B----4-:R2:W4:Y:S01]  /*c530*/  LDSM.16.M88.4 R176, [R3] ;  /* 0x0000000003b0783b */ /* 0x0105220000000200 */
[----:B---3--:R-:W-:Y:S11]  /*c540*/  ISETP.GT.AND P0, PT, R0, R2, PT ;  /* 0x000000020000720c */ /* 0x008ff60003f04270 */
[----:B------:R-:W-:Y:S02]  /*c550*/  @!UPT UIADD3 URZ, URZ, URZ, URZ ;  /* 0x0000003f3f3ff290 */ /* 0x000fe4000fffe03f */
[----:B------:R-:W-:-:S05]  /*c560*/  @P0 BRA `(.L_x_535) ;  /* 0x0000053000000947 */ /* 0x000fca0003800000 */
[----:B--2---:R-:W2:Y:S04]  /*c570*/  LDL R4, [R1+0x38] ;  /* 0x0000380001047983 */ /* 0x004ea80000100800 */
[----:B------:R-:W3:Y:S04]  /*c580*/  LDL R12, [R1+0x28] ;  /* 0x00002800010c7983 */ /* 0x000ee80000100800 */
[----:B------:R-:W5:Y:S04]  /*c590*/  LDL.64 R6, [R1+0xa0] ;  /* 0x0000a00001067983 */ /* 0x000f680000100a00 */
[----:B----4-:R-:W4:Y:S01]  /*c5a0*/  LDL R5, [R1+0xa8] ;  /* 0x0000a80001057983 */ /* 0x010f220000100800 */
        /* <DEDUP_REMOVED lines=8> */
[----:B-----5:R-:W-:Y:S03]  /*c630*/  IADD3 R0, P0, R6, R2, RZ ;  /* 0x0000000206007210 */ /* 0x020fe60007f1e0ff */
[----:B------:R-:W-:Y:S05]  /*c640*/  IMAD R4, R12, c[0x0][0x21c], R4 ;  /* 0x000087000c047a24 */ /* 0x000fea00078e0204 */
[----:B----4-:R-:W-:Y:S02]  /*c650*/  IADD3.X R2, R5, R3, R4, P0, !PT ;  /* 0x0000000305027210 */ /* 0x010fe400007fe404 */
[C---:B------:R-:W-:Y:S04]  /*c660*/  LEA R12, P0, R0.reuse, c[0x0][0x1f8], 0x1 ;  /* 0x00007e00000c7a11 */ /* 0x040fe800078008ff */
[----:B------:R-:W-:Y:S01]  /*c670*/  LEA.HI.X R5, R0, c[0x0][0x1fc], R2, 0x1, P0 ;  /* 0x00007f0000057a11 */ /* 0x000fe200000f0c02 */
[----:B------:R-:W-:-:S06]  /*c680*/  BRA.DIV ~URZ, `(.L_x_536) ;  /* 0x0000e6927f007947 */ /* 0x000fcc000b800000 */
[----:B------:R2:W3:Y:S02]  /*c690*/  SHFL.IDX PT, R4, R5, RZ, 0x181f ;  /* 0x00181fff05047589 */ /* 0x0004e400000e0000 */
.L_x_655:
[----:B------:R-:W-:-:S05]  /*c6a0*/  BRA.DIV ~URZ, `(.L_x_537) ;  /* 0x0000e7027f007947 */ /* 0x000fca000b800000 */
[----:B------:R4:W2:Y:S02]  /*c6b0*/  SHFL.IDX PT, R0, R12, RZ, 0x181f ;  /* 0x00181fff0c007589 */ /* 0x0008a400000e0000 */
.L_x_656:
        /* <DEDUP_REMOVED lines=13> */
[----:B----4-:R-:W-:Y:S05]  /*c790*/  IADD3 R6, P0, R0, R6, RZ ;  /* 0x0000000600067210 */ /* 0x010fea0007f1e0ff */
[----:B---3--:R-:W-:Y:S06]  /*c7a0*/  IMAD.X R7, R4, 0x1, R3, P0 ;  /* 0x0000000104077824 */ /* 0x008fec00000e0603 */
[----:B------:R-:W-:Y:S01]  /*c7b0*/  @!PT LDS RZ, [RZ] ;  /* 0x00000000fffff984 */ /* 0x000fe20000000800 */
[----:B------:R-:W-:Y:S01]  /*c7c0*/  @!PT LDS RZ, [RZ] ;  /* 0x00000000fffff984 */ /* 0x000fe20000000800 */
[----:B------:R-:W-:Y:S01]  /*c7d0*/  @!PT LDS RZ, [RZ] ;  /* 0x00000000fffff984 */ /* 0x000fe20000000800 */
[----:B--2---:R2:W-:Y:S01]  /*c7e0*/  LDGSTS.E.BYPASS.LTC128B.128 [R13+0x4080], [R6.64], !P4 ;  /* 0x04080000060d7fae */ /* 0x0045e2000e101d46 */
[----:B------:R-:W-:Y:S02]  /*c7f0*/  ISETP.GE.AND P3, PT, R135, c[0x0][0x1d4], PT ;  /* 0x0000750087007a0c */ /* 0x000fe40003f66270 */
[----:B------:R-:W-:Y:S02]  /*c800*/  IADD3 R2, P0, R0, R2, RZ ;  /* 0x0000000200027210 */ /* 0x000fe40007f1e0ff */
[----:B------:R-:W-:Y:S02]  /*c810*/  ISETP.GE.AND P2, PT, R22, c[0x0][0x1d4], PT ;  /* 0x0000750016007a0c */ /* 0x000fe40003f46270 */
[----:B------:R-:W-:Y:S01]  /*c820*/  ISETP.GE.AND P1, PT, R14, c[0x0][0x1d4], PT ;  /* 0x000075000e007a0c */ /* 0x000fe20003f26270 */
[----:B--2---:R-:W2:Y:S02]  /*c830*/  LDL R7, [R1+0x48] ;  /* 0x0000480001077983 */ /* 0x004ea40000100800 */
[----:B--2---:R-:W-:Y:S05]  /*c840*/  IMAD.X R3, R4, 0x1, R7, P0 ;  /* 0x0000000104037824 */ /* 0x004fea00000e0607 */
[----:B------:R2:W-:Y:S02]  /*c850*/  LDGSTS.E.BYPASS.LTC128B.128 [R13+0x5880], [R2.64], !P3 ;  /* 0x05880000020d7fae */ /* 0x0005e4000d901d46 */
[----:B--2---:R-:W-:Y:S05]  /*c860*/  IADD3 R2, P0, R0, R23, RZ ;  /* 0x0000001700027210 */ /* 0x004fea0007f1e0ff */
[----:B------:R-:W-:Y:S02]  /*c870*/  IMAD.X R3, R4, 0x1, R20, P0 ;  /* 0x0000000104037824 */ /* 0x000fe400000e0614 */
[----:B------:R-:W2:Y:S04]  /*c880*/  S2R R20, SR_TID.X ;  /* 0x0000000000147919 */ /* 0x000ea80000002100 */
[----:B------:R3:W-:Y:S01]  /*c890*/  LDGSTS.E.BYPASS.LTC128B.128 [R13+0x7080], [R2.64], !P2 ;  /* 0x07080000020d7fae */ /* 0x0007e2000d101d46 */
[----:B--2---:R-:W-:Y:S02]  /*c8a0*/  ISETP.GT.AND P5, PT, R20, 0x7f, PT ;  /* 0x0000007f1400780c */ /* 0x004fe40003fa4270 */
[----:B---3--:R-:W-:Y:S05]  /*c8b0*/  IADD3 R2, P0, R0, R21, RZ ;  /* 0x0000001500027210 */ /* 0x008fea0007f1e0ff */
[----:B------:R-:W-:Y:S05]  /*c8c0*/  IMAD.X R3, R4, 0x1, R15, P0 ;  /* 0x0000000104037824 */ /* 0x000fea00000e060f */
[----:B------:R2:W-:Y:S01]  /*c8d0*/  LDGSTS.E.BYPASS.LTC128B.128 [R13+0x8880], [R2.64], !P1 ;  /* 0x08880000020d7fae */ /* 0x0005e2000c901d46 */
[----:B------:R-:W-:-:S05]  /*c8e0*/  @P5 BRA `(.L_x_535) ;  /* 0x000001b000005947 */ /* 0x000fca0003800000 */
[----:B------:R-:W-:-:S05]  /*c8f0*/  BRA.DIV ~URZ, `(.L_x_538) ;  /* 0x0000e5427f007947 */ /* 0x000fca000b800000 */
[----:B------:R3:W4:Y:S04]  /*c900*/  SHFL.IDX PT, R4, R5, 0x1, 0x181f ;  /* 0x00381f0005047f89 */ /* 0x00072800000e0000 */
[----:B------:R3:W2:Y:S02]  /*c910*/  SHFL.IDX PT, R0, R12, 0x1, 0x181f ;  /* 0x00381f000c007f89 */ /* 0x0006a400000e0000 */
.L_x_657:
[----:B------:R-:W5:Y:S04]  /*c920*/  LDL R6, [R1+0xc4] ;  /* 0x0000c40001067983 */ /* 0x000f680000100800 */
[----:B--2---:R-:W2:Y:S04]  /*c930*/  LDL R3, [R1+0x44] ;  /* 0x0000440001037983 */ /* 0x004ea80000100800 */
[----:B---3--:R-:W3:Y:S04]  /*c940*/  LDL R2, [R1+0xd0] ;  /* 0x0000d00001027983 */ /* 0x008ee80000100800 */
[----:B----4-:R-:W4:Y:S04]  /*c950*/  LDL R20, [R1+0x48] ;  /* 0x0000480001147983 */ /* 0x010f280000100800 */
[----:B------:R-:W4:Y:S04]  /*c960*/  LDL R5, [R1+0x1c] ;  /* 0x00001c0001057983 */ /* 0x000f280000100800 */
[----:B------:R-:W4:Y:S04]  /*c970*/  LDL R15, [R1+0xbc] ;  /* 0x0000bc00010f7983 */ /* 0x000f280000100800 */
[----:B------:R-:W4:Y:S04]  /*c980*/  LDL R14, [R1+0x4c] ;  /* 0x00004c00010e7983 */ /* 0x000f280000100800 */
[----:B------:R-:W4:Y:S04]  /*c990*/  LDL R13, [R1+0xb8] ;  /* 0x0000b800010d7983 */ /* 0x000f280000100800 */
[----:B------:R-:W4:Y:S01]  /*c9a0*/  LDL R12, [R1+0x50] ;  /* 0x00005000010c7983 */ /* 0x000f220000100800 */
[----:B-----5:R-:W-:Y:S05]  /*c9b0*/  IADD3 R6, P0, R0, R6, RZ ;  /* 0x0000000600067210 */ /* 0x020fea0007f1e0ff */
[----:B--2---:R-:W-:Y:S01]  /*c9c0*/  IMAD.X R7, R4, 0x1, R3, P0 ;  /* 0x0000000104077824 */ /* 0x004fe200000e0603 */
        /* <DEDUP_REMOVED lines=13> */
.L_x_535:
[----:B------:R-:W-:Y:S05]  /*caa0*/  BSYNC B0 ;  /* 0x0000000000007941 */ /* 0x000fea0003800000 */
.L_x_534:
[----:B------:R-:W0:Y:S01]  /*cab0*/  LDGDEPBAR ;  /* 0x00000000000079af */ /* 0x000e220000000000 */
[----:B------:R-:W-:Y:S01]  /*cac0*/  WARPSYNC 0xffffffff ;  /* 0xffffffff00007948 */ /* 0x000fe20003800000 */
[C---:B-12---:R-:W-:Y:S01]  /*cad0*/  HMMA.16816.F32.BF16 R4, R160.reuse, R8, RZ ;  /* 0x00000008a004723c */ /* 0x046fe200000418ff */
[----:B------:R-:W-:Y:S07]  /*cae0*/  BSSY B0, `(.L_x_539) ;  /* 0x000013e000007945 */ /* 0x000fee0003800000 */
[C---:B------:R-:W-:Y:S08]  /*caf0*/  HMMA.16816.F32.BF16 R8, R160.reuse, R10, RZ ;  /* 0x0000000aa008723c */ /* 0x040ff000000418ff */
[C---:B------:R-:W-:Y:S08]  /*cb00*/  HMMA.16816.F32.BF16 R12, R160.reuse, R16, RZ ;  /* 0x00000010a00c723c */ /* 0x040ff000000418ff */
        /* <DEDUP_REMOVED lines=9> */
[C---:B----4-:R-:W-:Y:S08]  /*cba0*/  HMMA.16816.F32.BF16 R20, R164.reuse, R176, R20 ;  /* 0x000000b0a414723c */ /* 0x050ff00000041814 */
        /* <DEDUP_REMOVED lines=122> */
[----:B------:R-:W2:Y:S04]  /*d350*/  MUFU.TANH R2, R0 ;  /* 0x0000000000027308 */ /* 0x000ea80000002400 */
[----:B------:R-:W-:Y:S01]  /*d360*/  FMUL.FTZ R3, R11, c[0x0][0x320] ;  /* 0x0000c8000b037a20 */ /* 0x000fe20000410000 */
[C---:B-1----:R-:W-:Y:S03]  /*d370*/  HMMA.16816.F32.BF16 R12, R232.reuse, R168, R12 ;  /* 0x000000a8e80c723c */ /* 0x042fe6000004180c */
[----:B------:R-:W-:Y:S02]  /*d380*/  FMUL.FTZ R10, R10, c[0x0][0x320] ;  /* 0x0000c8000a0a7a20 */ /* 0x000fe40000410000 */
[----:B------:R-:W-:Y:S03]  /*d390*/  MUFU.TANH R175, R3 ;  /* 0x0000000300af7308 */ /* 0x000fe60000002400 */
[C---:B------:R-:W-:Y:S07]  /*d3a0*/  HMMA.16816.F32.BF16 R16, R232.reuse, R170, R16 ;  /* 0x000000aae810723c */ /* 0x040fee0000041810 */
[----:B------:R-:W-:Y:S01]  /*d3b0*/  MUFU.TANH R177, R10 ;  /* 0x0000000a00b17308 */ /* 0x000fe20000002400 */
[----:B--2---:R1:W-:Y:S01]  /*d3c0*/  STL [R1+0x20], R2 ;  /* 0x0000200201007387 */ /* 0x0043e20000100800 */
[----:B------:R-:W-:Y:S08]  /*d3d0*/  FMUL.FTZ R0, R5, c[0x0][0x320] ;  /* 0x0000c80005007a20 */ /* 0x000ff00000410000 */
[----:B------:R2:W-:Y:S02]  /*d3e0*/  MUFU.TANH R179, R0 ;  /* 0x0000000000b37308 */ /* 0x0005e40000002400 */
[----:B--2---:R-:W-:Y:S08]  /*d3f0*/  FMUL.FTZ R0, R6, c[0x0][0x320] ;  /* 0x0000c80006007a20 */ /* 0x004ff00000410000 */
[----:B------:R2:W-:Y:S02]  /*d400*/  MUFU.TANH R178, R0 ;  /* 0x0000000000b27308 */ /* 0x0005e40000002400 */
[----:B--2---:R-:W-:Y:S02]  /*d410*/  FMUL.FTZ R0, R7, c[0x0][0x320] ;  /* 0x0000c80007007a20 */ /* 0x004fe40000410000 */
[----:B------:R-:W2:Y:S01]  /*d420*/  LDSM.16.M88.4 R4, [R237+0x5800] ;  /* 0x00580000ed04783b */ /* 0x000ea20000000200 */
[----:B------:R-:W-:Y:S05]  /*d430*/  DEPBAR.LE SB0, 0x0 ;  /* 0x000080000000791a */ /* 0x000fea0000000000 */
[----:B-1----:R1:W3:Y:S02]  /*d440*/  MUFU.TANH R2, R0 ;  /* 0x0000000000027308 */ /* 0x0022e40000002400 */
[----:B------:R-:W-:Y:S01]  /*d450*/  BAR.SYNC.DEFER_BLOCKING 0x0 ;  /* 0x0000000000007b1d */ /* 0x000fe20000010000 */
[----:B-1----:R-:W-:Y:S07]  /*d460*/  FMUL.FTZ R0, R8, c[0x0][0x320] ;  /* 0x0000c80008007a20 */ /* 0x002fee0000410000 */
[----:B------:R1:W4:Y:S01]  /*d470*/  MUFU.TANH R176, R0 ;  /* 0x0000000000b07308 */ /* 0x0003220000002400 */
[----:B------:R-:W5:Y:S04]  /*d480*/  LDL R8, [R1+0x3c] ;  /* 0x00003c0001087983 */ /* 0x000f680000100800 */
[----:B---3--:R3:W-:Y:S01]  /*d490*/  STL [R1+0x24], R2 ;  /* 0x0000240201007387 */ /* 0x0087e20000100800 */
[C---:B--2---:R-:W-:Y:S08]  /*d4a0*/  HMMA.16816.F32.BF16 R20, R232.reuse, R4, R20 ;  /* 0x00000004e814723c */ /* 0x044ff00000041814 */
[----:B------:R-:W-:Y:S04]  /*d4b0*/  HMMA.16816.F32.BF16 R24, R232, R6, R24 ;  /* 0x00000006e818723c */ /* 0x000fe80000041818 */
[----:B-1----:R-:W-:Y:S02]  /*d4c0*/  FMUL.FTZ R0, R9, c[0x0][0x320] ;  /* 0x0000c80009007a20 */ /* 0x002fe40000410000 */
[----:B------:R-:W5:Y:S02]  /*d4d0*/  LDL R9, [R1+0x70] ;  /* 0x0000700001097983 */ /* 0x000f640000100800 */
[----:B------:R1:W2:Y:S01]  /*d4e0*/  MUFU.TANH R174, R0 ;  /* 0x0000000000ae7308 */ /* 0x0002a20000002400 */
[----:B---3--:R-:W-:Y:S09]  /*d4f0*/  FMUL.FTZ R2, R13, c[0x0][0x320] ;  /* 0x0000c8000d027a20 */ /* 0x008ff20000410000 */
[----:B------:R-:W3:Y:S01]  /*d500*/  MUFU.TANH R170, R2 ;  /* 0x0000000200aa7308 */ /* 0x000ee20000002400 */
[----:B-1----:R-:W-:Y:S09]  /*d510*/  FMUL.FTZ R0, R12, c[0x0][0x320] ;  /* 0x0000c8000c007a20 */ /* 0x002ff20000410000 */
        /* <DEDUP_REMOVED lines=19> */
[----:B-----5:R-:W-:Y:S01]  /*d650*/  ISETP.GT.AND P0, PT, R8, R9, PT ;  /* 0x000000090800720c */ /* 0x020fe20003f04270 */
        /* <DEDUP_REMOVED lines=11> */
[----:B--234-:R-:W2:Y:S01]  /*d710*/  LDL R9, [R1+0x84] ;  /* 0x0000840001097983 */ /* 0x01cea20000100800 */
[----:B------:R-:W-:Y:S03]  /*d720*/  IMAD.MOV.U32 R3, RZ, RZ, c[0x0][0x2b8] ;  /* 0x0000ae00ff037624 */ /* 0x000fe600078e00ff */
[----:B------:R-:W3:Y:S02]  /*d730*/  LDL R4, [R1+0x178] ;  /* 0x0001780001047983 */ /* 0x000ee40000100800 */
[----:B------:R-:W-:Y:S02]  /*d740*/  ISETP.NE.AND P2, PT, R3, 0x1, PT ;  /* 0x000000010300780c */ /* 0x000fe40003f45270 */
[----:B------:R-:W4:Y:S04]  /*d750*/  LDL.64 R20, [R1+0x98] ;  /* 0x0000980001147983 */ /* 0x000f280000100a00 */
[----:B------:R-:W5:Y:S04]  /*d760*/  LDL R5, [R1+0xac] ;  /* 0x0000ac0001057983 */ /* 0x000f680000100800 */
[----:B------:R-:W4:Y:S04]  /*d770*/  LDL R6, [R1+0x88] ;  /* 0x0000880001067983 */ /* 0x000f280000100800 */
[----:B------:R-:W1:Y:S01]  /*d780*/  S2R R7, SR_TID.X ;  /* 0x0000000000077919 */ /* 0x000e620000002100 */
[----:B---3--:R-:W-:Y:S01]  /*d790*/  ISETP.GT.AND P1, PT, R4, 0x2f, PT ;  /* 0x0000002f0400780c */ /* 0x008fe20003f24270 */
[----:B--2---:R-:W-:Y:S02]  /*d7a0*/  IMAD R2, R8, 0x30, R9 ;  /* 0x0000003008027824 */ /* 0x004fe400078e0209 */
[----:B------:R-:W2:Y:S03]  /*d7b0*/  LDL.64 R8, [R1+0x90] ;  /* 0x0000900001087983 */ /* 0x000ea60000100a00 */
[----:B------:R-:W-:Y:S05]  /*d7c0*/  IADD3 R2, R2, -0x30, R4 ;  /* 0xffffffd002027810 */ /* 0x000fea0007ffe004 */
[----:B------:R-:W-:Y:S04]  /*d7d0*/  @P2 IMAD.HI.U32 R3, R2, c[0x0][0x2bc], RZ ;  /* 0x0000af0002032a27 */ /* 0x000fe800078e00ff */
[----:B-1----:R-:W-:Y:S01]  /*d7e0*/  IMAD.MOV.U32 R0, RZ, RZ, R2 ;  /* 0x000000ffff007224 */ /* 0x002fe200078e0002 */
[----:B------:R-:W-:Y:S04]  /*d7f0*/  @P2 SHF.R.U32.HI R0, RZ, c[0x0][0x2c0], R3 ;  /* 0x0000b000ff002a19 */ /* 0x000fe80000011603 */
[C---:B----4-:R-:W-:Y:S01]  /*d800*/  @!P1 IADD3 R3, P0, R0.reuse, R20, RZ ;  /* 0x0000001400039210 */ /* 0x050fe20007f1e0ff */
[----:B------:R-:W-:Y:S03]  /*d810*/  IMAD.MOV R4, RZ, RZ, -R0 ;  /* 0x000000ffff047224 */ /* 0x000fe600078e0a00 */
[----:B-----5:R-:W-:Y:S01]  /*d820*/  @!P1 LEA.HI.X.SX32 R0, R0, R5, 0x1, P0 ;  /* 0x0000000500009211 */ /* 0x020fe200000f0eff */
[----:B------:R-:W-:Y:S01]  /*d830*/  IMAD R4, R4, c[0x0][0x2b8], R2 ;  /* 0x0000ae0004047a24 */ /* 0x000fe200078e0202 */
[C---:B------:R-:W-:Y:S01]  /*d840*/  @!P1 LEA R2, P0, R3.reuse, c[0x0][0x2a0], 0x2 ;  /* 0x0000a80003029a11 */ /* 0x040fe200078010ff */
[----:B------:R-:W-:Y:S03]  /*d850*/  IMAD.MOV.U32 R5, RZ, RZ, RZ ;  /* 0x000000ffff057224 */ /* 0x000fe600078e00ff */
[----:B------:R-:W-:Y:S01]  /*d860*/  @!P1 LEA.HI.X R3, R3, c[0x0][0x2a4], R0, 0x2, P0 ;  /* 0x0000a90003039a11 */ /* 0x000fe200000f1400 */
[----:B------:R1:W-:Y:S01]  /*d870*/  STL [R1+0x38], R4 ;  /* 0x0000380401007387 */ /* 0x0003e20000100800 */
[----:B------:R-:W-:Y:S03]  /*d880*/  SHF.R.S32.HI R0, RZ, 0x1f, R4 ;  /* 0x0000001fff007819 */ /* 0x000fe60000011404 */
[----:B------:R3:W4:Y:S02]  /*d890*/  @!P1 LDG.E R5, [R2.64] ;  /* 0x0000000602059981 */ /* 0x000724000c1e1900 */
[----:B------:R-:W-:Y:S04]  /*d8a0*/  IMAD R0, R0, c[0x0][0x1e0], RZ ;  /* 0x0000780000007a24 */ /* 0x000fe800078e02ff */
[C---:B------:R-:W-:Y:S02]  /*d8b0*/  IMAD R0, R4.reuse, c[0x0][0x1e4], R0 ;  /* 0x0000790004007a24 */ /* 0x040fe400078e0200 */
[----:B---3--:R-:W-:Y:S04]  /*d8c0*/  IMAD.WIDE.U32 R2, R4, c[0x0][0x1e0], RZ ;  /* 0x0000780004027a25 */ /* 0x008fe800078e00ff */
[----:B------:R-:W-:Y:S01]  /*d8d0*/  IMAD.IADD R3, R3, 0x1, R0 ;  /* 0x0000000103037824 */ /* 0x000fe200078e0200 */
[----:B----4-:R-:W-:Y:S01]  /*d8e0*/  SHF.R.S32.HI R0, RZ, 0x1f, R5 ;  /* 0x0000001fff007819 */ /* 0x010fe20000011405 */
[----:B------:R3:W-:Y:S02]  /*d8f0*/  STL [R1+0x28], R5 ;  /* 0x0000280501007387 */ /* 0x0007e40000100800 */
[C---:B------:R-:W-:Y:S04]  /*d900*/  IMAD.WIDE.U32 R2, R5.reuse, c[0x0][0x1f0], R2 ;  /* 0x00007c0005027a25 */ /* 0x040fe800078e0002 */
[----:B-1----:R-:W-:Y:S01]  /*d910*/  IMAD R4, R0, c[0x0][0x1f0], RZ ;  /* 0x00007c0000047a24 */ /* 0x002fe200078e02ff */
[----:B--2---:R-:W-:Y:S03]  /*d920*/  IADD3 R0, P0, R8, R2, RZ ;  /* 0x0000000208007210 */ /* 0x004fe60007f1e0ff */
[----:B------:R-:W-:Y:S05]  /*d930*/  IMAD R4, R5, c[0x0][0x1f4], R4 ;  /* 0x00007d0005047a24 */ /* 0x000fea00078e0204 */
[----:B------:R-:W-:Y:S02]  /*d940*/  IADD3.X R2, R6, R3, R4, P0, !PT ;  /* 0x0000000306027210 */ /* 0x000fe400007fe404 */
[C---:B------:R-:W-:Y:S04]  /*d950*/  LEA R9, P0, R0.reuse, c[0x0][0x1c8], 0x1 ;  /* 0x0000720000097a11 */ /* 0x040fe800078008ff */
[----:B------:R-:W-:Y:S02]  /*d960*/  LEA.HI.X R8, R0, c[0x0][0x1cc], R2, 0x1, P0 ;  /* 0x0000730000087a11 */ /* 0x000fe400000f0c02 */
[----:B---3--:R-:W-:Y:S04]  /*d970*/  SHF.R.S32.HI R5, RZ, 0x1f, R7 ;  /* 0x0000001fff057819 */ /* 0x008fe80000011407 */
[----:B------:R-:W-:Y:S04]  /*d980*/  LEA.HI R5, R5, R7, RZ, 0x3 ;  /* 0x0000000705057211 */ /* 0x000fe800078f18ff */
[----:B------:R-:W-:Y:S04]  /*d990*/  SHF.R.S32.HI R5, RZ, 0x3, R5 ;  /* 0x00000003ff057819 */ /* 0x000fe80000011405 */
[----:B------:R-:W-:Y:S04]  /*d9a0*/  IADD3 R5, -R5, 0x30, RZ ;  /* 0x0000003005057810 */ /* 0x000fe80007ffe1ff */
[----:B------:R-:W-:Y:S01]  /*d9b0*/  ISETP.GE.AND P0, PT, R5, 0x1, PT ;  /* 0x000000010500780c */ /* 0x000fe20003f06270 */
[----:B------:R-:W-:-:S10]  /*d9c0*/  BRA.DIV ~URZ, `(.L_x_541) ;  /* 0x0000d5827f007947 */ /* 0x000fd4000b800000 */
[----:B------:R1:W2:Y:S02]  /*d9d0*/  SHFL.IDX PT, R4, R8, RZ, 0x181f ;  /* 0x00181fff08047589 */ /* 0x0002a400000e0000 */
.L_x_658:
[----:B------:R-:W-:-:S05]  /*d9e0*/  BRA.DIV ~URZ, `(.L_x_542) ;  /* 0x0000d5f27f007947 */ /* 0x000fca000b800000 */
[----:B------:R3:W4:Y:S02]  /*d9f0*/  SHFL.IDX PT, R0, R9, RZ, 0x181f ;  /* 0x00181fff09007589 */ /* 0x00072400000e0000 */
.L_x_659:
        /* <DEDUP_REMOVED lines=14> */
[----:B----4-:R-:W-:Y:S01]  /*dae0*/  @P0 IMAD.X R7, R4, 0x1, R7, P1 ;  /* 0x0000000104070824 */ /* 0x010fe200008e0607 */
[----:B---3--:R-:W-:Y:S11]  /*daf0*/  @P0 ISETP.GE.AND P1, PT, R3, c[0x0][0x1d4], PT ;  /* 0x0000750003000a0c */ /* 0x008ff60003f26270 */
        /* <DEDUP_REMOVED lines=24> */
.L_x_660:
        /* <DEDUP_REMOVED lines=36> */
.L_x_540:
[----:B--234-:R-:W-:Y:S05]  /*dec0*/  BSYNC B0 ;  /* 0x0000000000007941 */ /* 0x01cfea0003800000 */
.L_x_539:
[----:B-1----:R-:W2:Y:S04]  /*ded0*/  LDL R0, [R1+0x20] ;  /* 0x0000200001007983 */ /* 0x002ea80000100800 */
[----:B------:R-:W3:Y:S04]  /*dee0*/  LDL R3, [R1+0x24] ;  /* 0x0000240001037983 */ /* 0x000ee80000100800 */
[----:B------:R-:W0:Y:S01]  /*def0*/  LDGDEPBAR ;  /* 0x00000000000079af */ /* 0x000e220000000000 */
[----:B--2---:R-:W-:Y:S02]  /*df00*/  FMNMX.FTZ R2, R0, R133, !PT ;  /* 0x0000008500027209 */ /* 0x004fe40007810000 */
[----:B------:R-:W-:Y:S02]  /*df10*/  FMNMX.FTZ R0, R178, R132, !PT ;  /* 0x00000084b2007209 */ /* 0x000fe40007810000 */
[----:B------:R-:W-:Y:S02]  /*df20*/  FMNMX.FTZ R2, R179, R2, !PT ;  /* 0x00000002b3027209 */ /* 0x000fe40007810000 */
[----:B---3--:R-:W-:Y:S02]  /*df30*/  FMNMX.FTZ R0, R3, R0, !PT ;  /* 0x0000000003007209 */ /* 0x008fe40007810000 */
        /* <DEDUP_REMOVED lines=22> */
.L_x_661:
[----:B-12---:R-:W-:Y:S01]  /*e0a0*/  FMNMX.FTZ R4, R4, R0, !PT ;  /* 0x0000000004047209 */ /* 0x006fe20007810000 */
[----:B------:R-:W-:-:S05]  /*e0b0*/  BRA.DIV ~URZ, `(.L_x_545) ;  /* 0x0000d1027f007947 */ /* 0x000fca000b800000 */
[----:B------:R-:W1:Y:S02]  /*e0c0*/  SHFL.BFLY PT, R0, R4, 0x1, 0x1f ;  /* 0x0c201f0004007f89 */ /* 0x000e6400000e0000 */
[----:B-1----:R-:W-:Y:S02]  /*e0d0*/  FMNMX.FTZ R133, R4, R0, !PT ;  /* 0x0000000004857209 */ /* 0x002fe40007810000 */
[----:B------:R-:W1:Y:S02]  /*e0e0*/  SHFL.BFLY PT, R0, R5, 0x2, 0x1f ;  /* 0x0c401f0005007f89 */ /* 0x000e6400000e0000 */
[----:B-1----:R-:W-:Y:S05]  /*e0f0*/  FMNMX.FTZ R4, R5, R0, !PT ;  /* 0x0000000005047209 */ /* 0x002fea0007810000 */
[----:B------:R1:W2:Y:S02]  /*e100*/  SHFL.BFLY PT, R0, R4, 0x1, 0x1f ;  /* 0x0c201f0004007f89 */ /* 0x0002a400000e0000 */
.L_x_662:
[----:B------:R-:W3:Y:S01]  /*e110*/  LDL.LU R2, [R1+0x20] ;  /* 0x0000200001027983 */ /* 0x000ee20000300800 */
[----:B--2---:R-:W-:Y:S01]  /*e120*/  FMNMX.FTZ R3, R0, R4, !PT ;  /* 0x0000000400037209 */ /* 0x004fe20007810000 */
[C---:B------:R-:W-:Y:S01]  /*e130*/  FADD.FTZ R0, -R133.reuse, R134 ;  /* 0x0000008685007221 */ /* 0x040fe20000010100 */
[----:B------:R-:W-:Y:S01]  /*e140*/  WARPSYNC 0xffffffff ;  /* 0xffffffff00007948 */ /* 0x000fe20003800000 */
[----:B------:R-:W2:Y:S01]  /*e150*/  LDL.LU R20, [R1+0x60] ;  /* 0x0000600001147983 */ /* 0x000ea20000300800 */
[----:B-1----:R-:W-:Y:S02]  /*e160*/  FMUL.FTZ R4, R133, c[0x0][0x2d0] ;  /* 0x0000b40085047a20 */ /* 0x002fe40000410000 */
[----:B------:R-:W-:Y:S01]  /*e170*/  FMUL.FTZ R0, R0, c[0x0][0x2d0] ;  /* 0x0000b40000007a20 */ /* 0x000fe20000410000 */
[----:B------:R-:W4:Y:S01]  /*e180*/  LDL.LU R19, [R1+0x24] ;  /* 0x0000240001137983 */ /* 0x000f220000300800 */
        /* <DEDUP_REMOVED lines=10> */
[--C-:B------:R-:W-:Y:S01]  /*e230*/  FFMA.FTZ R176, R135, c[0x0][0x2d0], -R4.reuse ;  /* 0x0000b40087b07a23 */ /* 0x100fe20000010804 */
[----:B------:R-:W-:Y:S10]  /*e240*/  MUFU.EX2 R7, R7 ;  /* 0x0000000700077308 */ /* 0x000ff40000000800 */
[----:B------:R-:W-:Y:S01]  /*e250*/  MUFU.EX2 R9, R6 ;  /* 0x0000000600097308 */ /* 0x000fe20000000800 */
[----:B---3--:R-:W-:Y:S09]  /*e260*/  FFMA.FTZ R8, R2, c[0x0][0x2d0], -R4 ;  /* 0x0000b40002087a23 */ /* 0x008ff20000010804 */
[----:B------:R-:W1:Y:S10]  /*e270*/  MUFU.EX2 R2, R0 ;  /* 0x0000000000027308 */ /* 0x000e740000000800 */
[----:B------:R-:W3:Y:S10]  /*e280*/  MUFU.EX2 R4, R8 ;  /* 0x0000000800047308 */ /* 0x000ef40000000800 */
[----:B------:R-:W4:Y:S01]  /*e290*/  MUFU.EX2 R8, R5 ;  /* 0x0000000500087308 */ /* 0x000f220000000800 */
[C---:B-1----:R-:W-:Y:S02]  /*e2a0*/  FMUL.FTZ R24, R2.reuse, R136 ;  /* 0x0000008802187220 */ /* 0x042fe40000410000 */
[----:B------:R-:W5:Y:S01]  /*e2b0*/  LDL.LU R136, [R1+0x5c] ;  /* 0x00005c0001887983 */ /* 0x000f620000300800 */
[C---:B------:R-:W-:Y:S02]  /*e2c0*/  FMUL.FTZ R25, R2.reuse, R137 ;  /* 0x0000008902197220 */ /* 0x040fe40000410000 */
[C---:B------:R-:W-:Y:S02]  /*e2d0*/  FMUL.FTZ R21, R2.reuse, R141 ;  /* 0x0000008d02157220 */ /* 0x040fe40000410000 */
[C---:B------:R-:W-:Y:S02]  /*e2e0*/  FMUL.FTZ R28, R2.reuse, R28 ;  /* 0x0000001c021c7220 */ /* 0x040fe40000410000 */
[C---:B------:R-:W-:Y:S01]  /*e2f0*/  FMUL.FTZ R29, R2.reuse, R29 ;  /* 0x0000001d021d7220 */ /* 0x040fe20000410000 */
[----:B---3--:R-:W-:Y:S01]  /*e300*/  F2FP.BF16.PACK_AB R168, R7, R4 ;  /* 0x0000000407a8723e */ /* 0x008fe200000010ff */
[----:B--2---:R-:W-:Y:S02]  /*e310*/  FFMA.FTZ R0, R2, R20, R4 ;  /* 0x0000001402007223 */ /* 0x004fe40000010004 */
[----:B------:R-:W-:Y:S02]  /*e320*/  FMUL.FTZ R4, R3, c[0x0][0x2d0] ;  /* 0x0000b40003047a20 */ /* 0x000fe40000410000 */
[----:B------:R-:W-:Y:S02]  /*e330*/  FADD.FTZ R6, R7, R0 ;  /* 0x0000000007067221 */ /* 0x000fe40000010000 */
[----:B------:R-:W-:Y:S02]  /*e340*/  FADD.FTZ R0, -R3, R132 ;  /* 0x0000008403007221 */ /* 0x000fe40000010100 */
[--C-:B----4-:R-:W-:Y:S01]  /*e350*/  FFMA.FTZ R7, R19, c[0x0][0x2d0], -R4.reuse ;  /* 0x0000b40013077a23 */ /* 0x110fe20000010804 */
[----:B------:R-:W-:Y:S01]  /*e360*/  F2FP.BF16.PACK_AB R170, R8, R9 ;  /* 0x0000000908aa723e */ /* 0x000fe200000010ff */
[----:B------:R-:W-:Y:S02]  /*e370*/  FMUL.FTZ R0, R0, c[0x0][0x2d0] ;  /* 0x0000b40000007a20 */ /* 0x000fe40000410000 */
[--C-:B------:R-:W-:Y:S02]  /*e380*/  FFMA.FTZ R132, R177, c[0x0][0x2d0], -R4.reuse ;  /* 0x0000b400b1847a23 */ /* 0x100fe40000010804 */
        /* <DEDUP_REMOVED lines=8> */
[----:B------:R-:W-:Y:S01]  /*e410*/  MOV R141, R23 ;  /* 0x00000017008d7202 */ /* 0x000fe20000000f00 */
[--C-:B------:R-:W-:Y:S01]  /*e420*/  FFMA.FTZ R175, R18, c[0x0][0x2d0], -R4.reuse ;  /* 0x0000b40012af7a23 */ /* 0x100fe20000010804 */
[----:B------:R1:W-:Y:S01]  /*e430*/  MUFU.EX2 R135, R5 ;  /* 0x0000000500877308 */ /* 0x0003e20000000800 */
[--C-:B------:R-:W-:Y:S02]  /*e440*/  FFMA.FTZ R173, R173, c[0x0][0x2d0], -R4.reuse ;  /* 0x0000b400adad7a23 */ /* 0x100fe40000010804 */
[----:B------:R-:W-:Y:S02]  /*e450*/  FFMA.FTZ R178, R16, c[0x0][0x2d0], -R4 ;  /* 0x0000b40010b27a23 */ /* 0x000fe40000010804 */
[C---:B------:R-:W-:Y:S02]  /*e460*/  FMUL.FTZ R4, R2.reuse, R156 ;  /* 0x0000009c02047220 */ /* 0x040fe40000410000 */
[----:B------:R-:W-:Y:S02]  /*e470*/  FADD.FTZ R6, R9, R6 ;  /* 0x0000000609067221 */ /* 0x000fe40000010000 */
[----:B------:R-:W-:Y:S01]  /*e480*/  FMUL.FTZ R9, R2, R153 ;  /* 0x0000009902097220 */ /* 0x000fe20000410000 */
[----:B------:R-:W2:Y:S01]  /*e490*/  MUFU.EX2 R156, R7 ;  /* 0x00000007009c7308 */ /* 0x000ea20000000800 */
[----:B------:R-:W-:Y:S01]  /*e4a0*/  FADD.FTZ R177, R8, R6 ;  /* 0x0000000608b17221 */ /* 0x000fe20000010000 */
[----:B------:R-:W-:Y:S01]  /*e4b0*/  MOV R153, R19 ;  /* 0x0000001300997202 */ /* 0x000fe20000000f00 */
[C---:B------:R-:W-:Y:S01]  /*e4c0*/  FMUL.FTZ R8, R2.reuse, R152 ;  /* 0x0000009802087220 */ /* 0x040fe20000410000 */
[----:B------:R-:W-:Y:S01]  /*e4d0*/  MOV R152, R22 ;  /* 0x0000001600987202 */ /* 0x000fe20000000f00 */
[C---:B------:R-:W-:Y:S02]  /*e4e0*/  FMUL.FTZ R12, R2.reuse, R148 ;  /* 0x00000094020c7220 */ /* 0x040fe40000410000 */
[C---:B------:R-:W-:Y:S02]  /*e4f0*/  FMUL.FTZ R13, R2.reuse, R149 ;  /* 0x00000095020d7220 */ /* 0x040fe40000410000 */
[C---:B------:R-:W-:Y:S01]  /*e500*/  FMUL.FTZ R16, R2.reuse, R144 ;  /* 0x0000009002107220 */ /* 0x040fe20000410000 */
[----:B------:R-:W-:Y:S01]  /*e510*/  MOV R144, R14 ;  /* 0x0000000e00907202 */ /* 0x000fe20000000f00 */
[C---:B------:R-:W-:Y:S01]  /*e520*/  FMUL.FTZ R17, R2.reuse, R145 ;  /* 0x0000009102117220 */ /* 0x040fe20000410000 */
[----:B------:R-:W-:Y:S01]  /*e530*/  MUFU.EX2 R149, R132 ;  /* 0x0000008400957308 */ /* 0x000fe20000000800 */
[C---:B------:R-:W-:Y:S01]  /*e540*/  FMUL.FTZ R20, R2.reuse, R140 ;  /* 0x0000008c02147220 */ /* 0x040fe20000410000 */
[----:B------:R-:W-:Y:S01]  /*e550*/  MOV R140, R10 ;  /* 0x0000000a008c7202 */ /* 0x000fe20000000f00 */
[C---:B-1----:R-:W-:Y:S01]  /*e560*/  FMUL.FTZ R5, R2.reuse, R157 ;  /* 0x0000009d02057220 */ /* 0x042fe20000410000 */
[----:B------:R-:W-:Y:S01]  /*e570*/  MOV R145, R11 ;  /* 0x0000000b00917202 */ /* 0x000fe20000000f00 */
[C---:B------:R-:W-:Y:S01]  /*e580*/  FMUL.FTZ R32, R2.reuse, R32 ;  /* 0x0000002002207220 */ /* 0x040fe20000410000 */
[----:B------:R-:W-:Y:S01]  /*e590*/  MOV R157, R15 ;  /* 0x0000000f009d7202 */ /* 0x000fe20000000f00 */
[C---:B------:R-:W-:Y:S02]  /*e5a0*/  FMUL.FTZ R33, R2.reuse, R33 ;  /* 0x0000002102217220 */ /* 0x040fe40000410000 */
[C---:B------:R-:W-:Y:S02]  /*e5b0*/  FMUL.FTZ R36, R2.reuse, R36 ;  /* 0x0000002402247220 */ /* 0x040fe40000410000 */
[----:B------:R-:W-:Y:S01]  /*e5c0*/  FMUL.FTZ R37, R2, R37 ;  /* 0x0000002502257220 */ /* 0x000fe20000410000 */
[----:B--2---:R-:W-:Y:S01]  /*e5d0*/  F2FP.BF16.PACK_AB R169, R156, R135 ;  /* 0x000000879ca9723e */ /* 0x004fe200000010ff */
[----:B------:R-:W-:Y:S02]  /*e5e0*/  FMUL.FTZ R7, R0, R159 ;  /* 0x0000009f00077220 */ /* 0x000fe40000410000 */
[----:B------:R-:W2:Y:S01]  /*e5f0*/  LDL R159, [R1] ;  /* 0x00000000019f7983 */ /* 0x000ea20000100800 */
        /* <DEDUP_REMOVED lines=42> */
[C---:B------:R-:W-:Y:S01]  /*e8a0*/  FMUL.FTZ R6, R0.reuse, R158 ;  /* 0x0000009e00067220 */ /* 0x040fe20000410000 */
[----:B------:R-:W-:Y:S01]  /*e8b0*/  MOV R158, R27 ;  /* 0x0000001b009e7202 */ /* 0x000fe20000000f00 */
[----:B------:R-:W-:Y:S02]  /*e8c0*/  FMUL.FTZ R27, R0, R139 ;  /* 0x0000008b001b7220 */ /* 0x000fe40000410000 */
[C---:B------:R-:W-:Y:S01]  /*e8d0*/  FMUL.FTZ R124, R2.reuse, R124 ;  /* 0x0000007c027c7220 */ /* 0x040fe20000410000 */
[----:B------:R1:W-:Y:S01]  /*e8e0*/  MUFU.EX2 R132, R158 ;  /* 0x0000009e00847308 */ /* 0x0003e20000000800 */
[C---:B------:R-:W-:Y:S02]  /*e8f0*/  FMUL.FTZ R125, R2.reuse, R125 ;  /* 0x0000007d027d7220 */ /* 0x040fe40000410000 */
[C---:B------:R-:W-:Y:S02]  /*e900*/  FMUL.FTZ R128, R2.reuse, R128 ;  /* 0x0000008002807220 */ /* 0x040fe40000410000 */
[----:B------:R-:W-:Y:S01]  /*e910*/  FMUL.FTZ R129, R2, R129 ;  /* 0x0000008102817220 */ /* 0x000fe20000410000 */
[----:B------:R-:W-:Y:S01]  /*e920*/  MOV R2, R26 ;  /* 0x0000001a00027202 */ /* 0x000fe20000000f00 */
[C---:B------:R-:W-:Y:S02]  /*e930*/  FMUL.FTZ R26, R0.reuse, R138 ;  /* 0x0000008a001a7220 */ /* 0x040fe40000410000 */
[C---:B------:R-:W-:Y:S02]  /*e940*/  FMUL.FTZ R14, R0.reuse, R150 ;  /* 0x00000096000e7220 */ /* 0x040fe40000410000 */
[----:B------:R-:W3:Y:S01]  /*e950*/  MUFU.EX2 R150, R134 ;  /* 0x0000008600967308 */ /* 0x000ee20000000800 */
[C---:B------:R-:W-:Y:S01]  /*e960*/  FMUL.FTZ R10, R0.reuse, R154 ;  /* 0x0000009a000a7220 */ /* 0x040fe20000410000 */
[----:B------:R-:W-:Y:S01]  /*e970*/  MOV R154, R145 ;  /* 0x00000091009a7202 */ /* 0x000fe20000000f00 */
[C---:B------:R-:W-:Y:S01]  /*e980*/  FMUL.FTZ R11, R0.reuse, R155 ;  /* 0x0000009b000b7220 */ /* 0x040fe20000410000 */
[----:B------:R-:W-:Y:S01]  /*e990*/  MOV R155, R144 ;  /* 0x00000090009b7202 */ /* 0x000fe20000000f00 */
[C---:B------:R-:W-:Y:S02]  /*e9a0*/  FMUL.FTZ R15, R0.reuse, R151 ;  /* 0x00000097000f7220 */ /* 0x040fe40000410000 */
[C---:B------:R-:W-:Y:S02]  /*e9b0*/  FMUL.FTZ R18, R0.reuse, R146 ;  /* 0x0000009200127220 */ /* 0x040fe40000410000 */
[C---:B------:R-:W-:Y:S01]  /*e9c0*/  FMUL.FTZ R19, R0.reuse, R147 ;  /* 0x0000009300137220 */ /* 0x040fe20000410000 */
[----:B------:R4:W-:Y:S01]  /*e9d0*/  MUFU.EX2 R151, R173 ;  /* 0x000000ad00977308 */ /* 0x0009e20000000800 */
[C---:B------:R-:W-:Y:S01]  /*e9e0*/  FMUL.FTZ R22, R0.reuse, R142 ;  /* 0x0000008e00167220 */ /* 0x040fe20000410000 */
[----:B------:R-:W-:Y:S01]  /*e9f0*/  LDSM.16.MT88.4 R144, [R241+0x800] ;  /* 0x00080000f190783b */ /* 0x000fe20000004200 */
[C---:B------:R-:W-:Y:S01]  /*ea00*/  FMUL.FTZ R23, R0.reuse, R143 ;  /* 0x0000008f00177220 */ /* 0x040fe20000410000 */
[----:B-1----:R-:W-:Y:S01]  /*ea10*/  MOV R158, R141 ;  /* 0x0000008d009e7202 */ /* 0x002fe20000000f00 */
[C---:B------:R-:W-:Y:S02]  /*ea20*/  FMUL.FTZ R30, R0.reuse, R30 ;  /* 0x0000001e001e7220 */ /* 0x040fe40000410000 */
[C---:B------:R-:W-:Y:S02]  /*ea30*/  FMUL.FTZ R31, R0.reuse, R31 ;  /* 0x0000001f001f7220 */ /* 0x040fe40000410000 */
[C---:B------:R-:W-:Y:S01]  /*ea40*/  FMUL.FTZ R34, R0.reuse, R34 ;  /* 0x0000002200227220 */ /* 0x040fe20000410000 */
[----:B------:R-:W-:Y:S01]  /*ea50*/  MUFU.EX2 R2, R2 ;  /* 0x0000000200027308 */ /* 0x000fe20000000800 */
[C---:B------:R-:W-:Y:S02]  /*ea60*/  FMUL.FTZ R35, R0.reuse, R35 ;  /* 0x0000002300237220 */ /* 0x040fe40000410000 */
[----:B------:R-:W-:Y:S01]  /*ea70*/  FMUL.FTZ R38, R0, R38 ;  /* 0x0000002600267220 */ /* 0x000fe20000410000 */
[----:B---3--:R-:W-:Y:S01]  /*ea80*/  F2FP.BF16.PACK_AB R171, R150, R149 ;  /* 0x0000009596ab723e */ /* 0x008fe200000010ff */
[C---:B------:R-:W-:Y:S02]  /*ea90*/  FMUL.FTZ R39, R0.reuse, R39 ;  /* 0x0000002700277220 */ /* 0x040fe40000410000 */
[C---:B------:R-:W-:Y:S02]  /*eaa0*/  FMUL.FTZ R42, R0.reuse, R42 ;  /* 0x0000002a002a7220 */ /* 0x040fe40000410000 */
[C---:B------:R-:W-:Y:S01]  /*eab0*/  FMUL.FTZ R43, R0.reuse, R43 ;  /* 0x0000002b002b7220 */ /* 0x040fe20000410000 */
[----:B------:R-:W-:Y:S01]  /*eac0*/  MUFU.EX2 R134, R176 ;  /* 0x000000b000867308 */ /* 0x000fe20000000800 */
[C---:B------:R-:W-:Y:S02]  /*ead0*/  FMUL.FTZ R46, R0.reuse, R46 ;  /* 0x0000002e002e7220 */ /* 0x040fe40000410000 */
[C---:B------:R-:W-:Y:S01]  /*eae0*/  FMUL.FTZ R47, R0.reuse, R47 ;  /* 0x0000002f002f7220 */ /* 0x040fe20000410000 */
[----:B----4-:R-:W-:Y:S01]  /*eaf0*/  MOV R173, R157 ;  /* 0x0000009d00ad7202 */ /* 0x010fe20000000f00 */
        /* <DEDUP_REMOVED lines=34> */
[----:B-1----:R-:W-:Y:S01]  /*ed20*/  MOV R178, R157 ;  /* 0x0000009d00b27202 */ /* 0x002fe20000000f00 */
        /* <DEDUP_REMOVED lines=12> */
[----:B-----5:R-:W-:Y:S02]  /*edf0*/  FFMA.FTZ R148, R0, R136, R135 ;  /* 0x0000008800947223 */ /* 0x020fe40000010087 */
[----:B------:R-:W1:Y:S01]  /*ee00*/  LDSM.16.MT88.4 R136, [R239] ;  /* 0x00000000ef88783b */ /* 0x000e620000004200 */
[----:B------:R-:W-:Y:S01]  /*ee10*/  FADD.FTZ R0, R132, R177 ;  /* 0x000000b184007221 */ /* 0x000fe20000010000 */
[----:B------:R-:W3:Y:S03]  /*ee20*/  MUFU.EX2 R135, R179 ;  /* 0x000000b300877308 */ /* 0x000ee60000000800 */
[----:B------:R-:W-:Y:S03]  /*ee30*/  FADD.FTZ R0, R2, R0 ;  /* 0x0000000002007221 */ /* 0x000fe60000010000 */
[----:B------:R-:W4:Y:S04]  /*ee40*/  LDL R177, [R1+0x80] ;  /* 0x0000800001b17983 */ /* 0x000f280000100800 */
[----:B------:R-:W5:Y:S10]  /*ee50*/  MUFU.EX2 R179, R174 ;  /* 0x000000ae00b37308 */ /* 0x000f740000000800 */
[----:B------:R-:W2:Y:S01]  /*ee60*/  MUFU.EX2 R174, R153 ;  /* 0x0000009900ae7308 */ /* 0x000ea20000000800 */
[----:B---3--:R-:W-:Y:S04]  /*ee70*/  FADD.FTZ R0, R135, R0 ;  /* 0x0000000087007221 */ /* 0x008fe80000010000 */
[----:B------:R-:W-:Y:S01]  /*ee80*/  FADD.FTZ R0, R134, R0 ;  /* 0x0000000086007221 */ /* 0x000fe20000010000 */
        /* <DEDUP_REMOVED lines=51> */
[----:B------:R-:W-:Y:S03]  /*f1c0*/  F2FP.BF16.PACK_AB R137, R157, R151 ;  /* 0x000000979d89723e */ /* 0x000fe600000010ff */
[----:B------:R-:W-:Y:S02]  /*f1d0*/  F2FP.BF16.PACK_AB R138, R134, R135 ;  /* 0x00000087868a723e */ /* 0x000fe400000010ff */
[----:B-----5:R-:W-:Y:S02]  /*f1e0*/  F2FP.BF16.PACK_AB R139, R176, R179 ;  /* 0x000000b3b08b723e */ /* 0x020fe400000010ff */
[----:B------:R-:W2:Y:S01]  /*f1f0*/  MUFU.EX2 R2, R155 ;  /* 0x0000009b00027308 */ /* 0x000ea20000000800 */
[----:B------:R-:W-:Y:S04]  /*f200*/  F2FP.BF16.PACK_AB R169, R175, R174 ;  /* 0x000000aeafa9723e */ /* 0x000fe800000010ff */
[C---:B------:R-:W-:Y:S05]  /*f210*/  HMMA.16816.F32.BF16 R4, R136.reuse, R140, R4 ;  /* 0x0000008c8804723c */ /* 0x040fea0000041804 */
[----:B------:R-:W3:Y:S03]  /*f220*/  MUFU.EX2 R135, R154 ;  /* 0x0000009a00877308 */ /* 0x000ee60000000800 */
[C---:B------:R-:W-:Y:S01]  /*f230*/  HMMA.16816.F32.BF16 R8, R136.reuse, R142, R8 ;  /* 0x0000008e8808723c */ /* 0x040fe20000041808 */
[----:B------:R-:W5:Y:S03]  /*f240*/  LDSM.16.MT88.4 R140, [R240+0x800] ;  /* 0x00080000f08c783b */ /* 0x000f660000004200 */
[----:B-1----:R-:W-:Y:S03]  /*f250*/  FADD.FTZ R0, R132, R0 ;  /* 0x0000000084007221 */ /* 0x002fe60000010000 */
[----:B------:R-:W1:Y:S01]  /*f260*/  MUFU.EX2 R134, R159 ;  /* 0x0000009f00867308 */ /* 0x000e620000000800 */
[C---:B------:R-:W-:Y:S04]  /*f270*/  HMMA.16816.F32.BF16 R12, R136.reuse, R144, R12 ;  /* 0x00000090880c723c */ /* 0x040fe8000004180c */
[C---:B--2---:R-:W-:Y:S01]  /*f280*/  F2FP.BF16.PACK_AB R168, R2.reuse, R132 ;  /* 0x0000008402a8723e */ /* 0x044fe200000010ff */
[----:B------:R-:W-:Y:S02]  /*f290*/  FADD.FTZ R0, R2, R0 ;  /* 0x0000000002007221 */ /* 0x000fe40000010000 */
[----:B------:R-:W-:Y:S01]  /*f2a0*/  FADD.FTZ R2, R156, R148 ;  /* 0x000000949c027221 */ /* 0x000fe20000010000 */
[C---:B------:R-:W-:Y:S01]  /*f2b0*/  HMMA.16816.F32.BF16 R16, R136.reuse, R146, R16 ;  /* 0x000000928810723c */ /* 0x040fe20000041810 */
[----:B------:R-:W2:Y:S01]  /*f2c0*/  LDSM.16.MT88.4 R144, [R242+0x800] ;  /* 0x00080000f290783b */ /* 0x000ea20000004200 */
[----:B------:R-:W4:Y:S02]  /*f2d0*/  MUFU.EX2 R173, R158 ;  /* 0x0000009e00ad7308 */ /* 0x000f240000000800 */
[----:B---3--:R-:W-:Y:S05]  /*f2e0*/  FADD.FTZ R0, R135, R0 ;  /* 0x0000000087007221 */ /* 0x008fea0000010000 */
[----:B------:R-:W-:Y:S03]  /*f2f0*/  LDSM.16.MT88.4 R152, [R239+0x1000] ;  /* 0x00100000ef98783b */ /* 0x000fe60000004200 */
[C---:B-1----:R-:W-:Y:S01]  /*f300*/  FADD.FTZ R0, R134.reuse, R0 ;  /* 0x0000000086007221 */ /* 0x042fe20000010000 */
[----:B------:R-:W-:Y:S02]  /*f310*/  F2FP.BF16.PACK_AB R170, R134, R135 ;  /* 0x0000008786aa723e */ /* 0x000fe400000010ff */
[----:B------:R-:W-:Y:S02]  /*f320*/  MOV R134, R151 ;  /* 0x0000009700867202 */ /* 0x000fe40000000f00 */
[----:B------:R1:W-:Y:S01]  /*f330*/  STL [R1+0x60], R0 ;  /* 0x0000600001007387 */ /* 0x0003e20000100800 */
[----:B------:R-:W-:Y:S03]  /*f340*/  MOV R135, R150 ;  /* 0x0000009600877202 */ /* 0x000fe60000000f00 */
[----:B------:R-:W3:Y:S01]  /*f350*/  LDL.LU R132, [R1+0x3c] ;  /* 0x00003c0001847983 */ /* 0x000ee20000300800 */
[C---:B-----5:R-:W-:Y:S03]  /*f360*/  HMMA.16816.F32.BF16 R20, R136.reuse, R140, R20 ;  /* 0x0000008c8814723c */ /* 0x060fe60000041814 */
[----:B----4-:R-:W-:Y:S05]  /*f370*/  F2FP.BF16.PACK_AB R171, R173, R172 ;  /* 0x000000acadab723e */ /* 0x010fea00000010ff */
[C---:B------:R-:W-:Y:S01]  /*f380*/  HMMA.16816.F32.BF16 R24, R136.reuse, R142, R24 ;  /* 0x0000008e8818723c */ /* 0x040fe20000041818 */
[----:B------:R-:W4:Y:S07]  /*f390*/  LDSM.16.MT88.4 R140, [R239+0x2000] ;  /* 0x00200000ef8c783b */ /* 0x000f2e0000004200 */
[C---:B--2---:R-:W-:Y:S04]  /*f3a0*/  HMMA.16816.F32.BF16 R28, R136.reuse, R144, R28 ;  /* 0x00000090881c723c */ /* 0x044fe8000004181c */
[----:B-1----:R-:W-:Y:S04]  /*f3b0*/  FADD.FTZ R0, R149, R2 ;  /* 0x0000000295007221 */ /* 0x002fe80000010000 */
[C---:B------:R-:W-:Y:S01]  /*f3c0*/  HMMA.16816.F32.BF16 R32, R136.reuse, R146, R32 ;  /* 0x000000928820723c */ /* 0x040fe20000041820 */
[----:B------:R-:W1:Y:S03]  /*f3d0*/  LDSM.16.MT88.4 R144, [R241+0x2000] ;  /* 0x00200000f190783b */ /* 0x000e660000004200 */
[----:B------:R-:W-:Y:S04]  /*f3e0*/  FADD.FTZ R0, R135, R0 ;  /* 0x0000000087007221 */ /* 0x000fe80000010000 */
[----:B------:R-:W-:Y:S04]  /*f3f0*/  FADD.FTZ R0, R134, R0 ;  /* 0x0000000086007221 */ /* 0x000fe80000010000 */
[----:B------:R-:W-:Y:S04]  /*f400*/  FADD.FTZ R0, R178, R0 ;  /* 0x00000000b2007221 */ /* 0x000fe80000010000 */
[----:B------:R-:W-:Y:S04]  /*f410*/  FADD.FTZ R0, R179, R0 ;  /* 0x00000000b3007221 */ /* 0x000fe80000010000 */
[----:B------:R-:W-:Y:S04]  /*f420*/  FADD.FTZ R0, R176, R0 ;  /* 0x00000000b0007221 */ /* 0x000fe80000010000 */
[----:B------:R-:W-:Y:S01]  /*f430*/  FADD.FTZ R0, R174, R0 ;  /* 0x00000000ae007221 */ /* 0x000fe20000010000 */
[C---:B----4-:R-:W-:Y:S03]  /*f440*/  HMMA.16816.F32.BF16 R36, R136.reuse, R140, R36 ;  /* 0x0000008c8824723c */ /* 0x050fe60000041824 */
[----:B------:R-:W-:Y:S04]  /*f450*/  FADD.FTZ R0, R175, R0 ;  /* 0x00000000af007221 */ /* 0x000fe80000010000 */
[----:B------:R-:W-:Y:S01]  /*f460*/  FADD.FTZ R2, R172, R0 ;  /* 0x00000000ac027221 */ /* 0x000fe20000010000 */
[C---:B------:R-:W-:Y:S01]  /*f470*/  HMMA.16816.F32.BF16 R40, R136.reuse, R142, R40 ;  /* 0x0000008e8828723c */ /* 0x040fe20000041828 */
[----:B------:R-:W2:Y:S03]  /*f480*/  LDSM.16.MT88.4 R140, [R240+0x2000] ;  /* 0x00200000f08c783b */ /* 0x000ea60000004200 */
[----:B------:R-:W-:Y:S04]  /*f490*/  FADD.FTZ R2, R173, R2 ;  /* 0x00000002ad027221 */ /* 0x000fe80000010000 */
        /* <DEDUP_REMOVED lines=27> */
[C---:B--2---:R-:W-:Y:S04]  /*f650*/  HMMA.16816.F32.BF16 R116, R136.reuse, R140, R116 ;  /* 0x0000008c8874723c */ /* 0x044fe80000041874 */
[C---:B---3--:R-:W-:Y:S02]  /*f660*/  IADD3 R0, R132.reuse, -0x1, RZ ;  /* 0xffffffff84007810 */ /* 0x048fe40007ffe0ff */
[----:B------:R-:W-:Y:S02]  /*f670*/  ISETP.GT.AND P0, PT, R132, R177, PT ;  /* 0x000000b18400720c */ /* 0x000fe40003f04270 */
[C---:B------:R-:W-:Y:S01]  /*f680*/  HMMA.16816.F32.BF16 R120, R136.reuse, R142, R120 ;  /* 0x0000008e8878723c */ /* 0x040fe20000041878 */
[----:B------:R-:W-:Y:S03]  /*f690*/  STL [R1+0x3c], R0 ;  /* 0x00003c0001007387 */ /* 0x000fe60000100800 */
[----:B------:R-:W-:Y:S01]  /*f6a0*/  MOV R132, R3 ;  /* 0x0000000300847202 */ /* 0x000fe20000000f00 */
[----:B------:R-:W-:Y:S03]  /*f6b0*/  STL [R1+0x5c], R2 ;  /* 0x00005c0201007387 */ /* 0x000fe60000100800 */
[C---:B-1----:R-:W-:Y:S08]  /*f6c0*/  HMMA.16816.F32.BF16 R124, R136.reuse, R144, R124 ;  /* 0x00000090887c723c */ /* 0x042ff0000004187c */
        /* <DEDUP_REMOVED lines=49> */
.L_x_533:
[----:B------:R-:W2:Y:S04]  /*f9e0*/  LDL R2, [R1+0x70] ;  /* 0x0000700001027983 */ /* 0x000ea80000100800 */
[----:B------:R-:W2:Y:S02]  /*f9f0*/  LDL R0, [R1+0x3c] ;  /* 0x00003c0001007983 */ /* 0x000ea40000100800 */
[----:B--2---:R-:W-:-:S13]  /*fa00*/  ISETP.GE.AND P0, PT, R0, R2, PT ;  /* 0x000000020000720c */ /* 0x004fda0003f06270 */
[----:B------:R-:W-:Y:S05]  /*fa10*/  @!P0 BRA `(.L_x_547) ;  /* 0x0000407000008947 */ /* 0x000fea0003800000 */
[----:B------:R-:W-:Y:S02]  /*fa20*/  MOV R135, R132 ;  /* 0x0000008400877202 */ /* 0x000fe40000000f00 */
[----:B------:R-:W-:Y:S02]  /*fa30*/  MOV R134, R133 ;  /* 0x0000008500867202 */ /* 0x000fe40000000f00 */
.L_x_569:
[----:B-1----:R-:W2:Y:S01]  /*fa40*/  LDL R4, [R1+0x38] ;  /* 0x0000380001047983 */ /* 0x002ea20000100800 */
[----:B------:R-:W-:Y:S04]  /*fa50*/  DEPBAR.LE SB0, 0x0 ;  /* 0x000080000000791a */ /* 0x000fe80000000000 */
[----:B------:R-:W3:Y:S01]  /*fa60*/  LDL R6, [R1+0xa8] ;  /* 0x0000a80001067983 */ /* 0x000ee20000100800 */
[----:B------:R-:W-:Y:S03]  /*fa70*/  WARPSYNC 0xffffffff ;  /* 0xffffffff00007948 */ /* 0x000fe60003800000 */
[----:B------:R-:W4:Y:S04]  /*fa80*/  LDL R7, [R1+0x28] ;  /* 0x0000280001077983 */ /* 0x000f280000100800 */
[----:B------:R-:W5:Y:S04]  /*fa90*/  LDL.64 R8, [R1+0xa0] ;  /* 0x0000a00001087983 */ /* 0x000f680000100a00 */
[----:B------:R-:W3:Y:S04]  /*faa0*/  LDL R12, [R1+0x4] ;  /* 0x00000400010c7983 */ /* 0x000ee80000100800 */
[----:B------:R-:W5:Y:S04]  /*fab0*/  LDL R5, [R1+0x8] ;  /* 0x0000080001057983 */ /* 0x000f680000100800 */
[----:B------:R-:W-:Y:S06]  /*fac0*/  BAR.SYNC.DEFER_BLOCKING 0x0 ;  /* 0x0000000000007b1d */ /* 0x000fec0000010000 */
[----:B------:R1:W1:Y:S04]  /*fad0*/  LDSM.16.M88.4 R16, [R236+0x800] ;  /* 0x00080000ec10783b */ /* 0x0002680000000200 */
[----:B------:R1:W1:Y:S04]  /*fae0*/  LDSM.16.M88.4 R24, [R236+0x1000] ;  /* 0x00100000ec18783b */ /* 0x0002680000000200 */
[----:B------:R1:W1:Y:S01]  /*faf0*/  LDSM.16.M88.4 R168, [R243] ;  /* 0x00000000f3a8783b */ /* 0x0002620000000200 */
[----:B--2---:R-:W-:Y:S01]  /*fb00*/  IMAD.WIDE.U32 R2, R4, c[0x0][0x208], RZ ;  /* 0x0000820004027a25 */ /* 0x004fe200078e00ff */
[----:B------:R-:W-:Y:S05]  /*fb10*/  SHF.R.S32.HI R0, RZ, 0x1f, R4 ;  /* 0x0000001fff007819 */ /* 0x000fea0000011404 */
[----:B------:R-:W-:Y:S04]  /*fb20*/  IMAD R0, R0, c[0x0][0x208], RZ ;  /* 0x0000820000007a24 */ /* 0x000fe800078e02ff */
[----:B------:R-:W-:Y:S01]  /*fb30*/  IMAD R0, R4, c[0x0][0x20c], R0 ;  /* 0x0000830004007a24 */ /* 0x000fe200078e0200 */
[----:B----4-:R-:W-:Y:S04]  /*fb40*/  SHF.R.S32.HI R4, RZ, 0x1f, R7 ;  /* 0x0000001fff047819 */ /* 0x010fe80000011407 */
[----:B------:R-:W-:Y:S01]  /*fb50*/  IADD3 R3, R3, R0, RZ ;  /* 0x0000000003037210 */ /* 0x000fe20007ffe0ff */
[----:B------:R-:W-:Y:S01]  /*fb60*/  IMAD R4, R4, c[0x0][0x218], RZ ;  /* 0x0000860004047a24 */ /* 0x000fe200078e02ff */
[----:B---3--:R2:W3:Y:S03]  /*fb70*/  LDSM.16.M88.4 R172, [R12] ;  /* 0x000000000cac783b */ /* 0x0084e60000000200 */
[C---:B------:R-:W-:Y:S01]  /*fb80*/  IMAD.WIDE.U32 R2, R7.reuse, c[0x0][0x218], R2 ;  /* 0x0000860007027a25 */ /* 0x040fe200078e0002 */
[----:B-----5:R2:W4:Y:S03]  /*fb90*/  LDSM.16.M88.4 R176, [R5] ;  /* 0x0000000005b0783b */ /* 0x0205260000000200 */
[----:B------:R-:W-:Y:S01]  /*fba0*/  IMAD R4, R7, c[0x0][0x21c], R4 ;  /* 0x0000870007047a24 */ /* 0x000fe200078e0204 */
[----:B------:R-:W-:Y:S02]  /*fbb0*/  IADD3 R0, P0, R8, R2, RZ ;  /* 0x0000000208007210 */ /* 0x000fe40007f1e0ff */
[----:B------:R2:W1:Y:S02]  /*fbc0*/  LDSM.16.M88.4 R8, [R236] ;  /* 0x00000000ec08783b */ /* 0x0004640000000200 */
[----:B------:R-:W-:Y:S02]  /*fbd0*/  IADD3.X R2, R6, R3, R4, P0, !PT ;  /* 0x0000000306027210 */ /* 0x000fe400007fe404 */
[C---:B------:R-:W-:Y:S04]  /*fbe0*/  LEA R7, P0, R0.reuse, c[0x0][0x1f8], 0x1 ;  /* 0x00007e0000077a11 */ /* 0x040fe800078008ff */
[----:B------:R-:W-:Y:S01]  /*fbf0*/  LEA.HI.X R6, R0, c[0x0][0x1fc], R2, 0x1, P0 ;  /* 0x00007f0000067a11 */ /* 0x000fe200000f0c02 */
[----:B------:R-:W-:-:S06]  /*fc00*/  BRA.DIV ~URZ, `(.L_x_548) ;  /* 0x0000b6827f007947 */ /* 0x000fcc000b800000 */
[----:B------:R2:W4:Y:S02]  /*fc10*/  SHFL.IDX PT, R0, R6, RZ, 0x181f ;  /* 0x00181fff06007589 */ /* 0x00052400000e0000 */
.L_x_663:
[----:B--2---:R-:W2:Y:S01]  /*fc20*/  LDL R5, [R1+0x40] ;  /* 0x0000400001057983 */ /* 0x004ea20000100800 */
[----:B------:R-:W-:Y:S03]  /*fc30*/  BSSY B0, `(.L_x_549) ;  /* 0x000003e000007945 */ /* 0x000fe60003800000 */
[----:B------:R-:W5:Y:S04]  /*fc40*/  LDL R4, [R1+0xc4] ;  /* 0x0000c40001047983 */ /* 0x000f680000100800 */
        /* <DEDUP_REMOVED lines=11> */
[----:B------:R-:W5:Y:S01]  /*fd00*/  SHFL.IDX PT, R2, R7, RZ, 0x181f ;  /* 0x00181fff07027589 */ /* 0x000f6200000e0000 */
[----:B--2---:R-:W-:Y:S02]  /*fd10*/  ISETP.GE.AND P5, PT, R5, c[0x0][0x1d4], PT ;  /* 0x0000750005007a0c */ /* 0x004fe40003fa6270 */
[----:B-----5:R-:W-:Y:S05]  /*fd20*/  IADD3 R4, P0, R2, R4, RZ ;  /* 0x0000000402047210 */ /* 0x020fea0007f1e0ff */
[----:B----4-:R-:W-:Y:S06]  /*fd30*/  IMAD.X R5, R0, 0x1, R133, P0 ;  /* 0x0000000100057824 */ /* 0x010fec00000e0685 */
[----:B------:R-:W-:Y:S01]  /*fd40*/  @!PT LDS RZ, [RZ] ;  /* 0x00000000fffff984 */ /* 0x000fe20000000800 */
[----:B------:R-:W-:Y:S01]  /*fd50*/  @!PT LDS RZ, [RZ] ;  /* 0x00000000fffff984 */ /* 0x000fe20000000800 */
[----:B---3--:R2:W-:Y:S01]  /*fd60*/  LDGSTS.E.BYPASS.LTC128B.128 [R12+0x4080], [R4.64], !P5 ;  /* 0x04080000040c7fae */ /* 0x0085e2000e901d46 */
[----:B------:R-:W-:Y:S02]  /*fd70*/  ISETP.GE.AND P4, PT, R22, c[0x0][0x1d4], PT ;  /* 0x0000750016007a0c */ /* 0x000fe40003f86270 */
[----:B------:R-:W-:Y:S02]  /*fd80*/  ISETP.GE.AND P3, PT, R14, c[0x0][0x1d4], PT ;  /* 0x000075000e007a0c */ /* 0x000fe40003f66270 */
[----:B------:R-:W3:Y:S01]  /*fd90*/  S2R R14, SR_TID.X ;  /* 0x00000000000e7919 */ /* 0x000ee20000002100 */
[----:B------:R-:W-:Y:S02]  /*fda0*/  ISETP.GE.AND P2, PT, R13, c[0x0][0x1d4], PT ;  /* 0x000075000d007a0c */ /* 0x000fe40003f46270 */
[----:B--2---:R-:W-:Y:S05]  /*fdb0*/  IADD3 R4, P0, R2, R132, RZ ;  /* 0x0000008402047210 */ /* 0x004fea0007f1e0ff */
[----:B------:R-:W-:Y:S05]  /*fdc0*/  IMAD.X R5, R0, 0x1, R23, P0 ;  /* 0x0000000100057824 */ /* 0x000fea00000e0617 */
[----:B------:R2:W-:Y:S01]  /*fdd0*/  LDGSTS.E.BYPASS.LTC128B.128 [R12+0x5880], [R4.64], !P4 ;  /* 0x05880000040c7fae */ /* 0x0005e2000e101d46 */
[----:B---3--:R-:W-:Y:S02]  /*fde0*/  ISETP.GT.AND P1, PT, R14, 0x7f, PT ;  /* 0x0000007f0e00780c */ /* 0x008fe40003f24270 */
[----:B--2---:R-:W-:Y:S05]  /*fdf0*/  IADD3 R4, P0, R2, R21, RZ ;  /* 0x0000001502047210 */ /* 0x004fea0007f1e0ff */
[----:B------:R-:W-:Y:S01]  /*fe00*/  IMAD.X R5, R0, 0x1, R20, P0 ;  /* 0x0000000100057824 */ /* 0x000fe200000e0614 */
[----:B------:R-:W-:Y:S04]  /*fe10*/  IADD3 R2, P0, R2, R3, RZ ;  /* 0x0000000302027210 */ /* 0x000fe80007f1e0ff */
[----:B------:R2:W-:Y:S01]  /*fe20*/  LDGSTS.E.BYPASS.LTC128B.128 [R12+0x7080], [R4.64], !P3 ;  /* 0x07080000040c7fae */ /* 0x0005e2000d901d46 */
[----:B------:R-:W-:Y:S05]  /*fe30*/  IMAD.X R3, R0, 0x1, R15, P0 ;  /* 0x0000000100037824 */ /* 0x000fea00000e060f */
[----:B------:R2:W-:Y:S01]  /*fe40*/  LDGSTS.E.BYPASS.LTC128B.128 [R12+0x8880], [R2.64], !P2 ;  /* 0x08880000020c7fae */ /* 0x0005e2000d101d46 */
[----:B------:R-:W-:-:S05]  /*fe50*/  @P1 BRA `(.L_x_550) ;  /* 0x000001b000001947 */ /* 0x000fca0003800000 */
[----:B------:R-:W-:-:S05]  /*fe60*/  BRA.DIV ~URZ, `(.L_x_551) ;  /* 0x0000b4b27f007947 */ /* 0x000fca000b800000 */
[----:B--2---:R2:W3:Y:S04]  /*fe70*/  SHFL.IDX PT, R4, R6, 0x1, 0x181f ;  /* 0x00381f0006047f89 */ /* 0x0044e800000e0000 */
[----:B------:R2:W4:Y:S02]  /*fe80*/  SHFL.IDX PT, R0, R7, 0x1, 0x181f ;  /* 0x00381f0007007f89 */ /* 0x00052400000e0000 */
.L_x_664:
[----:B--2---:R-:W2:Y:S04]  /*fe90*/  LDL R6, [R1+0xc4] ;  /* 0x0000c40001067983 */ /* 0x004ea80000100800 */
[----:B------:R-:W5:Y:S04]  /*fea0*/  LDL R3, [R1+0x44] ;  /* 0x0000440001037983 */ /* 0x000f680000100800 */
[----:B----4-:R-:W4:Y:S04]  /*feb0*/  LDL R2, [R1+0xd0] ;  /* 0x0000d00001027983 */ /* 0x010f280000100800 */
[----:B---3--:R-:W3:Y:S04]  /*fec0*/  LDL R20, [R1+0x48] ;  /* 0x0000480001147983 */ /* 0x008ee80000100800 */
[----:B------:R-:W3:Y:S04]  /*fed0*/  LDL R5, [R1+0x1c] ;  /* 0x00001c0001057983 */ /* 0x000ee80000100800 */
[----:B------:R-:W3:Y:S04]  /*fee0*/  LDL R15, [R1+0xbc] ;  /* 0x0000bc00010f7983 */ /* 0x000ee80000100800 */
[----:B------:R-:W3:Y:S04]  /*fef0*/  LDL R14, [R1+0x4c] ;  /* 0x00004c00010e7983 */ /* 0x000ee80000100800 */
[----:B------:R-:W3:Y:S04]  /*ff00*/  LDL R13, [R1+0xb8] ;  /* 0x0000b800010d7983 */ /* 0x000ee80000100800 */
[----:B------:R-:W3:Y:S01]  /*ff10*/  LDL R12, [R1+0x50] ;  /* 0x00005000010c7983 */ /* 0x000ee20000100800 */
[----:B--2---:R-:W-:Y:S05]  /*ff20*/  IADD3 R6, P0, R0, R6, RZ ;  /* 0x0000000600067210 */ /* 0x004fea0007f1e0ff */
[----:B-----5:R-:W-:Y:S01]  /*ff30*/  IMAD.X R7, R4, 0x1, R3, P0 ;  /* 0x0000000104077824 */ /* 0x020fe200000e0603 */
[----:B----4-:R-:W-:Y:S05]  /*ff40*/  IADD3 R2, P0, R0, R2, RZ ;  /* 0x0000000200027210 */ /* 0x010fea0007f1e0ff */
[----:B---3--:R-:W-:Y:S01]  /*ff50*/  IMAD.X R3, R4, 0x1, R20, P0 ;  /* 0x0000000104037824 */ /* 0x008fe200000e0614 */
        /* <DEDUP_REMOVED lines=11> */
.L_x_550:
[----:B------:R-:W-:Y:S05]  /*10010*/  BSYNC B0 ;  /* 0x0000000000007941 */ /* 0x000fea0003800000 */
.L_x_549:
        /* <DEDUP_REMOVED lines=161> */
[----:B------:R-:W2:Y:S01]  /*10a30*/  MUFU.TANH R0, R3 ;  /* 0x0000000300007308 */ /* 0x000ea20000002400 */
[----:B-1----:R1:W-:Y:S04]  /*10a40*/  STL [R1+0x2c], R2 ;  /* 0x00002c0201007387 */ /* 0x0023e80000100800 */
[----:B------:R-:W3:Y:S04]  /*10a50*/  LDL R8, [R1+0x70] ;  /* 0x0000700001087983 */ /* 0x000ee80000100800 */
[----:B------:R-:W3:Y:S04]  /*10a60*/  LDL R168, [R1+0x3c] ;  /* 0x00003c0001a87983 */ /* 0x000ee80000100800 */
[----:B--2---:R2:W-:Y:S01]  /*10a70*/  STL [R1+0x24], R0 ;  /* 0x0000240001007387 */ /* 0x0045e20000100800 */
        /* <DEDUP_REMOVED lines=22> */
[----:B---3--:R-:W-:Y:S01]  /*10be0*/  ISETP.GT.AND P0, PT, R168, R8, PT ;  /* 0x00000008a800720c */ /* 0x008fe20003f04270 */
        /* <DEDUP_REMOVED lines=13> */
[----:B------:R-:W-:Y:S02]  /*10cc0*/  IMAD.MOV.U32 R2, RZ, RZ, c[0x0][0x2b8] ;  /* 0x0000ae00ff027624 */ /* 0x000fe400078e00ff */
[----:B------:R-:W-:Y:S01]  /*10cd0*/  IMAD.MOV.U32 R6, RZ, RZ, RZ ;  /* 0x000000ffff067224 */ /* 0x000fe200078e00ff */
[----:B------:R-:W3:Y:S02]  /*10ce0*/  LDL R9, [R1+0x178] ;  /* 0x0001780001097983 */ /* 0x000ee40000100800 */
[----:B------:R-:W-:Y:S02]  /*10cf0*/  ISETP.NE.AND P6, PT, R2, 0x1, PT ;  /* 0x000000010200780c */ /* 0x000fe40003fc5270 */
[----:B------:R-:W4:Y:S04]  /*10d00*/  LDL.64 R4, [R1+0x98] ;  /* 0x0000980001047983 */ /* 0x000f280000100a00 */
[----:B------:R-:W5:Y:S04]  /*10d10*/  LDL R8, [R1+0xac] ;  /* 0x0000ac0001087983 */ /* 0x000f680000100800 */
[----:B------:R-:W4:Y:S04]  /*10d20*/  LDL.64 R16, [R1+0x90] ;  /* 0x0000900001107983 */ /* 0x000f280000100a00 */
[----:B------:R-:W4:Y:S01]  /*10d30*/  LDL R7, [R1+0x88] ;  /* 0x0000880001077983 */ /* 0x000f220000100800 */
[----:B---3--:R-:W-:Y:S01]  /*10d40*/  ISETP.GT.AND P1, PT, R9, 0x2f, PT ;  /* 0x0000002f0900780c */ /* 0x008fe20003f24270 */
[----:B--2---:R-:W-:Y:S05]  /*10d50*/  IMAD R2, R168, 0x30, R3 ;  /* 0x00000030a8027824 */ /* 0x004fea00078e0203 */
[----:B------:R-:W-:Y:S05]  /*10d60*/  IADD3 R2, R2, -0x30, R9 ;  /* 0xffffffd002027810 */ /* 0x000fea0007ffe009 */
[----:B------:R-:W-:Y:S04]  /*10d70*/  @P6 IMAD.HI.U32 R3, R2, c[0x0][0x2bc], RZ ;  /* 0x0000af0002036a27 */ /* 0x000fe800078e00ff */
[----:B-1----:R-:W-:Y:S01]  /*10d80*/  IMAD.MOV.U32 R0, RZ, RZ, R2 ;  /* 0x000000ffff007224 */ /* 0x002fe200078e0002 */
[----:B------:R-:W-:Y:S04]  /*10d90*/  @P6 SHF.R.U32.HI R0, RZ, c[0x0][0x2c0], R3 ;  /* 0x0000b000ff006a19 */ /* 0x000fe80000011603 */
[C---:B----4-:R-:W-:Y:S04]  /*10da0*/  @!P1 IADD3 R3, P0, R0.reuse, R4, RZ ;  /* 0x0000000400039210 */ /* 0x050fe80007f1e0ff */
[----:B-----5:R-:W-:Y:S01]  /*10db0*/  @!P1 LEA.HI.X.SX32 R5, R0, R8, 0x1, P0 ;  /* 0x0000000800059211 */ /* 0x020fe200000f0eff */
[----:B------:R-:W-:Y:S01]  /*10dc0*/  IMAD.MOV R0, RZ, RZ, -R0 ;  /* 0x000000ffff007224 */ /* 0x000fe200078e0a00 */
[C---:B------:R-:W-:Y:S03]  /*10dd0*/  @!P1 LEA R4, P0, R3.reuse, c[0x0][0x2a0], 0x2 ;  /* 0x0000a80003049a11 */ /* 0x040fe600078010ff */
[----:B------:R-:W-:Y:S01]  /*10de0*/  IMAD R8, R0, c[0x0][0x2b8], R2 ;  /* 0x0000ae0000087a24 */ /* 0x000fe200078e0202 */
[----:B------:R-:W-:Y:S03]  /*10df0*/  @!P1 LEA.HI.X R5, R3, c[0x0][0x2a4], R5, 0x2, P0 ;  /* 0x0000a90003059a11 */ /* 0x000fe600000f1405 */
[----:B------:R-:W-:Y:S01]  /*10e00*/  IMAD.WIDE.U32 R2, R8, c[0x0][0x1e0], RZ ;  /* 0x0000780008027a25 */ /* 0x000fe200078e00ff */
[----:B------:R-:W-:Y:S01]  /*10e10*/  SHF.R.S32.HI R0, RZ, 0x1f, R8 ;  /* 0x0000001fff007819 */ /* 0x000fe20000011408 */
[----:B------:R-:W2:Y:S04]  /*10e20*/  @!P1 LDG.E R6, [R4.64] ;  /* 0x0000000604069981 */ /* 0x000ea8000c1e1900 */
[----:B------:R1:W-:Y:S01]  /*10e30*/  STL [R1+0x38], R8 ;  /* 0x0000380801007387 */ /* 0x0003e20000100800 */
[----:B------:R-:W-:Y:S04]  /*10e40*/  IMAD R0, R0, c[0x0][0x1e0], RZ ;  /* 0x0000780000007a24 */ /* 0x000fe800078e02ff */
[----:B------:R-:W-:Y:S04]  /*10e50*/  IMAD R0, R8, c[0x0][0x1e4], R0 ;  /* 0x0000790008007a24 */ /* 0x000fe800078e0200 */
[----:B------:R-:W-:Y:S01]  /*10e60*/  IMAD.IADD R3, R3, 0x1, R0 ;  /* 0x0000000103037824 */ /* 0x000fe200078e0200 */
[----:B-1----:R-:W1:Y:S01]  /*10e70*/  S2R R8, SR_TID.X ;  /* 0x0000000000087919 */ /* 0x002e620000002100 */
[----:B--2---:R-:W-:Y:S03]  /*10e80*/  SHF.R.S32.HI R0, RZ, 0x1f, R6 ;  /* 0x0000001fff007819 */ /* 0x004fe60000011406 */
[----:B------:R1:W-:Y:S01]  /*10e90*/  STL [R1+0x28], R6 ;  /* 0x0000280601007387 */ /* 0x0003e20000100800 */
[----:B------:R-:W-:Y:S04]  /*10ea0*/  IMAD.WIDE.U32 R2, R6, c[0x0][0x1f0], R2 ;  /* 0x00007c0006027a25 */ /* 0x000fe800078e0002 */
[----:B------:R-:W-:Y:S01]  /*10eb0*/  IMAD R4, R0, c[0x0][0x1f0], RZ ;  /* 0x00007c0000047a24 */ /* 0x000fe200078e02ff */
[----:B------:R-:W-:Y:S03]  /*10ec0*/  IADD3 R0, P0, R16, R2, RZ ;  /* 0x0000000210007210 */ /* 0x000fe60007f1e0ff */
[----:B------:R-:W-:Y:S05]  /*10ed0*/  IMAD R4, R6, c[0x0][0x1f4], R4 ;  /* 0x00007d0006047a24 */ /* 0x000fea00078e0204 */
[----:B------:R-:W-:Y:S02]  /*10ee0*/  IADD3.X R2, R7, R3, R4, P0, !PT ;  /* 0x0000000307027210 */ /* 0x000fe400007fe404 */
[----:B------:R-:W-:Y:S02]  /*10ef0*/  LEA R9, P0, R0, c[0x0][0x1c8], 0x1 ;  /* 0x0000720000097a11 */ /* 0x000fe400078008ff */
[----:B-1----:R-:W-:Y:S04]  /*10f00*/  SHF.R.S32.HI R6, RZ, 0x1f, R8 ;  /* 0x0000001fff067819 */ /* 0x002fe80000011408 */
[----:B------:R-:W-:Y:S02]  /*10f10*/  LEA.HI R6, R6, R8, RZ, 0x3 ;  /* 0x0000000806067211 */ /* 0x000fe400078f18ff */
[----:B------:R-:W-:Y:S02]  /*10f20*/  LEA.HI.X R8, R0, c[0x0][0x1cc], R2, 0x1, P0 ;  /* 0x0000730000087a11 */ /* 0x000fe400000f0c02 */
[----:B------:R-:W-:Y:S04]  /*10f30*/  SHF.R.S32.HI R6, RZ, 0x3, R6 ;  /* 0x00000003ff067819 */ /* 0x000fe80000011406 */
[----:B------:R-:W-:Y:S04]  /*10f40*/  IADD3 R5, -R6, 0x30, RZ ;  /* 0x0000003006057810 */ /* 0x000fe80007ffe1ff */
[----:B------:R-:W-:Y:S01]  /*10f50*/  ISETP.GE.AND P0, PT, R5, 0x1, PT ;  /* 0x000000010500780c */ /* 0x000fe20003f06270 */
[----:B------:R-:W-:-:S10]  /*10f60*/  BRA.DIV ~URZ, `(.L_x_554) ;  /* 0x0000a4c27f007947 */ /* 0x000fd4000b800000 */
[----:B------:R1:W2:Y:S02]  /*10f70*/  SHFL.IDX PT, R4, R8, RZ, 0x181f ;  /* 0x00181fff08047589 */ /* 0x0002a400000e0000 */
.L_x_665:
[----:B------:R-:W-:-:S05]  /*10f80*/  BRA.DIV ~URZ, `(.L_x_555) ;  /* 0x0000a5327f007947 */ /* 0x000fca000b800000 */
[----:B------:R3:W4:Y:S02]  /*10f90*/  SHFL.IDX PT, R0, R9, RZ, 0x181f ;  /* 0x00181fff09007589 */ /* 0x00072400000e0000 */
.L_x_666:
        /* <DEDUP_REMOVED lines=8> */
[----:B------:R-:W2:Y:S01]  /*11020*/  LDL R17, [R1+0x50] ;  /* 0x0000500001117983 */ /* 0x000ea20000100800 */
[----:B-----5:R-:W-:Y:S05]  /*11030*/  @P0 IADD3 R6, P1, R0, R6, RZ ;  /* 0x0000000600060210 */ /* 0x020fea0007f3e0ff */
[----:B---3--:R-:W-:Y:S01]  /*11040*/  @P0 IMAD.X R7, R4, 0x1, R3, P1 ;  /* 0x0000000104070824 */ /* 0x008fe200008e0603 */
[----:B----4-:R-:W-:Y:S05]  /*11050*/  @P0 IADD3 R2, P1, R0, R2, RZ ;  /* 0x0000000200020210 */ /* 0x010fea0007f3e0ff */
[----:B--2---:R-:W-:Y:S01]  /*11060*/  @P0 IMAD.X R3, R4, 0x1, R21, P1 ;  /* 0x0000000104030824 */ /* 0x004fe200008e0615 */
[----:B------:R-:W-:Y:S01]  /*11070*/  @!PT LDS RZ, [RZ] ;  /* 0x00000000fffff984 */ /* 0x000fe20000000800 */
[----:B------:R-:W-:Y:S01]  /*11080*/  @!PT LDS RZ, [RZ] ;  /* 0x00000000fffff984 */ /* 0x000fe20000000800 */
[----:B------:R-:W-:Y:S01]  /*11090*/  @!PT LDS RZ, [RZ] ;  /* 0x00000000fffff984 */ /* 0x000fe20000000800 */
[----:B------:R2:W-:Y:S04]  /*110a0*/  @P0 LDGSTS.E.BYPASS.LTC128B.128 [R16+0x14080], [R6.64], !P5 ;  /* 0x1408000006100fae */ /* 0x0005e8000e901d46 */
[----:B------:R3:W-:Y:S02]  /*110b0*/  @P0 LDGSTS.E.BYPASS.LTC128B.128 [R16+0x15880], [R2.64], !P4 ;  /* 0x1588000002100fae */ /* 0x0007e4000e101d46 */
[----:B---3--:R-:W-:Y:S05]  /*110c0*/  @P0 IADD3 R2, P1, R0, R20, RZ ;  /* 0x0000001400020210 */ /* 0x008fea0007f3e0ff */
[----:B------:R-:W-:Y:S05]  /*110d0*/  @P0 IMAD.X R3, R4, 0x1, R19, P1 ;  /* 0x0000000104030824 */ /* 0x000fea00008e0613 */
[----:B------:R3:W-:Y:S02]  /*110e0*/  @P0 LDGSTS.E.BYPASS.LTC128B.128 [R16+0x17080], [R2.64], !P3 ;  /* 0x1708000002100fae */ /* 0x0007e4000d901d46 */
[----:B---3--:R-:W-:Y:S05]  /*110f0*/  @P0 IADD3 R2, P1, R0, R18, RZ ;  /* 0x0000001200020210 */ /* 0x008fea0007f3e0ff */
[----:B------:R-:W-:Y:S05]  /*11100*/  @P0 IMAD.X R3, R4, 0x1, R17, P1 ;  /* 0x0000000104030824 */ /* 0x000fea00008e0611 */
[----:B------:R2:W-:Y:S01]  /*11110*/  @P0 LDGSTS.E.BYPASS.LTC128B.128 [R16+0x18880], [R2.64], !P2 ;  /* 0x1888000002100fae */ /* 0x0005e2000d101d46 */
[----:B------:R-:W-:Y:S01]  /*11120*/  ISETP.GE.AND P0, PT, R5, 0x21, PT ;  /* 0x000000210500780c */ /* 0x000fe20003f06270 */
[----:B------:R-:W-:-:S06]  /*11130*/  BRA.DIV ~URZ, `(.L_x_556) ;  /* 0x0000a4127f007947 */ /* 0x000fcc000b800000 */
[----:B------:R3:W4:Y:S04]  /*11140*/  SHFL.IDX PT, R4, R8, 0x1, 0x181f ;  /* 0x00381f0008047f89 */ /* 0x00072800000e0000 */
[----:B------:R3:W1:Y:S02]  /*11150*/  SHFL.IDX PT, R0, R9, 0x1, 0x181f ;  /* 0x00381f0009007f89 */ /* 0x00066400000e0000 */
.L_x_667:
        /* <DEDUP_REMOVED lines=8> */
[----:B-1----:R-:W4:Y:S01]  /*111e0*/  LDL R8, [R1+0x50] ;  /* 0x0000500001087983 */ /* 0x002f220000100800 */
[----:B--2---:R-:W-:Y:S05]  /*111f0*/  @P0 IADD3 R6, P1, R0, R6, RZ ;  /* 0x0000000600060210 */ /* 0x004fea0007f3e0ff */
[----:B-----5:R-:W-:Y:S01]  /*11200*/  @P0 IMAD.X R7, R4, 0x1, R3, P1 ;  /* 0x0000000104070824 */ /* 0x020fe200008e0603 */
[----:B---3--:R-:W-:Y:S05]  /*11210*/  @P0 IADD3 R2, P1, R0, R2, RZ ;  /* 0x0000000200020210 */ /* 0x008fea0007f3e0ff */
[----:B----4-:R-:W-:Y:S01]  /*11220*/  @P0 IMAD.X R3, R4, 0x1, R18, P1 ;  /* 0x0000000104030824 */ /* 0x010fe200008e0612 */
[----:B------:R-:W-:Y:S01]  /*11230*/  @!PT LDS RZ, [RZ] ;  /* 0x00000000fffff984 */ /* 0x000fe20000000800 */
[----:B------:R-:W-:Y:S01]  /*11240*/  @!PT LDS RZ, [RZ] ;  /* 0x00000000fffff984 */ /* 0x000fe20000000800 */
[----:B------:R-:W-:Y:S01]  /*11250*/  @!PT LDS RZ, [RZ] ;  /* 0x00000000fffff984 */ /* 0x000fe20000000800 */
[----:B------:R1:W-:Y:S04]  /*11260*/  @P0 LDGSTS.E.BYPASS.LTC128B.128 [R5+0x15080], [R6.64], !P5 ;  /* 0x1508000006050fae */ /* 0x0003e8000e901d46 */
[----:B------:R2:W-:Y:S02]  /*11270*/  @P0 LDGSTS.E.BYPASS.LTC128B.128 [R5+0x16880], [R2.64], !P4 ;  /* 0x1688000002050fae */ /* 0x0005e4000e101d46 */
[----:B--2---:R-:W-:Y:S05]  /*11280*/  @P0 IADD3 R2, P1, R0, R17, RZ ;  /* 0x0000001100020210 */ /* 0x004fea0007f3e0ff */
[----:B------:R-:W-:Y:S05]  /*11290*/  @P0 IMAD.X R3, R4, 0x1, R16, P1 ;  /* 0x0000000104030824 */ /* 0x000fea00008e0610 */
[----:B------:R2:W-:Y:S02]  /*112a0*/  @P0 LDGSTS.E.BYPASS.LTC128B.128 [R5+0x18080], [R2.64], !P3 ;  /* 0x1808000002050fae */ /* 0x0005e4000d901d46 */
[----:B--2---:R-:W-:Y:S05]  /*112b0*/  @P0 IADD3 R2, P1, R0, R9, RZ ;  /* 0x0000000900020210 */ /* 0x004fea0007f3e0ff */
[----:B------:R-:W-:Y:S05]  /*112c0*/  @P0 IMAD.X R3, R4, 0x1, R8, P1 ;  /* 0x0000000104030824 */ /* 0x000fea00008e0608 */
[----:B------:R1:W-:Y:S03]  /*112d0*/  @P0 LDGSTS.E.BYPASS.LTC128B.128 [R5+0x19880], [R2.64], !P2 ;  /* 0x1988000002050fae */ /* 0x0003e6000d101d46 */
.L_x_553:
[----:B------:R-:W-:Y:S05]  /*112e0*/  BSYNC B0 ;  /* 0x0000000000007941 */ /* 0x000fea0003800000 */
.L_x_552:
        /* <DEDUP_REMOVED lines=19> */
.L_x_668:
        /* <DEDUP_REMOVED lines=21> */
.L_x_560:
[----:B------:R-:W-:Y:S04]  /*11570*/  MOV R8, 0x1 ;  /* 0x0000000100087802 */ /* 0x000fe80000000f00 */
[----:B------:R-:W-:Y:S11]  /*11580*/  ISETP.NE.AND P0, PT, R8, c[0x0][0x32c], PT ;  /* 0x0000cb0008007a0c */ /* 0x000ff60003f05270 */
[----:B------:R-:W-:Y:S02]  /*11590*/  @!UPT UIADD3 URZ, URZ, URZ, URZ ;  /* 0x0000003f3f3ff290 */ /* 0x000fe4000fffe03f */
[----:B------:R-:W-:Y:S05]  /*115a0*/  @P0 IMAD.HI.U32 R8, R4, c[0x0][0x330], RZ ;  /* 0x0000cc0004080a27 */ /* 0x000fea00078e00ff */
[----:B------:R-:W-:Y:S02]  /*115b0*/  @P0 SHF.R.U32.HI R4, RZ, c[0x0][0x334], R8 ;  /* 0x0000cd00ff040a19 */ /* 0x000fe40000011608 */
.L_x_561:
[----:B------:R-:W-:Y:S05]  /*115c0*/  BSYNC B0 ;  /* 0x0000000000007941 */ /* 0x000fea0003800000 */
.L_x_559:
[----:B------:R-:W2:Y:S02]  /*115d0*/  LDL R8, [R1+0x7c] ;  /* 0x00007c0001087983 */ /* 0x000ea40000100800 */
[----:B--2---:R-:W-:Y:S04]  /*115e0*/  IMAD.IADD R8, R0, 0x1, -R8 ;  /* 0x0000000100087824 */ /* 0x004fe800078e0a08 */
[----:B------:R-:W-:Y:S05]  /*115f0*/  IMAD R4, R4, c[0x0][0x32c], R8 ;  /* 0x0000cb0004047a24 */ /* 0x000fea00078e0208 */
[----:B------:R-:W-:Y:S02]  /*11600*/  IMNMX R2, R2, R4, !PT ;  /* 0x0000000402027217 */ /* 0x000fe40007800200 */
[----:B------:R-:W-:Y:S04]  /*11610*/  IADD3 R4, R4, c[0x0][0x32c], RZ ;  /* 0x0000cb0004047a10 */ /* 0x000fe80007ffe0ff */
[----:B------:R-:W-:Y:S02]  /*11620*/  IMNMX R3, R3, R4, PT ;  /* 0x0000000403037217 */ /* 0x000fe40003800200 */
.L_x_558:
        /* <DEDUP_REMOVED lines=65> */
.L_x_669:
        /* <DEDUP_REMOVED lines=21> */
.L_x_565:
[----:B------:R-:W-:Y:S04]  /*11b90*/  MOV R5, 0x1 ;  /* 0x0000000100057802 */ /* 0x000fe80000000f00 */
[----:B------:R-:W-:Y:S11]  /*11ba0*/  ISETP.NE.AND P0, PT, R5, c[0x0][0x32c], PT ;  /* 0x0000cb0005007a0c */ /* 0x000ff60003f05270 */
[----:B------:R-:W-:Y:S02]  /*11bb0*/  @!UPT UIADD3 URZ, URZ, URZ, URZ ;  /* 0x0000003f3f3ff290 */ /* 0x000fe4000fffe03f */
[----:B------:R-:W-:Y:S05]  /*11bc0*/  @P0 IMAD.HI.U32 R5, R4, c[0x0][0x330], RZ ;  /* 0x0000cc0004050a27 */ /* 0x000fea00078e00ff */
[----:B------:R-:W-:Y:S02]  /*11bd0*/  @P0 SHF.R.U32.HI R4, RZ, c[0x0][0x334], R5 ;  /* 0x0000cd00ff040a19 */ /* 0x000fe40000011605 */
.L_x_566:
[----:B------:R-:W-:Y:S05]  /*11be0*/  BSYNC B0 ;  /* 0x0000000000007941 */ /* 0x000fea0003800000 */
.L_x_564:
[----:B------:R-:W2:Y:S02]  /*11bf0*/  LDL R5, [R1+0x7c] ;  /* 0x00007c0001057983 */ /* 0x000ea40000100800 */
[----:B--2---:R-:W-:Y:S04]  /*11c00*/  IMAD.IADD R0, R0, 0x1, -R5 ;  /* 0x0000000100007824 */ /* 0x004fe800078e0a05 */
[----:B------:R-:W-:Y:S05]  /*11c10*/  IMAD R0, R4, c[0x0][0x32c], R0 ;  /* 0x0000cb0004007a24 */ /* 0x000fea00078e0200 */
[----:B------:R-:W-:Y:S02]  /*11c20*/  IMNMX R2, R2, R0, !PT ;  /* 0x0000000002027217 */ /* 0x000fe40007800200 */
[----:B------:R-:W-:Y:S04]  /*11c30*/  IADD3 R0, R0, c[0x0][0x32c], RZ ;  /* 0x0000cb0000007a10 */ /* 0x000fe80007ffe0ff */
[----:B------:R-:W-:Y:S02]  /*11c40*/  IMNMX R3, R3, R0, PT ;  /* 0x0000000003037217 */ /* 0x000fe40003800200 */
.L_x_563:
        /* <DEDUP_REMOVED lines=74> */
.L_x_670:
[----:B-12---:R-:W-:Y:S01]  /*120f0*/  FMNMX.FTZ R4, R4, R0, !PT ;  /* 0x0000000004047209 */ /* 0x006fe20007810000 */
[----:B------:R-:W-:-:S05]  /*12100*/  BRA.DIV ~URZ, `(.L_x_568) ;  /* 0x000096b27f007947 */ /* 0x000fca000b800000 */
[----:B------:R-:W1:Y:S02]  /*12110*/  SHFL.BFLY PT, R0, R4, 0x1, 0x1f ;  /* 0x0c201f0004007f89 */ /* 0x000e6400000e0000 */
[----:B-1----:R-:W-:Y:S02]  /*12120*/  FMNMX.FTZ R133, R4, R0, !PT ;  /* 0x0000000004857209 */ /* 0x002fe40007810000 */
[----:B------:R-:W1:Y:S02]  /*12130*/  SHFL.BFLY PT, R0, R5, 0x2, 0x1f ;  /* 0x0c401f0005007f89 */ /* 0x000e6400000e0000 */
[----:B-1----:R-:W-:Y:S05]  /*12140*/  FMNMX.FTZ R4, R5, R0, !PT ;  /* 0x0000000005047209 */ /* 0x002fea0007810000 */
[----:B------:R1:W2:Y:S02]  /*12150*/  SHFL.BFLY PT, R0, R4, 0x1, 0x1f ;  /* 0x0c201f0004007f89 */ /* 0x0002a400000e0000 */
.L_x_671:
        /* <DEDUP_REMOVED lines=346> */
[----:B------:R-:W-:Y:S01]  /*13700*/  STL [R1+0x5c], R2 ;  /* 0x00005c0201007387 */ /* 0x000fe20000100800 */
[C---:B----4-:R-:W-:Y:S03]  /*13710*/  HMMA.16816.F32.BF16 R116, R136.reuse, R140, R116 ;  /* 0x0000008c8874723c */ /* 0x050fe60000041874 */
[----:B---3--:R-:W-:Y:S02]  /*13720*/  ISETP.GT.AND P0, PT, R132, R134, PT ;  /* 0x000000868400720c */ /* 0x008fe40003f04270 */
[----:B------:R-:W-:Y:S03]  /*13730*/  MOV R132, R3 ;  /* 0x0000000300847202 */ /* 0x000fe60000000f00 */
[C---:B------:R-:W-:Y:S04]  /*13740*/  HMMA.16816.F32.BF16 R120, R136.reuse, R142, R120 ;  /* 0x0000008e8878723c */ /* 0x040fe80000041878 */
[----:B------:R-:W-:Y:S04]  /*13750*/  MOV R134, R133 ;  /* 0x0000008500867202 */ /* 0x000fe80000000f00 */
        /* <DEDUP_REMOVED lines=49> */
[----:B------:R-:W-:Y:S07]  /*13a70*/  @!UPT UIADD3 URZ, URZ, URZ, URZ ;  /* 0x0000003f3f3ff290 */ /* 0x000fee000fffe03f */
[----:B------:R-:W-:-:S11]  /*13a80*/  @P0 BRA `(.L_x_569) ;  /* 0xffffbfb000000947 */ /* 0x000fd6000383ffff */
.L_x_547:
[----:B------:R-:W-:Y:S05]  /*13a90*/  BRA.DIV ~URZ, `(.L_x_570) ;  /* 0x00007df27f007947 */ /* 0x000fea000b800000 */
[----:B------:R-:W2:Y:S04]  /*13aa0*/  LDL R2, [R1+0x60] ;  /* 0x0000600001027983 */ /* 0x000ea80000100800 */
[----:B--2---:R2:W3:Y:S02]  /*13ab0*/  SHFL.BFLY PT, R0, R2, 0x2, 0x1f ;  /* 0x0c401f0002007f89 */ /* 0x0044e400000e0000 */
.L_x_672:
[----:B--2---:R-:W2:Y:S02]  /*13ac0*/  LDL.LU R2, [R1+0x60] ;  /* 0x0000600001027983 */ /* 0x004ea40000300800 */
[----:B--23--:R-:W-:Y:S01]  /*13ad0*/  FADD.FTZ R5, R0, R2 ;  /* 0x0000000200057221 */ /* 0x00cfe20000010000 */
[----:B------:R-:W-:Y:S05]  /*13ae0*/  BRA.DIV ~URZ, `(.L_x_571) ;  /* 0x00007df27f007947 */ /* 0x000fea000b800000 */
[----:B------:R-:W2:Y:S04]  /*13af0*/  LDL.LU R2, [R1+0x5c] ;  /* 0x00005c0001027983 */ /* 0x000ea80000300800 */
[----:B--2---:R-:W2:Y:S02]  /*13b00*/  SHFL.BFLY PT, R0, R2, 0x2, 0x1f ;  /* 0x0c401f0002007f89 */ /* 0x004ea400000e0000 */
[----:B-12---:R-:W-:-:S02]  /*13b10*/  FADD.FTZ R4, R0, R2 ;  /* 0x0000000200047221 */ /* 0x006fc40000010000 */
[----:B------:R-:W1:Y:S04]  /*13b20*/  SHFL.BFLY PT, R0, R5, 0x1, 0x1f ;  /* 0x0c201f0005007f89 */ /* 0x000e6800000e0000 */
[----:B------:R2:W3:Y:S01]  /*13b30*/  SHFL.BFLY PT, R3, R4, 0x1, 0x1f ;  /* 0x0c201f0004037f89 */ /* 0x0004e200000e0000 */
[----:B-1----:R-:W-:-:S05]  /*13b40*/  FADD.FTZ R5, R5, R0 ;  /* 0x0000000005057221 */ /* 0x002fca0000010000 */
.L_x_673:
        /* <DEDUP_REMOVED lines=148> */
.L_x_478:
[----:B---3--:R3:W5:Y:S04]  /*14490*/  LDL R6, [R1+0xc0] ;  /* 0x0000c00001067983 */ /* 0x0087680000100800 */
[----:B------:R-:W4:Y:S01]  /*144a0*/  S2R R2, SR_TID.X ;  /* 0x0000000000027919 */ /* 0x000f220000002100 */
[----:B------:R-:W-:Y:S01]  /*144b0*/  BSSY B0, `(.L_x_572) ;  /* 0x0000011000007945 */ /* 0x000fe20003800000 */
[----:B----4-:R-:W-:-:S13]  /*144c0*/  LOP3.LUT P0, RZ, R2, 0xff, RZ, 0xc0, !PT ;  /* 0x000000ff02ff7812 */ /* 0x010fda000780c0ff */
[----:B------:R-:W-:Y:S05]  /*144d0*/  @P0 BRA `(.L_x_573) ;  /* 0x000000e000000947 */ /* 0x000fea0003800000 */
[----:B---3--:R-:W3:Y:S01]  /*144e0*/  S2R R2, SR_LANEID ;  /* 0x0000000000027919 */ /* 0x008ee20000000000 */
[----:B------:R-:W-:Y:S01]  /*144f0*/  VOTEU.ANY UR4, UPT, PT ;  /* 0x0000000000047886 */ /* 0x000fe200038e0100 */
[----:B------:R-:W-:Y:S01]  /*14500*/  IMAD.MOV.U32 R4, RZ, RZ, c[0x0][0x560] ;  /* 0x00015800ff047624 */ /* 0x000fe200078e00ff */
[----:B------:R-:W3:Y:S01]  /*14510*/  FLO.U32 R3, UR4 ;  /* 0x0000000400037d00 */ /* 0x000ee200080e0000 */
[----:B------:R-:W-:Y:S01]  /*14520*/  IMAD.MOV.U32 R5, RZ, RZ, c[0x0][0x564] ;  /* 0x00015900ff057624 */ /* 0x000fe200078e00ff */
[----:B---3--:R-:W-:-:S06]  /*14530*/  ISETP.EQ.U32.AND P0, PT, R3, R2, PT ;  /* 0x000000020300720c */ /* 0x008fcc0003f02070 */
[----:B------:R-:W3:Y:S07]  /*14540*/  POPC R2, UR4 ;  /* 0x0000000400027d09 */ /* 0x000eee0008000000 */
[----:B---3--:R3:W4:Y:S04]  /*14550*/  @P0 ATOMG.E.ADD.STRONG.GPU PT, R2, [R4.64], R2 ;  /* 0x00000002040209a8 */ /* 0x00872800081ee1c6 */
[----:B---3--:R-:W3:Y:S04]  /*14560*/  S2R R4, SR_LTMASK ;  /* 0x0000000000047919 */ /* 0x008ee80000003900 */
[----:B----4-:R3:W4:Y:S02]  /*14570*/  SHFL.IDX PT, R3, R2, R3, 0x1f ;  /* 0x00001f0302037589 */ /* 0x01072400000e0000 */
[----:B---3--:R-:W-:-:S06]  /*14580*/  LOP3.LUT R2, R4, UR4, RZ, 0xc0, !PT ;  /* 0x0000000404027c12 */ /* 0x008fcc000f8ec0ff */
[----:B------:R-:W4:Y:S02]  /*14590*/  POPC R2, R2 ;  /* 0x0000000200027309 */ /* 0x000f240000000000 */
[----:B----45:R-:W-:-:S05]  /*145a0*/  IADD3 R6, R3, c[0x0][0xc], R2 ;  /* 0x0000030003067a10 */ /* 0x030fca0007ffe002 */
[----:B------:R3:W-:Y:S02]  /*145b0*/  STL [R1+0xc0], R6 ;  /* 0x0000c00601007387 */ /* 0x0007e40000100800 */
.L_x_573:
[----:B---3--:R-:W-:Y:S05]  /*145c0*/  BSYNC B0 ;  /* 0x0000000000007941 */ /* 0x008fea0003800000 */
.L_x_572:
[----:B------:R-:W-:Y:S01]  /*145d0*/  PRMT R0, R0, 0x9910, RZ ;  /* 0x0000991000007816 */ /* 0x000fe200000000ff */
[----:B------:R-:W-:Y:S01]  /*145e0*/  BSSY B1, `(.L_x_574) ;  /* 0x000045a000017945 */ /* 0x000fe20003800000 */
[----:B-1---5:R-:W-:Y:S02]  /*145f0*/  IMAD.MOV.U32 R106, RZ, RZ, R6 ;  /* 0x000000ffff6a7224 */ /* 0x022fe400078e0006 */
[----:B------:R-:W-:-:S13]  /*14600*/  ISETP.NE.AND P0, PT, R0, RZ, PT ;  /* 0x000000ff0000720c */ /* 0x000fda0003f05270 */
[----:B------:R-:W-:Y:S05]  /*14610*/  @!P0 BRA `(.L_x_575) ;  /* 0x000035e000008947 */ /* 0x000fea0003800000 */
[----:B------:R-:W3:Y:S04]  /*14620*/  LDL R10, [R1+0xd4] ;  /* 0x0000d400010a7983 */ /* 0x000ee80000100800 */
[----:B------:R-:W4:Y:S04]  /*14630*/  LDL R8, [R1+0xd8] ;  /* 0x0000d80001087983 */ /* 0x000f280000100800 */
[----:B--2---:R-:W2:Y:S04]  /*14640*/  LDL R6, [R1+0xe0] ;  /* 0x0000e00001067983 */ /* 0x004ea80000100800 */
[----:B------:R-:W2:Y:S04]  /*14650*/  LDL R9, [R1+0xdc] ;  /* 0x0000dc0001097983 */ /* 0x000ea80000100800 */
[----:B------:R-:W2:Y:S04]  /*14660*/  LDL R7, [R1+0xf0] ;  /* 0x0000f00001077983 */ /* 0x000ea80000100800 */
[----:B------:R-:W2:Y:S04]  /*14670*/  LDL R5, [R1+0xe8] ;  /* 0x0000e80001057983 */ /* 0x000ea80000100800 */
[----:B------:R-:W2:Y:S04]  /*14680*/  LDL R4, [R1+0xec] ;  /* 0x0000ec0001047983 */ /* 0x000ea80000100800 */
[----:B------:R-:W2:Y:S01]  /*14690*/  LDL R3, [R1+0xe4] ;  /* 0x0000e40001037983 */ /* 0x000ea20000100800 */
[----:B------:R-:W-:Y:S01]  /*146a0*/  WARPSYNC 0xffffffff ;  /* 0xffffffff00007948 */ /* 0x000fe20003800000 */
[----:B------:R-:W-:-:S02]  /*146b0*/  F2FP.BF16.PACK_AB R2, R23, R22 ;  /* 0x000000161702723e */ /* 0x000fc400000010ff */
[----:B------:R-:W-:Y:S01]  /*146c0*/  BAR.SYNC.DEFER_BLOCKING 0x1, 0x100 ;  /* 0x0044000000007b1d */ /* 0x000fe20000010000 */
[----:B------:R-:W-:-:S05]  /*146d0*/  F2FP.BF16.PACK_AB R0, R117, R116 ;  /* 0x000000747500723e */ /* 0x000fca00000010ff */
[----:B---3--:R1:W-:Y:S04]  /*146e0*/  STS [R10], R2 ;  /* 0x000000020a007388 */ /* 0x0083e80000000800 */
[----:B------:R3:W-:Y:S01]  /*146f0*/  STS [R10+0x400], R0 ;  /* 0x000400000a007388 */ /* 0x0007e20000000800 */
[----:B-1----:R-:W-:Y:S02]  /*14700*/  F2FP.BF16.PACK_AB R2, R25, R24 ;  /* 0x000000181902723e */ /* 0x002fe400000010ff */
[----:B---3--:R-:W-:-:S03]  /*14710*/  F2FP.BF16.PACK_AB R0, R155, R154 ;  /* 0x0000009a9b00723e */ /* 0x008fc600000010ff */
[----:B----4-:R1:W-:Y:S04]  /*14720*/  STS [R8], R2 ;  /* 0x0000000208007388 */ /* 0x0103e80000000800 */
[----:B------:R3:W-:Y:S01]  /*14730*/  STS [R8+0x400], R0 ;  /* 0x0004000008007388 */ /* 0x0007e20000000800 */
[----:B-1----:R-:W-:Y:S02]  /*14740*/  F2FP.BF16.PACK_AB R2, R27, R26 ;  /* 0x0000001a1b02723e */ /* 0x002fe400000010ff */
[----:B---3--:R-:W-:-:S03]  /*14750*/  F2FP.BF16.PACK_AB R0, R125, R124 ;  /* 0x0000007c7d00723e */ /* 0x008fc600000010ff */
[----:B--2---:R1:W-:Y:S04]  /*14760*/  STS [R6], R2 ;  /* 0x0000000206007388 */ /* 0x0043e80000000800 */
        /* <DEDUP_REMOVED lines=93> */
[----:B-1----:R-:W2:Y:S01]  /*14d40*/  LDL R8, [R1+0xcc] ;  /* 0x0000cc0001087983 */ /* 0x002ea20000100800 */
        /* <DEDUP_REMOVED lines=8> */
[----:B------:R-:W-:Y:S02]  /*14dd0*/  ISETP.NE.U32.AND P0, PT, RZ, c[0x0][0x508], PT ;  /* 0x00014200ff007a0c */ /* 0x000fe40003f05070 */
[----:B------:R-:W-:Y:S01]  /*14de0*/  ISETP.NE.U32.AND P2, PT, RZ, c[0x0][0x500], PT ;  /* 0x00014000ff007a0c */ /* 0x000fe20003f45070 */
[----:B------:R-:W-:Y:S01]  /*14df0*/  IMAD.MOV.U32 R14, RZ, RZ, c[0x0][0x388] ;  /* 0x0000e200ff0e7624 */ /* 0x000fe200078e00ff */
[----:B------:R-:W4:Y:S01]  /*14e00*/  LDL.LU R6, [R1+0xf4] ;  /* 0x0000f40001067983 */ /* 0x000f220000300800 */
[----:B------:R-:W-:-:S02]  /*14e10*/  ISETP.NE.AND.EX P1, PT, RZ, c[0x0][0x50c], PT, P0 ;  /* 0x00014300ff007a0c */ /* 0x000fc40003f25300 */
        /* <DEDUP_REMOVED lines=15> */
[----:B------:R-:W-:Y:S01]  /*14f10*/  STS [R3+0xc000], R2 ;  /* 0x00c0000203007388 */ /* 0x000fe20000000800 */
[----:B------:R-:W-:-:S03]  /*14f20*/  IMAD.MOV.U32 R4, RZ, RZ, 0x4 ;  /* 0x00000004ff047424 */ /* 0x000fc600078e00ff */
[----:B------:R2:W-:Y:S02]  /*14f30*/  STS [R3+0xc400], R0 ;  /* 0x00c4000003007388 */ /* 0x0005e40000000800 */
[CC--:B--2---:R-:W-:Y:S02]  /*14f40*/  @P1 IMAD.WIDE R2, R8.reuse, R4.reuse, c[0x0][0x508] ;  /* 0x0001420008021625 */ /* 0x0c4fe400078e0204 */
[----:B------:R-:W-:Y:S02]  /*14f50*/  BAR.SYNC.DEFER_BLOCKING 0x1, 0x100 ;  /* 0x0044000000007b1d */ /* 0x000fe40000010000 */
[----:B------:R-:W-:-:S04]  /*14f60*/  IMAD.WIDE R4, R8, R4, c[0x0][0x500] ;  /* 0x0001400008047625 */ /* 0x000fc800078e0204 */
[----:B------:R1:W5:Y:S02]  /*14f70*/  @P1 LDG.E R14, [R2.64] ;  /* 0x00000006020e1981 */ /* 0x000364000c1e1900 */
[----:B-1----:R-:W-:-:S06]  /*14f80*/  IMAD.MOV.U32 R2, RZ, RZ, RZ ;  /* 0x000000ffff027224 */ /* 0x002fcc00078e00ff */
        /* <DEDUP_REMOVED lines=8> */
.L_x_576:
[----:B-1----:R-:W2:Y:S04]  /*15010*/  LDL.LU R4, [R1+0xc8] ;  /* 0x0000c80001047983 */ /* 0x002ea80000300800 */
[----:B------:R-:W3:Y:S04]  /*15020*/  LDL R110, [R1+0x100] ;  /* 0x00010000016e7983 */ /* 0x000ee80000100800 */
[----:B------:R-:W4:Y:S04]  /*15030*/  LDL R107, [R1+0xb4] ;  /* 0x0000b400016b7983 */ /* 0x000f280000100800 */
[----:B------:R-:W4:Y:S01]  /*15040*/  LDL R19, [R1+0xb0] ;  /* 0x0000b00001137983 */ /* 0x000f220000100800 */
[----:B------:R-:W-:Y:S01]  /*15050*/  IMAD.MOV.U32 R13, RZ, RZ, 0x368 ;  /* 0x00000368ff0d7424 */ /* 0x000fe200078e00ff */
[----:B------:R-:W-:-:S02]  /*15060*/  ISETP.GT.AND P2, PT, R3, 0x1, PT ;  /* 0x000000010300780c */ /* 0x000fc40003f44270 */
[----:B------:R-:W-:Y:S02]  /*15070*/  ISETP.NE.U32.AND P0, PT, RZ, c[0x0][0x500], PT ;  /* 0x00014000ff007a0c */ /* 0x000fe40003f05070 */
[----:B------:R-:W-:Y:S02]  /*15080*/  SEL R13, R13, 0x328, P2 ;  /* 0x000003280d0d7807 */ /* 0x000fe40001000000 */
[----:B------:R-:W-:Y:S02]  /*15090*/  ISETP.NE.AND.EX P0, PT, RZ, c[0x0][0x504], PT, P0 ;  /* 0x00014100ff007a0c */ /* 0x000fe40003f05300 */
[----:B------:R-:W1:Y:S01]  /*150a0*/  LDC.64 R6, c[0x0][R13+0x170] ;  /* 0x00005c000d067b82 */ /* 0x000e620000000a00 */
[----:B------:R-:W-:Y:S02]  /*150b0*/  SHF.R.S32.HI R3, RZ, 0x1f, R8 ;  /* 0x0000001fff037819 */ /* 0x000fe40000011408 */
[----:B------:R-:W-:-:S05]  /*150c0*/  SEL R0, R8, RZ, !P0 ;  /* 0x000000ff08007207 */ /* 0x000fca0004000000 */
[----:B------:R-:W1:Y:S08]  /*150d0*/  LDC.64 R10, c[0x0][R13+0x168] ;  /* 0x00005a000d0a7b82 */ /* 0x000e700000000a00 */
[----:B------:R-:W1:Y:S01]  /*150e0*/  LDC.64 R16, c[0x0][R13+0x178] ;  /* 0x00005e000d107b82 */ /* 0x000e620000000a00 */
[----:B--2---:R-:W-:Y:S02]  /*150f0*/  LOP3.LUT R8, R4, 0xffff, RZ, 0xc0, !PT ;  /* 0x0000ffff04087812 */ /* 0x004fe400078ec0ff */
[----:B------:R-:W-:Y:S01]  /*15100*/  SEL R4, R3, RZ, !P0 ;  /* 0x000000ff03047207 */ /* 0x000fe20004000000 */
[----:B-1----:R-:W-:-:S04]  /*15110*/  IMAD R3, R7, R0, RZ ;  /* 0x0000000007037224 */ /* 0x002fc800078e02ff */
[C---:B------:R-:W-:Y:S02]  /*15120*/  IMAD R9, R6.reuse, R4, R3 ;  /* 0x0000000406097224 */ /* 0x040fe400078e0203 */
[----:B------:R-:W-:-:S04]  /*15130*/  IMAD.WIDE.U32 R4, R6, R0, RZ ;  /* 0x0000000006047225 */ /* 0x000fc800078e00ff */
[----:B------:R-:W-:-:S04]  /*15140*/  IMAD.WIDE.U32 R6, R10, R8, RZ ;  /* 0x000000080a067225 */ /* 0x000fc800078e00ff */
[----:B------:R-:W-:Y:S01]  /*15150*/  IMAD R3, R11, R8, RZ ;  /* 0x000000080b037224 */ /* 0x000fe200078e02ff */
[--C-:B-----5:R-:W-:Y:S01]  /*15160*/  IADD3 R12, P1, P0, R4, R6, R2.reuse ;  /* 0x00000006040c7210 */ /* 0x120fe2000783e002 */
[----:B------:R-:W-:Y:S01]  /*15170*/  IMAD.IADD R9, R5, 0x1, R9 ;  /* 0x0000000105097824 */ /* 0x000fe200078e0209 */
[----:B------:R-:W-:Y:S01]  /*15180*/  SHF.R.S32.HI R11, RZ, 0x1f, R2 ;  /* 0x0000001fff0b7819 */ /* 0x000fe20000011402 */
[----:B------:R-:W-:Y:S02]  /*15190*/  IMAD.IADD R6, R7, 0x1, R3 ;  /* 0x0000000107067824 */ /* 0x000fe400078e0203 */
[----:B------:R-:W-:-:S03]  /*151a0*/  IMAD.MOV.U32 R3, RZ, RZ, c[0x0][0x4e8] ;  /* 0x00013a00ff037624 */ /* 0x000fc600078e00ff */
[----:B------:R-:W-:Y:S01]  /*151b0*/  IADD3.X R10, R9, R6, R11, P1, P0 ;  /* 0x00000006090a7210 */ /* 0x000fe20000fe040b */
[----:B----4-:R-:W-:Y:S01]  /*151c0*/  IMAD.IADD R9, R107, 0x1, R19 ;  /* 0x000000016b097824 */ /* 0x010fe200078e0213 */
[----:B------:R-:W-:Y:S02]  /*151d0*/  ISETP.NE.AND P3, PT, R3, 0x1, PT ;  /* 0x000000010300780c */ /* 0x000fe40003f65270 */
[----:B---3--:R-:W-:-:S05]  /*151e0*/  SEL R3, R110, RZ, P2 ;  /* 0x000000ff6e037207 */ /* 0x008fca0001000000 */
[-C--:B------:R-:W-:Y:S02]  /*151f0*/  IMAD.WIDE.U32 R4, R16, R3.reuse, RZ ;  /* 0x0000000310047225 */ /* 0x080fe400078e00ff */
[----:B------:R-:W2:Y:S02]  /*15200*/  LDL R16, [R1+0x1fc] ;  /* 0x0001fc0001107983 */ /* 0x000ea40000100800 */
[----:B------:R-:W-:Y:S02]  /*15210*/  IMAD R7, R17, R3, RZ ;  /* 0x0000000311077224 */ /* 0x000fe400078e02ff */
[----:B------:R-:W-:-:S04]  /*15220*/  @P3 IMAD.HI.U32 R6, R9, c[0x0][0x4ec], RZ ;  /* 0x00013b0009063a27 */ /* 0x000fc800078e00ff */
[----:B------:R-:W-:Y:S01]  /*15230*/  IMAD.MOV.U32 R3, RZ, RZ, R9 ;  /* 0x000000ffff037224 */ /* 0x000fe200078e0009 */
[----:B------:R-:W-:-:S04]  /*15240*/  @P3 SHF.R.U32.HI R3, RZ, c[0x0][0x4f0], R6 ;  /* 0x00013c00ff033a19 */ /* 0x000fc80000011606 */
[----:B------:R-:W-:Y:S02]  /*15250*/  IADD3 R4, P1, P0, R3, R12, R4 ;  /* 0x0000000c03047210 */ /* 0x000fe4000783e004 */
[----:B------:R-:W1:Y:S01]  /*15260*/  LDC.64 R12, c[0x0][R13+0x160] ;  /* 0x000058000d0c7b82 */ /* 0x000e620000000a00 */
[----:B------:R-:W3:Y:S01]  /*15270*/  S2R R110, SR_TID.X ;  /* 0x00000000006e7919 */ /* 0x000ee20000002100 */
[----:B------:R-:W-:Y:S01]  /*15280*/  IMAD.IADD R7, R5, 0x1, R7 ;  /* 0x0000000105077824 */ /* 0x000fe200078e0207 */
[--C-:B------:R-:W-:Y:S01]  /*15290*/  SHF.R.S32.HI R5, RZ, 0x1f, R3.reuse ;  /* 0x0000001fff057819 */ /* 0x100fe20000011403 */
[----:B------:R-:W-:-:S03]  /*152a0*/  IMAD.MOV R3, RZ, RZ, -R3 ;  /* 0x000000ffff037224 */ /* 0x000fc600078e0a03 */
[----:B------:R-:W-:Y:S01]  /*152b0*/  IADD3.X R5, R5, R10, R7, P1, P0 ;  /* 0x0000000a05057210 */ /* 0x000fe20000fe0407 */
[----:B------:R-:W-:-:S05]  /*152c0*/  IMAD R3, R3, c[0x0][0x4e8], R9 ;  /* 0x00013a0003037a24 */ /* 0x000fca00078e0209 */
[----:B------:R-:W-:Y:S02]  /*152d0*/  SHF.R.S32.HI R7, RZ, 0x1f, R3 ;  /* 0x0000001fff077819 */ /* 0x000fe40000011403 */
[----:B---3--:R-:W-:-:S04]  /*152e0*/  SHF.R.S32.HI R107, RZ, 0x1f, R110 ;  /* 0x0000001fff6b7819 */ /* 0x008fc8000001146e */
[----:B------:R-:W-:Y:S01]  /*152f0*/  LEA.HI R107, R107, R110, RZ, 0x5 ;  /* 0x0000006e6b6b7211 */ /* 0x000fe200078f28ff */
[-C--:B-1----:R-:W-:Y:S02]  /*15300*/  IMAD R6, R13, R3.reuse, RZ ;  /* 0x000000030d067224 */ /* 0x082fe400078e02ff */
[----:B------:R-:W-:-:S04]  /*15310*/  IMAD.WIDE.U32 R4, R12, R3, R4 ;  /* 0x000000030c047225 */ /* 0x000fc800078e0004 */
[----:B------:R-:W-:Y:S02]  /*15320*/  IMAD.MOV.U32 R3, RZ, RZ, c[0x0][0x4a8] ;  /* 0x00012a00ff037624 */ /* 0x000fe400078e00ff */
[----:B------:R-:W-:Y:S02]  /*15330*/  IMAD R6, R12, R7, R6 ;  /* 0x000000070c067224 */ /* 0x000fe400078e0206 */
[----:B------:R-:W-:Y:S01]  /*15340*/  IMAD.MOV.U32 R7, RZ, RZ, c[0x0][0x4ac] ;  /* 0x00012b00ff077624 */ /* 0x000fe200078e00ff */
[----:B------:R-:W-:Y:S01]  /*15350*/  SEL R3, R3, c[0x0][0x450], P2 ;  /* 0x0001140003037a07 */ /* 0x000fe20001000000 */
[----:B------:R-:W-:-:S03]  /*15360*/  IMAD.IADD R5, R5, 0x1, R6 ;  /* 0x0000000105057824 */ /* 0x000fc600078e0206 */
[----:B------:R-:W-:Y:S02]  /*15370*/  SEL R7, R7, c[0x0][0x454], P2 ;  /* 0x0001150007077a07 */ /* 0x000fe40001000000 */
[C---:B------:R-:W-:Y:S02]  /*15380*/  LEA R3, P0, R4.reuse, R3, 0x2 ;  /* 0x0000000304037211 */ /* 0x040fe400078010ff */
[----:B------:R-:W-:Y:S02]  /*15390*/  LOP3.LUT R107, R107, 0xffffffe0, RZ, 0xc0, !PT ;  /* 0xffffffe06b6b7812 */ /* 0x000fe400078ec0ff */
[----:B------:R-:W-:Y:S01]  /*153a0*/  LEA.HI.X R5, R4, R7, R5, 0x2, P0 ;  /* 0x0000000704057211 */ /* 0x000fe200000f1405 */
[----:B------:R-:W-:Y:S02]  /*153b0*/  SHFL.IDX PT, R6, R3, RZ, 0x1c1f ;  /* 0x001c1fff03067589 */ /* 0x000fe400000e0000 */
[----:B------:R-:W-:Y:S02]  /*153c0*/  IMAD.IADD R107, R110, 0x1, -R107 ;  /* 0x000000016e6b7824 */ /* 0x000fe400078e0a6b */
[----:B------:R-:W1:Y:S01]  /*153d0*/  SHFL.IDX PT, R7, R5, RZ, 0x1c1f ;  /* 0x001c1fff05077589 */ /* 0x000e6200000e0000 */
[----:B------:R-:W-:-:S03]  /*153e0*/  IMAD R13, R14, c[0x0][0x4e8], RZ ;  /* 0x00013a000e0d7a24 */ /* 0x000fc600078e02ff */
[----:B------:R2:W-:Y:S01]  /*153f0*/  SHFL.IDX PT, R4, R3, 0x1, 0x1c1f ;  /* 0x003c1f0003047f89 */ /* 0x0005e200000e0000 */
[----:B------:R-:W-:-:S03]  /*15400*/  LOP3.LUT P0, RZ, R107, 0x3, RZ, 0xc0, !PT ;  /* 0x000000036bff7812 */ /* 0x000fc6000780c0ff */
[----:B------:R-:W3:Y:S01]  /*15410*/  SHFL.IDX PT, R5, R5, 0x1, 0x1c1f ;  /* 0x003c1f0005057f89 */ /* 0x000ee200000e0000 */
[----:B--2---:R-:W-:-:S05]  /*15420*/  IMAD.IADD R3, R16, 0x1, R19 ;  /* 0x0000000110037824 */ /* 0x004fca00078e0213 */
[C---:B------:R-:W-:Y:S02]  /*15430*/  IADD3 R10, R3.reuse, 0x8, RZ ;  /* 0x00000008030a7810 */ /* 0x040fe40007ffe0ff */
[-C--:B------:R-:W-:Y:S02]  /*15440*/  ISETP.GE.OR P1, PT, R3, R13.reuse, P0 ;  /* 0x0000000d0300720c */ /* 0x080fe40000726670 */
[----:B------:R-:W-:-:S11]  /*15450*/  ISETP.GE.OR P0, PT, R10, R13, P0 ;  /* 0x0000000d0a00720c */ /* 0x000fd60000706670 */
[----:B-1----:R1:W-:Y:S01]  /*15460*/  @!P1 ST.E [R6.64], R15 ;  /* 0x0000000f06009985 */ /* 0x0023e2000c101906 */
[----:B------:R-:W-:-:S03]  /*15470*/  ISETP.GE.AND P1, PT, R10, R13, PT ;  /* 0x0000000d0a00720c */ /* 0x000fc60003f26270 */
[----:B---3--:R1:W-:Y:S01]  /*15480*/  @!P0 ST.E [R4.64], R18 ;  /* 0x0000001204008985 */ /* 0x0083e2000c101906 */
[----:B------:R-:W-:Y:S02]  /*15490*/  ISETP.GE.AND P0, PT, R3, R13, PT ;  /* 0x0000000d0300720c */ /* 0x000fe40003f06270 */
[----:B------:R-:W-:Y:S01]  /*154a0*/  P2R R14, PR, RZ, 0x2 ;  /* 0x00000002ff0e7803 */ /* 0x000fe20000000000 */
[----:B------:R-:W-:Y:S05]  /*154b0*/  @P2 BRA `(.L_x_577) ;  /* 0x00000b7000002947 */ /* 0x000fea0003800000 */
[----:B------:R-:W2:Y:S04]  /*154c0*/  LDL R16, [R1+0x178] ;  /* 0x0001780001107983 */ /* 0x000ea80000100800 */
[----:B------:R-:W3:Y:S01]  /*154d0*/  LDL R107, [R1+0x1c] ;  /* 0x00001c00016b7983 */ /* 0x000ee20000100800 */
[----:B------:R-:W-:Y:S01]  /*154e0*/  IMAD R11, R11, c[0x0][0x3a0], RZ ;  /* 0x0000e8000b0b7a24 */ /* 0x000fe200078e02ff */
[----:B-1----:R-:W-:Y:S01]  /*154f0*/  SHF.R.S32.HI R7, RZ, 0x1f, R0 ;  /* 0x0000001fff077819 */ /* 0x002fe20000011400 */
[----:B------:R-:W-:-:S04]  /*15500*/  IMAD.WIDE.U32 R4, R2, c[0x0][0x3a0], RZ ;  /* 0x0000e80002047a25 */ /* 0x000fc800078e00ff */
[----:B------:R-:W-:-:S05]  /*15510*/  IMAD R2, R2, c[0x0][0x3a4], R11 ;  /* 0x0000e90002027a24 */ /* 0x000fca00078e020b */
[----:B------:R-:W-:Y:S02]  /*15520*/  IADD3 R3, R5, R2, RZ ;  /* 0x0000000205037210 */ /* 0x000fe40007ffe0ff */
[----:B------:R-:W-:-:S05]  /*15530*/  MOV R2, R4 ;  /* 0x0000000400027202 */ /* 0x000fca0000000f00 */
[----:B------:R-:W-:-:S04]  /*15540*/  IMAD.WIDE.U32 R4, R8, c[0x0][0x3e8], R2 ;  /* 0x0000fa0008047a25 */ /* 0x000fc800078e0002 */
[----:B------:R-:W-:Y:S02]  /*15550*/  IMAD R3, R7, c[0x0][0x3f0], RZ ;  /* 0x0000fc0007037a24 */ /* 0x000fe400078e02ff */
[----:B------:R-:W-:-:S04]  /*15560*/  IMAD R5, R8, c[0x0][0x3ec], R5 ;  /* 0x0000fb0008057a24 */ /* 0x000fc800078e0205 */
[----:B------:R-:W-:Y:S01]  /*15570*/  IMAD.WIDE.U32 R4, R0, c[0x0][0x3f0], R4 ;  /* 0x0000fc0000047a25 */ /* 0x000fe200078e0004 */
[----:B--2---:R-:W-:Y:S01]  /*15580*/  IADD3 R6, R16, R19, RZ ;  /* 0x0000001310067210 */ /* 0x004fe20007ffe0ff */
[----:B---3--:R1:W2:Y:S04]  /*15590*/  LDS.128 R28, [R107+0x80] ;  /* 0x000080006b1c7984 */ /* 0x0082a80000000c00 */
[----:B------:R-:W-:Y:S01]  /*155a0*/  @P3 IMAD.HI.U32 R7, R6, c[0x0][0x4ec], RZ ;  /* 0x00013b0006073a27 */ /* 0x000fe200078e00ff */
[----:B------:R-:W-:Y:S01]  /*155b0*/  MOV R2, R6 ;  /* 0x0000000600027202 */ /* 0x000fe20000000f00 */
[----:B------:R1:W3:Y:S03]  /*155c0*/  LDS.128 R44, [R107+0x1080] ;  /* 0x001080006b2c7984 */ /* 0x0002e60000000c00 */
[----:B------:R-:W-:Y:S01]  /*155d0*/  @P3 SHF.R.U32.HI R2, RZ, c[0x0][0x4f0], R7 ;  /* 0x00013c00ff023a19 */ /* 0x000fe20000011607 */
[----:B------:R-:W-:Y:S01]  /*155e0*/  IMAD R7, R0, c[0x0][0x3f4], R3 ;  /* 0x0000fd0000077a24 */ /* 0x000fe200078e0203 */
[----:B------:R1:W4:Y:S02]  /*155f0*/  LDS.128 R60, [R107+0x2080] ;  /* 0x002080006b3c7984 */ /* 0x0003240000000c00 */
[----:B------:R-:W-:-:S02]  /*15600*/  SHF.R.S32.HI R3, RZ, 0x1f, R2 ;  /* 0x0000001fff037819 */ /* 0x000fc40000011402 */
[----:B------:R1:W1:Y:S01]  /*15610*/  LDS.128 R72, [R107+0x3080] ;  /* 0x003080006b487984 */ /* 0x0002620000000c00 */
[----:B------:R-:W-:Y:S02]  /*15620*/  IADD3 R0, -R2, RZ, RZ ;  /* 0x000000ff02007210 */ /* 0x000fe40007ffe1ff */
[----:B------:R-:W-:Y:S01]  /*15630*/  IADD3 R5, R5, R7, RZ ;  /* 0x0000000705057210 */ /* 0x000fe20007ffe0ff */
[----:B------:R1:W1:Y:S01]  /*15640*/  LDS.128 R24, [R107+0x4080] ;  /* 0x004080006b187984 */ /* 0x0002620000000c00 */
[----:B------:R-:W-:Y:S02]  /*15650*/  IMAD R3, R3, c[0x0][0x3e0], RZ ;  /* 0x0000f80003037a24 */ /* 0x000fe400078e02ff */
[----:B------:R-:W-:Y:S01]  /*15660*/  IMAD R0, R0, c[0x0][0x4e8], R6 ;  /* 0x00013a0000007a24 */ /* 0x000fe200078e0206 */
[----:B------:R1:W1:Y:S01]  /*15670*/  LDS.128 R40, [R107+0x5080] ;  /* 0x005080006b287984 */ /* 0x0002620000000c00 */
[C---:B------:R-:W-:Y:S02]  /*15680*/  IMAD R6, R2.reuse, c[0x0][0x3e4], R3 ;  /* 0x0000f90002067a24 */ /* 0x040fe400078e0203 */
[----:B------:R-:W-:Y:S01]  /*15690*/  IMAD.WIDE.U32 R2, R2, c[0x0][0x3e0], R4 ;  /* 0x0000f80002027a25 */ /* 0x000fe200078e0004 */
[----:B------:R1:W1:Y:S01]  /*156a0*/  LDS.128 R56, [R107+0x6080] ;  /* 0x006080006b387984 */ /* 0x0002620000000c00 */
[----:B------:R-:W-:-:S03]  /*156b0*/  SHF.R.S32.HI R4, RZ, 0x1f, R0 ;  /* 0x0000001fff047819 */ /* 0x000fc60000011400 */
[----:B------:R1:W1:Y:S01]  /*156c0*/  LDS.128 R68, [R107+0x7080] ;  /* 0x007080006b447984 */ /* 0x0002620000000c00 */
[----:B------:R-:W-:Y:S01]  /*156d0*/  IADD3 R3, R3, R6, RZ ;  /* 0x0000000603037210 */ /* 0x000fe20007ffe0ff */
[----:B------:R-:W-:Y:S02]  /*156e0*/  IMAD R4, R4, c[0x0][0x3d8], RZ ;  /* 0x0000f60004047a24 */ /* 0x000fe400078e02ff */
[----:B------:R1:W1:Y:S02]  /*156f0*/  LDS.128 R20, [R107+0x8080] ;  /* 0x008080006b147984 */ /* 0x0002640000000c00 */
[C---:B------:R-:W-:Y:S02]  /*15700*/  IMAD.WIDE.U32 R2, R0.reuse, c[0x0][0x3d8], R2 ;  /* 0x0000f60000027a25 */ /* 0x040fe400078e0002 */
[----:B------:R1:W1:Y:S02]  /*15710*/  LDS.128 R36, [R107+0x9080] ;  /* 0x009080006b247984 */ /* 0x0002640000000c00 */
[----:B------:R-:W-:Y:S01]  /*15720*/  IMAD R0, R0, c[0x0][0x3dc], R4 ;  /* 0x0000f70000007a24 */ /* 0x000fe200078e0204 */
[C---:B------:R-:W-:Y:S01]  /*15730*/  LEA R14, P0, R2.reuse, c[0x0][0x380], 0x1 ;  /* 0x0000e000020e7a11 */ /* 0x040fe200078008ff */
[----:B------:R1:W1:Y:S03]  /*15740*/  LDS.128 R52, [R107+0xa080] ;  /* 0x00a080006b347984 */ /* 0x0002660000000c00 */
[----:B------:R-:W-:Y:S01]  /*15750*/  IADD3 R0, R3, R0, RZ ;  /* 0x0000000003007210 */ /* 0x000fe20007ffe0ff */
[----:B------:R1:W1:Y:S03]  /*15760*/  LDS.128 R64, [R107+0xb080] ;  /* 0x00b080006b407984 */ /* 0x0002660000000c00 */
[----:B------:R-:W-:Y:S01]  /*15770*/  LEA.HI.X R5, R2, c[0x0][0x384], R0, 0x1, P0 ;  /* 0x0000e10002057a11 */ /* 0x000fe200000f0c00 */
[----:B------:R1:W1:Y:S04]  /*15780*/  LDS.128 R16, [R107+0xc080] ;  /* 0x00c080006b107984 */ /* 0x0002680000000c00 */
[----:B------:R1:W1:Y:S04]  /*15790*/  LDS.128 R32, [R107+0xd080] ;  /* 0x00d080006b207984 */ /* 0x0002680000000c00 */
[----:B------:R1:W1:Y:S04]  /*157a0*/  LDS.128 R48, [R107+0xe080] ;  /* 0x00e080006b307984 */ /* 0x0002680000000c00 */
[----:B------:R1:W1:Y:S01]  /*157b0*/  LDS.128 R76, [R107+0xf080] ;  /* 0x00f080006b4c7984 */ /* 0x0002620000000c00 */
[----:B------:R-:W-:Y:S05]  /*157c0*/  BRA.DIV ~URZ, `(.L_x_578) ;  /* 0x000062127f007947 */ /* 0x000fea000b800000 */
[----:B--234-:R2:W3:Y:S02]  /*157d0*/  SHFL.IDX PT, R4, R5, RZ, 0x181f ;  /* 0x00181fff05047589 */ /* 0x01c4e400000e0000 */
.L_x_674:
[----:B------:R-:W-:Y:S05]  /*157e0*/  BRA.DIV ~URZ, `(.L_x_579) ;  /* 0x000062827f007947 */ /* 0x000fea000b800000 */
[----:B------:R4:W2:Y:S02]  /*157f0*/  SHFL.IDX PT, R0, R14, RZ, 0x181f ;  /* 0x00181fff0e007589 */ /* 0x0008a400000e0000 */
.L_x_675:
[----:B------:R-:W5:Y:S04]  /*15800*/  LDL.LU R3, [R1+0xb0] ;  /* 0x0000b00001037983 */ /* 0x000f680000300800 */
[----:B------:R-:W4:Y:S02]  /*15810*/  S2R R6, SR_TID.X ;  /* 0x0000000000067919 */ /* 0x000f240000002100 */
[----:B----4-:R-:W-:-:S04]  /*15820*/  SHF.R.S32.HI R2, RZ, 0x1f, R6 ;  /* 0x0000001fff027819 */ /* 0x010fc80000011406 */
[----:B------:R-:W-:-:S04]  /*15830*/  LEA.HI R2, R2, R6, RZ, 0x3 ;  /* 0x0000000602027211 */ /* 0x000fc800078f18ff */
[----:B------:R-:W-:Y:S01]  /*15840*/  SHF.R.S32.HI R2, RZ, 0x3, R2 ;  /* 0x00000003ff027819 */ /* 0x000fe20000011402 */
[----:B------:R-:W-:Y:S04]  /*15850*/  BSSY B0, `(.L_x_580) ;  /* 0x000001c000007945 */ /* 0x000fe80003800000 */
[----:B-----5:R-:W-:-:S05]  /*15860*/  IMAD.IADD R12, R2, 0x1, R3 ;  /* 0x00000001020c7824 */ /* 0x020fca00078e0203 */
[----:B------:R-:W-:-:S13]  /*15870*/  ISETP.GE.AND P0, PT, R12, R13, PT ;  /* 0x0000000d0c00720c */ /* 0x000fda0003f06270 */
[----:B------:R-:W-:Y:S05]  /*15880*/  @P0 BRA `(.L_x_581) ;  /* 0x0000018000000947 */ /* 0x000fea0003800000 */
[----:B------:R-:W4:Y:S04]  /*15890*/  LDL R2, [R1+0x40] ;  /* 0x0000400001027983 */ /* 0x000f280000100800 */
[----:B------:R-:W5:Y:S04]  /*158a0*/  LDL R83, [R1+0x68] ;  /* 0x0000680001537983 */ /* 0x000f680000100800 */
[----:B---3--:R-:W3:Y:S04]  /*158b0*/  LDL R81, [R1+0x64] ;  /* 0x0000640001517983 */ /* 0x008ee80000100800 */
[----:B--2---:R-:W2:Y:S04]  /*158c0*/  LDL R15, [R1+0x6c] ;  /* 0x00006c00010f7983 */ /* 0x004ea80000100800 */
[----:B------:R-:W2:Y:S04]  /*158d0*/  LDL R3, [R1+0x20c] ;  /* 0x00020c0001037983 */ /* 0x000ea80000100800 */
[----:B------:R-:W2:Y:S04]  /*158e0*/  LDL R84, [R1+0x208] ;  /* 0x0002080001547983 */ /* 0x000ea80000100800 */
[----:B------:R-:W2:Y:S04]  /*158f0*/  LDL R82, [R1+0x204] ;  /* 0x0002040001527983 */ /* 0x000ea80000100800 */
[----:B------:R-:W2:Y:S01]  /*15900*/  LDL R80, [R1+0x200] ;  /* 0x0002000001507983 */ /* 0x000ea20000100800 */
[----:B----4-:R-:W-:-:S02]  /*15910*/  ISETP.GE.AND P3, PT, R2, c[0x0][0x3c8], PT ;  /* 0x0000f20002007a0c */ /* 0x010fc40003f66270 */
[----:B-----5:R-:W-:Y:S02]  /*15920*/  ISETP.GE.AND P2, PT, R83, c[0x0][0x3c8], PT ;  /* 0x0000f20053007a0c */ /* 0x020fe40003f46270 */
[----:B---3--:R-:W-:Y:S02]  /*15930*/  ISETP.GE.AND P1, PT, R81, c[0x0][0x3c8], PT ;  /* 0x0000f20051007a0c */ /* 0x008fe40003f26270 */
[----:B--2---:R-:W-:-:S07]  /*15940*/  ISETP.GE.AND P0, PT, R15, c[0x0][0x3c8], PT ;  /* 0x0000f2000f007a0c */ /* 0x004fce0003f06270 */
[CC--:B------:R-:W-:Y:S02]  /*15950*/  @!P3 LEA R10, P4, R2.reuse, R0.reuse, 0x1 ;  /* 0x00000000020ab211 */ /* 0x0c0fe400078808ff */
[----:B------:R-:W-:Y:S02]  /*15960*/  @!P2 LEA R8, P6, R83, R0, 0x1 ;  /* 0x000000005308a211 */ /* 0x000fe400078c08ff */
[----:B------:R-:W-:Y:S02]  /*15970*/  @!P3 LEA.HI.X R11, R2, R4, R3, 0x1, P4 ;  /* 0x00000004020bb211 */ /* 0x000fe400020f0c03 */
[----:B------:R-:W-:Y:S02]  /*15980*/  @!P1 LEA R6, P5, R81, R0, 0x1 ;  /* 0x0000000051069211 */ /* 0x000fe400078a08ff */
[----:B------:R-:W-:Y:S02]  /*15990*/  @!P2 LEA.HI.X R9, R83, R4, R84, 0x1, P6 ;  /* 0x000000045309a211 */ /* 0x000fe400030f0c54 */
[----:B------:R-:W-:-:S02]  /*159a0*/  @!P0 LEA R2, P4, R15, R0, 0x1 ;  /* 0x000000000f028211 */ /* 0x000fc400078808ff */
[-C--:B------:R-:W-:Y:S02]  /*159b0*/  @!P1 LEA.HI.X R7, R81, R4.reuse, R82, 0x1, P5 ;  /* 0x0000000451079211 */ /* 0x080fe400028f0c52 */
[----:B------:R-:W-:Y:S01]  /*159c0*/  @!P0 LEA.HI.X R3, R15, R4, R80, 0x1, P4 ;  /* 0x000000040f038211 */ /* 0x000fe200020f0c50 */
[----:B------:R2:W-:Y:S04]  /*159d0*/  @!P3 ST.E.128 [R10.64], R28 ;  /* 0x0000001c0a00b985 */ /* 0x0005e8000c101d06 */
[----:B-1----:R2:W-:Y:S04]  /*159e0*/  @!P2 ST.E.128 [R8.64], R24 ;  /* 0x000000180800a985 */ /* 0x0025e8000c101d06 */
[----:B------:R2:W-:Y:S04]  /*159f0*/  @!P1 ST.E.128 [R6.64], R20 ;  /* 0x0000001406009985 */ /* 0x0005e8000c101d06 */
[----:B------:R2:W-:Y:S02]  /*15a00*/  @!P0 ST.E.128 [R2.64], R16 ;  /* 0x0000001002008985 */ /* 0x0005e4000c101d06 */
.L_x_581:
[----:B------:R-:W-:Y:S05]  /*15a10*/  BSYNC B0 ;  /* 0x0000000000007941 */ /* 0x000fea0003800000 */
.L_x_580:
[----:B------:R-:W-:Y:S05]  /*15a20*/  BRA.DIV ~URZ, `(.L_x_582) ;  /* 0x000060d27f007947 */ /* 0x000fea000b800000 */
[----:B---3--:R3:W4:Y:S04]  /*15a30*/  SHFL.IDX PT, R4, R5, 0x1, 0x181f ;  /* 0x00381f0005047f89 */ /* 0x00872800000e0000 */
[----:B--2---:R3:W2:Y:S02]  /*15a40*/  SHFL.IDX PT, R0, R14, 0x1, 0x181f ;  /* 0x00381f000e007f89 */ /* 0x0046a400000e0000 */
.L_x_676:
[----:B------:R-:W-:Y:S01]  /*15a50*/  IADD3 R2, R12, 0x20, RZ ;  /* 0x000000200c027810 */ /* 0x000fe20007ffe0ff */
[----:B------:R-:W-:Y:S03]  /*15a60*/  BSSY B0, `(.L_x_583) ;  /* 0x000001b000007945 */ /* 0x000fe60003800000 */
[----:B------:R-:W-:-:S13]  /*15a70*/  ISETP.GE.AND P0, PT, R2, R13, PT ;  /* 0x0000000d0200720c */ /* 0x000fda0003f06270 */
[----:B------:R-:W-:Y:S05]  /*15a80*/  @P0 BRA `(.L_x_584) ;  /* 0x0000018000000947 */ /* 0x000fea0003800000 */
[----:B------:R-:W5:Y:S04]  /*15a90*/  LDL R3, [R1+0x40] ;  /* 0x0000400001037983 */ /* 0x000f680000100800 */
[----:B-1-3--:R-:W3:Y:S04]  /*15aa0*/  LDL R19, [R1+0x68] ;  /* 0x0000680001137983 */ /* 0x00aee80000100800 */
[----:B----4-:R-:W4:Y:S04]  /*15ab0*/  LDL R17, [R1+0x64] ;  /* 0x0000640001117983 */ /* 0x010f280000100800 */
[----:B--2---:R-:W2:Y:S04]  /*15ac0*/  LDL R15, [R1+0x6c] ;  /* 0x00006c00010f7983 */ /* 0x004ea80000100800 */
[----:B------:R-:W2:Y:S04]  /*15ad0*/  LDL R21, [R1+0x20c] ;  /* 0x00020c0001157983 */ /* 0x000ea80000100800 */
[----:B------:R-:W2:Y:S04]  /*15ae0*/  LDL R20, [R1+0x208] ;  /* 0x0002080001147983 */ /* 0x000ea80000100800 */
[----:B------:R-:W2:Y:S04]  /*15af0*/  LDL R18, [R1+0x204] ;  /* 0x0002040001127983 */ /* 0x000ea80000100800 */
[----:B------:R-:W2:Y:S01]  /*15b00*/  LDL R16, [R1+0x200] ;  /* 0x0002000001107983 */ /* 0x000ea20000100800 */
[----:B-----5:R-:W-:-:S02]  /*15b10*/  ISETP.GE.AND P3, PT, R3, c[0x0][0x3c8], PT ;  /* 0x0000f20003007a0c */ /* 0x020fc40003f66270 */
[----:B---3--:R-:W-:Y:S02]  /*15b20*/  ISETP.GE.AND P2, PT, R19, c[0x0][0x3c8], PT ;  /* 0x0000f20013007a0c */ /* 0x008fe40003f46270 */
[----:B----4-:R-:W-:Y:S02]  /*15b30*/  ISETP.GE.AND P1, PT, R17, c[0x0][0x3c8], PT ;  /* 0x0000f20011007a0c */ /* 0x010fe40003f26270 */
[----:B--2---:R-:W-:-:S07]  /*15b40*/  ISETP.GE.AND P0, PT, R15, c[0x0][0x3c8], PT ;  /* 0x0000f2000f007a0c */ /* 0x004fce0003f06270 */
[-C--:B------:R-:W-:Y:S02]  /*15b50*/  @!P3 LEA R10, P4, R3, R0.reuse, 0x1 ;  /* 0x00000000030ab211 */ /* 0x080fe400078808ff */
        /* <DEDUP_REMOVED lines=8> */
[----:B------:R1:W-:Y:S04]  /*15be0*/  @!P2 ST.E.128 [R8.64], R40 ;  /* 0x000000280800a985 */ /* 0x0003e8000c101d06 */
[----:B------:R1:W-:Y:S04]  /*15bf0*/  @!P1 ST.E.128 [R6.64], R36 ;  /* 0x0000002406009985 */ /* 0x0003e8000c101d06 */
[----:B------:R1:W-:Y:S02]  /*15c00*/  @!P0 ST.E.128 [R2.64], R32 ;  /* 0x0000002002008985 */ /* 0x0003e4000c101d06 */
.L_x_584:
[----:B------:R-:W-:Y:S05]  /*15c10*/  BSYNC B0 ;  /* 0x0000000000007941 */ /* 0x000fea0003800000 */
.L_x_583:
[----:B------:R-:W-:Y:S05]  /*15c20*/  BRA.DIV ~URZ, `(.L_x_585) ;  /* 0x00005fe27f007947 */ /* 0x000fea000b800000 */
[----:B----4-:R4:W3:Y:S02]  /*15c30*/  SHFL.IDX PT, R4, R5, 0x2, 0x181f ;  /* 0x00581f0005047f89 */ /* 0x0108e400000e0000 */
.L_x_677:
[----:B------:R-:W-:Y:S05]  /*15c40*/  BRA.DIV ~URZ, `(.L_x_586) ;  /* 0x000060527f007947 */ /* 0x000fea000b800000 */
[----:B--2---:R2:W4:Y:S02]  /*15c50*/  SHFL.IDX PT, R0, R14, 0x2, 0x181f ;  /* 0x00581f000e007f89 */ /* 0x00452400000e0000 */
.L_x_678:
[----:B-1----:R-:W-:Y:S01]  /*15c60*/  IADD3 R2, R12, 0x40, RZ ;  /* 0x000000400c027810 */ /* 0x002fe20007ffe0ff */
[----:B------:R-:W-:Y:S03]  /*15c70*/  BSSY B0, `(.L_x_587) ;  /* 0x000001b000007945 */ /* 0x000fe60003800000 */
[----:B------:R-:W-:-:S13]  /*15c80*/  ISETP.GE.AND P0, PT, R2, R13, PT ;  /* 0x0000000d0200720c */ /* 0x000fda0003f06270 */
[----:B------:R-:W-:Y:S05]  /*15c90*/  @P0 BRA `(.L_x_588) ;  /* 0x0000018000000947 */ /* 0x000fea0003800000 */
[----:B------:R-:W5:Y:S04]  /*15ca0*/  LDL R3, [R1+0x40] ;  /* 0x0000400001037983 */ /* 0x000f680000100800 */
[----:B--2---:R-:W2:Y:S04]  /*15cb0*/  LDL R19, [R1+0x68] ;  /* 0x0000680001137983 */ /* 0x004ea80000100800 */
[----:B----4-:R-:W4:Y:S04]  /*15cc0*/  LDL R17, [R1+0x64] ;  /* 0x0000640001117983 */ /* 0x010f280000100800 */
[----:B---3--:R-:W3:Y:S04]  /*15cd0*/  LDL R15, [R1+0x6c] ;  /* 0x00006c00010f7983 */ /* 0x008ee80000100800 */
[----:B------:R-:W3:Y:S04]  /*15ce0*/  LDL R21, [R1+0x20c] ;  /* 0x00020c0001157983 */ /* 0x000ee80000100800 */
[----:B------:R-:W3:Y:S04]  /*15cf0*/  LDL R20, [R1+0x208] ;  /* 0x0002080001147983 */ /* 0x000ee80000100800 */
[----:B------:R-:W3:Y:S04]  /*15d00*/  LDL R18, [R1+0x204] ;  /* 0x0002040001127983 */ /* 0x000ee80000100800 */
[----:B------:R-:W3:Y:S01]  /*15d10*/  LDL R16, [R1+0x200] ;  /* 0x0002000001107983 */ /* 0x000ee20000100800 */
[----:B-----5:R-:W-:-:S02]  /*15d20*/  ISETP.GE.AND P3, PT, R3, c[0x0][0x3c8], PT ;  /* 0x0000f20003007a0c */ /* 0x020fc40003f66270 */
[----:B--2---:R-:W-:Y:S02]  /*15d30*/  ISETP.GE.AND P2, PT, R19, c[0x0][0x3c8], PT ;  /* 0x0000f20013007a0c */ /* 0x004fe40003f46270 */
[----:B----4-:R-:W-:Y:S02]  /*15d40*/  ISETP.GE.AND P1, PT, R17, c[0x0][0x3c8], PT ;  /* 0x0000f20011007a0c */ /* 0x010fe40003f26270 */
[----:B---3--:R-:W-:-:S07]  /*15d50*/  ISETP.GE.AND P0, PT, R15, c[0x0][0x3c8], PT ;  /* 0x0000f2000f007a0c */ /* 0x008fce0003f06270 */
        /* <DEDUP_REMOVED lines=12> */
.L_x_588:
[----:B------:R-:W-:Y:S05]  /*15e20*/  BSYNC B0 ;  /* 0x0000000000007941 */ /* 0x000fea0003800000 */
.L_x_587:
[----:B------:R-:W-:Y:S05]  /*15e30*/  BRA.DIV ~URZ, `(.L_x_589) ;  /* 0x00005ef27f007947 */ /* 0x000fea000b800000 */
[----:B---3--:R3:W1:Y:S04]  /*15e40*/  SHFL.IDX PT, R4, R5, 0x3, 0x181f ;  /* 0x00781f0005047f89 */ /* 0x00866800000e0000 */
[----:B----4-:R3:W4:Y:S02]  /*15e50*/  SHFL.IDX PT, R0, R14, 0x3, 0x181f ;  /* 0x00781f000e007f89 */ /* 0x01072400000e0000 */
.L_x_679:
[----:B-1----:R-:W-:-:S04]  /*15e60*/  IADD3 R2, R12, 0x60, RZ ;  /* 0x000000600c027810 */ /* 0x002fc80007ffe0ff */
[----:B------:R-:W-:-:S13]  /*15e70*/  ISETP.GE.AND P0, PT, R2, R13, PT ;  /* 0x0000000d0200720c */ /* 0x000fda0003f06270 */
[----:B------:R-:W-:Y:S05]  /*15e80*/  @P0 BRA `(.L_x_590) ;  /* 0x00002cf000000947 */ /* 0x000fea0003800000 */
[----:B------:R-:W5:Y:S04]  /*15e90*/  LDL R16, [R1+0x40] ;  /* 0x0000400001107983 */ /* 0x000f680000100800 */
[----:B--23--:R-:W2:Y:S04]  /*15ea0*/  LDL R14, [R1+0x68] ;  /* 0x00006800010e7983 */ /* 0x00cea80000100800 */
[----:B------:R-:W3:Y:S04]  /*15eb0*/  LDL R10, [R1+0x64] ;  /* 0x00006400010a7983 */ /* 0x000ee80000100800 */
[----:B----4-:R-:W4:Y:S04]  /*15ec0*/  LDL R17, [R1+0x20c] ;  /* 0x00020c0001117983 */ /* 0x010f280000100800 */
[----:B------:R-:W4:Y:S04]  /*15ed0*/  LDL R15, [R1+0x208] ;  /* 0x00020800010f7983 */ /* 0x000f280000100800 */
[----:B------:R-:W4:Y:S04]  /*15ee0*/  LDL R11, [R1+0x204] ;  /* 0x00020400010b7983 */ /* 0x000f280000100800 */
[----:B------:R-:W4:Y:S01]  /*15ef0*/  LDL R5, [R1+0x6c] ;  /* 0x00006c0001057983 */ /* 0x000f220000100800 */
[----:B-----5:R-:W-:-:S02]  /*15f00*/  ISETP.GE.AND P2, PT, R16, c[0x0][0x3c8], PT ;  /* 0x0000f20010007a0c */ /* 0x020fc40003f46270 */
[----:B--2---:R-:W-:Y:S02]  /*15f10*/  ISETP.GE.AND P1, PT, R14, c[0x0][0x3c8], PT ;  /* 0x0000f2000e007a0c */ /* 0x004fe40003f26270 */
[----:B---3--:R-:W-:-:S09]  /*15f20*/  ISETP.GE.AND P0, PT, R10, c[0x0][0x3c8], PT ;  /* 0x0000f2000a007a0c */ /* 0x008fd20003f06270 */
[-C--:B------:R-:W-:Y:S02]  /*15f30*/  @!P2 LEA R8, P5, R16, R0.reuse, 0x1 ;  /* 0x000000001008a211 */ /* 0x080fe400078a08ff */
[----:B------:R-:W-:Y:S02]  /*15f40*/  @!P1 LEA R6, P4, R14, R0, 0x1 ;  /* 0x000000000e069211 */ /* 0x000fe400078808ff */
[----:B----4-:R-:W-:Y:S02]  /*15f50*/  @!P2 LEA.HI.X R9, R16, R4, R17, 0x1, P5 ;  /* 0x000000041009a211 */ /* 0x010fe400028f0c11 */
[----:B------:R-:W-:Y:S02]  /*15f60*/  @!P0 LEA R2, P3, R10, R0, 0x1 ;  /* 0x000000000a028211 */ /* 0x000fe400078608ff */
[-C--:B------:R-:W-:Y:S02]  /*15f70*/  @!P1 LEA.HI.X R7, R14, R4.reuse, R15, 0x1, P4 ;  /* 0x000000040e079211 */ /* 0x080fe400020f0c0f */
[----:B------:R-:W-:Y:S01]  /*15f80*/  @!P0 LEA.HI.X R3, R10, R4, R11, 0x1, P3 ;  /* 0x000000040a038211 */ /* 0x000fe200018f0c0b */
[----:B------:R1:W-:Y:S04]  /*15f90*/  @!P2 ST.E.128 [R8.64], R72 ;  /* 0x000000480800a985 */ /* 0x0003e8000c101d06 */
[----:B------:R1:W-:Y:S04]  /*15fa0*/  @!P1 ST.E.128 [R6.64], R68 ;  /* 0x0000004406009985 */ /* 0x0003e8000c101d06 */
[----:B------:R1:W-:Y:S01]  /*15fb0*/  @!P0 ST.E.128 [R2.64], R64 ;  /* 0x0000004002008985 */ /* 0x0003e2000c101d06 */
[----:B------:R-:W-:-:S13]  /*15fc0*/  ISETP.GE.AND P0, PT, R5, c[0x0][0x3c8], PT ;  /* 0x0000f20005007a0c */ /* 0x000fda0003f06270 */
[----:B------:R-:W-:Y:S05]  /*15fd0*/  @P0 BRA `(.L_x_590) ;  /* 0x00002ba000000947 */ /* 0x000fea0003800000 */
[----:B------:R-:W2:Y:S01]  /*15fe0*/  LDL R10, [R1+0x200] ;  /* 0x00020000010a7983 */ /* 0x000ea20000100800 */
[----:B-1----:R-:W-:-:S04]  /*15ff0*/  LEA R2, P0, R5, R0, 0x1 ;  /* 0x0000000005027211 */ /* 0x002fc800078008ff */
[----:B--2---:R-:W-:-:S05]  /*16000*/  LEA.HI.X R3, R5, R4, R10, 0x1, P0 ;  /* 0x0000000405037211 */ /* 0x004fca00000f0c0a */
[----:B------:R1:W-:Y:S01]  /*16010*/  ST.E.128 [R2.64], R76 ;  /* 0x0000004c02007985 */ /* 0x0003e2000c101d06 */
[----:B------:R-:W-:Y:S05]  /*16020*/  BRA `(.L_x_590) ;  /* 0x00002b5000007947 */ /* 0x000fea0003800000 */
.L_x_577:
[----:B-1----:R-:W2:Y:S01]  /*16030*/  LDL.LU R5, [R1+0x100] ;  /* 0x0001000001057983 */ /* 0x002ea20000300800 */
[----:B------:R-:W-:Y:S01]  /*16040*/  IMAD R11, R11, c[0x0][0x408], RZ ;  /* 0x000102000b0b7a24 */ /* 0x000fe200078e02ff */
[----:B------:R-:W-:-:S03]  /*16050*/  SHF.R.S32.HI R4, RZ, 0x1f, R0 ;  /* 0x0000001fff047819 */ /* 0x000fc60000011400 */
[C---:B------:R-:W-:Y:S02]  /*16060*/  IMAD R11, R2.reuse, c[0x0][0x40c], R11 ;  /* 0x00010300020b7a24 */ /* 0x040fe400078e020b */
[----:B------:R-:W-:-:S04]  /*16070*/  IMAD.WIDE.U32 R2, R2, c[0x0][0x408], RZ ;  /* 0x0001020002027a25 */ /* 0x000fc800078e00ff */
[----:B------:R-:W-:Y:S01]  /*16080*/  IMAD R4, R4, c[0x0][0x440], RZ ;  /* 0x0001100004047a24 */ /* 0x000fe200078e02ff */
[----:B------:R-:W-:-:S03]  /*16090*/  IADD3 R3, R3, R11, RZ ;  /* 0x0000000b03037210 */ /* 0x000fc60007ffe0ff */
[----:B------:R-:W-:Y:S02]  /*160a0*/  IMAD R4, R0, c[0x0][0x444], R4 ;  /* 0x0001110000047a24 */ /* 0x000fe400078e0204 */
[----:B------:R-:W-:-:S04]  /*160b0*/  IMAD.WIDE.U32 R2, R8, c[0x0][0x438], R2 ;  /* 0x00010e0008027a25 */ /* 0x000fc800078e0002 */
[----:B------:R-:W-:-:S04]  /*160c0*/  IMAD R3, R8, c[0x0][0x43c], R3 ;  /* 0x00010f0008037a24 */ /* 0x000fc800078e0203 */
[----:B------:R-:W-:Y:S01]  /*160d0*/  IMAD.WIDE.U32 R2, R0, c[0x0][0x440], R2 ;  /* 0x0001100000027a25 */ /* 0x000fe200078e0002 */
[----:B------:R-:W-:-:S04]  /*160e0*/  MOV R0, R9 ;  /* 0x0000000900007202 */ /* 0x000fc80000000f00 */
[----:B------:R-:W-:Y:S01]  /*160f0*/  IADD3 R3, R3, R4, RZ ;  /* 0x0000000403037210 */ /* 0x000fe20007ffe0ff */
[----:B------:R-:W-:-:S05]  /*16100*/  @P3 IMAD.HI.U32 R4, R9, c[0x0][0x4ec], RZ ;  /* 0x00013b0009043a27 */ /* 0x000fca00078e00ff */
        /* <DEDUP_REMOVED lines=19> */
.L_x_680:
[----:B------:R-:W-:Y:S05]  /*16240*/  BRA.DIV ~URZ, `(.L_x_592) ;  /* 0x00005c827f007947 */ /* 0x000fea000b800000 */
[----:B------:R3:W4:Y:S02]  /*16250*/  SHFL.IDX PT, R0, R12, RZ, 0x1c1f ;  /* 0x001c1fff0c007589 */ /* 0x00072400000e0000 */
.L_x_681:
        /* <DEDUP_REMOVED lines=8> */
[----:B------:R-:W4:Y:S04]  /*162e0*/  LDL R13, [R1+0x1f0] ;  /* 0x0001f000010d7983 */ /* 0x000f280000100800 */
[----:B------:R-:W4:Y:S04]  /*162f0*/  LDL R17, [R1+0xf8] ;  /* 0x0000f80001117983 */ /* 0x000f280000100800 */
[----:B------:R-:W4:Y:S04]  /*16300*/  LDL R7, [R1+0x1ec] ;  /* 0x0001ec0001077983 */ /* 0x000f280000100800 */
[----:B------:R-:W4:Y:S04]  /*16310*/  LDL R107, [R1+0x1e8] ;  /* 0x0001e800016b7983 */ /* 0x000f280000100800 */
[----:B------:R-:W4:Y:S04]  /*16320*/  LDL R16, [R1+0x164] ;  /* 0x0001640001107983 */ /* 0x000f280000100800 */
[----:B------:R-:W4:Y:S04]  /*16330*/  LDL R19, [R1+0x1e4] ;  /* 0x0001e40001137983 */ /* 0x000f280000100800 */
[----:B------:R-:W4:Y:S04]  /*16340*/  LDL R8, [R1+0x168] ;  /* 0x0001680001087983 */ /* 0x000f280000100800 */
[----:B------:R-:W4:Y:S01]  /*16350*/  LDL R15, [R1+0x160] ;  /* 0x00016000010f7983 */ /* 0x000f220000100800 */
[----:B-----5:R-:W-:-:S02]  /*16360*/  ISETP.GE.AND P0, PT, R9, c[0x0][0x3c8], PT ;  /* 0x0000f20009007a0c */ /* 0x020fc40003f06270 */
[----:B---3--:R-:W-:-:S11]  /*16370*/  ISETP.GE.AND P1, PT, R18, c[0x0][0x3c8], PT ;  /* 0x0000f20012007a0c */ /* 0x008fd60003f26270 */
[----:B------:R-:W-:Y:S02]  /*16380*/  @!P0 IMAD.MOV.U32 R2, RZ, RZ, R0 ;  /* 0x000000ffff028224 */ /* 0x000fe400078e0000 */
[----:B------:R-:W-:-:S04]  /*16390*/  @!P0 IMAD.MOV.U32 R3, RZ, RZ, R4 ;  /* 0x000000ffff038224 */ /* 0x000fc800078e0004 */
[----:B------:R-:W-:Y:S01]  /*163a0*/  @!P0 IMAD.WIDE R2, R9, 0x4, R2 ;  /* 0x0000000409028825 */ /* 0x000fe200078e0202 */
[----:B--2---:R-:W-:Y:S01]  /*163b0*/  ISETP.GE.AND P2, PT, R11, c[0x0][0x3c8], PT ;  /* 0x0000f2000b007a0c */ /* 0x004fe20003f46270 */
[----:B------:R-:W2:Y:S04]  /*163c0*/  LDL R9, [R1+0x15c] ;  /* 0x00015c0001097983 */ /* 0x000ea80000100800 */
[----:B------:R3:W-:Y:S02]  /*163d0*/  @!P0 ST.E.64 [R2.64], R22 ;  /* 0x0000001602008985 */ /* 0x0007e4000c101b06 */
[C---:B---3--:R-:W-:Y:S02]  /*163e0*/  @!P1 LEA R2, P0, R18.reuse, R0, 0x2 ;  /* 0x0000000012029211 */ /* 0x048fe400078010ff */
[----:B------:R-:W3:Y:S02]  /*163f0*/  LDL R23, [R1+0x1e0] ;  /* 0x0001e00001177983 */ /* 0x000ee40000100800 */
[----:B----4-:R-:W-:-:S02]  /*16400*/  @!P1 LEA.HI.X R3, R18, R4, R110, 0x2, P0 ;  /* 0x0000000412039211 */ /* 0x010fc400000f146e */
[----:B------:R-:W4:Y:S04]  /*16410*/  LDL R22, [R1+0x158] ;  /* 0x0001580001167983 */ /* 0x000f280000100800 */
[----:B------:R-:W5:Y:S04]  /*16420*/  LDL R18, [R1+0x1dc] ;  /* 0x0001dc0001127983 */ /* 0x000f680000100800 */
[----:B------:R1:W-:Y:S04]  /*16430*/  @!P1 ST.E.64 [R2.64], R24 ;  /* 0x0000001802009985 */ /* 0x0003e8000c101b06 */
[----:B-1----:R-:W4:Y:S01]  /*16440*/  LDL R25, [R1+0x1d8] ;  /* 0x0001d80001197983 */ /* 0x002f220000100800 */
[----:B------:R-:W-:-:S02]  /*16450*/  ISETP.GE.AND P1, PT, R6, c[0x0][0x3c8], PT ;  /* 0x0000f20006007a0c */ /* 0x000fc40003f26270 */
[C---:B------:R-:W-:Y:S01]  /*16460*/  @!P2 LEA R2, P0, R11.reuse, R0, 0x2 ;  /* 0x000000000b02a211 */ /* 0x040fe200078010ff */
[----:B------:R-:W4:Y:S01]  /*16470*/  LDL R24, [R1+0x1d0] ;  /* 0x0001d00001187983 */ /* 0x000f220000100800 */
[----:B------:R-:W-:Y:S02]  /*16480*/  ISETP.GE.AND P3, PT, R10, c[0x0][0x3c8], PT ;  /* 0x0000f2000a007a0c */ /* 0x000fe40003f66270 */
[----:B------:R-:W-:Y:S02]  /*16490*/  @!P2 LEA.HI.X R3, R11, R4, R13, 0x2, P0 ;  /* 0x000000040b03a211 */ /* 0x000fe400000f140d */
[----:B------:R-:W4:Y:S04]  /*164a0*/  LDL R11, [R1+0x154] ;  /* 0x00015400010b7983 */ /* 0x000f280000100800 */
[----:B------:R1:W-:Y:S01]  /*164b0*/  @!P2 ST.E.64 [R2.64], R26 ;  /* 0x0000001a0200a985 */ /* 0x0003e2000c101b06 */
[----:B------:R-:W-:-:S03]  /*164c0*/  ISETP.GE.AND P2, PT, R17, c[0x0][0x3c8], PT ;  /* 0x0000f20011007a0c */ /* 0x000fc60003f46270 */
[----:B------:R-:W4:Y:S01]  /*164d0*/  LDL R13, [R1+0x1d4] ;  /* 0x0001d400010d7983 */ /* 0x000f220000100800 */
[----:B------:R-:W-:Y:S02]  /*164e0*/  ISETP.GE.AND P4, PT, R8, c[0x0][0x3c8], PT ;  /* 0x0000f20008007a0c */ /* 0x000fe40003f86270 */
[C---:B-1----:R-:W-:Y:S01]  /*164f0*/  @!P1 LEA R2, P0, R6.reuse, R0, 0x2 ;  /* 0x0000000006029211 */ /* 0x042fe200078010ff */
[----:B------:R-:W4:Y:S03]  /*16500*/  LDL R26, [R1+0x150] ;  /* 0x00015000011a7983 */ /* 0x000f260000100800 */
[----:B------:R-:W-:Y:S01]  /*16510*/  @!P1 LEA.HI.X R3, R6, R4, R7, 0x2, P0 ;  /* 0x0000000406039211 */ /* 0x000fe200000f1407 */
[----:B------:R-:W4:Y:S01]  /*16520*/  LDL R27, [R1+0x1c8] ;  /* 0x0001c800011b7983 */ /* 0x000f220000100800 */
[----:B------:R-:W-:-:S03]  /*16530*/  @!P3 LEA R6, P5, R10, R0, 0x2 ;  /* 0x000000000a06b211 */ /* 0x000fc600078a10ff */
[----:B------:R1:W-:Y:S01]  /*16540*/  @!P1 ST.E.64 [R2.64], R132 ;  /* 0x0000008402009985 */ /* 0x0003e2000c101b06 */
[----:B------:R-:W-:Y:S02]  /*16550*/  ISETP.GE.AND P1, PT, R16, c[0x0][0x3c8], PT ;  /* 0x0000f20010007a0c */ /* 0x000fe40003f26270 */
[----:B------:R-:W-:Y:S02]  /*16560*/  @!P3 LEA.HI.X R7, R10, R4, R107, 0x2, P5 ;  /* 0x000000040a07b211 */ /* 0x000fe400028f146b */
[----:B------:R-:W4:Y:S04]  /*16570*/  LDL R10, [R1+0x14c] ;  /* 0x00014c00010a7983 */ /* 0x000f280000100800 */
[----:B------:R1:W-:Y:S02]  /*16580*/  @!P3 ST.E.64 [R6.64], R134 ;  /* 0x000000860600b985 */ /* 0x0003e4000c101b06 */
[----:B-1----:R-:W-:-:S04]  /*16590*/  @!P2 LEA R2, P0, R17, R0, 0x2 ;  /* 0x000000001102a211 */ /* 0x002fc800078010ff */
[----:B------:R-:W-:Y:S02]  /*165a0*/  @!P2 LEA.HI.X R3, R17, R4, R19, 0x2, P0 ;  /* 0x000000041103a211 */ /* 0x000fe400000f1413 */
[----:B------:R-:W4:Y:S04]  /*165b0*/  LDL R17, [R1+0x1cc] ;  /* 0x0001cc0001117983 */ /* 0x000f280000100800 */
[----:B------:R1:W-:Y:S01]  /*165c0*/  @!P2 ST.E.64 [R2.64], R136 ;  /* 0x000000880200a985 */ /* 0x0003e2000c101b06 */
[-C--:B------:R-:W-:Y:S02]  /*165d0*/  @!P4 LEA R6, P5, R8, R0.reuse, 0x2 ;  /* 0x000000000806c211 */ /* 0x080fe400078a10ff */
[----:B------:R-:W-:Y:S01]  /*165e0*/  ISETP.GE.AND P3, PT, R15, c[0x0][0x3c8], PT ;  /* 0x0000f2000f007a0c */ /* 0x000fe20003f66270 */
[----:B------:R-:W4:Y:S01]  /*165f0*/  LDL R19, [R1+0x148] ;  /* 0x0001480001137983 */ /* 0x000f220000100800 */
[----:B-1----:R-:W-:-:S04]  /*16600*/  @!P1 LEA R2, P0, R16, R0, 0x2 ;  /* 0x0000000010029211 */ /* 0x002fc800078010ff */
[-C--:B-----5:R-:W-:Y:S02]  /*16610*/  @!P1 LEA.HI.X R3, R16, R4.reuse, R18, 0x2, P0 ;  /* 0x0000000410039211 */ /* 0x0a0fe400000f1412 */
[----:B------:R-:W5:Y:S01]  /*16620*/  LDL R16, [R1+0x1c4] ;  /* 0x0001c40001107983 */ /* 0x000f620000100800 */
[----:B---3--:R-:W-:-:S03]  /*16630*/  @!P4 LEA.HI.X R7, R8, R4, R23, 0x2, P5 ;  /* 0x000000040807c211 */ /* 0x008fc600028f1417 */
[----:B------:R-:W3:Y:S04]  /*16640*/  LDL R8, [R1+0x144] ;  /* 0x0001440001087983 */ /* 0x000ee80000100800 */
[----:B------:R1:W-:Y:S01]  /*16650*/  @!P4 ST.E.64 [R6.64], R28 ;  /* 0x0000001c0600c985 */ /* 0x0003e2000c101b06 */
[----:B--2---:R-:W-:-:S03]  /*16660*/  ISETP.GE.AND P2, PT, R9, c[0x0][0x3c8], PT ;  /* 0x0000f20009007a0c */ /* 0x004fc60003f46270 */
[----:B------:R-:W2:Y:S04]  /*16670*/  LDL R23, [R1+0x140] ;  /* 0x0001400001177983 */ /* 0x000ea80000100800 */
[----:B------:R-:W2:Y:S01]  /*16680*/  LDL R18, [R1+0x13c] ;  /* 0x00013c0001127983 */ /* 0x000ea20000100800 */
[----:B-1----:R-:W-:-:S03]  /*16690*/  @!P3 LEA R6, P5, R15, R0, 0x2 ;  /* 0x000000000f06b211 */ /* 0x002fc600078a10ff */
[----:B------:R-:W2:Y:S01]  /*166a0*/  LDL R28, [R1+0x120] ;  /* 0x00012000011c7983 */ /* 0x000ea20000100800 */
[----:B----4-:R-:W-:-:S03]  /*166b0*/  @!P3 LEA.HI.X R7, R15, R4, R25, 0x2, P5 ;  /* 0x000000040f07b211 */ /* 0x010fc600028f1419 */
[----:B------:R-:W4:Y:S04]  /*166c0*/  LDL R29, [R1+0x198] ;  /* 0x00019800011d7983 */ /* 0x000f280000100800 */
[----:B------:R-:W2:Y:S04]  /*166d0*/  LDL R15, [R1+0x1bc] ;  /* 0x0001bc00010f7983 */ /* 0x000ea80000100800 */
[----:B------:R-:W4:Y:S01]  /*166e0*/  LDL R25, [R1+0x1c0] ;  /* 0x0001c00001197983 */ /* 0x000f220000100800 */
[----:B------:R-:W-:-:S03]  /*166f0*/  ISETP.GE.AND P4, PT, R22, c[0x0][0x3c8], PT ;  /* 0x0000f20016007a0c */ /* 0x000fc60003f86270 */
[----:B------:R1:W-:Y:S01]  /*16700*/  @!P1 ST.E.64 [R2.64], R32 ;  /* 0x0000002002009985 */ /* 0x0003e2000c101b06 */
[----:B------:R-:W-:-:S03]  /*16710*/  ISETP.GE.AND P1, PT, R11, c[0x0][0x3c8], PT ;  /* 0x0000f2000b007a0c */ /* 0x000fc60003f26270 */
[----:B------:R1:W-:Y:S02]  /*16720*/  @!P3 ST.E.64 [R6.64], R36 ;  /* 0x000000240600b985 */ /* 0x0003e4000c101b06 */
[C---:B-1----:R-:W-:Y:S02]  /*16730*/  @!P2 LEA R2, P0, R9.reuse, R0, 0x2 ;  /* 0x000000000902a211 */ /* 0x042fe400078010ff */
[----:B------:R-:W4:Y:S02]  /*16740*/  LDL R32, [R1+0x128] ;  /* 0x0001280001207983 */ /* 0x000f240000100800 */
[----:B------:R-:W-:Y:S02]  /*16750*/  @!P2 LEA.HI.X R3, R9, R4, R13, 0x2, P0 ;  /* 0x000000040903a211 */ /* 0x000fe400000f140d */
[----:B------:R-:W4:Y:S01]  /*16760*/  LDL R33, [R1+0x1a0] ;  /* 0x0001a00001217983 */ /* 0x000f220000100800 */
[----:B------:R-:W-:-:S03]  /*16770*/  @!P4 LEA R6, P5, R22, R0, 0x2 ;  /* 0x000000001606c211 */ /* 0x000fc600078a10ff */
[----:B------:R1:W-:Y:S01]  /*16780*/  @!P2 ST.E.64 [R2.64], R40 ;  /* 0x000000280200a985 */ /* 0x0003e2000c101b06 */
[----:B------:R-:W-:-:S03]  /*16790*/  ISETP.GE.AND P2, PT, R10, c[0x0][0x3c8], PT ;  /* 0x0000f2000a007a0c */ /* 0x000fc60003f46270 */
[----:B------:R-:W4:Y:S01]  /*167a0*/  LDL R9, [R1+0x138] ;  /* 0x0001380001097983 */ /* 0x000f220000100800 */
[----:B------:R-:W-:-:S03]  /*167b0*/  @!P4 LEA.HI.X R7, R22, R4, R24, 0x2, P5 ;  /* 0x000000041607c211 */ /* 0x000fc600028f1418 */
[----:B------:R-:W4:Y:S04]  /*167c0*/  LDL R24, [R1+0x1b8] ;  /* 0x0001b80001187983 */ /* 0x000f280000100800 */
[----:B------:R1:W-:Y:S01]  /*167d0*/  @!P4 ST.E.64 [R6.64], R44 ;  /* 0x0000002c0600c985 */ /* 0x0003e2000c101b06 */
[----:B------:R-:W-:-:S03]  /*167e0*/  ISETP.GE.AND P3, PT, R26, c[0x0][0x3c8], PT ;  /* 0x0000f2001a007a0c */ /* 0x000fc60003f66270 */
[----:B------:R-:W4:Y:S04]  /*167f0*/  LDL R13, [R1+0x134] ;  /* 0x00013400010d7983 */ /* 0x000f280000100800 */
[----:B------:R-:W4:Y:S01]  /*16800*/  LDL R22, [R1+0x1b4] ;  /* 0x0001b40001167983 */ /* 0x000f220000100800 */
[----:B-1----:R-:W-:-:S04]  /*16810*/  @!P1 LEA R2, P0, R11, R0, 0x2 ;  /* 0x000000000b029211 */ /* 0x002fc800078010ff */
[----:B------:R-:W-:Y:S02]  /*16820*/  @!P1 LEA.HI.X R3, R11, R4, R17, 0x2, P0 ;  /* 0x000000040b039211 */ /* 0x000fe400000f1411 */
[----:B------:R-:W4:Y:S04]  /*16830*/  LDL R11, [R1+0x12c] ;  /* 0x00012c00010b7983 */ /* 0x000f280000100800 */
[----:B------:R1:W-:Y:S01]  /*16840*/  @!P1 ST.E.64 [R2.64], R48 ;  /* 0x0000003002009985 */ /* 0x0003e2000c101b06 */
[C---:B------:R-:W-:Y:S02]  /*16850*/  @!P3 LEA R6, P5, R26.reuse, R0, 0x2 ;  /* 0x000000001a06b211 */ /* 0x040fe400078a10ff */
[----:B------:R-:W-:Y:S01]  /*16860*/  ISETP.GE.AND P4, PT, R19, c[0x0][0x3c8], PT ;  /* 0x0000f20013007a0c */ /* 0x000fe20003f86270 */
[----:B------:R-:W4:Y:S01]  /*16870*/  LDL R17, [R1+0x130] ;  /* 0x0001300001117983 */ /* 0x000f220000100800 */
[----:B------:R-:W-:-:S03]  /*16880*/  @!P3 LEA.HI.X R7, R26, R4, R27, 0x2, P5 ;  /* 0x000000041a07b211 */ /* 0x000fc600028f141b */
[----:B------:R-:W4:Y:S01]  /*16890*/  LDL R26, [R1+0x11c] ;  /* 0x00011c00011a7983 */ /* 0x000f220000100800 */
[----:B-1----:R-:W-:-:S03]  /*168a0*/  @!P2 LEA R2, P0, R10, R0, 0x2 ;  /* 0x000000000a02a211 */ /* 0x002fc600078010ff */
[----:B------:R1:W-:Y:S04]  /*168b0*/  @!P3 ST.E.64 [R6.64], R52 ;  /* 0x000000340600b985 */ /* 0x0003e8000c101b06 */
[----:B------:R-:W4:Y:S01]  /*168c0*/  LDL R27, [R1+0x194] ;  /* 0x00019400011b7983 */ /* 0x000f220000100800 */
[----:B-1----:R-:W-:Y:S02]  /*168d0*/  @!P4 LEA R6, P5, R19, R0, 0x2 ;  /* 0x000000001306c211 */ /* 0x002fe400078a10ff */
[----:B-----5:R-:W-:Y:S02]  /*168e0*/  @!P2 LEA.HI.X R3, R10, R4, R16, 0x2, P0 ;  /* 0x000000040a03a211 */ /* 0x020fe400000f1410 */
[----:B------:R-:W5:Y:S01]  /*168f0*/  LDL R10, [R1+0x1b0] ;  /* 0x0001b000010a7983 */ /* 0x000f620000100800 */
[----:B---3--:R-:W-:-:S03]  /*16900*/  ISETP.GE.AND P1, PT, R8, c[0x0][0x3c8], PT ;  /* 0x0000f20008007a0c */ /* 0x008fc60003f26270 */
[----:B------:R-:W3:Y:S04]  /*16910*/  LDL R16, [R1+0x1ac] ;  /* 0x0001ac0001107983 */ /* 0x000ee80000100800 */
[----:B------:R1:W-:Y:S06]  /*16920*/  @!P2 ST.E.64 [R2.64], R56 ;  /* 0x000000380200a985 */ /* 0x0003ec000c101b06 */
[----:B-1----:R-:W-:-:S04]  /*16930*/  @!P1 LEA R2, P0, R8, R0, 0x2 ;  /* 0x0000000008029211 */ /* 0x002fc800078010ff */
[-C--:B--2---:R-:W-:Y:S02]  /*16940*/  @!P1 LEA.HI.X R3, R8, R4.reuse, R15, 0x2, P0 ;  /* 0x0000000408039211 */ /* 0x084fe400000f140f */
[----:B------:R-:W2:Y:S01]  /*16950*/  LDL R15, [R1+0x1a4] ;  /* 0x0001a400010f7983 */ /* 0x000ea20000100800 */
[----:B----4-:R-:W-:-:S03]  /*16960*/  @!P4 LEA.HI.X R7, R19, R4, R25, 0x2, P5 ;  /* 0x000000041307c211 */ /* 0x010fc600028f1419 */
[----:B------:R-:W4:Y:S01]  /*16970*/  LDL R19, [R1+0x1a8] ;  /* 0x0001a80001137983 */ /* 0x000f220000100800 */
[----:B------:R-:W-:-:S03]  /*16980*/  ISETP.GE.AND P3, PT, R23, c[0x0][0x3c8], PT ;  /* 0x0000f20017007a0c */ /* 0x000fc60003f66270 */
[----:B------:R1:W-:Y:S01]  /*16990*/  @!P4 ST.E.64 [R6.64], R60 ;  /* 0x0000003c0600c985 */ /* 0x0003e2000c101b06 */
[----:B------:R-:W-:-:S03]  /*169a0*/  ISETP.GE.AND P2, PT, R18, c[0x0][0x3c8], PT ;  /* 0x0000f20012007a0c */ /* 0x000fc60003f46270 */
[----:B------:R-:W4:Y:S04]  /*169b0*/  LDL R8, [R1+0x124] ;  /* 0x0001240001087983 */ /* 0x000f280000100800 */
[----:B------:R1:W-:Y:S04]  /*169c0*/  @!P1 ST.E.64 [R2.64], R64 ;  /* 0x0000004002009985 */ /* 0x0003e8000c101b06 */
[----:B------:R-:W4:Y:S01]  /*169d0*/  LDL R25, [R1+0x190] ;  /* 0x0001900001197983 */ /* 0x000f220000100800 */
[----:B-1----:R-:W-:Y:S02]  /*169e0*/  @!P3 LEA R6, P5, R23, R0, 0x2 ;  /* 0x000000001706b211 */ /* 0x002fe400078a10ff */
[----:B------:R-:W-:-:S02]  /*169f0*/  ISETP.GE.AND P4, PT, R9, c[0x0][0x3c8], PT ;  /* 0x0000f20009007a0c */ /* 0x000fc40003f86270 */
[----:B------:R-:W-:Y:S02]  /*16a00*/  @!P3 LEA.HI.X R7, R23, R4, R24, 0x2, P5 ;  /* 0x000000041707b211 */ /* 0x000fe400028f1418 */
[----:B------:R-:W-:Y:S01]  /*16a10*/  @!P2 LEA R2, P0, R18, R0, 0x2 ;  /* 0x000000001202a211 */ /* 0x000fe200078010ff */
[----:B------:R-:W4:Y:S04]  /*16a20*/  LDL R24, [R1+0x118] ;  /* 0x0001180001187983 */ /* 0x000f280000100800 */
[----:B------:R1:W-:Y:S01]  /*16a30*/  @!P3 ST.E.64 [R6.64], R68 ;  /* 0x000000440600b985 */ /* 0x0003e2000c101b06 */
[----:B------:R-:W-:-:S03]  /*16a40*/  ISETP.GE.AND P1, PT, R13, c[0x0][0x3c8], PT ;  /* 0x0000f2000d007a0c */ /* 0x000fc60003f26270 */
[----:B------:R-:W4:Y:S01]  /*16a50*/  LDL R23, [R1+0x188] ;  /* 0x0001880001177983 */ /* 0x000f220000100800 */
[----:B------:R-:W-:-:S03]  /*16a60*/  @!P2 LEA.HI.X R3, R18, R4, R22, 0x2, P0 ;  /* 0x000000041203a211 */ /* 0x000fc600000f1416 */
[----:B------:R-:W4:Y:S04]  /*16a70*/  LDL R18, [R1+0x10c] ;  /* 0x00010c0001127983 */ /* 0x000f280000100800 */
[----:B------:R1:W-:Y:S04]  /*16a80*/  @!P2 ST.E.64 [R2.64], R72 ;  /* 0x000000480200a985 */ /* 0x0003e8000c101b06 */
[----:B------:R-:W4:Y:S01]  /*16a90*/  LDL R22, [R1+0x110] ;  /* 0x0001100001167983 */ /* 0x000f220000100800 */
[----:B-1----:R-:W-:Y:S02]  /*16aa0*/  @!P4 LEA R6, P5, R9, R0, 0x2 ;  /* 0x000000000906c211 */ /* 0x002fe400078a10ff */
[----:B------:R-:W-:-:S02]  /*16ab0*/  ISETP.GE.AND P2, PT, R11, c[0x0][0x3c8], PT ;  /* 0x0000f2000b007a0c */ /* 0x000fc40003f46270 */
[----:B------:R-:W-:Y:S02]  /*16ac0*/  ISETP.GE.AND P3, PT, R17, c[0x0][0x3c8], PT ;  /* 0x0000f20011007a0c */ /* 0x000fe40003f66270 */
[----:B------:R-:W-:Y:S02]  /*16ad0*/  @!P1 LEA R2, P0, R13, R0, 0x2 ;  /* 0x000000000d029211 */ /* 0x000fe400078010ff */
[-C--:B-----5:R-:W-:Y:S02]  /*16ae0*/  @!P4 LEA.HI.X R7, R9, R4.reuse, R10, 0x2, P5 ;  /* 0x000000040907c211 */ /* 0x0a0fe400028f140a */
[----:B------:R-:W5:Y:S04]  /*16af0*/  LDL R9, [R1+0x19c] ;  /* 0x00019c0001097983 */ /* 0x000f680000100800 */
[----:B------:R-:W5:Y:S01]  /*16b00*/  LDL R10, [R1+0x114] ;  /* 0x00011400010a7983 */ /* 0x000f620000100800 */
[----:B---3--:R-:W-:-:S03]  /*16b10*/  @!P1 LEA.HI.X R3, R13, R4, R16, 0x2, P0 ;  /* 0x000000040d039211 */ /* 0x008fc600000f1410 */
[----:B------:R-:W3:Y:S04]  /*16b20*/  LDL R16, [R1+0x108] ;  /* 0x0001080001107983 */ /* 0x000ee80000100800 */
[----:B------:R1:W-:Y:S04]  /*16b30*/  @!P4 ST.E.64 [R6.64], R76 ;  /* 0x0000004c0600c985 */ /* 0x0003e8000c101b06 */
[----:B------:R-:W3:Y:S04]  /*16b40*/  LDL R13, [R1+0x104] ;  /* 0x00010400010d7983 */ /* 0x000ee80000100800 */
[----:B------:R2:W-:Y:S01]  /*16b50*/  @!P1 ST.E.64 [R2.64], R80 ;  /* 0x0000005002009985 */ /* 0x0005e2000c101b06 */
[----:B-1----:R-:W-:-:S02]  /*16b60*/  @!P3 LEA R6, P5, R17, R0, 0x2 ;  /* 0x000000001106b211 */ /* 0x002fc400078a10ff */
[----:B--2---:R-:W-:-:S04]  /*16b70*/  @!P2 LEA R2, P0, R11, R0, 0x2 ;  /* 0x000000000b02a211 */ /* 0x004fc800078010ff */
[-C--:B------:R-:W-:Y:S02]  /*16b80*/  @!P2 LEA.HI.X R3, R11, R4.reuse, R15, 0x2, P0 ;  /* 0x000000040b03a211 */ /* 0x080fe400000f140f */
[----:B------:R-:W2:Y:S01]  /*16b90*/  LDL R11, [R1+0x18c] ;  /* 0x00018c00010b7983 */ /* 0x000ea20000100800 */
[----:B----4-:R-:W-:-:S03]  /*16ba0*/  @!P3 LEA.HI.X R7, R17, R4, R19, 0x2, P5 ;  /* 0x000000041107b211 */ /* 0x010fc600028f1413 */
[----:B------:R-:W4:Y:S04]  /*16bb0*/  LDL R19, [R1+0x184] ;  /* 0x0001840001137983 */ /* 0x000f280000100800 */
[----:B------:R-:W2:Y:S04]  /*16bc0*/  LDL R17, [R1+0x180] ;  /* 0x0001800001117983 */ /* 0x000ea80000100800 */
[----:B------:R-:W2:Y:S01]  /*16bd0*/  LDL R15, [R1+0x17c] ;  /* 0x00017c00010f7983 */ /* 0x000ea20000100800 */
[----:B------:R-:W-:Y:S02]  /*16be0*/  ISETP.GE.AND P4, PT, R32, c[0x0][0x3c8], PT ;  /* 0x0000f20020007a0c */ /* 0x000fe40003f86270 */
[----:B------:R-:W-:Y:S01]  /*16bf0*/  ISETP.GE.AND P1, PT, R8, c[0x0][0x3c8], PT ;  /* 0x0000f20008007a0c */ /* 0x000fe20003f26270 */
[----:B------:R1:W-:Y:S01]  /*16c00*/  @!P3 ST.E.64 [R6.64], R84 ;  /* 0x000000540600b985 */ /* 0x0003e2000c101b06 */
[----:B------:R-:W-:-:S03]  /*16c10*/  ISETP.GE.AND P3, PT, R28, c[0x0][0x3c8], PT ;  /* 0x0000f2001c007a0c */ /* 0x000fc60003f66270 */
[----:B------:R1:W-:Y:S01]  /*16c20*/  @!P2 ST.E.64 [R2.64], R88 ;  /* 0x000000580200a985 */ /* 0x0003e2000c101b06 */
[----:B------:R-:W-:-:S05]  /*16c30*/  ISETP.GE.AND P2, PT, R26, c[0x0][0x3c8], PT ;  /* 0x0000f2001a007a0c */ /* 0x000fca0003f46270 */
[-C--:B-1----:R-:W-:Y:S02]  /*16c40*/  @!P4 LEA R6, P5, R32, R0.reuse, 0x2 ;  /* 0x000000002006c211 */ /* 0x082fe400078a10ff */
[----:B------:R-:W-:Y:S02]  /*16c50*/  @!P1 LEA R2, P0, R8, R0, 0x2 ;  /* 0x0000000008029211 */ /* 0x000fe400078010ff */
[----:B------:R-:W-:Y:S02]  /*16c60*/  @!P4 LEA.HI.X R7, R32, R4, R33, 0x2, P5 ;  /* 0x000000042007c211 */ /* 0x000fe400028f1421 */
[----:B------:R-:W-:-:S03]  /*16c70*/  ISETP.GE.AND P6, PT, R24, c[0x0][0x3c8], PT ;  /* 0x0000f20018007a0c */ /* 0x000fc60003fc6270 */
[----:B------:R1:W-:Y:S01]  /*16c80*/  @!P4 ST.E.64 [R6.64], R92 ;  /* 0x0000005c0600c985 */ /* 0x0003e2000c101b06 */
[----:B------:R-:W-:Y:S02]  /*16c90*/  ISETP.GE.AND P4, PT, R22, c[0x0][0x3c8], PT ;  /* 0x0000f20016007a0c */ /* 0x000fe40003f86270 */
[----:B-----5:R-:W-:Y:S02]  /*16ca0*/  @!P1 LEA.HI.X R3, R8, R4, R9, 0x2, P0 ;  /* 0x0000000408039211 */ /* 0x020fe400000f1409 */
[----:B------:R-:W-:-:S03]  /*16cb0*/  @!P3 LEA R8, P0, R28, R0, 0x2 ;  /* 0x000000001c08b211 */ /* 0x000fc600078010ff */
[----:B------:R5:W-:Y:S01]  /*16cc0*/  @!P1 ST.E.64 [R2.64], R96 ;  /* 0x0000006002009985 */ /* 0x000be2000c101b06 */
[----:B------:R-:W-:Y:S02]  /*16cd0*/  @!P3 LEA.HI.X R9, R28, R4, R29, 0x2, P0 ;  /* 0x000000041c09b211 */ /* 0x000fe400000f141d */
[----:B------:R-:W-:-:S03]  /*16ce0*/  ISETP.GE.AND P5, PT, R10, c[0x0][0x3c8], PT ;  /* 0x0000f2000a007a0c */ /* 0x000fc60003fa6270 */
[----:B------:R-:W-:Y:S01]  /*16cf0*/  @!P3 ST.E.64 [R8.64], R140 ;  /* 0x0000008c0800b985 */ /* 0x000fe2000c101b06 */
[----:B-1----:R-:W-:-:S04]  /*16d00*/  @!P6 LEA R6, P0, R24, R0, 0x2 ;  /* 0x000000001806e211 */ /* 0x002fc800078010ff */
[----:B------:R-:W-:Y:S02]  /*16d10*/  @!P6 LEA.HI.X R7, R24, R4, R25, 0x2, P0 ;  /* 0x000000041807e211 */ /* 0x000fe400000f1419 */
[----:B---3--:R-:W-:Y:S02]  /*16d20*/  ISETP.GE.AND P0, PT, R13, c[0x0][0x3c8], PT ;  /* 0x0000f2000d007a0c */ /* 0x008fe40003f06270 */
[----:B-----5:R-:W-:-:S04]  /*16d30*/  @!P2 LEA R2, P1, R26, R0, 0x2 ;  /* 0x000000001a02a211 */ /* 0x020fc800078210ff */
[----:B------:R-:W-:-:S05]  /*16d40*/  @!P2 LEA.HI.X R3, R26, R4, R27, 0x2, P1 ;  /* 0x000000041a03a211 */ /* 0x000fca00008f141b */
[----:B------:R1:W-:Y:S01]  /*16d50*/  @!P2 ST.E.64 [R2.64], R100 ;  /* 0x000000640200a985 */ /* 0x0003e2000c101b06 */
[----:B------:R-:W-:Y:S02]  /*16d60*/  ISETP.GE.AND P2, PT, R18, c[0x0][0x3c8], PT ;  /* 0x0000f20012007a0c */ /* 0x000fe40003f46270 */
[----:B------:R-:W-:Y:S01]  /*16d70*/  ISETP.GE.AND P1, PT, R16, c[0x0][0x3c8], PT ;  /* 0x0000f20010007a0c */ /* 0x000fe20003f26270 */
[----:B------:R3:W-:Y:S01]  /*16d80*/  @!P6 ST.E.64 [R6.64], R104 ;  /* 0x000000680600e985 */ /* 0x0007e2000c101b06 */
[----:B-1----:R-:W-:-:S04]  /*16d90*/  @!P5 LEA R2, P3, R10, R0, 0x2 ;  /* 0x000000000a02d211 */ /* 0x002fc800078610ff */
[----:B--2---:R-:W-:-:S05]  /*16da0*/  @!P5 LEA.HI.X R3, R10, R4, R11, 0x2, P3 ;  /* 0x000000040a03d211 */ /* 0x004fca00018f140b */
[-C--:B------:R-:W-:Y:S02]  /*16db0*/  @!P2 LEA R8, P3, R18, R0.reuse, 0x2 ;  /* 0x000000001208a211 */ /* 0x080fe400078610ff */
[-C--:B------:R-:W-:Y:S01]  /*16dc0*/  @!P4 LEA R10, P6, R22, R0.reuse, 0x2 ;  /* 0x00000000160ac211 */ /* 0x080fe200078c10ff */
[----:B------:R1:W-:Y:S01]  /*16dd0*/  @!P5 ST.E.64 [R2.64], R108 ;  /* 0x0000006c0200d985 */ /* 0x0003e2000c101b06 */
[----:B---3--:R-:W-:Y:S02]  /*16de0*/  @!P1 LEA R6, P5, R16, R0, 0x2 ;  /* 0x0000000010069211 */ /* 0x008fe400078a10ff */
[-C--:B----4-:R-:W-:Y:S02]  /*16df0*/  @!P2 LEA.HI.X R9, R18, R4.reuse, R19, 0x2, P3 ;  /* 0x000000041209a211 */ /* 0x090fe400018f1413 */
[-C--:B------:R-:W-:Y:S02]  /*16e00*/  @!P4 LEA.HI.X R11, R22, R4.reuse, R23, 0x2, P6 ;  /* 0x00000004160bc211 */ /* 0x080fe400030f1417 */
[----:B------:R-:W-:-:S03]  /*16e10*/  @!P1 LEA.HI.X R7, R16, R4, R17, 0x2, P5 ;  /* 0x0000000410079211 */ /* 0x000fc600028f1411 */
[----:B------:R2:W-:Y:S04]  /*16e20*/  @!P4 ST.E.64 [R10.64], R148 ;  /* 0x000000940a00c985 */ /* 0x0005e8000c101b06 */
[----:B------:R2:W-:Y:S04]  /*16e30*/  @!P2 ST.E.64 [R8.64], R144 ;  /* 0x000000900800a985 */ /* 0x0005e8000c101b06 */
[----:B------:R2:W-:Y:S01]  /*16e40*/  @!P1 ST.E.64 [R6.64], R112 ;  /* 0x0000007006009985 */ /* 0x0005e2000c101b06 */
[----:B-1----:R-:W-:-:S04]  /*16e50*/  @!P0 LEA R2, P3, R13, R0, 0x2 ;  /* 0x000000000d028211 */ /* 0x002fc800078610ff */
[----:B------:R-:W-:-:S05]  /*16e60*/  @!P0 LEA.HI.X R3, R13, R4, R15, 0x2, P3 ;  /* 0x000000040d038211 */ /* 0x000fca00018f140f */
[----:B------:R2:W-:Y:S04]  /*16e70*/  @!P0 ST.E.64 [R2.64], R20 ;  /* 0x0000001402008985 */ /* 0x0005e8000c101b06 */
.L_x_594:
[----:B------:R-:W-:Y:S05]  /*16e80*/  BSYNC B0 ;  /* 0x0000000000007941 */ /* 0x000fea0003800000 */
.L_x_593:
[----:B------:R-:W-:Y:S05]  /*16e90*/  BRA.DIV ~URZ, `(.L_x_595) ;  /* 0x000050c27f007947 */ /* 0x000fea000b800000 */
[----:B--2---:R2:W1:Y:S04]  /*16ea0*/  SHFL.IDX PT, R4, R5, 0x1, 0x1c1f ;  /* 0x003c1f0005047f89 */ /* 0x00446800000e0000 */
[----:B----4-:R2:W4:Y:S02]  /*16eb0*/  SHFL.IDX PT, R0, R12, 0x1, 0x1c1f ;  /* 0x003c1f000c007f89 */ /* 0x01052400000e0000 */
.L_x_682:
[----:B------:R-:W-:-:S13]  /*16ec0*/  ISETP.NE.AND P0, PT, R14, RZ, PT ;  /* 0x000000ff0e00720c */ /* 0x000fda0003f05270 */
[----:B------:R-:W-:Y:S05]  /*16ed0*/  @P0 BRA `(.L_x_590) ;  /* 0x00001ca000000947 */ /* 0x000fea0003800000 */
        /* <DEDUP_REMOVED lines=10> */
[----:B-1----:R-:W4:Y:S04]  /*16f80*/  LDL R5, [R1+0x1e8] ;  /* 0x0001e80001057983 */ /* 0x002f280000100800 */
        /* <DEDUP_REMOVED lines=9> */
[----:B--2---:R-:W-:Y:S02]  /*17020*/  ISETP.GE.AND P2, PT, R11, c[0x0][0x3c8], PT ;  /* 0x0000f2000b007a0c */ /* 0x004fe40003f46270 */
[----:B---3--:R-:W-:-:S09]  /*17030*/  ISETP.GE.AND P1, PT, R21, c[0x0][0x3c8], PT ;  /* 0x0000f20015007a0c */ /* 0x008fd20003f26270 */
[----:B------:R-:W-:Y:S02]  /*17040*/  @!P3 IMAD.MOV.U32 R2, RZ, RZ, R0 ;  /* 0x000000ffff02b224 */ /* 0x000fe400078e0000 */
[----:B------:R-:W-:Y:S01]  /*17050*/  @!P3 IMAD.MOV.U32 R3, RZ, RZ, R4 ;  /* 0x000000ffff03b224 */ /* 0x000fe200078e0004 */
[----:B----4-:R-:W-:-:S03]  /*17060*/  ISETP.GE.AND P0, PT, R13, c[0x0][0x3c8], PT ;  /* 0x0000f2000d007a0c */ /* 0x010fc60003f06270 */
[----:B------:R-:W-:Y:S01]  /*17070*/  @!P3 IMAD.WIDE R2, R6, 0x4, R2 ;  /* 0x000000040602b825 */ /* 0x000fe200078e0202 */
[----:B------:R-:W-:-:S04]  /*17080*/  @!P1 LEA R6, P4, R21, R0, 0x2 ;  /* 0x0000000015069211 */ /* 0x000fc800078810ff */
[----:B------:R1:W-:Y:S01]  /*17090*/  @!P3 ST.E.64 [R2.64], R116 ;  /* 0x000000740200b985 */ /* 0x0003e2000c101b06 */
[----:B------:R-:W-:Y:S02]  /*170a0*/  @!P2 LEA R8, P3, R11, R0, 0x2 ;  /* 0x000000000b08a211 */ /* 0x000fe400078610ff */
[-C--:B------:R-:W-:Y:S02]  /*170b0*/  @!P1 LEA.HI.X R7, R21, R4.reuse, R22, 0x2, P4 ;  /* 0x0000000415079211 */ /* 0x080fe400020f1416 */
[----:B------:R-:W-:Y:S01]  /*170c0*/  @!P2 LEA.HI.X R9, R11, R4, R18, 0x2, P3 ;  /* 0x000000040b09a211 */ /* 0x000fe200018f1412 */
[----:B------:R-:W2:Y:S01]  /*170d0*/  LDL R21, [R1+0x1d8] ;  /* 0x0001d80001157983 */ /* 0x000ea20000100800 */
[----:B------:R-:W-:-:S03]  /*170e0*/  ISETP.GE.AND P4, PT, R17, c[0x0][0x3c8], PT ;  /* 0x0000f20011007a0c */ /* 0x000fc60003f86270 */
[----:B------:R-:W3:Y:S01]  /*170f0*/  LDL R18, [R1+0x154] ;  /* 0x0001540001127983 */ /* 0x000ee20000100800 */
[----:B------:R-:W-:-:S03]  /*17100*/  ISETP.GE.AND P6, PT, R12, c[0x0][0x3c8], PT ;  /* 0x0000f2000c007a0c */ /* 0x000fc60003fc6270 */
[----:B------:R-:W4:Y:S04]  /*17110*/  LDL R11, [R1+0x158] ;  /* 0x00015800010b7983 */ /* 0x000f280000100800 */
[----:B------:R5:W-:Y:S04]  /*17120*/  @!P2 ST.E.64 [R8.64], R154 ;  /* 0x0000009a0800a985 */ /* 0x000be8000c101b06 */
[----:B------:R-:W4:Y:S01]  /*17130*/  LDL R22, [R1+0x14c] ;  /* 0x00014c0001167983 */ /* 0x000f220000100800 */
[----:B-1----:R-:W-:-:S04]  /*17140*/  @!P0 LEA R2, P3, R13, R0, 0x2 ;  /* 0x000000000d028211 */ /* 0x002fc800078610ff */
[----:B------:R-:W-:Y:S02]  /*17150*/  @!P0 LEA.HI.X R3, R13, R4, R19, 0x2, P3 ;  /* 0x000000040d038211 */ /* 0x000fe400018f1413 */
[----:B------:R-:W4:Y:S01]  /*17160*/  LDL R19, [R1+0x1d4] ;  /* 0x0001d40001137983 */ /* 0x000f220000100800 */
[----:B------:R-:W-:-:S03]  /*17170*/  ISETP.GE.AND P3, PT, R20, c[0x0][0x3c8], PT ;  /* 0x0000f20014007a0c */ /* 0x000fc60003f66270 */
[----:B------:R1:W-:Y:S04]  /*17180*/  @!P1 ST.E.64 [R6.64], R124 ;  /* 0x0000007c06009985 */ /* 0x0003e8000c101b06 */
[----:B------:R1:W-:Y:S01]  /*17190*/  @!P0 ST.E.64 [R2.64], R120 ;  /* 0x0000007802008985 */ /* 0x0003e2000c101b06 */
[----:B-----5:R-:W-:-:S03]  /*171a0*/  @!P4 LEA R8, P0, R17, R0, 0x2 ;  /* 0x000000001108c211 */ /* 0x020fc600078010ff */
[----:B------:R-:W5:Y:S01]  /*171b0*/  LDL R13, [R1+0x150] ;  /* 0x00015000010d7983 */ /* 0x000f620000100800 */
[----:B------:R-:W-:Y:S02]  /*171c0*/  @!P4 LEA.HI.X R9, R17, R4, R5, 0x2, P0 ;  /* 0x000000041109c211 */ /* 0x000fe400000f1405 */
[C---:B------:R-:W-:Y:S01]  /*171d0*/  ISETP.GE.AND P0, PT, R20.reuse, c[0x0][0x3c8], PT ;  /* 0x0000f20014007a0c */ /* 0x040fe20003f06270 */
[----:B------:R-:W5:Y:S01]  /*171e0*/  LDL R5, [R1+0x148] ;  /* 0x0001480001057983 */ /* 0x000f620000100800 */
[-C--:B-1----:R-:W-:Y:S02]  /*171f0*/  @!P3 LEA R6, P1, R20, R0.reuse, 0x2 ;  /* 0x000000001406b211 */ /* 0x082fe400078210ff */
[----:B------:R-:W-:-:S04]  /*17200*/  @!P6 LEA R2, P2, R12, R0, 0x2 ;  /* 0x000000000c02e211 */ /* 0x000fc800078410ff */
[-C--:B------:R-:W-:Y:S02]  /*17210*/  @!P6 LEA.HI.X R3, R12, R4.reuse, R14, 0x2, P2 ;  /* 0x000000040c03e211 */ /* 0x080fe400010f140e */
[----:B------:R-:W5:Y:S05]  /*17220*/  LDL R12, [R1+0x1d0] ;  /* 0x0001d000010c7983 */ /* 0x000f6a0000100800 */
[----:B------:R-:W-:Y:S01]  /*17230*/  @!P0 LEA.HI.X R7, R20, R4, R24, 0x2, P1 ;  /* 0x0000000414078211 */ /* 0x000fe200008f1418 */
[----:B------:R-:W5:Y:S04]  /*17240*/  LDL R14, [R1+0x1c8] ;  /* 0x0001c800010e7983 */ /* 0x000f680000100800 */
[----:B------:R-:W5:Y:S01]  /*17250*/  LDL R20, [R1+0x1cc] ;  /* 0x0001cc0001147983 */ /* 0x000f620000100800 */
[----:B------:R-:W-:-:S02]  /*17260*/  ISETP.GE.AND P1, PT, R17, c[0x0][0x3c8], PT ;  /* 0x0000f20011007a0c */ /* 0x000fc40003f26270 */
[----:B------:R-:W-:Y:S01]  /*17270*/  ISETP.GE.AND P4, PT, R16, c[0x0][0x3c8], PT ;  /* 0x0000f20010007a0c */ /* 0x000fe20003f86270 */
[----:B------:R-:W5:Y:S01]  /*17280*/  LDL R17, [R1+0x144] ;  /* 0x0001440001117983 */ /* 0x000f620000100800 */
[----:B------:R-:W-:Y:S02]  /*17290*/  ISETP.GE.AND P5, PT, R15, c[0x0][0x3c8], PT ;  /* 0x0000f2000f007a0c */ /* 0x000fe40003fa6270 */
[----:B------:R-:W-:Y:S01]  /*172a0*/  ISETP.GE.AND P3, PT, R10, c[0x0][0x3c8], PT ;  /* 0x0000f2000a007a0c */ /* 0x000fe20003f66270 */
[----:B------:R-:W5:Y:S06]  /*172b0*/  LDL R24, [R1+0x124] ;  /* 0x0001240001187983 */ /* 0x000f6c0000100800 */
[----:B------:R-:W-:Y:S04]  /*172c0*/  @!P1 ST.E.64 [R8.64], R142 ;  /* 0x0000008e08009985 */ /* 0x000fe8000c101b06 */
[----:B------:R1:W-:Y:S04]  /*172d0*/  @!P0 ST.E.64 [R6.64], R128 ;  /* 0x0000008006008985 */ /* 0x0003e8000c101b06 */
[----:B------:R1:W-:Y:S02]  /*172e0*/  @!P6 ST.E.64 [R2.64], R30 ;  /* 0x0000001e0200e985 */ /* 0x0003e4000c101b06 */
[----:B-1----:R-:W-:-:S02]  /*172f0*/  @!P4 LEA R6, P6, R16, R0, 0x2 ;  /* 0x000000001006c211 */ /* 0x002fc400078c10ff */
[----:B------:R-:W-:-:S04]  /*17300*/  @!P5 LEA R8, P0, R15, R0, 0x2 ;  /* 0x000000000f08d211 */ /* 0x000fc800078010ff */
[----:B------:R-:W-:Y:S02]  /*17310*/  @!P5 LEA.HI.X R9, R15, R4, R23, 0x2, P0 ;  /* 0x000000040f09d211 */ /* 0x000fe400000f1417 */
[----:B------:R-:W5:Y:S05]  /*17320*/  LDL R15, [R1+0x140] ;  /* 0x00014000010f7983 */ /* 0x000f6a0000100800 */
[----:B------:R-:W-:Y:S01]  /*17330*/  P2R R2, PR, RZ, 0x40 ;  /* 0x00000040ff027803 */ /* 0x000fe20000000000 */
[----:B------:R-:W5:Y:S03]  /*17340*/  LDL R23, [R1+0x1c4] ;  /* 0x0001c40001177983 */ /* 0x000f660000100800 */
[----:B------:R-:W-:-:S02]  /*17350*/  ISETP.NE.AND P0, PT, R2, RZ, PT ;  /* 0x000000ff0200720c */ /* 0x000fc40003f05270 */
[----:B------:R-:W-:Y:S01]  /*17360*/  @!P3 LEA R2, P6, R10, R0, 0x2 ;  /* 0x000000000a02b211 */ /* 0x000fe200078c10ff */
[----:B------:R-:W-:Y:S01]  /*17370*/  @!P5 ST.E.64 [R8.64], R146 ;  /* 0x000000920800d985 */ /* 0x000fe2000c101b06 */
[----:B--2---:R-:W-:-:S03]  /*17380*/  @!P4 LEA.HI.X R7, R16, R4, R21, 0x2, P0 ;  /* 0x000000041007c211 */ /* 0x004fc600000f1415 */
[----:B------:R-:W2:Y:S01]  /*17390*/  LDL R21, [R1+0x1c0] ;  /* 0x0001c00001157983 */ /* 0x000ea20000100800 */
[----:B---3--:R-:W-:-:S03]  /*173a0*/  ISETP.GE.AND P1, PT, R18, c[0x0][0x3c8], PT ;  /* 0x0000f20012007a0c */ /* 0x008fc60003f26270 */
[----:B------:R1:W-:Y:S01]  /*173b0*/  @!P4 ST.E.64 [R6.64], R138 ;  /* 0x0000008a0600c985 */ /* 0x0003e2000c101b06 */
[----:B----4-:R-:W-:-:S03]  /*173c0*/  ISETP.GE.AND P2, PT, R11, c[0x0][0x3c8], PT ;  /* 0x0000f2000b007a0c */ /* 0x010fc60003f46270 */
[----:B------:R-:W3:Y:S01]  /*173d0*/  LDL R16, [R1+0x13c] ;  /* 0x00013c0001107983 */ /* 0x000ee20000100800 */
[----:B------:R-:W-:-:S03]  /*173e0*/  @!P3 LEA.HI.X R3, R10, R4, R19, 0x2, P6 ;  /* 0x000000040a03b211 */ /* 0x000fc600030f1413 */
[----:B------:R-:W4:Y:S02]  /*173f0*/  LDL R19, [R1+0x1bc] ;  /* 0x0001bc0001137983 */ /* 0x000f240000100800 */
[-C--:B-1----:R-:W-:Y:S02]  /*17400*/  @!P1 LEA R6, P6, R18, R0.reuse, 0x2 ;  /* 0x0000000012069211 */ /* 0x082fe400078c10ff */
[----:B------:R1:W-:Y:S02]  /*17410*/  @!P3 ST.E.64 [R2.64], R34 ;  /* 0x000000220200b985 */ /* 0x0003e4000c101b06 */
[----:B------:R-:W-:Y:S02]  /*17420*/  @!P2 LEA R8, P3, R11, R0, 0x2 ;  /* 0x000000000b08a211 */ /* 0x000fe400078610ff */
[----:B------:R-:W4:Y:S07]  /*17430*/  LDL R10, [R1+0x138] ;  /* 0x00013800010a7983 */ /* 0x000f2e0000100800 */
[----:B-1----:R-:W-:-:S02]  /*17440*/  P2R R2, PR, RZ, 0x40 ;  /* 0x00000040ff027803 */ /* 0x002fc40000000000 */
[-C--:B-----5:R-:W-:Y:S02]  /*17450*/  @!P2 LEA.HI.X R9, R11, R4.reuse, R12, 0x2, P3 ;  /* 0x000000040b09a211 */ /* 0x0a0fe400018f140c */
[----:B------:R-:W-:Y:S01]  /*17460*/  ISETP.NE.AND P3, PT, R2, RZ, PT ;  /* 0x000000ff0200720c */ /* 0x000fe20003f65270 */
[----:B------:R-:W5:Y:S01]  /*17470*/  LDL R11, [R1+0x130] ;  /* 0x00013000010b7983 */ /* 0x000f620000100800 */
[----:B------:R-:W-:Y:S02]  /*17480*/  ISETP.GE.AND P0, PT, R13, c[0x0][0x3c8], PT ;  /* 0x0000f2000d007a0c */ /* 0x000fe40003f06270 */
[----:B------:R-:W-:Y:S01]  /*17490*/  ISETP.GE.AND P4, PT, R5, c[0x0][0x3c8], PT ;  /* 0x0000f20005007a0c */ /* 0x000fe20003f86270 */
[----:B------:R-:W5:Y:S01]  /*174a0*/  LDL R12, [R1+0x134] ;  /* 0x00013400010c7983 */ /* 0x000f620000100800 */
[----:B------:R-:W-:-:S03]  /*174b0*/  @!P1 LEA.HI.X R7, R18, R4, R20, 0x2, P3 ;  /* 0x0000000412079211 */ /* 0x000fc600018f1414 */
[----:B------:R-:W5:Y:S01]  /*174c0*/  LDL R20, [R1+0x1b8] ;  /* 0x0001b80001147983 */ /* 0x000f620000100800 */
[----:B------:R-:W-:-:S03]  /*174d0*/  ISETP.GE.AND P3, PT, R17, c[0x0][0x3c8], PT ;  /* 0x0000f20011007a0c */ /* 0x000fc60003f66270 */
[----:B------:R-:W-:Y:S02]  /*174e0*/  @!P2 ST.E.64 [R8.64], R150 ;  /* 0x000000960800a985 */ /* 0x000fe4000c101b06 */
[C---:B------:R-:W-:Y:S02]  /*174f0*/  @!P0 LEA R2, P6, R13.reuse, R0, 0x2 ;  /* 0x000000000d028211 */ /* 0x040fe400078c10ff */
[----:B------:R-:W5:Y:S02]  /*17500*/  LDL R18, [R1+0x1b4] ;  /* 0x0001b40001127983 */ /* 0x000f640000100800 */
[----:B------:R-:W-:Y:S02]  /*17510*/  @!P0 LEA.HI.X R3, R13, R4, R14, 0x2, P6 ;  /* 0x000000040d038211 */ /* 0x000fe400030f140e */
[----:B------:R-:W-:Y:S04]  /*17520*/  @!P1 ST.E.64 [R6.64], R46 ;  /* 0x0000002e06009985 */ /* 0x000fe8000c101b06 */
[----:B------:R1:W-:Y:S04]  /*17530*/  @!P0 ST.E.64 [R2.64], R38 ;  /* 0x0000002602008985 */ /* 0x0003e8000c101b06 */
[----:B------:R-:W5:Y:S01]  /*17540*/  LDL R14, [R1+0x1b0] ;  /* 0x0001b000010e7983 */ /* 0x000f620000100800 */
[----:B------:R-:W-:-:S03]  /*17550*/  ISETP.GE.AND P5, PT, R22, c[0x0][0x3c8], PT ;  /* 0x0000f20016007a0c */ /* 0x000fc60003fa6270 */
[----:B------:R-:W5:Y:S01]  /*17560*/  LDL R13, [R1+0x12c] ;  /* 0x00012c00010d7983 */ /* 0x000f620000100800 */
[-C--:B-1----:R-:W-:Y:S02]  /*17570*/  @!P3 LEA R2, P1, R17, R0.reuse, 0x2 ;  /* 0x000000001102b211 */ /* 0x082fe400078210ff */
[----:B------:R-:W-:-:S11]  /*17580*/  @!P4 LEA R6, P6, R5, R0, 0x2 ;  /* 0x000000000506c211 */ /* 0x000fd600078c10ff */
[----:B------:R-:W-:Y:S02]  /*17590*/  P2R R3, PR, RZ, 0x2 ;  /* 0x00000002ff037803 */ /* 0x000fe40000000000 */
[----:B------:R-:W-:Y:S02]  /*175a0*/  ISETP.GE.AND P2, PT, R15, c[0x0][0x3c8], PT ;  /* 0x0000f2000f007a0c */ /* 0x000fe40003f46270 */
[----:B------:R-:W-:-:S04]  /*175b0*/  @!P5 LEA R8, P0, R22, R0, 0x2 ;  /* 0x000000001608d211 */ /* 0x000fc800078010ff */
[-C--:B------:R-:W-:Y:S02]  /*175c0*/  @!P5 LEA.HI.X R9, R22, R4.reuse, R23, 0x2, P0 ;  /* 0x000000041609d211 */ /* 0x080fe400000f1417 */
[----:B------:R-:W5:Y:S04]  /*175d0*/  LDL R22, [R1+0x120] ;  /* 0x0001200001167983 */ /* 0x000f680000100800 */
[----:B------:R1:W-:Y:S04]  /*175e0*/  @!P5 ST.E.64 [R8.64], R152 ;  /* 0x000000980800d985 */ /* 0x0003e8000c101b06 */
[----:B------:R-:W5:Y:S01]  /*175f0*/  LDL R23, [R1+0x198] ;  /* 0x0001980001177983 */ /* 0x000f620000100800 */
[----:B--2---:R-:W-:-:S02]  /*17600*/  @!P4 LEA.HI.X R7, R5, R4, R21, 0x2, P6 ;  /* 0x000000040507c211 */ /* 0x004fc400030f1415 */
[----:B------:R-:W-:Y:S01]  /*17610*/  ISETP.NE.AND P6, PT, R3, RZ, PT ;  /* 0x000000ff0300720c */ /* 0x000fe20003fc5270 */
[----:B------:R-:W2:Y:S04]  /*17620*/  LDL R5, [R1+0x128] ;  /* 0x0001280001057983 */ /* 0x000ea80000100800 */
[----:B------:R1:W-:Y:S01]  /*17630*/  @!P4 ST.E.64 [R6.64], R54 ;  /* 0x000000360600c985 */ /* 0x0003e2000c101b06 */
[----:B---3--:R-:W-:-:S03]  /*17640*/  ISETP.GE.AND P1, PT, R16, c[0x0][0x3c8], PT ;  /* 0x0000f20010007a0c */ /* 0x008fc60003f26270 */
[----:B------:R-:W3:Y:S01]  /*17650*/  LDL R21, [R1+0x194] ;  /* 0x0001940001157983 */ /* 0x000ee20000100800 */
[----:B----4-:R-:W-:-:S03]  /*17660*/  @!P3 LEA.HI.X R3, R17, R4, R19, 0x2, P6 ;  /* 0x000000041103b211 */ /* 0x010fc600030f1413 */
[----:B------:R-:W4:Y:S04]  /*17670*/  LDL R19, [R1+0x1ac] ;  /* 0x0001ac0001137983 */ /* 0x000f280000100800 */
[----:B------:R-:W3:Y:S04]  /*17680*/  LDL R17, [R1+0x1a8] ;  /* 0x0001a80001117983 */ /* 0x000ee80000100800 */
[----:B------:R5:W-:Y:S01]  /*17690*/  @!P3 ST.E.64 [R2.64], R42 ;  /* 0x0000002a0200b985 */ /* 0x000be2000c101b06 */
[----:B-1----:R-:W-:-:S04]  /*176a0*/  @!P2 LEA R8, P3, R15, R0, 0x2 ;  /* 0x000000000f08a211 */ /* 0x002fc800078610ff */
[----:B-----5:R-:W-:Y:S02]  /*176b0*/  @!P2 LEA.HI.X R9, R15, R4, R20, 0x2, P3 ;  /* 0x000000040f09a211 */ /* 0x020fe400018f1414 */
[----:B------:R-:W5:Y:S01]  /*176c0*/  LDL R15, [R1+0x1a4] ;  /* 0x0001a400010f7983 */ /* 0x000f620000100800 */
[----:B------:R-:W-:Y:S02]  /*176d0*/  @!P1 LEA R6, P6, R16, R0, 0x2 ;  /* 0x0000000010069211 */ /* 0x000fe400078c10ff */
[----:B------:R-:W-:Y:S01]  /*176e0*/  ISETP.GE.AND P0, PT, R10, c[0x0][0x3c8], PT ;  /* 0x0000f2000a007a0c */ /* 0x000fe20003f06270 */
[----:B------:R-:W5:Y:S01]  /*176f0*/  LDL R20, [R1+0x11c] ;  /* 0x00011c0001147983 */ /* 0x000f620000100800 */
[----:B------:R-:W-:-:S09]  /*17700*/  ISETP.GE.AND P4, PT, R11, c[0x0][0x3c8], PT ;  /* 0x0000f2000b007a0c */ /* 0x000fd20003f86270 */
[----:B------:R-:W-:-:S04]  /*17710*/  P2R R2, PR, RZ, 0x40 ;  /* 0x00000040ff027803 */ /* 0x000fc80000000000 */
[----:B------:R-:W-:Y:S02]  /*17720*/  ISETP.NE.AND P3, PT, R2, RZ, PT ;  /* 0x000000ff0200720c */ /* 0x000fe40003f65270 */
[----:B------:R-:W-:Y:S02]  /*17730*/  @!P0 LEA R2, P6, R10, R0, 0x2 ;  /* 0x000000000a028211 */ /* 0x000fe400078c10ff */
[-C--:B------:R-:W-:Y:S01]  /*17740*/  @!P1 LEA.HI.X R7, R16, R4.reuse, R18, 0x2, P3 ;  /* 0x0000000410079211 */ /* 0x080fe200018f1412 */
[----:B------:R-:W-:Y:S01]  /*17750*/  @!P2 ST.E.64 [R8.64], R156 ;  /* 0x0000009c0800a985 */ /* 0x000fe2000c101b06 */
[----:B------:R-:W-:Y:S02]  /*17760*/  ISETP.GE.AND P5, PT, R12, c[0x0][0x3c8], PT ;  /* 0x0000f2000c007a0c */ /* 0x000fe40003fa6270 */
[----:B------:R-:W-:Y:S01]  /*17770*/  @!P0 LEA.HI.X R3, R10, R4, R14, 0x2, P6 ;  /* 0x000000040a038211 */ /* 0x000fe200030f140e */
[----:B------:R1:W-:Y:S04]  /*17780*/  @!P1 ST.E.64 [R6.64], R62 ;  /* 0x0000003e06009985 */ /* 0x0003e8000c101b06 */
[----:B------:R-:W5:Y:S04]  /*17790*/  LDL R10, [R1+0x118] ;  /* 0x00011800010a7983 */ /* 0x000f680000100800 */
[----:B------:R-:W5:Y:S04]  /*177a0*/  LDL R18, [R1+0x114] ;  /* 0x0001140001127983 */ /* 0x000f680000100800 */
[----:B------:R1:W-:Y:S01]  /*177b0*/  @!P0 ST.E.64 [R2.64], R50 ;  /* 0x0000003202008985 */ /* 0x0003e2000c101b06 */
[----:B------:R-:W-:-:S03]  /*177c0*/  ISETP.GE.AND P3, PT, R13, c[0x0][0x3c8], PT ;  /* 0x0000f2000d007a0c */ /* 0x000fc60003f66270 */
[----:B------:R-:W5:Y:S04]  /*177d0*/  LDL R16, [R1+0x110] ;  /* 0x0001100001107983 */ /* 0x000f680000100800 */
[----:B------:R-:W5:Y:S01]  /*177e0*/  LDL R14, [R1+0x10c] ;  /* 0x00010c00010e7983 */ /* 0x000f620000100800 */
[-C--:B-1----:R-:W-:Y:S02]  /*177f0*/  @!P4 LEA R6, P6, R11, R0.reuse, 0x2 ;  /* 0x000000000b06c211 */ /* 0x082fe400078c10ff */
[----:B------:R-:W-:-:S11]  /*17800*/  @!P5 LEA R8, P0, R12, R0, 0x2 ;  /* 0x000000000c08d211 */ /* 0x000fd600078010ff */
[----:B------:R-:W-:Y:S02]  /*17810*/  P2R R2, PR, RZ, 0x40 ;  /* 0x00000040ff027803 */ /* 0x000fe40000000000 */
[----:B--2---:R-:W-:Y:S02]  /*17820*/  ISETP.GE.AND P2, PT, R5, c[0x0][0x3c8], PT ;  /* 0x0000f20005007a0c */ /* 0x004fe40003f46270 */
[-C--:B----4-:R-:W-:Y:S02]  /*17830*/  @!P5 LEA.HI.X R9, R12, R4.reuse, R19, 0x2, P0 ;  /* 0x000000040c09d211 */ /* 0x090fe400000f1413 */
[----:B------:R-:W-:Y:S01]  /*17840*/  ISETP.NE.AND P0, PT, R2, RZ, PT ;  /* 0x000000ff0200720c */ /* 0x000fe20003f05270 */
[----:B------:R-:W2:Y:S03]  /*17850*/  LDL R12, [R1+0x108] ;  /* 0x00010800010c7983 */ /* 0x000ea60000100800 */
[----:B---3--:R-:W-:Y:S01]  /*17860*/  @!P4 LEA.HI.X R7, R11, R4, R17, 0x2, P0 ;  /* 0x000000040b07c211 */ /* 0x008fe200000f1411 */
[----:B------:R-:W3:Y:S04]  /*17870*/  LDL R19, [R1+0x18c] ;  /* 0x00018c0001137983 */ /* 0x000ee80000100800 */
[----:B------:R-:W4:Y:S01]  /*17880*/  LDL R11, [R1+0x190] ;  /* 0x00019000010b7983 */ /* 0x000f220000100800 */
[----:B------:R-:W-:-:S03]  /*17890*/  @!P3 LEA R2, P6, R13, R0, 0x2 ;  /* 0x000000000d02b211 */ /* 0x000fc600078c10ff */
[----:B------:R-:W2:Y:S04]  /*178a0*/  LDL R17, [R1+0x188] ;  /* 0x0001880001117983 */ /* 0x000ea80000100800 */
[----:B------:R1:W-:Y:S04]  /*178b0*/  @!P5 ST.E.64 [R8.64], R158 ;  /* 0x0000009e0800d985 */ /* 0x0003e8000c101b06 */
[----:B------:R1:W-:Y:S01]  /*178c0*/  @!P4 ST.E.64 [R6.64], R74 ;  /* 0x0000004a0600c985 */ /* 0x0003e2000c101b06 */
[----:B-----5:R-:W-:-:S03]  /*178d0*/  @!P3 LEA.HI.X R3, R13, R4, R15, 0x2, P6 ;  /* 0x000000040d03b211 */ /* 0x020fc600030f140f */
[----:B------:R-:W5:Y:S04]  /*178e0*/  LDL R15, [R1+0x184] ;  /* 0x00018400010f7983 */ /* 0x000f680000100800 */
[----:B------:R-:W5:Y:S04]  /*178f0*/  LDL R13, [R1+0x180] ;  /* 0x00018000010d7983 */ /* 0x000f680000100800 */
[----:B------:R1:W-:Y:S02]  /*17900*/  @!P3 ST.E.64 [R2.64], R58 ;  /* 0x0000003a0200b985 */ /* 0x0003e4000c101b06 */
[----:B-1----:R-:W-:-:S04]  /*17910*/  @!P2 LEA R8, P3, R5, R0, 0x2 ;  /* 0x000000000508a211 */ /* 0x002fc800078610ff */
[----:B------:R-:W-:Y:S02]  /*17920*/  @!P2 LEA.HI.X R9, R5, R4, R26, 0x2, P3 ;  /* 0x000000040509a211 */ /* 0x000fe400018f141a */
[----:B------:R-:W5:Y:S01]  /*17930*/  LDL R5, [R1+0x104] ;  /* 0x0001040001057983 */ /* 0x000f620000100800 */
[----:B------:R-:W-:Y:S02]  /*17940*/  ISETP.GE.AND P1, PT, R24, c[0x0][0x3c8], PT ;  /* 0x0000f20018007a0c */ /* 0x000fe40003f26270 */
[----:B------:R-:W-:-:S11]  /*17950*/  ISETP.GE.AND P0, PT, R22, c[0x0][0x3c8], PT ;  /* 0x0000f20016007a0c */ /* 0x000fd60003f06270 */
[-C--:B------:R-:W-:Y:S02]  /*17960*/  @!P1 LEA R6, P4, R24, R0.reuse, 0x2 ;  /* 0x0000000018069211 */ /* 0x080fe400078810ff */
[----:B------:R-:W-:Y:S02]  /*17970*/  ISETP.GE.AND P5, PT, R20, c[0x0][0x3c8], PT ;  /* 0x0000f20014007a0c */ /* 0x000fe40003fa6270 */
[----:B------:R-:W-:-:S09]  /*17980*/  @!P0 LEA R2, P6, R22, R0, 0x2 ;  /* 0x0000000016028211 */ /* 0x000fd200078c10ff */
[----:B------:R-:W-:-:S04]  /*17990*/  P2R R3, PR, RZ, 0x10 ;  /* 0x00000010ff037803 */ /* 0x000fc80000000000 */
[----:B------:R-:W-:Y:S02]  /*179a0*/  ISETP.NE.AND P3, PT, R3, RZ, PT ;  /* 0x000000ff0300720c */ /* 0x000fe40003f65270 */
[----:B------:R-:W-:Y:S02]  /*179b0*/  ISETP.GE.AND P4, PT, R10, c[0x0][0x3c8], PT ;  /* 0x0000f2000a007a0c */ /* 0x000fe40003f86270 */
[-C--:B------:R-:W-:Y:S02]  /*179c0*/  @!P1 LEA.HI.X R7, R24, R4.reuse, R25, 0x2, P3 ;  /* 0x0000000418079211 */ /* 0x080fe400018f1419 */
[----:B------:R-:W-:Y:S01]  /*179d0*/  @!P0 LEA.HI.X R3, R22, R4, R23, 0x2, P6 ;  /* 0x0000000416038211 */ /* 0x000fe200030f1417 */
[----:B------:R-:W-:Y:S01]  /*179e0*/  @!P2 ST.E.64 [R8.64], R160 ;  /* 0x000000a00800a985 */ /* 0x000fe2000c101b06 */
[----:B------:R-:W-:-:S03]  /*179f0*/  ISETP.GE.AND P3, PT, R18, c[0x0][0x3c8], PT ;  /* 0x0000f20012007a0c */ /* 0x000fc60003f66270 */
[----:B------:R1:W-:Y:S04]  /*17a00*/  @!P1 ST.E.64 [R6.64], R82 ;  /* 0x0000005206009985 */ /* 0x0003e8000c101b06 */
[----:B------:R1:W-:Y:S01]  /*17a10*/  @!P0 ST.E.64 [R2.64], R66 ;  /* 0x0000004202008985 */ /* 0x0003e2000c101b06 */
[----:B------:R-:W-:Y:S02]  /*17a20*/  ISETP.GE.AND P2, PT, R16, c[0x0][0x3c8], PT ;  /* 0x0000f20010007a0c */ /* 0x000fe40003f46270 */
[----:B------:R-:W-:Y:S02]  /*17a30*/  ISETP.GE.AND P1, PT, R14, c[0x0][0x3c8], PT ;  /* 0x0000f2000e007a0c */ /* 0x000fe40003f26270 */
[----:B-1----:R-:W-:-:S04]  /*17a40*/  @!P5 LEA R6, P0, R20, R0, 0x2 ;  /* 0x000000001406d211 */ /* 0x002fc800078010ff */
[----:B------:R-:W-:Y:S02]  /*17a50*/  @!P5 LEA.HI.X R7, R20, R4, R21, 0x2, P0 ;  /* 0x000000041407d211 */ /* 0x000fe400000f1415 */
[----:B------:R-:W-:-:S03]  /*17a60*/  @!P4 LEA R2, P6, R10, R0, 0x2 ;  /* 0x000000000a02c211 */ /* 0x000fc600078c10ff */
[----:B------:R-:W-:Y:S01]  /*17a70*/  @!P5 ST.E.64 [R6.64], R86 ;  /* 0x000000560600d985 */ /* 0x000fe2000c101b06 */
[----:B----4-:R-:W-:Y:S02]  /*17a80*/  @!P4 LEA.HI.X R3, R10, R4, R11, 0x2, P6 ;  /* 0x000000040a03c211 */ /* 0x010fe400030f140b */
[-C--:B------:R-:W-:Y:S02]  /*17a90*/  @!P3 LEA R10, P5, R18, R0.reuse, 0x2 ;  /* 0x00000000120ab211 */ /* 0x080fe400078a10ff */
[----:B--2---:R-:W-:Y:S01]  /*17aa0*/  ISETP.GE.AND P0, PT, R12, c[0x0][0x3c8], PT ;  /* 0x0000f2000c007a0c */ /* 0x004fe20003f06270 */
[----:B------:R1:W-:Y:S01]  /*17ab0*/  @!P4 ST.E.64 [R2.64], R90 ;  /* 0x0000005a0200c985 */ /* 0x0003e2000c101b06 */
[----:B------:R-:W-:-:S04]  /*17ac0*/  @!P2 LEA R8, P6, R16, R0, 0x2 ;  /* 0x000000001008a211 */ /* 0x000fc800078c10ff */
[----:B------:R-:W-:-:S05]  /*17ad0*/  @!P2 LEA.HI.X R9, R16, R4, R17, 0x2, P6 ;  /* 0x000000041009a211 */ /* 0x000fca00030f1411 */
[----:B-1----:R-:W-:-:S04]  /*17ae0*/  P2R R2, PR, RZ, 0x20 ;  /* 0x00000020ff027803 */ /* 0x002fc80000000000 */
[----:B------:R-:W-:Y:S02]  /*17af0*/  ISETP.NE.AND P4, PT, R2, RZ, PT ;  /* 0x000000ff0200720c */ /* 0x000fe40003f85270 */
[----:B------:R-:W-:Y:S02]  /*17b00*/  @!P1 LEA R6, P5, R14, R0, 0x2 ;  /* 0x000000000e069211 */ /* 0x000fe400078a10ff */
[----:B---3--:R-:W-:Y:S02]  /*17b10*/  @!P3 LEA.HI.X R11, R18, R4, R19, 0x2, P4 ;  /* 0x00000004120bb211 */ /* 0x008fe400020f1413 */
[----:B------:R-:W-:Y:S02]  /*17b20*/  @!P0 LEA R2, P4, R12, R0, 0x2 ;  /* 0x000000000c028211 */ /* 0x000fe400078810ff */
[-C--:B-----5:R-:W-:Y:S02]  /*17b30*/  @!P1 LEA.HI.X R7, R14, R4.reuse, R15, 0x2, P5 ;  /* 0x000000040e079211 */ /* 0x0a0fe400028f140f */
[----:B------:R-:W-:Y:S01]  /*17b40*/  @!P0 LEA.HI.X R3, R12, R4, R13, 0x2, P4 ;  /* 0x000000040c038211 */ /* 0x000fe200020f140d */
[----:B------:R1:W-:Y:S04]  /*17b50*/  @!P3 ST.E.64 [R10.64], R102 ;  /* 0x000000660a00b985 */ /* 0x0003e8000c101b06 */
[----:B------:R1:W-:Y:S04]  /*17b60*/  @!P2 ST.E.64 [R8.64], R98 ;  /* 0x000000620800a985 */ /* 0x0003e8000c101b06 */
[----:B------:R1:W-:Y:S04]  /*17b70*/  @!P1 ST.E.64 [R6.64], R94 ;  /* 0x0000005e06009985 */ /* 0x0003e8000c101b06 */
        /* <DEDUP_REMOVED lines=8> */
.L_x_575:
[----:B------:R-:W3:Y:S04]  /*17c00*/  LDL.LU R0, [R1+0xf4] ;  /* 0x0000f40001007983 */ /* 0x000ee80000300800 */
[----:B--2---:R-:W2:Y:S01]  /*17c10*/  LDL R7, [R1+0xcc] ;  /* 0x0000cc0001077983 */ /* 0x004ea20000100800 */
[----:B------:R-:W-:Y:S01]  /*17c20*/  ISETP.NE.U32.AND P0, PT, RZ, c[0x0][0x508], PT ;  /* 0x00014200ff007a0c */ /* 0x000fe20003f05070 */
[----:B------:R-:W-:Y:S01]  /*17c30*/  IMAD.MOV.U32 R4, RZ, RZ, 0x4 ;  /* 0x00000004ff047424 */ /* 0x000fe200078e00ff */
[----:B------:R-:W-:Y:S01]  /*17c40*/  ISETP.NE.U32.AND P2, PT, RZ, c[0x0][0x500], PT ;  /* 0x00014000ff007a0c */ /* 0x000fe20003f45070 */
[----:B------:R-:W-:Y:S01]  /*17c50*/  IMAD.MOV.U32 R20, RZ, RZ, c[0x0][0x388] ;  /* 0x0000e200ff147624 */ /* 0x000fe200078e00ff */
[----:B------:R-:W-:Y:S01]  /*17c60*/  ISETP.NE.AND.EX P0, PT, RZ, c[0x0][0x50c], PT, P0 ;  /* 0x00014300ff007a0c */ /* 0x000fe20003f05300 */
[----:B------:R-:W-:Y:S01]  /*17c70*/  IMAD.MOV.U32 R6, RZ, RZ, RZ ;  /* 0x000000ffff067224 */ /* 0x000fe200078e00ff */
[----:B------:R-:W-:Y:S01]  /*17c80*/  ISETP.NE.AND.EX P2, PT, RZ, c[0x0][0x504], PT, P2 ;  /* 0x00014100ff007a0c */ /* 0x000fe20003f45320 */
[----:B--2---:R-:W-:-:S10]  /*17c90*/  IMAD.WIDE R2, R7, R4, c[0x0][0x500] ;  /* 0x0001400007027625 */ /* 0x004fd400078e0204 */
[----:B------:R-:W-:Y:S02]  /*17ca0*/  @P0 IMAD.WIDE R4, R7, R4, c[0x0][0x508] ;  /* 0x0001420007040625 */ /* 0x000fe400078e0204 */
[----:B------:R1:W5:Y:S04]  /*17cb0*/  @P2 LDG.E R6, [R2.64] ;  /* 0x0000000602062981 */ /* 0x000368000c1e1900 */
[----:B------:R1:W5:Y:S01]  /*17cc0*/  @P0 LDG.E R20, [R4.64] ;  /* 0x0000000604140981 */ /* 0x000362000c1e1900 */
[----:B---3--:R-:W-:-:S04]  /*17cd0*/  ISETP.NE.AND P1, PT, R0, RZ, PT ;  /* 0x000000ff0000720c */ /* 0x008fc80003f25270 */
[----:B------:R-:W-:Y:S01]  /*17ce0*/  SEL R19, R0, c[0x0][0x3d4], P1 ;  /* 0x0000f50000137a07 */ /* 0x000fe20000800000 */
[----:B------:R-:W-:Y:S05]  /*17cf0*/  @P0 BRA `(.L_x_596) ;  /* 0x0000004000000947 */ /* 0x000fea0003800000 */
[----:B------:R-:W-:Y:S05]  /*17d00*/  @!P2 BRA `(.L_x_596) ;  /* 0x000000300000a947 */ /* 0x000fea0003800000 */
[----:B------:R2:W3:Y:S04]  /*17d10*/  LDG.E R0, [R2.64] ;  /* 0x0000000602007981 */ /* 0x0004e8000c1e1900 */
[----:B-12---:R-:W3:Y:S02]  /*17d20*/  LDG.E R2, [R2.64+0x4] ;  /* 0x0000040602027981 */ /* 0x006ee4000c1e1900 */
[----:B---3-5:R-:W-:Y:S02]  /*17d30*/  IADD3 R20, -R0, R2, RZ ;  /* 0x0000000200147210 */ /* 0x028fe40007ffe1ff */
.L_x_596:
[----:B-1----:R-:W2:Y:S01]  /*17d40*/  LDL.LU R2, [R1+0xc8] ;  /* 0x0000c80001027983 */ /* 0x002ea20000300800 */
[----:B------:R-:W-:Y:S01]  /*17d50*/  SHF.R.S32.HI R0, RZ, 0x1f, R7 ;  /* 0x0000001fff007819 */ /* 0x000fe20000011407 */
[----:B------:R-:W-:Y:S01]  /*17d60*/  BSSY B0, `(.L_x_597) ;  /* 0x0000039000007945 */ /* 0x000fe20003800000 */
[----:B-----5:R-:W-:Y:S01]  /*17d70*/  SHF.R.S32.HI R18, RZ, 0x1f, R6 ;  /* 0x0000001fff127819 */ /* 0x020fe20000011406 */
[----:B------:R-:W1:Y:S01]  /*17d80*/  S2R R3, SR_TID.X ;  /* 0x0000000000037919 */ /* 0x000e620000002100 */
[----:B------:R-:W-:-:S02]  /*17d90*/  SEL R16, R7, RZ, !P2 ;  /* 0x000000ff07107207 */ /* 0x000fc40005000000 */
[----:B------:R-:W-:Y:S02]  /*17da0*/  SEL R21, R0, RZ, !P2 ;  /* 0x000000ff00157207 */ /* 0x000fe40005000000 */
[----:B-1----:R-:W-:Y:S02]  /*17db0*/  ISETP.GT.AND P0, PT, R3, 0x7f, PT ;  /* 0x0000007f0300780c */ /* 0x002fe40003f04270 */
[----:B--2---:R-:W-:-:S11]  /*17dc0*/  LOP3.LUT R15, R2, 0xffff, RZ, 0xc0, !PT ;  /* 0x0000ffff020f7812 */ /* 0x004fd600078ec0ff */
[----:B------:R-:W-:Y:S05]  /*17dd0*/  @P0 BRA `(.L_x_598) ;  /* 0x0000031000000947 */ /* 0x000fea0003800000 */
[----:B------:R-:W2:Y:S01]  /*17de0*/  LDL R2, [R1+0xb0] ;  /* 0x0000b00001027983 */ /* 0x000ea20000100800 */
[----:B------:R-:W-:Y:S01]  /*17df0*/  IMAD R0, R20, c[0x0][0x4e8], RZ ;  /* 0x00013a0014007a24 */ /* 0x000fe200078e02ff */
[----:B--2---:R-:W-:-:S04]  /*17e00*/  IADD3 R14, R2, R3, RZ ;  /* 0x00000003020e7210 */ /* 0x004fc80007ffe0ff */
        /* <DEDUP_REMOVED lines=23> */
[----:B------:R-:W-:Y:S01]  /*17f80*/  IMAD.MOV R2, RZ, RZ, -R0 ;  /* 0x000000ffff027224 */ /* 0x000fe200078e0a00 */
[----:B------:R-:W-:Y:S02]  /*17f90*/  IADD3.X R9, R3, R9, R18, P1, P0 ;  /* 0x0000000903097210 */ /* 0x000fe40000fe0412 */
[----:B------:R-:W-:Y:S01]  /*17fa0*/  SHF.R.S32.HI R3, RZ, 0x1f, R0 ;  /* 0x0000001fff037819 */ /* 0x000fe20000011400 */
[----:B------:R-:W-:Y:S01]  /*17fb0*/  IMAD R2, R2, c[0x0][0x4e8], R14 ;  /* 0x00013a0002027a24 */ /* 0x000fe200078e020e */
[----:B--2---:R-:W-:-:S05]  /*17fc0*/  SEL R7, R22, RZ, P2 ;  /* 0x000000ff16077207 */ /* 0x004fca0001000000 */
[-C--:B-----5:R-:W-:Y:S02]  /*17fd0*/  IMAD R8, R13, R7.reuse, RZ ;  /* 0x000000070d087224 */ /* 0x0a0fe400078e02ff */
[----:B------:R-:W-:Y:S01]  /*17fe0*/  IMAD.WIDE.U32 R4, R12, R7, RZ ;  /* 0x000000070c047225 */ /* 0x000fe200078e00ff */
[----:B------:R-:W-:-:S04]  /*17ff0*/  SHF.R.S32.HI R7, RZ, 0x1f, R2 ;  /* 0x0000001fff077819 */ /* 0x000fc80000011402 */
[----:B------:R-:W-:Y:S01]  /*18000*/  IADD3 R5, R5, R8, RZ ;  /* 0x0000000805057210 */ /* 0x000fe20007ffe0ff */
[----:B------:R-:W-:Y:S01]  /*18010*/  IMAD.MOV.U32 R8, RZ, RZ, c[0x0][0x4a8] ;  /* 0x00012a00ff087624 */ /* 0x000fe200078e00ff */
[----:B------:R-:W-:Y:S01]  /*18020*/  IADD3 R4, P1, P0, R0, R17, R4 ;  /* 0x0000001100047210 */ /* 0x000fe2000783e004 */
[----:B------:R-:W-:-:S03]  /*18030*/  IMAD R0, R11, R2, RZ ;  /* 0x000000020b007224 */ /* 0x000fc600078e02ff */
[----:B------:R-:W-:Y:S01]  /*18040*/  IADD3.X R5, R3, R9, R5, P1, P0 ;  /* 0x0000000903057210 */ /* 0x000fe20000fe0405 */
[----:B------:R-:W-:-:S04]  /*18050*/  IMAD R0, R10, R7, R0 ;  /* 0x000000070a007224 */ /* 0x000fc800078e0200 */
        /* <DEDUP_REMOVED lines=9> */
.L_x_598:
[----:B------:R-:W-:Y:S05]  /*180f0*/  BSYNC B0 ;  /* 0x0000000000007941 */ /* 0x000fea0003800000 */
.L_x_597:
[----:B------:R-:W-:-:S13]  /*18100*/  ISETP.GT.AND P0, PT, R19, 0x1, PT ;  /* 0x000000011300780c */ /* 0x000fda0003f04270 */
[----:B------:R-:W-:Y:S05]  /*18110*/  @P0 BRA `(.L_x_590) ;  /* 0x00000a6000000947 */ /* 0x000fea0003800000 */
[----:B-1----:R-:W2:Y:S04]  /*18120*/  LDL R5, [R1+0xb0] ;  /* 0x0000b00001057983 */ /* 0x002ea80000100800 */
[----:B------:R-:W2:Y:S01]  /*18130*/  LDL R4, [R1+0x178] ;  /* 0x0001780001047983 */ /* 0x000ea20000100800 */
[----:B------:R-:W-:Y:S01]  /*18140*/  MOV R2, c[0x0][0x4e8] ;  /* 0x00013a0000027a02 */ /* 0x000fe20000000f00 */
[----:B------:R-:W-:-:S03]  /*18150*/  IMAD R0, R18, c[0x0][0x3a0], RZ ;  /* 0x0000e80012007a24 */ /* 0x000fc600078e02ff */
[----:B------:R-:W-:Y:S01]  /*18160*/  ISETP.NE.AND P0, PT, R2, 0x1, PT ;  /* 0x000000010200780c */ /* 0x000fe20003f05270 */
[----:B------:R-:W-:-:S04]  /*18170*/  IMAD.WIDE.U32 R2, R6, c[0x0][0x3a0], RZ ;  /* 0x0000e80006027a25 */ /* 0x000fc800078e00ff */
[----:B------:R-:W-:-:S05]  /*18180*/  IMAD R6, R6, c[0x0][0x3a4], R0 ;  /* 0x0000e90006067a24 */ /* 0x000fca00078e0200 */
[----:B------:R-:W-:-:S05]  /*18190*/  IADD3 R3, R3, R6, RZ ;  /* 0x0000000603037210 */ /* 0x000fca0007ffe0ff */
[----:B------:R-:W-:-:S04]  /*181a0*/  IMAD.WIDE.U32 R2, R15, c[0x0][0x3e8], R2 ;  /* 0x0000fa000f027a25 */ /* 0x000fc800078e0002 */
[----:B------:R-:W-:-:S04]  /*181b0*/  IMAD R3, R15, c[0x0][0x3ec], R3 ;  /* 0x0000fb000f037a24 */ /* 0x000fc800078e0203 */
[----:B------:R-:W-:Y:S01]  /*181c0*/  IMAD.WIDE.U32 R2, R16, c[0x0][0x3f0], R2 ;  /* 0x0000fc0010027a25 */ /* 0x000fe200078e0002 */
[----:B--2---:R-:W-:-:S03]  /*181d0*/  IADD3 R4, R4, R5, RZ ;  /* 0x0000000504047210 */ /* 0x004fc60007ffe0ff */
[----:B------:R-:W-:Y:S01]  /*181e0*/  IMAD R5, R21, c[0x0][0x3f0], RZ ;  /* 0x0000fc0015057a24 */ /* 0x000fe200078e02ff */
[----:B------:R-:W-:Y:S01]  /*181f0*/  MOV R0, R4 ;  /* 0x0000000400007202 */ /* 0x000fe20000000f00 */
[----:B------:R-:W-:-:S04]  /*18200*/  @P0 IMAD.HI.U32 R6, R4, c[0x0][0x4ec], RZ ;  /* 0x00013b0004060a27 */ /* 0x000fc800078e00ff */
[----:B------:R-:W-:Y:S01]  /*18210*/  IMAD R7, R16, c[0x0][0x3f4], R5 ;  /* 0x0000fd0010077a24 */ /* 0x000fe200078e0205 */
[----:B------:R-:W-:-:S04]  /*18220*/  @P0 SHF.R.U32.HI R0, RZ, c[0x0][0x4f0], R6 ;  /* 0x00013c00ff000a19 */ /* 0x000fc80000011606 */
[----:B------:R-:W-:Y:S02]  /*18230*/  SHF.R.S32.HI R6, RZ, 0x1f, R0 ;  /* 0x0000001fff067819 */ /* 0x000fe40000011400 */
[----:B------:R-:W-:Y:S02]  /*18240*/  IADD3 R5, -R0, RZ, RZ ;  /* 0x000000ff00057210 */ /* 0x000fe40007ffe1ff */
[----:B------:R-:W-:Y:S01]  /*18250*/  IADD3 R3, R3, R7, RZ ;  /* 0x0000000703037210 */ /* 0x000fe20007ffe0ff */
[----:B------:R-:W-:Y:S02]  /*18260*/  IMAD R6, R6, c[0x0][0x3e0], RZ ;  /* 0x0000f80006067a24 */ /* 0x000fe400078e02ff */
        /* <DEDUP_REMOVED lines=13> */
.L_x_683:
[----:B------:R-:W-:Y:S05]  /*18340*/  BRA.DIV ~URZ, `(.L_x_600) ;  /* 0x00003db27f007947 */ /* 0x000fea000b800000 */
[----:B------:R3:W4:Y:S02]  /*18350*/  SHFL.IDX PT, R0, R14, RZ, 0x181f ;  /* 0x00181fff0e007589 */ /* 0x00072400000e0000 */
.L_x_684:
[----:B------:R-:W5:Y:S04]  /*18360*/  LDL.LU R3, [R1+0xb0] ;  /* 0x0000b00001037983 */ /* 0x000f680000300800 */
[----:B------:R-:W1:Y:S01]  /*18370*/  S2R R6, SR_TID.X ;  /* 0x0000000000067919 */ /* 0x000e620000002100 */
[----:B------:R-:W-:Y:S01]  /*18380*/  IMAD R13, R20, c[0x0][0x4e8], RZ ;  /* 0x00013a00140d7a24 */ /* 0x000fe200078e02ff */
[----:B-1----:R-:W-:-:S04]  /*18390*/  SHF.R.S32.HI R2, RZ, 0x1f, R6 ;  /* 0x0000001fff027819 */ /* 0x002fc80000011406 */
[----:B------:R-:W-:-:S04]  /*183a0*/  LEA.HI R2, R2, R6, RZ, 0x3 ;  /* 0x0000000602027211 */ /* 0x000fc800078f18ff */
[----:B------:R-:W-:Y:S01]  /*183b0*/  SHF.R.S32.HI R2, RZ, 0x3, R2 ;  /* 0x00000003ff027819 */ /* 0x000fe20000011402 */
[----:B------:R-:W-:Y:S04]  /*183c0*/  BSSY B0, `(.L_x_601) ;  /* 0x000001c000007945 */ /* 0x000fe80003800000 */
[----:B-----5:R-:W-:-:S05]  /*183d0*/  IMAD.IADD R12, R2, 0x1, R3 ;  /* 0x00000001020c7824 */ /* 0x020fca00078e0203 */
[----:B------:R-:W-:-:S13]  /*183e0*/  ISETP.GE.AND P0, PT, R12, R13, PT ;  /* 0x0000000d0c00720c */ /* 0x000fda0003f06270 */
        /* <DEDUP_REMOVED lines=21> */
[----:B------:R1:W-:Y:S04]  /*18540*/  @!P3 ST.E.128 [R10.64], RZ ;  /* 0x000000ff0a00b985 */ /* 0x0003e8000c101d06 */
[----:B------:R1:W-:Y:S04]  /*18550*/  @!P2 ST.E.128 [R8.64], RZ ;  /* 0x000000ff0800a985 */ /* 0x0003e8000c101d06 */
[----:B------:R1:W-:Y:S04]  /*18560*/  @!P1 ST.E.128 [R6.64], RZ ;  /* 0x000000ff06009985 */ /* 0x0003e8000c101d06 */
[----:B------:R1:W-:Y:S02]  /*18570*/  @!P0 ST.E.128 [R2.64], RZ ;  /* 0x000000ff02008985 */ /* 0x0003e4000c101d06 */
.L_x_602:
[----:B------:R-:W-:Y:S05]  /*18580*/  BSYNC B0 ;  /* 0x0000000000007941 */ /* 0x000fea0003800000 */
.L_x_601:
[----:B------:R-:W-:Y:S05]  /*18590*/  BRA.DIV ~URZ, `(.L_x_603) ;  /* 0x00003bf27f007947 */ /* 0x000fea000b800000 */
[----:B--2---:R2:W1:Y:S04]  /*185a0*/  SHFL.IDX PT, R4, R5, 0x1, 0x181f ;  /* 0x00381f0005047f89 */ /* 0x00446800000e0000 */
[----:B----4-:R2:W4:Y:S02]  /*185b0*/  SHFL.IDX PT, R0, R14, 0x1, 0x181f ;  /* 0x00381f000e007f89 */ /* 0x01052400000e0000 */
.L_x_685:
[----:B-1----:R-:W-:Y:S01]  /*185c0*/  IADD3 R2, R12, 0x20, RZ ;  /* 0x000000200c027810 */ /* 0x002fe20007ffe0ff */
[----:B------:R-:W-:Y:S03]  /*185d0*/  BSSY B0, `(.L_x_604) ;  /* 0x000001b000007945 */ /* 0x000fe60003800000 */
[----:B------:R-:W-:-:S13]  /*185e0*/  ISETP.GE.AND P0, PT, R2, R13, PT ;  /* 0x0000000d0200720c */ /* 0x000fda0003f06270 */
        /* <DEDUP_REMOVED lines=8> */
[----:B------:R-:W4:Y:S01]  /*18670*/  LDL R16, [R1+0x200] ;  /* 0x0002000001107983 */ /* 0x000f220000100800 */
[----:B-----5:R-:W-:-:S02]  /*18680*/  ISETP.GE.AND P3, PT, R3, c[0x0][0x3c8], PT ;  /* 0x0000f20003007a0c */ /* 0x020fc40003f66270 */
[----:B--2---:R-:W-:Y:S02]  /*18690*/  ISETP.GE.AND P2, PT, R19, c[0x0][0x3c8], PT ;  /* 0x0000f20013007a0c */ /* 0x004fe40003f46270 */
[----:B---3--:R-:W-:Y:S02]  /*186a0*/  ISETP.GE.AND P1, PT, R17, c[0x0][0x3c8], PT ;  /* 0x0000f20011007a0c */ /* 0x008fe40003f26270 */
[----:B----4-:R-:W-:-:S07]  /*186b0*/  ISETP.GE.AND P0, PT, R15, c[0x0][0x3c8], PT ;  /* 0x0000f2000f007a0c */ /* 0x010fce0003f06270 */
        /* <DEDUP_REMOVED lines=12> */
.L_x_605:
[----:B------:R-:W-:Y:S05]  /*18780*/  BSYNC B0 ;  /* 0x0000000000007941 */ /* 0x000fea0003800000 */
.L_x_604:
[----:B------:R-:W-:Y:S05]  /*18790*/  BRA.DIV ~URZ, `(.L_x_606) ;  /* 0x00003b027f007947 */ /* 0x000fea000b800000 */
[----:B------:R1:W2:Y:S02]  /*187a0*/  SHFL.IDX PT, R4, R5, 0x2, 0x181f ;  /* 0x00581f0005047f89 */ /* 0x0002a400000e0000 */
.L_x_686:
[----:B------:R-:W-:Y:S05]  /*187b0*/  BRA.DIV ~URZ, `(.L_x_607) ;  /* 0x00003b727f007947 */ /* 0x000fea000b800000 */
[----:B----4-:R4:W1:Y:S02]  /*187c0*/  SHFL.IDX PT, R0, R14, 0x2, 0x181f ;  /* 0x00581f000e007f89 */ /* 0x01086400000e0000 */
.L_x_687:
[----:B-1----:R-:W-:Y:S01]  /*187d0*/  IADD3 R2, R12, 0x40, RZ ;  /* 0x000000400c027810 */ /* 0x002fe20007ffe0ff */
[----:B------:R-:W-:Y:S03]  /*187e0*/  BSSY B0, `(.L_x_608) ;  /* 0x000001b000007945 */ /* 0x000fe60003800000 */
        /* <DEDUP_REMOVED lines=26> */
.L_x_609:
[----:B------:R-:W-:Y:S05]  /*18990*/  BSYNC B0 ;  /* 0x0000000000007941 */ /* 0x000fea0003800000 */
.L_x_608:
[----:B------:R-:W-:Y:S05]  /*189a0*/  BRA.DIV ~URZ, `(.L_x_610) ;  /* 0x00003a127f007947 */ /* 0x000fea000b800000 */
[----:B--2---:R2:W1:Y:S04]  /*189b0*/  SHFL.IDX PT, R4, R5, 0x3, 0x181f ;  /* 0x00781f0005047f89 */ /* 0x00446800000e0000 */
[----:B------:R2:W3:Y:S02]  /*189c0*/  SHFL.IDX PT, R0, R14, 0x3, 0x181f ;  /* 0x00781f000e007f89 */ /* 0x0004e400000e0000 */
.L_x_688:
[----:B-1----:R-:W-:-:S04]  /*189d0*/  IADD3 R2, R12, 0x60, RZ ;  /* 0x000000600c027810 */ /* 0x002fc80007ffe0ff */
        /* <DEDUP_REMOVED lines=26> */
.L_x_590:
[----:B------:R-:W-:Y:S05]  /*18b80*/  BSYNC B1 ;  /* 0x0000000000017941 */ /* 0x000fea0003800000 */
.L_x_574:
[----:B-1-34-:R-:W3:Y:S02]  /*18b90*/  LDL R0, [R1+0x1f8] ;  /* 0x0001f80001007983 */ /* 0x01aee40000100800 */
[----:B---3--:R-:W-:-:S13]  /*18ba0*/  ISETP.NE.AND P0, PT, R0, RZ, PT ;  /* 0x000000ff0000720c */ /* 0x008fda0003f05270 */
[----:B------:R-:W-:Y:S01]  /*18bb0*/  @P0 WARPSYNC 0xffffffff ;  /* 0xffffffff00000948 */ /* 0x000fe20003800000 */
[----:B------:R-:W-:Y:S06]  /*18bc0*/  @P0 BAR.SYNC.DEFER_BLOCKING 0x5, 0x100 ;  /* 0x0144000000000b1d */ /* 0x000fec0000010000 */
[----:B--2---:R-:W1:Y:S04]  /*18bd0*/  @P0 LDS.128 R4, [0x1a080] ;  /* 0x01a08000ff040984 */ /* 0x004e680000000c00 */
        /* <DEDUP_REMOVED lines=10> */
.L_x_689:
[----:B------:R-:W-:Y:S05]  /*18c80*/  BRA.DIV ~URZ, `(.L_x_613) ;  /* 0x000038d27f007947 */ /* 0x000fea000b800000 */
[----:B------:R3:W4:Y:S02]  /*18c90*/  SHFL.IDX PT, R8, R106, 0x1, 0x1f ;  /* 0x00201f006a087f89 */ /* 0x00072400000e0000 */
.L_x_690:
        /* <DEDUP_REMOVED lines=19> */
.L_x_691:
        /* <DEDUP_REMOVED lines=16> */
.L_x_692:
[----:B---3--:R-:W-:Y:S01]  /*18ed0*/  IMAD R0, R0, c[0x0][0x538], RZ ;  /* 0x00014e0000007a24 */ /* 0x008fe200078e02ff */
[----:B------:R-:W-:Y:S04]  /*18ee0*/  BSSY B1, `(.L_x_616) ;  /* 0x00000cf000017945 */ /* 0x000fe80003800000 */
[----:B----4-:R-:W-:-:S04]  /*18ef0*/  IADD3 R8, R0, R8, RZ ;  /* 0x0000000800087210 */ /* 0x010fc80007ffe0ff */
[----:B--2---:R-:W-:-:S13]  /*18f00*/  ISETP.GT.AND P0, PT, R8, R9, PT ;  /* 0x000000090800720c */ /* 0x004fda0003f04270 */
[----:B------:R-:W-:Y:S05]  /*18f10*/  @P0 BRA `(.L_x_617) ;  /* 0x0000025000000947 */ /* 0x000fea0003800000 */
.L_x_621:
        /* <DEDUP_REMOVED lines=17> */
.L_x_693:
        /* <DEDUP_REMOVED lines=16> */
.L_x_694:
[----:B--2---:R-:W-:-:S05]  /*19130*/  IMAD R0, R0, c[0x0][0x538], RZ ;  /* 0x00014e0000007a24 */ /* 0x004fca00078e02ff */
[----:B------:R-:W-:-:S04]  /*19140*/  IADD3 R8, R0, R8, RZ ;  /* 0x0000000800087210 */ /* 0x000fc80007ffe0ff */
[----:B------:R-:W-:-:S13]  /*19150*/  ISETP.GT.AND P0, PT, R8, R9, PT ;  /* 0x000000090800720c */ /* 0x000fda0003f04270 */
[----:B-1----:R-:W-:Y:S05]  /*19160*/  @!P0 BRA `(.L_x_621) ;  /* 0xfffffdb000008947 */ /* 0x002fea000383ffff */
.L_x_617:
[----:B------:R-:W-:-:S05]  /*19170*/  IADD3 R8, -R0, R8, RZ ;  /* 0x0000000800087210 */ /* 0x000fca0007ffe1ff */
[----:B------:R-:W-:-:S05]  /*19180*/  IMAD R0, R4, c[0x0][0x538], R8 ;  /* 0x00014e0004007a24 */ /* 0x000fca00078e0208 */
[----:B------:R-:W-:Y:S01]  /*19190*/  ISETP.GT.AND P0, PT, R0, R9, PT ;  /* 0x000000090000720c */ /* 0x000fe20003f04270 */
[----:B------:R-:W-:-:S12]  /*191a0*/  BRA.DIV ~URZ, `(.L_x_622) ;  /* 0x000038727f007947 */ /* 0x000fd8000b800000 */
[----:B------:R-:W-:-:S03]  /*191b0*/  VOTE.ANY R5, PT, !P0 ;  /* 0x0000000000057806 */ /* 0x000fc600040e0100 */
.L_x_695:
[----:B------:R-:W2:Y:S01]  /*191c0*/  LDL.LU R2, [R1+0xcc] ;  /* 0x0000cc0001027983 */ /* 0x000ea20000300800 */
[----:B------:R-:W2:Y:S02]  /*191d0*/  POPC R0, R5 ;  /* 0x0000000500007309 */ /* 0x000ea40000000000 */
[----:B--2---:R-:W-:-:S05]  /*191e0*/  IADD3 R2, R0, R2, RZ ;  /* 0x0000000200027210 */ /* 0x004fca0007ffe0ff */
[----:B------:R2:W-:Y:S01]  /*191f0*/  STL [R1+0xcc], R2 ;  /* 0x0000cc0201007387 */ /* 0x0005e20000100800 */
[----:B------:R-:W-:Y:S05]  /*19200*/  BRA.DIV ~URZ, `(.L_x_623) ;  /* 0x000038627f007947 */ /* 0x000fea000b800000 */
[----:B------:R3:W4:Y:S04]  /*19210*/  SHFL.IDX PT, R10, R6, R0, 0x1f ;  /* 0x00001f00060a7589 */ /* 0x00072800000e0000 */
[----:B------:R3:W1:Y:S02]  /*19220*/  SHFL.IDX PT, R7, R7, R0, 0x1f ;  /* 0x00001f0007077589 */ /* 0x00066400000e0000 */
.L_x_696:
[----:B------:R-:W-:Y:S01]  /*19230*/  ISETP.NE.AND P0, PT, R5, RZ, PT ;  /* 0x000000ff0500720c */ /* 0x000fe20003f05270 */
[----:B------:R-:W-:-:S12]  /*19240*/  BSSY B0, `(.L_x_624) ;  /* 0x0000005000007945 */ /* 0x000fd80003800000 */
[----:B------:R-:W-:Y:S05]  /*19250*/  @!P0 BRA `(.L_x_625) ;  /* 0x0000003000008947 */ /* 0x000fea0003800000 */
[----:B---3--:R-:W-:Y:S01]  /*19260*/  IADD3 R0, R0, -0x1, RZ ;  /* 0xffffffff00007810 */ /* 0x008fe20007ffe0ff */
[----:B------:R-:W-:Y:S05]  /*19270*/  BRA.DIV ~URZ, `(.L_x_626) ;  /* 0x000039027f007947 */ /* 0x000fea000b800000 */
[----:B------:R3:W2:Y:S02]  /*19280*/  SHFL.IDX PT, R11, R4, R0, 0x1f ;  /* 0x00001f00040b7589 */ /* 0x0006a400000e0000 */
.L_x_625:
[----:B------:R-:W-:Y:S05]  /*19290*/  BSYNC B0 ;  /* 0x0000000000007941 */ /* 0x000fea0003800000 */
.L_x_624:
[----:B--23--:R-:W-:Y:S01]  /*192a0*/  IMAD R0, R11, c[0x0][0x538], R8 ;  /* 0x00014e000b007a24 */ /* 0x00cfe200078e0208 */
[----:B-1----:R-:W-:Y:S01]  /*192b0*/  ISETP.NE.AND P0, PT, R7, 0x1, PT ;  /* 0x000000010700780c */ /* 0x002fe20003f05270 */
[----:B------:R-:W-:Y:S03]  /*192c0*/  BSSY B0, `(.L_x_627) ;  /* 0x0000087000007945 */ /* 0x000fe60003800000 */
[----:B------:R1:W-:Y:S01]  /*192d0*/  STL [R1+0xc0], R0 ;  /* 0x0000c00001007387 */ /* 0x0003e20000100800 */
[----:B------:R-:W-:-:S08]  /*192e0*/  IADD3 R8, -R0, R9, RZ ;  /* 0x0000000900087210 */ /* 0x000fd00007ffe1ff */
[----:B------:R-:W-:Y:S05]  /*192f0*/  @!P0 BRA `(.L_x_628) ;  /* 0x000003e000008947 */ /* 0x000fea0003800000 */
[-C--:B----4-:R-:W-:Y:S02]  /*19300*/  IABS R2, R10.reuse ;  /* 0x0000000a00027213 */ /* 0x090fe40000000000 */
[----:B------:R-:W-:Y:S02]  /*19310*/  IABS R9, R10 ;  /* 0x0000000a00097213 */ /* 0x000fe40000000000 */
[----:B-1----:R-:W1:Y:S08]  /*19320*/  I2F.RP R0, R2 ;  /* 0x0000000200007306 */ /* 0x002e700000209400 */
[----:B-1----:R-:W1:Y:S02]  /*19330*/  MUFU.RCP R0, R0 ;  /* 0x0000000000007308 */ /* 0x002e640000001000 */
[----:B-1----:R-:W-:-:S06]  /*19340*/  IADD3 R0, R0, 0xffffffe, RZ ;  /* 0x0ffffffe00007810 */ /* 0x002fcc0007ffe0ff */
[----:B------:R-:W1:Y:S02]  /*19350*/  F2I.FTZ.U32.TRUNC.NTZ R5, R0 ;  /* 0x0000000000057305 */ /* 0x000e64000021f000 */
[----:B-1----:R-:W-:Y:S01]  /*19360*/  IMAD.MOV R3, RZ, RZ, -R5 ;  /* 0x000000ffff037224 */ /* 0x002fe200078e0a05 */
[----:B------:R-:W-:-:S03]  /*19370*/  IABS R0, R7 ;  /* 0x0000000700007213 */ /* 0x000fc60000000000 */
[----:B------:R-:W-:Y:S01]  /*19380*/  IMAD.MOV.U32 R4, RZ, RZ, R3 ;  /* 0x000000ffff047224 */ /* 0x000fe200078e0003 */
[----:B------:R-:W-:Y:S01]  /*19390*/  IABS R3, R8 ;  /* 0x0000000800037213 */ /* 0x000fe20000000000 */
[----:B------:R-:W-:Y:S02]  /*193a0*/  IMAD.MOV.U32 R6, RZ, RZ, R0 ;  /* 0x000000ffff067224 */ /* 0x000fe400078e0000 */
[----:B------:R-:W-:Y:S02]  /*193b0*/  IMAD R0, R4, R2, RZ ;  /* 0x0000000204007224 */ /* 0x000fe400078e02ff */
[----:B------:R-:W-:Y:S01]  /*193c0*/  IMAD.MOV.U32 R4, RZ, RZ, RZ ;  /* 0x000000ffff047224 */ /* 0x000fe200078e00ff */
[----:B------:R-:W1:Y:S03]  /*193d0*/  I2F.RP R11, R6 ;  /* 0x00000006000b7306 */ /* 0x000e660000209400 */
[----:B------:R-:W-:-:S04]  /*193e0*/  IMAD.HI.U32 R5, R5, R0, R4 ;  /* 0x0000000005057227 */ /* 0x000fc800078e0004 */
[----:B------:R-:W-:-:S05]  /*193f0*/  IMAD.MOV R0, RZ, RZ, -R9 ;  /* 0x000000ffff007224 */ /* 0x000fca00078e0a09 */
[----:B------:R-:W-:Y:S01]  /*19400*/  MOV R4, R0 ;  /* 0x0000000000047202 */ /* 0x000fe20000000f00 */
[----:B------:R-:W-:-:S04]  /*19410*/  IMAD.HI.U32 R0, R5, R3, RZ ;  /* 0x0000000305007227 */ /* 0x000fc800078e00ff */
[----:B------:R-:W-:Y:S02]  /*19420*/  IMAD R3, R0, R4, R3 ;  /* 0x0000000400037224 */ /* 0x000fe400078e0203 */
[----:B-1----:R-:W1:Y:S03]  /*19430*/  MUFU.RCP R4, R11 ;  /* 0x0000000b00047308 */ /* 0x002e660000001000 */
[----:B------:R-:W-:-:S13]  /*19440*/  ISETP.GT.U32.AND P0, PT, R2, R3, PT ;  /* 0x000000030200720c */ /* 0x000fda0003f04070 */
[----:B------:R-:W-:Y:S01]  /*19450*/  @!P0 IMAD.IADD R3, R3, 0x1, -R2 ;  /* 0x0000000103038824 */ /* 0x000fe200078e0a02 */
[----:B-1----:R-:W-:Y:S02]  /*19460*/  IADD3 R4, R4, 0xffffffe, RZ ;  /* 0x0ffffffe04047810 */ /* 0x002fe40007ffe0ff */
[----:B------:R-:W-:Y:S02]  /*19470*/  @!P0 IADD3 R0, R0, 0x1, RZ ;  /* 0x0000000100008810 */ /* 0x000fe40007ffe0ff */
[----:B------:R-:W-:Y:S02]  /*19480*/  ISETP.GE.U32.AND P2, PT, R3, R2, PT ;  /* 0x000000020300720c */ /* 0x000fe40003f46070 */
[----:B------:R-:W1:Y:S01]  /*19490*/  F2I.FTZ.U32.TRUNC.NTZ R3, R4 ;  /* 0x0000000400037305 */ /* 0x000e62000021f000 */
[----:B------:R-:W-:Y:S02]  /*194a0*/  LOP3.LUT R2, R8, R10, RZ, 0x3c, !PT ;  /* 0x0000000a08027212 */ /* 0x000fe400078e3cff */
[----:B------:R-:W-:-:S02]  /*194b0*/  ISETP.NE.AND P0, PT, R10, RZ, PT ;  /* 0x000000ff0a00720c */ /* 0x000fc40003f05270 */
[----:B------:R-:W-:-:S06]  /*194c0*/  ISETP.GE.AND P1, PT, R2, RZ, PT ;  /* 0x000000ff0200720c */ /* 0x000fcc0003f26270 */
[----:B------:R-:W-:Y:S01]  /*194d0*/  @P2 IADD3 R0, R0, 0x1, RZ ;  /* 0x0000000100002810 */ /* 0x000fe20007ffe0ff */
[----:B-1----:R-:W-:-:S06]  /*194e0*/  IMAD.MOV R2, RZ, RZ, -R3 ;  /* 0x000000ffff027224 */ /* 0x002fcc00078e0a03 */
[----:B------:R-:W-:Y:S01]  /*194f0*/  @!P1 IMAD.MOV R0, RZ, RZ, -R0 ;  /* 0x000000ffff009224 */ /* 0x000fe200078e0a00 */
[----:B------:R-:W-:Y:S02]  /*19500*/  @!P0 LOP3.LUT R0, RZ, R10, RZ, 0x33, !PT ;  /* 0x0000000aff008212 */ /* 0x000fe400078e33ff */
[----:B------:R-:W-:Y:S02]  /*19510*/  MOV R4, R2 ;  /* 0x0000000200047202 */ /* 0x000fe40000000f00 */
[----:B------:R-:W-:Y:S02]  /*19520*/  IABS R2, R7 ;  /* 0x0000000700027213 */ /* 0x000fe40000000000 */
[----:B------:R-:W-:Y:S01]  /*19530*/  IABS R9, R0 ;  /* 0x0000000000097213 */ /* 0x000fe20000000000 */
[----:B------:R-:W-:Y:S02]  /*19540*/  IMAD R4, R4, R6, RZ ;  /* 0x0000000604047224 */ /* 0x000fe400078e02ff */
[----:B------:R-:W-:-:S02]  /*19550*/  IMAD.MOV R5, RZ, RZ, -R2 ;  /* 0x000000ffff057224 */ /* 0x000fc400078e0a02 */
[----:B------:R-:W-:-:S04]  /*19560*/  IMAD.MOV.U32 R2, RZ, RZ, RZ ;  /* 0x000000ffff027224 */ /* 0x000fc800078e00ff */
[----:B------:R-:W-:Y:S01]  /*19570*/  IMAD.HI.U32 R2, R3, R4, R2 ;  /* 0x0000000403027227 */ /* 0x000fe200078e0002 */
[----:B------:R-:W-:-:S03]  /*19580*/  MOV R4, R5 ;  /* 0x0000000500047202 */ /* 0x000fc60000000f00 */
[----:B------:R-:W-:-:S04]  /*19590*/  IMAD.MOV.U32 R3, RZ, RZ, R9 ;  /* 0x000000ffff037224 */ /* 0x000fc800078e0009 */
[----:B------:R-:W-:-:S04]  /*195a0*/  IMAD.HI.U32 R2, R2, R3, RZ ;  /* 0x0000000302027227 */ /* 0x000fc800078e00ff */
[----:B------:R-:W-:Y:S01]  /*195b0*/  IMAD R3, R2, R4, R3 ;  /* 0x0000000402037224 */ /* 0x000fe200078e0203 */
[----:B------:R-:W-:-:S04]  /*195c0*/  IADD3 R4, -R0, RZ, RZ ;  /* 0x000000ff00047210 */ /* 0x000fc80007ffe1ff */
        /* <DEDUP_REMOVED lines=9> */
[----:B------:R-:W-:-:S05]  /*19660*/  @!P0 LOP3.LUT R2, RZ, R7, RZ, 0x33, !PT ;  /* 0x00000007ff028212 */ /* 0x000fca00078e33ff */
[----:B------:R-:W-:-:S04]  /*19670*/  IMAD.MOV R3, RZ, RZ, -R2 ;  /* 0x000000ffff037224 */ /* 0x000fc800078e0a02 */
[C---:B------:R-:W-:Y:S02]  /*19680*/  IMAD R3, R7.reuse, R3, R0 ;  /* 0x0000000307037224 */ /* 0x040fe400078e0200 */
[----:B------:R-:W-:Y:S02]  /*19690*/  IMAD R0, R7, 0x1000000, R2 ;  /* 0x0100000007007824 */ /* 0x000fe400078e0202 */
[----:B------:R-:W-:Y:S02]  /*196a0*/  IMAD R2, R10, R4, R8 ;  /* 0x000000040a027224 */ /* 0x000fe400078e0208 */
[----:B------:R-:W-:-:S05]  /*196b0*/  IMAD R0, R3, 0x10000, R0 ;  /* 0x0001000003007824 */ /* 0x000fca00078e0200 */
[----:B------:R1:W-:Y:S01]  /*196c0*/  STL [R1+0xc8], R0 ;  /* 0x0000c80001007387 */ /* 0x0003e20000100800 */
[----:B------:R-:W-:Y:S05]  /*196d0*/  BRA `(.L_x_629) ;  /* 0x0000045000007947 */ /* 0x000fea0003800000 */
.L_x_628:
[----:B-1----:R-:W2:Y:S01]  /*196e0*/  LDL R0, [R1+0xcc] ;  /* 0x0000cc0001007983 */ /* 0x002ea20000100800 */
[----:B------:R-:W-:-:S04]  /*196f0*/  IMAD.MOV.U32 R2, RZ, RZ, 0x4 ;  /* 0x00000004ff027424 */ /* 0x000fc800078e00ff */
[----:B--2---:R-:W-:-:S05]  /*19700*/  IMAD.WIDE R2, R0, R2, c[0x0][0x590] ;  /* 0x0001640000027625 */ /* 0x004fca00078e0202 */
[----:B------:R-:W2:Y:S02]  /*19710*/  LDG.E R4, [R2.64] ;  /* 0x0000000602047981 */ /* 0x000ea4000c1e1900 */
[----:B--2-4-:R-:W-:-:S05]  /*19720*/  IMAD R11, R4, R10, RZ ;  /* 0x0000000a040b7224 */ /* 0x014fca00078e02ff */
[-C--:B------:R-:W-:Y:S02]  /*19730*/  IABS R0, R11.reuse ;  /* 0x0000000b00007213 */ /* 0x080fe40000000000 */
        /* <DEDUP_REMOVED lines=10> */
[----:B------:R-:W-:Y:S01]  /*197e0*/  MOV R2, RZ ;  /* 0x000000ff00027202 */ /* 0x000fe20000000f00 */
[----:B------:R-:W-:-:S04]  /*197f0*/  IMAD.MOV.U32 R6, RZ, RZ, R0 ;  /* 0x000000ffff067224 */ /* 0x000fc800078e0000 */
        /* <DEDUP_REMOVED lines=11> */
[----:B------:R-:W-:-:S05]  /*198b0*/  @P2 IADD3 R0, R0, 0x1, RZ ;  /* 0x0000000100002810 */ /* 0x000fca0007ffe0ff */
[----:B------:R-:W-:-:S05]  /*198c0*/  IMAD.MOV.U32 R2, RZ, RZ, R0 ;  /* 0x000000ffff027224 */ /* 0x000fca00078e0000 */
[----:B------:R-:W-:Y:S02]  /*198d0*/  @!P1 IADD3 R2, -R2, RZ, RZ ;  /* 0x000000ff02029210 */ /* 0x000fe40007ffe1ff */
[----:B------:R-:W-:-:S05]  /*198e0*/  @!P0 LOP3.LUT R2, RZ, R11, RZ, 0x33, !PT ;  /* 0x0000000bff028212 */ /* 0x000fca00078e33ff */
[----:B------:R-:W-:Y:S02]  /*198f0*/  IMAD R9, R4, R2, RZ ;  /* 0x0000000204097224 */ /* 0x000fe400078e02ff */
[----:B------:R-:W-:-:S03]  /*19900*/  IMAD.MOV R2, RZ, RZ, -R2 ;  /* 0x000000ffff027224 */ /* 0x000fc600078e0a02 */
[----:B------:R-:W-:Y:S01]  /*19910*/  IADD3 R0, -R9, c[0x0][0x538], RZ ;  /* 0x00014e0009007a10 */ /* 0x000fe20007ffe1ff */
[----:B------:R-:W-:-:S03]  /*19920*/  IMAD R5, R11, R2, R8 ;  /* 0x000000020b057224 */ /* 0x000fc600078e0208 */
[----:B------:R-:W-:Y:S02]  /*19930*/  IMNMX R0, R4, R0, PT ;  /* 0x0000000004007217 */ /* 0x000fe40003800200 */
[----:B------:R-:W-:Y:S02]  /*19940*/  IABS R2, R5 ;  /* 0x0000000500027213 */ /* 0x000fe40000000000 */
        /* <DEDUP_REMOVED lines=8> */
[----:B------:R-:W-:Y:S01]  /*199d0*/  IMAD R7, R6, R4, RZ ;  /* 0x0000000406077224 */ /* 0x000fe200078e02ff */
[----:B------:R-:W-:Y:S01]  /*199e0*/  MOV R6, R2 ;  /* 0x0000000200067202 */ /* 0x000fe20000000f00 */
[----:B------:R-:W-:-:S04]  /*199f0*/  IMAD.MOV.U32 R2, RZ, RZ, RZ ;  /* 0x000000ffff027224 */ /* 0x000fc800078e00ff */
[----:B------:R-:W-:-:S04]  /*19a00*/  IMAD.HI.U32 R7, R3, R7, R2 ;  /* 0x0000000703077227 */ /* 0x000fc800078e0002 */
[----:B------:R-:W-:-:S04]  /*19a10*/  IMAD.MOV R2, RZ, RZ, -R8 ;  /* 0x000000ffff027224 */ /* 0x000fc800078e0a08 */
[----:B------:R-:W-:Y:S02]  /*19a20*/  IMAD.MOV.U32 R3, RZ, RZ, R2 ;  /* 0x000000ffff037224 */ /* 0x000fe400078e0002 */
[----:B------:R-:W-:-:S04]  /*19a30*/  IMAD.HI.U32 R2, R7, R6, RZ ;  /* 0x0000000607027227 */ /* 0x000fc800078e00ff */
[----:B------:R-:W-:-:S05]  /*19a40*/  IMAD R3, R2, R3, R6 ;  /* 0x0000000302037224 */ /* 0x000fca00078e0206 */
[----:B------:R-:W-:-:S13]  /*19a50*/  ISETP.GT.U32.AND P0, PT, R4, R3, PT ;  /* 0x000000030400720c */ /* 0x000fda0003f04070 */
[-C--:B------:R-:W-:Y:S02]  /*19a60*/  @!P0 IADD3 R3, R3, -R4.reuse, RZ ;  /* 0x8000000403038210 */ /* 0x080fe40007ffe0ff */
[----:B------:R-:W-:Y:S02]  /*19a70*/  @!P0 IADD3 R2, R2, 0x1, RZ ;  /* 0x0000000102028810 */ /* 0x000fe40007ffe0ff */
[----:B------:R-:W-:Y:S02]  /*19a80*/  ISETP.GE.U32.AND P2, PT, R3, R4, PT ;  /* 0x000000040300720c */ /* 0x000fe40003f46070 */
[----:B------:R-:W-:Y:S02]  /*19a90*/  LOP3.LUT R3, R5, R0, RZ, 0x3c, !PT ;  /* 0x0000000005037212 */ /* 0x000fe400078e3cff */
[----:B------:R-:W-:Y:S02]  /*19aa0*/  ISETP.NE.AND P0, PT, R0, RZ, PT ;  /* 0x000000ff0000720c */ /* 0x000fe40003f05270 */
[----:B------:R-:W-:Y:S01]  /*19ab0*/  ISETP.GE.AND P1, PT, R3, RZ, PT ;  /* 0x000000ff0300720c */ /* 0x000fe20003f26270 */
[----:B------:R-:W-:Y:S01]  /*19ac0*/  IMAD.MOV R3, RZ, RZ, -R0 ;  /* 0x000000ffff037224 */ /* 0x000fe200078e0a00 */
[----:B------:R-:W-:-:S05]  /*19ad0*/  IADD3 R5, R9, 0x1000000, R5 ;  /* 0x0100000009057810 */ /* 0x000fca0007ffe005 */
[----:B------:R-:W-:-:S06]  /*19ae0*/  @P2 IADD3 R2, R2, 0x1, RZ ;  /* 0x0000000102022810 */ /* 0x000fcc0007ffe0ff */
[----:B------:R-:W-:Y:S01]  /*19af0*/  @!P1 IMAD.MOV R2, RZ, RZ, -R2 ;  /* 0x000000ffff029224 */ /* 0x000fe200078e0a02 */
[----:B------:R-:W-:-:S05]  /*19b00*/  @!P0 LOP3.LUT R2, RZ, R0, RZ, 0x33, !PT ;  /* 0x00000000ff028212 */ /* 0x000fca00078e33ff */
[----:B------:R-:W-:-:S05]  /*19b10*/  IMAD R0, R2, R3, R5 ;  /* 0x0000000302007224 */ /* 0x000fca00078e0205 */
[----:B------:R1:W-:Y:S02]  /*19b20*/  STL [R1+0xc8], R0 ;  /* 0x0000c80001007387 */ /* 0x0003e40000100800 */
.L_x_629:
[----:B------:R-:W-:Y:S05]  /*19b30*/  BSYNC B0 ;  /* 0x0000000000007941 */ /* 0x000fea0003800000 */
.L_x_627:
[----:B------:R-:W-:-:S04]  /*19b40*/  LOP3.LUT R2, RZ, R2, RZ, 0x33, !PT ;  /* 0x00000002ff027212 */ /* 0x000fc800078e33ff */
[----:B-1----:R-:W-:-:S05]  /*19b50*/  IADD3 R0, R2, R10, RZ ;  /* 0x0000000a02007210 */ /* 0x002fca0007ffe0ff */
[----:B------:R1:W-:Y:S01]  /*19b60*/  STL [R1+0xc4], R0 ;  /* 0x0000c40001007387 */ /* 0x0003e20000100800 */
[----:B------:R-:W-:Y:S05]  /*19b70*/  BRA `(.L_x_630) ;  /* 0x0000005000007947 */ /* 0x000fea0003800000 */
.L_x_618:
[----:B------:R-:W-:Y:S01]  /*19b80*/  MOV R0, c[0x0][0x53c] ;  /* 0x00014f0000007a02 */ /* 0x000fe20000000f00 */
[----:B------:R2:W-:Y:S04]  /*19b90*/  STL [R1+0xc0], R9 ;  /* 0x0000c00901007387 */ /* 0x0005e80000100800 */
[----:B------:R2:W-:Y:S04]  /*19ba0*/  STL [R1+0xc4], RZ ;  /* 0x0000c4ff01007387 */ /* 0x0005e80000100800 */
[----:B------:R2:W-:Y:S04]  /*19bb0*/  STL [R1+0xc8], RZ ;  /* 0x0000c8ff01007387 */ /* 0x0005e80000100800 */
[----:B------:R2:W-:Y:S02]  /*19bc0*/  STL [R1+0xcc], R0 ;  /* 0x0000cc0001007387 */ /* 0x0005e40000100800 */
.L_x_630:
[----:B------:R-:W-:Y:S05]  /*19bd0*/  BSYNC B1 ;  /* 0x0000000000017941 */ /* 0x000fea0003800000 */
.L_x_616:
        /* <DEDUP_REMOVED lines=9> */
.L_x_611:
[----:B--2---:R-:W2:Y:S02]  /*19c70*/  LDL R0, [R1+0xcc] ;  /* 0x0000cc0001007983 */ /* 0x004ea40000100800 */
[----:B--2---:R-:W-:-:S13]  /*19c80*/  ISETP.GE.AND P0, PT, R0, c[0x0][0x53c], PT ;  /* 0x00014f0000007a0c */ /* 0x004fda0003f06270 */
[----:B-1----:R-:W-:Y:S01]  /*19c90*/  @P0 CALL.REL.NOINC `(.L_x_631) ;  /* 0x0000001000000944 */ /* 0x002fe20003c00000 */
[----:B------:R-:W-:Y:S05]  /*19ca0*/  BRA `(.L_x_632) ;  /* 0xfffe84e000007947 */ /* 0x000fea000383ffff */
.L_x_631:
[----:B------:R-:W-:Y:S05]  /*19cb0*/  EXIT ;  /* 0x000000000000794d */ /* 0x000fea0003800000 */
.L_x_453:
[----:B------:R-:W-:Y:S01]  /*19cc0*/  IMAD.MOV.U32 R0, RZ, RZ, R5 ;  /* 0x000000ffff007224 */ /* 0x000fe200078e0005 */
[----:B------:R-:W-:Y:S02]  /*19cd0*/  MOV R3, 0x1 ;  /* 0x0000000100037802 */ /* 0x000fe40000000f00 */
[----:B------:R-:W-:Y:S02]  /*19ce0*/  MOV R2, 0x19d00 ;  /* 0x00019d0000027802 */ /* 0x000fe40000000f00 */
[----:B------:R-:W-:Y:S05]  /*19cf0*/  CALL.REL.NOINC `($__internal_11_$__cuda_sm70_shflsync_up_p) ;  /* 0x0000306000007944 */ /* 0x000fea0003c00000 */
[----:B------:R-:W-:Y:S01]  /*19d00*/  MOV R0, R4 ;  /* 0x0000000400007202 */ /* 0x000fe20000000f00 */
[----:B------:R-:W-:Y:S05]  /*19d10*/  BRA `(.L_x_633) ;  /* 0xfffe674000007947 */ /* 0x000fea000383ffff */
.L_x_454:
[----:B------:R-:W-:Y:S01]  /*19d20*/  IMAD.MOV.U32 R0, RZ, RZ, R5 ;  /* 0x000000ffff007224 */ /* 0x000fe200078e0005 */
[----:B------:R-:W-:Y:S02]  /*19d30*/  MOV R3, 0x2 ;  /* 0x0000000200037802 */ /* 0x000fe40000000f00 */
[----:B------:R-:W-:Y:S02]  /*19d40*/  MOV R2, 0x19d60 ;  /* 0x00019d6000027802 */ /* 0x000fe40000000f00 */
[----:B------:R-:W-:Y:S05]  /*19d50*/  CALL.REL.NOINC `($__internal_11_$__cuda_sm70_shflsync_up_p) ;  /* 0x0000300000007944 */ /* 0x000fea0003c00000 */
[----:B------:R-:W-:Y:S01]  /*19d60*/  SEL R4, R4, RZ, P4 ;  /* 0x000000ff04047207 */ /* 0x000fe20002000000 */
[----:B------:R-:W-:Y:S01]  /*19d70*/  IMAD.MOV.U32 R3, RZ, RZ, 0x4 ;  /* 0x00000004ff037424 */ /* 0x000fe200078e00ff */
[----:B------:R-:W-:-:S03]  /*19d80*/  MOV R2, 0x19db0 ;  /* 0x00019db000027802 */ /* 0x000fc60000000f00 */
[----:B------:R-:W-:Y:S02]  /*19d90*/  IMAD.IADD R0, R5, 0x1, R4 ;  /* 0x0000000105007824 */ /* 0x000fe400078e0204 */
        /* <DEDUP_REMOVED lines=14> */
[----:B------:R-:W-:Y:S01]  /*19e80*/  IMAD.IADD R4, R0, 0x1, R4 ;  /* 0x0000000100047824 */ /* 0x000fe200078e0204 */
[----:B------:R-:W-:Y:S01]  /*19e90*/  MOV R0, 0x19ee0 ;  /* 0x00019ee000007802 */ /* 0x000fe20000000f00 */
[----:B------:R1:W-:Y:S02]  /*19ea0*/  STL [R1+0x58], R5 ;  /* 0x0000580501007387 */ /* 0x0003e40000100800 */
[----:B------:R-:W-:Y:S02]  /*19eb0*/  IMAD.MOV.U32 R2, RZ, RZ, R4 ;  /* 0x000000ffff027224 */ /* 0x000fe400078e0004 */
[----:B------:R1:W-:Y:S04]  /*19ec0*/  STL [R1+0x54], R0 ;  /* 0x0000540001007387 */ /* 0x0003e80000100800 */
[----:B-1----:R-:W-:Y:S05]  /*19ed0*/  CALL.REL.NOINC `($__internal_10_$__cuda_sm70_shflsync_idx_p) ;  /* 0x00002db000007944 */ /* 0x002fea0003c00000 */
[----:B-----5:R1:W5:Y:S02]  /*19ee0*/  LDL.LU R0, [R1+0x58] ;  /* 0x0000580001007983 */ /* 0x0203640000300800 */
[----:B-1---5:R-:W-:Y:S05]  /*19ef0*/  BRA `(.L_x_634) ;  /* 0xfffe666000007947 */ /* 0x022fea000383ffff */
.L_x_456:
[----:B------:R-:W-:Y:S02]  /*19f00*/  SEL R0, RZ, 0x1, P0 ;  /* 0x00000001ff007807 */ /* 0x000fe40000000000 */
[----:B------:R-:W-:-:S02]  /*19f10*/  MOV R2, 0x19f30 ;  /* 0x00019f3000027802 */ /* 0x000fc40000000f00 */
[----:B------:R-:W-:Y:S05]  /*19f20*/  CALL.REL.NOINC `($__internal_12_$__cuda_sm70_votesync_ballot) ;  /* 0x00002e9000007944 */ /* 0x000fea0003c00000 */
[----:B------:R-:W-:Y:S01]  /*19f30*/  MOV R6, R0 ;  /* 0x0000000000067202 */ /* 0x000fe20000000f00 */
[----:B------:R-:W-:Y:S05]  /*19f40*/  BRA `(.L_x_635) ;  /* 0xfffe66a000007947 */ /* 0x000fea000383ffff */
.L_x_457:
[----:B------:R-:W-:Y:S01]  /*19f50*/  MOV R5, 0x19fc0 ;  /* 0x00019fc000057802 */ /* 0x000fe20000000f00 */
[----:B------:R-:W-:Y:S01]  /*19f60*/  IMAD.MOV.U32 R7, RZ, RZ, 0x1f ;  /* 0x0000001fff077424 */ /* 0x000fe200078e00ff */
[----:B------:R-:W-:Y:S01]  /*19f70*/  MOV R3, R0 ;  /* 0x0000000000037202 */ /* 0x000fe20000000f00 */
[----:B-1----:R-:W-:-:S02]  /*19f80*/  IMAD.MOV.U32 R2, RZ, RZ, R9 ;  /* 0x000000ffff027224 */ /* 0x002fc400078e0009 */
[----:B------:R1:W-:Y:S04]  /*19f90*/  STL [R1+0x54], R5 ;  /* 0x0000540501007387 */ /* 0x0003e80000100800 */
[----:B------:R1:W-:Y:S02]  /*19fa0*/  STL [R1+0x58], R7 ;  /* 0x0000580701007387 */ /* 0x0003e40000100800 */
[----:B-1----:R-:W-:Y:S05]  /*19fb0*/  CALL.REL.NOINC `($__internal_10_$__cuda_sm70_shflsync_idx_p) ;  /* 0x00002cd000007944 */ /* 0x002fea0003c00000 */
[----:B------:R-:W-:Y:S01]  /*19fc0*/  IMAD.MOV.U32 R2, RZ, RZ, R8 ;  /* 0x000000ffff027224 */ /* 0x000fe200078e0008 */
[----:B------:R-:W-:Y:S01]  /*19fd0*/  MOV R7, 0x1a050 ;  /* 0x0001a05000077802 */ /* 0x000fe20000000f00 */
[----:B------:R1:W5:Y:S01]  /*19fe0*/  LDL.LU R12, [R1+0x58] ;  /* 0x00005800010c7983 */ /* 0x0003620000300800 */
[----:B------:R-:W-:Y:S01]  /*19ff0*/  MOV R8, 0x1f ;  /* 0x0000001f00087802 */ /* 0x000fe20000000f00 */
[----:B------:R-:W-:Y:S01]  /*1a000*/  IMAD.MOV.U32 R5, RZ, RZ, RZ ;  /* 0x000000ffff057224 */ /* 0x000fe200078e00ff */
[----:B-----5:R-:W-:Y:S01]  /*1a010*/  MOV R3, R0 ;  /* 0x0000000000037202 */ /* 0x020fe20000000f00 */
[----:B------:R1:W-:Y:S04]  /*1a020*/  STL [R1+0x54], R7 ;  /* 0x0000540701007387 */ /* 0x0003e80000100800 */
[----:B------:R1:W-:Y:S02]  /*1a030*/  STL [R1+0x58], R8 ;  /* 0x0000580801007387 */ /* 0x0003e40000100800 */
[----:B-1----:R-:W-:Y:S05]  /*1a040*/  CALL.REL.NOINC `($__internal_10_$__cuda_sm70_shflsync_idx_p) ;  /* 0x00002c4000007944 */ /* 0x002fea0003c00000 */
[----:B------:R1:W5:Y:S02]  /*1a050*/  LDL.LU R9, [R1+0x58] ;  /* 0x0000580001097983 */ /* 0x0003640000300800 */
[----:B-1---5:R-:W-:Y:S05]  /*1a060*/  BRA `(.L_x_636) ;  /* 0xfffe65f000007947 */ /* 0x022fea000383ffff */
.L_x_460:
[----:B------:R-:W-:Y:S01]  /*1a070*/  MOV R3, R0 ;  /* 0x0000000000037202 */ /* 0x000fe20000000f00 */
[----:B-1----:R-:W-:Y:S01]  /*1a080*/  IMAD.MOV.U32 R2, RZ, RZ, R4 ;  /* 0x000000ffff027224 */ /* 0x002fe200078e0004 */
[----:B------:R-:W-:Y:S01]  /*1a090*/  MOV R0, 0x1a0e0 ;  /* 0x0001a0e000007802 */ /* 0x000fe20000000f00 */
[----:B------:R-:W-:-:S04]  /*1a0a0*/  IMAD.MOV.U32 R4, RZ, RZ, 0x1f ;  /* 0x0000001fff047424 */ /* 0x000fc800078e00ff */
[----:B------:R1:W-:Y:S04]  /*1a0b0*/  STL [R1+0x54], R0 ;  /* 0x0000540001007387 */ /* 0x0003e80000100800 */
[----:B------:R1:W-:Y:S02]  /*1a0c0*/  STL [R1+0x58], R4 ;  /* 0x0000580401007387 */ /* 0x0003e40000100800 */
[----:B-1-34-:R-:W-:Y:S05]  /*1a0d0*/  CALL.REL.NOINC `($__internal_10_$__cuda_sm70_shflsync_idx_p) ;  /* 0x00002bb000007944 */ /* 0x01afea0003c00000 */
[----:B------:R1:W5:Y:S02]  /*1a0e0*/  LDL.LU R5, [R1+0x58] ;  /* 0x0000580001057983 */ /* 0x0003640000300800 */
[----:B-1---5:R-:W-:Y:S05]  /*1a0f0*/  BRA `(.L_x_459) ;  /* 0xfffe65c000007947 */ /* 0x022fea000383ffff */
.L_x_481:
[----:B------:R-:W-:Y:S01]  /*1a100*/  MOV R4, 0x1a170 ;  /* 0x0001a17000047802 */ /* 0x000fe20000000f00 */
[----:B------:R-:W-:Y:S01]  /*1a110*/  IMAD.MOV.U32 R5, RZ, RZ, 0x181f ;  /* 0x0000181fff057424 */ /* 0x000fe200078e00ff */
[----:B-1----:R-:W-:Y:S01]  /*1a120*/  MOV R3, 0x1 ;  /* 0x0000000100037802 */ /* 0x002fe20000000f00 */
[----:B------:R-:W-:Y:S02]  /*1a130*/  IMAD.MOV.U32 R2, RZ, RZ, R8 ;  /* 0x000000ffff027224 */ /* 0x000fe400078e0008 */
[----:B------:R1:W-:Y:S04]  /*1a140*/  STL [R1+0x54], R4 ;  /* 0x0000540401007387 */ /* 0x0003e80000100800 */
[----:B------:R1:W-:Y:S02]  /*1a150*/  STL [R1+0x58], R5 ;  /* 0x0000580501007387 */ /* 0x0003e40000100800 */
[----:B-1----:R-:W-:Y:S05]  /*1a160*/  CALL.REL.NOINC `($__internal_10_$__cuda_sm70_shflsync_idx_p) ;  /* 0x00002b2000007944 */ /* 0x002fea0003c00000 */
[----:B------:R-:W-:Y:S01]  /*1a170*/  MOV R5, 0x1a1f0 ;  /* 0x0001a1f000057802 */ /* 0x000fe20000000f00 */
[----:B------:R-:W-:Y:S01]  /*1a180*/  IMAD.MOV.U32 R6, RZ, RZ, 0x181f ;  /* 0x0000181fff067424 */ /* 0x000fe200078e00ff */
[----:B-----5:R1:W5:Y:S01]  /*1a190*/  LDL.LU R4, [R1+0x58] ;  /* 0x0000580001047983 */ /* 0x0203620000300800 */
[----:B------:R-:W-:Y:S01]  /*1a1a0*/  IMAD.MOV.U32 R2, RZ, RZ, R11 ;  /* 0x000000ffff027224 */ /* 0x000fe200078e000b */
[----:B------:R-:W-:-:S02]  /*1a1b0*/  MOV R3, 0x1 ;  /* 0x0000000100037802 */ /* 0x000fc40000000f00 */
[----:B------:R1:W-:Y:S04]  /*1a1c0*/  STL [R1+0x54], R5 ;  /* 0x0000540501007387 */ /* 0x0003e80000100800 */
[----:B------:R1:W-:Y:S02]  /*1a1d0*/  STL [R1+0x58], R6 ;  /* 0x0000580601007387 */ /* 0x0003e40000100800 */
[----:B-1---5:R-:W-:Y:S05]  /*1a1e0*/  CALL.REL.NOINC `($__internal_10_$__cuda_sm70_shflsync_idx_p) ;  /* 0x00002aa000007944 */ /* 0x022fea0003c00000 */
[----:B------:R1:W5:Y:S02]  /*1a1f0*/  LDL.LU R2, [R1+0x58] ;  /* 0x0000580001027983 */ /* 0x0003640000300800 */
[----:B-1---5:R-:W-:Y:S05]  /*1a200*/  BRA `(.L_x_637) ;  /* 0xfffea31000007947 */ /* 0x022fea000383ffff */
.L_x_484:
[----:B------:R-:W-:Y:S01]  /*1a210*/  MOV R0, 0x1a280 ;  /* 0x0001a28000007802 */ /* 0x000fe20000000f00 */
[----:B------:R-:W-:Y:S01]  /*1a220*/  IMAD.MOV.U32 R4, RZ, RZ, 0x181f ;  /* 0x0000181fff047424 */ /* 0x000fe200078e00ff */
[----:B------:R-:W-:Y:S01]  /*1a230*/  MOV R3, RZ ;  /* 0x000000ff00037202 */ /* 0x000fe20000000f00 */
[----:B------:R-:W-:Y:S02]  /*1a240*/  IMAD.MOV.U32 R2, RZ, RZ, R5 ;  /* 0x000000ffff027224 */ /* 0x000fe400078e0005 */
[----:B------:R2:W-:Y:S04]  /*1a250*/  STL [R1+0x54], R0 ;  /* 0x0000540001007387 */ /* 0x0005e80000100800 */
[----:B------:R2:W-:Y:S02]  /*1a260*/  STL [R1+0x58], R4 ;  /* 0x0000580401007387 */ /* 0x0005e40000100800 */
[----:B-12---:R-:W-:Y:S05]  /*1a270*/  CALL.REL.NOINC `($__internal_10_$__cuda_sm70_shflsync_idx_p) ;  /* 0x00002a1000007944 */ /* 0x006fea0003c00000 */
[----:B-----5:R1:W5:Y:S02]  /*1a280*/  LDL.LU R4, [R1+0x58] ;  /* 0x0000580001047983 */ /* 0x0203640000300800 */
[----:B-1---5:R-:W-:Y:S05]  /*1a290*/  BRA `(.L_x_638) ;  /* 0xfffeb4d000007947 */ /* 0x022fea000383ffff */
.L_x_485:
[----:B------:R-:W-:Y:S01]  /*1a2a0*/  MOV R0, 0x1a310 ;  /* 0x0001a31000007802 */ /* 0x000fe20000000f00 */
[----:B------:R-:W-:Y:S01]  /*1a2b0*/  IMAD.MOV.U32 R8, RZ, RZ, 0x181f ;  /* 0x0000181fff087424 */ /* 0x000fe200078e00ff */
[----:B------:R-:W-:Y:S01]  /*1a2c0*/  MOV R3, RZ ;  /* 0x000000ff00037202 */ /* 0x000fe20000000f00 */
[----:B------:R-:W-:-:S02]  /*1a2d0*/  IMAD.MOV.U32 R2, RZ, RZ, R6 ;  /* 0x000000ffff027224 */ /* 0x000fc400078e0006 */
[----:B------:R4:W-:Y:S04]  /*1a2e0*/  STL [R1+0x54], R0 ;  /* 0x0000540001007387 */ /* 0x0009e80000100800 */
[----:B------:R4:W-:Y:S02]  /*1a2f0*/  STL [R1+0x58], R8 ;  /* 0x0000580801007387 */ /* 0x0009e40000100800 */
[----:B-1234-:R-:W-:Y:S05]  /*1a300*/  CALL.REL.NOINC `($__internal_10_$__cuda_sm70_shflsync_idx_p) ;  /* 0x0000298000007944 */ /* 0x01efea0003c00000 */
[----:B-----5:R1:W5:Y:S02]  /*1a310*/  LDL.LU R0, [R1+0x58] ;  /* 0x0000580001007983 */ /* 0x0203640000300800 */
[----:B-1---5:R-:W-:Y:S05]  /*1a320*/  BRA `(.L_x_639) ;  /* 0xfffeb46000007947 */ /* 0x022fea000383ffff */
.L_x_488:
[----:B-1----:R-:W-:Y:S01]  /*1a330*/  MOV R0, 0x1a3a0 ;  /* 0x0001a3a000007802 */ /* 0x002fe20000000f00 */
[----:B---3--:R-:W-:Y:S01]  /*1a340*/  IMAD.MOV.U32 R4, RZ, RZ, 0x181f ;  /* 0x0000181fff047424 */ /* 0x008fe200078e00ff */
[----:B------:R-:W-:Y:S01]  /*1a350*/  MOV R3, 0x1 ;  /* 0x0000000100037802 */ /* 0x000fe20000000f00 */
[----:B------:R-:W-:Y:S02]  /*1a360*/  IMAD.MOV.U32 R2, RZ, RZ, R5 ;  /* 0x000000ffff027224 */ /* 0x000fe400078e0005 */
[----:B------:R1:W-:Y:S04]  /*1a370*/  STL [R1+0x54], R0 ;  /* 0x0000540001007387 */ /* 0x0003e80000100800 */
[----:B------:R1:W-:Y:S02]  /*1a380*/  STL [R1+0x58], R4 ;  /* 0x0000580401007387 */ /* 0x0003e40000100800 */
[----:B-12-4-:R-:W-:Y:S05]  /*1a390*/  CALL.REL.NOINC `($__internal_10_$__cuda_sm70_shflsync_idx_p) ;  /* 0x000028f000007944 */ /* 0x016fea0003c00000 */
[----:B-----5:R-:W-:Y:S01]  /*1a3a0*/  MOV R0, 0x1a420 ;  /* 0x0001a42000007802 */ /* 0x020fe20000000f00 */
[----:B------:R-:W-:Y:S01]  /*1a3b0*/  IMAD.MOV.U32 R5, RZ, RZ, 0x181f ;  /* 0x0000181fff057424 */ /* 0x000fe200078e00ff */
[----:B------:R1:W5:Y:S01]  /*1a3c0*/  LDL.LU R4, [R1+0x58] ;  /* 0x0000580001047983 */ /* 0x0003620000300800 */
[----:B------:R-:W-:Y:S01]  /*1a3d0*/  IMAD.MOV.U32 R2, RZ, RZ, R6 ;  /* 0x000000ffff027224 */ /* 0x000fe200078e0006 */
[----:B------:R-:W-:-:S02]  /*1a3e0*/  MOV R3, 0x1 ;  /* 0x0000000100037802 */ /* 0x000fc40000000f00 */
[----:B------:R1:W-:Y:S04]  /*1a3f0*/  STL [R1+0x54], R0 ;  /* 0x0000540001007387 */ /* 0x0003e80000100800 */
[----:B------:R1:W-:Y:S02]  /*1a400*/  STL [R1+0x58], R5 ;  /* 0x0000580501007387 */ /* 0x0003e40000100800 */
[----:B-1---5:R-:W-:Y:S05]  /*1a410*/  CALL.REL.NOINC `($__internal_10_$__cuda_sm70_shflsync_idx_p) ;  /* 0x0000287000007944 */ /* 0x022fea0003c00000 */
[----:B-----5:R1:W5:Y:S02]  /*1a420*/  LDL.LU R0, [R1+0x58] ;  /* 0x0000580001007983 */ /* 0x0203640000300800 */
[----:B-1---5:R-:W-:Y:S05]  /*1a430*/  BRA `(.L_x_640) ;  /* 0xfffeb5c000007947 */ /* 0x022fea000383ffff */
.L_x_489:
[----:B------:R-:W-:Y:S01]  /*1a440*/  MOV R0, 0x1a4b0 ;  /* 0x0001a4b000007802 */ /* 0x000fe20000000f00 */
[----:B------:R-:W-:Y:S01]  /*1a450*/  IMAD.MOV.U32 R9, RZ, RZ, 0x1c1f ;  /* 0x00001c1fff097424 */ /* 0x000fe200078e00ff */
[----:B------:R-:W-:Y:S01]  /*1a460*/  MOV R3, RZ ;  /* 0x000000ff00037202 */ /* 0x000fe20000000f00 */
[----:B------:R-:W-:Y:S02]  /*1a470*/  IMAD.MOV.U32 R2, RZ, RZ, R4 ;  /* 0x000000ffff027224 */ /* 0x000fe400078e0004 */
[----:B------:R1:W-:Y:S04]  /*1a480*/  STL [R1+0x54], R0 ;  /* 0x0000540001007387 */ /* 0x0003e80000100800 */
[----:B------:R1:W-:Y:S02]  /*1a490*/  STL [R1+0x58], R9 ;  /* 0x0000580901007387 */ /* 0x0003e40000100800 */
[----:B-1----:R-:W-:Y:S05]  /*1a4a0*/  CALL.REL.NOINC `($__internal_10_$__cuda_sm70_shflsync_idx_p) ;  /* 0x000027e000007944 */ /* 0x002fea0003c00000 */
[----:B------:R1:W5:Y:S02]  /*1a4b0*/  LDL.LU R3, [R1+0x58] ;  /* 0x0000580001037983 */ /* 0x0003640000300800 */
[----:B-1---5:R-:W-:Y:S05]  /*1a4c0*/  BRA `(.L_x_641) ;  /* 0xfffeb8a000007947 */ /* 0x022fea000383ffff */
.L_x_494:
[----:B------:R-:W-:Y:S01]  /*1a4d0*/  IMAD.MOV.U32 R2, RZ, RZ, R4 ;  /* 0x000000ffff027224 */ /* 0x000fe200078e0004 */
[----:B------:R-:W-:Y:S01]  /*1a4e0*/  MOV R0, 0x1a540 ;  /* 0x0001a54000007802 */ /* 0x000fe20000000f00 */
[----:B-1----:R-:W-:Y:S01]  /*1a4f0*/  IMAD.MOV.U32 R4, RZ, RZ, 0x1c1f ;  /* 0x00001c1fff047424 */ /* 0x002fe200078e00ff */
[----:B--2---:R-:W-:-:S03]  /*1a500*/  MOV R3, 0x1 ;  /* 0x0000000100037802 */ /* 0x004fc60000000f00 */
[----:B------:R1:W-:Y:S04]  /*1a510*/  STL [R1+0x54], R0 ;  /* 0x0000540001007387 */ /* 0x0003e80000100800 */
[----:B------:R1:W-:Y:S02]  /*1a520*/  STL [R1+0x58], R4 ;  /* 0x0000580401007387 */ /* 0x0003e40000100800 */
[----:B-1----:R-:W-:Y:S05]  /*1a530*/  CALL.REL.NOINC `($__internal_10_$__cuda_sm70_shflsync_idx_p) ;  /* 0x0000275000007944 */ /* 0x002fea0003c00000 */
[----:B------:R1:W5:Y:S02]  /*1a540*/  LDL.LU R3, [R1+0x58] ;  /* 0x0000580001037983 */ /* 0x0003640000300800 */
[----:B-1---5:R-:W-:Y:S05]  /*1a550*/  BRA `(.L_x_642) ;  /* 0xfffebdd000007947 */ /* 0x022fea000383ffff */
.L_x_499:
[----:B------:R-:W-:Y:S02]  /*1a560*/  MOV R0, 0x2 ;  /* 0x0000000200007802 */ /* 0x000fe40000000f00 */
[----:B------:R-:W-:Y:S02]  /*1a570*/  MOV R2, 0x1a590 ;  /* 0x0001a59000027802 */ /* 0x000fe40000000f00 */
[----:B------:R-:W-:Y:S05]  /*1a580*/  CALL.REL.NOINC `($__internal_9_$__cuda_sm70_shflsync_bfly_p) ;  /* 0x0000268000007944 */ /* 0x000fea0003c00000 */
[----:B-1---5:R-:W-:Y:S05]  /*1a590*/  BRA `(.L_x_643) ;  /* 0xfffec38000007947 */ /* 0x022fea000383ffff */
.L_x_500:
[----:B------:R-:W-:Y:S02]  /*1a5a0*/  MOV R0, 0x1 ;  /* 0x0000000100007802 */ /* 0x000fe40000000f00 */
[----:B------:R-:W-:-:S02]  /*1a5b0*/  MOV R2, 0x1a5d0 ;  /* 0x0001a5d000027802 */ /* 0x000fc40000000f00 */
[----:B------:R-:W-:Y:S05]  /*1a5c0*/  CALL.REL.NOINC `($__internal_9_$__cuda_sm70_shflsync_bfly_p) ;  /* 0x0000264000007944 */ /* 0x000fea0003c00000 */
[----:B------:R-:W-:Y:S01]  /*1a5d0*/  FMNMX.FTZ R133, R4, R0, !PT ;  /* 0x0000000004857209 */ /* 0x000fe20007810000 */
[----:B-----5:R-:W-:Y:S01]  /*1a5e0*/  IMAD.MOV.U32 R4, RZ, RZ, R5 ;  /* 0x000000ffff047224 */ /* 0x020fe200078e0005 */
[----:B------:R-:W-:Y:S01]  /*1a5f0*/  MOV R2, 0x1a620 ;  /* 0x0001a62000027802 */ /* 0x000fe20000000f00 */
[----:B------:R-:W-:-:S02]  /*1a600*/  IMAD.MOV.U32 R0, RZ, RZ, 0x2 ;  /* 0x00000002ff007424 */ /* 0x000fc400078e00ff */
[----:B-1----:R-:W-:Y:S05]  /*1a610*/  CALL.REL.NOINC `($__internal_9_$__cuda_sm70_shflsync_bfly_p) ;  /* 0x000025f000007944 */ /* 0x002fea0003c00000 */
[----:B-----5:R-:W-:Y:S01]  /*1a620*/  FMNMX.FTZ R5, R5, R0, !PT ;  /* 0x0000000005057209 */ /* 0x020fe20007810000 */
[----:B------:R-:W-:Y:S01]  /*1a630*/  IMAD.MOV.U32 R0, RZ, RZ, 0x1 ;  /* 0x00000001ff007424 */ /* 0x000fe200078e00ff */
[----:B------:R-:W-:-:S03]  /*1a640*/  MOV R2, 0x1a670 ;  /* 0x0001a67000027802 */ /* 0x000fc60000000f00 */
[----:B------:R-:W-:Y:S02]  /*1a650*/  IMAD.MOV.U32 R4, RZ, RZ, R5 ;  /* 0x000000ffff047224 */ /* 0x000fe400078e0005 */
[----:B-1----:R-:W-:Y:S05]  /*1a660*/  CALL.REL.NOINC `($__internal_9_$__cuda_sm70_shflsync_bfly_p) ;  /* 0x000025a000007944 */ /* 0x002fea0003c00000 */
[----:B------:R-:W-:Y:S01]  /*1a670*/  MOV R3, R0 ;  /* 0x0000000000037202 */ /* 0x000fe20000000f00 */
[----:B-1---5:R-:W-:Y:S05]  /*1a680*/  BRA `(.L_x_644) ;  /* 0xfffec30000007947 */ /* 0x022fea000383ffff */
.L_x_508:
        /* <DEDUP_REMOVED lines=8> */
[----:B-1---5:R-:W-:-:S05]  /*1a710*/  BRA `(.L_x_645) ;  /* 0xfffeda8000007947 */ /* 0x022fca000383ffff */
.L_x_509:
[----:B------:R-:W-:Y:S01]  /*1a720*/  MOV R0, 0x1a790 ;  /* 0x0001a79000007802 */ /* 0x000fe20000000f00 */
[----:B------:R-:W-:Y:S01]  /*1a730*/  IMAD.MOV.U32 R6, RZ, RZ, 0x181f ;  /* 0x0000181fff067424 */ /* 0x000fe200078e00ff */
[----:B------:R-:W-:Y:S01]  /*1a740*/  MOV R3, RZ ;  /* 0x000000ff00037202 */ /* 0x000fe20000000f00 */
[----:B------:R-:W-:Y:S02]  /*1a750*/  IMAD.MOV.U32 R2, RZ, RZ, R12 ;  /* 0x000000ffff027224 */ /* 0x000fe400078e000c */
[----:B------:R4:W-:Y:S04]  /*1a760*/  STL [R1+0x54], R0 ;  /* 0x0000540001007387 */ /* 0x0009e80000100800 */
[----:B------:R4:W-:Y:S02]  /*1a770*/  STL [R1+0x58], R6 ;  /* 0x0000580601007387 */ /* 0x0009e40000100800 */
[----:B-1234-:R-:W-:Y:S05]  /*1a780*/  CALL.REL.NOINC `($__internal_10_$__cuda_sm70_shflsync_idx_p) ;  /* 0x0000250000007944 */ /* 0x01efea0003c00000 */
[----:B-----5:R1:W5:Y:S02]  /*1a790*/  LDL.LU R0, [R1+0x58] ;  /* 0x0000580001007983 */ /* 0x0203640000300800 */
[----:B-1---5:R-:W-:-:S05]  /*1a7a0*/  BRA `(.L_x_646) ;  /* 0xfffeda1000007947 */ /* 0x022fca000383ffff */
.L_x_510:
[----:B------:R-:W-:Y:S01]  /*1a7b0*/  MOV R0, 0x1a820 ;  /* 0x0001a82000007802 */ /* 0x000fe20000000f00 */
[----:B------:R-:W-:Y:S01]  /*1a7c0*/  IMAD.MOV.U32 R4, RZ, RZ, 0x181f ;  /* 0x0000181fff047424 */ /* 0x000fe200078e00ff */
[----:B--2---:R-:W-:Y:S01]  /*1a7d0*/  MOV R3, 0x1 ;  /* 0x0000000100037802 */ /* 0x004fe20000000f00 */
[----:B------:R-:W-:Y:S02]  /*1a7e0*/  IMAD.MOV.U32 R2, RZ, RZ, R5 ;  /* 0x000000ffff027224 */ /* 0x000fe400078e0005 */
[----:B------:R2:W-:Y:S04]  /*1a7f0*/  STL [R1+0x54], R0 ;  /* 0x0000540001007387 */ /* 0x0005e80000100800 */
[----:B------:R2:W-:Y:S02]  /*1a800*/  STL [R1+0x58], R4 ;  /* 0x0000580401007387 */ /* 0x0005e40000100800 */
[----:B-12---:R-:W-:Y:S05]  /*1a810*/  CALL.REL.NOINC `($__internal_10_$__cuda_sm70_shflsync_idx_p) ;  /* 0x0000247000007944 */ /* 0x006fea0003c00000 */
[----:B-----5:R1:W5:Y:S01]  /*1a820*/  LDL.LU R4, [R1+0x58] ;  /* 0x0000580001047983 */ /* 0x0203620000300800 */
[----:B------:R-:W-:Y:S01]  /*1a830*/  MOV R0, 0x1a8a0 ;  /* 0x0001a8a000007802 */ /* 0x000fe20000000f00 */
[----:B------:R-:W-:Y:S01]  /*1a840*/  IMAD.MOV.U32 R5, RZ, RZ, 0x181f ;  /* 0x0000181fff057424 */ /* 0x000fe200078e00ff */
[----:B------:R-:W-:Y:S01]  /*1a850*/  MOV R3, 0x1 ;  /* 0x0000000100037802 */ /* 0x000fe20000000f00 */
[----:B------:R-:W-:Y:S02]  /*1a860*/  IMAD.MOV.U32 R2, RZ, RZ, R12 ;  /* 0x000000ffff027224 */ /* 0x000fe400078e000c */
[----:B------:R1:W-:Y:S04]  /*1a870*/  STL [R1+0x54], R0 ;  /* 0x0000540001007387 */ /* 0x0003e80000100800 */
[----:B------:R1:W-:Y:S02]  /*1a880*/  STL [R1+0x58], R5 ;  /* 0x0000580501007387 */ /* 0x0003e40000100800 */
[----:B-1---5:R-:W-:Y:S05]  /*1a890*/  CALL.REL.NOINC `($__internal_10_$__cuda_sm70_shflsync_idx_p) ;  /* 0x000023f000007944 */ /* 0x022fea0003c00000 */
[----:B-----5:R1:W5:Y:S02]  /*1a8a0*/  LDL.LU R0, [R1+0x58] ;  /* 0x0000580001007983 */ /* 0x0203640000300800 */
[----:B-1---5:R-:W-:-:S05]  /*1a8b0*/  BRA `(.L_x_647) ;  /* 0xfffedb6000007947 */ /* 0x022fca000383ffff */
.L_x_513:
[----:B------:R-:W-:Y:S01]  /*1a8c0*/  MOV R0, 0x1a930 ;  /* 0x0001a93000007802 */ /* 0x000fe20000000f00 */
[----:B------:R-:W-:Y:S01]  /*1a8d0*/  IMAD.MOV.U32 R4, RZ, RZ, 0x181f ;  /* 0x0000181fff047424 */ /* 0x000fe200078e00ff */
[----:B------:R-:W-:Y:S01]  /*1a8e0*/  MOV R3, RZ ;  /* 0x000000ff00037202 */ /* 0x000fe20000000f00 */
[----:B------:R-:W-:Y:S02]  /*1a8f0*/  IMAD.MOV.U32 R2, RZ, RZ, R8 ;  /* 0x000000ffff027224 */ /* 0x000fe400078e0008 */
[----:B------:R1:W-:Y:S04]  /*1a900*/  STL [R1+0x54], R0 ;  /* 0x0000540001007387 */ /* 0x0003e80000100800 */
[----:B------:R1:W-:Y:S02]  /*1a910*/  STL [R1+0x58], R4 ;  /* 0x0000580401007387 */ /* 0x0003e40000100800 */
[----:B-1----:R-:W-:Y:S05]  /*1a920*/  CALL.REL.NOINC `($__internal_10_$__cuda_sm70_shflsync_idx_p) ;  /* 0x0000236000007944 */ /* 0x002fea0003c00000 */
[----:B-----5:R1:W5:Y:S02]  /*1a930*/  LDL.LU R4, [R1+0x58] ;  /* 0x0000580001047983 */ /* 0x0203640000300800 */
[----:B-1---5:R-:W-:-:S05]  /*1a940*/  BRA `(.L_x_648) ;  /* 0xfffeebc000007947 */ /* 0x022fca000383ffff */
.L_x_514:
[----:B------:R-:W-:Y:S01]  /*1a950*/  MOV R0, 0x1a9c0 ;  /* 0x0001a9c000007802 */ /* 0x000fe20000000f00 */
[----:B------:R-:W-:Y:S01]  /*1a960*/  IMAD.MOV.U32 R6, RZ, RZ, 0x181f ;  /* 0x0000181fff067424 */ /* 0x000fe200078e00ff */
[----:B------:R-:W-:Y:S01]  /*1a970*/  MOV R3, RZ ;  /* 0x000000ff00037202 */ /* 0x000fe20000000f00 */
[----:B------:R-:W-:Y:S02]  /*1a980*/  IMAD.MOV.U32 R2, RZ, RZ, R9 ;  /* 0x000000ffff027224 */ /* 0x000fe400078e0009 */
[----:B------:R3:W-:Y:S04]  /*1a990*/  STL [R1+0x54], R0 ;  /* 0x0000540001007387 */ /* 0x0007e80000100800 */
[----:B------:R3:W-:Y:S02]  /*1a9a0*/  STL [R1+0x58], R6 ;  /* 0x0000580601007387 */ /* 0x0007e40000100800 */
[----:B-123--:R-:W-:Y:S05]  /*1a9b0*/  CALL.REL.NOINC `($__internal_10_$__cuda_sm70_shflsync_idx_p) ;  /* 0x000022d000007944 */ /* 0x00efea0003c00000 */
[----:B-----5:R1:W5:Y:S02]  /*1a9c0*/  LDL.LU R0, [R1+0x58] ;  /* 0x0000580001007983 */ /* 0x0203640000300800 */
[----:B-1---5:R-:W-:-:S05]  /*1a9d0*/  BRA `(.L_x_649) ;  /* 0xfffeeb5000007947 */ /* 0x022fca000383ffff */
.L_x_515:
        /* <DEDUP_REMOVED lines=17> */
.L_x_516:
        /* <DEDUP_REMOVED lines=9> */
.L_x_521:
[----:B--2---:R-:W-:Y:S01]  /*1ab80*/  MOV R4, 0x1abf0 ;  /* 0x0001abf000047802 */ /* 0x004fe20000000f00 */
[----:B------:R-:W-:Y:S01]  /*1ab90*/  IMAD.MOV.U32 R2, RZ, RZ, R5 ;  /* 0x000000ffff027224 */ /* 0x000fe200078e0005 */
[----:B------:R-:W-:Y:S01]  /*1aba0*/  MOV R3, 0x1 ;  /* 0x0000000100037802 */ /* 0x000fe20000000f00 */
[----:B-1----:R-:W-:Y:S02]  /*1abb0*/  IMAD.MOV.U32 R5, RZ, RZ, 0x1c1f ;  /* 0x00001c1fff057424 */ /* 0x002fe400078e00ff */
[----:B------:R1:W-:Y:S04]  /*1abc0*/  STL [R1+0x54], R4 ;  /* 0x0000540401007387 */ /* 0x0003e80000100800 */
[----:B------:R1:W-:Y:S02]  /*1abd0*/  STL [R1+0x58], R5 ;  /* 0x0000580501007387 */ /* 0x0003e40000100800 */
[----:B-1----:R-:W-:Y:S05]  /*1abe0*/  CALL.REL.NOINC `($__internal_10_$__cuda_sm70_shflsync_idx_p) ;  /* 0x000020a000007944 */ /* 0x002fea0003c00000 */
[----:B-----5:R1:W5:Y:S02]  /*1abf0*/  LDL.LU R4, [R1+0x58] ;  /* 0x0000580001047983 */ /* 0x0203640000300800 */
[----:B-1---5:R-:W-:-:S05]  /*1ac00*/  BRA `(.L_x_652) ;  /* 0xfffef54000007947 */ /* 0x022fca000383ffff */
.L_x_526:
[----:B------:R-:W-:Y:S02]  /*1ac10*/  MOV R0, 0x2 ;  /* 0x0000000200007802 */ /* 0x000fe40000000f00 */
[----:B------:R-:W-:Y:S02]  /*1ac20*/  MOV R2, 0x1ac40 ;  /* 0x0001ac4000027802 */ /* 0x000fe40000000f00 */
[----:B------:R-:W-:Y:S05]  /*1ac30*/  CALL.REL.NOINC `($__internal_9_$__cuda_sm70_shflsync_bfly_p) ;  /* 0x00001fd000007944 */ /* 0x000fea0003c00000 */
[----:B-1---5:R-:W-:-:S05]  /*1ac40*/  BRA `(.L_x_653) ;  /* 0xfffefbb000007947 */ /* 0x022fca000383ffff */
.L_x_527:
[----:B------:R-:W-:Y:S02]  /*1ac50*/  MOV R0, 0x1 ;  /* 0x0000000100007802 */ /* 0x000fe40000000f00 */
[----:B------:R-:W-:Y:S02]  /*1ac60*/  MOV R2, 0x1ac80 ;  /* 0x0001ac8000027802 */ /* 0x000fe40000000f00 */
[----:B------:R-:W-:Y:S05]  /*1ac70*/  CALL.REL.NOINC `($__internal_9_$__cuda_sm70_shflsync_bfly_p) ;  /* 0x00001f9000007944 */ /* 0x000fea0003c00000 */
[----:B------:R-:W-:Y:S01]  /*1ac80*/  FMNMX.FTZ R133, R4, R0, !PT ;  /* 0x0000000004857209 */ /* 0x000fe20007810000 */
[----:B-----5:R-:W-:Y:S01]  /*1ac90*/  IMAD.MOV.U32 R4, RZ, RZ, R5 ;  /* 0x000000ffff047224 */ /* 0x020fe200078e0005 */
[----:B------:R-:W-:Y:S01]  /*1aca0*/  MOV R2, 0x1acd0 ;  /* 0x0001acd000027802 */ /* 0x000fe20000000f00 */
[----:B------:R-:W-:Y:S02]  /*1acb0*/  IMAD.MOV.U32 R0, RZ, RZ, 0x2 ;  /* 0x00000002ff007424 */ /* 0x000fe400078e00ff */
[----:B-1----:R-:W-:Y:S05]  /*1acc0*/  CALL.REL.NOINC `($__internal_9_$__cuda_sm70_shflsync_bfly_p) ;  /* 0x00001f4000007944 */ /* 0x002fea0003c00000 */
[----:B-----5:R-:W-:Y:S01]  /*1acd0*/  FMNMX.FTZ R4, R5, R0, !PT ;  /* 0x0000000005047209 */ /* 0x020fe20007810000 */
[----:B------:R-:W-:Y:S01]  /*1ace0*/  IMAD.MOV.U32 R0, RZ, RZ, 0x1 ;  /* 0x00000001ff007424 */ /* 0x000fe200078e00ff */
[----:B------:R-:W-:Y:S02]  /*1acf0*/  MOV R2, 0x1ad10 ;  /* 0x0001ad1000027802 */ /* 0x000fe40000000f00 */
[----:B-1----:R-:W-:Y:S05]  /*1ad00*/  CALL.REL.NOINC `($__internal_9_$__cuda_sm70_shflsync_bfly_p) ;  /* 0x00001f0000007944 */ /* 0x002fea0003c00000 */
[----:B-1---5:R-:W-:-:S05]  /*1ad10*/  BRA `(.L_x_654) ;  /* 0xfffefb5000007947 */ /* 0x022fca000383ffff */
.L_x_536:
        /* <DEDUP_REMOVED lines=9> */
.L_x_537:
        /* <DEDUP_REMOVED lines=9> */
.L_x_538:
        /* <DEDUP_REMOVED lines=17> */
.L_x_541:
        /* <DEDUP_REMOVED lines=9> */
.L_x_542:
        /* <DEDUP_REMOVED lines=9> */
.L_x_543:
        /* <DEDUP_REMOVED lines=17> */
.L_x_544:
[----:B------:R-:W-:Y:S02]  /*1b180*/  MOV R0, 0x2 ;  /* 0x0000000200007802 */ /* 0x000fe40000000f00 */
[----:B------:R-:W-:Y:S02]  /*1b190*/  MOV R2, 0x1b1b0 ;  /* 0x0001b1b000027802 */ /* 0x000fe40000000f00 */
[----:B------:R-:W-:Y:S05]  /*1b1a0*/  CALL.REL.NOINC `($__internal_9_$__cuda_sm70_shflsync_bfly_p) ;  /* 0x00001a6000007944 */ /* 0x000fea0003c00000 */
[----:B-1---5:R-:W-:-:S05]  /*1b1b0*/  BRA `(.L_x_661) ;  /* 0xffff2ee000007947 */ /* 0x022fca000383ffff */
.L_x_545:
        /* <DEDUP_REMOVED lines=13> */
.L_x_548:
        /* <DEDUP_REMOVED lines=9> */
.L_x_551:
[----:B------:R-:W-:Y:S01]  /*1b320*/  MOV R0, 0x1b390 ;  /* 0x0001b39000007802 */ /* 0x000fe20000000f00 */
[----:B--2---:R-:W-:Y:S01]  /*1b330*/  IMAD.MOV.U32 R4, RZ, RZ, 0x181f ;  /* 0x0000181fff047424 */ /* 0x004fe200078e00ff */
[----:B------:R-:W-:Y:S01]  /*1b340*/  MOV R3, 0x1 ;  /* 0x0000000100037802 */ /* 0x000fe20000000f00 */
        /* <DEDUP_REMOVED lines=14> */
.L_x_554:
        /* <DEDUP_REMOVED lines=9> */
.L_x_555:
        /* <DEDUP_REMOVED lines=9> */
.L_x_556:
        /* <DEDUP_REMOVED lines=17> */
.L_x_557:
        /* <DEDUP_REMOVED lines=9> */
.L_x_562:
        /* <DEDUP_REMOVED lines=9> */
.L_x_567:
[----:B------:R-:W-:Y:S02]  /*1b780*/  MOV R0, 0x2 ;  /* 0x0000000200007802 */ /* 0x000fe40000000f00 */
[----:B------:R-:W-:Y:S02]  /*1b790*/  MOV R2, 0x1b7b0 ;  /* 0x0001b7b000027802 */ /* 0x000fe40000000f00 */
[----:B------:R-:W-:Y:S05]  /*1b7a0*/  CALL.REL.NOINC `($__internal_9_$__cuda_sm70_shflsync_bfly_p) ;  /* 0x0000146000007944 */ /* 0x000fea0003c00000 */
[----:B-1---5:R-:W-:-:S05]  /*1b7b0*/  BRA `(.L_x_670) ;  /* 0xffff693000007947 */ /* 0x022fca000383ffff */
.L_x_568:
        /* <DEDUP_REMOVED lines=13> */
.L_x_570:
[----:B-1----:R1:W5:Y:S01]  /*1b890*/  LDL R4, [R1+0x60] ;  /* 0x0000600001047983 */ /* 0x0023620000100800 */
[----:B------:R-:W-:-:S02]  /*1b8a0*/  MOV R0, 0x2 ;  /* 0x0000000200007802 */ /* 0x000fc40000000f00 */
[----:B------:R-:W-:Y:S02]  /*1b8b0*/  MOV R2, 0x1b8d0 ;  /* 0x0001b8d000027802 */ /* 0x000fe40000000f00 */
[----:B-1---5:R-:W-:Y:S05]  /*1b8c0*/  CALL.REL.NOINC `($__internal_9_$__cuda_sm70_shflsync_bfly_p) ;  /* 0x0000134000007944 */ /* 0x022fea0003c00000 */
[----:B-1---5:R-:W-:Y:S05]  /*1b8d0*/  BRA `(.L_x_672) ;  /* 0xffff81e000007947 */ /* 0x022fea000383ffff */
.L_x_571:
[----:B-1----:R-:W-:Y:S01]  /*1b8e0*/  IMAD.MOV.U32 R4, RZ, RZ, R5 ;  /* 0x000000ffff047224 */ /* 0x002fe200078e0005 */
[----:B------:R-:W-:Y:S02]  /*1b8f0*/  MOV R0, 0x1 ;  /* 0x0000000100007802 */ /* 0x000fe40000000f00 */
[----:B------:R-:W-:Y:S02]  /*1b900*/  MOV R2, 0x1b920 ;  /* 0x0001b92000027802 */ /* 0x000fe40000000f00 */
[----:B------:R-:W-:Y:S05]  /*1b910*/  CALL.REL.NOINC `($__internal_9_$__cuda_sm70_shflsync_bfly_p) ;  /* 0x000012f000007944 */ /* 0x000fea0003c00000 */
[----:B------:R2:W5:Y:S02]  /*1b920*/  LDL R4, [R1+0x5c] ;  /* 0x00005c0001047983 */ /* 0x0005640000100800 */
[----:B-----5:R-:W-:Y:S01]  /*1b930*/  FADD.FTZ R5, R5, R0 ;  /* 0x0000000005057221 */ /* 0x020fe20000010000 */
[----:B------:R-:W-:Y:S02]  /*1b940*/  MOV R0, 0x2 ;  /* 0x0000000200007802 */ /* 0x000fe40000000f00 */
[----:B------:R-:W-:Y:S02]  /*1b950*/  MOV R2, 0x1b970 ;  /* 0x0001b97000027802 */ /* 0x000fe40000000f00 */
[----:B-12---:R-:W-:Y:S05]  /*1b960*/  CALL.REL.NOINC `($__internal_9_$__cuda_sm70_shflsync_bfly_p) ;  /* 0x000012a000007944 */ /* 0x006fea0003c00000 */
[----:B------:R-:W2:Y:S02]  /*1b970*/  LDL.LU R2, [R1+0x5c] ;  /* 0x00005c0001027983 */ /* 0x000ea40000300800 */
[----:B--2---:R-:W-:Y:S01]  /*1b980*/  FADD.FTZ R4, R2, R0 ;  /* 0x0000000002047221 */ /* 0x004fe20000010000 */
[----:B------:R-:W-:-:S02]  /*1b990*/  MOV R0, 0x1 ;  /* 0x0000000100007802 */ /* 0x000fc40000000f00 */
[----:B------:R-:W-:Y:S02]  /*1b9a0*/  MOV R2, 0x1b9c0 ;  /* 0x0001b9c000027802 */ /* 0x000fe40000000f00 */
[----:B-1---5:R-:W-:Y:S05]  /*1b9b0*/  CALL.REL.NOINC `($__internal_9_$__cuda_sm70_shflsync_bfly_p) ;  /* 0x0000125000007944 */ /* 0x022fea0003c00000 */
[----:B------:R-:W-:Y:S01]  /*1b9c0*/  MOV R3, R0 ;  /* 0x0000000000037202 */ /* 0x000fe20000000f00 */
[----:B-1---5:R-:W-:Y:S05]  /*1b9d0*/  BRA `(.L_x_673) ;  /* 0xffff817000007947 */ /* 0x022fea000383ffff */
.L_x_578:
[----:B--234-:R-:W-:Y:S01]  /*1b9e0*/  MOV R0, 0x1ba50 ;  /* 0x0001ba5000007802 */ /* 0x01cfe20000000f00 */
        /* <DEDUP_REMOVED lines=8> */
.L_x_579:
        /* <DEDUP_REMOVED lines=9> */
.L_x_582:
[----:B--2---:R-:W-:Y:S01]  /*1bb00*/  MOV R0, 0x1bb70 ;  /* 0x0001bb7000007802 */ /* 0x004fe20000000f00 */
[----:B---3--:R-:W-:Y:S01]  /*1bb10*/  IMAD.MOV.U32 R4, RZ, RZ, 0x181f ;  /* 0x0000181fff047424 */ /* 0x008fe200078e00ff */
[----:B------:R-:W-:Y:S01]  /*1bb20*/  MOV R3, 0x1 ;  /* 0x0000000100037802 */ /* 0x000fe20000000f00 */
[----:B------:R-:W-:Y:S02]  /*1bb30*/  IMAD.MOV.U32 R2, RZ, RZ, R5 ;  /* 0x000000ffff027224 */ /* 0x000fe400078e0005 */
[----:B------:R2:W-:Y:S04]  /*1bb40*/  STL [R1+0x54], R0 ;  /* 0x0000540001007387 */ /* 0x0005e80000100800 */
[----:B------:R2:W-:Y:S02]  /*1bb50*/  STL [R1+0x58], R4 ;  /* 0x0000580401007387 */ /* 0x0005e40000100800 */
[----:B-12---:R-:W-:Y:S05]  /*1bb60*/  CALL.REL.NOINC `($__internal_10_$__cuda_sm70_shflsync_idx_p) ;  /* 0x0000112000007944 */ /* 0x006fea0003c00000 */
        /* <DEDUP_REMOVED lines=10> */
.L_x_585:
[----:B--2---:R-:W-:Y:S01]  /*1bc10*/  MOV R0, 0x1bc80 ;  /* 0x0001bc8000007802 */ /* 0x004fe20000000f00 */
[----:B----4-:R-:W-:Y:S01]  /*1bc20*/  IMAD.MOV.U32 R4, RZ, RZ, 0x181f ;  /* 0x0000181fff047424 */ /* 0x010fe200078e00ff */
[----:B-1----:R-:W-:Y:S01]  /*1bc30*/  MOV R3, 0x2 ;  /* 0x0000000200037802 */ /* 0x002fe20000000f00 */
[----:B------:R-:W-:Y:S02]  /*1bc40*/  IMAD.MOV.U32 R2, RZ, RZ, R5 ;  /* 0x000000ffff027224 */ /* 0x000fe400078e0005 */
[----:B------:R1:W-:Y:S04]  /*1bc50*/  STL [R1+0x54], R0 ;  /* 0x0000540001007387 */ /* 0x0003e80000100800 */
[----:B------:R1:W-:Y:S02]  /*1bc60*/  STL [R1+0x58], R4 ;  /* 0x0000580401007387 */ /* 0x0003e40000100800 */
[----:B-1-3--:R-:W-:Y:S05]  /*1bc70*/  CALL.REL.NOINC `($__internal_10_$__cuda_sm70_shflsync_idx_p) ;  /* 0x0000101000007944 */ /* 0x00afea0003c00000 */
[----:B-----5:R1:W5:Y:S02]  /*1bc80*/  LDL.LU R4, [R1+0x58] ;  /* 0x0000580001047983 */ /* 0x0203640000300800 */
[----:B-1---5:R-:W-:Y:S05]  /*1bc90*/  BRA `(.L_x_677) ;  /* 0xffff9fa000007947 */ /* 0x022fea000383ffff */
.L_x_586:
[----:B--2---:R-:W-:Y:S01]  /*1bca0*/  MOV R0, 0x1bd10 ;  /* 0x0001bd1000007802 */ /* 0x004fe20000000f00 */
[----:B-1----:R-:W-:Y:S01]  /*1bcb0*/  IMAD.MOV.U32 R6, RZ, RZ, 0x181f ;  /* 0x0000181fff067424 */ /* 0x002fe200078e00ff */
[----:B------:R-:W-:Y:S01]  /*1bcc0*/  MOV R3, 0x2 ;  /* 0x0000000200037802 */ /* 0x000fe20000000f00 */
[----:B------:R-:W-:-:S02]  /*1bcd0*/  IMAD.MOV.U32 R2, RZ, RZ, R14 ;  /* 0x000000ffff027224 */ /* 0x000fc400078e000e */
[----:B------:R1:W-:Y:S04]  /*1bce0*/  STL [R1+0x54], R0 ;  /* 0x0000540001007387 */ /* 0x0003e80000100800 */
[----:B------:R1:W-:Y:S02]  /*1bcf0*/  STL [R1+0x58], R6 ;  /* 0x0000580601007387 */ /* 0x0003e40000100800 */
[----:B-1-34-:R-:W-:Y:S05]  /*1bd00*/  CALL.REL.NOINC `($__internal_10_$__cuda_sm70_shflsync_idx_p) ;  /* 0x00000f8000007944 */ /* 0x01afea0003c00000 */
[----:B-----5:R1:W5:Y:S02]  /*1bd10*/  LDL.LU R0, [R1+0x58] ;  /* 0x0000580001007983 */ /* 0x0203640000300800 */
[----:B-1---5:R-:W-:Y:S05]  /*1bd20*/  BRA `(.L_x_678) ;  /* 0xffff9f3000007947 */ /* 0x022fea000383ffff */
.L_x_589:
[----:B----4-:R-:W-:Y:S01]  /*1bd30*/  MOV R0, 0x1bda0 ;  /* 0x0001bda000007802 */ /* 0x010fe20000000f00 */
[----:B---3--:R-:W-:Y:S01]  /*1bd40*/  IMAD.MOV.U32 R4, RZ, RZ, 0x181f ;  /* 0x0000181fff047424 */ /* 0x008fe200078e00ff */
[----:B-1----:R-:W-:Y:S01]  /*1bd50*/  MOV R3, 0x3 ;  /* 0x0000000300037802 */ /* 0x002fe20000000f00 */
        /* <DEDUP_REMOVED lines=14> */
.L_x_591:
        /* <DEDUP_REMOVED lines=8> */
[----:B-1---5:R-:W-:Y:S05]  /*1bec0*/  BRA `(.L_x_680) ;  /* 0xffffa37000007947 */ /* 0x022fea000383ffff */
.L_x_592:
[----:B------:R-:W-:Y:S01]  /*1bed0*/  MOV R0, 0x1bf40 ;  /* 0x0001bf4000007802 */ /* 0x000fe20000000f00 */
[----:B------:R-:W-:Y:S01]  /*1bee0*/  IMAD.MOV.U32 R6, RZ, RZ, 0x1c1f ;  /* 0x00001c1fff067424 */ /* 0x000fe200078e00ff */
[----:B------:R-:W-:Y:S01]  /*1bef0*/  MOV R3, RZ ;  /* 0x000000ff00037202 */ /* 0x000fe20000000f00 */
[----:B------:R-:W-:-:S02]  /*1bf00*/  IMAD.MOV.U32 R2, RZ, RZ, R12 ;  /* 0x000000ffff027224 */ /* 0x000fc400078e000c */
[----:B------:R3:W-:Y:S04]  /*1bf10*/  STL [R1+0x54], R0 ;  /* 0x0000540001007387 */ /* 0x0007e80000100800 */
[----:B------:R3:W-:Y:S02]  /*1bf20*/  STL [R1+0x58], R6 ;  /* 0x0000580601007387 */ /* 0x0007e40000100800 */
[----:B-123--:R-:W-:Y:S05]  /*1bf30*/  CALL.REL.NOINC `($__internal_10_$__cuda_sm70_shflsync_idx_p) ;  /* 0x00000d5000007944 */ /* 0x00efea0003c00000 */
[----:B-----5:R1:W5:Y:S02]  /*1bf40*/  LDL.LU R0, [R1+0x58] ;  /* 0x0000580001007983 */ /* 0x0203640000300800 */
[----:B-1---5:R-:W-:Y:S05]  /*1bf50*/  BRA `(.L_x_681) ;  /* 0xffffa30000007947 */ /* 0x022fea000383ffff */
.L_x_595:
[----:B----4-:R-:W-:Y:S01]  /*1bf60*/  MOV R0, 0x1bfd0 ;  /* 0x0001bfd000007802 */ /* 0x010fe20000000f00 */
[----:B--2---:R-:W-:Y:S01]  /*1bf70*/  IMAD.MOV.U32 R4, RZ, RZ, 0x1c1f ;  /* 0x00001c1fff047424 */ /* 0x004fe200078e00ff */
[----:B------:R-:W-:Y:S01]  /*1bf80*/  MOV R3, 0x1 ;  /* 0x0000000100037802 */ /* 0x000fe20000000f00 */
[----:B------:R-:W-:Y:S02]  /*1bf90*/  IMAD.MOV.U32 R2, RZ, RZ, R5 ;  /* 0x000000ffff027224 */ /* 0x000fe400078e0005 */
[----:B------:R2:W-:Y:S04]  /*1bfa0*/  STL [R1+0x54], R0 ;  /* 0x0000540001007387 */ /* 0x0005e80000100800 */
[----:B------:R2:W-:Y:S02]  /*1bfb0*/  STL [R1+0x58], R4 ;  /* 0x0000580401007387 */ /* 0x0005e40000100800 */
[----:B-123--:R-:W-:Y:S05]  /*1bfc0*/  CALL.REL.NOINC `($__internal_10_$__cuda_sm70_shflsync_idx_p) ;  /* 0x00000cc000007944 */ /* 0x00efea0003c00000 */
        /* <DEDUP_REMOVED lines=10> */
.L_x_599:
        /* <DEDUP_REMOVED lines=9> */
.L_x_600:
        /* <DEDUP_REMOVED lines=9> */
.L_x_603:
[----:B----4-:R-:W-:Y:S01]  /*1c190*/  MOV R0, 0x1c200 ;  /* 0x0001c20000007802 */ /* 0x010fe20000000f00 */
[----:B--2---:R-:W-:Y:S01]  /*1c1a0*/  IMAD.MOV.U32 R4, RZ, RZ, 0x181f ;  /* 0x0000181fff047424 */ /* 0x004fe200078e00ff */
[----:B-1----:R-:W-:Y:S01]  /*1c1b0*/  MOV R3, 0x1 ;  /* 0x0000000100037802 */ /* 0x002fe20000000f00 */
[----:B------:R-:W-:Y:S02]  /*1c1c0*/  IMAD.MOV.U32 R2, RZ, RZ, R5 ;  /* 0x000000ffff027224 */ /* 0x000fe400078e0005 */
[----:B------:R1:W-:Y:S04]  /*1c1d0*/  STL [R1+0x54], R0 ;  /* 0x0000540001007387 */ /* 0x0003e80000100800 */
[----:B------:R1:W-:Y:S02]  /*1c1e0*/  STL [R1+0x58], R4 ;  /* 0x0000580401007387 */ /* 0x0003e40000100800 */
[----:B-1-3--:R-:W-:Y:S05]  /*1c1f0*/  CALL.REL.NOINC `($__internal_10_$__cuda_sm70_shflsync_idx_p) ;  /* 0x00000a9000007944 */ /* 0x00afea0003c00000 */
        /* <DEDUP_REMOVED lines=10> */
.L_x_606:
[----:B----4-:R-:W-:Y:S01]  /*1c2a0*/  MOV R0, 0x1c310 ;  /* 0x0001c31000007802 */ /* 0x010fe20000000f00 */
[----:B------:R-:W-:Y:S01]  /*1c2b0*/  IMAD.MOV.U32 R4, RZ, RZ, 0x181f ;  /* 0x0000181fff047424 */ /* 0x000fe200078e00ff */
[----:B-1----:R-:W-:Y:S01]  /*1c2c0*/  MOV R3, 0x2 ;  /* 0x0000000200037802 */ /* 0x002fe20000000f00 */
[----:B------:R-:W-:Y:S02]  /*1c2d0*/  IMAD.MOV.U32 R2, RZ, RZ, R5 ;  /* 0x000000ffff027224 */ /* 0x000fe400078e0005 */
[----:B------:R1:W-:Y:S04]  /*1c2e0*/  STL [R1+0x54], R0 ;  /* 0x0000540001007387 */ /* 0x0003e80000100800 */
[----:B------:R1:W-:Y:S02]  /*1c2f0*/  STL [R1+0x58], R4 ;  /* 0x0000580401007387 */ /* 0x0003e40000100800 */
[----:B-123--:R-:W-:Y:S05]  /*1c300*/  CALL.REL.NOINC `($__internal_10_$__cuda_sm70_shflsync_idx_p) ;  /* 0x0000098000007944 */ /* 0x00efea0003c00000 */
[----:B-----5:R1:W5:Y:S02]  /*1c310*/  LDL.LU R4, [R1+0x58] ;  /* 0x0000580001047983 */ /* 0x0203640000300800 */
[----:B-1---5:R-:W-:Y:S05]  /*1c320*/  BRA `(.L_x_686) ;  /* 0xffffc48000007947 */ /* 0x022fea000383ffff */
.L_x_607:
[----:B----4-:R-:W-:Y:S01]  /*1c330*/  MOV R0, 0x1c3a0 ;  /* 0x0001c3a000007802 */ /* 0x010fe20000000f00 */
[----:B-1----:R-:W-:Y:S01]  /*1c340*/  IMAD.MOV.U32 R6, RZ, RZ, 0x181f ;  /* 0x0000181fff067424 */ /* 0x002fe200078e00ff */
[----:B------:R-:W-:Y:S01]  /*1c350*/  MOV R3, 0x2 ;  /* 0x0000000200037802 */ /* 0x000fe20000000f00 */
[----:B------:R-:W-:-:S02]  /*1c360*/  IMAD.MOV.U32 R2, RZ, RZ, R14 ;  /* 0x000000ffff027224 */ /* 0x000fc400078e000e */
[----:B------:R1:W-:Y:S04]  /*1c370*/  STL [R1+0x54], R0 ;  /* 0x0000540001007387 */ /* 0x0003e80000100800 */
[----:B------:R1:W-:Y:S02]  /*1c380*/  STL [R1+0x58], R6 ;  /* 0x0000580601007387 */ /* 0x0003e40000100800 */
[----:B-123--:R-:W-:Y:S05]  /*1c390*/  CALL.REL.NOINC `($__internal_10_$__cuda_sm70_shflsync_idx_p) ;  /* 0x000008f000007944 */ /* 0x00efea0003c00000 */
[----:B-----5:R1:W5:Y:S02]  /*1c3a0*/  LDL.LU R0, [R1+0x58] ;  /* 0x0000580001007983 */ /* 0x0203640000300800 */
[----:B-1---5:R-:W-:Y:S05]  /*1c3b0*/  BRA `(.L_x_687) ;  /* 0xffffc41000007947 */ /* 0x022fea000383ffff */
.L_x_610:
[----:B------:R-:W-:Y:S01]  /*1c3c0*/  MOV R0, 0x1c430 ;  /* 0x0001c43000007802 */ /* 0x000fe20000000f00 */
[----:B--2---:R-:W-:Y:S01]  /*1c3d0*/  IMAD.MOV.U32 R4, RZ, RZ, 0x181f ;  /* 0x0000181fff047424 */ /* 0x004fe200078e00ff */
[----:B-1----:R-:W-:Y:S01]  /*1c3e0*/  MOV R3, 0x3 ;  /* 0x0000000300037802 */ /* 0x002fe20000000f00 */
        /* <DEDUP_REMOVED lines=14> */
.L_x_612:
        /* <DEDUP_REMOVED lines=9> */
.L_x_613:
[----:B------:R-:W-:Y:S01]  /*1c560*/  MOV R0, 0x1c5d0 ;  /* 0x0001c5d000007802 */ /* 0x000fe20000000f00 */
[----:B------:R-:W-:Y:S01]  /*1c570*/  IMAD.MOV.U32 R4, RZ, RZ, 0x1f ;  /* 0x0000001fff047424 */ /* 0x000fe200078e00ff */
[----:B------:R-:W-:Y:S01]  /*1c580*/  MOV R3, 0x1 ;  /* 0x0000000100037802 */ /* 0x000fe20000000f00 */
[----:B------:R-:W-:-:S02]  /*1c590*/  IMAD.MOV.U32 R2, RZ, RZ, R106 ;  /* 0x000000ffff027224 */ /* 0x000fc400078e006a */
[----:B------:R3:W-:Y:S04]  /*1c5a0*/  STL [R1+0x54], R0 ;  /* 0x0000540001007387 */ /* 0x0007e80000100800 */
[----:B------:R3:W-:Y:S02]  /*1c5b0*/  STL [R1+0x58], R4 ;  /* 0x0000580401007387 */ /* 0x0007e40000100800 */
[----:B-123--:R-:W-:Y:S05]  /*1c5c0*/  CALL.REL.NOINC `($__internal_10_$__cuda_sm70_shflsync_idx_p) ;  /* 0x000006c000007944 */ /* 0x00efea0003c00000 */
[----:B------:R1:W5:Y:S02]  /*1c5d0*/  LDL.LU R8, [R1+0x58] ;  /* 0x0000580001087983 */ /* 0x0003640000300800 */
[----:B-1---5:R-:W-:Y:S05]  /*1c5e0*/  BRA `(.L_x_690) ;  /* 0xffffc6b000007947 */ /* 0x022fea000383ffff */
.L_x_614:
[----:B------:R-:W-:Y:S02]  /*1c5f0*/  MOV R3, 0x1 ;  /* 0x0000000100037802 */ /* 0x000fe40000000f00 */
[----:B------:R-:W-:Y:S02]  /*1c600*/  MOV R2, 0x1c620 ;  /* 0x0001c62000027802 */ /* 0x000fe40000000f00 */
[----:B-1234-:R-:W-:Y:S05]  /*1c610*/  CALL.REL.NOINC `($__internal_11_$__cuda_sm70_shflsync_up_p) ;  /* 0x0000074000007944 */ /* 0x01efea0003c00000 */
[----:B------:R-:W-:Y:S05]  /*1c620*/  BRA `(.L_x_691) ;  /* 0xffffc7a000007947 */ /* 0x000fea000383ffff */
.L_x_615:
[----:B------:R-:W-:Y:S02]  /*1c630*/  MOV R3, 0x2 ;  /* 0x0000000200037802 */ /* 0x000fe40000000f00 */
[----:B------:R-:W-:-:S02]  /*1c640*/  MOV R2, 0x1c660 ;  /* 0x0001c66000027802 */ /* 0x000fc40000000f00 */
[----:B--2-4-:R-:W-:Y:S05]  /*1c650*/  CALL.REL.NOINC `($__internal_11_$__cuda_sm70_shflsync_up_p) ;  /* 0x0000070000007944 */ /* 0x014fea0003c00000 */
[----:B------:R-:W-:Y:S02]  /*1c660*/  SEL R3, R4, RZ, P1 ;  /* 0x000000ff04037207 */ /* 0x000fe40000800000 */
[----:B------:R-:W-:-:S03]  /*1c670*/  MOV R2, 0x1c6b0 ;  /* 0x0001c6b000027802 */ /* 0x000fc60000000f00 */
[----:B------:R-:W-:Y:S02]  /*1c680*/  IMAD.IADD R0, R0, 0x1, R3 ;  /* 0x0000000100007824 */ /* 0x000fe400078e0203 */
[----:B------:R-:W-:Y:S02]  /*1c690*/  IMAD.MOV.U32 R3, RZ, RZ, 0x4 ;  /* 0x00000004ff037424 */ /* 0x000fe400078e00ff */
        /* <DEDUP_REMOVED lines=22> */
.L_x_619:
[----:B------:R-:W-:Y:S02]  /*1c800*/  MOV R3, 0x1 ;  /* 0x0000000100037802 */ /* 0x000fe40000000f00 */
[----:B------:R-:W-:-:S02]  /*1c810*/  MOV R2, 0x1c830 ;  /* 0x0001c83000027802 */ /* 0x000fc40000000f00 */
[----:B------:R-:W-:Y:S05]  /*1c820*/  CALL.REL.NOINC `($__internal_11_$__cuda_sm70_shflsync_up_p) ;  /* 0x0000053000007944 */ /* 0x000fea0003c00000 */
[----:B------:R-:W-:Y:S01]  /*1c830*/  MOV R2, R4 ;  /* 0x0000000400027202 */ /* 0x000fe20000000f00 */
[----:B------:R-:W-:Y:S05]  /*1c840*/  BRA `(.L_x_693) ;  /* 0xffffc7e000007947 */ /* 0x000fea000383ffff */
.L_x_620:
[----:B------:R-:W-:Y:S02]  /*1c850*/  MOV R3, 0x2 ;  /* 0x0000000200037802 */ /* 0x000fe40000000f00 */
[----:B------:R-:W-:-:S02]  /*1c860*/  MOV R2, 0x1c880 ;  /* 0x0001c88000027802 */ /* 0x000fc40000000f00 */
        /* <DEDUP_REMOVED lines=27> */
.L_x_622:
[----:B------:R-:W-:Y:S02]  /*1ca20*/  SEL R0, RZ, 0x1, P0 ;  /* 0x00000001ff007807 */ /* 0x000fe40000000000 */
[----:B------:R-:W-:-:S02]  /*1ca30*/  MOV R2, 0x1ca50 ;  /* 0x0001ca5000027802 */ /* 0x000fc40000000f00 */
[----:B-1----:R-:W-:Y:S05]  /*1ca40*/  CALL.REL.NOINC `($__internal_12_$__cuda_sm70_votesync_ballot) ;  /* 0x0000037000007944 */ /* 0x002fea0003c00000 */
[----:B------:R-:W-:Y:S01]  /*1ca50*/  MOV R5, R0 ;  /* 0x0000000000057202 */ /* 0x000fe20000000f00 */
[----:B------:R-:W-:Y:S05]  /*1ca60*/  BRA `(.L_x_695) ;  /* 0xffffc75000007947 */ /* 0x000fea000383ffff */
.L_x_623:
[----:B--2---:R-:W-:Y:S01]  /*1ca70*/  IMAD.MOV.U32 R2, RZ, RZ, R6 ;  /* 0x000000ffff027224 */ /* 0x004fe200078e0006 */
[----:B------:R-:W-:Y:S01]  /*1ca80*/  MOV R6, 0x1cae0 ;  /* 0x0001cae000067802 */ /* 0x000fe20000000f00 */
[----:B------:R-:W-:Y:S01]  /*1ca90*/  IMAD.MOV.U32 R10, RZ, RZ, 0x1f ;  /* 0x0000001fff0a7424 */ /* 0x000fe200078e00ff */
[----:B------:R-:W-:-:S03]  /*1caa0*/  MOV R3, R0 ;  /* 0x0000000000037202 */ /* 0x000fc60000000f00 */
[----:B------:R2:W-:Y:S04]  /*1cab0*/  STL [R1+0x54], R6 ;  /* 0x0000540601007387 */ /* 0x0005e80000100800 */
[----:B------:R2:W-:Y:S02]  /*1cac0*/  STL [R1+0x58], R10 ;  /* 0x0000580a01007387 */ /* 0x0005e40000100800 */
[----:B-12---:R-:W-:Y:S05]  /*1cad0*/  CALL.REL.NOINC `($__internal_10_$__cuda_sm70_shflsync_idx_p) ;  /* 0x000001b000007944 */ /* 0x006fea0003c00000 */
[----:B------:R-:W-:Y:S01]  /*1cae0*/  IMAD.MOV.U32 R2, RZ, RZ, R7 ;  /* 0x000000ffff027224 */ /* 0x000fe200078e0007 */
[----:B------:R-:W-:Y:S01]  /*1caf0*/  MOV R6, 0x1cb60 ;  /* 0x0001cb6000067802 */ /* 0x000fe20000000f00 */
[----:B------:R-:W-:Y:S01]  /*1cb00*/  IMAD.MOV.U32 R7, RZ, RZ, 0x1f ;  /* 0x0000001fff077424 */ /* 0x000fe200078e00ff */
[----:B------:R1:W5:Y:S02]  /*1cb10*/  LDL.LU R10, [R1+0x58] ;  /* 0x00005800010a7983 */ /* 0x0003640000300800 */
[----:B-----5:R-:W-:Y:S02]  /*1cb20*/  MOV R3, R0 ;  /* 0x0000000000037202 */ /* 0x020fe40000000f00 */
[----:B------:R1:W-:Y:S04]  /*1cb30*/  STL [R1+0x54], R6 ;  /* 0x0000540601007387 */ /* 0x0003e80000100800 */
[----:B------:R1:W-:Y:S02]  /*1cb40*/  STL [R1+0x58], R7 ;  /* 0x0000580701007387 */ /* 0x0003e40000100800 */
[----:B-1----:R-:W-:Y:S05]  /*1cb50*/  CALL.REL.NOINC `($__internal_10_$__cuda_sm70_shflsync_idx_p) ;  /* 0x0000013000007944 */ /* 0x002fea0003c00000 */
[----:B------:R1:W5:Y:S02]  /*1cb60*/  LDL.LU R7, [R1+0x58] ;  /* 0x0000580001077983 */ /* 0x0003640000300800 */
[----:B-1---5:R-:W-:Y:S05]  /*1cb70*/  BRA `(.L_x_696) ;  /* 0xffffc6b000007947 */ /* 0x022fea000383ffff */
.L_x_626:
[----:B------:R-:W-:Y:S01]  /*1cb80*/  MOV R3, R0 ;  /* 0x0000000000037202 */ /* 0x000fe20000000f00 */
[----:B--2---:R-:W-:Y:S01]  /*1cb90*/  IMAD.MOV.U32 R2, RZ, RZ, R4 ;  /* 0x000000ffff027224 */ /* 0x004fe200078e0004 */
[----:B------:R-:W-:Y:S01]  /*1cba0*/  MOV R0, 0x1cbf0 ;  /* 0x0001cbf000007802 */ /* 0x000fe20000000f00 */
[----:B-1----:R-:W-:-:S04]  /*1cbb0*/  IMAD.MOV.U32 R4, RZ, RZ, 0x1f ;  /* 0x0000001fff047424 */ /* 0x002fc800078e00ff */
[----:B------:R1:W-:Y:S04]  /*1cbc0*/  STL [R1+0x54], R0 ;  /* 0x0000540001007387 */ /* 0x0003e80000100800 */
[----:B------:R1:W-:Y:S02]  /*1cbd0*/  STL [R1+0x58], R4 ;  /* 0x0000580401007387 */ /* 0x0003e40000100800 */
[----:B-1--4-:R-:W-:Y:S05]  /*1cbe0*/  CALL.REL.NOINC `($__internal_10_$__cuda_sm70_shflsync_idx_p) ;  /* 0x000000a000007944 */ /* 0x012fea0003c00000 */
[----:B------:R1:W5:Y:S02]  /*1cbf0*/  LDL.LU R11, [R1+0x58] ;  /* 0x00005800010b7983 */ /* 0x0003640000300800 */
[----:B-1---5:R-:W-:Y:S05]  /*1cc00*/  BRA `(.L_x_625) ;  /* 0xffffc68000007947 */ /* 0x022fea000383ffff */
        .weak           $__internal_9_$__cuda_sm70_shflsync_bfly_p
        .type           $__internal_9_$__cuda_sm70_shflsync_bfly_p,@function
        .size           $__internal_9_$__cuda_sm70_shflsync_bfly_p,($__internal_10_$__cuda_sm70_shflsync_idx_p - $__internal_9_$__cuda_sm70_shflsync_bfly_p)
$__internal_9_$__cuda_sm70_shflsync_bfly_p:
[----:B------:R1:W-:Y:S01]  /*1cc10*/  STL [R1+0x210], R5 ;  /* 0x0002100501007387 */ /* 0x0003e20000100800 */
[----:B------:R-:W-:Y:S02]  /*1cc20*/  MOV R3, 0x1f ;  /* 0x0000001f00037802 */ /* 0x000fe40000000f00 */
[----:B-1----:R-:W-:-:S04]  /*1cc30*/  MOV R5, 0xffffffff ;  /* 0xffffffff00057802 */ /* 0x002fc80000000f00 */
[----:B------:R-:W-:Y:S04]  /*1cc40*/  WARPSYNC R5 ;  /* 0x0000000500007348 */ /* 0x000fe80003800000 */
[----:B------:R1:W2:Y:S04]  /*1cc50*/  SHFL.BFLY PT, R0, R4, R0, R3 ;  /* 0x0c00000004007389 */ /* 0x0002a800000e0003 */
[----:B-1----:R1:W5:Y:S01]  /*1cc60*/  LDL.LU R5, [R1+0x210] ;  /* 0x0002100001057983 */ /* 0x0023620000300800 */
[----:B------:R-:W-:-:S04]  /*1cc70*/  MOV R3, 0x0 ;  /* 0x0000000000037802 */ /* 0x000fc80000000f00 */
[----:B--2---:R-:W-:Y:S05]  /*1cc80*/  RET.REL.NODEC R2 `(_ZN7cutlass13device_kernelIN5flash19enable_sm80_to_sm89INS1_16FlashAttnFwdSm80INS1_25CollectiveMainloopFwdSm80ILi8ELi1ELb1EN4cute5tupleIJNS5_1CILi128EEENS7_ILi48EEENS7_ILi256EEEEEELi256ENS_10bfloat16_tEfNS_4arch4Sm80ELb0ELb1ELb1ELb1ELb1ELb0ELb1ELb1EEENS1_21CollectiveEpilogueFwdINS6_IJS8_SA_S9_EEENS6_IJNS7_ILi1EEESI_SI_EEESC_SE_Li256ELb1ELb1ELb1ELb0EEENS1_36VarlenDynamicPersistentTileSchedulerILi128ELi48ELi256ELi256ELb1ELb1ELb0ELb1ELb0ELb1EEEEEEEEEvNT_6ParamsE) ;  /* 0xfffe337002007950 */ /* 0x004fea0003c3ffff */
        .weak           $__internal_10_$__cuda_sm70_shflsync_idx_p
        .type           $__internal_10_$__cuda_sm70_shflsync_idx_p,@function
        .size           $__internal_10_$__cuda_sm70_shflsync_idx_p,($__internal_11_$__cuda_sm70_shflsync_up_p - $__internal_10_$__cuda_sm70_shflsync_idx_p)
$__internal_10_$__cuda_sm70_shflsync_idx_p:
[----:B------:R1:W-:Y:S04]  /*1cc90*/  STL [R1+0x214], R4 ;  /* 0x0002140401007387 */ /* 0x0003e80000100800 */
[----:B------:R2:W-:Y:S01]  /*1cca0*/  STL [R1+0x210], R0 ;  /* 0x0002100001007387 */ /* 0x0005e20000100800 */
[----:B-1----:R-:W-:-:S03]  /*1ccb0*/  MOV R4, 0xffffffff ;  /* 0xffffffff00047802 */ /* 0x002fc60000000f00 */
[----:B--2---:R-:W2:Y:S01]  /*1ccc0*/  LDL.LU R0, [R1+0x58] ;  /* 0x0000580001007983 */ /* 0x004ea20000300800 */
[----:B------:R-:W-:Y:S04]  /*1ccd0*/  WARPSYNC R4 ;  /* 0x0000000400007348 */ /* 0x000fe80003800000 */
[----:B--2---:R1:W2:Y:S04]  /*1cce0*/  SHFL.IDX PT, R2, R2, R3, R0 ;  /* 0x0000000302027389 */ /* 0x0042a800000e0000 */
[----:B-1----:R1:W5:Y:S04]  /*1ccf0*/  LDL.LU R4, [R1+0x214] ;  /* 0x0002140001047983 */ /* 0x0023680000300800 */
[----:B------:R1:W5:Y:S04]  /*1cd00*/  LDL.LU R0, [R1+0x210] ;  /* 0x0002100001007983 */ /* 0x0003680000300800 */
[----:B------:R-:W3:Y:S04]  /*1cd10*/  LDL.LU R3, [R1+0x54] ;  /* 0x0000540001037983 */ /* 0x000ee80000300800 */
[----:B--2---:R3:W-:Y:S02]  /*1cd20*/  STL [R1+0x58], R2 ;  /* 0x0000580201007387 */ /* 0x0047e40000100800 */
[----:B---3--:R-:W-:-:S02]  /*1cd30*/  MOV R2, R3 ;  /* 0x0000000300027202 */ /* 0x008fc40000000f00 */
[----:B------:R-:W-:-:S04]  /*1cd40*/  MOV R3, 0x0 ;  /* 0x0000000000037802 */ /* 0x000fc80000000f00 */
[----:B-1----:R-:W-:Y:S05]  /*1cd50*/  RET.REL.NODEC R2 `(_ZN7cutlass13device_kernelIN5flash19enable_sm80_to_sm89INS1_16FlashAttnFwdSm80INS1_25CollectiveMainloopFwdSm80ILi8ELi1ELb1EN4cute5tupleIJNS5_1CILi128EEENS7_ILi48EEENS7_ILi256EEEEEELi256ENS_10bfloat16_tEfNS_4arch4Sm80ELb0ELb1ELb1ELb1ELb1ELb0ELb1ELb1EEENS1_21CollectiveEpilogueFwdINS6_IJS8_SA_S9_EEENS6_IJNS7_ILi1EEESI_SI_EEESC_SE_Li256ELb1ELb1ELb1ELb0EEENS1_36VarlenDynamicPersistentTileSchedulerILi128ELi48ELi256ELi256ELb1ELb1ELb0ELb1ELb0ELb1EEEEEEEEEvNT_6ParamsE) ;  /* 0xfffe32a002007950 */ /* 0x002fea0003c3ffff */
        .weak           $__internal_11_$__cuda_sm70_shflsync_up_p
        .type           $__internal_11_$__cuda_sm70_shflsync_up_p,@function
        .size           $__internal_11_$__cuda_sm70_shflsync_up_p,($__internal_12_$__cuda_sm70_votesync_ballot - $__internal_11_$__cuda_sm70_shflsync_up_p)
$__internal_11_$__cuda_sm70_shflsync_up_p:
[----:B------:R-:W-:Y:S02]  /*1cd60*/  MOV R4, RZ ;  /* 0x000000ff00047202 */ /* 0x000fe40000000f00 */
[----:B------:R-:W-:-:S04]  /*1cd70*/  MOV R10, 0xffffffff ;  /* 0xffffffff000a7802 */ /* 0x000fc80000000f00 */
[----:B------:R-:W-:Y:S04]  /*1cd80*/  WARPSYNC R10 ;  /* 0x0000000a00007348 */ /* 0x000fe80003800000 */
[----:B------:R1:W2:Y:S02]  /*1cd90*/  SHFL.UP PT, R4, R0, R3, R4 ;  /* 0x0400000300047389 */ /* 0x0002a400000e0004 */
[----:B-1----:R-:W-:-:S04]  /*1cda0*/  MOV R3, 0x0 ;  /* 0x0000000000037802 */ /* 0x002fc80000000f00 */
[----:B--2---:R-:W-:Y:S05]  /*1cdb0*/  RET.REL.NODEC R2 `(_ZN7cutlass13device_kernelIN5flash19enable_sm80_to_sm89INS1_16FlashAttnFwdSm80INS1_25CollectiveMainloopFwdSm80ILi8ELi1ELb1EN4cute5tupleIJNS5_1CILi128EEENS7_ILi48EEENS7_ILi256EEEEEELi256ENS_10bfloat16_tEfNS_4arch4Sm80ELb0ELb1ELb1ELb1ELb1ELb0ELb1ELb1EEENS1_21CollectiveEpilogueFwdINS6_IJS8_SA_S9_EEENS6_IJNS7_ILi1EEESI_SI_EEESC_SE_Li256ELb1ELb1ELb1ELb0EEENS1_36VarlenDynamicPersistentTileSchedulerILi128ELi48ELi256ELi256ELb1ELb1ELb0ELb1ELb0ELb1EEEEEEEEEvNT_6ParamsE) ;  /* 0xfffe324002007950 */ /* 0x004fea0003c3ffff */
        .weak           $__internal_12_$__cuda_sm70_votesync_ballot
        .type           $__internal_12_$__cuda_sm70_votesync_ballot,@function
        .size           $__internal_12_$__cuda_sm70_votesync_ballot,(.L_x_6498 - $__internal_12_$__cuda_sm70_votesync_ballot)
$__internal_12_$__cuda_sm70_votesync_ballot:
[----:B------:R-:W-:Y:S01]  /*1cdc0*/  ISETP.NE.U32.AND P0, PT, R0, 0x1, PT ;  /* 0x000000010000780c */ /* 0x000fe20003f05070 */
[----:B------:R-:W-:-:S04]  /*1cdd0*/  IMAD.MOV.U32 R3, RZ, RZ, -0x1 ;  /* 0xffffffffff037424 */ /* 0x000fc800078e00ff */
[----:B------:R-:W-:Y:S08]  /*1cde0*/  WARPSYNC R3 ;  /* 0x0000000300007348 */ /* 0x000ff00003800000 */
[----:B------:R-:W-:-:S04]  /*1cdf0*/  VOTE.ANY R0, PT, !P0 ;  /* 0x0000000000007806 */ /* 0x000fc800040e0100 */
[----:B------:R-:W-:Y:S01]  /*1ce00*/  LOP3.LUT R0, R0, R3, RZ, 0xc0, !PT ;  /* 0x0000000300007212 */ /* 0x000fe200078ec0ff */
[----:B------:R-:W-:-:S04]  /*1ce10*/  IMAD.MOV.U32 R3, RZ, RZ, 0x0 ;  /* 0x00000000ff037424 */ /* 0x000fc800078e00ff */
[----:B------:R-:W-:Y:S05]  /*1ce20*/  RET.REL.NODEC R2 `(_ZN7cutlass13device_kernelIN5flash19enable_sm80_to_sm89INS1_16FlashAttnFwdSm80INS1_25CollectiveMainloopFwdSm80ILi8ELi1ELb1EN4cute5tupleIJNS5_1CILi128EEENS7_ILi48EEENS7_ILi256EEEEEELi256ENS_10bfloat16_tEfNS_4arch4Sm80ELb0ELb1ELb1ELb1ELb1ELb0ELb1ELb1EEENS1_21CollectiveEpilogueFwdINS6_IJS8_SA_S9_EEENS6_IJNS7_ILi1EEESI_SI_EEESC_SE_Li256ELb1ELb1ELb1ELb0EEENS1_36VarlenDynamicPersistentTileSchedulerILi128ELi48ELi256ELi256ELb1ELb1ELb0ELb1ELb0ELb1EEEEEEEEEvNT_6ParamsE) ;  /* 0xfffe31d002007950 */ /* 0x000fea0003c3ffff */
.L_x_697:
        /* <DEDUP_REMOVED lines=13> */
.L_x_6498:


//--------------------- .text._ZN7cutlass13device_kernelIN5flash19enable_sm80_to_sm89INS1_16FlashAttnFwdSm80INS1_25CollectiveMainloopFwdSm80ILi8ELi1ELb0EN4cute5tupleIJNS5_1CILi128EEENS7_ILi32EEENS7_ILi256EEEEEELi256ENS_10bfloat16_tEfNS_4arch4Sm80ELb0ELb1ELb1ELb1ELb1ELb1ELb1ELb1EEENS1_21CollectiveEpilogueFwdINS6_IJS8_SA_S9_EEENS6_IJNS7_ILi1EEESI_SI_EEESC_SE_Li256ELb1ELb1ELb1ELb0EEENS1_36VarlenDynamicPersistentTileSchedulerILi128ELi32ELi256ELi256ELb1ELb1ELb0ELb1ELb0ELb1EEEEEEEEEvNT_6ParamsE --------------------------
	.section	.text._ZN7cutlass13device_kernelIN5flash19enable_sm80_to_sm89INS1_16FlashAttnFwdSm80INS1_25CollectiveMainloopFwdSm80ILi8ELi1ELb0EN4cute5tupleIJNS5_1CILi128EEENS7_ILi32EEENS7_ILi256EEEEEELi256ENS_10bfloat16_tEfNS_4arch4Sm80ELb0ELb1ELb1ELb1ELb1ELb1ELb1ELb1EEENS1_21CollectiveEpilogueFwdINS6_IJS8_SA_S9_EEENS6_IJNS7_ILi1EEESI_SI_EEESC_SE_Li256ELb1ELb1ELb1ELb0EEENS1_36VarlenDynamicPersistentTileSchedulerILi128ELi32ELi256ELi256ELb1ELb1ELb0ELb1ELb0ELb1EEEEEEEEEvNT_6ParamsE,"ax",@progbits
	.sectioninfo	@"SHI_REGISTERS=255"
	.align	128
.text._ZN7cutlass13device_kernelIN5flash19enable_sm80_to_sm89INS1_16FlashAttnFwdSm80INS1_25CollectiveMainloopFwdSm80ILi8ELi1ELb0EN4cute5tupleIJNS5_1CILi128EEENS7_ILi32EEENS7_ILi256EEEEEELi256ENS_10bfloat16_tEfNS_4arch4Sm80ELb0ELb1ELb1ELb1ELb1ELb1ELb1ELb1EEENS1_21CollectiveEpilogueFwdINS6_IJS8_SA_S9_EEENS6_IJNS7_ILi1EEESI_SI_EEESC_SE_Li256ELb1ELb1ELb1ELb0EEENS1_36VarlenDynamicPersistentTileSchedulerILi128ELi32ELi256ELi256ELb1ELb1ELb0ELb1ELb0ELb1EEEEEEEEEvNT_6ParamsE:
        .type           _ZN7cutlass13device_kernelIN5flash19enable_sm80_to_sm89INS1_16FlashAttnFwdSm80INS1_25CollectiveMainloopFwdSm80ILi8ELi1ELb0EN4cute5tupleIJNS5_1CILi128EEENS7_ILi32EEENS7_ILi256EEEEEELi256ENS_10bfloat16_tEfNS_4arch4Sm80ELb0ELb1ELb1ELb1ELb1ELb1ELb1ELb1EEENS1_21CollectiveEpilogueFwdINS6_IJS8_SA_S9_EEENS6_IJNS7_ILi1EEESI_SI_EEESC_SE_Li256ELb1ELb1ELb1ELb0EEENS1_36VarlenDynamicPersistentTileSchedulerILi128ELi32ELi256ELi256ELb1ELb1ELb0ELb1ELb0ELb1EEEEEEEEEvNT_6ParamsE,@function
        .size           _ZN7cutlass13device_kernelIN5flash19enable_sm80_to_sm89INS1_16FlashAttnFwdSm80INS1_25CollectiveMainloopFwdSm80ILi8ELi1ELb0EN4cute5tupleIJNS5_1CILi128EEENS7_ILi32EEENS7_ILi256EEEEEELi256ENS_10bfloat16_tEfNS_4arch4Sm80ELb0ELb1ELb1ELb1ELb1ELb1ELb1ELb1EEENS1_21CollectiveEpilogueFwdINS6_IJS8_SA_S9_EEENS6_IJNS7_ILi1EEESI_SI_EEESC_SE_Li256ELb1ELb1ELb1ELb0EEENS1_36VarlenDynamicPersistentTileSchedulerILi128ELi32ELi256ELi256ELb1ELb1ELb0ELb1ELb0ELb1EEEEEEEEEvNT_6ParamsE,(.L_x_6503 - _ZN7cutlass13device_kernelIN5flash19enable_sm80_to_sm89INS1_16FlashAttnFwdSm80INS1_25CollectiveMainloopFwdSm80ILi8ELi1ELb0EN4cute5tupleIJNS5_1CILi128EEENS7_ILi32EEENS7_ILi256EEEEEELi256ENS_10bfloat16_tEfNS_4arch4Sm80ELb0ELb1ELb1ELb1ELb1ELb1ELb1ELb1EEENS1_21CollectiveEpilogueFwdINS6_IJS8_SA_S9_EEENS6_IJNS7_ILi1EEESI_SI_EEESC_SE_Li256ELb1ELb1ELb1ELb0EEENS1_36VarlenDynamicPersistentTileSchedulerILi128ELi32ELi256ELi256ELb1ELb1ELb0ELb1ELb0ELb1EEEEEEEEEvNT_6ParamsE)
        .other          _ZN7cutlass13device_kernelIN5flash19enable_sm80_to_sm89INS1_16FlashAttnFwdSm80INS1_25CollectiveMainloopFwdSm80ILi8ELi1ELb0EN4cute5tupleIJNS5_1CILi128EEENS7_ILi32EEENS7_ILi256EEEEEELi256ENS_10bfloat16_tEfNS_4arch4Sm80ELb0ELb1ELb1ELb1ELb1ELb1ELb1ELb1EEENS1_21CollectiveEpilogueFwdINS6_IJS8_SA_S9_EEENS6_IJNS7_ILi1EEESI_SI_EEESC_SE_Li256ELb1ELb1ELb1ELb0EEENS1_36VarlenDynamicPersistentTileSchedulerILi128ELi32ELi256ELi256ELb1ELb1ELb0ELb1ELb0ELb1EEEEEEEEEvNT_6ParamsE,@"STO_CUDA_ENTRY STV_DEFAULT"
_ZN7cutlass13device_kernelIN5flash19enable_sm80_to_sm89INS1_16FlashAttnFwdSm80INS1_25CollectiveMainloopFwdSm80ILi8ELi1ELb0EN4cute5tupleIJNS5_1CILi128EEENS7_ILi32EEENS7_ILi256EEEEEELi256ENS_10bfloat16_tEfNS_4arch4Sm80ELb0ELb1ELb1ELb1ELb1ELb1ELb1ELb1EEENS1_21CollectiveEpilogueFwdINS6_IJS8_SA_S9_EEENS6_IJNS7_ILi1EEESI_SI_EEESC_SE_Li256ELb1ELb1ELb1ELb0EEENS1_36VarlenDynamicPersistentTileSchedulerILi128ELi32ELi256ELi256ELb1ELb1ELb0ELb1ELb0ELb1EEEEEEEEEvNT_6ParamsE:
        /* <DEDUP_REMOVED lines=13> */
[----:B------:R-:W-:-:S03]  /*00d0*/  CS2R R8, SRZ ;  /* 0x0000000000087805 */ /* 0x000fc6000001ff00 */
        /* <DEDUP_REMOVED lines=10> */
[C---:B------:R-:W-:Y:S01]  /*0180*/  ISETP.GE.U32.AND P4, PT, R13.reuse, 0x2, PT ;  /* 0x000000020d00780c */ /* 0x040fe20003f86070 */
[----:B------:R-:W-:Y:S01]  /*0190*/  IMAD.MOV.U32 R7, RZ, RZ, RZ ;  /* 0x000000ffff077224 */ /* 0x000fe200078e00ff */
        /* <DEDUP_REMOVED lines=26> */
.L_x_703:
        /* <DEDUP_REMOVED lines=11> */
[----:B------:R-:W3:Y:S04]  /*03f0*/  @!P0 LDG.E R9, [R4.64] ;  /* 0x0000000804098981 */ /* 0x000ee8000c1e1900 */
[----:B------:R-:W3:Y:S02]  /*0400*/  @!P0 LDG.E R8, [R2.64] ;  /* 0x0000000802088981 */ /* 0x000ee4000c1e1900 */
[----:B---3--:R-:W-:Y:S01]  /*0410*/  IMAD R5, R9, R8, RZ ;  /* 0x0000000809057224 */ /* 0x008fe200078e02ff */
[----:B------:R-:W-:Y:S05]  /*0420*/  BRA.DIV ~URZ, `(.L_x_701) ;  /* 0x00020d227f007947 */ /* 0x000fea000b800000 */
[----:B------:R1:W3:Y:S02]  /*0430*/  SHFL.UP PT, R0, R5, 0x1, RZ ;  /* 0x0420000005007989 */ /* 0x0002e400000e00ff */
.L_x_973:
        /* <DEDUP_REMOVED lines=16> */
.L_x_974:
[----:B---3--:R-:W-:-:S05]  /*0540*/  IMAD R0, R0, c[0x0][0x538], RZ ;  /* 0x00014e0000007a24 */ /* 0x008fca00078e02ff */
[----:B------:R-:W-:-:S04]  /*0550*/  IADD3 R6, R0, R6, RZ ;  /* 0x0000000600067210 */ /* 0x000fc80007ffe0ff */
[----:B------:R-:W-:-:S13]  /*0560*/  ISETP.GT.AND P0, PT, R6, UR4, PT ;  /* 0x0000000406007c0c */ /* 0x000fda000bf04270 */
[----:B-12---:R-:W-:Y:S05]  /*0570*/  @!P0 BRA `(.L_x_703) ;  /* 0xfffffdc000008947 */ /* 0x006fea000383ffff */
.L_x_699:
[----:B------:R-:W-:-:S05]  /*0580*/  IADD3 R11, -R0, R6, RZ ;  /* 0x00000006000b7210 */ /* 0x000fca0007ffe1ff */
[----:B------:R-:W-:-:S05]  /*0590*/  IMAD R0, R4, c[0x0][0x538], R11 ;  /* 0x00014e0004007a24 */ /* 0x000fca00078e020b */
[----:B------:R-:W-:Y:S01]  /*05a0*/  ISETP.GT.AND P0, PT, R0, UR4, PT ;  /* 0x0000000400007c0c */ /* 0x000fe2000bf04270 */
[----:B------:R-:W-:-:S12]  /*05b0*/  BRA.DIV ~URZ, `(.L_x_704) ;  /* 0x00020da27f007947 */ /* 0x000fd8000b800000 */
[----:B------:R-:W-:-:S04]  /*05c0*/  VOTE.ANY R10, PT, !P0 ;  /* 0x00000000000a7806 */ /* 0x000fc800040e0100 */
.L_x_975:
[----:B------:R-:W1:Y:S02]  /*05d0*/  POPC R5, R10 ;  /* 0x0000000a00057309 */ /* 0x000e640000000000 */
[----:B-12---:R-:W-:Y:S01]  /*05e0*/  IADD3 R235, R5, R7, RZ ;  /* 0x0000000705eb7210 */ /* 0x006fe20007ffe0ff */
[----:B------:R-:W-:Y:S05]  /*05f0*/  BRA.DIV ~URZ, `(.L_x_705) ;  /* 0x00020db27f007947 */ /* 0x000fea000b800000 */
[----:B------:R1:W2:Y:S01]  /*0600*/  SHFL.IDX PT, R12, R9, R5, 0x1f ;  /* 0x00001f05090c7589 */ /* 0x0002a200000e0000 */
[----:B------:R-:W-:-:S03]  /*0610*/  MOV R6, RZ ;  /* 0x000000ff00067202 */ /* 0x000fc60000000f00 */
[----:B------:R1:W3:Y:S04]  /*0620*/  SHFL.IDX PT, R9, R8, R5, 0x1f ;  /* 0x00001f0508097589 */ /* 0x0002e800000e0000 */
.L_x_976:
[----:B------:R-:W-:Y:S01]  /*0630*/  ISETP.NE.AND P0, PT, R10, RZ, PT ;  /* 0x000000ff0a00720c */ /* 0x000fe20003f05270 */
[----:B------:R-:W-:-:S12]  /*0640*/  BSSY B0, `(.L_x_706) ;  /* 0x0000005000007945 */ /* 0x000fd80003800000 */
[----:B------:R-:W-:Y:S05]  /*0650*/  @!P0 BRA `(.L_x_707) ;  /* 0x0000003000008947 */ /* 0x000fea0003800000 */
[----:B------:R-:W-:Y:S01]  /*0660*/  IADD3 R2, R5, -0x1, RZ ;  /* 0xffffffff05027810 */ /* 0x000fe20007ffe0ff */
[----:B------:R-:W-:Y:S05]  /*0670*/  BRA.DIV ~URZ, `(.L_x_708) ;  /* 0x00020e127f007947 */ /* 0x000fea000b800000 */
[----:B------:R4:W1:Y:S02]  /*0680*/  SHFL.IDX PT, R6, R4, R2, 0x1f ;  /* 0x00001f0204067589 */ /* 0x00086400000e0000 */
.L_x_707:
[----:B------:R-:W-:Y:S05]  /*0690*/  BSYNC B0 ;  /* 0x0000000000007941 */ /* 0x000fea0003800000 */
.L_x_706:
[----:B---3--:R-:W-:Y:S01]  /*06a0*/  ISETP.NE.AND P0, PT, R9, 0x1, PT ;  /* 0x000000010900780c */ /* 0x008fe20003f05270 */
[----:B-1----:R-:W-:Y:S01]  /*06b0*/  IMAD R232, R6, c[0x0][0x538], R11 ;  /* 0x00014e0006e87a24 */ /* 0x002fe200078e020b */
[----:B------:R-:W-:Y:S04]  /*06c0*/  BSSY B0, `(.L_x_709) ;  /* 0x0000085000007945 */ /* 0x000fe80003800000 */
[----:B------:R-:W-:-:S07]  /*06d0*/  IADD3 R11, -R232, UR4, RZ ;  /* 0x00000004e80b7c10 */ /* 0x000fce000fffe1ff */
[----:B------:R-:W-:Y:S05]  /*06e0*/  @!P0 BRA `(.L_x_710) ;  /* 0x000003e000008947 */ /* 0x000fea0003800000 */
[-C--:B--2---:R-:W-:Y:S02]  /*06f0*/  IABS R0, R12.reuse ;  /* 0x0000000c00007213 */ /* 0x084fe40000000000 */
[----:B------:R-:W-:-:S03]  /*0700*/  IABS R6, R12 ;  /* 0x0000000c00067213 */ /* 0x000fc60000000000 */
[----:B------:R-:W-:Y:S01]  /*0710*/  IMAD.MOV.U32 R5, RZ, RZ, R0 ;  /* 0x000000ffff057224 */ /* 0x000fe200078e0000 */
[----:B------:R-:W-:-:S03]  /*0720*/  IABS R0, R9 ;  /* 0x0000000900007213 */ /* 0x000fc60000000000 */
[----:B----4-:R-:W1:Y:S02]  /*0730*/  I2F.RP R2, R5 ;  /* 0x0000000500027306 */ /* 0x010e640000209400 */
        /* <DEDUP_REMOVED lines=55> */
[----:B------:R-:W-:Y:S01]  /*0ab0*/  IMAD R234, R3, 0x10000, R2 ;  /* 0x0001000003ea7824 */ /* 0x000fe200078e0202 */
[----:B------:R-:W-:Y:S05]  /*0ac0*/  BRA `(.L_x_711) ;  /* 0x0000044000007947 */ /* 0x000fea0003800000 */
.L_x_710:
[----:B----4-:R-:W-:-:S04]  /*0ad0*/  IMAD.MOV.U32 R2, RZ, RZ, 0x4 ;  /* 0x00000004ff027424 */ /* 0x010fc800078e00ff */
[----:B------:R-:W-:-:S05]  /*0ae0*/  IMAD.WIDE R2, R235, R2, c[0x0][0x590] ;  /* 0x00016400eb027625 */ /* 0x000fca00078e0202 */
[----:B------:R-:W3:Y:S02]  /*0af0*/  LDG.E R7, [R2.64] ;  /* 0x0000000802077981 */ /* 0x000ee4000c1e1900 */
[----:B--23--:R-:W-:-:S05]  /*0b00*/  IMAD R9, R7, R12, RZ ;  /* 0x0000000c07097224 */ /* 0x00cfca00078e02ff */
        /* <DEDUP_REMOVED lines=63> */
[----:B------:R-:W-:Y:S02]  /*0f00*/  IMAD R234, R0, R2, R3 ;  /* 0x0000000200ea7224 */ /* 0x000fe400078e0203 */
.L_x_711:
[----:B------:R-:W-:Y:S05]  /*0f10*/  BSYNC B0 ;  /* 0x0000000000007941 */ /* 0x000fea0003800000 */
.L_x_709:
[----:B------:R-:W-:-:S04]  /*0f20*/  LOP3.LUT R0, RZ, R0, RZ, 0x33, !PT ;  /* 0x00000000ff007212 */ /* 0x000fc800078e33ff */
[----:B------:R-:W-:Y:S01]  /*0f30*/  IADD3 R233, R0, R12, RZ ;  /* 0x0000000c00e97210 */ /* 0x000fe20007ffe0ff */
[----:B------:R-:W-:Y:S05]  /*0f40*/  BRA `(.L_x_712) ;  /* 0x0000004000007947 */ /* 0x000fea0003800000 */
.L_x_700:
[----:B--2---:R-:W-:Y:S01]  /*0f50*/  IMAD.MOV.U32 R233, RZ, RZ, RZ ;  /* 0x000000ffffe97224 */ /* 0x004fe200078e00ff */
[----:B------:R-:W-:Y:S01]  /*0f60*/  MOV R234, RZ ;  /* 0x000000ff00ea7202 */ /* 0x000fe20000000f00 */
[----:B------:R-:W-:Y:S01]  /*0f70*/  IMAD.U32 R232, RZ, RZ, UR4 ;  /* 0x00000004ffe87e24 */ /* 0x000fe2000f8e00ff */
[----:B------:R-:W-:Y:S02]  /*0f80*/  MOV R235, c[0x0][0x53c] ;  /* 0x00014f0000eb7a02 */ /* 0x000fe40000000f00 */
.L_x_712:
[----:B------:R-:W-:Y:S01]  /*0f90*/  ISETP.NE.AND P0, PT, R13, RZ, PT ;  /* 0x000000ff0d00720c */ /* 0x000fe20003f05270 */
[----:B------:R-:W-:-:S12]  /*0fa0*/  WARPSYNC 0xffffffff ;  /* 0xffffffff00007948 */ /* 0x000fd80003800000 */
[----:B------:R1:W-:Y:S04]  /*0fb0*/  @!P0 STS.128 [0x20080], R232 ;  /* 0x020080e8ff008388 */ /* 0x0003e80000000c00 */
[----:B------:R-:W-:Y:S06]  /*0fc0*/  BAR.ARV 0x5, 0x100 ;  /* 0x0144000000007b1d */ /* 0x000fec0000002000 */
.L_x_698:
[----:B-12---:R-:W-:-:S13]  /*0fd0*/  ISETP.GE.AND P0, PT, R235, c[0x0][0x53c], PT ;  /* 0x00014f00eb007a0c */ /* 0x006fda0003f06270 */
[----:B------:R-:W-:Y:S05]  /*0fe0*/  @P0 EXIT ;  /* 0x000000000000094d */ /* 0x000fea0003800000 */
[----:B------:R-:W1:Y:S01]  /*0ff0*/  S2R R14, SR_TID.X ;  /* 0x00000000000e7919 */ /* 0x000e620000002100 */
        /* <DEDUP_REMOVED lines=68> */
[C---:B------:R-:W-:Y:S01]  /*1440*/  IADD3 R16, R211.reuse, 0x20, RZ ;  /* 0x00000020d3107810 */ /* 0x040fe20007ffe0ff */
[C---:B------:R-:W-:Y:S01]  /*1450*/  IMAD.IADD R231, R6.reuse, 0x1, -R8 ;  /* 0x0000000106e77824 */ /* 0x040fe200078e0a08 */
        /* <DEDUP_REMOVED lines=14> */
[----:B------:R-:W-:Y:S01]  /*1540*/  IADD3 R156, R138, 0x40, RZ ;  /* 0x000000408a9c7810 */ /* 0x000fe20007ffe0ff */
[----:B------:R-:W-:Y:S01]  /*1550*/  IMAD R212, R228, 0x20, R211 ;  /* 0x00000020e4d47824 */ /* 0x000fe200078e02d3 */
[----:B------:R-:W-:-:S02]  /*1560*/  LOP3.LUT R29, R3, 0x1c0, RZ, 0xc0, !PT ;  /* 0x000001c0031d7812 */ /* 0x000fc400078ec0ff */
        /* <DEDUP_REMOVED lines=8> */
[----:B------:R-:W-:Y:S02]  /*15f0*/  LOP3.LUT R9, R5, 0xfffffe00, RZ, 0xc0, !PT ;  /* 0xfffffe0005097812 */ /* 0x000fe400078ec0ff */
[----:B------:R-:W-:Y:S01]  /*1600*/  LOP3.LUT R22, R4, 0xfffffe00, RZ, 0xc0, !PT ;  /* 0xfffffe0004167812 */ /* 0x000fe200078ec0ff */
[----:B------:R-:W-:Y:S01]  /*1610*/  IMAD.SHL.U32 R3, R2, 0x40, RZ ;  /* 0x0000004002037824 */ /* 0x000fe200078e00ff */
[----:B------:R-:W-:-:S02]  /*1620*/  SHF.R.S32.HI R2, RZ, 0x1f, R137 ;  /* 0x0000001fff027819 */ /* 0x000fc40000011489 */
[----:B------:R-:W-:Y:S01]  /*1630*/  LOP3.LUT R27, R7, 0x1c0, RZ, 0xc0, !PT ;  /* 0x000001c0071b7812 */ /* 0x000fe200078ec0ff */
[----:B------:R-:W-:Y:S01]  /*1640*/  STL [R1+0x18], R22 ;  /* 0x0000181601007387 */ /* 0x000fe20000100800 */
[CC--:B------:R-:W-:Y:S02]  /*1650*/  LEA.HI R4, R2.reuse, R137.reuse, RZ, 0x6 ;  /* 0x0000008902047211 */ /* 0x0c0fe400078f30ff */
[----:B------:R-:W-:Y:S02]  /*1660*/  LEA.HI R5, R2, R137, RZ, 0x3 ;  /* 0x0000008902057211 */ /* 0x000fe400078f18ff */
[----:B------:R-:W-:Y:S01]  /*1670*/  LOP3.LUT R18, R3, 0xfffffe00, RZ, 0xc0, !PT ;  /* 0xfffffe0003127812 */ /* 0x000fe200078ec0ff */
[----:B------:R-:W-:Y:S01]  /*1680*/  IMAD.SHL.U32 R2, R4, 0x80, RZ ;  /* 0x0000008004027824 */ /* 0x000fe200078e00ff */
[----:B------:R-:W-:Y:S02]  /*1690*/  SHF.R.U32.HI R25, RZ, 0x3, R229 ;  /* 0x00000003ff197819 */ /* 0x000fe400000116e5 */
[----:B------:R-:W-:-:S02]  /*16a0*/  SHF.R.U32.HI R23, RZ, 0x3, R29 ;  /* 0x00000003ff177819 */ /* 0x000fc4000001161d */
[--C-:B------:R-:W-:Y:S02]  /*16b0*/  LOP3.LUT R4, R229, 0x38, R5.reuse, 0xf8, !PT ;  /* 0x00000038e5047812 */ /* 0x100fe400078ef805 */
[----:B------:R-:W-:Y:S02]  /*16c0*/  LOP3.LUT R3, R29, 0x38, R5, 0xf8, !PT ;  /* 0x000000381d037812 */ /* 0x000fe400078ef805 */
[----:B------:R-:W-:Y:S02]  /*16d0*/  SHF.R.U32.HI R21, RZ, 0x3, R28 ;  /* 0x00000003ff157819 */ /* 0x000fe4000001161c */
[----:B------:R-:W-:Y:S02]  /*16e0*/  SHF.R.U32.HI R19, RZ, 0x3, R27 ;  /* 0x00000003ff137819 */ /* 0x000fe4000001161b */
[--C-:B------:R-:W-:Y:S02]  /*16f0*/  LOP3.LUT R7, R28, 0x38, R5.reuse, 0xf8, !PT ;  /* 0x000000381c077812 */ /* 0x100fe400078ef805 */
[----:B------:R-:W-:-:S02]  /*1700*/  LOP3.LUT R10, R27, 0x38, R5, 0xf8, !PT ;  /* 0x000000381b0a7812 */ /* 0x000fc400078ef805 */
        /* <DEDUP_REMOVED lines=16> */
[C---:B------:R-:W-:Y:S02]  /*1810*/  IADD3 R158, R138.reuse, 0x20, RZ ;  /* 0x000000208a9e7810 */ /* 0x040fe40007ffe0ff */
[----:B------:R-:W-:Y:S02]  /*1820*/  SHF.R.S32.HI R6, RZ, 0x1f, R211 ;  /* 0x0000001fff067819 */ /* 0x000fe400000114d3 */
[----:B------:R-:W-:Y:S02]  /*1830*/  IADD3 R157, R138, 0x60, RZ ;  /* 0x000000608a9d7810 */ /* 0x000fe40007ffe0ff */
[----:B------:R-:W-:-:S02]  /*1840*/  LOP3.LUT R6, R17, 0x7ffffffc, RZ, 0xc0, !PT ;  /* 0x7ffffffc11067812 */ /* 0x000fc400078ec0ff */
[----:B------:R-:W-:Y:S02]  /*1850*/  LOP3.LUT R25, R2, R25, RZ, 0x3c, !PT ;  /* 0x0000001902197212 */ /* 0x000fe400078e3cff */
[----:B------:R-:W-:Y:S02]  /*1860*/  SHF.R.S32.HI R17, RZ, 0x1f, R158 ;  /* 0x0000001fff117819 */ /* 0x000fe4000001149e */
[----:B------:R-:W-:Y:S01]  /*1870*/  SHF.R.S32.HI R7, RZ, 0x1f, R156 ;  /* 0x0000001fff077819 */ /* 0x000fe2000001149c */
[----:B------:R-:W-:Y:S01]  /*1880*/  STL [R1+0x3c], R25 ;  /* 0x00003c1901007387 */ /* 0x000fe20000100800 */
[----:B------:R-:W-:Y:S02]  /*1890*/  SHF.R.S32.HI R2, RZ, 0x1f, R157 ;  /* 0x0000001fff027819 */ /* 0x000fe4000001149d */
[----:B------:R-:W-:Y:S01]  /*18a0*/  LOP3.LUT R10, R29, 0x38, R132, 0xf8, !PT ;  /* 0x000000381d0a7812 */ /* 0x000fe200078ef884 */
[----:B------:R-:W-:Y:S01]  /*18b0*/  STL [R1+0x8], R17 ;  /* 0x0000081101007387 */ /* 0x000fe20000100800 */
[CC--:B------:R-:W-:Y:S01]  /*18c0*/  IADD3 R3, R11.reuse, R9.reuse, R12 ;  /* 0x000000090b037210 */ /* 0x0c0fe20007ffe00c */
[----:B------:R-:W-:Y:S01]  /*18d0*/  IMAD.MOV.U32 R12, RZ, RZ, 0x40 ;  /* 0x00000040ff0c7424 */ /* 0x000fe200078e00ff */
[----:B------:R-:W-:Y:S01]  /*18e0*/  LOP3.LUT R4, R11, R9, RZ, 0xfc, !PT ;  /* 0x000000090b047212 */ /* 0x000fe200078efcff */
[----:B------:R1:W-:Y:S01]  /*18f0*/  STL [R1+0x4], R7 ;  /* 0x0000040701007387 */ /* 0x0003e20000100800 */
[----:B------:R-:W-:Y:S01]  /*1900*/  LOP3.LUT R10, R22, R10, R23, 0xf6, !PT ;  /* 0x0000000a160a7212 */ /* 0x000fe200078ef617 */
[----:B------:R-:W-:Y:S01]  /*1910*/  IMAD.MOV.U32 R11, RZ, RZ, 0x20 ;  /* 0x00000020ff0b7424 */ /* 0x000fe200078e00ff */
[--C-:B------:R-:W-:Y:S01]  /*1920*/  LOP3.LUT R9, R28, 0x38, R132.reuse, 0xf8, !PT ;  /* 0x000000381c097812 */ /* 0x100fe200078ef884 */
[----:B------:R2:W-:Y:S01]  /*1930*/  STL [R1], R2 ;  /* 0x0000000201007387 */ /* 0x0005e20000100800 */
[----:B------:R-:W-:-:S02]  /*1940*/  LOP3.LUT R8, R27, 0x38, R132, 0xf8, !PT ;  /* 0x000000381b087812 */ /* 0x000fc400078ef884 */
[----:B------:R-:W-:Y:S02]  /*1950*/  LEA R177, R0, 0xc080, 0x1 ;  /* 0x0000c08000b17811 */ /* 0x000fe400078e08ff */
[----:B------:R-:W-:Y:S02]  /*1960*/  SHF.R.S32.HI R0, RZ, 0x3, R5 ;  /* 0x00000003ff007819 */ /* 0x000fe40000011405 */
[----:B------:R-:W-:Y:S02]  /*1970*/  LOP3.LUT R201, R5, 0xfffffff8, RZ, 0xc0, !PT ;  /* 0xfffffff805c97812 */ /* 0x000fe400078ec0ff */
[----:B------:R-:W-:Y:S01]  /*1980*/  LEA R5, R10, 0x10080, 0x1 ;  /* 0x000100800a057811 */ /* 0x000fe200078e08ff */
[----:B------:R-:W-:Y:S01]  /*1990*/  STL [R1+0xc], R0 ;  /* 0x00000c0001007387 */ /* 0x000fe20000100800 */
[----:B------:R-:W-:Y:S02]  /*19a0*/  LOP3.LUT R9, R20, R9, R21, 0xf6, !PT ;  /* 0x0000000914097212 */ /* 0x000fe400078ef615 */
[----:B------:R-:W-:Y:S01]  /*19b0*/  LOP3.LUT R8, R18, R8, R19, 0xf6, !PT ;  /* 0x0000000812087212 */ /* 0x000fe200078ef613 */
[----:B------:R3:W-:Y:S01]  /*19c0*/  STL [R1+0x34], R5 ;  /* 0x0000340501007387 */ /* 0x0007e20000100800 */
[----:B------:R-:W-:-:S02]  /*19d0*/  LEA R9, R9, 0x10080, 0x1 ;  /* 0x0001008009097811 */ /* 0x000fc400078e08ff */
[----:B------:R-:W-:Y:S02]  /*19e0*/  LEA R8, R8, 0x10080, 0x1 ;  /* 0x0001008008087811 */ /* 0x000fe400078e08ff */
[----:B------:R-:W-:Y:S01]  /*19f0*/  LEA R182, R3, 0x10080, 0x1 ;  /* 0x0001008003b67811 */ /* 0x000fe200078e08ff */
[----:B------:R4:W-:Y:S01]  /*1a00*/  STL [R1+0x30], R9 ;  /* 0x0000300901007387 */ /* 0x0009e20000100800 */
[----:B------:R-:W-:Y:S02]  /*1a10*/  LEA R178, R4, 0x8080, 0x1 ;  /* 0x0000808004b27811 */ /* 0x000fe400078e08ff */
[----:B-1----:R-:W-:Y:S01]  /*1a20*/  SEL R7, R12, 0xffffffc0, !P2 ;  /* 0xffffffc00c077807 */ /* 0x002fe20005000000 */
[----:B------:R1:W-:Y:S01]  /*1a30*/  STL [R1+0x2c], R8 ;  /* 0x00002c0801007387 */ /* 0x0003e20000100800 */
[----:B--2---:R-:W-:Y:S01]  /*1a40*/  IMAD.IADD R2, R26, 0x1, -R6 ;  /* 0x000000011a027824 */ /* 0x004fe200078e0a06 */
[----:B------:R-:W-:Y:S02]  /*1a50*/  SEL R6, R11, 0xffffffe0, !P1 ;  /* 0xffffffe00b067807 */ /* 0x000fe40004800000 */
[----:B------:R-:W-:Y:S01]  /*1a60*/  LOP3.LUT R219, R25, R230, RZ, 0xfc, !PT ;  /* 0x000000e619db7212 */ /* 0x000fe200078efcff */
[----:B------:R-:W-:Y:S01]  /*1a70*/  IMAD.SHL.U32 R215, R2, 0x2, RZ ;  /* 0x0000000202d77824 */ /* 0x000fe200078e00ff */
[----:B------:R-:W-:Y:S01]  /*1a80*/  SEL R2, R11, 0xffffffe0, !P4 ;  /* 0xffffffe00b027807 */ /* 0x000fe20006000000 */
[----:B------:R-:W-:Y:S01]  /*1a90*/  IMAD.IADD R239, R236, 0x1, R6 ;  /* 0x00000001ecef7824 */ /* 0x000fe200078e0206 */
[----:B------:R-:W-:Y:S01]  /*1aa0*/  IADD3 R200, R132, 0x80, RZ ;  /* 0x0000008084c87810 */ /* 0x000fe20007ffe0ff */
[----:B------:R-:W-:Y:S01]  /*1ab0*/  IMAD.IADD R238, R6, 0x1, R237 ;  /* 0x0000000106ee7824 */ /* 0x000fe200078e02ed */
[C---:B------:R-:W-:Y:S01]  /*1ac0*/  IADD3 R250, R215.reuse, 0xe0, RZ ;  /* 0x000000e0d7fa7810 */ /* 0x040fe20007ffe0ff */
[----:B------:R-:W-:Y:S01]  /*1ad0*/  IMAD.IADD R183, R182, 0x1, R2 ;  /* 0x00000001b6b77824 */ /* 0x000fe200078e0202 */
[C---:B------:R-:W-:Y:S01]  /*1ae0*/  IADD3 R247, R215.reuse, 0xf8, RZ ;  /* 0x000000f8d7f77810 */ /* 0x040fe20007ffe0ff */
[----:B------:R-:W-:Y:S01]  /*1af0*/  IMAD.IADD R179, R2, 0x1, R178 ;  /* 0x0000000102b37824 */ /* 0x000fe200078e02b2 */
[----:B------:R-:W-:Y:S01]  /*1b00*/  IADD3 R252, R215, 0xd0, RZ ;  /* 0x000000d0d7fc7810 */ /* 0x000fe20007ffe0ff */
[----:B------:R-:W-:Y:S01]  /*1b10*/  IMAD.SHL.U32 R219, R219, 0x2, RZ ;  /* 0x00000002dbdb7824 */ /* 0x000fe200078e00ff */
[----:B---3--:R-:W-:Y:S01]  /*1b20*/  SHF.R.S32.HI R5, RZ, 0x1f, R215 ;  /* 0x0000001fff057819 */ /* 0x008fe200000114d7 */
[----:B------:R-:W-:Y:S01]  /*1b30*/  IMAD.IADD R243, R236, 0x1, R7 ;  /* 0x00000001ecf37824 */ /* 0x000fe200078e0207 */
[----:B------:R-:W-:Y:S01]  /*1b40*/  IADD3 R5, R215, 0xc8, RZ ;  /* 0x000000c8d7057810 */ /* 0x000fe20007ffe0ff */
[----:B------:R-:W-:Y:S01]  /*1b50*/  IMAD.IADD R242, R7, 0x1, R239 ;  /* 0x0000000107f27824 */ /* 0x000fe200078e02ef */
[----:B------:R-:W-:Y:S01]  /*1b60*/  IADD3 R251, R215, 0xd8, RZ ;  /* 0x000000d8d7fb7810 */ /* 0x000fe20007ffe0ff */
[----:B------:R-:W-:Y:S01]  /*1b70*/  IMAD.IADD R241, R7, 0x1, R237 ;  /* 0x0000000107f17824 */ /* 0x000fe200078e02ed */
[----:B----4-:R-:W-:Y:S01]  /*1b80*/  IADD3 R9, R215, 0xb8, RZ ;  /* 0x000000b8d7097810 */ /* 0x010fe20007ffe0ff */
[----:B------:R-:W-:Y:S01]  /*1b90*/  IMAD.IADD R240, R238, 0x1, R7 ;  /* 0x00000001eef07824 */ /* 0x000fe200078e0207 */
[----:B------:R-:W-:-:S02]  /*1ba0*/  SHF.R.S32.HI R5, RZ, 0x1f, R5 ;  /* 0x0000001fff057819 */ /* 0x000fc40000011405 */
[C---:B-1----:R-:W-:Y:S02]  /*1bb0*/  IADD3 R8, R215.reuse, 0xc0, RZ ;  /* 0x000000c0d7087810 */ /* 0x042fe40007ffe0ff */
[----:B------:R-:W-:Y:S02]  /*1bc0*/  SHF.R.S32.HI R5, RZ, 0x1f, R250 ;  /* 0x0000001fff057819 */ /* 0x000fe400000114fa */
[C---:B------:R-:W-:Y:S02]  /*1bd0*/  IADD3 R249, R215.reuse, 0xe8, RZ ;  /* 0x000000e8d7f97810 */ /* 0x040fe40007ffe0ff */
[----:B------:R-:W-:Y:S02]  /*1be0*/  SHF.R.S32.HI R5, RZ, 0x1f, R247 ;  /* 0x0000001fff057819 */ /* 0x000fe400000114f7 */
[----:B------:R-:W-:Y:S02]  /*1bf0*/  IADD3 R248, R215, 0xf0, RZ ;  /* 0x000000f0d7f87810 */ /* 0x000fe40007ffe0ff */
[----:B------:R-:W-:-:S02]  /*1c00*/  LEA R5, R16, 0x10080, 0x1 ;  /* 0x0001008010057811 */ /* 0x000fc400078e08ff */
[----:B------:R-:W-:Y:S02]  /*1c10*/  SHF.R.S32.HI R9, RZ, 0x1f, R9 ;  /* 0x0000001fff097819 */ /* 0x000fe40000011409 */
[----:B------:R-:W-:Y:S01]  /*1c20*/  SHF.R.S32.HI R8, RZ, 0x1f, R8 ;  /* 0x0000001fff087819 */ /* 0x000fe20000011408 */
[----:B------:R1:W-:Y:S01]  /*1c30*/  STL [R1+0x28], R5 ;  /* 0x0000280501007387 */ /* 0x0003e20000100800 */
[----:B------:R-:W-:Y:S02]  /*1c40*/  SHF.R.S32.HI R9, RZ, 0x1f, R252 ;  /* 0x0000001fff097819 */ /* 0x000fe400000114fc */
[----:B------:R-:W-:Y:S02]  /*1c50*/  SHF.R.S32.HI R8, RZ, 0x1f, R251 ;  /* 0x0000001fff087819 */ /* 0x000fe400000114fb */
[----:B------:R-:W-:Y:S02]  /*1c60*/  SHF.R.S32.HI R9, RZ, 0x1f, R249 ;  /* 0x0000001fff097819 */ /* 0x000fe400000114f9 */
[----:B------:R-:W-:-:S02]  /*1c70*/  SHF.R.S32.HI R8, RZ, 0x1f, R248 ;  /* 0x0000001fff087819 */ /* 0x000fc400000114f8 */
[----:B------:R-:W-:Y:S02]  /*1c80*/  LEA R9, R15, 0x10080, 0x1 ;  /* 0x000100800f097811 */ /* 0x000fe400078e08ff */
[----:B------:R-:W-:Y:S02]  /*1c90*/  LEA R8, R14, 0x10080, 0x1 ;  /* 0x000100800e087811 */ /* 0x000fe400078e08ff */
[C---:B------:R-:W-:Y:S01]  /*1ca0*/  IADD3 R33, R215.reuse, 0x8, RZ ;  /* 0x00000008d7217810 */ /* 0x040fe20007ffe0ff */
[----:B------:R2:W-:Y:S01]  /*1cb0*/  STL [R1+0x24], R9 ;  /* 0x0000240901007387 */ /* 0x0005e20000100800 */
[----:B------:R-:W-:Y:S02]  /*1cc0*/  SEL R0, R12, 0xffffffc0, !P3 ;  /* 0xffffffc00c007807 */ /* 0x000fe40005800000 */
[C---:B------:R-:W-:Y:S01]  /*1cd0*/  IADD3 R32, R215.reuse, 0x10, RZ ;  /* 0x00000010d7207810 */ /* 0x040fe20007ffe0ff */
[----:B------:R2:W-:Y:S01]  /*1ce0*/  STL [R1+0x20], R8 ;  /* 0x0000200801007387 */ /* 0x0005e20000100800 */
[C---:B------:R-:W-:Y:S01]  /*1cf0*/  IADD3 R31, R215.reuse, 0x18, RZ ;  /* 0x00000018d71f7810 */ /* 0x040fe20007ffe0ff */
[----:B------:R-:W-:Y:S01]  /*1d00*/  IMAD.IADD R185, R182, 0x1, R0 ;  /* 0x00000001b6b97824 */ /* 0x000fe200078e0200 */
[----:B------:R-:W-:Y:S01]  /*1d10*/  IADD3 R199, R132, 0xc0, RZ ;  /* 0x000000c084c77810 */ /* 0x000fe20007ffe0ff */
[C---:B------:R-:W-:Y:S01]  /*1d20*/  IMAD.IADD R181, R0.reuse, 0x1, R178 ;  /* 0x0000000100b57824 */ /* 0x040fe200078e02b2 */
[----:B------:R-:W-:Y:S01]  /*1d30*/  IADD3 R246, R215, 0x20, RZ ;  /* 0x00000020d7f67810 */ /* 0x000fe20007ffe0ff */
[----:B------:R-:W-:Y:S01]  /*1d40*/  IMAD.IADD R184, R183, 0x1, R0 ;  /* 0x00000001b7b87824 */ /* 0x000fe200078e0200 */
[----:B-1----:R-:W-:Y:S01]  /*1d50*/  LEA R5, R13, 0x10080, 0x1 ;  /* 0x000100800d057811 */ /* 0x002fe200078e08ff */
[----:B------:R-:W-:Y:S01]  /*1d60*/  IMAD.IADD R180, R0, 0x1, R179 ;  /* 0x0000000100b47824 */ /* 0x000fe200078e02b3 */
[----:B------:R-:W-:-:S02]  /*1d70*/  IADD3 R245, R215, 0x28, RZ ;  /* 0x00000028d7f57810 */ /* 0x000fc40007ffe0ff */
[C---:B------:R-:W-:Y:S01]  /*1d80*/  IADD3 R30, R215.reuse, 0x30, RZ ;  /* 0x00000030d71e7810 */ /* 0x040fe20007ffe0ff */
[----:B------:R2:W-:Y:S01]  /*1d90*/  STL [R1+0x1c], R5 ;  /* 0x00001c0501007387 */ /* 0x0005e20000100800 */
[C---:B------:R-:W-:Y:S02]  /*1da0*/  IADD3 R29, R215.reuse, 0x38, RZ ;  /* 0x00000038d71d7810 */ /* 0x040fe40007ffe0ff */
[C---:B------:R-:W-:Y:S02]  /*1db0*/  IADD3 R28, R215.reuse, 0x40, RZ ;  /* 0x00000040d71c7810 */ /* 0x040fe40007ffe0ff */
[C---:B------:R-:W-:Y:S02]  /*1dc0*/  IADD3 R27, R215.reuse, 0x48, RZ ;  /* 0x00000048d71b7810 */ /* 0x040fe40007ffe0ff */
[C---:B------:R-:W-:Y:S02]  /*1dd0*/  IADD3 R26, R215.reuse, 0x50, RZ ;  /* 0x00000050d71a7810 */ /* 0x040fe40007ffe0ff */
[----:B------:R-:W-:-:S02]  /*1de0*/  IADD3 R25, R215, 0x58, RZ ;  /* 0x00000058d7197810 */ /* 0x000fc40007ffe0ff */
        /* <DEDUP_REMOVED lines=10> */
[----:B------:R-:W-:Y:S02]  /*1e90*/  IADD3 R10, R215, 0xb0, RZ ;  /* 0x000000b0d70a7810 */ /* 0x000fe40007ffe0ff */
        /* <DEDUP_REMOVED lines=26> */
[----:B--2---:R-:W-:Y:S02]  /*2040*/  SHF.R.S32.HI R10, RZ, 0x1f, R10 ;  /* 0x0000001fff0a7819 */ /* 0x004fe4000001140a */
.L_x_972:
[----:B------:R-:W-:Y:S01]  /*2050*/  ISETP.NE.U32.AND P0, PT, RZ, c[0x0][0x370], PT ;  /* 0x0000dc00ff007a0c */ /* 0x000fe20003f05070 */
[----:B------:R-:W-:Y:S01]  /*2060*/  IMAD.MOV.U32 R15, RZ, RZ, 0x4 ;  /* 0x00000004ff0f7424 */ /* 0x000fe200078e00ff */
[----:B------:R-:W-:Y:S01]  /*2070*/  ISETP.NE.U32.AND P1, PT, RZ, c[0x0][0x360], PT ;  /* 0x0000d800ff007a0c */ /* 0x000fe20003f25070 */
[----:B------:R-:W-:Y:S01]  /*2080*/  IMAD.MOV.U32 R226, RZ, RZ, RZ ;  /* 0x000000ffffe27224 */ /* 0x000fe200078e00ff */
[----:B------:R-:W-:Y:S01]  /*2090*/  ISETP.NE.AND.EX P2, PT, RZ, c[0x0][0x374], PT, P0 ;  /* 0x0000dd00ff007a0c */ /* 0x000fe20003f45300 */
[----:B------:R-:W-:Y:S01]  /*20a0*/  IMAD.MOV.U32 R97, RZ, RZ, RZ ;  /* 0x000000ffff617224 */ /* 0x000fe200078e00ff */
[----:B------:R-:W-:Y:S01]  /*20b0*/  ISETP.NE.AND.EX P0, PT, RZ, c[0x0][0x364], PT, P1 ;  /* 0x0000d900ff007a0c */ /* 0x000fe20003f05310 */
[----:B------:R-:W-:Y:S01]  /*20c0*/  IMAD.MOV.U32 R14, RZ, RZ, RZ ;  /* 0x000000ffff0e7224 */ /* 0x000fe200078e00ff */
[----:B------:R-:W-:Y:S01]  /*20d0*/  ISETP.NE.U32.AND P1, PT, RZ, c[0x0][0x348], PT ;  /* 0x0000d200ff007a0c */ /* 0x000fe20003f25070 */
[----:B------:R-:W-:Y:S01]  /*20e0*/  IMAD.MOV.U32 R13, RZ, RZ, RZ ;  /* 0x000000ffff0d7224 */ /* 0x000fe200078e00ff */
[----:B------:R-:W-:Y:S01]  /*20f0*/  ISETP.NE.U32.AND P3, PT, RZ, c[0x0][0x350], PT ;  /* 0x0000d400ff007a0c */ /* 0x000fe20003f65070 */
[----:B------:R-:W-:Y:S01]  /*2100*/  IMAD.WIDE R6, R235, R15, c[0x0][0x348] ;  /* 0x0000d200eb067625 */ /* 0x000fe200078e020f */
[----:B------:R-:W-:-:S02]  /*2110*/  ISETP.NE.U32.AND P4, PT, RZ, c[0x0][0x358], PT ;  /* 0x0000d600ff007a0c */ /* 0x000fc40003f85070 */
[----:B------:R-:W-:Y:S01]  /*2120*/  ISETP.NE.AND.EX P1, PT, RZ, c[0x0][0x34c], PT, P1 ;  /* 0x0000d300ff007a0c */ /* 0x000fe20003f25310 */
[CC--:B------:R-:W-:Y:S01]  /*2130*/  IMAD.WIDE R4, R235.reuse, R15.reuse, c[0x0][0x350] ;  /* 0x0000d400eb047625 */ /* 0x0c0fe200078e020f */
[----:B------:R-:W-:Y:S02]  /*2140*/  ISETP.NE.AND.EX P3, PT, RZ, c[0x0][0x354], PT, P3 ;  /* 0x0000d500ff007a0c */ /* 0x000fe40003f65330 */
[----:B------:R-:W-:Y:S01]  /*2150*/  ISETP.NE.AND.EX P4, PT, RZ, c[0x0][0x35c], PT, P4 ;  /* 0x0000d700ff007a0c */ /* 0x000fe20003f85340 */
[----:B------:R-:W-:-:S04]  /*2160*/  @P2 IMAD.WIDE R10, R235, R15, c[0x0][0x370] ;  /* 0x0000dc00eb0a2625 */ /* 0x000fc800078e020f */
[CC--:B------:R-:W-:Y:S01]  /*2170*/  @P0 IMAD.WIDE R8, R235.reuse, R15.reuse, c[0x0][0x360] ;  /* 0x0000d800eb080625 */ /* 0x0c0fe200078e020f */
[----:B------:R1:W5:Y:S03]  /*2180*/  @P2 LDG.E R226, [R10.64] ;  /* 0x000000080ae22981 */ /* 0x000366000c1e1900 */
[----:B------:R-:W-:Y:S01]  /*2190*/  IMAD.WIDE R2, R235, R15, c[0x0][0x358] ;  /* 0x0000d600eb027625 */ /* 0x000fe200078e020f */
[----:B------:R1:W5:Y:S04]  /*21a0*/  @P0 LDG.E R210, [R8.64] ;  /* 0x0000000808d20981 */ /* 0x000368000c1e1900 */
[----:B------:R1:W5:Y:S04]  /*21b0*/  @P1 LDG.E R97, [R6.64] ;  /* 0x0000000806611981 */ /* 0x000368000c1e1900 */
[----:B------:R1:W5:Y:S04]  /*21c0*/  @P3 LDG.E R14, [R4.64] ;  /* 0x00000008040e3981 */ /* 0x000368000c1e1900 */
[----:B------:R1:W5:Y:S01]  /*21d0*/  @P4 LDG.E R13, [R2.64] ;  /* 0x00000008020d4981 */ /* 0x000362000c1e1900 */
[----:B------:R-:W-:Y:S01]  /*21e0*/  YIELD ;  /* 0x0000000000007946 */ /* 0x000fe20003800000 */
[----:B------:R-:W-:Y:S05]  /*21f0*/  @P0 BRA `(.L_x_713) ;  /* 0x0000005000000947 */ /* 0x000fea0003800000 */
[----:B-----5:R-:W-:Y:S01]  /*2200*/  MOV R210, c[0x0][0x168] ;  /* 0x00005a0000d27a02 */ /* 0x020fe20000000f00 */
[----:B------:R-:W-:Y:S05]  /*2210*/  @!P1 BRA `(.L_x_713) ;  /* 0x0000003000009947 */ /* 0x000fea0003800000 */
[----:B-1----:R-:W2:Y:S04]  /*2220*/  LDG.E R8, [R6.64] ;  /* 0x0000000806087981 */ /* 0x002ea8000c1e1900 */
[----:B------:R-:W2:Y:S02]  /*2230*/  LDG.E R0, [R6.64+0x4] ;  /* 0x0000040806007981 */ /* 0x000ea4000c1e1900 */
[----:B--2---:R-:W-:-:S02]  /*2240*/  IADD3 R210, -R8, R0, RZ ;  /* 0x0000000008d27210 */ /* 0x004fc40007ffe1ff */
.L_x_713:
[----:B------:R-:W-:-:S04]  /*2250*/  ISETP.NE.U32.AND P0, PT, RZ, c[0x0][0x368], PT ;  /* 0x0000da00ff007a0c */ /* 0x000fc80003f05070 */
[----:B------:R-:W-:-:S13]  /*2260*/  ISETP.NE.AND.EX P0, PT, RZ, c[0x0][0x36c], PT, P0 ;  /* 0x0000db00ff007a0c */ /* 0x000fda0003f05300 */
[----:B------:R-:W-:Y:S05]  /*2270*/  @!P0 BRA `(.L_x_714) ;  /* 0x0000003000008947 */ /* 0x000fea0003800000 */
[----:B-1----:R-:W-:-:S05]  /*2280*/  IMAD.WIDE R4, R235, R15, c[0x0][0x368] ;  /* 0x0000da00eb047625 */ /* 0x002fca00078e020f */
[----:B------:R1:W5:Y:S01]  /*2290*/  LDG.E R12, [R4.64] ;  /* 0x00000008040c7981 */ /* 0x000362000c1e1900 */
[----:B------:R-:W-:Y:S05]  /*22a0*/  BRA `(.L_x_715) ;  /* 0x0000005000007947 */ /* 0x000fea0003800000 */
.L_x_714:
[----:B------:R-:W-:Y:S01]  /*22b0*/  MOV R12, UR6 ;  /* 0x00000006000c7c02 */ /* 0x000fe20008000f00 */
[----:B------:R-:W-:Y:S05]  /*22c0*/  @!P3 BRA `(.L_x_715) ;  /* 0x000000300000b947 */ /* 0x000fea0003800000 */
[----:B-1----:R-:W2:Y:S04]  /*22d0*/  LDG.E R6, [R4.64] ;  /* 0x0000000804067981 */ /* 0x002ea8000c1e1900 */
[----:B------:R-:W2:Y:S02]  /*22e0*/  LDG.E R0, [R4.64+0x4] ;  /* 0x0000040804007981 */ /* 0x000ea4000c1e1900 */
[----:B--2---:R-:W-:Y:S02]  /*22f0*/  IADD3 R12, -R6, R0, RZ ;  /* 0x00000000060c7210 */ /* 0x004fe40007ffe1ff */
.L_x_715:
[----:B-1----:R1:W2:Y:S04]  /*2300*/  @P4 LDG.E R5, [R2.64] ;  /* 0x0000000802054981 */ /* 0x0022a8000c1e1900 */
[----:B------:R1:W2:Y:S01]  /*2310*/  @P4 LDG.E R4, [R2.64+0x4] ;  /* 0x0000040802044981 */ /* 0x0002a2000c1e1900 */
[----:B------:R-:W-:Y:S01]  /*2320*/  ISETP.NE.U32.AND P0, PT, RZ, c[0x0][0x378], PT ;  /* 0x0000de00ff007a0c */ /* 0x000fe20003f05070 */
[----:B------:R-:W-:-:S02]  /*2330*/  IMAD.MOV.U32 R0, RZ, RZ, c[0x0][0x2c4] ;  /* 0x0000b100ff007624 */ /* 0x000fc400078e00ff */
[----:B-----5:R-:W-:Y:S01]  /*2340*/  IMAD.MOV.U32 R96, RZ, RZ, R12 ;  /* 0x000000ffff607224 */ /* 0x020fe200078e000c */
[----:B------:R-:W-:Y:S02]  /*2350*/  ISETP.NE.AND.EX P0, PT, RZ, c[0x0][0x37c], PT, P0 ;  /* 0x0000df00ff007a0c */ /* 0x000fe40003f05300 */
[----:B------:R-:W-:Y:S01]  /*2360*/  ISETP.NE.AND P2, PT, R0, 0x1, PT ;  /* 0x000000010000780c */ /* 0x000fe20003f45270 */
[----:B------:R-:W-:Y:S02]  /*2370*/  IMAD.SHL.U32 R227, R233, 0x80, RZ ;  /* 0x00000080e9e37824 */ /* 0x000fe400078e00ff */
[----:B------:R-:W-:Y:S02]  /*2380*/  IMAD.MOV.U32 R53, RZ, RZ, c[0x0][0x228] ;  /* 0x00008a00ff357624 */ /* 0x000fe400078e00ff */
[----:B------:R-:W-:Y:S01]  /*2390*/  IMAD.IADD R11, R12, 0x1, -R226 ;  /* 0x000000010c0b7824 */ /* 0x000fe200078e0ae2 */
[----:B------:R-:W-:Y:S01]  /*23a0*/  IADD3 R0, R227, 0x7f, RZ ;  /* 0x0000007fe3007810 */ /* 0x000fe20007ffe0ff */
[----:B------:R-:W-:Y:S01]  /*23b0*/  IMAD.MOV.U32 R6, RZ, RZ, c[0x0][0x32c] ;  /* 0x0000cb00ff067624 */ /* 0x000fe200078e00ff */
[----:B------:R-:W-:-:S03]  /*23c0*/  LOP3.LUT R214, R214, 0xffffffdf, RZ, 0xc0, !PT ;  /* 0xffffffdfd6d67812 */ /* 0x000fc600078ec0ff */
[----:B-1----:R-:W-:Y:S01]  /*23d0*/  @P0 IMAD.WIDE R2, R235, R15, c[0x0][0x378] ;  /* 0x0000de00eb020625 */ /* 0x002fe200078e020f */
[----:B------:R-:W-:-:S04]  /*23e0*/  ISETP.GE.AND P1, PT, R6, 0x1, PT ;  /* 0x000000010600780c */ /* 0x000fc80003f26270 */
[----:B------:R1:W5:Y:S01]  /*23f0*/  @P0 LDG.E R96, [R2.64] ;  /* 0x0000000802600981 */ /* 0x000362000c1e1900 */
[----:B------:R-:W-:-:S04]  /*2400*/  @P2 LOP3.LUT R214, R214, 0x20, RZ, 0xfc, !PT ;  /* 0x00000020d6d62812 */ /* 0x000fc800078efcff */
[----:B------:R-:W-:-:S04]  /*2410*/  LOP3.LUT R214, R214, 0xffffffbf, RZ, 0xc0, !PT ;  /* 0xffffffbfd6d67812 */ /* 0x000fc800078ec0ff */
[----:B------:R-:W-:Y:S01]  /*2420*/  @P1 LOP3.LUT R214, R214, 0x40, RZ, 0xfc, !PT ;  /* 0x00000040d6d61812 */ /* 0x000fe200078efcff */
[----:B-1----:R-:W-:-:S05]  /*2430*/  @P2 IMAD.HI.U32 R3, R0, c[0x0][0x2c8], RZ ;  /* 0x0000b20000032a27 */ /* 0x002fca00078e00ff */
[----:B------:R-:W-:Y:S01]  /*2440*/  @P2 SHF.R.U32.HI R0, RZ, c[0x0][0x2cc], R3 ;  /* 0x0000b300ff002a19 */ /* 0x000fe20000011603 */
[----:B--2---:R-:W-:-:S04]  /*2450*/  @P4 IMAD.IADD R53, R4, 0x1, -R5 ;  /* 0x0000000104354824 */ /* 0x004fc800078e0a05 */
[----:B------:R-:W-:-:S05]  /*2460*/  IMAD.IADD R209, R11, 0x1, R53 ;  /* 0x000000010bd17824 */ /* 0x000fca00078e0235 */
[C---:B------:R-:W-:Y:S02]  /*2470*/  IADD3 R2, R209.reuse, 0x1f, RZ ;  /* 0x0000001fd1027810 */ /* 0x040fe40007ffe0ff */
[----:B------:R-:W-:Y:S02]  /*2480*/  IADD3 R3, R209, 0x1, -R210 ;  /* 0x00000001d1037810 */ /* 0x000fe40007ffe8d2 */
[----:B------:R-:W-:-:S03]  /*2490*/  SHF.R.S32.HI R4, RZ, 0x1f, R2 ;  /* 0x0000001fff047819 */ /* 0x000fc60000011402 */
[----:B------:R-:W-:Y:S01]  /*24a0*/  IMAD.IADD R0, R3, 0x1, R0 ;  /* 0x0000000103007824 */ /* 0x000fe200078e0200 */
[----:B------:R-:W-:-:S04]  /*24b0*/  LEA.HI R2, R4, R2, RZ, 0x5 ;  /* 0x0000000204027211 */ /* 0x000fc800078f28ff */
[----:B------:R-:W-:Y:S02]  /*24c0*/  IADD3 R3, R0, c[0x0][0x328], RZ ;  /* 0x0000ca0000037a10 */ /* 0x000fe40007ffe0ff */
[----:B------:R-:W-:Y:S01]  /*24d0*/  SHF.R.S32.HI R102, RZ, 0x5, R2 ;  /* 0x00000005ff667819 */ /* 0x000fe20000011402 */
        /* <DEDUP_REMOVED lines=11> */
.L_x_718:
[----:B------:R-:W-:-:S13]  /*2590*/  ISETP.NE.AND P0, PT, R6, 0x1, PT ;  /* 0x000000010600780c */ /* 0x000fda0003f05270 */
[----:B------:R-:W-:-:S05]  /*25a0*/  @P0 IMAD.HI.U32 R0, R2, c[0x0][0x330], RZ ;  /* 0x0000cc0002000a27 */ /* 0x000fca00078e00ff */
[----:B------:R-:W-:Y:S02]  /*25b0*/  @P0 SHF.R.U32.HI R2, RZ, c[0x0][0x334], R0 ;  /* 0x0000cd00ff020a19 */ /* 0x000fe40000011600 */
.L_x_719:
[----:B------:R-:W-:Y:S05]  /*25c0*/  BSYNC B0 ;  /* 0x0000000000007941 */ /* 0x000fea0003800000 */
.L_x_717:
[----:B------:R-:W-:-:S05]  /*25d0*/  IMAD R2, R2, R6, c[0x0][0x32c] ;  /* 0x0000cb0002027624 */ /* 0x000fca00078e0206 */
[----:B------:R-:W-:-:S04]  /*25e0*/  IMNMX R3, R3, R2, PT ;  /* 0x0000000203037217 */ /* 0x000fc80003800200 */
.L_x_716:
[----:B------:R-:W-:Y:S01]  /*25f0*/  IADD3 R3, R3, 0x1f, RZ ;  /* 0x0000001f03037810 */ /* 0x000fe20007ffe0ff */
[----:B------:R-:W-:-:S03]  /*2600*/  @P2 IMAD.HI.U32 R2, R227, c[0x0][0x2c8], RZ ;  /* 0x0000b200e3022a27 */ /* 0x000fc600078e00ff */
[----:B------:R-:W-:Y:S01]  /*2610*/  SHF.R.S32.HI R4, RZ, 0x1f, R3 ;  /* 0x0000001fff047819 */ /* 0x000fe20000011403 */
[----:B------:R-:W-:Y:S01]  /*2620*/  IMAD.MOV.U32 R0, RZ, RZ, R227 ;  /* 0x000000ffff007224 */ /* 0x000fe200078e00e3 */
[----:B------:R-:W-:Y:S01]  /*2630*/  @P2 SHF.R.U32.HI R0, RZ, c[0x0][0x2cc], R2 ;  /* 0x0000b300ff002a19 */ /* 0x000fe20000011602 */
[----:B------:R-:W-:Y:S01]  /*2640*/  IMAD.IADD R136, R209, 0x1, -R210 ;  /* 0x00000001d1887824 */ /* 0x000fe200078e0ad2 */
[----:B------:R-:W-:-:S03]  /*2650*/  LEA.HI R3, R4, R3, RZ, 0x5 ;  /* 0x0000000304037211 */ /* 0x000fc600078f28ff */
[----:B------:R-:W-:Y:S01]  /*2660*/  IMAD.IADD R0, R136, 0x1, R0 ;  /* 0x0000000188007824 */ /* 0x000fe200078e0200 */
[----:B------:R-:W-:-:S04]  /*2670*/  SHF.R.S32.HI R3, RZ, 0x5, R3 ;  /* 0x00000005ff037819 */ /* 0x000fc80000011403 */
[----:B------:R-:W-:Y:S02]  /*2680*/  IADD3 R2, R0, -c[0x0][0x324], RZ ;  /* 0x8000c90000027a10 */ /* 0x000fe40007ffe0ff */
        /* <DEDUP_REMOVED lines=11> */
.L_x_722:
[----:B------:R-:W-:-:S13]  /*2740*/  ISETP.NE.AND P0, PT, R6, 0x1, PT ;  /* 0x000000010600780c */ /* 0x000fda0003f05270 */
[----:B------:R-:W-:-:S05]  /*2750*/  @P0 IMAD.HI.U32 R3, R0, c[0x0][0x330], RZ ;  /* 0x0000cc0000030a27 */ /* 0x000fca00078e00ff */
[----:B------:R-:W-:Y:S02]  /*2760*/  @P0 SHF.R.U32.HI R0, RZ, c[0x0][0x334], R3 ;  /* 0x0000cd00ff000a19 */ /* 0x000fe40000011603 */
.L_x_723:
[----:B------:R-:W-:Y:S05]  /*2770*/  BSYNC B0 ;  /* 0x0000000000007941 */ /* 0x000fea0003800000 */
.L_x_721:
[----:B------:R-:W-:-:S05]  /*2780*/  IMAD R0, R0, c[0x0][0x32c], RZ ;  /* 0x0000cb0000007a24 */ /* 0x000fca00078e02ff */
[----:B------:R-:W-:-:S04]  /*2790*/  IMNMX R2, R2, R0, !PT ;  /* 0x0000000002027217 */ /* 0x000fc80007800200 */
.L_x_720:
[----:B------:R-:W-:Y:S01]  /*27a0*/  SHF.R.S32.HI R0, RZ, 0x1f, R2 ;  /* 0x0000001fff007819 */ /* 0x000fe20000011402 */
[----:B------:R-:W-:Y:S01]  /*27b0*/  BSSY B0, `(.L_x_724) ;  /* 0x000002d000007945 */ /* 0x000fe20003800000 */
[----:B------:R-:W-:Y:S02]  /*27c0*/  LOP3.LUT R3, R234, 0xff000000, RZ, 0xc0, !PT ;  /* 0xff000000ea037812 */ /* 0x000fe400078ec0ff */
[----:B------:R-:W-:Y:S02]  /*27d0*/  LEA.HI R2, R0, R2, RZ, 0x5 ;  /* 0x0000000200027211 */ /* 0x000fe400078f28ff */
[----:B------:R-:W-:Y:S02]  /*27e0*/  LOP3.LUT R4, R234, 0xff0000, RZ, 0xc0, !PT ;  /* 0x00ff0000ea047812 */ /* 0x000fe400078ec0ff */
[----:B------:R-:W-:Y:S02]  /*27f0*/  SHF.R.S32.HI R0, RZ, 0x5, R2 ;  /* 0x00000005ff007819 */ /* 0x000fe40000011402 */
[----:B------:R-:W-:-:S02]  /*2800*/  SHF.R.U32.HI R3, RZ, 0x8, R3 ;  /* 0x00000008ff037819 */ /* 0x000fc40000011603 */
[----:B------:R-:W-:Y:S01]  /*2810*/  IMNMX R5, RZ, R0, !PT ;  /* 0x00000000ff057217 */ /* 0x000fe20007800200 */
[----:B------:R-:W-:Y:S01]  /*2820*/  IMAD.MOV.U32 R0, RZ, RZ, RZ ;  /* 0x000000ffff007224 */ /* 0x000fe200078e00ff */
[----:B------:R-:W-:Y:S02]  /*2830*/  LEA.HI R2, R4, R3, RZ, 0x10 ;  /* 0x0000000304027211 */ /* 0x000fe400078f80ff */
[----:B------:R-:W-:Y:S02]  /*2840*/  ISETP.GT.AND P0, PT, R8, R5, PT ;  /* 0x000000050800720c */ /* 0x000fe40003f04270 */
[----:B------:R-:W-:Y:S02]  /*2850*/  SHF.R.U32.HI R233, RZ, 0x10, R2 ;  /* 0x00000010ffe97819 */ /* 0x000fe40000011602 */
[----:B------:R-:W-:Y:S02]  /*2860*/  LOP3.LUT R244, R2, 0xff, RZ, 0xc0, !PT ;  /* 0x000000ff02f47812 */ /* 0x000fe400078ec0ff */
[----:B------:R-:W-:-:S04]  /*2870*/  ISETP.NE.AND P1, PT, R233, RZ, PT ;  /* 0x000000ffe900720c */ /* 0x000fc80003f25270 */
[----:B------:R-:W-:-:S03]  /*2880*/  SEL R95, R233, c[0x0][0x338], P1 ;  /* 0x0000ce00e95f7a07 */ /* 0x000fc60000800000 */
[----:B------:R-:W-:Y:S05]  /*2890*/  @!P0 BRA `(.L_x_725) ;  /* 0x000001e000008947 */ /* 0x000fea0003800000 */
[----:B------:R-:W-:-:S05]  /*28a0*/  IABS R0, R95 ;  /* 0x0000005f00007213 */ /* 0x000fca0000000000 */
[----:B------:R-:W-:-:S04]  /*28b0*/  IMAD.MOV.U32 R4, RZ, RZ, R0 ;  /* 0x000000ffff047224 */ /* 0x000fc800078e0000 */
[----:B------:R-:W1:Y:S08]  /*28c0*/  I2F.RP R2, R4 ;  /* 0x0000000400027306 */ /* 0x000e700000209400 */
[----:B-1----:R-:W1:Y:S02]  /*28d0*/  MUFU.RCP R2, R2 ;  /* 0x0000000200027308 */ /* 0x002e640000001000 */
[----:B-1----:R-:W-:-:S06]  /*28e0*/  IADD3 R2, R2, 0xffffffe, RZ ;  /* 0x0ffffffe02027810 */ /* 0x002fcc0007ffe0ff */
[----:B------:R1:W2:Y:S02]  /*28f0*/  F2I.FTZ.U32.TRUNC.NTZ R3, R2 ;  /* 0x0000000200037305 */ /* 0x0002a4000021f000 */
[----:B-1----:R-:W-:Y:S01]  /*2900*/  IADD3 R2, R95, -0x1, R8 ;  /* 0xffffffff5f027810 */ /* 0x002fe20007ffe008 */
[----:B--2---:R-:W-:-:S04]  /*2910*/  IMAD.MOV R0, RZ, RZ, -R3 ;  /* 0x000000ffff007224 */ /* 0x004fc800078e0a03 */
[----:B------:R-:W-:Y:S01]  /*2920*/  IMAD.MOV.U32 R7, RZ, RZ, R0 ;  /* 0x000000ffff077224 */ /* 0x000fe200078e0000 */
[----:B------:R-:W-:Y:S01]  /*2930*/  IABS R0, R95 ;  /* 0x0000005f00007213 */ /* 0x000fe20000000000 */
[----:B------:R-:W-:Y:S01]  /*2940*/  IMAD.IADD R6, R2, 0x1, -R5 ;  /* 0x0000000102067824 */ /* 0x000fe200078e0a05 */
[----:B------:R-:W-:Y:S01]  /*2950*/  MOV R2, RZ ;  /* 0x000000ff00027202 */ /* 0x000fe20000000f00 */
[----:B------:R-:W-:Y:S02]  /*2960*/  IMAD R7, R7, R4, RZ ;  /* 0x0000000407077224 */ /* 0x000fe400078e02ff */
[----:B------:R-:W-:Y:S01]  /*2970*/  IMAD.MOV R9, RZ, RZ, -R0 ;  /* 0x000000ffff097224 */ /* 0x000fe200078e0a00 */
[----:B------:R-:W-:Y:S01]  /*2980*/  IABS R10, R6 ;  /* 0x00000006000a7213 */ /* 0x000fe20000000000 */
[----:B------:R-:W-:-:S04]  /*2990*/  IMAD.HI.U32 R0, R3, R7, R2 ;  /* 0x0000000703007227 */ /* 0x000fc800078e0002 */
[----:B------:R-:W-:Y:S02]  /*29a0*/  IMAD.MOV.U32 R2, RZ, RZ, R10 ;  /* 0x000000ffff027224 */ /* 0x000fe400078e000a */
        /* <DEDUP_REMOVED lines=9> */
[----:B------:R-:W-:-:S07]  /*2a40*/  ISETP.GE.AND P1, PT, R2, RZ, PT ;  /* 0x000000ff0200720c */ /* 0x000fce0003f26270 */
[----:B------:R-:W-:-:S06]  /*2a50*/  @P2 IADD3 R0, R0, 0x1, RZ ;  /* 0x0000000100002810 */ /* 0x000fcc0007ffe0ff */
[----:B------:R-:W-:Y:S01]  /*2a60*/  @!P1 IMAD.MOV R0, RZ, RZ, -R0 ;  /* 0x000000ffff009224 */ /* 0x000fe200078e0a00 */
[----:B------:R-:W-:Y:S02]  /*2a70*/  @!P0 LOP3.LUT R0, RZ, R95, RZ, 0x33, !PT ;  /* 0x0000005fff008212 */ /* 0x000fe400078e33ff */
.L_x_725:
[----:B------:R-:W-:Y:S05]  /*2a80*/  BSYNC B0 ;  /* 0x0000000000007941 */ /* 0x000fea0003800000 */
.L_x_724:
[----:B------:R-:W2:Y:S01]  /*2a90*/  LDL R4, [R1+0x3c] ;  /* 0x00003c0001047983 */ /* 0x000ea20000100800 */
[----:B------:R-:W-:-:S04]  /*2aa0*/  IMAD R2, R244, R0, R5 ;  /* 0x00000000f4027224 */ /* 0x000fc800078e0205 */
        /* <DEDUP_REMOVED lines=26> */
[----:B------:R-:W-:Y:S01]  /*2c50*/  SHF.R.S32.HI R8, RZ, 0x1f, R235 ;  /* 0x0000001fff087819 */ /* 0x000fe200000114eb */
[----:B------:R-:W-:Y:S01]  /*2c60*/  IMAD R4, R57, c[0x0][0x238], RZ ;  /* 0x00008e0039047a24 */ /* 0x000fe200078e02ff */
[----:B------:R-:W-:Y:S01]  /*2c70*/  SEL R6, R235, RZ, !P4 ;  /* 0x000000ffeb067207 */ /* 0x000fe20006000000 */
[----:B------:R-:W-:Y:S01]  /*2c80*/  IMAD R0, R46, -0x20, R93 ;  /* 0xffffffe02e007824 */ /* 0x000fe200078e025d */
[----:B------:R-:W-:Y:S01]  /*2c90*/  SEL R7, R8, RZ, !P4 ;  /* 0x000000ff08077207 */ /* 0x000fe20006000000 */
[----:B------:R-:W-:Y:S01]  /*2ca0*/  IMAD R4, R56, c[0x0][0x23c], R4 ;  /* 0x00008f0038047a24 */ /* 0x000fe200078e0204 */
[C---:B------:R-:W-:Y:S01]  /*2cb0*/  SHF.L.U64.HI R101, R105.reuse, R100, c[0x0][0x23c] ;  /* 0x00008f0069657619 */ /* 0x040fe20000010264 */
[----:B------:R-:W-:Y:S01]  /*2cc0*/  IMAD.SHL.U32 R105, R105, 0x20, RZ ;  /* 0x0000002069697824 */ /* 0x000fe200078e00ff */
[----:B------:R-:W-:Y:S01]  /*2cd0*/  ISETP.GT.AND P0, PT, R0, RZ, PT ;  /* 0x000000ff0000720c */ /* 0x000fe20003f04270 */
[----:B------:R-:W-:Y:S01]  /*2ce0*/  IMAD.IADD R3, R3, 0x1, R4 ;  /* 0x0000000103037824 */ /* 0x000fe200078e0204 */
[----:B------:R-:W-:Y:S01]  /*2cf0*/  ISETP.GE.AND P2, PT, R132, c[0x0][0x1d4], PT ;  /* 0x0000750084007a0c */ /* 0x000fe20003f46270 */
[----:B------:R-:W-:Y:S01]  /*2d00*/  IMAD R0, R7, c[0x0][0x248], RZ ;  /* 0x0000920007007a24 */ /* 0x000fe200078e02ff */
[----:B------:R-:W-:Y:S01]  /*2d10*/  ISETP.GE.AND P6, PT, R137, c[0x0][0x1d4], PT ;  /* 0x0000750089007a0c */ /* 0x000fe20003fc6270 */
[----:B------:R-:W-:Y:S01]  /*2d20*/  IMAD.WIDE.U32 R2, R19, c[0x0][0x240], R2 ;  /* 0x0000900013027a25 */ /* 0x000fe200078e0002 */
[----:B------:R-:W-:-:S02]  /*2d30*/  ISETP.GE.AND P5, PT, R200, c[0x0][0x1d4], PT ;  /* 0x00007500c8007a0c */ /* 0x000fc40003fa6270 */
[----:B------:R-:W-:Y:S01]  /*2d40*/  ISETP.GE.AND P4, PT, R199, c[0x0][0x1d4], PT ;  /* 0x00007500c7007a0c */ /* 0x000fe20003f86270 */
[----:B------:R-:W-:Y:S01]  /*2d50*/  IMAD R3, R19, c[0x0][0x244], R3 ;  /* 0x0000910013037a24 */ /* 0x000fe200078e0203 */
[----:B------:R-:W-:Y:S01]  /*2d60*/  LOP3.LUT R214, R214, 0xfffffffe, RZ, 0xc0, !PT ;  /* 0xfffffffed6d67812 */ /* 0x000fe200078ec0ff */
[C---:B------:R-:W-:Y:S02]  /*2d70*/  IMAD R4, R6.reuse, c[0x0][0x24c], R0 ;  /* 0x0000930006047a24 */ /* 0x040fe400078e0200 */
[----:B------:R-:W-:Y:S01]  /*2d80*/  IMAD.WIDE.U32 R60, R6, c[0x0][0x248], R2 ;  /* 0x00009200063c7a25 */ /* 0x000fe200078e0002 */
[----:B------:R-:W-:Y:S02]  /*2d90*/  @P0 SHF.R.S32.HI R2, RZ, 0x1f, R46 ;  /* 0x0000001fff020819 */ /* 0x000fe4000001142e */
[----:B------:R-:W-:Y:S01]  /*2da0*/  @P2 LOP3.LUT R214, R214, 0x1, RZ, 0xfc, !PT ;  /* 0x00000001d6d62812 */ /* 0x000fe200078efcff */
[----:B------:R-:W-:Y:S02]  /*2db0*/  @P0 IMAD R0, R101, R46, RZ ;  /* 0x0000002e65000224 */ /* 0x000fe400078e02ff */
[----:B------:R-:W-:-:S02]  /*2dc0*/  IMAD.IADD R59, R61, 0x1, R4 ;  /* 0x000000013d3b7824 */ /* 0x000fc400078e0204 */
[----:B------:R-:W-:Y:S02]  /*2dd0*/  @P0 IMAD.MOV.U32 R58, RZ, RZ, R60 ;  /* 0x000000ffff3a0224 */ /* 0x000fe400078e003c */
[-C--:B------:R-:W-:Y:S02]  /*2de0*/  @P0 IMAD R0, R2, R105.reuse, R0 ;  /* 0x0000006902000224 */ /* 0x080fe400078e0200 */
[----:B------:R-:W-:-:S04]  /*2df0*/  @P0 IMAD.WIDE.U32 R4, R46, R105, R58 ;  /* 0x000000692e040225 */ /* 0x000fc800078e003a */
[----:B------:R-:W-:Y:S01]  /*2e00*/  @P0 IMAD.IADD R0, R5, 0x1, R0 ;  /* 0x0000000105000824 */ /* 0x000fe200078e0200 */
[----:B------:R-:W-:-:S04]  /*2e10*/  @P0 LEA R2, P1, R4, c[0x0][0x220], 0x1 ;  /* 0x0000880004020a11 */ /* 0x000fc800078208ff */
[----:B------:R-:W-:-:S05]  /*2e20*/  @P0 LEA.HI.X R3, R4, c[0x0][0x224], R0, 0x1, P1 ;  /* 0x0000890004030a11 */ /* 0x000fca00008f0c00 */
[----:B------:R-:W-:Y:S01]  /*2e30*/  @!PT LDS RZ, [RZ] ;  /* 0x00000000fffff984 */ /* 0x000fe20000000800 */
[----:B------:R-:W-:Y:S01]  /*2e40*/  @!PT LDS RZ, [RZ] ;  /* 0x00000000fffff984 */ /* 0x000fe20000000800 */
[----:B------:R-:W-:Y:S01]  /*2e50*/  @!PT LDS RZ, [RZ] ;  /* 0x00000000fffff984 */ /* 0x000fe20000000800 */
[----:B------:R1:W-:Y:S04]  /*2e60*/  @P0 LDGSTS.E.BYPASS.LTC128B.128 [R194+0xc080], [R2.64], !P2 ;  /* 0x0c08000002c20fae */ /* 0x0003e8000d101d48 */
[----:B------:R1:W-:Y:S04]  /*2e70*/  @P0 LDGSTS.E.BYPASS.LTC128B.128 [R194+0xd080], [R2.64+0x80], !P6 ;  /* 0x0d08008002c20fae */ /* 0x0003e8000f101d48 */
[----:B------:R1:W-:Y:S04]  /*2e80*/  @P0 LDGSTS.E.BYPASS.LTC128B.128 [R194+0xe080], [R2.64+0x100], !P5 ;  /* 0x0e08010002c20fae */ /* 0x0003e8000e901d48 */
[----:B------:R1:W-:Y:S01]  /*2e90*/  @P0 LDGSTS.E.BYPASS.LTC128B.128 [R194+0xf080], [R2.64+0x180], !P4 ;  /* 0x0f08018002c20fae */ /* 0x0003e2000e101d48 */
[----:B------:R-:W-:-:S02]  /*2ea0*/  ISETP.NE.U32.AND P0, PT, RZ, c[0x0][0x340], PT ;  /* 0x0000d000ff007a0c */ /* 0x000fc40003f05070 */
[----:B------:R-:W-:Y:S01]  /*2eb0*/  ISETP.GE.AND P1, PT, R132, c[0x0][0x27c], PT ;  /* 0x00009f0084007a0c */ /* 0x000fe20003f26270 */
[----:B------:R-:W-:Y:S01]  /*2ec0*/  IMAD.MOV.U32 R98, RZ, RZ, c[0x0][0x27c] ;  /* 0x00009f00ff627624 */ /* 0x000fe200078e00ff */
[----:B------:R-:W-:Y:S01]  /*2ed0*/  ISETP.NE.AND.EX P0, PT, RZ, c[0x0][0x344], PT, P0 ;  /* 0x0000d100ff007a0c */ /* 0x000fe20003f05300 */
[----:B------:R-:W0:-:S12]  /*2ee0*/  LDGDEPBAR ;  /* 0x00000000000079af */ /* 0x000e180000000000 */
[----:B-1----:R-:W-:-:S06]  /*2ef0*/  @P0 IMAD.WIDE R2, R235, R15, c[0x0][0x340] ;  /* 0x0000d000eb020625 */ /* 0x002fcc00078e020f */
[----:B------:R-:W2:Y:S01]  /*2f00*/  @P0 LDG.E R2, [R2.64] ;  /* 0x0000000802020981 */ /* 0x000ea2000c1e1900 */
[----:B------:R-:W-:Y:S01]  /*2f10*/  LOP3.LUT R214, R214, 0xfffffffd, RZ, 0xc0, !PT ;  /* 0xfffffffdd6d67812 */ /* 0x000fe200078ec0ff */
[----:B------:R-:W-:Y:S01]  /*2f20*/  WARPSYNC 0xffffffff ;  /* 0xffffffff00007948 */ /* 0x000fe20003800000 */
[----:B-----5:R-:W-:Y:S01]  /*2f30*/  SHF.R.S32.HI R18, RZ, 0x1f, R96 ;  /* 0x0000001fff127819 */ /* 0x020fe20000011460 */
[----:B------:R-:W-:Y:S01]  /*2f40*/  IMAD.SHL.U32 R98, R98, 0x2, RZ ;  /* 0x0000000262627824 */ /* 0x000fe200078e00ff */
[----:B------:R-:W-:Y:S02]  /*2f50*/  @P1 LOP3.LUT R214, R214, 0x2, RZ, 0xfc, !PT ;  /* 0x00000002d6d61812 */ /* 0x000fe400078efcff */
[----:B--2---:R-:W-:Y:S01]  /*2f60*/  @P0 SHF.R.S32.HI R3, RZ, 0x1f, R2 ;  /* 0x0000001fff030819 */ /* 0x004fe20000011402 */
[----:B------:R-:W-:Y:S02]  /*2f70*/  @!P0 IMAD.MOV.U32 R2, RZ, RZ, R235 ;  /* 0x000000ffff028224 */ /* 0x000fe400078e00eb */
[----:B------:R-:W-:-:S02]  /*2f80*/  @!P0 IMAD.MOV.U32 R3, RZ, RZ, R8 ;  /* 0x000000ffff038224 */ /* 0x000fc400078e0008 */
[----:B------:R-:W-:Y:S01]  /*2f90*/  IMAD.WIDE.U32 R4, R19, c[0x0][0x260], R132 ;  /* 0x0000980013047a25 */ /* 0x000fe200078e0084 */
[----:B------:R-:W-:Y:S01]  /*2fa0*/  ISETP.GE.AND P0, PT, R137, c[0x0][0x27c], PT ;  /* 0x00009f0089007a0c */ /* 0x000fe20003f06270 */
[----:B------:R-:W-:Y:S01]  /*2fb0*/  BAR.SYNC.DEFER_BLOCKING 0x0 ;  /* 0x0000000000007b1d */ /* 0x000fe20000010000 */
[----:B------:R-:W-:Y:S01]  /*2fc0*/  SEL R8, RZ, c[0x0][0x27c], !P1 ;  /* 0x00009f00ff087a07 */ /* 0x000fe20004800000 */
[----:B------:R-:W-:Y:S01]  /*2fd0*/  IMAD R0, R7, c[0x0][0x268], RZ ;  /* 0x00009a0007007a24 */ /* 0x000fe200078e02ff */
[----:B------:R-:W-:Y:S01]  /*2fe0*/  LOP3.LUT R214, R214, 0xfffffffb, RZ, 0xc0, !PT ;  /* 0xfffffffbd6d67812 */ /* 0x000fe200078ec0ff */
[----:B------:R-:W-:Y:S01]  /*2ff0*/  IMAD R5, R19, c[0x0][0x264], R5 ;  /* 0x0000990013057a24 */ /* 0x000fe200078e0205 */
[----:B------:R-:W-:Y:S01]  /*3000*/  SHF.R.U32.HI R21, RZ, 0x3, R229 ;  /* 0x00000003ff157819 */ /* 0x000fe200000116e5 */
[C---:B------:R-:W-:Y:S01]  /*3010*/  IMAD R20, R6.reuse, c[0x0][0x26c], R0 ;  /* 0x00009b0006147a24 */ /* 0x040fe200078e0200 */
[----:B------:R-:W-:Y:S01]  /*3020*/  MOV R106, c[0x0][0x27c] ;  /* 0x00009f00006a7a02 */ /* 0x000fe20000000f00 */
[----:B------:R-:W-:Y:S01]  /*3030*/  IMAD R0, R9, c[0x0][0x290], RZ ;  /* 0x0000a40009007a24 */ /* 0x000fe200078e02ff */
[----:B------:R-:W-:Y:S01]  /*3040*/  MOV R104, c[0x0][0x280] ;  /* 0x0000a00000687a02 */ /* 0x000fe20000000f00 */
[----:B------:R-:W-:Y:S01]  /*3050*/  IMAD.WIDE.U32 R76, R6, c[0x0][0x268], R4 ;  /* 0x00009a00064c7a25 */ /* 0x000fe200078e0004 */
[----:B------:R-:W-:Y:S01]  /*3060*/  ULDC.U8 UR5, c[0x0][0x298] ;  /* 0x0000a60000057ab9 */ /* 0x000fe20000000000 */
[----:B------:R-:W-:-:S02]  /*3070*/  @P0 LOP3.LUT R214, R214, 0x4, RZ, 0xfc, !PT ;  /* 0x00000004d6d60812 */ /* 0x000fc400078efcff */
[----:B------:R-:W-:Y:S01]  /*3080*/  IMAD R9, R9, c[0x0][0x280], RZ ;  /* 0x0000a00009097a24 */ /* 0x000fe200078e02ff */
[----:B------:R-:W-:Y:S01]  /*3090*/  IADD3 R90, R77, R20, RZ ;  /* 0x000000144d5a7210 */ /* 0x000fe20007ffe0ff */
[----:B------:R-:W-:Y:S01]  /*30a0*/  IMAD.WIDE.U32 R4, R211, c[0x0][0x290], R132 ;  /* 0x0000a400d3047a25 */ /* 0x000fe200078e0084 */
[----:B------:R-:W-:-:S03]  /*30b0*/  LOP3.LUT R214, R214, 0xffffffef, RZ, 0xc0, !PT ;  /* 0xffffffefd6d67812 */ /* 0x000fc600078ec0ff */
[C---:B------:R-:W-:Y:S01]  /*30c0*/  IMAD R0, R211.reuse, c[0x0][0x294], R0 ;  /* 0x0000a500d3007a24 */ /* 0x040fe200078e0200 */
[----:B------:R-:W-:Y:S01]  /*30d0*/  MOV R10, R4 ;  /* 0x00000004000a7202 */ /* 0x000fe20000000f00 */
[----:B------:R-:W-:Y:S01]  /*30e0*/  IMAD.IADD R94, R12, 0x1, R14 ;  /* 0x000000010c5e7824 */ /* 0x000fe200078e020e */
[----:B------:R-:W-:Y:S01]  /*30f0*/  LOP3.LUT R214, R214, 0xfffffff7, RZ, 0xc0, !PT ;  /* 0xfffffff7d6d67812 */ /* 0x000fe200078ec0ff */
[----:B------:R-:W-:-:S04]  /*3100*/  IMAD.WIDE.U32 R6, R211, c[0x0][0x280], R132 ;  /* 0x0000a000d3067a25 */ /* 0x000fc800078e0084 */
[----:B------:R-:W-:Y:S02]  /*3110*/  IMAD R14, R211, c[0x0][0x284], R9 ;  /* 0x0000a100d30e7a24 */ /* 0x000fe400078e0209 */
[----:B------:R-:W-:Y:S01]  /*3120*/  IMAD.IADD R11, R5, 0x1, R0 ;  /* 0x00000001050b7824 */ /* 0x000fe200078e0200 */
[----:B------:R-:W-:Y:S01]  /*3130*/  SEL R5, RZ, c[0x0][0x27c], !P0 ;  /* 0x00009f00ff057a07 */ /* 0x000fe20004000000 */
[----:B------:R-:W-:Y:S01]  /*3140*/  IMAD.WIDE.U32 R12, R211, c[0x0][0x290], R138 ;  /* 0x0000a400d30c7a25 */ /* 0x000fe200078e008a */
[----:B------:R-:W-:Y:S02]  /*3150*/  IADD3 R9, R7, R14, RZ ;  /* 0x0000000e07097210 */ /* 0x000fe40007ffe0ff */
[----:B------:R-:W-:Y:S01]  /*3160*/  ISETP.GE.AND P0, PT, R106, 0x1, PT ;  /* 0x000000016a00780c */ /* 0x000fe20003f06270 */
[----:B------:R-:W-:Y:S02]  /*3170*/  IMAD.IADD R15, R132, 0x1, R8 ;  /* 0x00000001840f7824 */ /* 0x000fe400078e0208 */
[----:B------:R-:W-:-:S02]  /*3180*/  IMAD.IADD R7, R0, 0x1, R13 ;  /* 0x0000000100077824 */ /* 0x000fc400078e020d */
[----:B------:R-:W-:Y:S01]  /*3190*/  IMAD.IADD R13, R137, 0x1, R5 ;  /* 0x00000001890d7824 */ /* 0x000fe200078e0205 */
[----:B------:R-:W-:Y:S01]  /*31a0*/  SHF.R.S32.HI R0, RZ, 0x1f, R15 ;  /* 0x0000001fff007819 */ /* 0x000fe2000001140f */
[----:B------:R-:W-:Y:S01]  /*31b0*/  IMAD.MOV.U32 R8, RZ, RZ, R6 ;  /* 0x000000ffff087224 */ /* 0x000fe200078e0006 */
[----:B------:R-:W-:Y:S01]  /*31c0*/  MOV R6, R12 ;  /* 0x0000000c00067202 */ /* 0x000fe20000000f00 */
[----:B------:R-:W-:Y:S01]  /*31d0*/  IMAD.WIDE.U32 R4, R211, c[0x0][0x280], R138 ;  /* 0x0000a000d3047a25 */ /* 0x000fe200078e008a */
[----:B------:R-:W-:Y:S02]  /*31e0*/  SHF.R.S32.HI R16, RZ, 0x1f, R13 ;  /* 0x0000001fff107819 */ /* 0x000fe4000001140d */
[CC--:B------:R-:W-:Y:S01]  /*31f0*/  LEA.HI R12, R0.reuse, R15.reuse, RZ, 0x3 ;  /* 0x0000000f000c7211 */ /* 0x0c0fe200078f18ff */
[----:B------:R-:W-:Y:S01]  /*3200*/  IMAD.MOV.U32 R107, RZ, RZ, c[0x0][0x2b8] ;  /* 0x0000ae00ff6b7624 */ /* 0x000fe200078e00ff */
[----:B------:R-:W-:Y:S01]  /*3210*/  LEA.HI R15, R0, R15, RZ, 0x6 ;  /* 0x0000000f000f7211 */ /* 0x000fe200078f30ff */
[----:B------:R-:W-:Y:S01]  /*3220*/  IMAD.IADD R5, R14, 0x1, R5 ;  /* 0x000000010e057824 */ /* 0x000fe200078e0205 */
[CC--:B------:R-:W-:Y:S01]  /*3230*/  LEA.HI R0, R16.reuse, R13.reuse, RZ, 0x3 ;  /* 0x0000000d10007211 */ /* 0x0c0fe200078f18ff */
[----:B------:R-:W-:Y:S01]  /*3240*/  IMAD R3, R3, c[0x0][0x2b0], RZ ;  /* 0x0000ac0003037a24 */ /* 0x000fe200078e02ff */
[----:B------:R-:W-:Y:S01]  /*3250*/  LEA.HI R13, R16, R13, RZ, 0x6 ;  /* 0x0000000d100d7211 */ /* 0x000fe200078f30ff */
[----:B------:R-:W-:Y:S01]  /*3260*/  IMAD.SHL.U32 R15, R15, 0x20, RZ ;  /* 0x000000200f0f7824 */ /* 0x000fe200078e00ff */
[----:B------:R-:W-:Y:S01]  /*3270*/  LOP3.LUT R14, R229, 0x38, R0, 0xf8, !PT ;  /* 0x00000038e50e7812 */ /* 0x000fe200078ef800 */
[----:B------:R-:W-:Y:S01]  /*3280*/  IMAD.WIDE.U32 R74, R2, c[0x0][0x2b0], RZ ;  /* 0x0000ac00024a7a25 */ /* 0x000fe200078e00ff */
[----:B------:R-:W-:-:S02]  /*3290*/  SHF.L.U32 R13, R13, 0x5, RZ ;  /* 0x000000050d0d7819 */ /* 0x000fc400000006ff */
[----:B------:R-:W-:Y:S01]  /*32a0*/  LOP3.LUT R17, R15, 0x7ffff800, RZ, 0xc0, !PT ;  /* 0x7ffff8000f117812 */ /* 0x000fe200078ec0ff */
[----:B------:R-:W-:Y:S01]  /*32b0*/  IMAD.MOV.U32 R103, RZ, RZ, c[0x0][0x290] ;  /* 0x0000a400ff677624 */ /* 0x000fe200078e00ff */
[----:B------:R-:W-:Y:S01]  /*32c0*/  ISETP.NE.AND P1, PT, R107, 0x1, PT ;  /* 0x000000016b00780c */ /* 0x000fe20003f25270 */
[----:B------:R-:W-:Y:S01]  /*32d0*/  IMAD.WIDE.U32 R64, R96, c[0x0][0x290], R6 ;  /* 0x0000a40060407a25 */ /* 0x000fe200078e0006 */
[----:B------:R-:W-:Y:S02]  /*32e0*/  LOP3.LUT R15, R13, 0x7ffff800, RZ, 0xc0, !PT ;  /* 0x7ffff8000d0f7812 */ /* 0x000fe400078ec0ff */
[----:B------:R-:W-:Y:S01]  /*32f0*/  LOP3.LUT R13, R14, R21, RZ, 0x3c, !PT ;  /* 0x000000150e0d7212 */ /* 0x000fe200078e3cff */
[----:B------:R-:W-:Y:S01]  /*3300*/  IMAD.WIDE.U32 R62, R96, c[0x0][0x280], R4 ;  /* 0x0000a000603e7a25 */ /* 0x000fe200078e0004 */
[----:B------:R-:W-:Y:S02]  /*3310*/  LOP3.LUT R16, R229, 0x38, R12, 0xf8, !PT ;  /* 0x00000038e5107812 */ /* 0x000fe400078ef80c */
[--C-:B------:R-:W-:Y:S01]  /*3320*/  IADD3 R15, R13, R15, R230.reuse ;  /* 0x0000000f0d0f7210 */ /* 0x100fe20007ffe0e6 */
[----:B------:R-:W-:Y:S01]  /*3330*/  IMAD R13, R2, c[0x0][0x2b4], R3 ;  /* 0x0000ad00020d7a24 */ /* 0x000fe200078e0203 */
[----:B------:R-:W-:Y:S01]  /*3340*/  LOP3.LUT R16, R16, R21, RZ, 0x3c, !PT ;  /* 0x0000001510107212 */ /* 0x000fe200078e3cff */
[----:B------:R-:W-:Y:S01]  /*3350*/  IMAD R3, R18, c[0x0][0x290], RZ ;  /* 0x0000a40012037a24 */ /* 0x000fe200078e02ff */
[----:B------:R-:W-:Y:S01]  /*3360*/  LOP3.LUT R55, R12, 0xfffffff8, RZ, 0xc0, !PT ;  /* 0xfffffff80c377812 */ /* 0x000fe200078ec0ff */
[----:B------:R-:W-:Y:S01]  /*3370*/  IMAD R2, R18, c[0x0][0x280], RZ ;  /* 0x0000a00012027a24 */ /* 0x000fe200078e02ff */
[----:B------:R-:W-:Y:S01]  /*3380*/  IADD3 R14, R16, R17, R230 ;  /* 0x00000011100e7210 */ /* 0x000fe20007ffe0e6 */
[----:B------:R-:W-:Y:S01]  /*3390*/  IMAD R3, R96, c[0x0][0x294], R3 ;  /* 0x0000a50060037a24 */ /* 0x000fe200078e0203 */
[----:B------:R-:W-:Y:S01]  /*33a0*/  LOP3.LUT R54, R0, 0xfffffff8, RZ, 0xc0, !PT ;  /* 0xfffffff800367812 */ /* 0x000fe200078ec0ff */
[----:B------:R-:W-:Y:S01]  /*33b0*/  IMAD R2, R96, c[0x0][0x284], R2 ;  /* 0x0000a10060027a24 */ /* 0x000fe200078e0202 */
[----:B------:R-:W-:Y:S01]  /*33c0*/  @P1 LOP3.LUT R214, R214, 0x8, RZ, 0xfc, !PT ;  /* 0x00000008d6d61812 */ /* 0x000fe200078efcff */
[----:B------:R-:W-:Y:S01]  /*33d0*/  IMAD.WIDE.U32 R72, R19, c[0x0][0x210], RZ ;  /* 0x0000840013487a25 */ /* 0x000fe200078e00ff */
[----:B------:R-:W-:-:S02]  /*33e0*/  SHF.L.U64.HI R99, R103, R100, c[0x0][0x294] ;  /* 0x0000a50067637619 */ /* 0x000fc40000010264 */
[C---:B------:R-:W-:Y:S01]  /*33f0*/  SHF.L.U64.HI R100, R104.reuse, R100, c[0x0][0x284] ;  /* 0x0000a10068647619 */ /* 0x040fe20000010264 */
[----:B------:R-:W-:Y:S01]  /*3400*/  IMAD.WIDE.U32 R70, R19, c[0x0][0x1e8], RZ ;  /* 0x00007a0013467a25 */ /* 0x000fe200078e00ff */
[----:B------:R-:W-:Y:S02]  /*3410*/  SHF.L.U32 R104, R104, 0x5, RZ ;  /* 0x0000000568687819 */ /* 0x000fe400000006ff */
[----:B------:R-:W-:Y:S01]  /*3420*/  SHF.R.S32.HI R88, RZ, 0x3, R12 ;  /* 0x00000003ff587819 */ /* 0x000fe2000001140c */
[C---:B------:R-:W-:Y:S01]  /*3430*/  IMAD.WIDE.U32 R68, R96.reuse, c[0x0][0x290], R10 ;  /* 0x0000a40060447a25 */ /* 0x040fe200078e000a */
[----:B------:R-:W-:Y:S02]  /*3440*/  SHF.R.S32.HI R87, RZ, 0x3, R0 ;  /* 0x00000003ff577819 */ /* 0x000fe40000011400 */
[----:B------:R-:W-:Y:S01]  /*3450*/  IADD3 R84, R3, R65, RZ ;  /* 0x0000004103547210 */ /* 0x000fe20007ffe0ff */
[----:B------:R-:W-:Y:S01]  /*3460*/  IMAD.WIDE.U32 R66, R96, c[0x0][0x280], R8 ;  /* 0x0000a00060427a25 */ /* 0x000fe200078e0008 */
[----:B------:R-:W-:-:S02]  /*3470*/  IADD3 R81, R2, R63, RZ ;  /* 0x0000003f02517210 */ /* 0x000fc40007ffe0ff */
[----:B------:R-:W-:Y:S01]  /*3480*/  SHF.R.S32.HI R83, RZ, 0x1f, R55 ;  /* 0x0000001fff537819 */ /* 0x000fe20000011437 */
[----:B------:R-:W-:Y:S01]  /*3490*/  IMAD.SHL.U32 R103, R103, 0x20, RZ ;  /* 0x0000002067677824 */ /* 0x000fe200078e00ff */
[----:B------:R-:W-:Y:S01]  /*34a0*/  SHF.R.S32.HI R82, RZ, 0x1f, R54 ;  /* 0x0000001fff527819 */ /* 0x000fe20000011436 */
[----:B------:R-:W-:Y:S01]  /*34b0*/  IMAD R92, R19, c[0x0][0x214], R73 ;  /* 0x00008500135c7a24 */ /* 0x000fe200078e0249 */
[----:B------:R-:W-:Y:S01]  /*34c0*/  SHF.L.U32 R78, R15, 0x1, RZ ;  /* 0x000000010f4e7819 */ /* 0x000fe200000006ff */
[----:B------:R-:W-:Y:S01]  /*34d0*/  IMAD R91, R19, c[0x0][0x1ec], R71 ;  /* 0x00007b00135b7a24 */ /* 0x000fe200078e0247 */
[----:B------:R-:W-:Y:S01]  /*34e0*/  @P0 LOP3.LUT R214, R214, 0x10, RZ, 0xfc, !PT ;  /* 0x00000010d6d60812 */ /* 0x000fe200078efcff */
[----:B------:R-:W-:Y:S02]  /*34f0*/  IMAD.IADD R89, R75, 0x1, R13 ;  /* 0x000000014b597824 */ /* 0x000fe400078e020d */
[----:B------:R-:W-:Y:S02]  /*3500*/  IMAD.IADD R86, R69, 0x1, R3 ;  /* 0x0000000145567824 */ /* 0x000fe400078e0203 */
[----:B------:R-:W-:-:S02]  /*3510*/  IMAD.IADD R85, R67, 0x1, R2 ;  /* 0x0000000143557824 */ /* 0x000fc400078e0202 */
[----:B------:R-:W-:Y:S02]  /*3520*/  IMAD.SHL.U32 R79, R14, 0x2, RZ ;  /* 0x000000020e4f7824 */ /* 0x000fe400078e00ff */
.L_x_745:
        /* <DEDUP_REMOVED lines=92> */
.L_x_731:
[----:B------:R-:W-:Y:S05]  /*3af0*/  BSYNC B0 ;  /* 0x0000000000007941 */ /* 0x000fea0003800000 */
.L_x_730:
        /* <DEDUP_REMOVED lines=26> */
[----:B------:R-:W-:Y:S01]  /*3ca0*/  MOV R4, R2 ;  /* 0x0000000200047202 */ /* 0x000fe20000000f00 */
[----:B--2---:R-:W-:Y:S01]  /*3cb0*/  IMAD.MOV.U32 R22, RZ, RZ, R20 ;  /* 0x000000ffff167224 */ /* 0x004fe200078e0014 */
[----:B---3--:R-:W-:Y:S01]  /*3cc0*/  LEA.HI.X R37, R132, R42, R133, 0x1, P0 ;  /* 0x0000002a84257211 */ /* 0x008fe200000f0c85 */
[--C-:B------:R-:W-:Y:S01]  /*3cd0*/  IMAD.MOV.U32 R23, RZ, RZ, R21.reuse ;  /* 0x000000ffff177224 */ /* 0x100fe200078e0015 */
[----:B------:R-:W-:Y:S11]  /*3ce0*/  ISETP.GE.AND P0, PT, R138, c[0x0][0x27c], PT ;  /* 0x00009f008a007a0c */ /* 0x000ff60003f06270 */
[----:B------:R-:W-:Y:S02]  /*3cf0*/  @!UPT UIADD3 URZ, URZ, URZ, URZ ;  /* 0x0000003f3f3ff290 */ /* 0x000fe4000fffe03f */
[----:B------:R-:W-:Y:S02]  /*3d00*/  @!P0 SHF.R.U64 R20, R20, 0x10, R21 ;  /* 0x0000001014148819 */ /* 0x000fe40000001215 */
[--C-:B------:R-:W-:Y:S01]  /*3d10*/  @!P0 SHF.R.U64 R5, R2, 0x10, R3.reuse ;  /* 0x0000001002058819 */ /* 0x100fe20000001203 */
[----:B------:R-:W-:Y:S01]  /*3d20*/  IMAD.MOV.U32 R2, RZ, RZ, R3 ;  /* 0x000000ffff027224 */ /* 0x000fe200078e0003 */
[----:B------:R-:W-:Y:S02]  /*3d30*/  @!P0 SHF.R.U32.HI R14, RZ, 0x10, R21 ;  /* 0x00000010ff0e8819 */ /* 0x000fe40000011615 */
[----:B------:R-:W-:Y:S02]  /*3d40*/  @!P0 SHF.R.U32.HI R0, RZ, 0x10, R3 ;  /* 0x00000010ff008819 */ /* 0x000fe40000011603 */
[----:B------:R-:W-:Y:S02]  /*3d50*/  @!P0 PRMT R22, R22, 0x5410, R20 ;  /* 0x0000541016168816 */ /* 0x000fe40000000014 */
[----:B------:R-:W-:Y:S02]  /*3d60*/  @!P0 PRMT R4, R4, 0x5410, R5 ;  /* 0x0000541004048816 */ /* 0x000fe40000000005 */
[----:B------:R-:W-:Y:S01]  /*3d70*/  @!P0 PRMT R24, R23, 0x5410, R14 ;  /* 0x0000541017188816 */ /* 0x000fe2000000000e */
[----:B------:R-:W-:Y:S01]  /*3d80*/  @!P0 IMAD.U32 R5, R22, 0x10000, RZ ;  /* 0x0001000016058824 */ /* 0x000fe200078e00ff */
[----:B------:R-:W-:Y:S02]  /*3d90*/  @!P0 PRMT R14, R2, 0x5410, R0 ;  /* 0x00005410020e8816 */ /* 0x000fe40000000000 */
[----:B------:R-:W-:Y:S02]  /*3da0*/  @!P0 SHF.L.U32 R3, R4, 0x10, RZ ;  /* 0x0000001004038819 */ /* 0x000fe400000006ff */
[----:B------:R-:W-:Y:S02]  /*3db0*/  @!P0 LOP3.LUT R21, R22, 0xffff0000, RZ, 0xc0, !PT ;  /* 0xffff000016158812 */ /* 0x000fe400078ec0ff */
[----:B------:R-:W-:Y:S01]  /*3dc0*/  @!P0 LOP3.LUT R4, R4, 0xffff0000, RZ, 0xc0, !PT ;  /* 0xffff000004048812 */ /* 0x000fe200078ec0ff */
[C---:B-1----:R-:W-:Y:S01]  /*3dd0*/  @!P0 IMAD.U32 R20, R8.reuse, 0x10000, RZ ;  /* 0x0001000008148824 */ /* 0x042fe200078e00ff */
[----:B------:R-:W-:Y:S01]  /*3de0*/  @!P0 LOP3.LUT R0, R8, 0xffff0000, RZ, 0xc0, !PT ;  /* 0xffff000008008812 */ /* 0x000fe200078ec0ff */
[C---:B------:R-:W-:Y:S01]  /*3df0*/  @!P0 IMAD.U32 R22, R9.reuse, 0x10000, RZ ;  /* 0x0001000009168824 */ /* 0x040fe200078e00ff */
[----:B------:R-:W-:Y:S03]  /*3e00*/  @!P0 LOP3.LUT R2, R9, 0xffff0000, RZ, 0xc0, !PT ;  /* 0xffff000009028812 */ /* 0x000fe600078ec0ff */
[C---:B------:R-:W-:Y:S02]  /*3e10*/  @!P0 FMUL.FTZ R23, R0.reuse, R5 ;  /* 0x0000000500178220 */ /* 0x040fe40000410000 */
[----:B------:R-:W-:Y:S02]  /*3e20*/  @!P0 FMUL.FTZ R0, R0, R3 ;  /* 0x0000000300008220 */ /* 0x000fe40000410000 */
[----:B------:R-:W-:Y:S02]  /*3e30*/  @!P0 FMUL.FTZ R25, R2, R21 ;  /* 0x0000001502198220 */ /* 0x000fe40000410000 */
[----:B------:R-:W-:Y:S01]  /*3e40*/  @!P0 FFMA.FTZ R40, R20, R3, -R23 ;  /* 0x0000000314288223 */ /* 0x000fe20000010817 */
[----:B------:R-:W-:Y:S01]  /*3e50*/  @!P0 LOP3.LUT R3, R10, 0xffff0000, RZ, 0xc0, !PT ;  /* 0xffff00000a038812 */ /* 0x000fe200078ec0ff */
[----:B------:R-:W-:Y:S01]  /*3e60*/  @!P0 FFMA.FTZ R0, R5, R20, R0 ;  /* 0x0000001405008223 */ /* 0x000fe20000010000 */
[----:B------:R-:W-:Y:S01]  /*3e70*/  @!P0 SHF.L.U32 R20, R24, 0x10, RZ ;  /* 0x0000001018148819 */ /* 0x000fe200000006ff */
[----:B------:R-:W-:Y:S01]  /*3e80*/  @!P0 IMAD.U32 R5, R14, 0x10000, RZ ;  /* 0x000100000e058824 */ /* 0x000fe200078e00ff */
[----:B------:R-:W-:Y:S01]  /*3e90*/  @!P0 LOP3.LUT R24, R24, 0xffff0000, RZ, 0xc0, !PT ;  /* 0xffff000018188812 */ /* 0x000fe200078ec0ff */
[-C--:B------:R-:W-:Y:S01]  /*3ea0*/  @!P0 FMUL.FTZ R2, R2, R4.reuse ;  /* 0x0000000402028220 */ /* 0x080fe20000410000 */
[----:B------:R-:W-:Y:S01]  /*3eb0*/  @!P0 LOP3.LUT R14, R14, 0xffff0000, RZ, 0xc0, !PT ;  /* 0xffff00000e0e8812 */ /* 0x000fe200078ec0ff */
[----:B------:R-:W-:Y:S01]  /*3ec0*/  @!P0 FFMA.FTZ R39, R22, R4, -R25 ;  /* 0x0000000416278223 */ /* 0x000fe20000010819 */
[C---:B------:R-:W-:Y:S01]  /*3ed0*/  @!P0 LOP3.LUT R4, R11.reuse, 0xffff0000, RZ, 0xc0, !PT ;  /* 0xffff00000b048812 */ /* 0x040fe200078ec0ff */
[----:B------:R-:W-:Y:S01]  /*3ee0*/  @!P0 IMAD.U32 R23, R10, 0x10000, RZ ;  /* 0x000100000a178824 */ /* 0x000fe200078e00ff */
[----:B------:R-:W-:Y:S01]  /*3ef0*/  @!P0 SHF.L.U32 R25, R11, 0x10, RZ ;  /* 0x000000100b198819 */ /* 0x000fe200000006ff */
[C---:B------:R-:W-:Y:S02]  /*3f00*/  @!P0 FMUL.FTZ R35, R3.reuse, R20 ;  /* 0x0000001403238220 */ /* 0x040fe40000410000 */
[----:B------:R-:W-:Y:S02]  /*3f10*/  @!P0 FMUL.FTZ R3, R3, R5 ;  /* 0x0000000503038220 */ /* 0x000fe40000410000 */
        /* <DEDUP_REMOVED lines=9> */
[----:B------:R-:W-:Y:S01]  /*3fb0*/  @!P0 F2FP.BF16.PACK_AB R3, R3, R35 ;  /* 0x000000230303823e */ /* 0x000fe200000010ff */
[----:B------:R-:W-:Y:S01]  /*3fc0*/  @!P0 IMAD.MOV.U32 R8, RZ, RZ, R5 ;  /* 0x000000ffff088224 */ /* 0x000fe200078e0005 */
[----:B------:R-:W-:Y:S02]  /*3fd0*/  @!P0 MOV R9, R2 ;  /* 0x0000000200098202 */ /* 0x000fe40000000f00 */
[----:B------:R-:W-:Y:S01]  /*3fe0*/  @!P0 F2FP.BF16.PACK_AB R0, R4, R38 ;  /* 0x000000260400823e */ /* 0x000fe200000010ff */
[----:B------:R-:W-:Y:S03]  /*3ff0*/  @!P0 IMAD.MOV.U32 R10, RZ, RZ, R3 ;  /* 0x000000ffff0a8224 */ /* 0x000fe600078e0003 */
[----:B------:R-:W-:Y:S05]  /*4000*/  @!P0 MOV R11, R0 ;  /* 0x00000000000b8202 */ /* 0x000fea0000000f00 */
[----:B------:R1:W-:Y:S02]  /*4010*/  ST.E.128 [R36.64], R8 ;  /* 0x0000000824007985 */ /* 0x0003e4000c101d08 */
.L_x_734:
[----:B------:R-:W-:Y:S05]  /*4020*/  BSYNC B0 ;  /* 0x0000000000007941 */ /* 0x000fea0003800000 */
.L_x_733:
[----:B------:R-:W-:Y:S01]  /*4030*/  ISETP.GE.AND P0, PT, R137, c[0x0][0x1d4], PT ;  /* 0x0000750089007a0c */ /* 0x000fe20003f06270 */
[----:B------:R-:W-:Y:S01]  /*4040*/  @!UPT UIADD3 URZ, URZ, URZ, URZ ;  /* 0x0000003f3f3ff290 */ /* 0x000fe2000fffe03f */
[----:B------:R-:W-:Y:S11]  /*4050*/  BSSY B0, `(.L_x_735) ;  /* 0x0000038000007945 */ /* 0x000ff60003800000 */
        /* <DEDUP_REMOVED lines=11> */
[C---:B------:R-:W-:Y:S01]  /*4110*/  @!P0 PRMT R0, R15.reuse, 0x5432, R0 ;  /* 0x000054320f008816 */ /* 0x040fe20000000000 */
[----:B------:R-:W-:Y:S01]  /*4120*/  @!P0 IMAD.U32 R7, R4, 0x10000, RZ ;  /* 0x0001000004078824 */ /* 0x000fe200078e00ff */
[----:B------:R-:W-:Y:S02]  /*4130*/  @!P0 PRMT R21, R32, 0x5432, R5 ;  /* 0x0000543220158816 */ /* 0x000fe40000000005 */
[----:B------:R-:W-:Y:S01]  /*4140*/  @!P0 PRMT R5, R15, 0x5410, R2 ;  /* 0x000054100f058816 */ /* 0x000fe20000000002 */
[----:B------:R-:W-:Y:S01]  /*4150*/  @!P0 IMAD.U32 R6, R0, 0x10000, RZ ;  /* 0x0001000000068824 */ /* 0x000fe200078e00ff */
[----:B------:R-:W-:Y:S02]  /*4160*/  @!P0 LOP3.LUT R15, R4, 0xffff0000, RZ, 0xc0, !PT ;  /* 0xffff0000040f8812 */ /* 0x000fe400078ec0ff */
[----:B------:R-:W-:Y:S01]  /*4170*/  @!P0 LOP3.LUT R4, R0, 0xffff0000, RZ, 0xc0, !PT ;  /* 0xffff000000048812 */ /* 0x000fe200078ec0ff */
[C---:B-12---:R-:W-:Y:S01]  /*4180*/  @!P0 IMAD.U32 R14, R8.reuse, 0x10000, RZ ;  /* 0x00010000080e8824 */ /* 0x046fe200078e00ff */
        /* <DEDUP_REMOVED lines=36> */
.L_x_736:
[----:B------:R-:W-:Y:S05]  /*43d0*/  BSYNC B0 ;  /* 0x0000000000007941 */ /* 0x000fea0003800000 */
.L_x_735:
        /* <DEDUP_REMOVED lines=12> */
[C---:B------:R-:W-:Y:S02]  /*44a0*/  @!P0 PRMT R4, R33.reuse, 0x5410, R3 ;  /* 0x0000541021048816 */ /* 0x040fe40000000003 */
        /* <DEDUP_REMOVED lines=45> */
.L_x_738:
[----:B------:R-:W-:Y:S05]  /*4780*/  BSYNC B0 ;  /* 0x0000000000007941 */ /* 0x000fea0003800000 */
.L_x_737:
        /* <DEDUP_REMOVED lines=23> */
[----:B--2---:R-:W-:Y:S01]  /*4900*/  @!P0 SHF.L.U32 R14, R9, 0x10, RZ ;  /* 0x00000010090e8819 */ /* 0x004fe200000006ff */
        /* <DEDUP_REMOVED lines=34> */
.L_x_729:
        /* <DEDUP_REMOVED lines=31> */
.L_x_740:
[----:B------:R-:W-:Y:S05]  /*4d20*/  BSYNC B0 ;  /* 0x0000000000007941 */ /* 0x000fea0003800000 */
.L_x_739:
        /* <DEDUP_REMOVED lines=21> */
[----:B------:R-:W1:Y:S01]  /*4e80*/  LDS.128 R28, [R79+0xc080] ;  /* 0x00c080004f1c7984 */ /* 0x000e620000000c00 */
[----:B------:R-:W-:Y:S01]  /*4e90*/  ISETP.GE.AND P0, PT, R132, c[0x0][0x27c], PT ;  /* 0x00009f0084007a0c */ /* 0x000fe20003f06270 */
[----:B------:R-:W-:Y:S01]  /*4ea0*/  IMAD.MOV.U32 R32, RZ, RZ, R24 ;  /* 0x000000ffff207224 */ /* 0x000fe200078e0018 */
[----:B------:R-:W-:Y:S01]  /*4eb0*/  SEL R0, R98, R45, !P2 ;  /* 0x0000002d62007207 */ /* 0x000fe20005000000 */
[----:B------:R-:W-:Y:S01]  /*4ec0*/  IMAD.MOV.U32 R9, RZ, RZ, R4 ;  /* 0x000000ffff097224 */ /* 0x000fe200078e0004 */
[----:B------:R-:W-:Y:S01]  /*4ed0*/  MOV R33, R25 ;  /* 0x0000001900217202 */ /* 0x000fe20000000f00 */
[----:B------:R-:W-:Y:S01]  /*4ee0*/  IMAD.MOV.U32 R8, RZ, RZ, R5 ;  /* 0x000000ffff087224 */ /* 0x000fe200078e0005 */
[----:B------:R-:W-:Y:S01]  /*4ef0*/  SHF.R.S32.HI R2, RZ, 0x1f, R0 ;  /* 0x0000001fff027819 */ /* 0x000fe20000011400 */
[----:B------:R-:W-:Y:S01]  /*4f00*/  IMAD.MOV.U32 R21, RZ, RZ, R26 ;  /* 0x000000ffff157224 */ /* 0x000fe200078e001a */
[----:B------:R-:W-:Y:S02]  /*4f10*/  MOV R34, R27 ;  /* 0x0000001b00227202 */ /* 0x000fe40000000f00 */
[----:B------:R-:W-:Y:S03]  /*4f20*/  LEA.HI R0, R2, R0, RZ, 0x4 ;  /* 0x0000000002007211 */ /* 0x000fe600078f20ff */
[----:B------:R-:W-:Y:S02]  /*4f30*/  @!P0 SHF.R.U64 R24, R24, 0x10, R25 ;  /* 0x0000001018188819 */ /* 0x000fe40000001219 */
[----:B------:R-:W-:Y:S02]  /*4f40*/  LEA.HI.SX32 R0, R0, R88, 0x1c ;  /* 0x0000005800007211 */ /* 0x000fe400078fe2ff */
[----:B------:R-:W-:Y:S02]  /*4f50*/  @!P0 SHF.R.U64 R10, R4, 0x10, R5 ;  /* 0x00000010040a8819 */ /* 0x000fe40000001205 */
[----:B------:R-:W-:Y:S01]  /*4f60*/  SHF.R.S32.HI R2, RZ, 0x1f, R0 ;  /* 0x0000001fff027819 */ /* 0x000fe20000011400 */
[----:B------:R-:W-:Y:S01]  /*4f70*/  IMAD.SHL.U32 R35, R0, 0x8, RZ ;  /* 0x0000000800237824 */ /* 0x000fe200078e00ff */
[--C-:B------:R-:W-:Y:S02]  /*4f80*/  @!P0 SHF.R.U64 R3, R6, 0x10, R7.reuse ;  /* 0x0000001006038819 */ /* 0x100fe40000001207 */
[----:B------:R-:W-:Y:S02]  /*4f90*/  LEA.HI R0, R2, R0, RZ, 0x3 ;  /* 0x0000000002007211 */ /* 0x000fe400078f18ff */
[----:B------:R-:W-:Y:S02]  /*4fa0*/  @!P0 PRMT R24, R32, 0x5410, R24 ;  /* 0x0000541020188816 */ /* 0x000fe40000000018 */
[----:B------:R-:W-:Y:S01]  /*4fb0*/  @!P0 SHF.R.U32.HI R4, RZ, 0x10, R7 ;  /* 0x00000010ff048819 */ /* 0x000fe20000011607 */
[----:B------:R-:W-:Y:S01]  /*4fc0*/  IMAD.SHL.U32 R0, R0, 0x100, RZ ;  /* 0x0000010000007824 */ /* 0x000fe200078e00ff */
[----:B------:R-:W-:Y:S02]  /*4fd0*/  LOP3.LUT R2, R229, 0x38, R35, 0xf8, !PT ;  /* 0x00000038e5027812 */ /* 0x000fe400078ef823 */
[----:B------:R-:W-:Y:S02]  /*4fe0*/  @!P0 SHF.R.U32.HI R23, RZ, 0x10, R25 ;  /* 0x00000010ff178819 */ /* 0x000fe40000011619 */
[----:B------:R-:W-:Y:S02]  /*4ff0*/  LOP3.LUT R2, R2, R108, RZ, 0x3c, !PT ;  /* 0x0000006c02027212 */ /* 0x000fe400078e3cff */
[----:B------:R-:W-:Y:S02]  /*5000*/  LOP3.LUT R0, R0, 0x7ffff800, RZ, 0xc0, !PT ;  /* 0x7ffff80000007812 */ /* 0x000fe400078ec0ff */
[----:B--2---:R-:W-:Y:S02]  /*5010*/  @!P0 SHF.R.U64 R22, R26, 0x10, R27 ;  /* 0x000000101a168819 */ /* 0x004fe4000000121b */
[----:B------:R-:W-:Y:S02]  /*5020*/  IADD3 R0, R2, R0, R230 ;  /* 0x0000000002007210 */ /* 0x000fe40007ffe0e6 */
[----:B------:R-:W-:Y:S01]  /*5030*/  @!P0 SHF.R.U32.HI R2, RZ, 0x10, R5 ;  /* 0x00000010ff028819 */ /* 0x000fe20000011605 */
[----:B------:R-:W-:Y:S01]  /*5040*/  IMAD.MOV.U32 R5, RZ, RZ, R7 ;  /* 0x000000ffff057224 */ /* 0x000fe200078e0007 */
[----:B------:R-:W-:Y:S01]  /*5050*/  @!P0 PRMT R23, R33, 0x5410, R23 ;  /* 0x0000541021178816 */ /* 0x000fe20000000017 */
[----:B------:R-:W-:Y:S01]  /*5060*/  IMAD.SHL.U32 R0, R0, 0x2, RZ ;  /* 0x0000000200007824 */ /* 0x000fe200078e00ff */
[----:B------:R-:W-:Y:S02]  /*5070*/  @!P0 PRMT R7, R8, 0x5410, R2 ;  /* 0x0000541008078816 */ /* 0x000fe40000000002 */
[----:B------:R-:W-:Y:S01]  /*5080*/  @!P0 PRMT R26, R21, 0x5410, R22 ;  /* 0x00005410151a8816 */ /* 0x000fe20000000016 */
[----:B-1----:R-:W-:Y:S01]  /*5090*/  @!P0 IMAD.U32 R22, R29, 0x10000, RZ ;  /* 0x000100001d168824 */ /* 0x002fe200078e00ff */
[----:B------:R1:W2:Y:S01]  /*50a0*/  LDS.128 R12, [R0+0xc080] ;  /* 0x00c08000000c7984 */ /* 0x0002a20000000c00 */
[----:B------:R-:W-:Y:S04]  /*50b0*/  @!P0 SHF.R.U32.HI R25, RZ, 0x10, R27 ;  /* 0x00000010ff198819 */ /* 0x000fe8000001161b */
[----:B------:R-:W-:Y:S01]  /*50c0*/  @!P0 PRMT R25, R34, 0x5410, R25 ;  /* 0x0000541022198816 */ /* 0x000fe20000000019 */
[----:B-1----:R-:W-:Y:S01]  /*50d0*/  IMAD.MOV.U32 R0, RZ, RZ, R6 ;  /* 0x000000ffff007224 */ /* 0x002fe200078e0006 */
[----:B------:R-:W-:Y:S01]  /*50e0*/  @!P0 PRMT R6, R9, 0x5410, R10 ;  /* 0x0000541009068816 */ /* 0x000fe2000000000a */
[----:B------:R-:W-:Y:S01]  /*50f0*/  @!P0 IMAD.U32 R10, R24, 0x10000, RZ ;  /* 0x00010000180a8824 */ /* 0x000fe200078e00ff */
[----:B------:R-:W-:Y:S01]  /*5100*/  @!P0 PRMT R9, R5, 0x5410, R4 ;  /* 0x0000541005098816 */ /* 0x000fe20000000004 */
[----:B------:R-:W-:Y:S01]  /*5110*/  @!P0 IMAD.U32 R4, R28, 0x10000, RZ ;  /* 0x000100001c048824 */ /* 0x000fe200078e00ff */
[----:B------:R-:W-:Y:S01]  /*5120*/  @!P0 PRMT R8, R0, 0x5410, R3 ;  /* 0x0000541000088816 */ /* 0x000fe20000000003 */
[----:B------:R-:W-:Y:S01]  /*5130*/  @!P0 IMAD.U32 R3, R6, 0x10000, RZ ;  /* 0x0001000006038824 */ /* 0x000fe200078e00ff */
[----:B------:R-:W-:Y:S02]  /*5140*/  @!P0 LOP3.LUT R5, R24, 0xffff0000, RZ, 0xc0, !PT ;  /* 0xffff000018058812 */ /* 0x000fe400078ec0ff */
[C---:B--2---:R-:W-:Y:S02]  /*5150*/  @!P0 SHF.L.U32 R0, R12.reuse, 0x10, RZ ;  /* 0x000000100c008819 */ /* 0x044fe400000006ff */
[----:B------:R-:W-:Y:S03]  /*5160*/  @!P0 LOP3.LUT R2, R12, 0xffff0000, RZ, 0xc0, !PT ;  /* 0xffff00000c028812 */ /* 0x000fe600078ec0ff */
[C---:B------:R-:W-:Y:S02]  /*5170*/  @!P0 FMUL.FTZ R21, R0.reuse, R10 ;  /* 0x0000000a00158220 */ /* 0x040fe40000410000 */
[-C--:B------:R-:W-:Y:S02]  /*5180*/  @!P0 FMUL.FTZ R0, R0, R3.reuse ;  /* 0x0000000300008220 */ /* 0x080fe40000410000 */
[----:B------:R-:W-:Y:S01]  /*5190*/  @!P0 FFMA.FTZ R24, R4, R3, -R21 ;  /* 0x0000000304188223 */ /* 0x000fe20000010815 */
[----:B------:R-:W-:Y:S01]  /*51a0*/  @!P0 SHF.L.U32 R3, R13, 0x10, RZ ;  /* 0x000000100d038819 */ /* 0x000fe200000006ff */
[----:B------:R-:W-:Y:S01]  /*51b0*/  @!P0 FFMA.FTZ R0, R10, R4, R0 ;  /* 0x000000040a008223 */ /* 0x000fe20000010000 */
[----:B------:R-:W-:Y:S01]  /*51c0*/  @!P0 LOP3.LUT R4, R6, 0xffff0000, RZ, 0xc0, !PT ;  /* 0xffff000006048812 */ /* 0x000fe200078ec0ff */
[----:B------:R-:W-:Y:S01]  /*51d0*/  @!P0 FMUL.FTZ R6, R2, R5 ;  /* 0x0000000502068220 */ /* 0x000fe20000410000 */
[----:B------:R-:W-:Y:S01]  /*51e0*/  @!P0 LOP3.LUT R10, R28, 0xffff0000, RZ, 0xc0, !PT ;  /* 0xffff00001c0a8812 */ /* 0x000fe200078ec0ff */
[C---:B------:R-:W-:Y:S01]  /*51f0*/  @!P0 IMAD.U32 R21, R23.reuse, 0x10000, RZ ;  /* 0x0001000017158824 */ /* 0x040fe200078e00ff */
[----:B------:R-:W-:Y:S01]  /*5200*/  @!P0 LOP3.LUT R23, R23, 0xffff0000, RZ, 0xc0, !PT ;  /* 0xffff000017178812 */ /* 0x000fe200078ec0ff */
[-C--:B------:R-:W-:Y:S02]  /*5210*/  @!P0 FMUL.FTZ R2, R2, R4.reuse ;  /* 0x0000000402028220 */ /* 0x080fe40000410000 */
[----:B------:R-:W-:Y:S02]  /*5220*/  @!P0 FFMA.FTZ R27, R10, R4, -R6 ;  /* 0x000000040a1b8223 */ /* 0x000fe40000010806 */
[----:B------:R-:W-:Y:S02]  /*5230*/  @!P0 IMAD.U32 R4, R7, 0x10000, RZ ;  /* 0x0001000007048824 */ /* 0x000fe400078e00ff */
[----:B------:R-:W-:Y:S01]  /*5240*/  @!P0 FMUL.FTZ R6, R3, R21 ;  /* 0x0000001503068220 */ /* 0x000fe20000410000 */
[----:B------:R-:W-:Y:S01]  /*5250*/  @!P0 F2FP.BF16.PACK_AB R27, R27, R24 ;  /* 0x000000181b1b823e */ /* 0x000fe200000010ff */
[-C--:B------:R-:W-:Y:S02]  /*5260*/  @!P0 FMUL.FTZ R3, R3, R4.reuse ;  /* 0x0000000403038220 */ /* 0x080fe40000410000 */
[----:B------:R-:W-:Y:S01]  /*5270*/  @!P0 FFMA.FTZ R44, R22, R4, -R6 ;  /* 0x00000004162c8223 */ /* 0x000fe20000010806 */
[----:B------:R-:W-:Y:S01]  /*5280*/  @!P0 LOP3.LUT R4, R13, 0xffff0000, RZ, 0xc0, !PT ;  /* 0xffff00000d048812 */ /* 0x000fe200078ec0ff */
[----:B------:R-:W-:Y:S01]  /*5290*/  @!P0 FFMA.FTZ R2, R5, R10, R2 ;  /* 0x0000000a05028223 */ /* 0x000fe20000010002 */
[----:B------:R-:W-:Y:S01]  /*52a0*/  @!P0 LOP3.LUT R6, R7, 0xffff0000, RZ, 0xc0, !PT ;  /* 0xffff000007068812 */ /* 0x000fe200078ec0ff */
[----:B------:R-:W-:Y:S01]  /*52b0*/  @!P0 FFMA.FTZ R3, R21, R22, R3 ;  /* 0x0000001615038223 */ /* 0x000fe20000010003 */
[----:B------:R-:W-:Y:S01]  /*52c0*/  @!P0 LOP3.LUT R7, R29, 0xffff0000, RZ, 0xc0, !PT ;  /* 0xffff00001d078812 */ /* 0x000fe200078ec0ff */
[----:B------:R-:W-:Y:S01]  /*52d0*/  @!P0 FMUL.FTZ R21, R4, R23 ;  /* 0x0000001704158220 */ /* 0x000fe20000410000 */
[----:B------:R-:W-:Y:S01]  /*52e0*/  @!P0 SHF.L.U32 R5, R14, 0x10, RZ ;  /* 0x000000100e058819 */ /* 0x000fe200000006ff */
[-C--:B------:R-:W-:Y:S01]  /*52f0*/  @!P0 FMUL.FTZ R4, R4, R6.reuse ;  /* 0x0000000604048220 */ /* 0x080fe20000410000 */
[C---:B------:R-:W-:Y:S01]  /*5300*/  @!P0 LOP3.LUT R22, R26.reuse, 0xffff0000, RZ, 0xc0, !PT ;  /* 0xffff00001a168812 */ /* 0x040fe200078ec0ff */
[----:B------:R-:W-:Y:S02]  /*5310*/  @!P0 IMAD.U32 R10, R26, 0x10000, RZ ;  /* 0x000100001a0a8824 */ /* 0x000fe400078e00ff */
[----:B------:R-:W-:Y:S02]  /*5320*/  @!P0 FFMA.FTZ R34, R7, R6, -R21 ;  /* 0x0000000607228223 */ /* 0x000fe40000010815 */
[----:B------:R-:W-:Y:S01]  /*5330*/  @!P0 FFMA.FTZ R4, R23, R7, R4 ;  /* 0x0000000717048223 */ /* 0x000fe20000010004 */
[----:B------:R-:W-:Y:S01]  /*5340*/  @!P0 LOP3.LUT R23, R30, 0xffff0000, RZ, 0xc0, !PT ;  /* 0xffff00001e178812 */ /* 0x000fe200078ec0ff */
[----:B------:R-:W-:Y:S01]  /*5350*/  @!P0 IMAD.U32 R6, R8, 0x10000, RZ ;  /* 0x0001000008068824 */ /* 0x000fe200078e00ff */
[----:B------:R-:W-:Y:S01]  /*5360*/  @!P0 F2FP.BF16.PACK_AB R26, R34, R44 ;  /* 0x0000002c221a823e */ /* 0x000fe200000010ff */
[----:B------:R-:W-:Y:S01]  /*5370*/  @!P0 IMAD.U32 R21, R30, 0x10000, RZ ;  /* 0x000100001e158824 */ /* 0x000fe200078e00ff */
[----:B------:R-:W-:Y:S01]  /*5380*/  @!P0 F2FP.BF16.PACK_AB R3, R4, R3 ;  /* 0x000000030403823e */ /* 0x000fe200000010ff */
[C---:B------:R-:W-:Y:S01]  /*5390*/  @!P0 FMUL.FTZ R7, R5.reuse, R10 ;  /* 0x0000000a05078220 */ /* 0x040fe20000410000 */
[----:B------:R-:W-:Y:S01]  /*53a0*/  @!P0 MOV R29, R26 ;  /* 0x0000001a001d8202 */ /* 0x000fe20000000f00 */
[-C--:B------:R-:W-:Y:S01]  /*53b0*/  @!P0 FMUL.FTZ R5, R5, R6.reuse ;  /* 0x0000000605058220 */ /* 0x080fe20000410000 */
[----:B------:R-:W-:Y:S01]  /*53c0*/  @!P0 MOV R13, R3 ;  /* 0x00000003000d8202 */ /* 0x000fe20000000f00 */
[----:B------:R-:W-:Y:S01]  /*53d0*/  @!P0 FFMA.FTZ R33, R21, R6, -R7 ;  /* 0x0000000615218223 */ /* 0x000fe20000010807 */
[----:B------:R-:W-:Y:S01]  /*53e0*/  @!P0 LOP3.LUT R6, R14, 0xffff0000, RZ, 0xc0, !PT ;  /* 0xffff00000e068812 */ /* 0x000fe200078ec0ff */
[----:B------:R-:W-:Y:S01]  /*53f0*/  @!P0 FFMA.FTZ R5, R10, R21, R5 ;  /* 0x000000150a058223 */ /* 0x000fe20000010005 */
[----:B------:R-:W-:Y:S01]  /*5400*/  @!P0 LOP3.LUT R7, R8, 0xffff0000, RZ, 0xc0, !PT ;  /* 0xffff000008078812 */ /* 0x000fe200078ec0ff */
[----:B------:R-:W-:Y:S02]  /*5410*/  @!P0 IMAD.U32 R10, R25, 0x10000, RZ ;  /* 0x00010000190a8824 */ /* 0x000fe400078e00ff */
[C---:B------:R-:W-:Y:S02]  /*5420*/  @!P0 FMUL.FTZ R8, R6.reuse, R22 ;  /* 0x0000001606088220 */ /* 0x040fe40000410000 */
[-C--:B------:R-:W-:Y:S02]  /*5430*/  @!P0 FMUL.FTZ R6, R6, R7.reuse ;  /* 0x0000000706068220 */ /* 0x080fe40000410000 */
[----:B------:R-:W-:Y:S01]  /*5440*/  @!P0 FFMA.FTZ R24, R23, R7, -R8 ;  /* 0x0000000717188223 */ /* 0x000fe20000010808 */
[----:B------:R-:W-:Y:S01]  /*5450*/  @!P0 SHF.L.U32 R7, R15, 0x10, RZ ;  /* 0x000000100f078819 */ /* 0x000fe200000006ff */
[----:B------:R-:W-:Y:S01]  /*5460*/  @!P0 FFMA.FTZ R6, R22, R23, R6 ;  /* 0x0000001716068223 */ /* 0x000fe20000010006 */
[C---:B------:R-:W-:Y:S01]  /*5470*/  @!P0 LOP3.LUT R23, R31.reuse, 0xffff0000, RZ, 0xc0, !PT ;  /* 0xffff00001f178812 */ /* 0x040fe200078ec0ff */
[----:B------:R-:W-:Y:S01]  /*5480*/  @!P0 IMAD.U32 R21, R31, 0x10000, RZ ;  /* 0x000100001f158824 */ /* 0x000fe200078e00ff */
[----:B------:R-:W-:Y:S01]  /*5490*/  @!P0 F2FP.BF16.PACK_AB R24, R24, R33 ;  /* 0x000000211818823e */ /* 0x000fe200000010ff */
[C---:B------:R-:W-:Y:S01]  /*54a0*/  @!P0 IMAD.U32 R8, R9.reuse, 0x10000, RZ ;  /* 0x0001000009088824 */ /* 0x040fe200078e00ff */
[----:B------:R-:W-:Y:S01]  /*54b0*/  @!P0 LOP3.LUT R9, R9, 0xffff0000, RZ, 0xc0, !PT ;  /* 0xffff000009098812 */ /* 0x000fe200078ec0ff */
[C---:B------:R-:W-:Y:S02]  /*54c0*/  @!P0 FMUL.FTZ R22, R7.reuse, R10 ;  /* 0x0000000a07168220 */ /* 0x040fe40000410000 */
[-C--:B------:R-:W-:Y:S02]  /*54d0*/  @!P0 FMUL.FTZ R7, R7, R8.reuse ;  /* 0x0000000807078220 */ /* 0x080fe40000410000 */
[----:B------:R-:W-:Y:S01]  /*54e0*/  @!P0 FFMA.FTZ R32, R21, R8, -R22 ;  /* 0x0000000815208223 */ /* 0x000fe20000010816 */
[----:B------:R-:W-:Y:S01]  /*54f0*/  @!P0 LOP3.LUT R22, R25, 0xffff0000, RZ, 0xc0, !PT ;  /* 0xffff000019168812 */ /* 0x000fe200078ec0ff */
[----:B------:R-:W-:Y:S01]  /*5500*/  @!P0 FFMA.FTZ R7, R10, R21, R7 ;  /* 0x000000150a078223 */ /* 0x000fe20000010007 */
[----:B------:R-:W-:Y:S01]  /*5510*/  @!P0 LOP3.LUT R8, R15, 0xffff0000, RZ, 0xc0, !PT ;  /* 0xffff00000f088812 */ /* 0x000fe200078ec0ff */
[----:B------:R-:W-:Y:S02]  /*5520*/  @!P0 IMAD.MOV.U32 R28, RZ, RZ, R27 ;  /* 0x000000ffff1c8224 */ /* 0x000fe400078e001b */
[----:B------:R-:W-:Y:S02]  /*5530*/  @!P0 IMAD.MOV.U32 R30, RZ, RZ, R24 ;  /* 0x000000ffff1e8224 */ /* 0x000fe400078e0018 */
        /* <DEDUP_REMOVED lines=18> */
.L_x_742:
[----:B------:R-:W-:Y:S05]  /*5660*/  BSYNC B0 ;  /* 0x0000000000007941 */ /* 0x000fea0003800000 */
.L_x_741:
[----:B------:R-:W-:Y:S11]  /*5670*/  ISETP.GE.AND P0, PT, R137, c[0x0][0x1d4], PT ;  /* 0x0000750089007a0c */ /* 0x000ff60003f06270 */
[----:B------:R-:W-:Y:S02]  /*5680*/  @!UPT UIADD3 URZ, URZ, URZ, URZ ;  /* 0x0000003f3f3ff290 */ /* 0x000fe4000fffe03f */
[----:B------:R-:W-:-:S05]  /*5690*/  @P0 BRA `(.L_x_732) ;  /* 0x0000096000000947 */ /* 0x000fca0003800000 */
[----:B------:R-:W-:Y:S01]  /*56a0*/  LOP3.LUT P1, RZ, R214, 0x4, RZ, 0xc0, !PT ;  /* 0x00000004d6ff7812 */ /* 0x000fe2000782c0ff */
[----:B------:R-:W5:Y:S01]  /*56b0*/  LDS.128 R32, [R78+0xc080] ;  /* 0x00c080004e207984 */ /* 0x000f620000000c00 */
[----:B------:R-:W-:Y:S02]  /*56c0*/  ISETP.GE.AND P0, PT, R137, c[0x0][0x27c], PT ;  /* 0x00009f0089007a0c */ /* 0x000fe40003f06270 */
[----:B------:R-:W-:Y:S02]  /*56d0*/  SEL R0, R98, R45, !P1 ;  /* 0x0000002d62007207 */ /* 0x000fe40004800000 */
[C---:B-1--4-:R-:W-:Y:S02]  /*56e0*/  LEA R30, P1, R54.reuse, R42, 0x1 ;  /* 0x0000002a361e7211 */ /* 0x052fe400078208ff */
[----:B------:R-:W-:Y:S02]  /*56f0*/  SHF.R.S32.HI R2, RZ, 0x1f, R0 ;  /* 0x0000001fff027819 */ /* 0x000fe40000011400 */
[----:B---3--:R-:W-:Y:S02]  /*5700*/  LEA.HI.X R31, R54, R43, R82, 0x1, P1 ;  /* 0x0000002b361f7211 */ /* 0x008fe400008f0c52 */
[----:B------:R-:W-:Y:S03]  /*5710*/  LEA.HI R0, R2, R0, RZ, 0x4 ;  /* 0x0000000002007211 */ /* 0x000fe600078f20ff */
[----:B------:R-:W-:Y:S02]  /*5720*/  @!P0 SHF.R.U64 R3, R16, 0x10, R17 ;  /* 0x0000001010038819 */ /* 0x000fe40000001211 */
[----:B------:R-:W-:Y:S02]  /*5730*/  LEA.HI.SX32 R0, R0, R87, 0x1c ;  /* 0x0000005700007211 */ /* 0x000fe400078fe2ff */
[----:B------:R-:W-:Y:S02]  /*5740*/  @!P0 SHF.R.U32.HI R5, RZ, 0x10, R19 ;  /* 0x00000010ff058819 */ /* 0x000fe40000011613 */
[----:B------:R-:W-:Y:S01]  /*5750*/  SHF.R.S32.HI R2, RZ, 0x1f, R0 ;  /* 0x0000001fff027819 */ /* 0x000fe20000011400 */
[----:B------:R-:W-:Y:S01]  /*5760*/  IMAD.SHL.U32 R44, R0, 0x8, RZ ;  /* 0x00000008002c7824 */ /* 0x000fe200078e00ff */
[--C-:B------:R-:W-:Y:S02]  /*5770*/  @!P0 SHF.R.U64 R4, R36, 0x10, R37.reuse ;  /* 0x0000001024048819 */ /* 0x100fe40000001225 */
[----:B------:R-:W-:Y:S02]  /*5780*/  LEA.HI R0, R2, R0, RZ, 0x3 ;  /* 0x0000000002007211 */ /* 0x000fe400078f18ff */
[----:B------:R-:W-:Y:S02]  /*5790*/  LOP3.LUT R2, R229, 0x38, R44, 0xf8, !PT ;  /* 0x00000038e5027812 */ /* 0x000fe400078ef82c */
[----:B------:R-:W-:Y:S01]  /*57a0*/  @!P0 PRMT R10, R40, 0x5410, R4 ;  /* 0x00005410280a8816 */ /* 0x000fe20000000004 */
[----:B------:R-:W-:Y:S01]  /*57b0*/  IMAD.SHL.U32 R0, R0, 0x100, RZ ;  /* 0x0000010000007824 */ /* 0x000fe200078e00ff */
[----:B------:R-:W-:Y:S02]  /*57c0*/  LOP3.LUT R2, R2, R108, RZ, 0x3c, !PT ;  /* 0x0000006c02027212 */ /* 0x000fe400078e3cff */
[----:B------:R-:W-:Y:S02]  /*57d0*/  @!P0 SHF.R.U32.HI R7, RZ, 0x10, R37 ;  /* 0x00000010ff078819 */ /* 0x000fe40000011625 */
[----:B------:R-:W-:Y:S02]  /*57e0*/  LOP3.LUT R0, R0, 0x7ffff800, RZ, 0xc0, !PT ;  /* 0x7ffff80000007812 */ /* 0x000fe400078ec0ff */
[----:B------:R-:W-:Y:S02]  /*57f0*/  @!P0 PRMT R6, R11, 0x5432, R3 ;  /* 0x000054320b068816 */ /* 0x000fe40000000003 */
[----:B------:R-:W-:Y:S01]  /*5800*/  IADD3 R0, R2, R0, R230 ;  /* 0x0000000002007210 */ /* 0x000fe20007ffe0e6 */
[----:B-----5:R-:W-:Y:S01]  /*5810*/  @!P0 IMAD.U32 R26, R35, 0x10000, RZ ;  /* 0x00010000231a8824 */ /* 0x020fe200078e00ff */
[----:B------:R-:W-:Y:S01]  /*5820*/  @!P0 LOP3.LUT R21, R33, 0xffff0000, RZ, 0xc0, !PT ;  /* 0xffff000021158812 */ /* 0x000fe200078ec0ff */
[----:B------:R-:W-:Y:S01]  /*5830*/  @!P0 IMAD.U32 R23, R34, 0x10000, RZ ;  /* 0x0001000022178824 */ /* 0x000fe200078e00ff */
[----:B------:R-:W-:Y:S01]  /*5840*/  @!P0 LOP3.LUT R28, R35, 0xffff0000, RZ, 0xc0, !PT ;  /* 0xffff0000231c8812 */ /* 0x000fe200078ec0ff */
[----:B------:R-:W-:Y:S01]  /*5850*/  IMAD.SHL.U32 R0, R0, 0x2, RZ ;  /* 0x0000000200007824 */ /* 0x000fe200078e00ff */
[----:B------:R-:W-:Y:S01]  /*5860*/  @!P0 SHF.R.U64 R2, R18, 0x10, R19 ;  /* 0x0000001012028819 */ /* 0x000fe20000001213 */
[----:B------:R-:W-:Y:S01]  /*5870*/  @!P0 IMAD.U32 R19, R33, 0x10000, RZ ;  /* 0x0001000021138824 */ /* 0x000fe200078e00ff */
[--C-:B------:R-:W-:Y:S02]  /*5880*/  @!P0 SHF.R.U32.HI R8, RZ, 0x10, R39.reuse ;  /* 0x00000010ff088819 */ /* 0x100fe40000011627 */
[----:B--2---:R1:W2:Y:S01]  /*5890*/  LDS.128 R12, [R0+0xc080] ;  /* 0x00c08000000c7984 */ /* 0x0042a20000000c00 */
[----:B------:R-:W-:Y:S02]  /*58a0*/  @!P0 SHF.R.U64 R16, R38, 0x10, R39 ;  /* 0x0000001026108819 */ /* 0x000fe40000001227 */
[----:B------:R-:W-:Y:S01]  /*58b0*/  @!P0 PRMT R9, R40, 0x5432, R7 ;  /* 0x0000543228098816 */ /* 0x000fe20000000007 */
[----:B------:R-:W-:Y:S01]  /*58c0*/  @!P0 IMAD.U32 R7, R10, 0x10000, RZ ;  /* 0x000100000a078824 */ /* 0x000fe200078e00ff */
[C---:B------:R-:W-:Y:S02]  /*58d0*/  @!P0 PRMT R22, R41.reuse, 0x5410, R8 ;  /* 0x0000541029168816 */ /* 0x040fe40000000008 */
[----:B------:R-:W-:Y:S01]  /*58e0*/  @!P0 PRMT R24, R41, 0x5432, R16 ;  /* 0x0000543229188816 */ /* 0x000fe20000000010 */
[----:B------:R-:W-:Y:S01]  /*58f0*/  @!P0 IMAD.U32 R18, R9, 0x10000, RZ ;  /* 0x0001000009128824 */ /* 0x000fe200078e00ff */
[----:B------:R-:W-:Y:S01]  /*5900*/  @!P0 PRMT R8, R20, 0x5410, R5 ;  /* 0x0000541014088816 */ /* 0x000fe20000000005 */
[C---:B------:R-:W-:Y:S01]  /*5910*/  @!P0 IMAD.U32 R5, R6.reuse, 0x10000, RZ ;  /* 0x0001000006058824 */ /* 0x040fe200078e00ff */
[----:B------:R-:W-:Y:S01]  /*5920*/  @!P0 LOP3.LUT R6, R6, 0xffff0000, RZ, 0xc0, !PT ;  /* 0xffff000006068812 */ /* 0x000fe200078ec0ff */
[C---:B------:R-:W-:Y:S01]  /*5930*/  @!P0 IMAD.U32 R25, R22.reuse, 0x10000, RZ ;  /* 0x0001000016198824 */ /* 0x040fe200078e00ff */
[----:B------:R-:W-:Y:S01]  /*5940*/  @!P0 LOP3.LUT R27, R22, 0xffff0000, RZ, 0xc0, !PT ;  /* 0xffff0000161b8812 */ /* 0x000fe200078ec0ff */
[C---:B------:R-:W-:Y:S01]  /*5950*/  @!P0 IMAD.U32 R22, R24.reuse, 0x10000, RZ ;  /* 0x0001000018168824 */ /* 0x040fe200078e00ff */
[----:B------:R-:W-:Y:S02]  /*5960*/  @!P0 LOP3.LUT R24, R24, 0xffff0000, RZ, 0xc0, !PT ;  /* 0xffff000018188812 */ /* 0x000fe400078ec0ff */
[----:B-1----:R-:W-:Y:S02]  /*5970*/  @!P0 SHF.R.U32.HI R0, RZ, 0x10, R17 ;  /* 0x00000010ff008819 */ /* 0x002fe40000011611 */
[----:B------:R-:W-:Y:S02]  /*5980*/  @!P0 LOP3.LUT R17, R32, 0xffff0000, RZ, 0xc0, !PT ;  /* 0xffff000020118812 */ /* 0x000fe400078ec0ff */
[----:B------:R-:W-:Y:S02]  /*5990*/  @!P0 PRMT R4, R11, 0x5410, R0 ;  /* 0x000054100b048816 */ /* 0x000fe40000000000 */
[----:B------:R-:W-:Y:S01]  /*59a0*/  @!P0 PRMT R11, R20, 0x5432, R2 ;  /* 0x00005432140b8816 */ /* 0x000fe20000000002 */
[----:B------:R-:W-:Y:S01]  /*59b0*/  @!P0 IMAD.U32 R2, R32, 0x10000, RZ ;  /* 0x0001000020028824 */ /* 0x000fe200078e00ff */
[----:B------:R-:W-:Y:S01]  /*59c0*/  @!P0 LOP3.LUT R20, R9, 0xffff0000, RZ, 0xc0, !PT ;  /* 0xffff000009148812 */ /* 0x000fe200078ec0ff */
[----:B--2---:R-:W-:Y:S02]  /*59d0*/  @!P0 IMAD.U32 R0, R12, 0x10000, RZ ;  /* 0x000100000c008824 */ /* 0x004fe400078e00ff */
[----:B------:R-:W-:Y:S02]  /*59e0*/  @!P0 IMAD.U32 R3, R13, 0x10000, RZ ;  /* 0x000100000d038824 */ /* 0x000fe400078e00ff */
[C---:B------:R-:W-:Y:S02]  /*59f0*/  @!P0 FMUL.FTZ R16, R0.reuse, R7 ;  /* 0x0000000700108220 */ /* 0x040fe40000410000 */
[-C--:B------:R-:W-:Y:S02]  /*5a00*/  @!P0 FMUL.FTZ R0, R0, R5.reuse ;  /* 0x0000000500008220 */ /* 0x080fe40000410000 */
[----:B------:R-:W-:Y:S01]  /*5a10*/  @!P0 FFMA.FTZ R45, R2, R5, -R16 ;  /* 0x00000005022d8223 */ /* 0x000fe20000010810 */
[----:B------:R-:W-:Y:S01]  /*5a20*/  @!P0 LOP3.LUT R16, R10, 0xffff0000, RZ, 0xc0, !PT ;  /* 0xffff00000a108812 */ /* 0x000fe200078ec0ff */
[----:B------:R-:W-:Y:S01]  /*5a30*/  @!P0 FFMA.FTZ R0, R7, R2, R0 ;  /* 0x0000000207008223 */ /* 0x000fe20000010000 */
[C---:B------:R-:W-:Y:S01]  /*5a40*/  @!P0 SHF.L.U32 R5, R4.reuse, 0x10, RZ ;  /* 0x0000001004058819 */ /* 0x040fe200000006ff */
[----:B------:R-:W-:Y:S01]  /*5a50*/  @!P0 FMUL.FTZ R7, R3, R18 ;  /* 0x0000001203078220 */ /* 0x000fe20000410000 */
[----:B------:R-:W-:Y:S03]  /*5a60*/  @!P0 LOP3.LUT R2, R13, 0xffff0000, RZ, 0xc0, !PT ;  /* 0xffff00000d028812 */ /* 0x000fe600078ec0ff */
[-C--:B------:R-:W-:Y:S02]  /*5a70*/  @!P0 FMUL.FTZ R3, R3, R5.reuse ;  /* 0x0000000503038220 */ /* 0x080fe40000410000 */
[----:B------:R-:W-:Y:S01]  /*5a80*/  @!P0 FFMA.FTZ R41, R19, R5, -R7 ;  /* 0x0000000513298223 */ /* 0x000fe20000010807 */
[----:B------:R-:W-:Y:S01]  /*5a90*/  @!P0 LOP3.LUT R7, R4, 0xffff0000, RZ, 0xc0, !PT ;  /* 0xffff000004078812 */ /* 0x000fe200078ec0ff */
[----:B------:R-:W-:Y:S01]  /*5aa0*/  @!P0 FMUL.FTZ R9, R2, R20 ;  /* 0x0000001402098220 */ /* 0x000fe20000410000 */
[----:B------:R-:W-:Y:S03]  /*5ab0*/  @!P0 LOP3.LUT R5, R12, 0xffff0000, RZ, 0xc0, !PT ;  /* 0xffff00000c058812 */ /* 0x000fe600078ec0ff */
[-C--:B------:R-:W-:Y:S02]  /*5ac0*/  @!P0 FMUL.FTZ R4, R2, R7.reuse ;  /* 0x0000000702048220 */ /* 0x080fe40000410000 */
[----:B------:R-:W-:Y:S02]  /*5ad0*/  @!P0 FFMA.FTZ R40, R21, R7, -R9 ;  /* 0x0000000715288223 */ /* 0x000fe40000010809 */
[----:B------:R-:W-:Y:S02]  /*5ae0*/  @!P0 FMUL.FTZ R9, R5, R16 ;  /* 0x0000001005098220 */ /* 0x000fe40000410000 */
[----:B------:R-:W-:Y:S02]  /*5af0*/  @!P0 IMAD.U32 R7, R15, 0x10000, RZ ;  /* 0x000100000f078824 */ /* 0x000fe400078e00ff */
[-C--:B------:R-:W-:Y:S01]  /*5b00*/  @!P0 FMUL.FTZ R2, R5, R6.reuse ;  /* 0x0000000605028220 */ /* 0x080fe20000410000 */
[----:B------:R-:W-:Y:S01]  /*5b10*/  @!P0 LOP3.LUT R5, R15, 0xffff0000, RZ, 0xc0, !PT ;  /* 0xffff00000f058812 */ /* 0x000fe200078ec0ff */
[----:B------:R-:W-:Y:S02]  /*5b20*/  @!P0 FFMA.FTZ R39, R17, R6, -R9 ;  /* 0x0000000611278223 */ /* 0x000fe40000010809 */
[----:B------:R-:W-:Y:S02]  /*5b30*/  @!P0 IMAD.U32 R6, R8, 0x10000, RZ ;  /* 0x0001000008068824 */ /* 0x000fe400078e00ff */
[C---:B------:R-:W-:Y:S02]  /*5b40*/  @!P0 FMUL.FTZ R9, R7.reuse, R25 ;  /* 0x0000001907098220 */ /* 0x040fe40000410000 */
[-C--:B------:R-:W-:Y:S02]  /*5b50*/  @!P0 FMUL.FTZ R7, R7, R6.reuse ;  /* 0x0000000607078220 */ /* 0x080fe40000410000 */
[----:B------:R-:W-:Y:S01]  /*5b60*/  @!P0 FFMA.FTZ R38, R26, R6, -R9 ;  /* 0x000000061a268223 */ /* 0x000fe20000010809 */
[----:B------:R-:W-:Y:S01]  /*5b70*/  @!P0 LOP3.LUT R6, R8, 0xffff0000, RZ, 0xc0, !PT ;  /* 0xffff000008068812 */ /* 0x000fe200078ec0ff */
[C---:B------:R-:W-:Y:S01]  /*5b80*/  @!P0 FMUL.FTZ R10, R5.reuse, R27 ;  /* 0x0000001b050a8220 */ /* 0x040fe20000410000 */
[----:B------:R-:W-:Y:S01]  /*5b90*/  @!P0 SHF.L.U32 R9, R14, 0x10, RZ ;  /* 0x000000100e098819 */ /* 0x000fe200000006ff */
[----:B------:R-:W-:Y:S01]  /*5ba0*/  @!P0 FFMA.FTZ R2, R16, R17, R2 ;  /* 0x0000001110028223 */ /* 0x000fe20000010002 */
[----:B------:R-:W-:Y:S01]  /*5bb0*/  @!P0 F2FP.BF16.PACK_AB R17, R40, R41 ;  /* 0x000000292811823e */ /* 0x000fe200000010ff */
[-C--:B------:R-:W-:Y:S01]  /*5bc0*/  @!P0 FMUL.FTZ R8, R5, R6.reuse ;  /* 0x0000000605088220 */ /* 0x080fe20000410000 */
[----:B------:R-:W-:Y:S01]  /*5bd0*/  @!P0 F2FP.BF16.PACK_AB R16, R39, R45 ;  /* 0x0000002d2710823e */ /* 0x000fe200000010ff */
[----:B------:R-:W-:Y:S01]  /*5be0*/  @!P0 FFMA.FTZ R36, R28, R6, -R10 ;  /* 0x000000061c248223 */ /* 0x000fe2000001080a */
[----:B------:R-:W-:Y:S01]  /*5bf0*/  @!P0 LOP3.LUT R6, R14, 0xffff0000, RZ, 0xc0, !PT ;  /* 0xffff00000e068812 */ /* 0x000fe200078ec0ff */
[----:B------:R-:W-:Y:S02]  /*5c00*/  @!P0 IMAD.U32 R10, R11, 0x10000, RZ ;  /* 0x000100000b0a8824 */ /* 0x000fe400078e00ff */
[C---:B------:R-:W-:Y:S02]  /*5c10*/  @!P0 FMUL.FTZ R29, R9.reuse, R22 ;  /* 0x00000016091d8220 */ /* 0x040fe40000410000 */
[-C--:B------:R-:W-:Y:S01]  /*5c20*/  @!P0 FMUL.FTZ R5, R9, R10.reuse ;  /* 0x0000000a09058220 */ /* 0x080fe20000410000 */
[----:B------:R-:W-:Y:S01]  /*5c30*/  @!P0 LOP3.LUT R9, R11, 0xffff0000, RZ, 0xc0, !PT ;  /* 0xffff00000b098812 */ /* 0x000fe200078ec0ff */
[----:B------:R-:W-:Y:S01]  /*5c40*/  @!P0 FFMA.FTZ R29, R23, R10, -R29 ;  /* 0x0000000a171d8223 */ /* 0x000fe2000001081d */
[----:B------:R-:W-:Y:S01]  /*5c50*/  @!P0 LOP3.LUT R10, R34, 0xffff0000, RZ, 0xc0, !PT ;  /* 0xffff0000220a8812 */ /* 0x000fe200078ec0ff */
[----:B------:R-:W-:Y:S02]  /*5c60*/  @!P0 FMUL.FTZ R11, R6, R24 ;  /* 0x00000018060b8220 */ /* 0x000fe40000410000 */
[----:B------:R-:W-:Y:S02]  /*5c70*/  @!P0 FFMA.FTZ R3, R18, R19, R3 ;  /* 0x0000001312038223 */ /* 0x000fe40000010003 */
[-C--:B------:R-:W-:Y:S01]  /*5c80*/  @!P0 FFMA.FTZ R37, R10, R9.reuse, -R11 ;  /* 0x000000090a258223 */ /* 0x080fe2000001080b */
[----:B------:R-:W-:Y:S01]  /*5c90*/  @!P0 F2FP.BF16.PACK_AB R11, R36, R38 ;  /* 0x00000026240b823e */ /* 0x000fe200000010ff */
[----:B------:R-:W-:Y:S01]  /*5ca0*/  @!P0 FMUL.FTZ R6, R6, R9 ;  /* 0x0000000906068220 */ /* 0x000fe20000410000 */
[----:B------:R-:W-:Y:S01]  /*5cb0*/  @!P0 F2FP.BF16.PACK_AB R9, R2, R0 ;  /* 0x000000000209823e */ /* 0x000fe200000010ff */
[----:B------:R-:W-:Y:S01]  /*5cc0*/  @!P0 FFMA.FTZ R4, R20, R21, R4 ;  /* 0x0000001514048223 */ /* 0x000fe20000010004 */
[----:B------:R-:W-:Y:S01]  /*5cd0*/  @!P0 MOV R35, R11 ;  /* 0x0000000b00238202 */ /* 0x000fe20000000f00 */
[----:B------:R-:W-:Y:S02]  /*5ce0*/  @!P0 FFMA.FTZ R5, R22, R23, R5 ;  /* 0x0000001716058223 */ /* 0x000fe40000010005 */
[----:B------:R-:W-:Y:S01]  /*5cf0*/  @!P0 FFMA.FTZ R6, R24, R10, R6 ;  /* 0x0000000a18068223 */ /* 0x000fe20000010006 */
[----:B------:R-:W-:Y:S01]  /*5d00*/  @!P0 F2FP.BF16.PACK_AB R10, R37, R29 ;  /* 0x0000001d250a823e */ /* 0x000fe200000010ff */
        /* <DEDUP_REMOVED lines=20> */
.L_x_728:
[----:B------:R1:W2:Y:S01]  /*5e50*/  SHFL.IDX PT, R2, R14, RZ, 0x181f ;  /* 0x00181fff0e027589 */ /* 0x0002a200000e0000 */
[----:B------:R-:W-:Y:S03]  /*5e60*/  IMAD.IADD R3, R53, 0x1, -R50 ;  /* 0x0000000135037824 */ /* 0x000fe600078e0a32 */
[----:B------:R1:W3:Y:S02]  /*5e70*/  SHFL.IDX PT, R0, R22, RZ, 0x181f ;  /* 0x00181fff16007589 */ /* 0x0002e400000e0000 */
[----:B------:R-:W-:Y:S04]  /*5e80*/  IMNMX R49, R3, 0x20, PT ;  /* 0x0000002003317817 */ /* 0x000fe80003800200 */
[----:B------:R-:W-:Y:S11]  /*5e90*/  ISETP.GT.AND P0, PT, R49, R211, PT ;  /* 0x000000d33100720c */ /* 0x000ff60003f04270 */
[----:B------:R-:W-:Y:S02]  /*5ea0*/  @!UPT UIADD3 URZ, URZ, URZ, URZ ;  /* 0x0000003f3f3ff290 */ /* 0x000fe4000fffe03f */
[----:B------:R-:W-:-:S05]  /*5eb0*/  @!P0 BRA `(.L_x_732) ;  /* 0x0000014000008947 */ /* 0x000fca0003800000 */
[----:B------:R-:W-:Y:S02]  /*5ec0*/  ISETP.GE.AND P2, PT, R132, c[0x0][0x1d4], PT ;  /* 0x0000750084007a0c */ /* 0x000fe40003f46270 */
[----:B------:R-:W-:Y:S02]  /*5ed0*/  ISETP.GE.AND P3, PT, R137, c[0x0][0x1d4], PT ;  /* 0x0000750089007a0c */ /* 0x000fe40003f66270 */
[----:B------:R-:W-:Y:S09]  /*5ee0*/  ISETP.GE.AND P1, PT, R200, c[0x0][0x1d4], PT ;  /* 0x00007500c8007a0c */ /* 0x000ff20003f26270 */
[----:B-1----:R-:W1:Y:S01]  /*5ef0*/  @!P2 LDS.128 R12, [R194+0xc080] ;  /* 0x00c08000c20ca984 */ /* 0x002e620000000c00 */
[C---:B---3--:R-:W-:Y:S04]  /*5f00*/  @!P2 LEA R4, P0, R132.reuse, R0, 0x1 ;  /* 0x000000008404a211 */ /* 0x048fe800078008ff */
[----:B--2---:R-:W-:Y:S02]  /*5f10*/  @!P2 LEA.HI.X R5, R132, R2, R133, 0x1, P0 ;  /* 0x000000028405a211 */ /* 0x004fe400000f0c85 */
[C---:B------:R-:W-:Y:S04]  /*5f20*/  @!P3 LEA R8, P0, R201.reuse, R0, 0x1 ;  /* 0x00000000c908b211 */ /* 0x040fe800078008ff */
[----:B------:R-:W-:Y:S02]  /*5f30*/  @!P3 LEA.HI.X R9, R201, R2, R205, 0x1, P0 ;  /* 0x00000002c909b211 */ /* 0x000fe400000f0ccd */
[C---:B------:R-:W-:Y:S04]  /*5f40*/  @!P1 LEA R6, P0, R200.reuse, R0, 0x1 ;  /* 0x00000000c8069211 */ /* 0x040fe800078008ff */
[----:B------:R-:W-:Y:S02]  /*5f50*/  @!P1 LEA.HI.X R7, R200, R2, R207, 0x1, P0 ;  /* 0x00000002c8079211 */ /* 0x000fe400000f0ccf */
[C---:B------:R-:W-:Y:S01]  /*5f60*/  ISETP.GE.AND P0, PT, R199.reuse, c[0x0][0x1d4], PT ;  /* 0x00007500c7007a0c */ /* 0x040fe20003f06270 */
[----:B-1----:R1:W-:Y:S04]  /*5f70*/  @!P2 ST.E.128 [R4.64], R12 ;  /* 0x0000000c0400a985 */ /* 0x0023e8000c101d08 */
        /* <DEDUP_REMOVED lines=8> */
.L_x_732:
[----:B------:R-:W-:Y:S05]  /*6000*/  BSYNC B1 ;  /* 0x0000000000017941 */ /* 0x000fea0003800000 */
.L_x_727:
        /* <DEDUP_REMOVED lines=17> */
[----:B------:R-:W-:Y:S02]  /*6120*/  @P0 IMAD.MOV.U32 R2, RZ, RZ, R76 ;  /* 0x000000ffff020224 */ /* 0x000fe400078e004c */
[C---:B------:R-:W-:Y:S02]  /*6130*/  @P0 IMAD R0, R4.reuse, c[0x0][0x25c], R0 ;  /* 0x0000970004000a24 */ /* 0x040fe400078e0200 */
[----:B------:R-:W-:Y:S04]  /*6140*/  @P0 IMAD.WIDE.U32 R2, R4, c[0x0][0x258], R2 ;  /* 0x0000960004020a25 */ /* 0x000fe800078e0002 */
        /* <DEDUP_REMOVED lines=15> */
[----:B------:R-:W3:Y:S01]  /*6240*/  SHFL.IDX PT, R2, R2, RZ, 0x181f ;  /* 0x00181fff02027589 */ /* 0x000ee200000e0000 */
[----:B------:R-:W-:Y:S04]  /*6250*/  DEPBAR.LE SB0, 0x0 ;  /* 0x000080000000791a */ /* 0x000fe80000000000 */
[----:B------:R-:W-:Y:S06]  /*6260*/  BAR.SYNC.DEFER_BLOCKING 0x0 ;  /* 0x0000000000007b1d */ /* 0x000fec0000010000 */
[----:B------:R-:W-:-:S05]  /*6270*/  @!P0 BRA `(.L_x_744) ;  /* 0x0000014000008947 */ /* 0x000fca0003800000 */
[----:B-123--:R-:W-:Y:S02]  /*6280*/  ISETP.GE.AND P2, PT, R132, c[0x0][0x1d4], PT ;  /* 0x0000750084007a0c */ /* 0x00efe40003f46270 */
[----:B------:R-:W-:Y:S02]  /*6290*/  ISETP.GE.AND P3, PT, R137, c[0x0][0x1d4], PT ;  /* 0x0000750089007a0c */ /* 0x000fe40003f66270 */
[----:B------:R-:W-:Y:S09]  /*62a0*/  ISETP.GE.AND P1, PT, R200, c[0x0][0x1d4], PT ;  /* 0x00007500c8007a0c */ /* 0x000ff20003f26270 */
[----:B------:R-:W1:Y:S01]  /*62b0*/  @!P2 LDS.128 R12, [R194+0x8080] ;  /* 0x00808000c20ca984 */ /* 0x000e620000000c00 */
[C---:B------:R-:W-:Y:S04]  /*62c0*/  @!P2 LEA R4, P0, R132.reuse, R0, 0x1 ;  /* 0x000000008404a211 */ /* 0x040fe800078008ff */
[----:B------:R-:W-:Y:S02]  /*62d0*/  @!P2 LEA.HI.X R5, R132, R2, R133, 0x1, P0 ;  /* 0x000000028405a211 */ /* 0x000fe400000f0c85 */
        /* <DEDUP_REMOVED lines=14> */
.L_x_744:
[----:B-123--:R-:W-:Y:S05]  /*63c0*/  BSYNC B0 ;  /* 0x0000000000007941 */ /* 0x00efea0003800000 */
.L_x_743:
[C---:B------:R-:W-:Y:S02]  /*63d0*/  ISETP.GT.AND P0, PT, R46.reuse, R80, PT ;  /* 0x000000502e00720c */ /* 0x040fe40003f04270 */
[----:B------:R-:W-:Y:S02]  /*63e0*/  IADD3 R46, R46, -0x1, RZ ;  /* 0xffffffff2e2e7810 */ /* 0x000fe40007ffe0ff */
[----:B------:R-:W-:Y:S09]  /*63f0*/  LOP3.LUT P2, RZ, R214, 0x1, RZ, 0xc0, !PT ;  /* 0x00000001d6ff7812 */ /* 0x000ff2000784c0ff */
[----:B------:R-:W-:Y:S01]  /*6400*/  @P0 SHF.R.S32.HI R4, RZ, 0x1f, R46 ;  /* 0x0000001fff040819 */ /* 0x000fe2000001142e */
[----:B------:R-:W-:Y:S02]  /*6410*/  @P0 IMAD R0, R101, R46, RZ ;  /* 0x0000002e65000224 */ /* 0x000fe400078e02ff */
[----:B------:R-:W-:Y:S02]  /*6420*/  @P0 IMAD.MOV.U32 R2, RZ, RZ, R60 ;  /* 0x000000ffff020224 */ /* 0x000fe400078e003c */
        /* <DEDUP_REMOVED lines=17> */
.L_x_726:
[----:B------:R-:W-:Y:S01]  /*6540*/  IMAD.MOV.U32 R0, RZ, RZ, c[0x0][0x2c4] ;  /* 0x0000b100ff007624 */ /* 0x000fe200078e00ff */
[----:B------:R-:W-:Y:S01]  /*6550*/  IADD3 R2, R209, 0x1, -R210 ;  /* 0x00000001d1027810 */ /* 0x000fe20007ffe8d2 */
[----:B-1----:R-:W-:-:S03]  /*6560*/  IMAD.MOV.U32 R4, RZ, RZ, c[0x0][0x32c] ;  /* 0x0000cb00ff047624 */ /* 0x002fc600078e00ff */
[----:B------:R-:W-:Y:S02]  /*6570*/  ISETP.NE.AND P3, PT, R0, 0x1, PT ;  /* 0x000000010000780c */ /* 0x000fe40003f65270 */
[----:B------:R-:W-:Y:S02]  /*6580*/  IADD3 R0, R227, 0x7f, RZ ;  /* 0x0000007fe3007810 */ /* 0x000fe40007ffe0ff */
[----:B------:R-:W-:-:S09]  /*6590*/  ISETP.GE.AND P1, PT, R4, 0x1, PT ;  /* 0x000000010400780c */ /* 0x000fd20003f26270 */
[----:B------:R-:W-:-:S05]  /*65a0*/  @P3 IMAD.HI.U32 R3, R0, c[0x0][0x2c8], RZ ;  /* 0x0000b20000033a27 */ /* 0x000fca00078e00ff */
[----:B------:R-:W-:-:S05]  /*65b0*/  @P3 SHF.R.U32.HI R0, RZ, c[0x0][0x2cc], R3 ;  /* 0x0000b300ff003a19 */ /* 0x000fca0000011603 */
[----:B------:R-:W-:-:S05]  /*65c0*/  IMAD.IADD R0, R2, 0x1, R0 ;  /* 0x0000000102007824 */ /* 0x000fca00078e0200 */
[----:B------:R-:W-:Y:S01]  /*65d0*/  IADD3 R3, R0, c[0x0][0x328], RZ ;  /* 0x0000ca0000037a10 */ /* 0x000fe20007ffe0ff */
[----:B------:R-:W-:Y:S05]  /*65e0*/  @!P1 BRA `(.L_x_746) ;  /* 0x0000011000009947 */ /* 0x000fea0003800000 */
[C---:B------:R-:W-:Y:S01]  /*65f0*/  ISETP.GT.AND P0, PT, R0.reuse, RZ, PT ;  /* 0x000000ff0000720c */ /* 0x040fe20003f04270 */
[----:B------:R-:W-:Y:S01]  /*6600*/  BSSY B0, `(.L_x_747) ;  /* 0x000000d000007945 */ /* 0x000fe20003800000 */
[----:B------:R-:W-:Y:S01]  /*6610*/  IADD3 R2, R0, -0x1, RZ ;  /* 0xffffffff00027810 */ /* 0x000fe20007ffe0ff */
[----:B------:R-:W-:-:S10]  /*6620*/  IMAD.MOV.U32 R4, RZ, RZ, c[0x0][0x32c] ;  /* 0x0000cb00ff047624 */ /* 0x000fd400078e00ff */
[----:B------:R-:W-:Y:S05]  /*6630*/  @P0 BRA `(.L_x_748) ;  /* 0x0000006000000947 */ /* 0x000fea0003800000 */
[----:B------:R-:W-:Y:S01]  /*6640*/  ISETP.NE.AND P0, PT, R4, 0x1, PT ;  /* 0x000000010400780c */ /* 0x000fe20003f05270 */
[----:B------:R-:W-:-:S12]  /*6650*/  IMAD.MOV R0, RZ, RZ, -R0 ;  /* 0x000000ffff007224 */ /* 0x000fd800078e0a00 */
[----:B------:R-:W-:-:S05]  /*6660*/  @P0 IMAD.HI.U32 R2, R0, c[0x0][0x330], RZ ;  /* 0x0000cc0000020a27 */ /* 0x000fca00078e00ff */
[----:B------:R-:W-:-:S04]  /*6670*/  @P0 SHF.R.U32.HI R0, RZ, c[0x0][0x334], R2 ;  /* 0x0000cd00ff000a19 */ /* 0x000fc80000011602 */
[----:B------:R-:W-:Y:S01]  /*6680*/  LOP3.LUT R2, RZ, R0, RZ, 0x33, !PT ;  /* 0x00000000ff027212 */ /* 0x000fe200078e33ff */
[----:B------:R-:W-:Y:S05]  /*6690*/  BRA `(.L_x_749) ;  /* 0x0000003000007947 */ /* 0x000fea0003800000 */
.L_x_748:
[----:B------:R-:W-:-:S13]  /*66a0*/  ISETP.NE.AND P0, PT, R4, 0x1, PT ;  /* 0x000000010400780c */ /* 0x000fda0003f05270 */
[----:B------:R-:W-:-:S05]  /*66b0*/  @P0 IMAD.HI.U32 R0, R2, c[0x0][0x330], RZ ;  /* 0x0000cc0002000a27 */ /* 0x000fca00078e00ff */
[----:B------:R-:W-:Y:S02]  /*66c0*/  @P0 SHF.R.U32.HI R2, RZ, c[0x0][0x334], R0 ;  /* 0x0000cd00ff020a19 */ /* 0x000fe40000011600 */
.L_x_749:
[----:B------:R-:W-:Y:S05]  /*66d0*/  BSYNC B0 ;  /* 0x0000000000007941 */ /* 0x000fea0003800000 */
.L_x_747:
[----:B------:R-:W-:-:S05]  /*66e0*/  IMAD R2, R2, R4, c[0x0][0x32c] ;  /* 0x0000cb0002027624 */ /* 0x000fca00078e0204 */
[----:B------:R-:W-:-:S04]  /*66f0*/  IMNMX R3, R3, R2, PT ;  /* 0x0000000203037217 */ /* 0x000fc80003800200 */
.L_x_746:
[----:B------:R-:W-:Y:S01]  /*6700*/  IADD3 R3, R3, 0x1f, RZ ;  /* 0x0000001f03037810 */ /* 0x000fe20007ffe0ff */
[----:B------:R-:W-:-:S03]  /*6710*/  @P3 IMAD.HI.U32 R2, R227, c[0x0][0x2c8], RZ ;  /* 0x0000b200e3023a27 */ /* 0x000fc600078e00ff */
[----:B------:R-:W-:Y:S01]  /*6720*/  SHF.R.S32.HI R4, RZ, 0x1f, R3 ;  /* 0x0000001fff047819 */ /* 0x000fe20000011403 */
[----:B------:R-:W-:Y:S01]  /*6730*/  IMAD.MOV.U32 R0, RZ, RZ, R227 ;  /* 0x000000ffff007224 */ /* 0x000fe200078e00e3 */
[----:B------:R-:W-:Y:S02]  /*6740*/  @P3 SHF.R.U32.HI R0, RZ, c[0x0][0x2cc], R2 ;  /* 0x0000b300ff003a19 */ /* 0x000fe40000011602 */
        /* <DEDUP_REMOVED lines=16> */
.L_x_752:
[----:B------:R-:W-:-:S04]  /*6850*/  MOV R3, c[0x0][0x32c] ;  /* 0x0000cb0000037a02 */ /* 0x000fc80000000f00 */
[----:B------:R-:W-:-:S13]  /*6860*/  ISETP.NE.AND P0, PT, R3, 0x1, PT ;  /* 0x000000010300780c */ /* 0x000fda0003f05270 */
[----:B------:R-:W-:-:S05]  /*6870*/  @P0 IMAD.HI.U32 R3, R0, c[0x0][0x330], RZ ;  /* 0x0000cc0000030a27 */ /* 0x000fca00078e00ff */
[----:B------:R-:W-:Y:S02]  /*6880*/  @P0 SHF.R.U32.HI R0, RZ, c[0x0][0x334], R3 ;  /* 0x0000cd00ff000a19 */ /* 0x000fe40000011603 */
.L_x_753:
[----:B------:R-:W-:Y:S05]  /*6890*/  BSYNC B0 ;  /* 0x0000000000007941 */ /* 0x000fea0003800000 */
.L_x_751:
[----:B------:R-:W-:-:S05]  /*68a0*/  IMAD R0, R0, c[0x0][0x32c], RZ ;  /* 0x0000cb0000007a24 */ /* 0x000fca00078e02ff */
[----:B------:R-:W-:-:S04]  /*68b0*/  IMNMX R2, R2, R0, !PT ;  /* 0x0000000002027217 */ /* 0x000fc80007800200 */
.L_x_750:
[----:B------:R-:W-:Y:S01]  /*68c0*/  SHF.R.S32.HI R0, RZ, 0x1f, R2 ;  /* 0x0000001fff007819 */ /* 0x000fe20000011402 */
[----:B------:R-:W-:Y:S03]  /*68d0*/  BSSY B0, `(.L_x_754) ;  /* 0x0000025000007945 */ /* 0x000fe60003800000 */
[----:B------:R-:W-:-:S04]  /*68e0*/  LEA.HI R0, R0, R2, RZ, 0x5 ;  /* 0x0000000200007211 */ /* 0x000fc800078f28ff */
[----:B------:R-:W-:-:S04]  /*68f0*/  SHF.R.S32.HI R0, RZ, 0x5, R0 ;  /* 0x00000005ff007819 */ /* 0x000fc80000011400 */
[----:B------:R-:W-:Y:S01]  /*6900*/  IMNMX R5, RZ, R0, !PT ;  /* 0x00000000ff057217 */ /* 0x000fe20007800200 */
[----:B------:R-:W-:-:S03]  /*6910*/  IMAD.MOV.U32 R0, RZ, RZ, RZ ;  /* 0x000000ffff007224 */ /* 0x000fc600078e00ff */
[----:B------:R-:W-:-:S13]  /*6920*/  ISETP.GT.AND P0, PT, R7, R5, PT ;  /* 0x000000050700720c */ /* 0x000fda0003f04270 */
        /* <DEDUP_REMOVED lines=31> */
.L_x_755:
[----:B------:R-:W-:Y:S05]  /*6b20*/  BSYNC B0 ;  /* 0x0000000000007941 */ /* 0x000fea0003800000 */
.L_x_754:
[----:B------:R-:W-:Y:S01]  /*6b30*/  IMAD R208, R244, R0, R5 ;  /* 0x00000000f4d07224 */ /* 0x000fe200078e0205 */
        /* <DEDUP_REMOVED lines=73> */
[----:B------:R-:W-:-:S04]  /*6fd0*/  @P1 IMAD.MOV.U32 R2, RZ, RZ, 0x4 ;  /* 0x00000004ff021424 */ /* 0x000fc800078e00ff */
[----:B------:R-:W-:-:S05]  /*6fe0*/  @P1 IMAD.WIDE R2, R235, R2, c[0x0][0x340] ;  /* 0x0000d000eb021625 */ /* 0x000fca00078e0202 */
[----:B------:R1:W5:Y:S01]  /*6ff0*/  @P1 LDG.E R14, [R2.64] ;  /* 0x00000008020e1981 */ /* 0x000362000c1e1900 */
[----:B------:R-:W-:Y:S02]  /*7000*/  SHF.R.S32.HI R0, RZ, 0x1f, R97 ;  /* 0x0000001fff007819 */ /* 0x000fe40000011461 */
[----:B------:R-:W-:Y:S02]  /*7010*/  ISETP.NE.U32.AND P0, PT, RZ, c[0x0][0x348], PT ;  /* 0x0000d200ff007a0c */ /* 0x000fe40003f05070 */
[----:B------:R-:W-:Y:S01]  /*7020*/  LOP3.LUT R218, R234, 0xffff, RZ, 0xc0, !PT ;  /* 0x0000ffffeada7812 */ /* 0x000fe200078ec0ff */
[----:B------:R-:W-:Y:S01]  /*7030*/  IMAD R0, R0, c[0x0][0x178], RZ ;  /* 0x00005e0000007a24 */ /* 0x000fe200078e02ff */
[----:B------:R-:W-:Y:S02]  /*7040*/  ISETP.NE.AND.EX P0, PT, RZ, c[0x0][0x34c], PT, P0 ;  /* 0x0000d300ff007a0c */ /* 0x000fe40003f05300 */
[----:B------:R-:W-:Y:S01]  /*7050*/  IADD3 R4, R212, R227, RZ ;  /* 0x000000e3d4047210 */ /* 0x000fe20007ffe0ff */
[----:B------:R-:W-:Y:S01]  /*7060*/  IMAD R0, R97, c[0x0][0x17c], R0 ;  /* 0x00005f0061007a24 */ /* 0x000fe200078e0200 */
[----:B------:R-:W-:-:S02]  /*7070*/  SEL R5, R235, RZ, !P0 ;  /* 0x000000ffeb057207 */ /* 0x000fc40004000000 */
[----:B------:R-:W-:Y:S01]  /*7080*/  ISETP.GE.AND P5, PT, R132, c[0x0][0x198], PT ;  /* 0x0000660084007a0c */ /* 0x000fe20003fa6270 */
[----:B------:R-:W-:Y:S01]  /*7090*/  @P3 IMAD.HI.U32 R7, R4, c[0x0][0x2c8], RZ ;  /* 0x0000b20004073a27 */ /* 0x000fe200078e00ff */
[----:B------:R-:W-:Y:S02]  /*70a0*/  ISETP.GE.AND P4, PT, R137, c[0x0][0x198], PT ;  /* 0x0000660089007a0c */ /* 0x000fe40003f86270 */
[----:B------:R-:W-:Y:S02]  /*70b0*/  ISETP.GE.AND P2, PT, R199, c[0x0][0x198], PT ;  /* 0x00006600c7007a0c */ /* 0x000fe40003f46270 */
[----:B------:R-:W-:Y:S02]  /*70c0*/  IADD3 R119, R195, -0x1, RZ ;  /* 0xffffffffc3777810 */ /* 0x000fe40007ffe0ff */
[----:B------:R-:W-:Y:S01]  /*70d0*/  IADD3 R13, R211, R227, RZ ;  /* 0x000000e3d30d7210 */ /* 0x000fe20007ffe0ff */
[----:B-1----:R-:W-:-:S04]  /*70e0*/  IMAD.WIDE.U32 R2, R97, c[0x0][0x178], RZ ;  /* 0x00005e0061027a25 */ /* 0x002fc800078e00ff */
[----:B------:R-:W-:Y:S01]  /*70f0*/  IMAD.IADD R3, R3, 0x1, R0 ;  /* 0x0000000103037824 */ /* 0x000fe200078e0200 */
[----:B------:R-:W-:-:S03]  /*7100*/  SHF.R.S32.HI R0, RZ, 0x1f, R235 ;  /* 0x0000001fff007819 */ /* 0x000fc600000114eb */
[----:B------:R-:W-:Y:S01]  /*7110*/  IMAD.WIDE.U32 R2, R218, c[0x0][0x1b8], R2 ;  /* 0x00006e00da027a25 */ /* 0x000fe200078e0002 */
[----:B------:R-:W-:-:S03]  /*7120*/  SEL R6, R0, RZ, !P0 ;  /* 0x000000ff00067207 */ /* 0x000fc60004000000 */
[----:B------:R-:W-:Y:S01]  /*7130*/  IMAD.MOV.U32 R0, RZ, RZ, R4 ;  /* 0x000000ffff007224 */ /* 0x000fe200078e0004 */
[----:B------:R-:W-:Y:S01]  /*7140*/  @P3 SHF.R.U32.HI R0, RZ, c[0x0][0x2cc], R7 ;  /* 0x0000b300ff003a19 */ /* 0x000fe20000011607 */
[----:B------:R-:W-:Y:S01]  /*7150*/  IMAD R3, R218, c[0x0][0x1bc], R3 ;  /* 0x00006f00da037a24 */ /* 0x000fe200078e0203 */
[----:B------:R-:W-:Y:S01]  /*7160*/  ISETP.GE.AND P3, PT, R200, c[0x0][0x198], PT ;  /* 0x00006600c8007a0c */ /* 0x000fe20003f66270 */
[----:B------:R-:W-:Y:S01]  /*7170*/  IMAD R6, R6, c[0x0][0x1c0], RZ ;  /* 0x0000700006067a24 */ /* 0x000fe200078e02ff */
[----:B------:R-:W-:Y:S01]  /*7180*/  SHF.R.S32.HI R7, RZ, 0x1f, R0 ;  /* 0x0000001fff077819 */ /* 0x000fe20000011400 */
[----:B------:R-:W-:-:S04]  /*7190*/  IMAD.WIDE.U32 R2, R5, c[0x0][0x1c0], R2 ;  /* 0x0000700005027a25 */ /* 0x000fc800078e0002 */
[----:B------:R-:W-:Y:S01]  /*71a0*/  IMAD R6, R5, c[0x0][0x1c4], R6 ;  /* 0x0000710005067a24 */ /* 0x000fe200078e0206 */
[----:B------:R-:W-:-:S03]  /*71b0*/  IADD3 R5, -R0, RZ, RZ ;  /* 0x000000ff00057210 */ /* 0x000fc60007ffe1ff */
[----:B------:R-:W-:Y:S02]  /*71c0*/  IMAD.IADD R3, R3, 0x1, R6 ;  /* 0x0000000103037824 */ /* 0x000fe400078e0206 */
[----:B------:R-:W-:Y:S02]  /*71d0*/  IMAD R4, R5, c[0x0][0x2c4], R4 ;  /* 0x0000b10005047a24 */ /* 0x000fe400078e0204 */
[----:B------:R-:W-:Y:S02]  /*71e0*/  IMAD R5, R7, c[0x0][0x1b0], RZ ;  /* 0x00006c0007057a24 */ /* 0x000fe400078e02ff */
[----:B------:R-:W-:-:S04]  /*71f0*/  IMAD.WIDE.U32 R2, R0, c[0x0][0x1b0], R2 ;  /* 0x00006c0000027a25 */ /* 0x000fc800078e0002 */
[----:B------:R-:W-:Y:S01]  /*7200*/  IMAD R6, R0, c[0x0][0x1b4], R5 ;  /* 0x00006d0000067a24 */ /* 0x000fe200078e0205 */
[----:B------:R-:W-:-:S04]  /*7210*/  SHF.R.S32.HI R5, RZ, 0x1f, R4 ;  /* 0x0000001fff057819 */ /* 0x000fc80000011404 */
[----:B------:R-:W-:Y:S01]  /*7220*/  IADD3 R3, R3, R6, RZ ;  /* 0x0000000603037210 */ /* 0x000fe20007ffe0ff */
[----:B------:R-:W-:-:S04]  /*7230*/  IMAD R0, R5, c[0x0][0x1a8], RZ ;  /* 0x00006a0005007a24 */ /* 0x000fc800078e02ff */
[C---:B------:R-:W-:Y:S02]  /*7240*/  IMAD R0, R4.reuse, c[0x0][0x1ac], R0 ;  /* 0x00006b0004007a24 */ /* 0x040fe400078e0200 */
[----:B------:R-:W-:-:S04]  /*7250*/  IMAD.WIDE.U32 R2, R4, c[0x0][0x1a8], R2 ;  /* 0x00006a0004027a25 */ /* 0x000fc800078e0002 */
[----:B------:R-:W-:Y:S01]  /*7260*/  IMAD.IADD R0, R3, 0x1, R0 ;  /* 0x0000000103007824 */ /* 0x000fe200078e0200 */
[----:B------:R-:W-:-:S04]  /*7270*/  LEA R12, P0, R2, c[0x0][0x160], 0x1 ;  /* 0x00005800020c7a11 */ /* 0x000fc800078008ff */
[----:B------:R-:W-:Y:S01]  /*7280*/  LEA.HI.X R5, R2, c[0x0][0x164], R0, 0x1, P0 ;  /* 0x0000590002057a11 */ /* 0x000fe200000f0c00 */
[----:B------:R-:W-:Y:S01]  /*7290*/  @!P1 IMAD.MOV.U32 R14, RZ, RZ, R235 ;  /* 0x000000ffff0e9224 */ /* 0x000fe200078e00eb */
[----:B------:R-:W-:Y:S05]  /*72a0*/  BRA.DIV ~URZ, `(.L_x_757) ;  /* 0x0001a2427f007947 */ /* 0x000fea000b800000 */
[----:B------:R1:W2:Y:S02]  /*72b0*/  SHFL.IDX PT, R4, R5, RZ, 0x181f ;  /* 0x00181fff05047589 */ /* 0x0002a400000e0000 */
.L_x_977:
[----:B------:R-:W-:Y:S05]  /*72c0*/  BRA.DIV ~URZ, `(.L_x_758) ;  /* 0x0001a2927f007947 */ /* 0x000fea000b800000 */
[----:B------:R3:W4:Y:S02]  /*72d0*/  SHFL.IDX PT, R0, R12, RZ, 0x181f ;  /* 0x00181fff0c007589 */ /* 0x00072400000e0000 */
.L_x_978:
[----:B------:R-:W-:Y:S01]  /*72e0*/  IMAD R60, R210, c[0x0][0x2c4], RZ ;  /* 0x0000b100d23c7a24 */ /* 0x000fe200078e02ff */
[----:B------:R-:W-:Y:S01]  /*72f0*/  LOP3.LUT R214, R214, 0xfffffffd, RZ, 0xc0, !PT ;  /* 0xfffffffdd6d67812 */ /* 0x000fe200078ec0ff */
[----:B------:R-:W-:Y:S03]  /*7300*/  BSSY B0, `(.L_x_759) ;  /* 0x0000013000007945 */ /* 0x000fe60003800000 */
[----:B------:R-:W-:-:S13]  /*7310*/  ISETP.GE.AND P0, PT, R13, R60, PT ;  /* 0x0000003c0d00720c */ /* 0x000fda0003f06270 */
[----:B------:R-:W-:Y:S01]  /*7320*/  @P0 LOP3.LUT R214, R214, 0x2, RZ, 0xfc, !PT ;  /* 0x00000002d6d60812 */ /* 0x000fe200078efcff */
[----:B------:R-:W-:Y:S05]  /*7330*/  @P0 BRA `(.L_x_760) ;  /* 0x000000f000000947 */ /* 0x000fea0003800000 */
[----:B----4-:R-:W-:-:S04]  /*7340*/  LEA R10, P0, R132, R0, 0x1 ;  /* 0x00000000840a7211 */ /* 0x010fc800078008ff */
[----:B--2---:R-:W-:Y:S02]  /*7350*/  LEA.HI.X R11, R132, R4, R133, 0x1, P0 ;  /* 0x00000004840b7211 */ /* 0x004fe400000f0c85 */
[----:B------:R-:W-:-:S03]  /*7360*/  LEA R8, P0, R201, R0, 0x1 ;  /* 0x00000000c9087211 */ /* 0x000fc600078008ff */
[----:B------:R-:W-:Y:S01]  /*7370*/  @!PT LDS RZ, [RZ] ;  /* 0x00000000fffff984 */ /* 0x000fe20000000800 */
[----:B------:R-:W-:Y:S01]  /*7380*/  @!PT LDS RZ, [RZ] ;  /* 0x00000000fffff984 */ /* 0x000fe20000000800 */
        /* <DEDUP_REMOVED lines=10> */
.L_x_760:
[----:B------:R-:W-:Y:S05]  /*7430*/  BSYNC B0 ;  /* 0x0000000000007941 */ /* 0x000fea0003800000 */
.L_x_759:
[----:B------:R-:W-:Y:S05]  /*7440*/  BRA.DIV ~URZ, `(.L_x_761) ;  /* 0x0001a1727f007947 */ /* 0x000fea000b800000 */
[----:B--2---:R2:W1:Y:S04]  /*7450*/  SHFL.IDX PT, R4, R5, 0x1, 0x181f ;  /* 0x00381f0005047f89 */ /* 0x00446800000e0000 */
[----:B----4-:R2:W4:Y:S02]  /*7460*/  SHFL.IDX PT, R0, R12, 0x1, 0x181f ;  /* 0x00381f000c007f89 */ /* 0x01052400000e0000 */
.L_x_979:
[----:B------:R-:W-:Y:S01]  /*7470*/  IADD3 R2, R13, 0x20, RZ ;  /* 0x000000200d027810 */ /* 0x000fe20007ffe0ff */
[----:B------:R-:W-:Y:S01]  /*7480*/  BSSY B0, `(.L_x_762) ;  /* 0x0000014000007945 */ /* 0x000fe20003800000 */
[----:B------:R-:W-:Y:S02]  /*7490*/  LOP3.LUT R214, R214, 0xfffffffb, RZ, 0xc0, !PT ;  /* 0xfffffffbd6d67812 */ /* 0x000fe400078ec0ff */
[----:B------:R-:W-:-:S13]  /*74a0*/  ISETP.GE.AND P0, PT, R2, R60, PT ;  /* 0x0000003c0200720c */ /* 0x000fda0003f06270 */
[----:B------:R-:W-:Y:S01]  /*74b0*/  @P0 LOP3.LUT R214, R214, 0x4, RZ, 0xfc, !PT ;  /* 0x00000004d6d60812 */ /* 0x000fe200078efcff */
[----:B------:R-:W-:Y:S05]  /*74c0*/  @P0 BRA `(.L_x_763) ;  /* 0x000000f000000947 */ /* 0x000fea0003800000 */
[----:B----4-:R-:W-:-:S04]  /*74d0*/  LEA R10, P0, R132, R0, 0x1 ;  /* 0x00000000840a7211 */ /* 0x010fc800078008ff */
[----:B-1----:R-:W-:Y:S02]  /*74e0*/  LEA.HI.X R11, R132, R4, R133, 0x1, P0 ;  /* 0x00000004840b7211 */ /* 0x002fe400000f0c85 */
        /* <DEDUP_REMOVED lines=13> */
.L_x_763:
[----:B------:R-:W-:Y:S05]  /*75c0*/  BSYNC B0 ;  /* 0x0000000000007941 */ /* 0x000fea0003800000 */
.L_x_762:
[----:B------:R-:W-:Y:S05]  /*75d0*/  BRA.DIV ~URZ, `(.L_x_764) ;  /* 0x0001a0a27f007947 */ /* 0x000fea000b800000 */
[----:B-1----:R1:W2:Y:S02]  /*75e0*/  SHFL.IDX PT, R4, R5, 0x2, 0x181f ;  /* 0x00581f0005047f89 */ /* 0x0022a400000e0000 */
.L_x_980:
[----:B------:R-:W-:Y:S05]  /*75f0*/  BRA.DIV ~URZ, `(.L_x_765) ;  /* 0x0001a0f27f007947 */ /* 0x000fea000b800000 */
[----:B----4-:R4:W1:Y:S02]  /*7600*/  SHFL.IDX PT, R0, R12, 0x2, 0x181f ;  /* 0x00581f000c007f89 */ /* 0x01086400000e0000 */
.L_x_981:
[----:B------:R-:W-:Y:S01]  /*7610*/  IADD3 R2, R13, 0x40, RZ ;  /* 0x000000400d027810 */ /* 0x000fe20007ffe0ff */
[----:B------:R-:W-:Y:S01]  /*7620*/  BSSY B0, `(.L_x_766) ;  /* 0x0000014000007945 */ /* 0x000fe20003800000 */
[----:B------:R-:W-:Y:S02]  /*7630*/  LOP3.LUT R214, R214, 0xfffffff7, RZ, 0xc0, !PT ;  /* 0xfffffff7d6d67812 */ /* 0x000fe400078ec0ff */
[----:B------:R-:W-:-:S13]  /*7640*/  ISETP.GE.AND P0, PT, R2, R60, PT ;  /* 0x0000003c0200720c */ /* 0x000fda0003f06270 */
[----:B------:R-:W-:Y:S01]  /*7650*/  @P0 LOP3.LUT R214, R214, 0x8, RZ, 0xfc, !PT ;  /* 0x00000008d6d60812 */ /* 0x000fe200078efcff */
[----:B------:R-:W-:Y:S05]  /*7660*/  @P0 BRA `(.L_x_767) ;  /* 0x000000f000000947 */ /* 0x000fea0003800000 */
[----:B-1----:R-:W-:-:S04]  /*7670*/  LEA R10, P0, R132, R0, 0x1 ;  /* 0x00000000840a7211 */ /* 0x002fc800078008ff */
        /* <DEDUP_REMOVED lines=14> */
.L_x_767:
[----:B------:R-:W-:Y:S05]  /*7760*/  BSYNC B0 ;  /* 0x0000000000007941 */ /* 0x000fea0003800000 */
.L_x_766:
[----:B------:R-:W-:Y:S05]  /*7770*/  BRA.DIV ~URZ, `(.L_x_768) ;  /* 0x00019fd27f007947 */ /* 0x000fea000b800000 */
[----:B--2---:R2:W3:Y:S04]  /*7780*/  SHFL.IDX PT, R4, R5, 0x3, 0x181f ;  /* 0x00781f0005047f89 */ /* 0x0044e800000e0000 */
[----:B-1----:R2:W1:Y:S02]  /*7790*/  SHFL.IDX PT, R0, R12, 0x3, 0x181f ;  /* 0x00781f000c007f89 */ /* 0x00246400000e0000 */
.L_x_982:
[----:B------:R-:W-:Y:S01]  /*77a0*/  IADD3 R2, R13, 0x60, RZ ;  /* 0x000000600d027810 */ /* 0x000fe20007ffe0ff */
[----:B-----5:R-:W-:-:S03]  /*77b0*/  IMAD.WIDE.U32 R222, R14, c[0x0][0x2b0], RZ ;  /* 0x0000ac000ede7a25 */ /* 0x020fc600078e00ff */
[----:B------:R-:W-:-:S13]  /*77c0*/  ISETP.GE.AND P6, PT, R2, R60, PT ;  /* 0x0000003c0200720c */ /* 0x000fda0003fc6270 */
        /* <DEDUP_REMOVED lines=10> */
[----:B------:R-:W-:-:S05]  /*7870*/  @!P6 LEA.HI.X R7, R200, R4, R207, 0x1, P0 ;  /* 0x00000004c807e211 */ /* 0x000fca00000f0ccf */
[----:B------:R3:W-:Y:S01]  /*7880*/  @!P6 LDGSTS.E.BYPASS.LTC128B.128 [R219+0x1b080], [R6.64], !P3 ;  /* 0x1b08000006dbefae */ /* 0x0007e2000d901d48 */
[C---:B-1----:R-:W-:Y:S02]  /*7890*/  @!P6 LEA R2, P0, R199.reuse, R0, 0x1 ;  /* 0x00000000c702e211 */ /* 0x042fe400078008ff */
[----:B------:R-:W-:Y:S02]  /*78a0*/  SHF.R.S32.HI R0, RZ, 0x1f, R14 ;  /* 0x0000001fff007819 */ /* 0x000fe4000001140e */
[----:B------:R-:W-:-:S03]  /*78b0*/  @!P6 LEA.HI.X R3, R199, R4, R206, 0x1, P0 ;  /* 0x00000004c703e211 */ /* 0x000fc600000f0cce */
[----:B------:R-:W-:Y:S02]  /*78c0*/  IMAD R0, R0, c[0x0][0x2b0], RZ ;  /* 0x0000ac0000007a24 */ /* 0x000fe400078e02ff */
[----:B------:R3:W-:Y:S02]  /*78d0*/  @!P6 LDGSTS.E.BYPASS.LTC128B.128 [R219+0x1f080], [R2.64], !P2 ;  /* 0x1f08000002dbefae */ /* 0x0007e4000d101d48 */
[----:B------:R-:W-:Y:S02]  /*78e0*/  IMAD R0, R14, c[0x0][0x2b4], R0 ;  /* 0x0000ad000e007a24 */ /* 0x000fe400078e0200 */
[----:B------:R-:W0:Y:S01]  /*78f0*/  LDGDEPBAR ;  /* 0x00000000000079af */ /* 0x000e220000000000 */
[----:B------:R-:W-:Y:S01]  /*7900*/  WARPSYNC 0xffffffff ;  /* 0xffffffff00007948 */ /* 0x000fe20003800000 */
[----:B------:R-:W-:Y:S02]  /*7910*/  IMAD.IADD R225, R223, 0x1, R0 ;  /* 0x00000001dfe17824 */ /* 0x000fe400078e0200 */
[----:B------:R-:W-:Y:S01]  /*7920*/  IMAD.MOV.U32 R120, RZ, RZ, c[0x0][0x2b8] ;  /* 0x0000ae00ff787624 */ /* 0x000fe200078e00ff */
[----:B------:R-:W-:Y:S01]  /*7930*/  BAR.SYNC.DEFER_BLOCKING 0x0 ;  /* 0x0000000000007b1d */ /* 0x000fe20000010000 */
[----:B------:R-:W-:Y:S01]  /*7940*/  IMAD.SHL.U32 R107, R119, 0x20, RZ ;  /* 0x00000020776b7824 */ /* 0x000fe200078e00ff */
[----:B------:R-:W-:Y:S01]  /*7950*/  LOP3.LUT R214, R214, 0xfffffffe, RZ, 0xc0, !PT ;  /* 0xfffffffed6d67812 */ /* 0x000fe200078ec0ff */
[----:B------:R-:W-:Y:S01]  /*7960*/  IMAD.MOV.U32 R197, RZ, RZ, RZ ;  /* 0x000000ffffc57224 */ /* 0x000fe200078e00ff */
[----:B------:R-:W-:Y:S01]  /*7970*/  ISETP.NE.AND P1, PT, R120, 0x1, PT ;  /* 0x000000017800780c */ /* 0x000fe20003f25270 */
[----:B---3--:R-:W-:-:S05]  /*7980*/  IMAD.IADD R2, R212, 0x1, R107 ;  /* 0x00000001d4027824 */ /* 0x008fca00078e026b */
[C---:B------:R-:W-:Y:S01]  /*7990*/  ISETP.GE.AND P0, PT, R2.reuse, R209, PT ;  /* 0x000000d10200720c */ /* 0x040fe20003f06270 */
[----:B------:R-:W-:-:S03]  /*79a0*/  IMAD.IADD R2, R2, 0x1, R226 ;  /* 0x0000000102027824 */ /* 0x000fc600078e02e2 */
[----:B------:R-:W-:Y:S01]  /*79b0*/  ISETP.GT.OR P0, PT, R212, 0x1f, P0 ;  /* 0x0000001fd400780c */ /* 0x000fe20000704670 */
[----:B------:R-:W-:Y:S02]  /*79c0*/  IMAD.MOV.U32 R0, RZ, RZ, R2 ;  /* 0x000000ffff007224 */ /* 0x000fe400078e0002 */
[----:B------:R-:W-:Y:S01]  /*79d0*/  @P1 IMAD.HI.U32 R3, R2, c[0x0][0x2bc], RZ ;  /* 0x0000af0002031a27 */ /* 0x000fe200078e00ff */
[----:B------:R-:W-:-:S04]  /*79e0*/  @P1 LOP3.LUT R214, R214, 0x1, RZ, 0xfc, !PT ;  /* 0x00000001d6d61812 */ /* 0x000fc800078efcff */
[----:B------:R-:W-:-:S05]  /*79f0*/  @P1 SHF.R.U32.HI R0, RZ, c[0x0][0x2c0], R3 ;  /* 0x0000b000ff001a19 */ /* 0x000fca0000011603 */
[----:B------:R-:W-:-:S04]  /*7a00*/  @!P0 IADD3 R3, P1, R0, R222, RZ ;  /* 0x000000de00038210 */ /* 0x000fc80007f3e0ff */
[----:B--2---:R-:W-:Y:S02]  /*7a10*/  @!P0 LEA.HI.X.SX32 R5, R0, R225, 0x1, P1 ;  /* 0x000000e100058211 */ /* 0x004fe400008f0eff */
[----:B------:R-:W-:-:S04]  /*7a20*/  @!P0 LEA R4, P1, R3, c[0x0][0x2a0], 0x2 ;  /* 0x0000a80003048a11 */ /* 0x000fc800078210ff */
[----:B------:R-:W-:-:S05]  /*7a30*/  @!P0 LEA.HI.X R5, R3, c[0x0][0x2a4], R5, 0x2, P1 ;  /* 0x0000a90003058a11 */ /* 0x000fca00008f1405 */
[----:B------:R-:W2:Y:S01]  /*7a40*/  @!P0 LDG.E R197, [R4.64] ;  /* 0x0000000804c58981 */ /* 0x000ea2000c1e1900 */
[----:B------:R-:W-:Y:S01]  /*7a50*/  IMAD.MOV R0, RZ, RZ, -R0 ;  /* 0x000000ffff007224 */ /* 0x000fe200078e0a00 */
[----:B------:R-:W-:Y:S01]  /*7a60*/  ISETP.GT.AND P5, PT, R212, 0x1f, PT ;  /* 0x0000001fd400780c */ /* 0x000fe20003fa4270 */
[----:B------:R-:W-:-:S04]  /*7a70*/  IMAD.WIDE.U32 R220, R218, c[0x0][0x1e8], RZ ;  /* 0x00007a00dadc7a25 */ /* 0x000fc800078e00ff */
[----:B------:R-:W-:Y:S02]  /*7a80*/  IMAD R198, R0, c[0x0][0x2b8], R2 ;  /* 0x0000ae0000c67a24 */ /* 0x000fe400078e0202 */
[----:B------:R-:W-:Y:S02]  /*7a90*/  IMAD R224, R218, c[0x0][0x1ec], R221 ;  /* 0x00007b00dae07a24 */ /* 0x000fe400078e02dd */
[----:B------:R-:W-:Y:S01]  /*7aa0*/  IMAD.WIDE.U32 R2, R198, c[0x0][0x1e0], RZ ;  /* 0x00007800c6027a25 */ /* 0x000fe200078e00ff */
[----:B------:R-:W-:-:S03]  /*7ab0*/  SHF.R.S32.HI R117, RZ, 0x1f, R198 ;  /* 0x0000001fff757819 */ /* 0x000fc600000114c6 */
[----:B------:R-:W-:Y:S02]  /*7ac0*/  IMAD.IADD R116, R209, 0x1, -R107 ;  /* 0x00000001d1747824 */ /* 0x000fe400078e0a6b */
        /* <DEDUP_REMOVED lines=17> */
[----:B------:R-:W-:-:S04]  /*7be0*/  @P0 LEA R8, P1, R201, R0, 0x1 ;  /* 0x00000000c9080211 */ /* 0x000fc800078208ff */
[----:B------:R-:W-:Y:S02]  /*7bf0*/  @P0 LEA.HI.X R9, R201, R2, R205, 0x1, P1 ;  /* 0x00000002c9090211 */ /* 0x000fe400008f0ccd */
[----:B------:R-:W-:-:S04]  /*7c00*/  @P0 LEA R6, P1, R200, R0, 0x1 ;  /* 0x00000000c8060211 */ /* 0x000fc800078208ff */
[----:B------:R-:W-:Y:S02]  /*7c10*/  @P0 LEA.HI.X R7, R200, R2, R207, 0x1, P1 ;  /* 0x00000002c8070211 */ /* 0x000fe400008f0ccf */
[----:B------:R-:W-:-:S13]  /*7c20*/  @P0 ISETP.GE.AND P1, PT, R132, c[0x0][0x1d4], PT ;  /* 0x0000750084000a0c */ /* 0x000fda0003f26270 */
[----:B------:R-:W-:Y:S01]  /*7c30*/  @!PT LDS RZ, [RZ] ;  /* 0x00000000fffff984 */ /* 0x000fe20000000800 */
[----:B------:R1:W-:Y:S02]  /*7c40*/  @P0 LDGSTS.E.BYPASS.LTC128B.128 [R194+0xc080], [R4.64], !P1 ;  /* 0x0c08000004c20fae */ /* 0x0003e4000c901d48 */
[----:B-1----:R-:W-:-:S04]  /*7c50*/  @P0 LEA R4, P1, R199, R0, 0x1 ;  /* 0x00000000c7040211 */ /* 0x002fc800078208ff */
[----:B------:R-:W-:Y:S02]  /*7c60*/  @P0 LEA.HI.X R5, R199, R2, R206, 0x1, P1 ;  /* 0x00000002c7050211 */ /* 0x000fe400008f0cce */
[----:B------:R-:W-:-:S13]  /*7c70*/  @P0 ISETP.GE.AND P1, PT, R137, c[0x0][0x1d4], PT ;  /* 0x0000750089000a0c */ /* 0x000fda0003f26270 */
[----:B------:R1:W-:Y:S01]  /*7c80*/  @P0 LDGSTS.E.BYPASS.LTC128B.128 [R194+0xd080], [R8.64], !P1 ;  /* 0x0d08000008c20fae */ /* 0x0003e2000c901d48 */
[----:B------:R-:W-:-:S13]  /*7c90*/  @P0 ISETP.GE.AND P1, PT, R200, c[0x0][0x1d4], PT ;  /* 0x00007500c8000a0c */ /* 0x000fda0003f26270 */
[----:B------:R1:W-:Y:S01]  /*7ca0*/  @P0 LDGSTS.E.BYPASS.LTC128B.128 [R194+0xe080], [R6.64], !P1 ;  /* 0x0e08000006c20fae */ /* 0x0003e2000c901d48 */
[----:B------:R-:W-:-:S13]  /*7cb0*/  @P0 ISETP.GE.AND P1, PT, R199, c[0x0][0x1d4], PT ;  /* 0x00007500c7000a0c */ /* 0x000fda0003f26270 */
[----:B------:R1:W-:Y:S01]  /*7cc0*/  @P0 LDGSTS.E.BYPASS.LTC128B.128 [R194+0xf080], [R4.64], !P1 ;  /* 0x0f08000004c20fae */ /* 0x0003e2000c901d48 */
[----:B------:R-:W-:-:S03]  /*7cd0*/  ISETP.LT.AND P0, PT, RZ, c[0x0][0x27c], PT ;  /* 0x00009f00ff007a0c */ /* 0x000fc60003f01270 */
[----:B------:R-:W0:Y:S10]  /*7ce0*/  LDGDEPBAR ;  /* 0x00000000000079af */ /* 0x000e340000000000 */
[----:B------:R-:W-:Y:S05]  /*7cf0*/  @P0 BRA `(.L_x_769) ;  /* 0x0000002000000947 */ /* 0x000fea0003800000 */
[----:B------:R-:W-:-:S04]  /*7d00*/  DEPBAR.LE SB0, 0x1 ;  /* 0x000080400000791a */ /* 0x000fc80000000000 */
[----:B------:R-:W-:Y:S05]  /*7d10*/  BRA `(.L_x_770) ;  /* 0x0000956000007947 */ /* 0x000fea0003800000 */
.L_x_769:
[----:B------:R-:W-:Y:S01]  /*7d20*/  ULDC.U8 UR4, c[0x0][0x298] ;  /* 0x0000a60000047ab9 */ /* 0x000fe20000000000 */
[----:B------:R-:W-:Y:S01]  /*7d30*/  SHF.R.S32.HI R0, RZ, 0x1f, R96 ;  /* 0x0000001fff007819 */ /* 0x000fe20000011460 */
[----:B-1----:R-:W-:Y:S01]  /*7d40*/  IMAD.WIDE.U32 R4, R96, c[0x0][0x280], RZ ;  /* 0x0000a00060047a25 */ /* 0x002fe200078e00ff */
[----:B------:R-:W-:Y:S01]  /*7d50*/  ISETP.NE.AND P0, PT, RZ, UR4, PT ;  /* 0x00000004ff007c0c */ /* 0x000fe2000bf05270 */
[----:B------:R-:W-:Y:S02]  /*7d60*/  BSSY B2, `(.L_x_770) ;  /* 0x0000951000027945 */ /* 0x000fe40003800000 */
[C---:B------:R-:W-:Y:S02]  /*7d70*/  IMAD R2, R0.reuse, c[0x0][0x280], RZ ;  /* 0x0000a00000027a24 */ /* 0x040fe400078e02ff */
[----:B------:R-:W-:Y:S02]  /*7d80*/  IMAD R0, R0, c[0x0][0x290], RZ ;  /* 0x0000a40000007a24 */ /* 0x000fe400078e02ff */
[----:B------:R-:W-:-:S02]  /*7d90*/  IMAD R6, R96, c[0x0][0x284], R2 ;  /* 0x0000a10060067a24 */ /* 0x000fc400078e0202 */
[----:B------:R-:W-:Y:S01]  /*7da0*/  IMAD R7, R96, c[0x0][0x294], R0 ;  /* 0x0000a50060077a24 */ /* 0x000fe200078e0200 */
[----:B------:R-:W-:Y:S01]  /*7db0*/  LEA R0, R228, R13, 0x5 ;  /* 0x0000000de4007211 */ /* 0x000fe200078e28ff */
[----:B------:R-:W-:Y:S01]  /*7dc0*/  IMAD.WIDE.U32 R2, R96, c[0x0][0x290], RZ ;  /* 0x0000a40060027a25 */ /* 0x000fe200078e00ff */
[----:B------:R-:W-:-:S04]  /*7dd0*/  IADD3 R6, R6, R5, RZ ;  /* 0x0000000506067210 */ /* 0x000fc80007ffe0ff */
[----:B------:R-:W-:Y:S01]  /*7de0*/  IADD3 R7, R7, R3, RZ ;  /* 0x0000000307077210 */ /* 0x000fe20007ffe0ff */
[----:B------:R-:W-:Y:S05]  /*7df0*/  @!P0 BRA `(.L_x_771) ;  /* 0x000049b000008947 */ /* 0x000fea0003800000 */
[----:B------:R1:W5:Y:S01]  /*7e00*/  LDL R105, [R1+0x8] ;  /* 0x0000080001697983 */ /* 0x0003620000100800 */
[----:B------:R-:W-:-:S03]  /*7e10*/  IMAD.MOV.U32 R8, RZ, RZ, c[0x0][0x2c4] ;  /* 0x0000b100ff087624 */ /* 0x000fc600078e00ff */
[----:B------:R1:W5:Y:S02]  /*7e20*/  LDL R102, [R1+0x4] ;  /* 0x0000040001667983 */ /* 0x0003640000100800 */
[----:B------:R-:W-:Y:S02]  /*7e30*/  ISETP.NE.AND P2, PT, R8, 0x1, PT ;  /* 0x000000010800780c */ /* 0x000fe40003f45270 */
[----:B------:R1:W5:Y:S11]  /*7e40*/  LDL R101, [R1] ;  /* 0x0000000001657983 */ /* 0x0003760000100800 */
[----:B------:R-:W-:-:S05]  /*7e50*/  @P2 IMAD.HI.U32 R3, R0, c[0x0][0x2c8], RZ ;  /* 0x0000b20000032a27 */ /* 0x000fca00078e00ff */
[----:B------:R-:W-:-:S04]  /*7e60*/  @P2 SHF.R.U32.HI R0, RZ, c[0x0][0x2cc], R3 ;  /* 0x0000b300ff002a19 */ /* 0x000fc80000011603 */
[----:B------:R-:W-:Y:S02]  /*7e70*/  SHF.R.S32.HI R3, RZ, 0x1f, R0 ;  /* 0x0000001fff037819 */ /* 0x000fe40000011400 */
[----:B------:R-:W-:-:S03]  /*7e80*/  MOV R5, R6 ;  /* 0x0000000600057202 */ /* 0x000fc60000000f00 */
[----:B------:R-:W-:Y:S02]  /*7e90*/  IMAD R8, R3, c[0x0][0x280], RZ ;  /* 0x0000a00003087a24 */ /* 0x000fe400078e02ff */
[----:B------:R-:W-:-:S04]  /*7ea0*/  IMAD.WIDE.U32 R4, R0, c[0x0][0x280], R4 ;  /* 0x0000a00000047a25 */ /* 0x000fc800078e0004 */
[----:B------:R-:W-:Y:S01]  /*7eb0*/  IMAD R6, R0, c[0x0][0x284], R8 ;  /* 0x0000a10000067a24 */ /* 0x000fe200078e0208 */
[----:B------:R-:W-:-:S03]  /*7ec0*/  LEA R36, P0, R4, c[0x0][0x270], 0x1 ;  /* 0x00009c0004247a11 */ /* 0x000fc600078008ff */
[----:B------:R-:W-:-:S05]  /*7ed0*/  IMAD.IADD R6, R5, 0x1, R6 ;  /* 0x0000000105067824 */ /* 0x000fca00078e0206 */
[----:B------:R-:W-:Y:S01]  /*7ee0*/  LEA.HI.X R31, R4, c[0x0][0x274], R6, 0x1, P0 ;  /* 0x00009d00041f7a11 */ /* 0x000fe200000f0c06 */
[----:B------:R-:W-:Y:S01]  /*7ef0*/  IMAD R4, R3, c[0x0][0x290], RZ ;  /* 0x0000a40003047a24 */ /* 0x000fe200078e02ff */
[----:B------:R-:W-:Y:S02]  /*7f00*/  MOV R3, R7 ;  /* 0x0000000700037202 */ /* 0x000fe40000000f00 */
[----:B------:R-:W-:-:S03]  /*7f10*/  LOP3.LUT P1, RZ, R214, 0x2, RZ, 0xc0, !PT ;  /* 0x00000002d6ff7812 */ /* 0x000fc6000782c0ff */
[----:B------:R-:W-:-:S04]  /*7f20*/  IMAD.WIDE.U32 R2, R0, c[0x0][0x290], R2 ;  /* 0x0000a40000027a25 */ /* 0x000fc800078e0002 */
[----:B------:R-:W-:Y:S01]  /*7f30*/  IMAD R0, R0, c[0x0][0x294], R4 ;  /* 0x0000a50000007a24 */ /* 0x000fe200078e0204 */
[----:B------:R-:W-:-:S03]  /*7f40*/  LEA R30, P0, R2, c[0x0][0x288], 0x1 ;  /* 0x0000a200021e7a11 */ /* 0x000fc600078008ff */
[----:B------:R-:W-:-:S05]  /*7f50*/  IMAD.IADD R0, R3, 0x1, R0 ;  /* 0x0000000103007824 */ /* 0x000fca00078e0200 */
[----:B------:R-:W-:Y:S01]  /*7f60*/  LEA.HI.X R21, R2, c[0x0][0x28c], R0, 0x1, P0 ;  /* 0x0000a30002157a11 */ /* 0x000fe200000f0c00 */
[----:B------:R1:W2:Y:S01]  /*7f70*/  SHFL.IDX PT, R3, R36, RZ, 0x181f ;  /* 0x00181fff24037589 */ /* 0x0002a200000e0000 */
[----:B------:R-:W-:Y:S03]  /*7f80*/  BSSY B0, `(.L_x_772) ;  /* 0x000003a000007945 */ /* 0x000fe60003800000 */
[----:B------:R1:W3:Y:S01]  /*7f90*/  SHFL.IDX PT, R0, R30, RZ, 0x181f ;  /* 0x00181fff1e007589 */ /* 0x0002e200000e0000 */
[----:B------:R-:W-:-:S03]  /*7fa0*/  CS2R R54, SRZ ;  /* 0x0000000000367805 */ /* 0x000fc6000001ff00 */
[----:B------:R1:W4:Y:S01]  /*7fb0*/  SHFL.IDX PT, R4, R31, RZ, 0x181f ;  /* 0x00181fff1f047589 */ /* 0x00032200000e0000 */
[----:B------:R-:W-:-:S03]  /*7fc0*/  CS2R R38, SRZ ;  /* 0x0000000000267805 */ /* 0x000fc6000001ff00 */
[----:B------:R1:W1:Y:S01]  /*7fd0*/  SHFL.IDX PT, R2, R21, RZ, 0x181f ;  /* 0x00181fff15027589 */ /* 0x00026200000e0000 */
[----:B------:R-:W-:Y:S01]  /*7fe0*/  CS2R R32, SRZ ;  /* 0x0000000000207805 */ /* 0x000fe2000001ff00 */
[----:B------:R-:W-:Y:S01]  /*7ff0*/  CS2R R26, SRZ ;  /* 0x00000000001a7805 */ /* 0x000fe2000001ff00 */
[----:B------:R-:W-:Y:S01]  /*8000*/  CS2R R22, SRZ ;  /* 0x0000000000167805 */ /* 0x000fe2000001ff00 */
[----:B------:R-:W-:Y:S01]  /*8010*/  CS2R R40, SRZ ;  /* 0x0000000000287805 */ /* 0x000fe2000001ff00 */
[----:B------:R-:W-:Y:S01]  /*8020*/  CS2R R34, SRZ ;  /* 0x0000000000227805 */ /* 0x000fe2000001ff00 */
[----:B------:R-:W-:Y:S01]  /*8030*/  CS2R R28, SRZ ;  /* 0x00000000001c7805 */ /* 0x000fe2000001ff00 */
[----:B------:R-:W-:Y:S01]  /*8040*/  CS2R R24, SRZ ;  /* 0x0000000000187805 */ /* 0x000fe2000001ff00 */
[----:B------:R-:W-:Y:S05]  /*8050*/  @P1 BRA `(.L_x_773) ;  /* 0x000002c000001947 */ /* 0x000fea0003800000 */
[----:B------:R-:W-:Y:S01]  /*8060*/  ISETP.GE.AND P3, PT, R138, c[0x0][0x27c], PT ;  /* 0x00009f008a007a0c */ /* 0x000fe20003f66270 */
[----:B------:R-:W-:Y:S01]  /*8070*/  CS2R R22, SRZ ;  /* 0x0000000000167805 */ /* 0x000fe2000001ff00 */
[----:B------:R-:W-:Y:S01]  /*8080*/  ISETP.GE.AND P2, PT, R158, c[0x0][0x27c], PT ;  /* 0x00009f009e007a0c */ /* 0x000fe20003f46270 */
[----:B------:R-:W-:Y:S01]  /*8090*/  CS2R R24, SRZ ;  /* 0x0000000000187805 */ /* 0x000fe2000001ff00 */
[----:B------:R-:W-:-:S09]  /*80a0*/  ISETP.GE.AND P1, PT, R156, c[0x0][0x27c], PT ;  /* 0x00009f009c007a0c */ /* 0x000fd20003f26270 */
[C---:B------:R-:W-:Y:S01]  /*80b0*/  @!P3 IMAD.SHL.U32 R6, R138.reuse, 0x2, RZ ;  /* 0x000000028a06b824 */ /* 0x040fe200078e00ff */
[----:B------:R-:W-:-:S04]  /*80c0*/  @!P3 SHF.L.U64.HI R5, R138, 0x1, R139 ;  /* 0x000000018a05b819 */ /* 0x000fc8000001028b */
[----:B--2---:R-:W-:-:S05]  /*80d0*/  @!P3 IADD3 R18, P0, R3, R6, RZ ;  /* 0x000000060312b210 */ /* 0x004fca0007f1e0ff */
[----:B----4-:R-:W-:Y:S01]  /*80e0*/  @!P3 IMAD.X R19, R4, 0x1, R5, P0 ;  /* 0x000000010413b824 */ /* 0x010fe200000e0605 */
[----:B---3--:R-:W-:Y:S02]  /*80f0*/  @!P3 IADD3 R16, P0, R0, R6, RZ ;  /* 0x000000060010b210 */ /* 0x008fe40007f1e0ff */
[----:B-----5:R-:W-:Y:S01]  /*8100*/  @!P2 SHF.L.U64.HI R6, R158, 0x1, R105 ;  /* 0x000000019e06a819 */ /* 0x020fe20000010269 */
[----:B------:R-:W-:Y:S01]  /*8110*/  CS2R R26, SRZ ;  /* 0x00000000001a7805 */ /* 0x000fe2000001ff00 */
[----:B------:R-:W-:Y:S01]  /*8120*/  CS2R R28, SRZ ;  /* 0x00000000001c7805 */ /* 0x000fe2000001ff00 */
[----:B-1----:R-:W-:Y:S01]  /*8130*/  @!P3 IMAD.X R17, R2, 0x1, R5, P0 ;  /* 0x000000010211b824 */ /* 0x002fe200000e0605 */
[----:B------:R-:W-:Y:S01]  /*8140*/  CS2R R32, SRZ ;  /* 0x0000000000207805 */ /* 0x000fe2000001ff00 */
[----:B------:R-:W-:Y:S01]  /*8150*/  @!P2 IMAD.SHL.U32 R5, R158, 0x2, RZ ;  /* 0x000000029e05a824 */ /* 0x000fe200078e00ff */
[----:B------:R-:W-:Y:S01]  /*8160*/  CS2R R34, SRZ ;  /* 0x0000000000227805 */ /* 0x000fe2000001ff00 */
[----:B------:R-:W-:Y:S01]  /*8170*/  CS2R R38, SRZ ;  /* 0x0000000000267805 */ /* 0x000fe2000001ff00 */
[----:B------:R-:W-:Y:S01]  /*8180*/  CS2R R40, SRZ ;  /* 0x0000000000287805 */ /* 0x000fe2000001ff00 */
[----:B------:R1:W5:Y:S01]  /*8190*/  @!P3 LD.E.64 R22, [R18.64] ;  /* 0x000000081216b980 */ /* 0x000362000c101b00 */
[----:B------:R-:W-:-:S03]  /*81a0*/  @!P2 IADD3 R14, P0, R3, R5, RZ ;  /* 0x00000005030ea210 */ /* 0x000fc60007f1e0ff */
[----:B------:R1:W5:Y:S02]  /*81b0*/  @!P3 LD.E.64 R24, [R16.64] ;  /* 0x000000081018b980 */ /* 0x000364000c101b00 */
[----:B------:R-:W-:Y:S01]  /*81c0*/  @!P2 IMAD.X R15, R4, 0x1, R6, P0 ;  /* 0x00000001040fa824 */ /* 0x000fe200000e0606 */
[----:B------:R-:W-:Y:S01]  /*81d0*/  @!P2 IADD3 R12, P0, R0, R5, RZ ;  /* 0x00000005000ca210 */ /* 0x000fe20007f1e0ff */
[----:B------:R-:W-:-:S03]  /*81e0*/  @!P1 IMAD.SHL.U32 R5, R156, 0x2, RZ ;  /* 0x000000029c059824 */ /* 0x000fc600078e00ff */
[----:B------:R1:W5:Y:S01]  /*81f0*/  @!P2 LD.E.64 R26, [R14.64] ;  /* 0x000000080e1aa980 */ /* 0x000362000c101b00 */
[----:B------:R-:W-:Y:S01]  /*8200*/  @!P2 IMAD.X R13, R2, 0x1, R6, P0 ;  /* 0x00000001020da824 */ /* 0x000fe200000e0606 */
[----:B------:R-:W-:Y:S02]  /*8210*/  @!P1 SHF.L.U64.HI R6, R156, 0x1, R102 ;  /* 0x000000019c069819 */ /* 0x000fe40000010266 */
[-C--:B------:R-:W-:Y:S02]  /*8220*/  @!P1 IADD3 R10, P0, R3, R5.reuse, RZ ;  /* 0x00000005030a9210 */ /* 0x080fe40007f1e0ff */
[----:B------:R1:W5:Y:S03]  /*8230*/  @!P2 LD.E.64 R28, [R12.64] ;  /* 0x000000080c1ca980 */ /* 0x000366000c101b00 */
[----:B------:R-:W-:Y:S01]  /*8240*/  @!P1 IMAD.X R11, R4, 0x1, R6, P0 ;  /* 0x00000001040b9824 */ /* 0x000fe200000e0606 */
[----:B------:R-:W-:-:S04]  /*8250*/  @!P1 IADD3 R8, P0, R0, R5, RZ ;  /* 0x0000000500089210 */ /* 0x000fc80007f1e0ff */
[----:B------:R1:W5:Y:S01]  /*8260*/  @!P1 LD.E.64 R32, [R10.64] ;  /* 0x000000080a209980 */ /* 0x000362000c101b00 */
[----:B------:R-:W-:Y:S01]  /*8270*/  @!P1 IMAD.X R9, R2, 0x1, R6, P0 ;  /* 0x0000000102099824 */ /* 0x000fe200000e0606 */
[----:B------:R-:W-:-:S04]  /*8280*/  ISETP.GE.AND P0, PT, R157, c[0x0][0x27c], PT ;  /* 0x00009f009d007a0c */ /* 0x000fc80003f06270 */
[----:B------:R1:W5:Y:S09]  /*8290*/  @!P1 LD.E.64 R34, [R8.64] ;  /* 0x0000000808229980 */ /* 0x000372000c101b00 */
[C---:B------:R-:W-:Y:S01]  /*82a0*/  @!P0 IMAD.SHL.U32 R5, R157.reuse, 0x2, RZ ;  /* 0x000000029d058824 */ /* 0x040fe200078e00ff */
[----:B------:R-:W-:-:S04]  /*82b0*/  @!P0 SHF.L.U64.HI R20, R157, 0x1, R101 ;  /* 0x000000019d148819 */ /* 0x000fc80000010265 */
[----:B------:R-:W-:-:S05]  /*82c0*/  @!P0 IADD3 R6, P4, R3, R5, RZ ;  /* 0x0000000503068210 */ /* 0x000fca0007f9e0ff */
[----:B------:R-:W-:Y:S01]  /*82d0*/  @!P0 IMAD.X R7, R4, 0x1, R20, P4 ;  /* 0x0000000104078824 */ /* 0x000fe200020e0614 */
[----:B------:R-:W-:-:S04]  /*82e0*/  @!P0 IADD3 R4, P4, R0, R5, RZ ;  /* 0x0000000500048210 */ /* 0x000fc80007f9e0ff */
[----:B------:R1:W5:Y:S01]  /*82f0*/  @!P0 LD.E.64 R38, [R6.64] ;  /* 0x0000000806268980 */ /* 0x000362000c101b00 */
[----:B------:R-:W-:-:S05]  /*8300*/  @!P0 IMAD.X R5, R2, 0x1, R20, P4 ;  /* 0x0000000102058824 */ /* 0x000fca00020e0614 */
[----:B------:R1:W5:Y:S03]  /*8310*/  @!P0 LD.E.64 R40, [R4.64] ;  /* 0x0000000804288980 */ /* 0x000366000c101b00 */
.L_x_773:
[----:B------:R-:W-:Y:S05]  /*8320*/  BSYNC B0 ;  /* 0x0000000000007941 */ /* 0x000fea0003800000 */
.L_x_772:
[----:B-1---5:R-:W-:Y:S01]  /*8330*/  IMAD.MOV.U32 R2, RZ, RZ, R38 ;  /* 0x000000ffff027224 */ /* 0x022fe200078e0026 */
[----:B------:R-:W-:Y:S01]  /*8340*/  LOP3.LUT P0, RZ, R214, 0x4, RZ, 0xc0, !PT ;  /* 0x00000004d6ff7812 */ /* 0x000fe2000780c0ff */
[----:B---3--:R-:W-:Y:S01]  /*8350*/  IMAD.MOV.U32 R0, RZ, RZ, R39 ;  /* 0x000000ffff007224 */ /* 0x008fe200078e0027 */
[----:B------:R-:W-:Y:S01]  /*8360*/  MOV R5, R35 ;  /* 0x0000002300057202 */ /* 0x000fe20000000f00 */
[----:B----4-:R-:W-:Y:S01]  /*8370*/  IMAD.MOV.U32 R4, RZ, RZ, R32 ;  /* 0x000000ffff047224 */ /* 0x010fe200078e0020 */
[----:B------:R-:W-:Y:S01]  /*8380*/  BSSY B0, `(.L_x_774) ;  /* 0x000004e000007945 */ /* 0x000fe20003800000 */
[----:B--2---:R-:W-:Y:S01]  /*8390*/  IMAD.MOV.U32 R3, RZ, RZ, R33 ;  /* 0x000000ffff037224 */ /* 0x004fe200078e0021 */
[----:B------:R-:W-:Y:S01]  /*83a0*/  PRMT R87, R0, 0x5410, R2 ;  /* 0x0000541000577816 */ /* 0x000fe20000000002 */
[----:B------:R-:W-:Y:S01]  /*83b0*/  IMAD.MOV.U32 R0, RZ, RZ, R27 ;  /* 0x000000ffff007224 */ /* 0x000fe200078e001b */
[----:B------:R-:W-:Y:S01]  /*83c0*/  MOV R2, R26 ;  /* 0x0000001a00027202 */ /* 0x000fe20000000f00 */
[----:B------:R-:W-:Y:S01]  /*83d0*/  IMAD.MOV.U32 R6, RZ, RZ, R34 ;  /* 0x000000ffff067224 */ /* 0x000fe200078e0022 */
[----:B------:R-:W-:Y:S01]  /*83e0*/  PRMT R84, R3, 0x5410, R4 ;  /* 0x0000541003547816 */ /* 0x000fe20000000004 */
[----:B------:R-:W-:Y:S01]  /*83f0*/  IMAD.MOV.U32 R4, RZ, RZ, R22 ;  /* 0x000000ffff047224 */ /* 0x000fe200078e0016 */
        /* <DEDUP_REMOVED lines=8> */
[----:B------:R-:W-:Y:S01]  /*8480*/  PRMT R86, R2, 0x7610, R86 ;  /* 0x0000761002567816 */ /* 0x000fe20000000056 */
[----:B------:R-:W-:Y:S01]  /*8490*/  IMAD.MOV.U32 R5, RZ, RZ, R25 ;  /* 0x000000ffff057224 */ /* 0x000fe200078e0019 */
[----:B------:R-:W-:Y:S01]  /*84a0*/  PRMT R85, R85, 0x5410, R0 ;  /* 0x0000541055557816 */ /* 0x000fe20000000000 */
[----:B------:R1:W2:Y:S01]  /*84b0*/  SHFL.IDX PT, R4, R31, 0x1, 0x181f ;  /* 0x00381f001f047f89 */ /* 0x0002a200000e0000 */
[----:B------:R-:W-:Y:S01]  /*84c0*/  MOV R6, R24 ;  /* 0x0000001800067202 */ /* 0x000fe20000000f00 */
[----:B------:R-:W-:Y:S01]  /*84d0*/  CS2R R14, SRZ ;  /* 0x00000000000e7805 */ /* 0x000fe2000001ff00 */
[----:B------:R-:W-:Y:S01]  /*84e0*/  PRMT R81, R7, 0x5410, R8 ;  /* 0x0000541007517816 */ /* 0x000fe20000000008 */
[----:B------:R1:W3:Y:S01]  /*84f0*/  SHFL.IDX PT, R3, R36, 0x1, 0x181f ;  /* 0x00381f0024037f89 */ /* 0x0002e200000e0000 */
[----:B------:R-:W-:Y:S01]  /*8500*/  PRMT R61, R5, 0x5410, R6 ;  /* 0x00005410053d7816 */ /* 0x000fe20000000006 */
[----:B------:R-:W-:Y:S01]  /*8510*/  CS2R R16, SRZ ;  /* 0x0000000000107805 */ /* 0x000fe2000001ff00 */
[----:B------:R-:W-:Y:S01]  /*8520*/  CS2R R42, SRZ ;  /* 0x00000000002a7805 */ /* 0x000fe2000001ff00 */
[----:B------:R1:W4:Y:S01]  /*8530*/  SHFL.IDX PT, R2, R21, 0x1, 0x181f ;  /* 0x00381f0015027f89 */ /* 0x00032200000e0000 */
[----:B------:R-:W-:Y:S01]  /*8540*/  CS2R R48, SRZ ;  /* 0x0000000000307805 */ /* 0x000fe2000001ff00 */
[----:B------:R-:W-:Y:S01]  /*8550*/  CS2R R46, SRZ ;  /* 0x00000000002e7805 */ /* 0x000fe2000001ff00 */
[----:B------:R-:W-:Y:S01]  /*8560*/  CS2R R18, SRZ ;  /* 0x0000000000127805 */ /* 0x000fe2000001ff00 */
[----:B------:R1:W1:Y:S01]  /*8570*/  SHFL.IDX PT, R0, R30, 0x1, 0x181f ;  /* 0x00381f001e007f89 */ /* 0x00026200000e0000 */
        /* <DEDUP_REMOVED lines=9> */
[----:B---3--:R-:W-:-:S05]  /*8610*/  @!P3 IADD3 R18, P0, R3, R5, RZ ;  /* 0x000000050312b210 */ /* 0x008fca0007f1e0ff */
[--C-:B--2---:R-:W-:Y:S01]  /*8620*/  @!P3 IMAD.X R19, R4, 0x1, R6.reuse, P0 ;  /* 0x000000010413b824 */ /* 0x104fe200000e0606 */
[----:B-1----:R-:W-:Y:S01]  /*8630*/  @!P3 IADD3 R16, P0, R0, R5, RZ ;  /* 0x000000050010b210 */ /* 0x002fe20007f1e0ff */
[----:B------:R-:W-:Y:S01]  /*8640*/  @!P2 IMAD.SHL.U32 R5, R158, 0x2, RZ ;  /* 0x000000029e05a824 */ /* 0x000fe200078e00ff */
[----:B------:R-:W-:Y:S01]  /*8650*/  CS2R R46, SRZ ;  /* 0x00000000002e7805 */ /* 0x000fe2000001ff00 */
[----:B------:R-:W-:Y:S01]  /*8660*/  CS2R R54, SRZ ;  /* 0x0000000000367805 */ /* 0x000fe2000001ff00 */
[----:B------:R1:W5:Y:S01]  /*8670*/  @!P3 LD.E.64 R42, [R18.64] ;  /* 0x00000008122ab980 */ /* 0x000362000c101b00 */
[----:B----4-:R-:W-:Y:S01]  /*8680*/  @!P3 IMAD.X R17, R2, 0x1, R6, P0 ;  /* 0x000000010211b824 */ /* 0x010fe200000e0606 */
[----:B------:R-:W-:Y:S02]  /*8690*/  @!P2 SHF.L.U64.HI R6, R158, 0x1, R105 ;  /* 0x000000019e06a819 */ /* 0x000fe40000010269 */
[-C--:B------:R-:W-:Y:S02]  /*86a0*/  @!P2 IADD3 R14, P0, R3, R5.reuse, RZ ;  /* 0x00000005030ea210 */ /* 0x080fe40007f1e0ff */
[----:B------:R2:W5:Y:S03]  /*86b0*/  @!P3 LD.E.64 R44, [R16.64] ;  /* 0x00000008102cb980 */ /* 0x000566000c101b00 */
[----:B------:R-:W-:Y:S01]  /*86c0*/  @!P2 IMAD.X R15, R4, 0x1, R6, P0 ;  /* 0x00000001040fa824 */ /* 0x000fe200000e0606 */
[----:B------:R-:W-:Y:S01]  /*86d0*/  @!P2 IADD3 R12, P0, R0, R5, RZ ;  /* 0x00000005000ca210 */ /* 0x000fe20007f1e0ff */
[----:B------:R-:W-:-:S04]  /*86e0*/  @!P1 IMAD.SHL.U32 R5, R156, 0x2, RZ ;  /* 0x000000029c059824 */ /* 0x000fc800078e00ff */
[----:B------:R-:W-:Y:S01]  /*86f0*/  @!P2 IMAD.X R13, R2, 0x1, R6, P0 ;  /* 0x00000001020da824 */ /* 0x000fe200000e0606 */
[----:B------:R-:W-:Y:S02]  /*8700*/  @!P1 SHF.L.U64.HI R6, R156, 0x1, R102 ;  /* 0x000000019c069819 */ /* 0x000fe40000010266 */
[----:B------:R-:W-:-:S05]  /*8710*/  @!P1 IADD3 R10, P0, R3, R5, RZ ;  /* 0x00000005030a9210 */ /* 0x000fca0007f1e0ff */
[----:B------:R-:W-:Y:S01]  /*8720*/  @!P1 IMAD.X R11, R4, 0x1, R6, P0 ;  /* 0x00000001040b9824 */ /* 0x000fe200000e0606 */
[----:B------:R-:W-:-:S05]  /*8730*/  @!P1 IADD3 R8, P0, R0, R5, RZ ;  /* 0x0000000500089210 */ /* 0x000fca0007f1e0ff */
[----:B------:R-:W-:Y:S01]  /*8740*/  @!P1 IMAD.X R9, R2, 0x1, R6, P0 ;  /* 0x0000000102099824 */ /* 0x000fe200000e0606 */
[C---:B------:R-:W-:Y:S01]  /*8750*/  ISETP.GE.AND P0, PT, R157.reuse, c[0x0][0x27c], PT ;  /* 0x00009f009d007a0c */ /* 0x040fe20003f06270 */
[----:B--2---:R-:W-:Y:S01]  /*8760*/  CS2R R16, SRZ ;  /* 0x0000000000107805 */ /* 0x004fe2000001ff00 */
[----:B-1----:R-:W-:Y:S01]  /*8770*/  CS2R R18, SRZ ;  /* 0x0000000000127805 */ /* 0x002fe2000001ff00 */
[----:B------:R-:W-:Y:S01]  /*8780*/  CS2R R48, SRZ ;  /* 0x0000000000307805 */ /* 0x000fe2000001ff00 */
[----:B------:R1:W5:Y:S04]  /*8790*/  @!P1 LD.E.64 R46, [R8.64] ;  /* 0x00000008082e9980 */ /* 0x000368000c101b00 */
[----:B------:R2:W5:Y:S04]  /*87a0*/  @!P2 LD.E.64 R16, [R14.64] ;  /* 0x000000080e10a980 */ /* 0x000568000c101b00 */
[----:B------:R1:W5:Y:S01]  /*87b0*/  @!P2 LD.E.64 R18, [R12.64] ;  /* 0x000000080c12a980 */ /* 0x000362000c101b00 */
[C---:B------:R-:W-:Y:S01]  /*87c0*/  @!P0 IMAD.SHL.U32 R5, R157.reuse, 0x2, RZ ;  /* 0x000000029d058824 */ /* 0x040fe200078e00ff */
[----:B------:R-:W-:-:S04]  /*87d0*/  @!P0 SHF.L.U64.HI R20, R157, 0x1, R101 ;  /* 0x000000019d148819 */ /* 0x000fc80000010265 */
[----:B------:R-:W-:-:S05]  /*87e0*/  @!P0 IADD3 R6, P4, R3, R5, RZ ;  /* 0x0000000503068210 */ /* 0x000fca0007f9e0ff */
[----:B------:R-:W-:Y:S01]  /*87f0*/  @!P0 IMAD.X R7, R4, 0x1, R20, P4 ;  /* 0x0000000104078824 */ /* 0x000fe200020e0614 */
[----:B------:R-:W-:-:S04]  /*8800*/  @!P0 IADD3 R4, P4, R0, R5, RZ ;  /* 0x0000000500048210 */ /* 0x000fc80007f9e0ff */
[----:B------:R1:W5:Y:S01]  /*8810*/  @!P0 LD.E.64 R54, [R6.64] ;  /* 0x0000000806368980 */ /* 0x000362000c101b00 */
[----:B------:R-:W-:Y:S01]  /*8820*/  @!P0 IMAD.X R5, R2, 0x1, R20, P4 ;  /* 0x0000000102058824 */ /* 0x000fe200020e0614 */
[----:B--2---:R-:W-:-:S04]  /*8830*/  CS2R R14, SRZ ;  /* 0x00000000000e7805 */ /* 0x004fc8000001ff00 */
[----:B------:R1:W5:Y:S04]  /*8840*/  @!P0 LD.E.64 R48, [R4.64] ;  /* 0x0000000804308980 */ /* 0x000368000c101b00 */
[----:B------:R1:W5:Y:S02]  /*8850*/  @!P1 LD.E.64 R14, [R10.64] ;  /* 0x000000080a0e9980 */ /* 0x000364000c101b00 */
.L_x_775:
[----:B------:R-:W-:Y:S05]  /*8860*/  BSYNC B0 ;  /* 0x0000000000007941 */ /* 0x000fea0003800000 */
.L_x_774:
[----:B-12--5:R-:W-:Y:S01]  /*8870*/  IMAD.MOV.U32 R4, RZ, RZ, R54 ;  /* 0x000000ffff047224 */ /* 0x026fe200078e0036 */
[----:B------:R-:W-:Y:S01]  /*8880*/  LOP3.LUT P0, RZ, R214, 0x8, RZ, 0xc0, !PT ;  /* 0x00000008d6ff7812 */ /* 0x000fe2000780c0ff */
[----:B---3--:R-:W-:Y:S01]  /*8890*/  IMAD.MOV.U32 R3, RZ, RZ, R55 ;  /* 0x000000ffff037224 */ /* 0x008fe200078e0037 */
[----:B------:R-:W-:Y:S01]  /*88a0*/  MOV R6, R19 ;  /* 0x0000001300067202 */ /* 0x000fe20000000f00 */
[----:B----4-:R-:W-:Y:S01]  /*88b0*/  IMAD.MOV.U32 R2, RZ, RZ, R14 ;  /* 0x000000ffff027224 */ /* 0x010fe200078e000e */
[----:B------:R1:W2:Y:S01]  /*88c0*/  SHFL.IDX PT, R8, R21, 0x2, 0x181f ;  /* 0x00581f0015087f89 */ /* 0x0002a200000e0000 */
        /* <DEDUP_REMOVED lines=15> */
[----:B------:R-:W-:Y:S01]  /*89c0*/  MOV R3, R49 ;  /* 0x0000003100037202 */ /* 0x000fe20000000f00 */
[----:B------:R-:W-:Y:S01]  /*89d0*/  IMAD.MOV.U32 R5, RZ, RZ, R44 ;  /* 0x000000ffff057224 */ /* 0x000fe200078e002c */
[----:B------:R-:W-:Y:S01]  /*89e0*/  BSSY B0, `(.L_x_776) ;  /* 0x0000041000007945 */ /* 0x000fe20003800000 */
[----:B------:R-:W-:Y:S01]  /*89f0*/  PRMT R90, R7, 0x7610, R90 ;  /* 0x00007610075a7816 */ /* 0x000fe2000000005a */
[----:B------:R-:W-:Y:S01]  /*8a00*/  CS2R R78, SRZ ;  /* 0x00000000004e7805 */ /* 0x000fe2000001ff00 */
[----:B------:R-:W-:Y:S01]  /*8a10*/  PRMT R94, R3, 0x5410, R4 ;  /* 0x00005410035e7816 */ /* 0x000fe20000000004 */
[----:B------:R-:W-:Y:S01]  /*8a20*/  IMAD.MOV.U32 R4, RZ, RZ, R45 ;  /* 0x000000ffff047224 */ /* 0x000fe200078e002d */
[----:B------:R-:W-:Y:S01]  /*8a30*/  PRMT R91, R0, 0x5410, R2 ;  /* 0x00005410005b7816 */ /* 0x000fe20000000002 */
[----:B------:R1:W3:Y:S01]  /*8a40*/  SHFL.IDX PT, R3, R31, 0x2, 0x181f ;  /* 0x00581f001f037f89 */ /* 0x0002e200000e0000 */
[----:B------:R-:W-:Y:S01]  /*8a50*/  PRMT R89, R6, 0x7610, R89 ;  /* 0x0000761006597816 */ /* 0x000fe20000000059 */
[----:B------:R-:W-:Y:S01]  /*8a60*/  CS2R R68, SRZ ;  /* 0x0000000000447805 */ /* 0x000fe2000001ff00 */
[----:B------:R-:W-:Y:S01]  /*8a70*/  PRMT R88, R5, 0x7610, R88 ;  /* 0x0000761005587816 */ /* 0x000fe20000000058 */
[----:B------:R1:W4:Y:S01]  /*8a80*/  SHFL.IDX PT, R2, R36, 0x2, 0x181f ;  /* 0x00581f0024027f89 */ /* 0x00032200000e0000 */
[----:B------:R-:W-:Y:S01]  /*8a90*/  PRMT R85, R4, 0x7610, R85 ;  /* 0x0000761004557816 */ /* 0x000fe20000000055 */
[----:B------:R-:W-:Y:S01]  /*8aa0*/  CS2R R62, SRZ ;  /* 0x00000000003e7805 */ /* 0x000fe2000001ff00 */
[----:B------:R-:W-:Y:S01]  /*8ab0*/  CS2R R56, SRZ ;  /* 0x0000000000387805 */ /* 0x000fe2000001ff00 */
[----:B------:R1:W1:Y:S01]  /*8ac0*/  SHFL.IDX PT, R0, R30, 0x2, 0x181f ;  /* 0x00581f001e007f89 */ /* 0x00026200000e0000 */
[----:B------:R-:W-:Y:S01]  /*8ad0*/  CS2R R50, SRZ ;  /* 0x0000000000327805 */ /* 0x000fe2000001ff00 */
[----:B------:R-:W-:Y:S01]  /*8ae0*/  CS2R R66, SRZ ;  /* 0x0000000000427805 */ /* 0x000fe2000001ff00 */
[----:B------:R-:W-:Y:S01]  /*8af0*/  CS2R R64, SRZ ;  /* 0x0000000000407805 */ /* 0x000fe2000001ff00 */
[----:B------:R-:W-:Y:S01]  /*8b00*/  CS2R R58, SRZ ;  /* 0x00000000003a7805 */ /* 0x000fe2000001ff00 */
[----:B------:R-:W-:Y:S01]  /*8b10*/  CS2R R52, SRZ ;  /* 0x0000000000347805 */ /* 0x000fe2000001ff00 */
[----:B------:R-:W-:Y:S05]  /*8b20*/  @P0 BRA `(.L_x_777) ;  /* 0x000002c000000947 */ /* 0x000fea0003800000 */
[----:B--2---:R-:W-:Y:S01]  /*8b30*/  ISETP.GE.AND P0, PT, R138, c[0x0][0x27c], PT ;  /* 0x00009f008a007a0c */ /* 0x004fe20003f06270 */
[----:B------:R-:W-:Y:S01]  /*8b40*/  CS2R R50, SRZ ;  /* 0x0000000000327805 */ /* 0x000fe2000001ff00 */
[----:B------:R-:W-:Y:S01]  /*8b50*/  ISETP.GE.AND P2, PT, R158, c[0x0][0x27c], PT ;  /* 0x00009f009e007a0c */ /* 0x000fe20003f46270 */
[----:B------:R-:W-:-:S10]  /*8b60*/  CS2R R52, SRZ ;  /* 0x0000000000347805 */ /* 0x000fd4000001ff00 */
[C---:B------:R-:W-:Y:S01]  /*8b70*/  @!P0 IMAD.SHL.U32 R4, R138.reuse, 0x2, RZ ;  /* 0x000000028a048824 */ /* 0x040fe200078e00ff */
[----:B------:R-:W-:-:S04]  /*8b80*/  @!P0 SHF.L.U64.HI R5, R138, 0x1, R139 ;  /* 0x000000018a058819 */ /* 0x000fc8000001028b */
[----:B----4-:R-:W-:-:S05]  /*8b90*/  @!P0 IADD3 R6, P1, R2, R4, RZ ;  /* 0x0000000402068210 */ /* 0x010fca0007f3e0ff */
[----:B---3--:R-:W-:Y:S01]  /*8ba0*/  @!P0 IMAD.X R7, R3, 0x1, R5, P1 ;  /* 0x0000000103078824 */ /* 0x008fe200008e0605 */
[----:B-1----:R-:W-:Y:S01]  /*8bb0*/  @!P0 IADD3 R4, P1, R0, R4, RZ ;  /* 0x0000000400048210 */ /* 0x002fe20007f3e0ff */
[----:B------:R-:W-:-:S03]  /*8bc0*/  @!P2 IMAD.SHL.U32 R9, R158, 0x2, RZ ;  /* 0x000000029e09a824 */ /* 0x000fc600078e00ff */
[----:B------:R1:W5:Y:S01]  /*8bd0*/  @!P0 LD.E.64 R50, [R6.64] ;  /* 0x0000000806328980 */ /* 0x000362000c101b00 */
[----:B------:R-:W-:Y:S01]  /*8be0*/  @!P0 IMAD.X R5, R8, 0x1, R5, P1 ;  /* 0x0000000108058824 */ /* 0x000fe200008e0605 */
[----:B------:R-:W-:-:S04]  /*8bf0*/  ISETP.GE.AND P1, PT, R156, c[0x0][0x27c], PT ;  /* 0x00009f009c007a0c */ /* 0x000fc80003f26270 */
[----:B------:R2:W5:Y:S01]  /*8c00*/  @!P0 LD.E.64 R52, [R4.64] ;  /* 0x0000000804348980 */ /* 0x000562000c101b00 */
[----:B------:R-:W-:Y:S01]  /*8c10*/  CS2R R56, SRZ ;  /* 0x0000000000387805 */ /* 0x000fe2000001ff00 */
[----:B------:R-:W-:Y:S01]  /*8c20*/  CS2R R58, SRZ ;  /* 0x00000000003a7805 */ /* 0x000fe2000001ff00 */
[----:B-1----:R-:W-:Y:S02]  /*8c30*/  @!P2 IADD3 R6, P0, R2, R9, RZ ;  /* 0x000000090206a210 */ /* 0x002fe40007f1e0ff */
[----:B--2---:R-:W-:-:S05]  /*8c40*/  @!P2 SHF.L.U64.HI R5, R158, 0x1, R105 ;  /* 0x000000019e05a819 */ /* 0x004fca0000010269 */
[----:B------:R-:W-:Y:S01]  /*8c50*/  @!P2 IMAD.X R7, R3, 0x1, R5, P0 ;  /* 0x000000010307a824 */ /* 0x000fe200000e0605 */
[----:B------:R-:W-:Y:S01]  /*8c60*/  @!P2 IADD3 R4, P0, R0, R9, RZ ;  /* 0x000000090004a210 */ /* 0x000fe20007f1e0ff */
[----:B------:R-:W-:-:S03]  /*8c70*/  @!P1 IMAD.SHL.U32 R9, R156, 0x2, RZ ;  /* 0x000000029c099824 */ /* 0x000fc600078e00ff */
[----:B------:R1:W5:Y:S01]  /*8c80*/  @!P2 LD.E.64 R56, [R6.64] ;  /* 0x000000080638a980 */ /* 0x000362000c101b00 */
[----:B------:R-:W-:-:S05]  /*8c90*/  @!P2 IMAD.X R5, R8, 0x1, R5, P0 ;  /* 0x000000010805a824 */ /* 0x000fca00000e0605 */
[----:B------:R2:W5:Y:S01]  /*8ca0*/  @!P2 LD.E.64 R58, [R4.64] ;  /* 0x00000008043aa980 */ /* 0x000562000c101b00 */
[----:B------:R-:W-:Y:S01]  /*8cb0*/  CS2R R62, SRZ ;  /* 0x00000000003e7805 */ /* 0x000fe2000001ff00 */
[----:B-1----:R-:W-:Y:S02]  /*8cc0*/  @!P1 IADD3 R6, P0, R2, R9, RZ ;  /* 0x0000000902069210 */ /* 0x002fe40007f1e0ff */
[----:B--2---:R-:W-:-:S05]  /*8cd0*/  @!P1 SHF.L.U64.HI R5, R156, 0x1, R102 ;  /* 0x000000019c059819 */ /* 0x004fca0000010266 */
[----:B------:R-:W-:Y:S01]  /*8ce0*/  @!P1 IMAD.X R7, R3, 0x1, R5, P0 ;  /* 0x0000000103079824 */ /* 0x000fe200000e0605 */
[----:B------:R-:W-:Y:S01]  /*8cf0*/  @!P1 IADD3 R4, P0, R0, R9, RZ ;  /* 0x0000000900049210 */ /* 0x000fe20007f1e0ff */
[----:B------:R-:W-:-:S03]  /*8d00*/  CS2R R64, SRZ ;  /* 0x0000000000407805 */ /* 0x000fc6000001ff00 */
[----:B------:R1:W5:Y:S01]  /*8d10*/  @!P1 LD.E.64 R62, [R6.64] ;  /* 0x00000008063e9980 */ /* 0x000362000c101b00 */
[----:B------:R-:W-:Y:S01]  /*8d20*/  @!P1 IMAD.X R5, R8, 0x1, R5, P0 ;  /* 0x0000000108059824 */ /* 0x000fe200000e0605 */
[----:B------:R-:W-:-:S04]  /*8d30*/  ISETP.GE.AND P0, PT, R157, c[0x0][0x27c], PT ;  /* 0x00009f009d007a0c */ /* 0x000fc80003f06270 */
[----:B------:R2:W5:Y:S01]  /*8d40*/  @!P1 LD.E.64 R64, [R4.64] ;  /* 0x0000000804409980 */ /* 0x000562000c101b00 */
[----:B------:R-:W-:Y:S01]  /*8d50*/  CS2R R68, SRZ ;  /* 0x0000000000447805 */ /* 0x000fe2000001ff00 */
[----:B------:R-:W-:-:S07]  /*8d60*/  CS2R R66, SRZ ;  /* 0x0000000000427805 */ /* 0x000fce000001ff00 */
[C---:B-1----:R-:W-:Y:S01]  /*8d70*/  @!P0 IMAD.SHL.U32 R6, R157.reuse, 0x2, RZ ;  /* 0x000000029d068824 */ /* 0x042fe200078e00ff */
[----:B------:R-:W-:-:S04]  /*8d80*/  @!P0 SHF.L.U64.HI R7, R157, 0x1, R101 ;  /* 0x000000019d078819 */ /* 0x000fc80000010265 */
[----:B--2---:R-:W-:-:S05]  /*8d90*/  @!P0 IADD3 R4, P1, R2, R6, RZ ;  /* 0x0000000602048210 */ /* 0x004fca0007f3e0ff */
[----:B------:R-:W-:Y:S01]  /*8da0*/  @!P0 IMAD.X R5, R3, 0x1, R7, P1 ;  /* 0x0000000103058824 */ /* 0x000fe200008e0607 */
[----:B------:R-:W-:-:S04]  /*8db0*/  @!P0 IADD3 R2, P1, R0, R6, RZ ;  /* 0x0000000600028210 */ /* 0x000fc80007f3e0ff */
[----:B------:R1:W5:Y:S01]  /*8dc0*/  @!P0 LD.E.64 R68, [R4.64] ;  /* 0x0000000804448980 */ /* 0x000362000c101b00 */
[----:B------:R-:W-:-:S05]  /*8dd0*/  @!P0 IMAD.X R3, R8, 0x1, R7, P1 ;  /* 0x0000000108038824 */ /* 0x000fca00008e0607 */
[----:B------:R1:W5:Y:S03]  /*8de0*/  @!P0 LD.E.64 R66, [R2.64] ;  /* 0x0000000802428980 */ /* 0x000366000c101b00 */
.L_x_777:
[----:B--2---:R-:W-:Y:S05]  /*8df0*/  BSYNC B0 ;  /* 0x0000000000007941 */ /* 0x004fea0003800000 */
.L_x_776:
[----:B-1--45:R-:W-:Y:S01]  /*8e00*/  IMAD.MOV.U32 R2, RZ, RZ, R68 ;  /* 0x000000ffff027224 */ /* 0x032fe200078e0044 */
[----:B---3--:R-:W-:Y:S01]  /*8e10*/  MOV R3, R58 ;  /* 0x0000003a00037202 */ /* 0x008fe20000000f00 */
[----:B------:R-:W-:Y:S01]  /*8e20*/  IMAD.MOV.U32 R0, RZ, RZ, R69 ;  /* 0x000000ffff007224 */ /* 0x000fe200078e0045 */
[----:B------:R-:W1:Y:S01]  /*8e30*/  SHFL.IDX PT, R7, R31, 0x3, 0x181f ;  /* 0x00781f001f077f89 */ /* 0x000e6200000e0000 */
[----:B------:R-:W-:Y:S01]  /*8e40*/  BSSY B0, `(.L_x_778) ;  /* 0x000004d000007945 */ /* 0x000fe20003800000 */
[----:B------:R-:W-:Y:S01]  /*8e50*/  CS2R R74, SRZ ;  /* 0x00000000004a7805 */ /* 0x000fe2000001ff00 */
[----:B------:R-:W-:Y:S01]  /*8e60*/  CS2R R70, SRZ ;  /* 0x0000000000467805 */ /* 0x000fe2000001ff00 */
[----:B------:R-:W-:Y:S01]  /*8e70*/  PRMT R104, R0, 0x5410, R2 ;  /* 0x0000541000687816 */ /* 0x000fe20000000002 */
[----:B------:R-:W-:Y:S01]  /*8e80*/  IMAD.MOV.U32 R2, RZ, RZ, R62 ;  /* 0x000000ffff027224 */ /* 0x000fe200078e003e */
[----:B------:R-:W-:Y:S01]  /*8e90*/  MOV R0, R63 ;  /* 0x0000003f00007202 */ /* 0x000fe20000000f00 */
[----:B------:R2:W3:Y:S01]  /*8ea0*/  SHFL.IDX PT, R6, R21, 0x3, 0x181f ;  /* 0x00781f0015067f89 */ /* 0x0004e200000e0000 */
[----:B------:R-:W-:Y:S01]  /*8eb0*/  CS2R R76, SRZ ;  /* 0x00000000004c7805 */ /* 0x000fe2000001ff00 */
[----:B------:R-:W-:Y:S01]  /*8ec0*/  CS2R R72, SRZ ;  /* 0x0000000000487805 */ /* 0x000fe2000001ff00 */
[----:B------:R-:W-:Y:S01]  /*8ed0*/  PRMT R100, R0, 0x5410, R2 ;  /* 0x0000541000647816 */ /* 0x000fe20000000002 */
[----:B------:R-:W-:Y:S01]  /*8ee0*/  IMAD.MOV.U32 R2, RZ, RZ, R56 ;  /* 0x000000ffff027224 */ /* 0x000fe200078e0038 */
[----:B------:R4:W1:Y:S01]  /*8ef0*/  SHFL.IDX PT, R5, R30, 0x3, 0x181f ;  /* 0x00781f001e057f89 */ /* 0x00086200000e0000 */
[----:B------:R-:W-:-:S05]  /*8f00*/  IMAD.MOV.U32 R0, RZ, RZ, R57 ;  /* 0x000000ffff007224 */ /* 0x000fca00078e0039 */
[----:B------:R-:W-:Y:S01]  /*8f10*/  PRMT R98, R0, 0x5410, R2 ;  /* 0x0000541000627816 */ /* 0x000fe20000000002 */
[----:B------:R-:W-:Y:S01]  /*8f20*/  IMAD.MOV.U32 R0, RZ, RZ, R51 ;  /* 0x000000ffff007224 */ /* 0x000fe200078e0033 */
[----:B------:R-:W-:-:S04]  /*8f30*/  MOV R2, R50 ;  /* 0x0000003200027202 */ /* 0x000fc80000000f00 */
[----:B------:R-:W-:Y:S01]  /*8f40*/  PRMT R95, R0, 0x5410, R2 ;  /* 0x00005410005f7816 */ /* 0x000fe20000000002 */
[----:B------:R-:W-:Y:S01]  /*8f50*/  IMAD.MOV.U32 R2, RZ, RZ, R66 ;  /* 0x000000ffff027224 */ /* 0x000fe200078e0042 */
[----:B------:R-:W-:-:S04]  /*8f60*/  MOV R0, R67 ;  /* 0x0000004300007202 */ /* 0x000fc80000000f00 */
[----:B------:R-:W-:Y:S01]  /*8f70*/  PRMT R103, R0, 0x5410, R2 ;  /* 0x0000541000677816 */ /* 0x000fe20000000002 */
[----:B------:R-:W-:Y:S01]  /*8f80*/  IMAD.MOV.U32 R2, RZ, RZ, R64 ;  /* 0x000000ffff027224 */ /* 0x000fe200078e0040 */
[----:B--2---:R-:W-:Y:S01]  /*8f90*/  CS2R R20, SRZ ;  /* 0x0000000000147805 */ /* 0x004fe2000001ff00 */
[----:B------:R-:W-:Y:S01]  /*8fa0*/  IMAD.MOV.U32 R0, RZ, RZ, R65 ;  /* 0x000000ffff007224 */ /* 0x000fe200078e0041 */
[----:B----4-:R-:W-:-:S04]  /*8fb0*/  CS2R R30, SRZ ;  /* 0x00000000001e7805 */ /* 0x010fc8000001ff00 */
[----:B------:R-:W-:Y:S01]  /*8fc0*/  PRMT R99, R0, 0x5410, R2 ;  /* 0x0000541000637816 */ /* 0x000fe20000000002 */
[----:B------:R-:W-:Y:S01]  /*8fd0*/  IMAD.MOV.U32 R2, RZ, RZ, R59 ;  /* 0x000000ffff027224 */ /* 0x000fe200078e003b */
[----:B------:R2:W4:Y:S04]  /*8fe0*/  SHFL.IDX PT, R0, R36, 0x3, 0x181f ;  /* 0x00781f0024007f89 */ /* 0x00052800000e0000 */
[----:B------:R-:W-:Y:S01]  /*8ff0*/  PRMT R97, R2, 0x5410, R3 ;  /* 0x0000541002617816 */ /* 0x000fe20000000003 */
[----:B------:R-:W-:Y:S01]  /*9000*/  IMAD.MOV.U32 R3, RZ, RZ, R52 ;  /* 0x000000ffff037224 */ /* 0x000fe200078e0034 */
[----:B------:R-:W-:-:S04]  /*9010*/  MOV R2, R53 ;  /* 0x0000003500027202 */ /* 0x000fc80000000f00 */
[----:B------:R-:W-:Y:S01]  /*9020*/  PRMT R93, R2, 0x5410, R3 ;  /* 0x00005410025d7816 */ /* 0x000fe20000000003 */
[----:B--2---:R-:W-:Y:S01]  /*9030*/  CS2R R36, SRZ ;  /* 0x0000000000247805 */ /* 0x004fe2000001ff00 */
[----:B------:R-:W-:Y:S05]  /*9040*/  @P6 BRA `(.L_x_779) ;  /* 0x000002c000006947 */ /* 0x000fea0003800000 */
[----:B-1-34-:R-:W-:Y:S01]  /*9050*/  ISETP.GE.AND P0, PT, R138, c[0x0][0x27c], PT ;  /* 0x00009f008a007a0c */ /* 0x01afe20003f06270 */
[----:B------:R-:W-:Y:S01]  /*9060*/  CS2R R30, SRZ ;  /* 0x00000000001e7805 */ /* 0x000fe2000001ff00 */
[----:B------:R-:W-:-:S11]  /*9070*/  ISETP.GE.AND P2, PT, R158, c[0x0][0x27c], PT ;  /* 0x00009f009e007a0c */ /* 0x000fd60003f46270 */
[C---:B------:R-:W-:Y:S01]  /*9080*/  @!P0 IMAD.SHL.U32 R4, R138.reuse, 0x2, RZ ;  /* 0x000000028a048824 */ /* 0x040fe200078e00ff */
[----:B------:R-:W-:-:S04]  /*9090*/  @!P0 SHF.L.U64.HI R8, R138, 0x1, R139 ;  /* 0x000000018a088819 */ /* 0x000fc8000001028b */
[----:B------:R-:W-:-:S05]  /*90a0*/  @!P0 IADD3 R2, P1, R0, R4, RZ ;  /* 0x0000000400028210 */ /* 0x000fca0007f3e0ff */
[----:B------:R-:W-:-:S05]  /*90b0*/  @!P0 IMAD.X R3, R7, 0x1, R8, P1 ;  /* 0x0000000107038824 */ /* 0x000fca00008e0608 */
[----:B------:R1:W5:Y:S01]  /*90c0*/  @!P0 LD.E.64 R30, [R2.64] ;  /* 0x00000008021e8980 */ /* 0x000362000c101b00 */
[----:B------:R-:W-:Y:S01]  /*90d0*/  CS2R R20, SRZ ;  /* 0x0000000000147805 */ /* 0x000fe2000001ff00 */
[----:B------:R-:W-:Y:S01]  /*90e0*/  CS2R R70, SRZ ;  /* 0x0000000000467805 */ /* 0x000fe2000001ff00 */
[----:B-1----:R-:W-:Y:S01]  /*90f0*/  @!P0 IADD3 R2, P1, R5, R4, RZ ;  /* 0x0000000405028210 */ /* 0x002fe20007f3e0ff */
[----:B------:R-:W-:-:S04]  /*9100*/  @!P2 IMAD.SHL.U32 R4, R158, 0x2, RZ ;  /* 0x000000029e04a824 */ /* 0x000fc800078e00ff */
[----:B------:R-:W-:Y:S01]  /*9110*/  @!P0 IMAD.X R3, R6, 0x1, R8, P1 ;  /* 0x0000000106038824 */ /* 0x000fe200008e0608 */
[----:B------:R-:W-:-:S04]  /*9120*/  @!P2 SHF.L.U64.HI R8, R158, 0x1, R105 ;  /* 0x000000019e08a819 */ /* 0x000fc80000010269 */
[----:B------:R1:W5:Y:S01]  /*9130*/  @!P0 LD.E.64 R20, [R2.64] ;  /* 0x0000000802148980 */ /* 0x000362000c101b00 */
[----:B------:R-:W-:Y:S01]  /*9140*/  ISETP.GE.AND P1, PT, R156, c[0x0][0x27c], PT ;  /* 0x00009f009c007a0c */ /* 0x000fe20003f26270 */
[----:B------:R-:W-:Y:S01]  /*9150*/  CS2R R36, SRZ ;  /* 0x0000000000247805 */ /* 0x000fe2000001ff00 */
[----:B-1----:R-:W-:-:S05]  /*9160*/  @!P2 IADD3 R2, P0, R0, R4, RZ ;  /* 0x000000040002a210 */ /* 0x002fca0007f1e0ff */
[----:B------:R-:W-:-:S05]  /*9170*/  @!P2 IMAD.X R3, R7, 0x1, R8, P0 ;  /* 0x000000010703a824 */ /* 0x000fca00000e0608 */
[----:B------:R1:W5:Y:S01]  /*9180*/  @!P2 LD.E.64 R70, [R2.64] ;  /* 0x000000080246a980 */ /* 0x000362000c101b00 */
[----:B------:R-:W-:Y:S01]  /*9190*/  CS2R R74, SRZ ;  /* 0x00000000004a7805 */ /* 0x000fe2000001ff00 */
[----:B-1----:R-:W-:Y:S01]  /*91a0*/  @!P2 IADD3 R2, P0, R5, R4, RZ ;  /* 0x000000040502a210 */ /* 0x002fe20007f1e0ff */
[----:B------:R-:W-:-:S04]  /*91b0*/  @!P1 IMAD.SHL.U32 R4, R156, 0x2, RZ ;  /* 0x000000029c049824 */ /* 0x000fc800078e00ff */
[----:B------:R-:W-:Y:S01]  /*91c0*/  @!P2 IMAD.X R3, R6, 0x1, R8, P0 ;  /* 0x000000010603a824 */ /* 0x000fe200000e0608 */
[----:B------:R-:W-:-:S04]  /*91d0*/  @!P1 SHF.L.U64.HI R8, R156, 0x1, R102 ;  /* 0x000000019c089819 */ /* 0x000fc80000010266 */
[----:B------:R1:W5:Y:S01]  /*91e0*/  @!P2 LD.E.64 R36, [R2.64] ;  /* 0x000000080224a980 */ /* 0x000362000c101b00 */
[----:B------:R-:W-:Y:S01]  /*91f0*/  CS2R R72, SRZ ;  /* 0x0000000000487805 */ /* 0x000fe2000001ff00 */
[----:B-1----:R-:W-:-:S05]  /*9200*/  @!P1 IADD3 R2, P0, R0, R4, RZ ;  /* 0x0000000400029210 */ /* 0x002fca0007f1e0ff */
[----:B------:R-:W-:Y:S01]  /*9210*/  @!P1 IMAD.X R3, R7, 0x1, R8, P0 ;  /* 0x0000000107039824 */ /* 0x000fe200000e0608 */
[----:B------:R-:W-:-:S04]  /*9220*/  ISETP.GE.AND P0, PT, R157, c[0x0][0x27c], PT ;  /* 0x00009f009d007a0c */ /* 0x000fc80003f06270 */
[----:B------:R1:W5:Y:S01]  /*9230*/  @!P1 LD.E.64 R74, [R2.64] ;  /* 0x00000008024a9980 */ /* 0x000362000c101b00 */
[----:B------:R-:W-:Y:S01]  /*9240*/  CS2R R78, SRZ ;  /* 0x00000000004e7805 */ /* 0x000fe2000001ff00 */
[----:B------:R-:W-:Y:S01]  /*9250*/  CS2R R76, SRZ ;  /* 0x00000000004c7805 */ /* 0x000fe2000001ff00 */
[----:B-1----:R-:W-:-:S05]  /*9260*/  @!P1 IADD3 R2, P2, R5, R4, RZ ;  /* 0x0000000405029210 */ /* 0x002fca0007f5e0ff */
[----:B------:R-:W-:-:S05]  /*9270*/  @!P1 IMAD.X R3, R6, 0x1, R8, P2 ;  /* 0x0000000106039824 */ /* 0x000fca00010e0608 */
[----:B------:R1:W5:Y:S02]  /*9280*/  @!P1 LD.E.64 R72, [R2.64] ;  /* 0x0000000802489980 */ /* 0x000364000c101b00 */
[----:B-1----:R-:W-:-:S05]  /*9290*/  @!P0 IMAD.SHL.U32 R2, R157, 0x2, RZ ;  /* 0x000000029d028824 */ /* 0x002fca00078e00ff */
[-C--:B------:R-:W-:Y:S02]  /*92a0*/  @!P0 IADD3 R4, P2, R0, R2.reuse, RZ ;  /* 0x0000000200048210 */ /* 0x080fe40007f5e0ff */
[----:B------:R-:W-:Y:S02]  /*92b0*/  @!P0 IADD3 R2, P1, R5, R2, RZ ;  /* 0x0000000205028210 */ /* 0x000fe40007f3e0ff */
[----:B------:R-:W-:-:S05]  /*92c0*/  @!P0 SHF.L.U64.HI R0, R157, 0x1, R101 ;  /* 0x000000019d008819 */ /* 0x000fca0000010265 */
[--C-:B------:R-:W-:Y:S02]  /*92d0*/  @!P0 IMAD.X R5, R7, 0x1, R0.reuse, P2 ;  /* 0x0000000107058824 */ /* 0x100fe400010e0600 */
[----:B------:R-:W-:-:S03]  /*92e0*/  @!P0 IMAD.X R3, R6, 0x1, R0, P1 ;  /* 0x0000000106038824 */ /* 0x000fc600008e0600 */
[----:B------:R1:W5:Y:S04]  /*92f0*/  @!P0 LD.E.64 R78, [R4.64] ;  /* 0x00000008044e8980 */ /* 0x000368000c101b00 */
[----:B------:R1:W5:Y:S02]  /*9300*/  @!P0 LD.E.64 R76, [R2.64] ;  /* 0x00000008024c8980 */ /* 0x000364000c101b00 */
.L_x_779:
[----:B-1-34-:R-:W-:Y:S05]  /*9310*/  BSYNC B0 ;  /* 0x0000000000007941 */ /* 0x01afea0003800000 */
.L_x_778:
[----:B-----5:R-:W-:Y:S01]  /*9320*/  IMAD.MOV.U32 R2, RZ, RZ, R78 ;  /* 0x000000ffff027224 */ /* 0x020fe200078e004e */
[----:B------:R-:W-:-:S04]  /*9330*/  DEPBAR.LE SB0, 0x1 ;  /* 0x000080400000791a */ /* 0x000fc80000000000 */
[----:B------:R-:W-:Y:S01]  /*9340*/  IMAD.MOV.U32 R0, RZ, RZ, R79 ;  /* 0x000000ffff007224 */ /* 0x000fe200078e004f */
[----:B------:R-:W-:Y:S04]  /*9350*/  BSSY B1, `(.L_x_780) ;  /* 0x00000e5000017945 */ /* 0x000fe80003800000 */
[----:B------:R-:W-:Y:S01]  /*9360*/  PRMT R111, R0, 0x5410, R2 ;  /* 0x00005410006f7816 */ /* 0x000fe20000000002 */
[----:B------:R-:W-:Y:S02]  /*9370*/  IMAD.MOV.U32 R2, RZ, RZ, R74 ;  /* 0x000000ffff027224 */ /* 0x000fe400078e004a */
[----:B------:R-:W-:-:S05]  /*9380*/  IMAD.MOV.U32 R0, RZ, RZ, R75 ;  /* 0x000000ffff007224 */ /* 0x000fca00078e004b */
[----:B------:R-:W-:Y:S01]  /*9390*/  PRMT R109, R0, 0x5410, R2 ;  /* 0x00005410006d7816 */ /* 0x000fe20000000002 */
[----:B------:R-:W-:Y:S01]  /*93a0*/  IMAD.MOV.U32 R2, RZ, RZ, R70 ;  /* 0x000000ffff027224 */ /* 0x000fe200078e0046 */
[----:B------:R-:W-:-:S04]  /*93b0*/  MOV R0, R71 ;  /* 0x0000004700007202 */ /* 0x000fc80000000f00 */
[----:B------:R-:W-:Y:S01]  /*93c0*/  PRMT R106, R0, 0x5410, R2 ;  /* 0x00005410006a7816 */ /* 0x000fe20000000002 */
[----:B------:R-:W-:Y:S02]  /*93d0*/  IMAD.MOV.U32 R2, RZ, RZ, R30 ;  /* 0x000000ffff027224 */ /* 0x000fe400078e001e */
[----:B------:R-:W-:-:S05]  /*93e0*/  IMAD.MOV.U32 R0, RZ, RZ, R31 ;  /* 0x000000ffff007224 */ /* 0x000fca00078e001f */
[----:B------:R-:W-:Y:S01]  /*93f0*/  PRMT R102, R0, 0x5410, R2 ;  /* 0x0000541000667816 */ /* 0x000fe20000000002 */
[----:B------:R-:W-:Y:S02]  /*9400*/  IMAD.MOV.U32 R2, RZ, RZ, R76 ;  /* 0x000000ffff027224 */ /* 0x000fe400078e004c */
[----:B------:R-:W-:-:S05]  /*9410*/  IMAD.MOV.U32 R0, RZ, RZ, R77 ;  /* 0x000000ffff007224 */ /* 0x000fca00078e004d */
[----:B------:R-:W-:Y:S01]  /*9420*/  PRMT R110, R0, 0x5410, R2 ;  /* 0x00005410006e7816 */ /* 0x000fe20000000002 */
[----:B------:R-:W-:Y:S01]  /*9430*/  IMAD.IADD R2, R60, 0x1, -R227 ;  /* 0x000000013c027824 */ /* 0x000fe200078e0ae3 */
[----:B------:R-:W-:-:S04]  /*9440*/  MOV R0, R72 ;  /* 0x0000004800007202 */ /* 0x000fc80000000f00 */
[----:B------:R-:W-:Y:S01]  /*9450*/  PRMT R108, R108, 0x5410, R0 ;  /* 0x000054106c6c7816 */ /* 0x000fe20000000000 */
[----:B------:R-:W-:Y:S01]  /*9460*/  IMAD.MOV.U32 R0, RZ, RZ, R73 ;  /* 0x000000ffff007224 */ /* 0x000fe200078e0049 */
[----:B------:R-:W-:-:S04]  /*9470*/  IMNMX R60, R2, 0x80, PT ;  /* 0x00000080023c7817 */ /* 0x000fc80003800200 */
[----:B------:R-:W-:Y:S01]  /*9480*/  PRMT R108, R0, 0x7610, R108 ;  /* 0x00007610006c7816 */ /* 0x000fe2000000006c */
[----:B------:R-:W-:Y:S01]  /*9490*/  IMAD.MOV.U32 R0, RZ, RZ, R36 ;  /* 0x000000ffff007224 */ /* 0x000fe200078e0024 */
[----:B------:R-:W-:Y:S01]  /*94a0*/  BAR.SYNC.DEFER_BLOCKING 0x0 ;  /* 0x0000000000007b1d */ /* 0x000fe20000010000 */
[----:B------:R-:W-:-:S03]  /*94b0*/  ISETP.GE.AND P0, PT, R211, R60, PT ;  /* 0x0000003cd300720c */ /* 0x000fc60003f06270 */
[----:B------:R-:W-:Y:S02]  /*94c0*/  PRMT R105, R105, 0x5410, R0 ;  /* 0x0000541069697816 */ /* 0x000fe40000000000 */
[----:B------:R-:W-:-:S04]  /*94d0*/  MOV R0, R37 ;  /* 0x0000002500007202 */ /* 0x000fc80000000f00 */
[----:B------:R-:W-:Y:S01]  /*94e0*/  PRMT R105, R0, 0x7610, R105 ;  /* 0x0000761000697816 */ /* 0x000fe20000000069 */
[----:B------:R-:W-:-:S05]  /*94f0*/  IMAD.MOV.U32 R0, RZ, RZ, R20 ;  /* 0x000000ffff007224 */ /* 0x000fca00078e0014 */
[----:B------:R-:W-:Y:S01]  /*9500*/  PRMT R101, R101, 0x5410, R0 ;  /* 0x0000541065657816 */ /* 0x000fe20000000000 */
[----:B------:R-:W-:-:S05]  /*9510*/  IMAD.MOV.U32 R0, RZ, RZ, R21 ;  /* 0x000000ffff007224 */ /* 0x000fca00078e0015 */
[----:B------:R-:W-:Y:S01]  /*9520*/  PRMT R101, R0, 0x7610, R101 ;  /* 0x0000761000657816 */ /* 0x000fe20000000065 */
[----:B------:R-:W-:Y:S05]  /*9530*/  @P0 BRA `(.L_x_781) ;  /* 0x00000c6000000947 */ /* 0x000fea0003800000 */
[----:B------:R-:W-:Y:S01]  /*9540*/  ISETP.GE.AND P0, PT, R138, c[0x0][0x27c], PT ;  /* 0x00009f008a007a0c */ /* 0x000fe20003f06270 */
[----:B------:R-:W-:-:S12]  /*9550*/  BSSY B0, `(.L_x_782) ;  /* 0x0000030000007945 */ /* 0x000fd80003800000 */
[----:B------:R-:W-:Y:S05]  /*9560*/  @P0 BRA `(.L_x_783) ;  /* 0x000002e000000947 */ /* 0x000fea0003800000 */
[----:B------:R-:W1:Y:S01]  /*9570*/  LDS.128 R4, [R194+0x10080] ;  /* 0x01008000c2047984 */ /* 0x000e620000000c00 */
[--C-:B------:R-:W-:Y:S02]  /*9580*/  SHF.R.U64 R3, R24, 0x10, R25.reuse ;  /* 0x0000001018037819 */ /* 0x100fe40000001219 */
[----:B------:R-:W-:Y:S02]  /*9590*/  SHF.R.U32.HI R11, RZ, 0x10, R25 ;  /* 0x00000010ff0b7819 */ /* 0x000fe40000011619 */
[--C-:B------:R-:W-:Y:S02]  /*95a0*/  SHF.R.U32.HI R2, RZ, 0x10, R23.reuse ;  /* 0x00000010ff027819 */ /* 0x100fe40000011617 */
[----:B------:R-:W-:Y:S02]  /*95b0*/  SHF.R.U64 R0, R22, 0x10, R23 ;  /* 0x0000001016007819 */ /* 0x000fe40000001217 */
[C---:B------:R-:W-:Y:S02]  /*95c0*/  PRMT R9, R61.reuse, 0x5432, R3 ;  /* 0x000054323d097816 */ /* 0x040fe40000000003 */
[----:B------:R-:W-:-:S02]  /*95d0*/  PRMT R3, R61, 0x5410, R11 ;  /* 0x000054103d037816 */ /* 0x000fc4000000000b */
[C---:B------:R-:W-:Y:S02]  /*95e0*/  PRMT R8, R80.reuse, 0x5410, R2 ;  /* 0x0000541050087816 */ /* 0x040fe40000000002 */
[----:B------:R-:W-:Y:S01]  /*95f0*/  PRMT R10, R80, 0x5432, R0 ;  /* 0x00005432500a7816 */ /* 0x000fe20000000000 */
[----:B------:R-:W-:Y:S01]  /*9600*/  IMAD.U32 R13, R3, 0x10000, RZ ;  /* 0x00010000030d7824 */ /* 0x000fe200078e00ff */
[----:B------:R-:W-:Y:S02]  /*9610*/  SHF.L.U32 R12, R8, 0x10, RZ ;  /* 0x00000010080c7819 */ /* 0x000fe400000006ff */
[C---:B-1----:R-:W-:Y:S01]  /*9620*/  LOP3.LUT R0, R6.reuse, 0xffff0000, RZ, 0xc0, !PT ;  /* 0xffff000006007812 */ /* 0x042fe200078ec0ff */
[----:B------:R-:W-:-:S04]  /*9630*/  IMAD.U32 R2, R6, 0x10000, RZ ;  /* 0x0001000006027824 */ /* 0x000fc800078e00ff */
[CC--:B------:R-:W-:Y:S02]  /*9640*/  FMUL.FTZ R6, R0.reuse, R13.reuse ;  /* 0x0000000d00067220 */ /* 0x0c0fe40000410000 */
[-C--:B------:R-:W-:Y:S02]  /*9650*/  FMUL.FTZ R0, R0, R12.reuse ;  /* 0x0000000c00007220 */ /* 0x080fe40000410000 */
[C---:B------:R-:W-:Y:S01]  /*9660*/  FFMA.FTZ R11, R2.reuse, R12, -R6 ;  /* 0x0000000c020b7223 */ /* 0x040fe20000010806 */
[----:B------:R-:W-:Y:S01]  /*9670*/  LOP3.LUT R12, R3, 0xffff0000, RZ, 0xc0, !PT ;  /* 0xffff0000030c7812 */ /* 0x000fe200078ec0ff */
[----:B------:R-:W-:Y:S01]  /*9680*/  FFMA.FTZ R6, R2, R13, R0 ;  /* 0x0000000d02067223 */ /* 0x000fe20000010000 */
[C---:B------:R-:W-:Y:S01]  /*9690*/  LOP3.LUT R0, R7.reuse, 0xffff0000, RZ, 0xc0, !PT ;  /* 0xffff000007007812 */ /* 0x040fe200078ec0ff */
[----:B------:R-:W-:Y:S01]  /*96a0*/  IMAD.U32 R2, R7, 0x10000, RZ ;  /* 0x0001000007027824 */ /* 0x000fe200078e00ff */
[----:B------:R-:W-:Y:S02]  /*96b0*/  LOP3.LUT R7, R8, 0xffff0000, RZ, 0xc0, !PT ;  /* 0xffff000008077812 */ /* 0x000fe400078ec0ff */
[----:B------:R-:W-:Y:S01]  /*96c0*/  F2FP.BF16.PACK_AB R6, R6, R11 ;  /* 0x0000000b0606723e */ /* 0x000fe200000010ff */
[----:B------:R-:W-:-:S02]  /*96d0*/  FMUL.FTZ R3, R0, R12 ;  /* 0x0000000c00037220 */ /* 0x000fc40000410000 */
[-C--:B------:R-:W-:Y:S02]  /*96e0*/  FMUL.FTZ R0, R0, R7.reuse ;  /* 0x0000000700007220 */ /* 0x080fe40000410000 */
[C---:B------:R-:W-:Y:S02]  /*96f0*/  FFMA.FTZ R3, R2.reuse, R7, -R3 ;  /* 0x0000000702037223 */ /* 0x040fe40000010803 */
[----:B------:R-:W-:Y:S01]  /*9700*/  FFMA.FTZ R2, R2, R12, R0 ;  /* 0x0000000c02027223 */ /* 0x000fe20000010000 */
[----:B------:R-:W-:Y:S01]  /*9710*/  LOP3.LUT R0, R4, 0xffff0000, RZ, 0xc0, !PT ;  /* 0xffff000004007812 */ /* 0x000fe200078ec0ff */
[C---:B------:R-:W-:Y:S01]  /*9720*/  IMAD.U32 R11, R9.reuse, 0x10000, RZ ;  /* 0x00010000090b7824 */ /* 0x040fe200078e00ff */
[----:B------:R-:W-:Y:S02]  /*9730*/  LOP3.LUT R9, R9, 0xffff0000, RZ, 0xc0, !PT ;  /* 0xffff000009097812 */ /* 0x000fe400078ec0ff */
[----:B------:R-:W-:Y:S01]  /*9740*/  F2FP.BF16.PACK_AB R7, R2, R3 ;  /* 0x000000030207723e */ /* 0x000fe200000010ff */
[----:B------:R-:W-:Y:S01]  /*9750*/  FMUL.FTZ R3, R0, R11 ;  /* 0x0000000b00037220 */ /* 0x000fe20000410000 */
[----:B------:R-:W-:Y:S01]  /*9760*/  SHF.L.U32 R2, R4, 0x10, RZ ;  /* 0x0000001004027819 */ /* 0x000fe200000006ff */
[C---:B------:R-:W-:Y:S01]  /*9770*/  IMAD.U32 R4, R10.reuse, 0x10000, RZ ;  /* 0x000100000a047824 */ /* 0x040fe200078e00ff */
[----:B------:R-:W-:-:S03]  /*9780*/  LOP3.LUT R10, R10, 0xffff0000, RZ, 0xc0, !PT ;  /* 0xffff00000a0a7812 */ /* 0x000fc600078ec0ff */
[-C--:B------:R-:W-:Y:S02]  /*9790*/  FMUL.FTZ R0, R0, R4.reuse ;  /* 0x0000000400007220 */ /* 0x080fe40000410000 */
[C---:B------:R-:W-:Y:S02]  /*97a0*/  FFMA.FTZ R8, R2.reuse, R4, -R3 ;  /* 0x0000000402087223 */ /* 0x040fe40000010803 */
[----:B------:R-:W-:Y:S01]  /*97b0*/  FFMA.FTZ R4, R2, R11, R0 ;  /* 0x0000000b02047223 */ /* 0x000fe20000010000 */
[C---:B------:R-:W-:Y:S02]  /*97c0*/  LOP3.LUT R2, R5.reuse, 0xffff0000, RZ, 0xc0, !PT ;  /* 0xffff000005027812 */ /* 0x040fe400078ec0ff */
[----:B------:R-:W-:Y:S02]  /*97d0*/  SHF.L.U32 R0, R5, 0x10, RZ ;  /* 0x0000001005007819 */ /* 0x000fe400000006ff */
[----:B------:R-:W-:Y:S01]  /*97e0*/  F2FP.BF16.PACK_AB R4, R4, R8 ;  /* 0x000000080404723e */ /* 0x000fe200000010ff */
[----:B------:R-:W-:-:S02]  /*97f0*/  FMUL.FTZ R3, R2, R9 ;  /* 0x0000000902037220 */ /* 0x000fc40000410000 */
[-C--:B------:R-:W-:Y:S02]  /*9800*/  FMUL.FTZ R2, R2, R10.reuse ;  /* 0x0000000a02027220 */ /* 0x080fe40000410000 */
[C---:B------:R-:W-:Y:S02]  /*9810*/  FFMA.FTZ R3, R0.reuse, R10, -R3 ;  /* 0x0000000a00037223 */ /* 0x040fe40000010803 */
[----:B------:R-:W-:-:S05]  /*9820*/  FFMA.FTZ R0, R0, R9, R2 ;  /* 0x0000000900007223 */ /* 0x000fca0000010002 */
[----:B------:R-:W-:-:S05]  /*9830*/  F2FP.BF16.PACK_AB R5, R0, R3 ;  /* 0x000000030005723e */ /* 0x000fca00000010ff */
[----:B------:R1:W-:Y:S02]  /*9840*/  STS.128 [R194+0x10080], R4 ;  /* 0x01008004c2007388 */ /* 0x0003e40000000c00 */
.L_x_783:
[----:B------:R-:W-:Y:S05]  /*9850*/  BSYNC B0 ;  /* 0x0000000000007941 */ /* 0x000fea0003800000 */
.L_x_782:
[----:B------:R-:W-:Y:S01]  /*9860*/  ISETP.GE.AND P0, PT, R158, c[0x0][0x27c], PT ;  /* 0x00009f009e007a0c */ /* 0x000fe20003f06270 */
[----:B------:R-:W-:-:S12]  /*9870*/  BSSY B0, `(.L_x_784) ;  /* 0x0000030000007945 */ /* 0x000fd80003800000 */
[----:B------:R-:W-:Y:S05]  /*9880*/  @P0 BRA `(.L_x_785) ;  /* 0x000002e000000947 */ /* 0x000fea0003800000 */
[----:B-1----:R-:W1:Y:S01]  /*9890*/  LDS.128 R4, [R194+0x14080] ;  /* 0x01408000c2047984 */ /* 0x002e620000000c00 */
        /* <DEDUP_REMOVED lines=45> */
.L_x_785:
[----:B------:R-:W-:Y:S05]  /*9b70*/  BSYNC B0 ;  /* 0x0000000000007941 */ /* 0x000fea0003800000 */
.L_x_784:
        /* <DEDUP_REMOVED lines=49> */
.L_x_787:
[----:B------:R-:W-:Y:S05]  /*9e90*/  BSYNC B0 ;  /* 0x0000000000007941 */ /* 0x000fea0003800000 */
.L_x_786:
[----:B------:R-:W-:-:S13]  /*9ea0*/  ISETP.GE.AND P0, PT, R157, c[0x0][0x27c], PT ;  /* 0x00009f009d007a0c */ /* 0x000fda0003f06270 */
[----:B------:R-:W-:Y:S05]  /*9eb0*/  @P0 BRA `(.L_x_781) ;  /* 0x000002e000000947 */ /* 0x000fea0003800000 */
[----:B-1----:R-:W1:Y:S01]  /*9ec0*/  LDS.128 R4, [R194+0x1c080] ;  /* 0x01c08000c2047984 */ /* 0x002e620000000c00 */
[----:B------:R-:W-:Y:S02]  /*9ed0*/  SHF.R.U64 R0, R38, 0x10, R39 ;  /* 0x0000001026007819 */ /* 0x000fe40000001227 */
[--C-:B------:R-:W-:Y:S02]  /*9ee0*/  SHF.R.U32.HI R10, RZ, 0x10, R41.reuse ;  /* 0x00000010ff0a7819 */ /* 0x100fe40000011629 */
[----:B------:R-:W-:Y:S02]  /*9ef0*/  SHF.R.U64 R3, R40, 0x10, R41 ;  /* 0x0000001028037819 */ /* 0x000fe40000001229 */
[----:B------:R-:W-:Y:S02]  /*9f00*/  PRMT R9, R87, 0x5432, R0 ;  /* 0x0000543257097816 */ /* 0x000fe40000000000 */
[----:B------:R-:W-:Y:S02]  /*9f10*/  SHF.R.U32.HI R2, RZ, 0x10, R39 ;  /* 0x00000010ff027819 */ /* 0x000fe40000011627 */
[----:B------:R-:W-:-:S02]  /*9f20*/  PRMT R0, R85, 0x5432, R10 ;  /* 0x0000543255007816 */ /* 0x000fc4000000000a */
[----:B------:R-:W-:Y:S02]  /*9f30*/  PRMT R8, R86, 0x5410, R3 ;  /* 0x0000541056087816 */ /* 0x000fe40000000003 */
[----:B------:R-:W-:Y:S01]  /*9f40*/  PRMT R2, R87, 0x5410, R2 ;  /* 0x0000541057027816 */ /* 0x000fe20000000002 */
[----:B------:R-:W-:-:S04]  /*9f50*/  IMAD.U32 R13, R0, 0x10000, RZ ;  /* 0x00010000000d7824 */ /* 0x000fc800078e00ff */
[----:B------:R-:W-:Y:S01]  /*9f60*/  IMAD.U32 R11, R2, 0x10000, RZ ;  /* 0x00010000020b7824 */ /* 0x000fe200078e00ff */
[C---:B-1----:R-:W-:Y:S02]  /*9f70*/  LOP3.LUT R3, R6.reuse, 0xffff0000, RZ, 0xc0, !PT ;  /* 0xffff000006037812 */ /* 0x042fe400078ec0ff */
[----:B------:R-:W-:-:S03]  /*9f80*/  SHF.L.U32 R6, R6, 0x10, RZ ;  /* 0x0000001006067819 */ /* 0x000fc600000006ff */
[C---:B------:R-:W-:Y:S02]  /*9f90*/  FMUL.FTZ R10, R3.reuse, R13 ;  /* 0x0000000d030a7220 */ /* 0x040fe40000410000 */
[-C--:B------:R-:W-:Y:S02]  /*9fa0*/  FMUL.FTZ R3, R3, R11.reuse ;  /* 0x0000000b03037220 */ /* 0x080fe40000410000 */
[----:B------:R-:W-:Y:S01]  /*9fb0*/  FFMA.FTZ R12, R6, R11, -R10 ;  /* 0x0000000b060c7223 */ /* 0x000fe2000001080a */
[----:B------:R-:W-:Y:S01]  /*9fc0*/  LOP3.LUT R11, R2, 0xffff0000, RZ, 0xc0, !PT ;  /* 0xffff0000020b7812 */ /* 0x000fe200078ec0ff */
[----:B------:R-:W-:Y:S01]  /*9fd0*/  FFMA.FTZ R6, R6, R13, R3 ;  /* 0x0000000d06067223 */ /* 0x000fe20000010003 */
[----:B------:R-:W-:Y:S01]  /*9fe0*/  LOP3.LUT R10, R0, 0xffff0000, RZ, 0xc0, !PT ;  /* 0xffff0000000a7812 */ /* 0x000fe200078ec0ff */
[C---:B------:R-:W-:Y:S01]  /*9ff0*/  IMAD.U32 R0, R7.reuse, 0x10000, RZ ;  /* 0x0001000007007824 */ /* 0x040fe200078e00ff */
[----:B------:R-:W-:Y:S01]  /*a000*/  LOP3.LUT R2, R7, 0xffff0000, RZ, 0xc0, !PT ;  /* 0xffff000007027812 */ /* 0x000fe200078ec0ff */
[C---:B------:R-:W-:Y:S01]  /*a010*/  IMAD.U32 R13, R8.reuse, 0x10000, RZ ;  /* 0x00010000080d7824 */ /* 0x040fe200078e00ff */
[----:B------:R-:W-:-:S02]  /*a020*/  LOP3.LUT R8, R8, 0xffff0000, RZ, 0xc0, !PT ;  /* 0xffff000008087812 */ /* 0x000fc400078ec0ff */
[----:B------:R-:W-:Y:S01]  /*a030*/  F2FP.BF16.PACK_AB R6, R6, R12 ;  /* 0x0000000c0606723e */ /* 0x000fe200000010ff */
[CC--:B------:R-:W-:Y:S02]  /*a040*/  FMUL.FTZ R3, R2.reuse, R10.reuse ;  /* 0x0000000a02037220 */ /* 0x0c0fe40000410000 */
[-C--:B------:R-:W-:Y:S02]  /*a050*/  FMUL.FTZ R2, R2, R11.reuse ;  /* 0x0000000b02027220 */ /* 0x080fe40000410000 */
[C---:B------:R-:W-:Y:S02]  /*a060*/  FFMA.FTZ R11, R0.reuse, R11, -R3 ;  /* 0x0000000b000b7223 */ /* 0x040fe40000010803 */
[----:B------:R-:W-:Y:S01]  /*a070*/  FFMA.FTZ R7, R0, R10, R2 ;  /* 0x0000000a00077223 */ /* 0x000fe20000010002 */
[C---:B------:R-:W-:Y:S01]  /*a080*/  LOP3.LUT R0, R4.reuse, 0xffff0000, RZ, 0xc0, !PT ;  /* 0xffff000004007812 */ /* 0x040fe200078ec0ff */
[----:B------:R-:W-:Y:S01]  /*a090*/  IMAD.U32 R2, R4, 0x10000, RZ ;  /* 0x0001000004027824 */ /* 0x000fe200078e00ff */
[----:B------:R-:W-:-:S02]  /*a0a0*/  SHF.L.U32 R10, R9, 0x10, RZ ;  /* 0x00000010090a7819 */ /* 0x000fc400000006ff */
[----:B------:R-:W-:Y:S01]  /*a0b0*/  LOP3.LUT R9, R9, 0xffff0000, RZ, 0xc0, !PT ;  /* 0xffff000009097812 */ /* 0x000fe200078ec0ff */
[C---:B------:R-:W-:Y:S01]  /*a0c0*/  FMUL.FTZ R3, R0.reuse, R13 ;  /* 0x0000000d00037220 */ /* 0x040fe20000410000 */
[----:B------:R-:W-:Y:S01]  /*a0d0*/  F2FP.BF16.PACK_AB R7, R7, R11 ;  /* 0x0000000b0707723e */ /* 0x000fe200000010ff */
[-C--:B------:R-:W-:Y:S02]  /*a0e0*/  FMUL.FTZ R0, R0, R10.reuse ;  /* 0x0000000a00007220 */ /* 0x080fe40000410000 */
[C---:B------:R-:W-:Y:S02]  /*a0f0*/  FFMA.FTZ R10, R2.reuse, R10, -R3 ;  /* 0x0000000a020a7223 */ /* 0x040fe40000010803 */
[----:B------:R-:W-:Y:S01]  /*a100*/  FFMA.FTZ R4, R2, R13, R0 ;  /* 0x0000000d02047223 */ /* 0x000fe20000010000 */
[C---:B------:R-:W-:Y:S02]  /*a110*/  LOP3.LUT R2, R5.reuse, 0xffff0000, RZ, 0xc0, !PT ;  /* 0xffff000005027812 */ /* 0x040fe400078ec0ff */
[----:B------:R-:W-:-:S02]  /*a120*/  SHF.L.U32 R0, R5, 0x10, RZ ;  /* 0x0000001005007819 */ /* 0x000fc400000006ff */
[----:B------:R-:W-:Y:S01]  /*a130*/  F2FP.BF16.PACK_AB R4, R4, R10 ;  /* 0x0000000a0404723e */ /* 0x000fe200000010ff */
[CC--:B------:R-:W-:Y:S02]  /*a140*/  FMUL.FTZ R3, R2.reuse, R8.reuse ;  /* 0x0000000802037220 */ /* 0x0c0fe40000410000 */
[-C--:B------:R-:W-:Y:S02]  /*a150*/  FMUL.FTZ R2, R2, R9.reuse ;  /* 0x0000000902027220 */ /* 0x080fe40000410000 */
[C---:B------:R-:W-:Y:S02]  /*a160*/  FFMA.FTZ R3, R0.reuse, R9, -R3 ;  /* 0x0000000900037223 */ /* 0x040fe40000010803 */
[----:B------:R-:W-:-:S05]  /*a170*/  FFMA.FTZ R2, R0, R8, R2 ;  /* 0x0000000800027223 */ /* 0x000fca0000010002 */
[----:B------:R-:W-:-:S05]  /*a180*/  F2FP.BF16.PACK_AB R5, R2, R3 ;  /* 0x000000030205723e */ /* 0x000fca00000010ff */
[----:B------:R1:W-:Y:S02]  /*a190*/  STS.128 [R194+0x1c080], R4 ;  /* 0x01c08004c2007388 */ /* 0x0003e40000000c00 */
.L_x_781:
[----:B------:R-:W-:Y:S05]  /*a1a0*/  BSYNC B1 ;  /* 0x0000000000017941 */ /* 0x000fea0003800000 */
.L_x_780:
        /* <DEDUP_REMOVED lines=8> */
[----:B------:R-:W-:Y:S02]  /*a230*/  SHF.R.U32.HI R0, RZ, 0x10, R45 ;  /* 0x00000010ff007819 */ /* 0x000fe4000001162d */
[----:B------:R-:W-:Y:S02]  /*a240*/  SHF.R.U32.HI R2, RZ, 0x10, R43 ;  /* 0x00000010ff027819 */ /* 0x000fe4000001162b */
[----:B------:R-:W-:Y:S02]  /*a250*/  PRMT R0, R85, 0x5410, R0 ;  /* 0x0000541055007816 */ /* 0x000fe40000000000 */
[----:B------:R-:W-:Y:S02]  /*a260*/  PRMT R2, R86, 0x5432, R2 ;  /* 0x0000543256027816 */ /* 0x000fe40000000002 */
[C---:B------:R-:W-:Y:S01]  /*a270*/  LOP3.LUT R11, R0.reuse, 0xffff0000, RZ, 0xc0, !PT ;  /* 0xffff0000000b7812 */ /* 0x040fe200078ec0ff */
[----:B------:R-:W-:-:S02]  /*a280*/  IMAD.U32 R10, R0, 0x10000, RZ ;  /* 0x00010000000a7824 */ /* 0x000fc400078e00ff */
[----:B------:R-:W-:Y:S01]  /*a290*/  IMAD.U32 R9, R2, 0x10000, RZ ;  /* 0x0001000002097824 */ /* 0x000fe200078e00ff */
[C---:B-1----:R-:W-:Y:S01]  /*a2a0*/  LOP3.LUT R3, R6.reuse, 0xffff0000, RZ, 0xc0, !PT ;  /* 0xffff000006037812 */ /* 0x042fe200078ec0ff */
[----:B------:R-:W-:Y:S01]  /*a2b0*/  IMAD.U32 R0, R7, 0x10000, RZ ;  /* 0x0001000007007824 */ /* 0x000fe200078e00ff */
[----:B------:R-:W-:-:S03]  /*a2c0*/  SHF.L.U32 R6, R6, 0x10, RZ ;  /* 0x0000001006067819 */ /* 0x000fc600000006ff */
[CC--:B------:R-:W-:Y:S02]  /*a2d0*/  FMUL.FTZ R8, R3.reuse, R10.reuse ;  /* 0x0000000a03087220 */ /* 0x0c0fe40000410000 */
[-C--:B------:R-:W-:Y:S02]  /*a2e0*/  FMUL.FTZ R3, R3, R9.reuse ;  /* 0x0000000903037220 */ /* 0x080fe40000410000 */
[----:B------:R-:W-:Y:S01]  /*a2f0*/  FFMA.FTZ R12, R6, R9, -R8 ;  /* 0x00000009060c7223 */ /* 0x000fe20000010808 */
[----:B------:R-:W-:Y:S01]  /*a300*/  LOP3.LUT R9, R2, 0xffff0000, RZ, 0xc0, !PT ;  /* 0xffff000002097812 */ /* 0x000fe200078ec0ff */
[----:B------:R-:W-:Y:S01]  /*a310*/  FFMA.FTZ R10, R6, R10, R3 ;  /* 0x0000000a060a7223 */ /* 0x000fe20000010003 */
[----:B------:R-:W-:Y:S02]  /*a320*/  LOP3.LUT R2, R7, 0xffff0000, RZ, 0xc0, !PT ;  /* 0xffff000007027812 */ /* 0x000fe400078ec0ff */
[----:B------:R-:W-:Y:S02]  /*a330*/  SHF.R.U64 R8, R44, 0x10, R45 ;  /* 0x000000102c087819 */ /* 0x000fe4000000122d */
[----:B------:R-:W-:Y:S01]  /*a340*/  SHF.R.U64 R6, R42, 0x10, R43 ;  /* 0x000000102a067819 */ /* 0x000fe2000000122b */
[----:B------:R-:W-:-:S02]  /*a350*/  FMUL.FTZ R3, R2, R11 ;  /* 0x0000000b02037220 */ /* 0x000fc40000410000 */
[-C--:B------:R-:W-:Y:S02]  /*a360*/  FMUL.FTZ R2, R2, R9.reuse ;  /* 0x0000000902027220 */ /* 0x080fe40000410000 */
[----:B------:R-:W-:Y:S01]  /*a370*/  FFMA.FTZ R9, R0, R9, -R3 ;  /* 0x0000000900097223 */ /* 0x000fe20000010803 */
[----:B------:R-:W-:Y:S01]  /*a380*/  LOP3.LUT R3, R4, 0xffff0000, RZ, 0xc0, !PT ;  /* 0xffff000004037812 */ /* 0x000fe200078ec0ff */
[----:B------:R-:W-:Y:S01]  /*a390*/  FFMA.FTZ R7, R0, R11, R2 ;  /* 0x0000000b00077223 */ /* 0x000fe20000010002 */
[----:B------:R-:W-:Y:S01]  /*a3a0*/  PRMT R0, R88, 0x5410, R8 ;  /* 0x0000541058007816 */ /* 0x000fe20000000008 */
[----:B------:R-:W-:Y:S01]  /*a3b0*/  IMAD.U32 R4, R4, 0x10000, RZ ;  /* 0x0001000004047824 */ /* 0x000fe200078e00ff */
[----:B------:R-:W-:Y:S02]  /*a3c0*/  PRMT R2, R88, 0x5432, R6 ;  /* 0x0000543258027816 */ /* 0x000fe40000000006 */
[----:B------:R-:W-:Y:S01]  /*a3d0*/  F2FP.BF16.PACK_AB R7, R7, R9 ;  /* 0x000000090707723e */ /* 0x000fe200000010ff */
        /* <DEDUP_REMOVED lines=8> */
[C---:B------:R-:W-:Y:S02]  /*a460*/  LOP3.LUT R2, R5.reuse, 0xffff0000, RZ, 0xc0, !PT ;  /* 0xffff000005027812 */ /* 0x040fe400078ec0ff */
[----:B------:R-:W-:-:S02]  /*a470*/  SHF.L.U32 R0, R5, 0x10, RZ ;  /* 0x0000001005007819 */ /* 0x000fc400000006ff */
[----:B------:R-:W-:Y:S01]  /*a480*/  F2FP.BF16.PACK_AB R4, R4, R8 ;  /* 0x000000080404723e */ /* 0x000fe200000010ff */
[CC--:B------:R-:W-:Y:S02]  /*a490*/  FMUL.FTZ R3, R2.reuse, R6.reuse ;  /* 0x0000000602037220 */ /* 0x0c0fe40000410000 */
[-C--:B------:R-:W-:Y:S02]  /*a4a0*/  FMUL.FTZ R2, R2, R11.reuse ;  /* 0x0000000b02027220 */ /* 0x080fe40000410000 */
[C---:B------:R-:W-:Y:S02]  /*a4b0*/  FFMA.FTZ R3, R0.reuse, R11, -R3 ;  /* 0x0000000b00037223 */ /* 0x040fe40000010803 */
[----:B------:R-:W-:Y:S01]  /*a4c0*/  FFMA.FTZ R2, R0, R6, R2 ;  /* 0x0000000600027223 */ /* 0x000fe20000010002 */
[----:B------:R-:W-:-:S04]  /*a4d0*/  F2FP.BF16.PACK_AB R6, R10, R12 ;  /* 0x0000000c0a06723e */ /* 0x000fc800000010ff */
[----:B------:R-:W-:-:S05]  /*a4e0*/  F2FP.BF16.PACK_AB R5, R2, R3 ;  /* 0x000000030205723e */ /* 0x000fca00000010ff */
[----:B------:R1:W-:Y:S02]  /*a4f0*/  STS.128 [R194+0x11080], R4 ;  /* 0x01108004c2007388 */ /* 0x0003e40000000c00 */
.L_x_791:
[----:B------:R-:W-:Y:S05]  /*a500*/  BSYNC B0 ;  /* 0x0000000000007941 */ /* 0x000fea0003800000 */
.L_x_790:
[----:B------:R-:W-:Y:S01]  /*a510*/  ISETP.GE.AND P0, PT, R158, c[0x0][0x27c], PT ;  /* 0x00009f009e007a0c */ /* 0x000fe20003f06270 */
[----:B------:R-:W-:-:S12]  /*a520*/  BSSY B0, `(.L_x_792) ;  /* 0x0000030000007945 */ /* 0x000fd80003800000 */
[----:B------:R-:W-:Y:S05]  /*a530*/  @P0 BRA `(.L_x_793) ;  /* 0x000002e000000947 */ /* 0x000fea0003800000 */
[----:B-1----:R-:W1:Y:S01]  /*a540*/  LDS.128 R4, [R194+0x15080] ;  /* 0x01508000c2047984 */ /* 0x002e620000000c00 */
[----:B------:R-:W-:Y:S02]  /*a550*/  SHF.R.U32.HI R0, RZ, 0x10, R19 ;  /* 0x00000010ff007819 */ /* 0x000fe40000011613 */
[----:B------:R-:W-:Y:S02]  /*a560*/  SHF.R.U32.HI R2, RZ, 0x10, R17 ;  /* 0x00000010ff027819 */ /* 0x000fe40000011611 */
[C---:B------:R-:W-:Y:S02]  /*a570*/  PRMT R0, R89.reuse, 0x5410, R0 ;  /* 0x0000541059007816 */ /* 0x040fe40000000000 */
        /* <DEDUP_REMOVED lines=42> */
.L_x_793:
[----:B------:R-:W-:Y:S05]  /*a820*/  BSYNC B0 ;  /* 0x0000000000007941 */ /* 0x000fea0003800000 */
.L_x_792:
[----:B------:R-:W-:Y:S01]  /*a830*/  ISETP.GE.AND P0, PT, R156, c[0x0][0x27c], PT ;  /* 0x00009f009c007a0c */ /* 0x000fe20003f06270 */
[----:B------:R-:W-:-:S12]  /*a840*/  BSSY B0, `(.L_x_794) ;  /* 0x0000030000007945 */ /* 0x000fd80003800000 */
[----:B------:R-:W-:Y:S05]  /*a850*/  @P0 BRA `(.L_x_795) ;  /* 0x000002e000000947 */ /* 0x000fea0003800000 */
[----:B-1----:R-:W1:Y:S01]  /*a860*/  LDS.128 R4, [R194+0x19080] ;  /* 0x01908000c2047984 */ /* 0x002e620000000c00 */
[----:B------:R-:W-:Y:S02]  /*a870*/  SHF.R.U32.HI R8, RZ, 0x10, R47 ;  /* 0x00000010ff087819 */ /* 0x000fe4000001162f */
[--C-:B------:R-:W-:Y:S02]  /*a880*/  SHF.R.U32.HI R2, RZ, 0x10, R15.reuse ;  /* 0x00000010ff027819 */ /* 0x100fe4000001160f */
[----:B------:R-:W-:Y:S02]  /*a890*/  PRMT R8, R91, 0x5410, R8 ;  /* 0x000054105b087816 */ /* 0x000fe40000000008 */
[----:B------:R-:W-:Y:S02]  /*a8a0*/  PRMT R10, R92, 0x5410, R2 ;  /* 0x000054105c0a7816 */ /* 0x000fe40000000002 */
[----:B------:R-:W-:Y:S01]  /*a8b0*/  SHF.R.U64 R0, R14, 0x10, R15 ;  /* 0x000000100e007819 */ /* 0x000fe2000000120f */
[----:B------:R-:W-:Y:S01]  /*a8c0*/  IMAD.U32 R16, R8, 0x10000, RZ ;  /* 0x0001000008107824 */ /* 0x000fe200078e00ff */
[----:B------:R-:W-:-:S02]  /*a8d0*/  SHF.R.U64 R3, R46, 0x10, R47 ;  /* 0x000000102e037819 */ /* 0x000fc4000000122f */
[----:B------:R-:W-:Y:S02]  /*a8e0*/  SHF.L.U32 R15, R10, 0x10, RZ ;  /* 0x000000100a0f7819 */ /* 0x000fe400000006ff */
[----:B------:R-:W-:Y:S02]  /*a8f0*/  PRMT R11, R92, 0x5432, R0 ;  /* 0x000054325c0b7816 */ /* 0x000fe40000000000 */
[----:B------:R-:W-:Y:S02]  /*a900*/  PRMT R9, R91, 0x5432, R3 ;  /* 0x000054325b097816 */ /* 0x000fe40000000003 */
[----:B------:R-:W-:Y:S02]  /*a910*/  LOP3.LUT R17, R8, 0xffff0000, RZ, 0xc0, !PT ;  /* 0xffff000008117812 */ /* 0x000fe400078ec0ff */
[----:B------:R-:W-:Y:S02]  /*a920*/  LOP3.LUT R8, R10, 0xffff0000, RZ, 0xc0, !PT ;  /* 0xffff00000a087812 */ /* 0x000fe400078ec0ff */
[C---:B-1----:R-:W-:Y:S01]  /*a930*/  LOP3.LUT R13, R6.reuse, 0xffff0000, RZ, 0xc0, !PT ;  /* 0xffff0000060d7812 */ /* 0x042fe200078ec0ff */
[C---:B------:R-:W-:Y:S01]  /*a940*/  IMAD.U32 R12, R7.reuse, 0x10000, RZ ;  /* 0x00010000070c7824 */ /* 0x040fe200078e00ff */
[----:B------:R-:W-:Y:S01]  /*a950*/  LOP3.LUT R2, R7, 0xffff0000, RZ, 0xc0, !PT ;  /* 0xffff000007027812 */ /* 0x000fe200078ec0ff */
[----:B------:R-:W-:Y:S01]  /*a960*/  IMAD.U32 R14, R6, 0x10000, RZ ;  /* 0x00010000060e7824 */ /* 0x000fe200078e00ff */
[C---:B------:R-:W-:Y:S01]  /*a970*/  LOP3.LUT R0, R5.reuse, 0xffff0000, RZ, 0xc0, !PT ;  /* 0xffff000005007812 */ /* 0x040fe200078ec0ff */
[----:B------:R-:W-:Y:S01]  /*a980*/  IMAD.U32 R3, R5, 0x10000, RZ ;  /* 0x0001000005037824 */ /* 0x000fe200078e00ff */
[C---:B------:R-:W-:Y:S01]  /*a990*/  SHF.L.U32 R6, R4.reuse, 0x10, RZ ;  /* 0x0000001004067819 */ /* 0x040fe200000006ff */
[C---:B------:R-:W-:Y:S01]  /*a9a0*/  FMUL.FTZ R7, R13.reuse, R16 ;  /* 0x000000100d077220 */ /* 0x040fe20000410000 */
[----:B------:R-:W-:Y:S01]  /*a9b0*/  LOP3.LUT R4, R4, 0xffff0000, RZ, 0xc0, !PT ;  /* 0xffff000004047812 */ /* 0x000fe200078ec0ff */
[----:B------:R-:W-:-:S02]  /*a9c0*/  FMUL.FTZ R5, R13, R15 ;  /* 0x0000000f0d057220 */ /* 0x000fc40000410000 */
[----:B------:R-:W-:Y:S02]  /*a9d0*/  FFMA.FTZ R13, R14, R15, -R7 ;  /* 0x0000000f0e0d7223 */ /* 0x000fe40000010807 */
[----:B------:R-:W-:Y:S02]  /*a9e0*/  FMUL.FTZ R7, R2, R17 ;  /* 0x0000001102077220 */ /* 0x000fe40000410000 */
[----:B------:R-:W-:Y:S01]  /*a9f0*/  FFMA.FTZ R10, R14, R16, R5 ;  /* 0x000000100e0a7223 */ /* 0x000fe20000010005 */
[----:B------:R-:W-:Y:S01]  /*aa00*/  SHF.L.U32 R14, R11, 0x10, RZ ;  /* 0x000000100b0e7819 */ /* 0x000fe200000006ff */
[C---:B------:R-:W-:Y:S01]  /*aa10*/  IMAD.U32 R15, R9.reuse, 0x10000, RZ ;  /* 0x00010000090f7824 */ /* 0x040fe200078e00ff */
[----:B------:R-:W-:Y:S01]  /*aa20*/  LOP3.LUT R9, R9, 0xffff0000, RZ, 0xc0, !PT ;  /* 0xffff000009097812 */ /* 0x000fe200078ec0ff */
[-C--:B------:R-:W-:Y:S01]  /*aa30*/  FMUL.FTZ R2, R2, R8.reuse ;  /* 0x0000000802027220 */ /* 0x080fe20000410000 */
[----:B------:R-:W-:Y:S01]  /*aa40*/  LOP3.LUT R11, R11, 0xffff0000, RZ, 0xc0, !PT ;  /* 0xffff00000b0b7812 */ /* 0x000fe200078ec0ff */
[----:B------:R-:W-:-:S02]  /*aa50*/  FFMA.FTZ R8, R12, R8, -R7 ;  /* 0x000000080c087223 */ /* 0x000fc40000010807 */
[----:B------:R-:W-:Y:S02]  /*aa60*/  FFMA.FTZ R7, R12, R17, R2 ;  /* 0x000000110c077223 */ /* 0x000fe40000010002 */
[C---:B------:R-:W-:Y:S02]  /*aa70*/  FMUL.FTZ R5, R4.reuse, R15 ;  /* 0x0000000f04057220 */ /* 0x040fe40000410000 */
[----:B------:R-:W-:Y:S01]  /*aa80*/  FMUL.FTZ R4, R4, R14 ;  /* 0x0000000e04047220 */ /* 0x000fe20000410000 */
[----:B------:R-:W-:Y:S01]  /*aa90*/  F2FP.BF16.PACK_AB R7, R7, R8 ;  /* 0x000000080707723e */ /* 0x000fe200000010ff */
[C---:B------:R-:W-:Y:S02]  /*aaa0*/  FMUL.FTZ R2, R0.reuse, R9 ;  /* 0x0000000900027220 */ /* 0x040fe40000410000 */
[----:B------:R-:W-:Y:S02]  /*aab0*/  FMUL.FTZ R0, R0, R11 ;  /* 0x0000000b00007220 */ /* 0x000fe40000410000 */
[----:B------:R-:W-:-:S02]  /*aac0*/  FFMA.FTZ R5, R6, R14, -R5 ;  /* 0x0000000e06057223 */ /* 0x000fc40000010805 */
[----:B------:R-:W-:Y:S01]  /*aad0*/  FFMA.FTZ R4, R6, R15, R4 ;  /* 0x0000000f06047223 */ /* 0x000fe20000010004 */
[----:B------:R-:W-:Y:S01]  /*aae0*/  F2FP.BF16.PACK_AB R6, R10, R13 ;  /* 0x0000000d0a06723e */ /* 0x000fe200000010ff */
[C---:B------:R-:W-:Y:S02]  /*aaf0*/  FFMA.FTZ R2, R3.reuse, R11, -R2 ;  /* 0x0000000b03027223 */ /* 0x040fe40000010802 */
[----:B------:R-:W-:Y:S01]  /*ab00*/  FFMA.FTZ R0, R3, R9, R0 ;  /* 0x0000000903007223 */ /* 0x000fe20000010000 */
[----:B------:R-:W-:-:S04]  /*ab10*/  F2FP.BF16.PACK_AB R4, R4, R5 ;  /* 0x000000050404723e */ /* 0x000fc800000010ff */
[----:B------:R-:W-:-:S05]  /*ab20*/  F2FP.BF16.PACK_AB R5, R0, R2 ;  /* 0x000000020005723e */ /* 0x000fca00000010ff */
[----:B------:R1:W-:Y:S02]  /*ab30*/  STS.128 [R194+0x19080], R4 ;  /* 0x01908004c2007388 */ /* 0x0003e40000000c00 */
.L_x_795:
[----:B------:R-:W-:Y:S05]  /*ab40*/  BSYNC B0 ;  /* 0x0000000000007941 */ /* 0x000fea0003800000 */
.L_x_794:
[----:B------:R-:W-:-:S13]  /*ab50*/  ISETP.GE.AND P0, PT, R157, c[0x0][0x27c], PT ;  /* 0x00009f009d007a0c */ /* 0x000fda0003f06270 */
[----:B------:R-:W-:Y:S05]  /*ab60*/  @P0 BRA `(.L_x_789) ;  /* 0x000002e000000947 */ /* 0x000fea0003800000 */
[----:B-1----:R-:W1:Y:S01]  /*ab70*/  LDS.128 R4, [R194+0x1d080] ;  /* 0x01d08000c2047984 */ /* 0x002e620000000c00 */
[--C-:B------:R-:W-:Y:S02]  /*ab80*/  SHF.R.U64 R0, R54, 0x10, R55.reuse ;  /* 0x0000001036007819 */ /* 0x100fe40000001237 */
[----:B------:R-:W-:Y:S02]  /*ab90*/  SHF.R.U32.HI R2, RZ, 0x10, R55 ;  /* 0x00000010ff027819 */ /* 0x000fe40000011637 */
[----:B------:R-:W-:Y:S02]  /*aba0*/  SHF.R.U32.HI R9, RZ, 0x10, R49 ;  /* 0x00000010ff097819 */ /* 0x000fe40000011631 */
[C---:B------:R-:W-:Y:S02]  /*abb0*/  PRMT R11, R96.reuse, 0x5432, R0 ;  /* 0x00005432600b7816 */ /* 0x040fe40000000000 */
[----:B------:R-:W-:Y:S02]  /*abc0*/  PRMT R8, R96, 0x5410, R2 ;  /* 0x0000541060087816 */ /* 0x000fe40000000002 */
[----:B------:R-:W-:-:S02]  /*abd0*/  PRMT R0, R94, 0x5410, R9 ;  /* 0x000054105e007816 */ /* 0x000fc40000000009 */
[----:B------:R-:W-:Y:S01]  /*abe0*/  SHF.R.U64 R3, R48, 0x10, R49 ;  /* 0x0000001030037819 */ /* 0x000fe20000001231 */
[----:B------:R-:W-:Y:S01]  /*abf0*/  IMAD.U32 R14, R8, 0x10000, RZ ;  /* 0x00010000080e7824 */ /* 0x000fe200078e00ff */
[C---:B------:R-:W-:Y:S01]  /*ac00*/  LOP3.LUT R17, R0.reuse, 0xffff0000, RZ, 0xc0, !PT ;  /* 0xffff000000117812 */ /* 0x040fe200078ec0ff */
[----:B------:R-:W-:Y:S01]  /*ac10*/  IMAD.U32 R15, R0, 0x10000, RZ ;  /* 0x00010000000f7824 */ /* 0x000fe200078e00ff */
[----:B------:R-:W-:Y:S02]  /*ac20*/  PRMT R10, R94, 0x5432, R3 ;  /* 0x000054325e0a7816 */ /* 0x000fe40000000003 */
[----:B------:R-:W-:Y:S02]  /*ac30*/  LOP3.LUT R16, R8, 0xffff0000, RZ, 0xc0, !PT ;  /* 0xffff000008107812 */ /* 0x000fe400078ec0ff */
[C---:B-1----:R-:W-:Y:S01]  /*ac40*/  LOP3.LUT R9, R6.reuse, 0xffff0000, RZ, 0xc0, !PT ;  /* 0xffff000006097812 */ /* 0x042fe200078ec0ff */
[C---:B------:R-:W-:Y:S01]  /*ac50*/  IMAD.U32 R12, R7.reuse, 0x10000, RZ ;  /* 0x00010000070c7824 */ /* 0x040fe200078e00ff */
[----:B------:R-:W-:Y:S01]  /*ac60*/  LOP3.LUT R2, R7, 0xffff0000, RZ, 0xc0, !PT ;  /* 0xffff000007027812 */ /* 0x000fe200078ec0ff */
[----:B------:R-:W-:Y:S01]  /*ac70*/  IMAD.U32 R13, R6, 0x10000, RZ ;  /* 0x00010000060d7824 */ /* 0x000fe200078e00ff */
[C---:B------:R-:W-:Y:S01]  /*ac80*/  SHF.L.U32 R6, R4.reuse, 0x10, RZ ;  /* 0x0000001004067819 */ /* 0x040fe200000006ff */
[----:B------:R-:W-:Y:S01]  /*ac90*/  FMUL.FTZ R7, R9, R14 ;  /* 0x0000000e09077220 */ /* 0x000fe20000410000 */
[----:B------:R-:W-:Y:S01]  /*aca0*/  SHF.L.U32 R3, R5, 0x10, RZ ;  /* 0x0000001005037819 */ /* 0x000fe200000006ff */
[-C--:B------:R-:W-:Y:S01]  /*acb0*/  FMUL.FTZ R8, R9, R15.reuse ;  /* 0x0000000f09087220 */ /* 0x080fe20000410000 */
[----:B------:R-:W-:Y:S01]  /*acc0*/  LOP3.LUT R0, R5, 0xffff0000, RZ, 0xc0, !PT ;  /* 0xffff000005007812 */ /* 0x000fe200078ec0ff */
[----:B------:R-:W-:Y:S01]  /*acd0*/  FFMA.FTZ R9, R13, R15, R7 ;  /* 0x0000000f0d097223 */ /* 0x000fe20000010007 */
[----:B------:R-:W-:Y:S01]  /*ace0*/  LOP3.LUT R4, R4, 0xffff0000, RZ, 0xc0, !PT ;  /* 0xffff000004047812 */ /* 0x000fe200078ec0ff */
[----:B------:R-:W-:-:S02]  /*acf0*/  FMUL.FTZ R5, R2, R17 ;  /* 0x0000001102057220 */ /* 0x000fc40000410000 */
[----:B------:R-:W-:Y:S01]  /*ad00*/  FFMA.FTZ R14, R13, R14, -R8 ;  /* 0x0000000e0d0e7223 */ /* 0x000fe20000010808 */
[C---:B------:R-:W-:Y:S01]  /*ad10*/  SHF.L.U32 R13, R11.reuse, 0x10, RZ ;  /* 0x000000100b0d7819 */ /* 0x040fe200000006ff */
[C---:B------:R-:W-:Y:S01]  /*ad20*/  IMAD.U32 R15, R10.reuse, 0x10000, RZ ;  /* 0x000100000a0f7824 */ /* 0x040fe200078e00ff */
[----:B------:R-:W-:Y:S01]  /*ad30*/  LOP3.LUT R10, R10, 0xffff0000, RZ, 0xc0, !PT ;  /* 0xffff00000a0a7812 */ /* 0x000fe200078ec0ff */
[-C--:B------:R-:W-:Y:S01]  /*ad40*/  FMUL.FTZ R2, R2, R16.reuse ;  /* 0x0000001002027220 */ /* 0x080fe20000410000 */
[----:B------:R-:W-:Y:S01]  /*ad50*/  LOP3.LUT R11, R11, 0xffff0000, RZ, 0xc0, !PT ;  /* 0xffff00000b0b7812 */ /* 0x000fe200078ec0ff */
[C---:B------:R-:W-:Y:S02]  /*ad60*/  FFMA.FTZ R8, R12.reuse, R16, -R5 ;  /* 0x000000100c087223 */ /* 0x040fe40000010805 */
[----:B------:R-:W-:Y:S02]  /*ad70*/  FFMA.FTZ R7, R12, R17, R2 ;  /* 0x000000110c077223 */ /* 0x000fe40000010002 */
[----:B------:R-:W-:-:S02]  /*ad80*/  FMUL.FTZ R5, R4, R15 ;  /* 0x0000000f04057220 */ /* 0x000fc40000410000 */
[----:B------:R-:W-:Y:S01]  /*ad90*/  FMUL.FTZ R4, R4, R13 ;  /* 0x0000000d04047220 */ /* 0x000fe20000410000 */
[----:B------:R-:W-:Y:S01]  /*ada0*/  F2FP.BF16.PACK_AB R7, R7, R8 ;  /* 0x000000080707723e */ /* 0x000fe200000010ff */
[C---:B------:R-:W-:Y:S02]  /*adb0*/  FMUL.FTZ R2, R0.reuse, R10 ;  /* 0x0000000a00027220 */ /* 0x040fe40000410000 */
[----:B------:R-:W-:Y:S02]  /*adc0*/  FMUL.FTZ R0, R0, R11 ;  /* 0x0000000b00007220 */ /* 0x000fe40000410000 */
[C---:B------:R-:W-:Y:S02]  /*add0*/  FFMA.FTZ R5, R6.reuse, R13, -R5 ;  /* 0x0000000d06057223 */ /* 0x040fe40000010805 */
[----:B------:R-:W-:Y:S01]  /*ade0*/  FFMA.FTZ R4, R6, R15, R4 ;  /* 0x0000000f06047223 */ /* 0x000fe20000010004 */
[----:B------:R-:W-:Y:S01]  /*adf0*/  F2FP.BF16.PACK_AB R6, R9, R14 ;  /* 0x0000000e0906723e */ /* 0x000fe200000010ff */
[----:B------:R-:W-:-:S02]  /*ae00*/  FFMA.FTZ R2, R3, R11, -R2 ;  /* 0x0000000b03027223 */ /* 0x000fc40000010802 */
[----:B------:R-:W-:Y:S01]  /*ae10*/  FFMA.FTZ R0, R3, R10, R0 ;  /* 0x0000000a03007223 */ /* 0x000fe20000010000 */
[----:B------:R-:W-:-:S04]  /*ae20*/  F2FP.BF16.PACK_AB R4, R4, R5 ;  /* 0x000000050404723e */ /* 0x000fc800000010ff */
[----:B------:R-:W-:-:S05]  /*ae30*/  F2FP.BF16.PACK_AB R5, R0, R2 ;  /* 0x000000020005723e */ /* 0x000fca00000010ff */
[----:B------:R1:W-:Y:S02]  /*ae40*/  STS.128 [R194+0x1d080], R4 ;  /* 0x01d08004c2007388 */ /* 0x0003e40000000c00 */
.L_x_789:
[----:B------:R-:W-:Y:S05]  /*ae50*/  BSYNC B1 ;  /* 0x0000000000017941 */ /* 0x000fea0003800000 */
.L_x_788:
        /* <DEDUP_REMOVED lines=53> */
.L_x_799:
[----:B------:R-:W-:Y:S05]  /*b1b0*/  BSYNC B0 ;  /* 0x0000000000007941 */ /* 0x000fea0003800000 */
.L_x_798:
        /* <DEDUP_REMOVED lines=49> */
.L_x_801:
[----:B------:R-:W-:Y:S05]  /*b4d0*/  BSYNC B0 ;  /* 0x0000000000007941 */ /* 0x000fea0003800000 */
.L_x_800:
        /* <DEDUP_REMOVED lines=49> */
.L_x_803:
[----:B------:R-:W-:Y:S05]  /*b7f0*/  BSYNC B0 ;  /* 0x0000000000007941 */ /* 0x000fea0003800000 */
.L_x_802:
        /* <DEDUP_REMOVED lines=48> */
.L_x_797:
[----:B------:R-:W-:Y:S05]  /*bb00*/  BSYNC B1 ;  /* 0x0000000000017941 */ /* 0x000fea0003800000 */
.L_x_796:
[----:B------:R-:W-:-:S04]  /*bb10*/  IADD3 R0, R211, 0x60, RZ ;  /* 0x00000060d3007810 */ /* 0x000fc80007ffe0ff */
        /* <DEDUP_REMOVED lines=51> */
.L_x_806:
[----:B------:R-:W-:Y:S05]  /*be50*/  BSYNC B0 ;  /* 0x0000000000007941 */ /* 0x000fea0003800000 */
.L_x_805:
        /* <DEDUP_REMOVED lines=49> */
.L_x_808:
[----:B------:R-:W-:Y:S05]  /*c170*/  BSYNC B0 ;  /* 0x0000000000007941 */ /* 0x000fea0003800000 */
.L_x_807:
        /* <DEDUP_REMOVED lines=49> */
.L_x_810:
[----:B------:R-:W-:Y:S05]  /*c490*/  BSYNC B0 ;  /* 0x0000000000007941 */ /* 0x000fea0003800000 */
.L_x_809:
        /* <DEDUP_REMOVED lines=49> */
.L_x_771:
[----:B------:R-:W-:Y:S01]  /*c7b0*/  IMAD.MOV.U32 R3, RZ, RZ, c[0x0][0x2c4] ;  /* 0x0000b100ff037624 */ /* 0x000fe200078e00ff */
[----:B------:R-:W-:Y:S01]  /*c7c0*/  MOV R5, R6 ;  /* 0x0000000600057202 */ /* 0x000fe20000000f00 */
[----:B------:R-:W-:Y:S01]  /*c7d0*/  BSSY B0, `(.L_x_811) ;  /* 0x000003b000007945 */ /* 0x000fe20003800000 */
[----:B------:R-:W-:Y:S01]  /*c7e0*/  LOP3.LUT P1, RZ, R214, 0x2, RZ, 0xc0, !PT ;  /* 0x00000002d6ff7812 */ /* 0x000fe2000782c0ff */
[----:B------:R-:W-:Y:S01]  /*c7f0*/  CS2R R50, SRZ ;  /* 0x0000000000327805 */ /* 0x000fe2000001ff00 */
[----:B------:R-:W-:Y:S01]  /*c800*/  ISETP.NE.AND P0, PT, R3, 0x1, PT ;  /* 0x000000010300780c */ /* 0x000fe20003f05270 */
[----:B------:R-:W-:Y:S01]  /*c810*/  CS2R R26, SRZ ;  /* 0x00000000001a7805 */ /* 0x000fe2000001ff00 */
[----:B------:R-:W-:Y:S01]  /*c820*/  CS2R R24, SRZ ;  /* 0x0000000000187805 */ /* 0x000fe2000001ff00 */
[----:B------:R-:W-:Y:S01]  /*c830*/  CS2R R14, SRZ ;  /* 0x00000000000e7805 */ /* 0x000fe2000001ff00 */
[----:B----4-:R-:W-:Y:S01]  /*c840*/  CS2R R12, SRZ ;  /* 0x00000000000c7805 */ /* 0x010fe2000001ff00 */
[----:B------:R-:W-:Y:S01]  /*c850*/  CS2R R30, SRZ ;  /* 0x00000000001e7805 */ /* 0x000fe2000001ff00 */
[----:B------:R-:W-:Y:S01]  /*c860*/  CS2R R28, SRZ ;  /* 0x00000000001c7805 */ /* 0x000fe2000001ff00 */
[----:B------:R-:W-:Y:S01]  /*c870*/  CS2R R18, SRZ ;  /* 0x0000000000127805 */ /* 0x000fe2000001ff00 */
[----:B------:R-:W-:-:S05]  /*c880*/  CS2R R16, SRZ ;  /* 0x0000000000107805 */ /* 0x000fca000001ff00 */
[----:B------:R-:W-:-:S05]  /*c890*/  @P0 IMAD.HI.U32 R3, R0, c[0x0][0x2c8], RZ ;  /* 0x0000b20000030a27 */ /* 0x000fca00078e00ff */
[----:B------:R-:W-:-:S04]  /*c8a0*/  @P0 SHF.R.U32.HI R0, RZ, c[0x0][0x2cc], R3 ;  /* 0x0000b300ff000a19 */ /* 0x000fc80000011603 */
[----:B------:R-:W-:Y:S01]  /*c8b0*/  SHF.R.S32.HI R3, RZ, 0x1f, R0 ;  /* 0x0000001fff037819 */ /* 0x000fe20000011400 */
[----:B------:R-:W-:-:S04]  /*c8c0*/  IMAD.WIDE.U32 R4, R0, c[0x0][0x280], R4 ;  /* 0x0000a00000047a25 */ /* 0x000fc800078e0004 */
[----:B------:R-:W-:Y:S01]  /*c8d0*/  IMAD R8, R3, c[0x0][0x280], RZ ;  /* 0x0000a00003087a24 */ /* 0x000fe200078e02ff */
[----:B------:R-:W-:-:S03]  /*c8e0*/  LEA R23, P0, R4, c[0x0][0x270], 0x1 ;  /* 0x00009c0004177a11 */ /* 0x000fc600078008ff */
[----:B------:R-:W-:-:S04]  /*c8f0*/  IMAD R6, R0, c[0x0][0x284], R8 ;  /* 0x0000a10000067a24 */ /* 0x000fc800078e0208 */
[----:B------:R-:W-:-:S05]  /*c900*/  IMAD.IADD R6, R5, 0x1, R6 ;  /* 0x0000000105067824 */ /* 0x000fca00078e0206 */
[----:B------:R-:W-:Y:S01]  /*c910*/  LEA.HI.X R22, R4, c[0x0][0x274], R6, 0x1, P0 ;  /* 0x00009d0004167a11 */ /* 0x000fe200000f0c06 */
[----:B------:R-:W-:Y:S01]  /*c920*/  IMAD R4, R3, c[0x0][0x290], RZ ;  /* 0x0000a40003047a24 */ /* 0x000fe200078e02ff */
[----:B------:R-:W-:-:S03]  /*c930*/  MOV R3, R7 ;  /* 0x0000000700037202 */ /* 0x000fc60000000f00 */
[----:B------:R1:W2:Y:S02]  /*c940*/  SHFL.IDX PT, R5, R22, RZ, 0x181f ;  /* 0x00181fff16057589 */ /* 0x0002a400000e0000 */
[----:B------:R-:W-:-:S04]  /*c950*/  IMAD.WIDE.U32 R2, R0, c[0x0][0x290], R2 ;  /* 0x0000a40000027a25 */ /* 0x000fc800078e0002 */
[----:B------:R-:W-:Y:S01]  /*c960*/  IMAD R0, R0, c[0x0][0x294], R4 ;  /* 0x0000a50000007a24 */ /* 0x000fe200078e0204 */
[----:B------:R-:W-:-:S03]  /*c970*/  LEA R21, P0, R2, c[0x0][0x288], 0x1 ;  /* 0x0000a20002157a11 */ /* 0x000fc600078008ff */
[----:B------:R-:W-:Y:S02]  /*c980*/  IMAD.IADD R0, R3, 0x1, R0 ;  /* 0x0000000103007824 */ /* 0x000fe400078e0200 */
[----:B------:R1:W3:Y:S03]  /*c990*/  SHFL.IDX PT, R10, R21, RZ, 0x181f ;  /* 0x00181fff150a7589 */ /* 0x0002e600000e0000 */
[----:B------:R-:W-:Y:S02]  /*c9a0*/  LEA.HI.X R20, R2, c[0x0][0x28c], R0, 0x1, P0 ;  /* 0x0000a30002147a11 */ /* 0x000fe400000f0c00 */
[----:B------:R1:W4:Y:S04]  /*c9b0*/  SHFL.IDX PT, R2, R23, RZ, 0x181f ;  /* 0x00181fff17027589 */ /* 0x00032800000e0000 */
[----:B------:R1:W1:Y:S01]  /*c9c0*/  SHFL.IDX PT, R11, R20, RZ, 0x181f ;  /* 0x00181fff140b7589 */ /* 0x00026200000e0000 */
[----:B------:R-:W-:Y:S05]  /*c9d0*/  @P1 BRA `(.L_x_812) ;  /* 0x000001a000001947 */ /* 0x000fea0003800000 */
[----:B------:R-:W-:Y:S01]  /*c9e0*/  ISETP.GE.AND P1, PT, R132, c[0x0][0x27c], PT ;  /* 0x00009f0084007a0c */ /* 0x000fe20003f26270 */
[----:B------:R-:W-:Y:S01]  /*c9f0*/  CS2R R14, SRZ ;  /* 0x00000000000e7805 */ /* 0x000fe2000001ff00 */
[----:B------:R-:W-:Y:S01]  /*ca00*/  CS2R R12, SRZ ;  /* 0x00000000000c7805 */ /* 0x000fe2000001ff00 */
[----:B------:R-:W-:Y:S01]  /*ca10*/  CS2R R18, SRZ ;  /* 0x0000000000127805 */ /* 0x000fe2000001ff00 */
[----:B------:R-:W-:-:S09]  /*ca20*/  CS2R R16, SRZ ;  /* 0x0000000000107805 */ /* 0x000fd2000001ff00 */
[C---:B------:R-:W-:Y:S01]  /*ca30*/  @!P1 IMAD.SHL.U32 R0, R132.reuse, 0x2, RZ ;  /* 0x0000000284009824 */ /* 0x040fe200078e00ff */
[----:B------:R-:W-:-:S04]  /*ca40*/  @!P1 SHF.L.U64.HI R3, R132, 0x1, R133 ;  /* 0x0000000184039819 */ /* 0x000fc80000010285 */
[----:B----4-:R-:W-:-:S05]  /*ca50*/  @!P1 IADD3 R8, P0, R2, R0, RZ ;  /* 0x0000000002089210 */ /* 0x010fca0007f1e0ff */
[--C-:B--2---:R-:W-:Y:S01]  /*ca60*/  @!P1 IMAD.X R9, R5, 0x1, R3.reuse, P0 ;  /* 0x0000000105099824 */ /* 0x104fe200000e0603 */
[----:B---3--:R-:W-:Y:S01]  /*ca70*/  @!P1 IADD3 R6, P0, R10, R0, RZ ;  /* 0x000000000a069210 */ /* 0x008fe20007f1e0ff */
[----:B------:R-:W-:Y:S01]  /*ca80*/  CS2R R26, SRZ ;  /* 0x00000000001a7805 */ /* 0x000fe2000001ff00 */
[----:B------:R-:W-:Y:S01]  /*ca90*/  CS2R R24, SRZ ;  /* 0x0000000000187805 */ /* 0x000fe2000001ff00 */
[----:B------:R-:W-:Y:S01]  /*caa0*/  CS2R R30, SRZ ;  /* 0x00000000001e7805 */ /* 0x000fe2000001ff00 */
[----:B------:R-:W-:Y:S01]  /*cab0*/  CS2R R28, SRZ ;  /* 0x00000000001c7805 */ /* 0x000fe2000001ff00 */
[----:B-1----:R-:W-:Y:S01]  /*cac0*/  @!P1 IMAD.X R7, R11, 0x1, R3, P0 ;  /* 0x000000010b079824 */ /* 0x002fe200000e0603 */
[----:B------:R-:W-:Y:S01]  /*cad0*/  ISETP.GE.AND P0, PT, R137, c[0x0][0x27c], PT ;  /* 0x00009f0089007a0c */ /* 0x000fe20003f06270 */
[----:B------:R1:W5:Y:S04]  /*cae0*/  @!P1 LD.E.128 R12, [R8.64] ;  /* 0x00000008080c9980 */ /* 0x000368000c101d00 */
[----:B------:R1:W5:Y:S08]  /*caf0*/  @!P1 LD.E.128 R16, [R6.64] ;  /* 0x0000000806109980 */ /* 0x000370000c101d00 */
[C---:B------:R-:W-:Y:S01]  /*cb00*/  @!P0 IMAD.SHL.U32 R3, R201.reuse, 0x2, RZ ;  /* 0x00000002c9038824 */ /* 0x040fe200078e00ff */
[----:B------:R-:W-:-:S04]  /*cb10*/  @!P0 SHF.L.U64.HI R0, R201, 0x1, R205 ;  /* 0x00000001c9008819 */ /* 0x000fc800000102cd */
[----:B------:R-:W-:-:S05]  /*cb20*/  @!P0 IADD3 R4, P2, R2, R3, RZ ;  /* 0x0000000302048210 */ /* 0x000fca0007f5e0ff */
[----:B------:R-:W-:Y:S01]  /*cb30*/  @!P0 IMAD.X R5, R5, 0x1, R0, P2 ;  /* 0x0000000105058824 */ /* 0x000fe200010e0600 */
[----:B------:R-:W-:-:S04]  /*cb40*/  @!P0 IADD3 R2, P2, R10, R3, RZ ;  /* 0x000000030a028210 */ /* 0x000fc80007f5e0ff */
[----:B------:R1:W5:Y:S01]  /*cb50*/  @!P0 LD.E.128 R24, [R4.64] ;  /* 0x0000000804188980 */ /* 0x000362000c101d00 */
[----:B------:R-:W-:-:S05]  /*cb60*/  @!P0 IMAD.X R3, R11, 0x1, R0, P2 ;  /* 0x000000010b038824 */ /* 0x000fca00010e0600 */
[----:B------:R1:W5:Y:S03]  /*cb70*/  @!P0 LD.E.128 R28, [R2.64] ;  /* 0x00000008021c8980 */ /* 0x000366000c101d00 */
.L_x_812:
[----:B------:R-:W-:Y:S05]  /*cb80*/  BSYNC B0 ;  /* 0x0000000000007941 */ /* 0x000fea0003800000 */
.L_x_811:
[----:B-1--45:R-:W-:Y:S01]  /*cb90*/  IMAD.MOV.U32 R2, RZ, RZ, R26 ;  /* 0x000000ffff027224 */ /* 0x032fe200078e001a */
[----:B------:R-:W-:Y:S01]  /*cba0*/  MOV R3, R25 ;  /* 0x0000001900037202 */ /* 0x000fe20000000f00 */
[----:B------:R-:W-:Y:S01]  /*cbb0*/  IMAD.MOV.U32 R0, RZ, RZ, R27 ;  /* 0x000000ffff007224 */ /* 0x000fe200078e001b */
[----:B------:R-:W-:Y:S01]  /*cbc0*/  LOP3.LUT P0, RZ, R214, 0x4, RZ, 0xc0, !PT ;  /* 0x00000004d6ff7812 */ /* 0x000fe2000780c0ff */
[----:B------:R-:W-:Y:S01]  /*cbd0*/  IMAD.MOV.U32 R4, RZ, RZ, R24 ;  /* 0x000000ffff047224 */ /* 0x000fe200078e0018 */
[----:B------:R-:W-:Y:S01]  /*cbe0*/  MOV R6, R18 ;  /* 0x0000001200067202 */ /* 0x000fe20000000f00 */
[----:B--2---:R1:W2:Y:S01]  /*cbf0*/  SHFL.IDX PT, R5, R22, 0x1, 0x181f ;  /* 0x00381f0016057f89 */ /* 0x0042a200000e0000 */
[----:B------:R-:W-:Y:S01]  /*cc00*/  PRMT R89, R0, 0x5410, R2 ;  /* 0x0000541000597816 */ /* 0x000fe20000000002 */
[----:B------:R-:W-:Y:S01]  /*cc10*/  IMAD.MOV.U32 R2, RZ, RZ, R14 ;  /* 0x000000ffff027224 */ /* 0x000fe200078e000e */
[----:B------:R-:W-:Y:S01]  /*cc20*/  PRMT R88, R3, 0x5410, R4 ;  /* 0x0000541003587816 */ /* 0x000fe20000000004 */
[----:B------:R-:W-:Y:S01]  /*cc30*/  IMAD.MOV.U32 R0, RZ, RZ, R15 ;  /* 0x000000ffff007224 */ /* 0x000fe200078e000f */
[----:B------:R-:W-:Y:S01]  /*cc40*/  MOV R4, R12 ;  /* 0x0000000c00047202 */ /* 0x000fe20000000f00 */
[----:B------:R-:W-:Y:S01]  /*cc50*/  IMAD.MOV.U32 R3, RZ, RZ, R13 ;  /* 0x000000ffff037224 */ /* 0x000fe200078e000d */
[----:B------:R1:W4:Y:S01]  /*cc60*/  SHFL.IDX PT, R11, R20, 0x1, 0x181f ;  /* 0x00381f00140b7f89 */ /* 0x00032200000e0000 */
[----:B------:R-:W-:Y:S01]  /*cc70*/  BSSY B0, `(.L_x_813) ;  /* 0x0000032000007945 */ /* 0x000fe20003800000 */
[----:B------:R-:W-:Y:S01]  /*cc80*/  PRMT R34, R0, 0x5410, R2 ;  /* 0x0000541000227816 */ /* 0x000fe20000000002 */
[----:B------:R-:W-:Y:S01]  /*cc90*/  IMAD.MOV.U32 R2, RZ, RZ, R30 ;  /* 0x000000ffff027224 */ /* 0x000fe200078e001e */
[----:B------:R-:W-:Y:S01]  /*cca0*/  MOV R0, R31 ;  /* 0x0000001f00007202 */ /* 0x000fe20000000f00 */
[----:B---3--:R1:W3:Y:S01]  /*ccb0*/  SHFL.IDX PT, R10, R21, 0x1, 0x181f ;  /* 0x00381f00150a7f89 */ /* 0x0082e200000e0000 */
[----:B------:R-:W-:Y:S01]  /*ccc0*/  PRMT R33, R3, 0x5410, R4 ;  /* 0x0000541003217816 */ /* 0x000fe20000000004 */
[----:B------:R-:W-:Y:S01]  /*ccd0*/  IMAD.MOV.U32 R4, RZ, RZ, R19 ;  /* 0x000000ffff047224 */ /* 0x000fe200078e0013 */
[----:B------:R-:W-:Y:S01]  /*cce0*/  PRMT R90, R0, 0x5410, R2 ;  /* 0x00005410005a7816 */ /* 0x000fe20000000002 */
[----:B------:R-:W-:Y:S01]  /*ccf0*/  IMAD.MOV.U32 R2, RZ, RZ, R28 ;  /* 0x000000ffff027224 */ /* 0x000fe200078e001c */
[----:B------:R1:W1:Y:S01]  /*cd00*/  SHFL.IDX PT, R3, R23, 0x1, 0x181f ;  /* 0x00381f0017037f89 */ /* 0x00026200000e0000 */
[----:B------:R-:W-:Y:S01]  /*cd10*/  IMAD.MOV.U32 R0, RZ, RZ, R29 ;  /* 0x000000ffff007224 */ /* 0x000fe200078e001d */
[----:B------:R-:W-:Y:S01]  /*cd20*/  PRMT R61, R4, 0x5410, R6 ;  /* 0x00005410043d7816 */ /* 0x000fe20000000006 */
[----:B------:R-:W-:Y:S01]  /*cd30*/  CS2R R48, SRZ ;  /* 0x0000000000307805 */ /* 0x000fe2000001ff00 */
[----:B------:R-:W-:Y:S01]  /*cd40*/  CS2R R38, SRZ ;  /* 0x0000000000267805 */ /* 0x000fe2000001ff00 */
[----:B------:R-:W-:Y:S01]  /*cd50*/  CS2R R36, SRZ ;  /* 0x0000000000247805 */ /* 0x000fe2000001ff00 */
[----:B------:R-:W-:Y:S01]  /*cd60*/  PRMT R63, R0, 0x5410, R2 ;  /* 0x00005410003f7816 */ /* 0x000fe20000000002 */
[----:B------:R-:W-:Y:S01]  /*cd70*/  IMAD.MOV.U32 R2, RZ, RZ, R16 ;  /* 0x000000ffff027224 */ /* 0x000fe200078e0010 */
[----:B------:R-:W-:Y:S01]  /*cd80*/  MOV R0, R17 ;  /* 0x0000001100007202 */ /* 0x000fe20000000f00 */
[----:B------:R-:W-:Y:S01]  /*cd90*/  CS2R R46, SRZ ;  /* 0x00000000002e7805 */ /* 0x000fe2000001ff00 */
[----:B------:R-:W-:Y:S01]  /*cda0*/  CS2R R44, SRZ ;  /* 0x00000000002c7805 */ /* 0x000fe2000001ff00 */
[----:B------:R-:W-:Y:S01]  /*cdb0*/  CS2R R42, SRZ ;  /* 0x00000000002a7805 */ /* 0x000fe2000001ff00 */
[----:B------:R-:W-:Y:S01]  /*cdc0*/  PRMT R32, R0, 0x5410, R2 ;  /* 0x0000541000207816 */ /* 0x000fe20000000002 */
[----:B------:R-:W-:Y:S01]  /*cdd0*/  CS2R R40, SRZ ;  /* 0x0000000000287805 */ /* 0x000fe2000001ff00 */
[----:B------:R-:W-:Y:S05]  /*cde0*/  @P0 BRA `(.L_x_814) ;  /* 0x000001a000000947 */ /* 0x000fea0003800000 */
[----:B--2-4-:R-:W-:Y:S01]  /*cdf0*/  ISETP.GE.AND P1, PT, R132, c[0x0][0x27c], PT ;  /* 0x00009f0084007a0c */ /* 0x014fe20003f26270 */
[----:B------:R-:W-:Y:S01]  /*ce00*/  CS2R R38, SRZ ;  /* 0x0000000000267805 */ /* 0x000fe2000001ff00 */
[----:B------:R-:W-:Y:S01]  /*ce10*/  CS2R R36, SRZ ;  /* 0x0000000000247805 */ /* 0x000fe2000001ff00 */
[----:B------:R-:W-:Y:S01]  /*ce20*/  CS2R R42, SRZ ;  /* 0x00000000002a7805 */ /* 0x000fe2000001ff00 */
[----:B------:R-:W-:-:S09]  /*ce30*/  CS2R R40, SRZ ;  /* 0x0000000000287805 */ /* 0x000fd2000001ff00 */
[C---:B------:R-:W-:Y:S01]  /*ce40*/  @!P1 IMAD.SHL.U32 R0, R132.reuse, 0x2, RZ ;  /* 0x0000000284009824 */ /* 0x040fe200078e00ff */
[----:B------:R-:W-:-:S04]  /*ce50*/  @!P1 SHF.L.U64.HI R2, R132, 0x1, R133 ;  /* 0x0000000184029819 */ /* 0x000fc80000010285 */
[----:B-1----:R-:W-:-:S05]  /*ce60*/  @!P1 IADD3 R8, P0, R3, R0, RZ ;  /* 0x0000000003089210 */ /* 0x002fca0007f1e0ff */
[--C-:B------:R-:W-:Y:S01]  /*ce70*/  @!P1 IMAD.X R9, R5, 0x1, R2.reuse, P0 ;  /* 0x0000000105099824 */ /* 0x100fe200000e0602 */
[----:B---3--:R-:W-:Y:S01]  /*ce80*/  @!P1 IADD3 R6, P0, R10, R0, RZ ;  /* 0x000000000a069210 */ /* 0x008fe20007f1e0ff */
[----:B------:R-:W-:Y:S01]  /*ce90*/  CS2R R50, SRZ ;  /* 0x0000000000327805 */ /* 0x000fe2000001ff00 */
[----:B------:R-:W-:Y:S01]  /*cea0*/  CS2R R48, SRZ ;  /* 0x0000000000307805 */ /* 0x000fe2000001ff00 */
[----:B------:R-:W-:Y:S01]  /*ceb0*/  CS2R R46, SRZ ;  /* 0x00000000002e7805 */ /* 0x000fe2000001ff00 */
[----:B------:R-:W-:Y:S01]  /*cec0*/  CS2R R44, SRZ ;  /* 0x00000000002c7805 */ /* 0x000fe2000001ff00 */
[----:B------:R-:W-:Y:S01]  /*ced0*/  @!P1 IMAD.X R7, R11, 0x1, R2, P0 ;  /* 0x000000010b079824 */ /* 0x000fe200000e0602 */
        /* <DEDUP_REMOVED lines=11> */
.L_x_814:
[----:B--2-4-:R-:W-:Y:S05]  /*cf90*/  BSYNC B0 ;  /* 0x0000000000007941 */ /* 0x014fea0003800000 */
.L_x_813:
[----:B-1---5:R-:W-:Y:S01]  /*cfa0*/  IMAD.MOV.U32 R2, RZ, RZ, R48 ;  /* 0x000000ffff027224 */ /* 0x022fe200078e0030 */
[----:B------:R-:W-:Y:S01]  /*cfb0*/  LOP3.LUT P0, RZ, R214, 0x8, RZ, 0xc0, !PT ;  /* 0x00000008d6ff7812 */ /* 0x000fe2000780c0ff */
[----:B------:R-:W-:Y:S01]  /*cfc0*/  IMAD.MOV.U32 R0, RZ, RZ, R49 ;  /* 0x000000ffff007224 */ /* 0x000fe200078e0031 */
[----:B------:R1:W2:Y:S01]  /*cfd0*/  SHFL.IDX PT, R8, R22, 0x2, 0x181f ;  /* 0x00581f0016087f89 */ /* 0x0002a200000e0000 */
        /* <DEDUP_REMOVED lines=13> */
[----:B------:R1:W4:Y:S01]  /*d0b0*/  SHFL.IDX PT, R6, R23, 0x2, 0x181f ;  /* 0x00581f0017067f89 */ /* 0x00032200000e0000 */
[----:B------:R-:W-:Y:S01]  /*d0c0*/  IMAD.MOV.U32 R0, RZ, RZ, R45 ;  /* 0x000000ffff007224 */ /* 0x000fe200078e002d */
[----:B------:R-:W-:Y:S01]  /*d0d0*/  PRMT R93, R3, 0x5410, R4 ;  /* 0x00005410035d7816 */ /* 0x000fe20000000004 */
[----:B------:R-:W-:Y:S01]  /*d0e0*/  IMAD.MOV.U32 R3, RZ, RZ, R47 ;  /* 0x000000ffff037224 */ /* 0x000fe200078e002f */
[----:B------:R-:W-:Y:S01]  /*d0f0*/  MOV R4, R46 ;  /* 0x0000002e00047202 */ /* 0x000fe20000000f00 */
[----:B------:R1:W3:Y:S01]  /*d100*/  SHFL.IDX PT, R9, R20, 0x2, 0x181f ;  /* 0x00581f0014097f89 */ /* 0x0002e200000e0000 */
[----:B------:R-:W-:Y:S01]  /*d110*/  PRMT R95, R2, 0x7610, R95 ;  /* 0x00007610025f7816 */ /* 0x000fe2000000005f */
[----:B------:R-:W-:Y:S01]  /*d120*/  IMAD.MOV.U32 R2, RZ, RZ, R40 ;  /* 0x000000ffff027224 */ /* 0x000fe200078e0028 */
[----:B------:R-:W-:Y:S01]  /*d130*/  PRMT R98, R4, 0x7610, R98 ;  /* 0x0000761004627816 */ /* 0x000fe20000000062 */
[----:B------:R-:W-:Y:S01]  /*d140*/  IMAD.MOV.U32 R4, RZ, RZ, R42 ;  /* 0x000000ffff047224 */ /* 0x000fe200078e002a */
[----:B------:R-:W-:Y:S01]  /*d150*/  PRMT R96, R0, 0x7610, R96 ;  /* 0x0000761000607816 */ /* 0x000fe20000000060 */
[----:B------:R-:W-:Y:S01]  /*d160*/  IMAD.MOV.U32 R0, RZ, RZ, R41 ;  /* 0x000000ffff007224 */ /* 0x000fe200078e0029 */
[----:B------:R-:W-:Y:S01]  /*d170*/  PRMT R97, R3, 0x7610, R97 ;  /* 0x0000761003617816 */ /* 0x000fe20000000061 */
[----:B------:R1:W1:Y:S01]  /*d180*/  SHFL.IDX PT, R7, R21, 0x2, 0x181f ;  /* 0x00581f0015077f89 */ /* 0x00026200000e0000 */
[----:B------:R-:W-:Y:S01]  /*d190*/  MOV R3, R43 ;  /* 0x0000002b00037202 */ /* 0x000fe20000000f00 */
[----:B------:R-:W-:Y:S01]  /*d1a0*/  BSSY B0, `(.L_x_815) ;  /* 0x0000028000007945 */ /* 0x000fe20003800000 */
[----:B------:R-:W-:Y:S01]  /*d1b0*/  PRMT R91, R2, 0x7610, R91 ;  /* 0x00007610025b7816 */ /* 0x000fe2000000005b */
[----:B------:R-:W-:Y:S01]  /*d1c0*/  CS2R R86, SRZ ;  /* 0x0000000000567805 */ /* 0x000fe2000001ff00 */
[----:B------:R-:W-:Y:S01]  /*d1d0*/  PRMT R94, R3, 0x5410, R4 ;  /* 0x00005410035e7816 */ /* 0x000fe20000000004 */
[----:B------:R-:W-:Y:S01]  /*d1e0*/  CS2R R66, SRZ ;  /* 0x0000000000427805 */ /* 0x000fe2000001ff00 */
[----:B------:R-:W-:Y:S01]  /*d1f0*/  PRMT R92, R0, 0x7610, R92 ;  /* 0x00007610005c7816 */ /* 0x000fe2000000005c */
        /* <DEDUP_REMOVED lines=15> */
[----:B------:R-:W-:-:S05]  /*d2f0*/  @!P1 IADD3 R4, P0, R6, R2, RZ ;  /* 0x0000000206049210 */ /* 0x000fca0007f1e0ff */
[----:B------:R-:W-:Y:S01]  /*d300*/  @!P1 IMAD.X R5, R8, 0x1, R0, P0 ;  /* 0x0000000108059824 */ /* 0x000fe200000e0600 */
[----:B-1----:R-:W-:-:S04]  /*d310*/  @!P1 IADD3 R2, P0, R7, R2, RZ ;  /* 0x0000000207029210 */ /* 0x002fc80007f1e0ff */
[----:B------:R1:W5:Y:S01]  /*d320*/  @!P1 LD.E.128 R52, [R4.64] ;  /* 0x0000000804349980 */ /* 0x000362000c101d00 */
[----:B---3--:R-:W-:Y:S01]  /*d330*/  @!P1 IMAD.X R3, R9, 0x1, R0, P0 ;  /* 0x0000000109039824 */ /* 0x008fe200000e0600 */
[----:B------:R-:W-:-:S04]  /*d340*/  ISETP.GE.AND P0, PT, R137, c[0x0][0x27c], PT ;  /* 0x00009f0089007a0c */ /* 0x000fc80003f06270 */
[----:B------:R2:W5:Y:S09]  /*d350*/  @!P1 LD.E.128 R56, [R2.64] ;  /* 0x0000000802389980 */ /* 0x000572000c101d00 */
[----:B------:R-:W-:-:S05]  /*d360*/  @!P0 IMAD.SHL.U32 R0, R201, 0x2, RZ ;  /* 0x00000002c9008824 */ /* 0x000fca00078e00ff */
[----:B-1----:R-:W-:Y:S02]  /*d370*/  @!P0 IADD3 R4, P1, R6, R0, RZ ;  /* 0x0000000006048210 */ /* 0x002fe40007f3e0ff */
[----:B--2---:R-:W-:-:S05]  /*d380*/  @!P0 SHF.L.U64.HI R3, R201, 0x1, R205 ;  /* 0x00000001c9038819 */ /* 0x004fca00000102cd */
[--C-:B------:R-:W-:Y:S01]  /*d390*/  @!P0 IMAD.X R5, R8, 0x1, R3.reuse, P1 ;  /* 0x0000000108058824 */ /* 0x100fe200008e0603 */
[----:B------:R-:W-:Y:S01]  /*d3a0*/  @!P0 IADD3 R2, P1, R7, R0, RZ ;  /* 0x0000000007028210 */ /* 0x000fe20007f3e0ff */
[----:B------:R-:W-:Y:S01]  /*d3b0*/  CS2R R66, SRZ ;  /* 0x0000000000427805 */ /* 0x000fe2000001ff00 */
[----:B------:R-:W-:Y:S01]  /*d3c0*/  CS2R R64, SRZ ;  /* 0x0000000000407805 */ /* 0x000fe2000001ff00 */
[----:B------:R-:W-:Y:S01]  /*d3d0*/  CS2R R70, SRZ ;  /* 0x0000000000467805 */ /* 0x000fe2000001ff00 */
[----:B------:R-:W-:Y:S01]  /*d3e0*/  CS2R R68, SRZ ;  /* 0x0000000000447805 */ /* 0x000fe2000001ff00 */
[----:B------:R-:W-:-:S03]  /*d3f0*/  @!P0 IMAD.X R3, R9, 0x1, R3, P1 ;  /* 0x0000000109038824 */ /* 0x000fc600008e0603 */
[----:B------:R1:W5:Y:S04]  /*d400*/  @!P0 LD.E.128 R64, [R4.64] ;  /* 0x0000000804408980 */ /* 0x000368000c101d00 */
[----:B------:R1:W5:Y:S02]  /*d410*/  @!P0 LD.E.128 R68, [R2.64] ;  /* 0x0000000802448980 */ /* 0x000364000c101d00 */
.L_x_816:
[----:B--2-4-:R-:W-:Y:S05]  /*d420*/  BSYNC B0 ;  /* 0x0000000000007941 */ /* 0x014fea0003800000 */
.L_x_815:
[----:B-1---5:R-:W-:Y:S01]  /*d430*/  IMAD.MOV.U32 R2, RZ, RZ, R66 ;  /* 0x000000ffff027224 */ /* 0x022fe200078e0042 */
[----:B------:R1:W2:Y:S01]  /*d440*/  SHFL.IDX PT, R8, R22, 0x3, 0x181f ;  /* 0x00781f0016087f89 */ /* 0x0002a200000e0000 */
[----:B------:R-:W-:Y:S01]  /*d450*/  IMAD.MOV.U32 R0, RZ, RZ, R67 ;  /* 0x000000ffff007224 */ /* 0x000fe200078e0043 */
[----:B------:R-:W-:Y:S01]  /*d460*/  BSSY B0, `(.L_x_817) ;  /* 0x000003c000007945 */ /* 0x000fe20003800000 */
[----:B------:R-:W-:Y:S01]  /*d470*/  CS2R R84, SRZ ;  /* 0x0000000000547805 */ /* 0x000fe2000001ff00 */
[----:B------:R1:W4:Y:S01]  /*d480*/  SHFL.IDX PT, R5, R23, 0x3, 0x181f ;  /* 0x00781f0017057f89 */ /* 0x00032200000e0000 */
        /* <DEDUP_REMOVED lines=10> */
[----:B------:R-:W-:Y:S01]  /*d530*/  IMAD.MOV.U32 R0, RZ, RZ, R55 ;  /* 0x000000ffff007224 */ /* 0x000fe200078e0037 */
[----:B------:R-:W-:Y:S01]  /*d540*/  CS2R R80, SRZ ;  /* 0x0000000000507805 */ /* 0x000fe2000001ff00 */
[----:B------:R-:W-:Y:S01]  /*d550*/  CS2R R78, SRZ ;  /* 0x00000000004e7805 */ /* 0x000fe2000001ff00 */
[----:B------:R-:W-:-:S02]  /*d560*/  CS2R R76, SRZ ;  /* 0x00000000004c7805 */ /* 0x000fc4000001ff00 */
[----:B------:R-:W-:Y:S01]  /*d570*/  PRMT R102, R0, 0x5410, R2 ;  /* 0x0000541000667816 */ /* 0x000fe20000000002 */
[----:B------:R-:W-:Y:S01]  /*d580*/  IMAD.MOV.U32 R0, RZ, RZ, R53 ;  /* 0x000000ffff007224 */ /* 0x000fe200078e0035 */
[----:B------:R-:W-:-:S04]  /*d590*/  MOV R2, R52 ;  /* 0x0000003400027202 */ /* 0x000fc80000000f00 */
[----:B------:R-:W-:Y:S01]  /*d5a0*/  PRMT R101, R0, 0x5410, R2 ;  /* 0x0000541000657816 */ /* 0x000fe20000000002 */
[----:B------:R-:W-:Y:S01]  /*d5b0*/  IMAD.MOV.U32 R2, RZ, RZ, R70 ;  /* 0x000000ffff027224 */ /* 0x000fe200078e0046 */
[----:B------:R-:W-:-:S04]  /*d5c0*/  MOV R0, R71 ;  /* 0x0000004700007202 */ /* 0x000fc80000000f00 */
[----:B------:R-:W-:Y:S01]  /*d5d0*/  PRMT R104, R0, 0x5410, R2 ;  /* 0x0000541000687816 */ /* 0x000fe20000000002 */
[----:B------:R-:W-:Y:S02]  /*d5e0*/  IMAD.MOV.U32 R2, RZ, RZ, R68 ;  /* 0x000000ffff027224 */ /* 0x000fe400078e0044 */
        /* <DEDUP_REMOVED lines=8> */
[----:B------:R-:W-:Y:S05]  /*d670*/  @P6 BRA `(.L_x_818) ;  /* 0x000001a000006947 */ /* 0x000fea0003800000 */
[----:B-1234-:R-:W-:Y:S01]  /*d680*/  ISETP.GE.AND P1, PT, R132, c[0x0][0x27c], PT ;  /* 0x00009f0084007a0c */ /* 0x01efe20003f26270 */
[----:B------:R-:W-:Y:S01]  /*d690*/  CS2R R74, SRZ ;  /* 0x00000000004a7805 */ /* 0x000fe2000001ff00 */
[----:B------:R-:W-:-:S11]  /*d6a0*/  CS2R R72, SRZ ;  /* 0x0000000000487805 */ /* 0x000fd6000001ff00 */
[C---:B------:R-:W-:Y:S01]  /*d6b0*/  @!P1 IMAD.SHL.U32 R0, R132.reuse, 0x2, RZ ;  /* 0x0000000284009824 */ /* 0x040fe200078e00ff */
[----:B------:R-:W-:-:S04]  /*d6c0*/  @!P1 SHF.L.U64.HI R4, R132, 0x1, R133 ;  /* 0x0000000184049819 */ /* 0x000fc80000010285 */
[----:B------:R-:W-:-:S05]  /*d6d0*/  @!P1 IADD3 R2, P0, R5, R0, RZ ;  /* 0x0000000005029210 */ /* 0x000fca0007f1e0ff */
[----:B------:R-:W-:Y:S01]  /*d6e0*/  @!P1 IMAD.X R3, R8, 0x1, R4, P0 ;  /* 0x0000000108039824 */ /* 0x000fe200000e0604 */
[----:B------:R-:W-:-:S04]  /*d6f0*/  ISETP.GE.AND P0, PT, R137, c[0x0][0x27c], PT ;  /* 0x00009f0089007a0c */ /* 0x000fc80003f06270 */
[----:B------:R1:W5:Y:S01]  /*d700*/  @!P1 LD.E.128 R72, [R2.64] ;  /* 0x0000000802489980 */ /* 0x000362000c101d00 */
[----:B------:R-:W-:Y:S01]  /*d710*/  CS2R R78, SRZ ;  /* 0x00000000004e7805 */ /* 0x000fe2000001ff00 */
[----:B------:R-:W-:Y:S01]  /*d720*/  CS2R R76, SRZ ;  /* 0x00000000004c7805 */ /* 0x000fe2000001ff00 */
[----:B------:R-:W-:Y:S01]  /*d730*/  CS2R R86, SRZ ;  /* 0x0000000000567805 */ /* 0x000fe2000001ff00 */
[----:B------:R-:W-:Y:S01]  /*d740*/  CS2R R84, SRZ ;  /* 0x0000000000547805 */ /* 0x000fe2000001ff00 */
[----:B-1----:R-:W-:-:S05]  /*d750*/  @!P1 IADD3 R2, P2, R6, R0, RZ ;  /* 0x0000000006029210 */ /* 0x002fca0007f5e0ff */
[----:B------:R-:W-:-:S05]  /*d760*/  @!P1 IMAD.X R3, R7, 0x1, R4, P2 ;  /* 0x0000000107039824 */ /* 0x000fca00010e0604 */
[----:B------:R1:W5:Y:S01]  /*d770*/  @!P1 LD.E.128 R76, [R2.64] ;  /* 0x00000008024c9980 */ /* 0x000362000c101d00 */
[C---:B------:R-:W-:Y:S01]  /*d780*/  @!P0 SHF.L.U64.HI R0, R201.reuse, 0x1, R205 ;  /* 0x00000001c9008819 */ /* 0x040fe200000102cd */
[----:B------:R-:W-:Y:S01]  /*d790*/  CS2R R82, SRZ ;  /* 0x0000000000527805 */ /* 0x000fe2000001ff00 */
[----:B------:R-:W-:Y:S01]  /*d7a0*/  CS2R R80, SRZ ;  /* 0x0000000000507805 */ /* 0x000fe2000001ff00 */
[----:B-1----:R-:W-:-:S05]  /*d7b0*/  @!P0 IMAD.SHL.U32 R2, R201, 0x2, RZ ;  /* 0x00000002c9028824 */ /* 0x002fca00078e00ff */
[-C--:B------:R-:W-:Y:S02]  /*d7c0*/  @!P0 IADD3 R4, P2, R5, R2.reuse, RZ ;  /* 0x0000000205048210 */ /* 0x080fe40007f5e0ff */
[----:B------:R-:W-:-:S03]  /*d7d0*/  @!P0 IADD3 R2, P1, R6, R2, RZ ;  /* 0x0000000206028210 */ /* 0x000fc60007f3e0ff */
[--C-:B------:R-:W-:Y:S02]  /*d7e0*/  @!P0 IMAD.X R5, R8, 0x1, R0.reuse, P2 ;  /* 0x0000000108058824 */ /* 0x100fe400010e0600 */
[----:B------:R-:W-:-:S03]  /*d7f0*/  @!P0 IMAD.X R3, R7, 0x1, R0, P1 ;  /* 0x0000000107038824 */ /* 0x000fc600008e0600 */
[----:B------:R1:W5:Y:S04]  /*d800*/  @!P0 LD.E.128 R84, [R4.64] ;  /* 0x0000000804548980 */ /* 0x000368000c101d00 */
[----:B------:R1:W5:Y:S02]  /*d810*/  @!P0 LD.E.128 R80, [R2.64] ;  /* 0x0000000802508980 */ /* 0x000364000c101d00 */
.L_x_818:
[----:B-1234-:R-:W-:Y:S05]  /*d820*/  BSYNC B0 ;  /* 0x0000000000007941 */ /* 0x01efea0003800000 */
.L_x_817:
        /* <DEDUP_REMOVED lines=35> */
[----:B------:R-:W-:Y:S01]  /*da60*/  BSSY B0, `(.L_x_821) ;  /* 0x000006a000007945 */ /* 0x000fe20003800000 */
[----:B------:R-:W-:-:S11]  /*da70*/  SHF.R.U32.HI R121, RZ, 0x3, R229 ;  /* 0x00000003ff797819 */ /* 0x000fd600000116e5 */
[----:B------:R-:W-:Y:S05]  /*da80*/  @P0 BRA `(.L_x_822) ;  /* 0x0000067000000947 */ /* 0x000fea0003800000 */
[----:B------:R-:W-:Y:S01]  /*da90*/  IMAD.MOV.U32 R2, RZ, RZ, c[0x0][0x27c] ;  /* 0x00009f00ff027624 */ /* 0x000fe200078e00ff */
[----:B------:R-:W1:Y:S01]  /*daa0*/  LDS.128 R8, [R194+0x10080] ;  /* 0x01008000c2087984 */ /* 0x000e620000000c00 */
[--C-:B------:R-:W-:Y:S02]  /*dab0*/  SHF.R.U64 R20, R12, 0x10, R13.reuse ;  /* 0x000000100c147819 */ /* 0x100fe4000000120d */
[----:B------:R-:W-:Y:S02]  /*dac0*/  SHF.R.U32.HI R12, RZ, 0x10, R13 ;  /* 0x00000010ff0c7819 */ /* 0x000fe4000001160d */
[----:B------:R-:W-:Y:S02]  /*dad0*/  LEA.HI R2, R2, R228, RZ, 0x1d ;  /* 0x000000e402027211 */ /* 0x000fe400078fe8ff */
[----:B------:R-:W-:Y:S02]  /*dae0*/  SHF.R.U32.HI R3, RZ, 0x10, R17 ;  /* 0x00000010ff037819 */ /* 0x000fe40000011611 */
[----:B------:R-:W-:-:S02]  /*daf0*/  SHF.R.S32.HI R0, RZ, 0x1f, R2 ;  /* 0x0000001fff007819 */ /* 0x000fc40000011402 */
[----:B------:R-:W-:Y:S02]  /*db00*/  SHF.R.U64 R13, R14, 0x10, R15 ;  /* 0x000000100e0d7819 */ /* 0x000fe4000000120f */
[----:B------:R-:W-:Y:S01]  /*db10*/  LEA.HI R0, R0, R2, RZ, 0x3 ;  /* 0x0000000200007211 */ /* 0x000fe200078f18ff */
[----:B------:R-:W-:Y:S01]  /*db20*/  IMAD.SHL.U32 R2, R2, 0x8, RZ ;  /* 0x0000000802027824 */ /* 0x000fe200078e00ff */
[----:B------:R-:W-:-:S03]  /*db30*/  PRMT R14, R33, 0x5432, R20 ;  /* 0x00005432210e7816 */ /* 0x000fc60000000014 */
[----:B------:R-:W-:Y:S01]  /*db40*/  IMAD.SHL.U32 R0, R0, 0x400, RZ ;  /* 0x0000040000007824 */ /* 0x000fe200078e00ff */
[----:B------:R-:W-:-:S04]  /*db50*/  LOP3.LUT R2, R229, 0x38, R2, 0xf8, !PT ;  /* 0x00000038e5027812 */ /* 0x000fc800078ef802 */
[----:B------:R-:W-:Y:S02]  /*db60*/  LOP3.LUT R2, R2, R121, RZ, 0x3c, !PT ;  /* 0x0000007902027212 */ /* 0x000fe400078e3cff */
[----:B------:R-:W-:-:S04]  /*db70*/  LOP3.LUT R0, R0, 0x7fffe000, RZ, 0xc0, !PT ;  /* 0x7fffe00000007812 */ /* 0x000fc800078ec0ff */
[----:B------:R-:W-:Y:S02]  /*db80*/  IADD3 R0, R2, R0, R230 ;  /* 0x0000000002007210 */ /* 0x000fe40007ffe0e6 */
[----:B------:R-:W-:Y:S02]  /*db90*/  SHF.R.U64 R2, R16, 0x10, R17 ;  /* 0x0000001010027819 */ /* 0x000fe40000001211 */
[----:B------:R-:W-:Y:S01]  /*dba0*/  PRMT R17, R33, 0x5410, R12 ;  /* 0x0000541021117816 */ /* 0x000fe2000000000c */
[----:B------:R-:W-:Y:S01]  /*dbb0*/  IMAD.SHL.U32 R22, R0, 0x2, RZ ;  /* 0x0000000200167824 */ /* 0x000fe200078e00ff */
[----:B------:R-:W-:Y:S02]  /*dbc0*/  SHF.R.U32.HI R0, RZ, 0x10, R15 ;  /* 0x00000010ff007819 */ /* 0x000fe4000001160f */
[----:B------:R-:W-:Y:S02]  /*dbd0*/  PRMT R12, R32, 0x5432, R2 ;  /* 0x00005432200c7816 */ /* 0x000fe40000000002 */
[----:B------:R-:W2:Y:S01]  /*dbe0*/  LDS.128 R4, [R22+0x10080] ;  /* 0x0100800016047984 */ /* 0x000ea20000000c00 */
[----:B------:R-:W-:Y:S01]  /*dbf0*/  PRMT R20, R34, 0x5410, R0 ;  /* 0x0000541022147816 */ /* 0x000fe20000000000 */
[----:B-1----:R-:W-:Y:S01]  /*dc00*/  IMAD.U32 R2, R8, 0x10000, RZ ;  /* 0x0001000008027824 */ /* 0x002fe200078e00ff */
[--C-:B------:R-:W-:Y:S01]  /*dc10*/  SHF.R.U64 R16, R18, 0x10, R19.reuse ;  /* 0x0000001012107819 */ /* 0x100fe20000001213 */
[----:B------:R-:W-:Y:S01]  /*dc20*/  IMAD.U32 R21, R12, 0x10000, RZ ;  /* 0x000100000c157824 */ /* 0x000fe200078e00ff */
[----:B------:R-:W-:Y:S01]  /*dc30*/  SHF.R.U32.HI R15, RZ, 0x10, R19 ;  /* 0x00000010ff0f7819 */ /* 0x000fe20000011613 */
[----:B------:R-:W-:Y:S01]  /*dc40*/  IMAD.U32 R18, R14, 0x10000, RZ ;  /* 0x000100000e127824 */ /* 0x000fe200078e00ff */
[----:B------:R-:W-:-:S02]  /*dc50*/  PRMT R19, R34, 0x5432, R13 ;  /* 0x0000543222137816 */ /* 0x000fc4000000000d */
[----:B------:R-:W-:Y:S02]  /*dc60*/  PRMT R13, R32, 0x5410, R3 ;  /* 0x00005410200d7816 */ /* 0x000fe40000000003 */
[----:B------:R-:W-:Y:S02]  /*dc70*/  PRMT R16, R61, 0x5432, R16 ;  /* 0x000054323d107816 */ /* 0x000fe40000000010 */
[C---:B------:R-:W-:Y:S01]  /*dc80*/  LOP3.LUT R60, R13.reuse, 0xffff0000, RZ, 0xc0, !PT ;  /* 0xffff00000d3c7812 */ /* 0x040fe200078ec0ff */
[----:B------:R-:W-:Y:S01]  /*dc90*/  IMAD.U32 R23, R13, 0x10000, RZ ;  /* 0x000100000d177824 */ /* 0x000fe200078e00ff */
[----:B------:R-:W-:Y:S02]  /*dca0*/  LOP3.LUT R13, R20, 0xffff0000, RZ, 0xc0, !PT ;  /* 0xffff0000140d7812 */ /* 0x000fe400078ec0ff */
[----:B--2---:R-:W-:-:S05]  /*dcb0*/  SHF.L.U32 R0, R4, 0x10, RZ ;  /* 0x0000001004007819 */ /* 0x004fca00000006ff */
[CC--:B------:R-:W-:Y:S02]  /*dcc0*/  FMUL.FTZ R3, R0.reuse, R21.reuse ;  /* 0x0000001500037220 */ /* 0x0c0fe40000410000 */
[-C--:B------:R-:W-:Y:S02]  /*dcd0*/  FMUL.FTZ R0, R0, R18.reuse ;  /* 0x0000001200007220 */ /* 0x080fe40000410000 */
[C---:B------:R-:W-:Y:S01]  /*dce0*/  FFMA.FTZ R32, R2.reuse, R18, -R3 ;  /* 0x0000001202207223 */ /* 0x040fe20000010803 */
[----:B------:R-:W-:Y:S01]  /*dcf0*/  PRMT R18, R61, 0x5410, R15 ;  /* 0x000054103d127816 */ /* 0x000fe2000000000f */
[----:B------:R-:W-:Y:S01]  /*dd00*/  FFMA.FTZ R35, R2, R21, R0 ;  /* 0x0000001502237223 */ /* 0x000fe20000010000 */
[----:B------:R-:W-:Y:S01]  /*dd10*/  SHF.L.U32 R0, R5, 0x10, RZ ;  /* 0x0000001005007819 */ /* 0x000fe200000006ff */
[----:B------:R-:W-:Y:S02]  /*dd20*/  IMAD.U32 R15, R17, 0x10000, RZ ;  /* 0x00010000110f7824 */ /* 0x000fe400078e00ff */
[----:B------:R-:W-:-:S02]  /*dd30*/  IMAD.U32 R2, R9, 0x10000, RZ ;  /* 0x0001000009027824 */ /* 0x000fc400078e00ff */
[C---:B------:R-:W-:Y:S02]  /*dd40*/  FMUL.FTZ R3, R0.reuse, R23 ;  /* 0x0000001700037220 */ /* 0x040fe40000410000 */
[-C--:B------:R-:W-:Y:S02]  /*dd50*/  FMUL.FTZ R0, R0, R15.reuse ;  /* 0x0000000f00007220 */ /* 0x080fe40000410000 */
[C---:B------:R-:W-:Y:S02]  /*dd60*/  FFMA.FTZ R21, R2.reuse, R15, -R3 ;  /* 0x0000000f02157223 */ /* 0x040fe40000010803 */
[----:B------:R-:W-:Y:S01]  /*dd70*/  FFMA.FTZ R34, R2, R23, R0 ;  /* 0x0000001702227223 */ /* 0x000fe20000010000 */
[----:B------:R-:W-:Y:S01]  /*dd80*/  SHF.L.U32 R0, R7, 0x10, RZ ;  /* 0x0000001007007819 */ /* 0x000fe200000006ff */
[C---:B------:R-:W-:Y:S01]  /*dd90*/  IMAD.U32 R33, R18.reuse, 0x10000, RZ ;  /* 0x0001000012217824 */ /* 0x040fe200078e00ff */
[----:B------:R-:W-:Y:S01]  /*dda0*/  LOP3.LUT R18, R18, 0xffff0000, RZ, 0xc0, !PT ;  /* 0xffff000012127812 */ /* 0x000fe200078ec0ff */
[----:B------:R-:W-:-:S02]  /*ddb0*/  IMAD.U32 R15, R20, 0x10000, RZ ;  /* 0x00010000140f7824 */ /* 0x000fc400078e00ff */
[----:B------:R-:W-:Y:S02]  /*ddc0*/  IMAD.U32 R2, R11, 0x10000, RZ ;  /* 0x000100000b027824 */ /* 0x000fe400078e00ff */
[C---:B------:R-:W-:Y:S02]  /*ddd0*/  FMUL.FTZ R3, R0.reuse, R33 ;  /* 0x0000002100037220 */ /* 0x040fe40000410000 */
[-C--:B------:R-:W-:Y:S02]  /*dde0*/  FMUL.FTZ R0, R0, R15.reuse ;  /* 0x0000000f00007220 */ /* 0x080fe40000410000 */
[----:B------:R-:W-:Y:S01]  /*ddf0*/  FFMA.FTZ R23, R2, R15, -R3 ;  /* 0x0000000f02177223 */ /* 0x000fe20000010803 */
[----:B------:R-:W-:Y:S01]  /*de00*/  LOP3.LUT R3, R8, 0xffff0000, RZ, 0xc0, !PT ;  /* 0xffff000008037812 */ /* 0x000fe200078ec0ff */
[----:B------:R-:W-:Y:S01]  /*de10*/  FFMA.FTZ R33, R2, R33, R0 ;  /* 0x0000002102217223 */ /* 0x000fe20000010000 */
[----:B------:R-:W-:Y:S02]  /*de20*/  LOP3.LUT R8, R12, 0xffff0000, RZ, 0xc0, !PT ;  /* 0xffff00000c087812 */ /* 0x000fe400078ec0ff */
[----:B------:R-:W-:-:S02]  /*de30*/  LOP3.LUT R2, R4, 0xffff0000, RZ, 0xc0, !PT ;  /* 0xffff000004027812 */ /* 0x000fc400078ec0ff */
[----:B------:R-:W-:Y:S02]  /*de40*/  LOP3.LUT R0, R5, 0xffff0000, RZ, 0xc0, !PT ;  /* 0xffff000005007812 */ /* 0x000fe400078ec0ff */
[----:B------:R-:W-:Y:S01]  /*de50*/  LOP3.LUT R5, R14, 0xffff0000, RZ, 0xc0, !PT ;  /* 0xffff00000e057812 */ /* 0x000fe200078ec0ff */
[-C--:B------:R-:W-:Y:S01]  /*de60*/  FMUL.FTZ R4, R2, R8.reuse ;  /* 0x0000000802047220 */ /* 0x080fe20000410000 */
[----:B------:R-:W-:Y:S02]  /*de70*/  LOP3.LUT R15, R9, 0xffff0000, RZ, 0xc0, !PT ;  /* 0xffff0000090f7812 */ /* 0x000fe400078ec0ff */
[----:B------:R-:W-:Y:S01]  /*de80*/  LOP3.LUT R9, R10, 0xffff0000, RZ, 0xc0, !PT ;  /* 0xffff00000a097812 */ /* 0x000fe200078ec0ff */
[-C--:B------:R-:W-:Y:S01]  /*de90*/  FMUL.FTZ R2, R2, R5.reuse ;  /* 0x0000000502027220 */ /* 0x080fe20000410000 */
[----:B------:R-:W-:Y:S01]  /*dea0*/  LOP3.LUT R14, R19, 0xffff0000, RZ, 0xc0, !PT ;  /* 0xffff0000130e7812 */ /* 0x000fe200078ec0ff */
[C---:B------:R-:W-:Y:S02]  /*deb0*/  FFMA.FTZ R4, R3.reuse, R5, -R4 ;  /* 0x0000000503047223 */ /* 0x040fe40000010804 */
[----:B------:R-:W-:Y:S01]  /*dec0*/  FFMA.FTZ R12, R3, R8, R2 ;  /* 0x00000008030c7223 */ /* 0x000fe20000010002 */
[----:B------:R-:W-:Y:S01]  /*ded0*/  LOP3.LUT R3, R17, 0xffff0000, RZ, 0xc0, !PT ;  /* 0xffff000011037812 */ /* 0x000fe200078ec0ff */
[----:B------:R-:W-:Y:S01]  /*dee0*/  FMUL.FTZ R2, R0, R60 ;  /* 0x0000003c00027220 */ /* 0x000fe20000410000 */
[----:B------:R-:W-:Y:S01]  /*def0*/  LOP3.LUT R17, R16, 0xffff0000, RZ, 0xc0, !PT ;  /* 0xffff000010117812 */ /* 0x000fe200078ec0ff */
[----:B------:R-:W-:Y:S01]  /*df00*/  IMAD.U32 R8, R10, 0x10000, RZ ;  /* 0x000100000a087824 */ /* 0x000fe200078e00ff */
[----:B------:R-:W-:Y:S01]  /*df10*/  LOP3.LUT R10, R11, 0xffff0000, RZ, 0xc0, !PT ;  /* 0xffff00000b0a7812 */ /* 0x000fe200078ec0ff */
[-C--:B------:R-:W-:Y:S01]  /*df20*/  FFMA.FTZ R5, R15, R3.reuse, -R2 ;  /* 0x000000030f057223 */ /* 0x080fe20000010802 */
[----:B------:R-:W-:Y:S01]  /*df30*/  LOP3.LUT R2, R6, 0xffff0000, RZ, 0xc0, !PT ;  /* 0xffff000006027812 */ /* 0x000fe200078ec0ff */
[----:B------:R-:W-:Y:S01]  /*df40*/  FMUL.FTZ R11, R0, R3 ;  /* 0x00000003000b7220 */ /* 0x000fe20000410000 */
[----:B------:R-:W-:-:S02]  /*df50*/  SHF.L.U32 R3, R6, 0x10, RZ ;  /* 0x0000001006037819 */ /* 0x000fc400000006ff */
[----:B------:R-:W-:Y:S01]  /*df60*/  F2FP.BF16.PACK_AB R5, R5, R21 ;  /* 0x000000150505723e */ /* 0x000fe200000010ff */
[----:B------:R-:W-:Y:S01]  /*df70*/  IMAD.U32 R21, R16, 0x10000, RZ ;  /* 0x0001000010157824 */ /* 0x000fe200078e00ff */
[----:B------:R-:W-:Y:S01]  /*df80*/  LOP3.LUT R0, R7, 0xffff0000, RZ, 0xc0, !PT ;  /* 0xffff000007007812 */ /* 0x000fe200078ec0ff */
[----:B------:R-:W-:Y:S01]  /*df90*/  IMAD.U32 R16, R19, 0x10000, RZ ;  /* 0x0001000013107824 */ /* 0x000fe200078e00ff */
[----:B------:R-:W-:Y:S01]  /*dfa0*/  F2FP.BF16.PACK_AB R4, R4, R32 ;  /* 0x000000200404723e */ /* 0x000fe200000010ff */
[----:B------:R-:W-:Y:S02]  /*dfb0*/  FMUL.FTZ R7, R3, R21 ;  /* 0x0000001503077220 */ /* 0x000fe40000410000 */
[----:B------:R-:W-:Y:S02]  /*dfc0*/  FMUL.FTZ R6, R2, R17 ;  /* 0x0000001102067220 */ /* 0x000fe40000410000 */
[----:B------:R-:W-:Y:S02]  /*dfd0*/  FFMA.FTZ R7, R8, R16, -R7 ;  /* 0x0000001008077223 */ /* 0x000fe40000010807 */
[----:B------:R-:W-:-:S02]  /*dfe0*/  FFMA.FTZ R6, R9, R14, -R6 ;  /* 0x0000000e09067223 */ /* 0x000fc40000010806 */
[----:B------:R-:W-:Y:S02]  /*dff0*/  FMUL.FTZ R3, R3, R16 ;  /* 0x0000001003037220 */ /* 0x000fe40000410000 */
[----:B------:R-:W-:Y:S01]  /*e000*/  FMUL.FTZ R2, R2, R14 ;  /* 0x0000000e02027220 */ /* 0x000fe20000410000 */
[----:B------:R-:W-:Y:S01]  /*e010*/  F2FP.BF16.PACK_AB R6, R6, R7 ;  /* 0x000000070606723e */ /* 0x000fe200000010ff */
[C---:B------:R-:W-:Y:S02]  /*e020*/  FMUL.FTZ R7, R0.reuse, R18 ;  /* 0x0000001200077220 */ /* 0x040fe40000410000 */
[-C--:B------:R-:W-:Y:S02]  /*e030*/  FMUL.FTZ R0, R0, R13.reuse ;  /* 0x0000000d00007220 */ /* 0x080fe40000410000 */
[----:B------:R-:W-:Y:S02]  /*e040*/  FFMA.FTZ R7, R10, R13, -R7 ;  /* 0x0000000d0a077223 */ /* 0x000fe40000010807 */
[----:B------:R-:W-:-:S02]  /*e050*/  FFMA.FTZ R3, R8, R21, R3 ;  /* 0x0000001508037223 */ /* 0x000fc40000010003 */
[----:B------:R-:W-:Y:S01]  /*e060*/  FFMA.FTZ R2, R9, R17, R2 ;  /* 0x0000001109027223 */ /* 0x000fe20000010002 */
[----:B------:R-:W-:Y:S01]  /*e070*/  F2FP.BF16.PACK_AB R7, R7, R23 ;  /* 0x000000170707723e */ /* 0x000fe200000010ff */
[----:B------:R-:W-:-:S04]  /*e080*/  FFMA.FTZ R0, R10, R18, R0 ;  /* 0x000000120a007223 */ /* 0x000fc80000010000 */
[----:B------:R1:W-:Y:S02]  /*e090*/  STS.128 [R194+0x10080], R4 ;  /* 0x01008004c2007388 */ /* 0x0003e40000000c00 */
[----:B-1----:R-:W-:Y:S01]  /*e0a0*/  FFMA.FTZ R5, R15, R60, R11 ;  /* 0x0000003c0f057223 */ /* 0x002fe2000001000b */
[----:B------:R-:W-:Y:S02]  /*e0b0*/  F2FP.BF16.PACK_AB R4, R12, R35 ;  /* 0x000000230c04723e */ /* 0x000fe400000010ff */
[----:B------:R-:W-:Y:S02]  /*e0c0*/  F2FP.BF16.PACK_AB R6, R2, R3 ;  /* 0x000000030206723e */ /* 0x000fe400000010ff */
[----:B------:R-:W-:Y:S02]  /*e0d0*/  F2FP.BF16.PACK_AB R5, R5, R34 ;  /* 0x000000220505723e */ /* 0x000fe400000010ff */
[----:B------:R-:W-:-:S05]  /*e0e0*/  F2FP.BF16.PACK_AB R7, R0, R33 ;  /* 0x000000210007723e */ /* 0x000fca00000010ff */
[----:B------:R1:W-:Y:S02]  /*e0f0*/  STS.128 [R22+0x10080], R4 ;  /* 0x0100800416007388 */ /* 0x0003e40000000c00 */
.L_x_822:
[----:B------:R-:W-:Y:S05]  /*e100*/  BSYNC B0 ;  /* 0x0000000000007941 */ /* 0x000fea0003800000 */
.L_x_821:
[----:B------:R-:W-:-:S13]  /*e110*/  ISETP.GE.AND P0, PT, R137, c[0x0][0x27c], PT ;  /* 0x00009f0089007a0c */ /* 0x000fda0003f06270 */
[----:B------:R-:W-:Y:S05]  /*e120*/  @P0 BRA `(.L_x_820) ;  /* 0x0000069000000947 */ /* 0x000fea0003800000 */
[----:B------:R-:W2:Y:S04]  /*e130*/  LDL R2, [R1+0xc] ;  /* 0x00000c0001027983 */ /* 0x000ea80000100800 */
[----:B------:R-:W3:Y:S01]  /*e140*/  LDL R33, [R1+0x28] ;  /* 0x0000280001217983 */ /* 0x000ee20000100800 */
[----:B------:R-:W-:Y:S01]  /*e150*/  IMAD.MOV.U32 R0, RZ, RZ, c[0x0][0x27c] ;  /* 0x00009f00ff007624 */ /* 0x000fe200078e00ff */
[----:B------:R-:W-:Y:S02]  /*e160*/  SHF.R.U32.HI R12, RZ, 0x10, R27 ;  /* 0x00000010ff0c7819 */ /* 0x000fe4000001161b */
[----:B------:R-:W-:Y:S02]  /*e170*/  SHF.R.U64 R13, R28, 0x10, R29 ;  /* 0x000000101c0d7819 */ /* 0x000fe4000000121d */
[----:B------:R-:W-:-:S02]  /*e180*/  PRMT R20, R89, 0x5410, R12 ;  /* 0x0000541059147816 */ /* 0x000fc4000000000c */
[C---:B------:R-:W-:Y:S02]  /*e190*/  PRMT R12, R63.reuse, 0x5432, R13 ;  /* 0x000054323f0c7816 */ /* 0x040fe4000000000d */
[----:B------:R-:W-:Y:S02]  /*e1a0*/  SHF.R.U32.HI R15, RZ, 0x10, R29 ;  /* 0x00000010ff0f7819 */ /* 0x000fe4000001161d */
[----:B------:R-:W-:Y:S01]  /*e1b0*/  SHF.R.U32.HI R18, RZ, 0x10, R31 ;  /* 0x00000010ff127819 */ /* 0x000fe2000001161f */
[----:B------:R-:W-:Y:S01]  /*e1c0*/  IMAD.U32 R21, R12, 0x10000, RZ ;  /* 0x000100000c157824 */ /* 0x000fe200078e00ff */
[----:B------:R-:W-:Y:S02]  /*e1d0*/  PRMT R13, R63, 0x5410, R15 ;  /* 0x000054103f0d7816 */ /* 0x000fe4000000000f */
[----:B------:R-:W-:Y:S02]  /*e1e0*/  PRMT R18, R90, 0x5410, R18 ;  /* 0x000054105a127816 */ /* 0x000fe40000000012 */
[----:B------:R-:W-:Y:S01]  /*e1f0*/  SHF.R.U64 R16, R30, 0x10, R31 ;  /* 0x000000101e107819 */ /* 0x000fe2000000121f */
[----:B-1----:R-:W-:-:S03]  /*e200*/  IMAD.U32 R22, R13, 0x10000, RZ ;  /* 0x000100000d167824 */ /* 0x002fc600078e00ff */
[----:B------:R-:W-:Y:S02]  /*e210*/  PRMT R16, R90, 0x5432, R16 ;  /* 0x000054325a107816 */ /* 0x000fe40000000010 */
[----:B--2---:R-:W-:-:S04]  /*e220*/  LEA.HI R0, R0, R2, RZ, 0x1d ;  /* 0x0000000200007211 */ /* 0x004fc800078fe8ff */
[----:B------:R-:W-:Y:S01]  /*e230*/  SHF.R.S32.HI R2, RZ, 0x1f, R0 ;  /* 0x0000001fff027819 */ /* 0x000fe20000011400 */
[----:B------:R-:W-:Y:S01]  /*e240*/  IMAD.SHL.U32 R3, R0, 0x8, RZ ;  /* 0x0000000800037824 */ /* 0x000fe200078e00ff */
[----:B---3--:R-:W1:Y:S02]  /*e250*/  LDS.128 R8, [R33] ;  /* 0x0000000021087984 */ /* 0x008e640000000c00 */
[----:B------:R-:W-:Y:S02]  /*e260*/  LEA.HI R2, R2, R0, RZ, 0x3 ;  /* 0x0000000002027211 */ /* 0x000fe400078f18ff */
[----:B------:R-:W-:-:S03]  /*e270*/  LOP3.LUT R3, R229, 0x38, R3, 0xf8, !PT ;  /* 0x00000038e5037812 */ /* 0x000fc600078ef803 */
[----:B------:R-:W-:Y:S01]  /*e280*/  IMAD.SHL.U32 R0, R2, 0x400, RZ ;  /* 0x0000040002007824 */ /* 0x000fe200078e00ff */
[----:B------:R-:W-:Y:S02]  /*e290*/  LOP3.LUT R2, R3, R121, RZ, 0x3c, !PT ;  /* 0x0000007903027212 */ /* 0x000fe400078e3cff */
[----:B------:R-:W-:Y:S02]  /*e2a0*/  SHF.R.U64 R3, R26, 0x10, R27 ;  /* 0x000000101a037819 */ /* 0x000fe4000000121b */
[----:B------:R-:W-:Y:S02]  /*e2b0*/  LOP3.LUT R0, R0, 0x7fffe000, RZ, 0xc0, !PT ;  /* 0x7fffe00000007812 */ /* 0x000fe400078ec0ff */
[----:B------:R-:W-:Y:S02]  /*e2c0*/  PRMT R19, R89, 0x5432, R3 ;  /* 0x0000543259137816 */ /* 0x000fe40000000003 */
[----:B------:R-:W-:Y:S02]  /*e2d0*/  IADD3 R0, R2, R0, R230 ;  /* 0x0000000002007210 */ /* 0x000fe40007ffe0e6 */
[----:B------:R-:W-:-:S02]  /*e2e0*/  SHF.R.U32.HI R2, RZ, 0x10, R25 ;  /* 0x00000010ff027819 */ /* 0x000fc40000011619 */
[----:B------:R-:W-:Y:S01]  /*e2f0*/  LOP3.LUT R27, R13, 0xffff0000, RZ, 0xc0, !PT ;  /* 0xffff00000d1b7812 */ /* 0x000fe200078ec0ff */
[----:B------:R-:W-:Y:S01]  /*e300*/  IMAD.SHL.U32 R32, R0, 0x2, RZ ;  /* 0x0000000200207824 */ /* 0x000fe200078e00ff */
[----:B------:R-:W-:Y:S01]  /*e310*/  SHF.R.U64 R0, R24, 0x10, R25 ;  /* 0x0000001018007819 */ /* 0x000fe20000001219 */
[----:B------:R-:W-:Y:S01]  /*e320*/  IMAD.U32 R24, R18, 0x10000, RZ ;  /* 0x0001000012187824 */ /* 0x000fe200078e00ff */
[C---:B------:R-:W-:Y:S02]  /*e330*/  PRMT R17, R88.reuse, 0x5410, R2 ;  /* 0x0000541058117816 */ /* 0x040fe40000000002 */
[----:B------:R-:W2:Y:S01]  /*e340*/  LDS.128 R4, [R32+0x10080] ;  /* 0x0100800020047984 */ /* 0x000ea20000000c00 */
[----:B------:R-:W-:Y:S02]  /*e350*/  PRMT R14, R88, 0x5432, R0 ;  /* 0x00005432580e7816 */ /* 0x000fe40000000000 */
[----:B------:R-:W-:Y:S02]  /*e360*/  LOP3.LUT R18, R18, 0xffff0000, RZ, 0xc0, !PT ;  /* 0xffff000012127812 */ /* 0x000fe400078ec0ff */
[----:B------:R-:W-:Y:S01]  /*e370*/  LOP3.LUT R13, R20, 0xffff0000, RZ, 0xc0, !PT ;  /* 0xffff0000140d7812 */ /* 0x000fe200078ec0ff */
[----:B------:R-:W-:-:S02]  /*e380*/  IMAD.U32 R15, R14, 0x10000, RZ ;  /* 0x000100000e0f7824 */ /* 0x000fc400078e00ff */
[----:B-1----:R-:W-:Y:S01]  /*e390*/  IMAD.U32 R2, R8, 0x10000, RZ ;  /* 0x0001000008027824 */ /* 0x002fe200078e00ff */
[----:B--2---:R-:W-:-:S05]  /*e3a0*/  SHF.L.U32 R0, R4, 0x10, RZ ;  /* 0x0000001004007819 */ /* 0x004fca00000006ff */
[C---:B------:R-:W-:Y:S02]  /*e3b0*/  FMUL.FTZ R3, R0.reuse, R21 ;  /* 0x0000001500037220 */ /* 0x040fe40000410000 */
[-C--:B------:R-:W-:Y:S02]  /*e3c0*/  FMUL.FTZ R0, R0, R15.reuse ;  /* 0x0000000f00007220 */ /* 0x080fe40000410000 */
[C---:B------:R-:W-:Y:S02]  /*e3d0*/  FFMA.FTZ R23, R2.reuse, R15, -R3 ;  /* 0x0000000f02177223 */ /* 0x040fe40000010803 */
[----:B------:R-:W-:Y:S01]  /*e3e0*/  FFMA.FTZ R26, R2, R21, R0 ;  /* 0x00000015021a7223 */ /* 0x000fe20000010000 */
[----:B------:R-:W-:Y:S01]  /*e3f0*/  SHF.L.U32 R0, R5, 0x10, RZ ;  /* 0x0000001005007819 */ /* 0x000fe200000006ff */
[----:B------:R-:W-:Y:S02]  /*e400*/  IMAD.U32 R15, R17, 0x10000, RZ ;  /* 0x00010000110f7824 */ /* 0x000fe400078e00ff */
[----:B------:R-:W-:-:S02]  /*e410*/  IMAD.U32 R2, R9, 0x10000, RZ ;  /* 0x0001000009027824 */ /* 0x000fc400078e00ff */
[CC--:B------:R-:W-:Y:S02]  /*e420*/  FMUL.FTZ R3, R0.reuse, R22.reuse ;  /* 0x0000001600037220 */ /* 0x0c0fe40000410000 */
        /* <DEDUP_REMOVED lines=8> */
[----:B------:R-:W-:Y:S01]  /*e4b0*/  FFMA.FTZ R22, R2, R15, -R3 ;  /* 0x0000000f02167223 */ /* 0x000fe20000010803 */
[----:B------:R-:W-:Y:S01]  /*e4c0*/  LOP3.LUT R3, R8, 0xffff0000, RZ, 0xc0, !PT ;  /* 0xffff000008037812 */ /* 0x000fe200078ec0ff */
[----:B------:R-:W-:Y:S01]  /*e4d0*/  FFMA.FTZ R24, R2, R24, R0 ;  /* 0x0000001802187223 */ /* 0x000fe20000010000 */
[----:B------:R-:W-:Y:S02]  /*e4e0*/  LOP3.LUT R8, R12, 0xffff0000, RZ, 0xc0, !PT ;  /* 0xffff00000c087812 */ /* 0x000fe400078ec0ff */
[----:B------:R-:W-:Y:S02]  /*e4f0*/  LOP3.LUT R2, R4, 0xffff0000, RZ, 0xc0, !PT ;  /* 0xffff000004027812 */ /* 0x000fe400078ec0ff */
[----:B------:R-:W-:-:S02]  /*e500*/  LOP3.LUT R0, R5, 0xffff0000, RZ, 0xc0, !PT ;  /* 0xffff000005007812 */ /* 0x000fc400078ec0ff */
        /* <DEDUP_REMOVED lines=36> */
[----:B------:R1:W-:Y:S02]  /*e750*/  STS.128 [R33], R4 ;  /* 0x0000000421007388 */ /* 0x0003e40000000c00 */
[----:B-1----:R-:W-:Y:S01]  /*e760*/  FFMA.FTZ R5, R15, R27, R11 ;  /* 0x0000001b0f057223 */ /* 0x002fe2000001000b */
[----:B------:R-:W-:Y:S02]  /*e770*/  F2FP.BF16.PACK_AB R4, R12, R26 ;  /* 0x0000001a0c04723e */ /* 0x000fe400000010ff */
[----:B------:R-:W-:Y:S02]  /*e780*/  F2FP.BF16.PACK_AB R6, R2, R3 ;  /* 0x000000030206723e */ /* 0x000fe400000010ff */
[----:B------:R-:W-:Y:S02]  /*e790*/  F2FP.BF16.PACK_AB R5, R5, R25 ;  /* 0x000000190505723e */ /* 0x000fe400000010ff */
[----:B------:R-:W-:-:S05]  /*e7a0*/  F2FP.BF16.PACK_AB R7, R0, R24 ;  /* 0x000000180007723e */ /* 0x000fca00000010ff */
[----:B------:R1:W-:Y:S02]  /*e7b0*/  STS.128 [R32+0x10080], R4 ;  /* 0x0100800420007388 */ /* 0x0003e40000000c00 */
.L_x_820:
[----:B------:R-:W-:Y:S05]  /*e7c0*/  BSYNC B1 ;  /* 0x0000000000017941 */ /* 0x000fea0003800000 */
.L_x_819:
        /* <DEDUP_REMOVED lines=15> */
[----:B------:R-:W3:Y:S01]  /*e8c0*/  LDL R28, [R1+0x34] ;  /* 0x00003400011c7983 */ /* 0x000ee20000100800 */
[----:B------:R-:W-:Y:S01]  /*e8d0*/  IMAD.MOV.U32 R2, RZ, RZ, c[0x0][0x27c] ;  /* 0x00009f00ff027624 */ /* 0x000fe200078e00ff */
[----:B------:R-:W-:Y:S02]  /*e8e0*/  SHF.R.U64 R12, R38, 0x10, R39 ;  /* 0x00000010260c7819 */ /* 0x000fe40000001227 */
[----:B------:R-:W-:Y:S02]  /*e8f0*/  SHF.R.U32.HI R18, RZ, 0x10, R41 ;  /* 0x00000010ff127819 */ /* 0x000fe40000011629 */
[----:B------:R-:W-:-:S02]  /*e900*/  LEA.HI R2, R2, R228, RZ, 0x1d ;  /* 0x000000e402027211 */ /* 0x000fc400078fe8ff */
[----:B------:R-:W-:Y:S02]  /*e910*/  SHF.R.U32.HI R13, RZ, 0x10, R37 ;  /* 0x00000010ff0d7819 */ /* 0x000fe40000011625 */
[----:B------:R-:W-:Y:S02]  /*e920*/  SHF.R.S32.HI R0, RZ, 0x1f, R2 ;  /* 0x0000001fff007819 */ /* 0x000fe40000011402 */
[----:B------:R-:W-:Y:S02]  /*e930*/  SHF.R.U32.HI R16, RZ, 0x10, R39 ;  /* 0x00000010ff107819 */ /* 0x000fe40000011627 */
[----:B------:R-:W-:Y:S01]  /*e940*/  LEA.HI R0, R0, R2, RZ, 0x3 ;  /* 0x0000000200007211 */ /* 0x000fe200078f18ff */
[----:B------:R-:W-:Y:S01]  /*e950*/  IMAD.SHL.U32 R2, R2, 0x8, RZ ;  /* 0x0000000802027824 */ /* 0x000fe200078e00ff */
[----:B------:R-:W-:Y:S02]  /*e960*/  PRMT R13, R92, 0x5432, R13 ;  /* 0x000054325c0d7816 */ /* 0x000fe4000000000d */
[----:B------:R-:W-:Y:S01]  /*e970*/  SHF.R.U32.HI R21, RZ, 0x10, R43 ;  /* 0x00000010ff157819 */ /* 0x000fe2000001162b */
[----:B------:R-:W-:Y:S01]  /*e980*/  IMAD.SHL.U32 R0, R0, 0x400, RZ ;  /* 0x0000040000007824 */ /* 0x000fe200078e00ff */
[----:B------:R-:W-:-:S02]  /*e990*/  LOP3.LUT R2, R31, 0x38, R2, 0xf8, !PT ;  /* 0x000000381f027812 */ /* 0x000fc400078ef802 */
[----:B------:R-:W-:Y:S02]  /*e9a0*/  SHF.R.U64 R20, R42, 0x10, R43 ;  /* 0x000000102a147819 */ /* 0x000fe4000000122b */
[----:B------:R-:W-:Y:S02]  /*e9b0*/  LOP3.LUT R2, R2, R30, RZ, 0x3c, !PT ;  /* 0x0000001e02027212 */ /* 0x000fe400078e3cff */
[----:B------:R-:W-:-:S04]  /*e9c0*/  LOP3.LUT R0, R0, 0x7fffe000, RZ, 0xc0, !PT ;  /* 0x7fffe00000007812 */ /* 0x000fc800078ec0ff */
[----:B-----5:R-:W-:Y:S02]  /*e9d0*/  IADD3 R0, R2, R0, R29 ;  /* 0x0000000002007210 */ /* 0x020fe40007ffe01d */
[----:B------:R-:W-:-:S03]  /*e9e0*/  SHF.R.U64 R2, R40, 0x10, R41 ;  /* 0x0000001028027819 */ /* 0x000fc60000001229 */
[----:B-1----:R-:W-:Y:S01]  /*e9f0*/  IMAD.SHL.U32 R22, R0, 0x2, RZ ;  /* 0x0000000200167824 */ /* 0x002fe200078e00ff */
[----:B------:R-:W-:Y:S02]  /*ea00*/  SHF.R.U64 R0, R36, 0x10, R37 ;  /* 0x0000001024007819 */ /* 0x000fe40000001225 */
[C---:B------:R-:W-:Y:S02]  /*ea10*/  PRMT R14, R91.reuse, 0x5410, R2 ;  /* 0x000054105b0e7816 */ /* 0x040fe40000000002 */
[----:B------:R-:W1:Y:S01]  /*ea20*/  LDS.128 R8, [R22+0x10080] ;  /* 0x0100800016087984 */ /* 0x000e620000000c00 */
[----:B------:R-:W-:Y:S02]  /*ea30*/  PRMT R15, R91, 0x5432, R0 ;  /* 0x000054325b0f7816 */ /* 0x000fe40000000000 */
[----:B------:R-:W-:-:S03]  /*ea40*/  IMAD.U32 R17, R14, 0x10000, RZ ;  /* 0x000100000e117824 */ /* 0x000fc600078e00ff */
[----:B------:R-:W-:Y:S01]  /*ea50*/  IMAD.U32 R19, R15, 0x10000, RZ ;  /* 0x000100000f137824 */ /* 0x000fe200078e00ff */
[----:B-1----:R-:W-:-:S05]  /*ea60*/  SHF.L.U32 R0, R8, 0x10, RZ ;  /* 0x0000001008007819 */ /* 0x002fca00000006ff */
[C---:B------:R-:W-:Y:S02]  /*ea70*/  FMUL.FTZ R3, R0.reuse, R17 ;  /* 0x0000001100037220 */ /* 0x040fe40000410000 */
[----:B------:R-:W-:Y:S01]  /*ea80*/  FMUL.FTZ R0, R0, R19 ;  /* 0x0000001300007220 */ /* 0x000fe20000410000 */
[----:B---3--:R-:W1:Y:S02]  /*ea90*/  LDS.128 R4, [R28] ;  /* 0x000000001c047984 */ /* 0x008e640000000c00 */
[----:B-1----:R-:W-:-:S04]  /*eaa0*/  IMAD.U32 R2, R4, 0x10000, RZ ;  /* 0x0001000004027824 */ /* 0x002fc800078e00ff */
[C---:B------:R-:W-:Y:S01]  /*eab0*/  FFMA.FTZ R26, R2.reuse, R17, R0 ;  /* 0x00000011021a7223 */ /* 0x040fe20000010000 */
[----:B------:R-:W-:Y:S01]  /*eac0*/  PRMT R17, R93, 0x5432, R12 ;  /* 0x000054325d117816 */ /* 0x000fe2000000000c */
[----:B------:R-:W-:Y:S01]  /*ead0*/  FFMA.FTZ R27, R2, R19, -R3 ;  /* 0x00000013021b7223 */ /* 0x000fe20000010803 */
[----:B------:R-:W-:Y:S01]  /*eae0*/  PRMT R12, R92, 0x5410, R18 ;  /* 0x000054105c0c7816 */ /* 0x000fe20000000012 */
[----:B------:R-:W-:Y:S01]  /*eaf0*/  IMAD.U32 R18, R13, 0x10000, RZ ;  /* 0x000100000d127824 */ /* 0x000fe200078e00ff */
[----:B------:R-:W-:Y:S01]  /*eb00*/  PRMT R19, R93, 0x5410, R16 ;  /* 0x000054105d137816 */ /* 0x000fe20000000010 */
[----:B------:R-:W-:Y:S01]  /*eb10*/  IMAD.U32 R2, R5, 0x10000, RZ ;  /* 0x0001000005027824 */ /* 0x000fe200078e00ff */
[----:B------:R-:W-:Y:S01]  /*eb20*/  SHF.L.U32 R0, R9, 0x10, RZ ;  /* 0x0000001009007819 */ /* 0x000fe200000006ff */
[----:B------:R-:W-:-:S04]  /*eb30*/  IMAD.U32 R16, R12, 0x10000, RZ ;  /* 0x000100000c107824 */ /* 0x000fc800078e00ff */
[C---:B------:R-:W-:Y:S02]  /*eb40*/  FMUL.FTZ R3, R0.reuse, R16 ;  /* 0x0000001000037220 */ /* 0x040fe40000410000 */
[-C--:B------:R-:W-:Y:S02]  /*eb50*/  FMUL.FTZ R0, R0, R18.reuse ;  /* 0x0000001200007220 */ /* 0x080fe40000410000 */
[----:B------:R-:W-:Y:S01]  /*eb60*/  FFMA.FTZ R25, R2, R18, -R3 ;  /* 0x0000001202197223 */ /* 0x000fe20000010803 */
[----:B------:R-:W-:Y:S01]  /*eb70*/  PRMT R18, R94, 0x5410, R21 ;  /* 0x000054105e127816 */ /* 0x000fe20000000015 */
[----:B------:R-:W-:Y:S01]  /*eb80*/  FFMA.FTZ R24, R2, R16, R0 ;  /* 0x0000001002187223 */ /* 0x000fe20000010000 */
[----:B------:R-:W-:Y:S01]  /*eb90*/  SHF.L.U32 R0, R11, 0x10, RZ ;  /* 0x000000100b007819 */ /* 0x000fe200000006ff */
[----:B------:R-:W-:Y:S01]  /*eba0*/  IMAD.U32 R2, R7, 0x10000, RZ ;  /* 0x0001000007027824 */ /* 0x000fe200078e00ff */
[----:B------:R-:W-:Y:S01]  /*ebb0*/  PRMT R16, R94, 0x5432, R20 ;  /* 0x000054325e107816 */ /* 0x000fe20000000014 */
[----:B------:R-:W-:-:S02]  /*ebc0*/  IMAD.U32 R21, R18, 0x10000, RZ ;  /* 0x0001000012157824 */ /* 0x000fc400078e00ff */
[----:B------:R-:W-:Y:S02]  /*ebd0*/  IMAD.U32 R20, R19, 0x10000, RZ ;  /* 0x0001000013147824 */ /* 0x000fe400078e00ff */
[CC--:B------:R-:W-:Y:S02]  /*ebe0*/  FMUL.FTZ R3, R0.reuse, R21.reuse ;  /* 0x0000001500037220 */ /* 0x0c0fe40000410000 */
        /* <DEDUP_REMOVED lines=8> */
[CC--:B------:R-:W-:Y:S02]  /*ec70*/  FMUL.FTZ R4, R3.reuse, R9.reuse ;  /* 0x0000000903047220 */ /* 0x0c0fe40000410000 */
[-C--:B------:R-:W-:Y:S02]  /*ec80*/  FMUL.FTZ R3, R3, R8.reuse ;  /* 0x0000000803037220 */ /* 0x080fe40000410000 */
[----:B------:R-:W-:Y:S01]  /*ec90*/  FFMA.FTZ R15, R0, R8, -R4 ;  /* 0x00000008000f7223 */ /* 0x000fe20000010804 */
[----:B------:R-:W-:Y:S01]  /*eca0*/  LOP3.LUT R8, R12, 0xffff0000, RZ, 0xc0, !PT ;  /* 0xffff00000c087812 */ /* 0x000fe200078ec0ff */
[----:B------:R-:W-:Y:S01]  /*ecb0*/  FFMA.FTZ R14, R0, R9, R3 ;  /* 0x00000009000e7223 */ /* 0x000fe20000010003 */
[----:B------:R-:W-:-:S02]  /*ecc0*/  LOP3.LUT R4, R13, 0xffff0000, RZ, 0xc0, !PT ;  /* 0xffff00000d047812 */ /* 0x000fc400078ec0ff */
[----:B------:R-:W-:Y:S01]  /*ecd0*/  LOP3.LUT R0, R5, 0xffff0000, RZ, 0xc0, !PT ;  /* 0xffff000005007812 */ /* 0x000fe200078ec0ff */
[C---:B------:R-:W-:Y:S02]  /*ece0*/  FMUL.FTZ R3, R2.reuse, R8 ;  /* 0x0000000802037220 */ /* 0x040fe40000410000 */
[-C--:B------:R-:W-:Y:S02]  /*ecf0*/  FMUL.FTZ R2, R2, R4.reuse ;  /* 0x0000000402027220 */ /* 0x080fe40000410000 */
[C---:B------:R-:W-:Y:S02]  /*ed00*/  FFMA.FTZ R9, R0.reuse, R4, -R3 ;  /* 0x0000000400097223 */ /* 0x040fe40000010803 */
[----:B------:R-:W-:Y:S01]  /*ed10*/  FFMA.FTZ R5, R0, R8, R2 ;  /* 0x0000000800057223 */ /* 0x000fe20000010002 */
[----:B------:R-:W-:Y:S01]  /*ed20*/  SHF.L.U32 R0, R10, 0x10, RZ ;  /* 0x000000100a007819 */ /* 0x000fe200000006ff */
[----:B------:R-:W-:Y:S01]  /*ed30*/  IMAD.U32 R8, R16, 0x10000, RZ ;  /* 0x0001000010087824 */ /* 0x000fe200078e00ff */
[----:B------:R-:W-:Y:S01]  /*ed40*/  F2FP.BF16.PACK_AB R9, R9, R25 ;  /* 0x000000190909723e */ /* 0x000fe200000010ff */
[----:B------:R-:W-:Y:S01]  /*ed50*/  IMAD.U32 R4, R17, 0x10000, RZ ;  /* 0x0001000011047824 */ /* 0x000fe200078e00ff */
[----:B------:R-:W-:Y:S01]  /*ed60*/  F2FP.BF16.PACK_AB R5, R5, R24 ;  /* 0x000000180505723e */ /* 0x000fe200000010ff */
[----:B------:R-:W-:-:S02]  /*ed70*/  FMUL.FTZ R3, R0, R8 ;  /* 0x0000000800037220 */ /* 0x000fc40000410000 */
[----:B------:R-:W-:Y:S02]  /*ed80*/  IMAD.U32 R2, R6, 0x10000, RZ ;  /* 0x0001000006027824 */ /* 0x000fe400078e00ff */
[-C--:B------:R-:W-:Y:S02]  /*ed90*/  FMUL.FTZ R0, R0, R4.reuse ;  /* 0x0000000400007220 */ /* 0x080fe40000410000 */
[----:B------:R-:W-:Y:S01]  /*eda0*/  FFMA.FTZ R13, R2, R4, -R3 ;  /* 0x00000004020d7223 */ /* 0x000fe20000010803 */
[----:B------:R-:W-:Y:S01]  /*edb0*/  LOP3.LUT R4, R16, 0xffff0000, RZ, 0xc0, !PT ;  /* 0xffff000010047812 */ /* 0x000fe200078ec0ff */
[----:B------:R-:W-:Y:S01]  /*edc0*/  FFMA.FTZ R12, R2, R8, R0 ;  /* 0x00000008020c7223 */ /* 0x000fe20000010000 */
[----:B------:R-:W-:Y:S02]  /*edd0*/  LOP3.LUT R0, R10, 0xffff0000, RZ, 0xc0, !PT ;  /* 0xffff00000a007812 */ /* 0x000fe400078ec0ff */
[----:B------:R-:W-:Y:S02]  /*ede0*/  LOP3.LUT R8, R17, 0xffff0000, RZ, 0xc0, !PT ;  /* 0xffff000011087812 */ /* 0x000fe400078ec0ff */
[----:B------:R-:W-:Y:S01]  /*edf0*/  LOP3.LUT R2, R6, 0xffff0000, RZ, 0xc0, !PT ;  /* 0xffff000006027812 */ /* 0x000fe200078ec0ff */
[----:B------:R-:W-:-:S02]  /*ee00*/  FMUL.FTZ R3, R0, R4 ;  /* 0x0000000400037220 */ /* 0x000fc40000410000 */
[-C--:B------:R-:W-:Y:S02]  /*ee10*/  FMUL.FTZ R0, R0, R8.reuse ;  /* 0x0000000800007220 */ /* 0x080fe40000410000 */
[----:B------:R-:W-:Y:S01]  /*ee20*/  FFMA.FTZ R10, R2, R8, -R3 ;  /* 0x00000008020a7223 */ /* 0x000fe20000010803 */
[----:B------:R-:W-:Y:S01]  /*ee30*/  LOP3.LUT R8, R18, 0xffff0000, RZ, 0xc0, !PT ;  /* 0xffff000012087812 */ /* 0x000fe200078ec0ff */
[----:B------:R-:W-:Y:S01]  /*ee40*/  FFMA.FTZ R6, R2, R4, R0 ;  /* 0x0000000402067223 */ /* 0x000fe20000010000 */
[----:B------:R-:W-:Y:S02]  /*ee50*/  LOP3.LUT R2, R11, 0xffff0000, RZ, 0xc0, !PT ;  /* 0xffff00000b027812 */ /* 0x000fe400078ec0ff */
[----:B------:R-:W-:Y:S02]  /*ee60*/  LOP3.LUT R4, R19, 0xffff0000, RZ, 0xc0, !PT ;  /* 0xffff000013047812 */ /* 0x000fe400078ec0ff */
[----:B------:R-:W-:Y:S01]  /*ee70*/  LOP3.LUT R0, R7, 0xffff0000, RZ, 0xc0, !PT ;  /* 0xffff000007007812 */ /* 0x000fe200078ec0ff */
[----:B------:R-:W-:Y:S01]  /*ee80*/  FMUL.FTZ R3, R2, R8 ;  /* 0x0000000802037220 */ /* 0x000fe20000410000 */
[----:B------:R-:W-:Y:S01]  /*ee90*/  F2FP.BF16.PACK_AB R10, R10, R13 ;  /* 0x0000000d0a0a723e */ /* 0x000fe200000010ff */
[----:B------:R-:W-:Y:S01]  /*eea0*/  FMUL.FTZ R2, R2, R4 ;  /* 0x0000000402027220 */ /* 0x000fe20000410000 */
[----:B------:R-:W-:Y:S01]  /*eeb0*/  F2FP.BF16.PACK_AB R6, R6, R12 ;  /* 0x0000000c0606723e */ /* 0x000fe200000010ff */
[----:B------:R-:W-:Y:S01]  /*eec0*/  FFMA.FTZ R3, R0, R4, -R3 ;  /* 0x0000000400037223 */ /* 0x000fe20000010803 */
[----:B------:R-:W-:Y:S01]  /*eed0*/  F2FP.BF16.PACK_AB R4, R14, R26 ;  /* 0x0000001a0e04723e */ /* 0x000fe200000010ff */
[----:B------:R-:W-:Y:S01]  /*eee0*/  FFMA.FTZ R2, R0, R8, R2 ;  /* 0x0000000800027223 */ /* 0x000fe20000010002 */
[----:B------:R-:W-:-:S02]  /*eef0*/  F2FP.BF16.PACK_AB R8, R15, R27 ;  /* 0x0000001b0f08723e */ /* 0x000fc400000010ff */
[----:B------:R-:W-:Y:S02]  /*ef00*/  F2FP.BF16.PACK_AB R11, R3, R23 ;  /* 0x00000017030b723e */ /* 0x000fe400000010ff */
[----:B------:R-:W-:-:S03]  /*ef10*/  F2FP.BF16.PACK_AB R7, R2, R21 ;  /* 0x000000150207723e */ /* 0x000fc600000010ff */
[----:B------:R1:W-:Y:S04]  /*ef20*/  STS.128 [R28], R8 ;  /* 0x000000081c007388 */ /* 0x0003e80000000c00 */
[----:B------:R1:W-:Y:S02]  /*ef30*/  STS.128 [R22+0x10080], R4 ;  /* 0x0100800416007388 */ /* 0x0003e40000000c00 */
.L_x_826:
[----:B------:R-:W-:Y:S05]  /*ef40*/  BSYNC B0 ;  /* 0x0000000000007941 */ /* 0x000fea0003800000 */
.L_x_825:
[----:B------:R-:W-:-:S13]  /*ef50*/  ISETP.GE.AND P0, PT, R137, c[0x0][0x27c], PT ;  /* 0x00009f0089007a0c */ /* 0x000fda0003f06270 */
[----:B------:R-:W-:Y:S05]  /*ef60*/  @P0 BRA `(.L_x_824) ;  /* 0x0000069000000947 */ /* 0x000fea0003800000 */
[----:B------:R-:W3:Y:S04]  /*ef70*/  LDL R2, [R1+0xc] ;  /* 0x00000c0001027983 */ /* 0x000ee80000100800 */
[----:B-1----:R-:W4:Y:S01]  /*ef80*/  LDL R28, [R1+0x24] ;  /* 0x00002400011c7983 */ /* 0x002f220000100800 */
[----:B------:R-:W-:Y:S01]  /*ef90*/  IMAD.MOV.U32 R0, RZ, RZ, c[0x0][0x27c] ;  /* 0x00009f00ff007624 */ /* 0x000fe200078e00ff */
[----:B------:R-:W-:Y:S02]  /*efa0*/  SHF.R.U32.HI R15, RZ, 0x10, R45 ;  /* 0x00000010ff0f7819 */ /* 0x000fe4000001162d */
[----:B------:R-:W-:-:S04]  /*efb0*/  SHF.R.U32.HI R14, RZ, 0x10, R49 ;  /* 0x00000010ff0e7819 */ /* 0x000fc80000011631 */
[----:B------:R-:W-:Y:S02]  /*efc0*/  PRMT R14, R96, 0x5432, R14 ;  /* 0x00005432600e7816 */ /* 0x000fe4000000000e */
[----:B---3--:R-:W-:-:S04]  /*efd0*/  LEA.HI R0, R0, R2, RZ, 0x1d ;  /* 0x0000000200007211 */ /* 0x008fc800078fe8ff */
[----:B------:R-:W-:Y:S01]  /*efe0*/  SHF.R.S32.HI R2, RZ, 0x1f, R0 ;  /* 0x0000001fff027819 */ /* 0x000fe20000011400 */
[----:B------:R-:W-:Y:S01]  /*eff0*/  IMAD.SHL.U32 R3, R0, 0x8, RZ ;  /* 0x0000000800037824 */ /* 0x000fe200078e00ff */
[----:B----4-:R-:W1:Y:S02]  /*f000*/  LDS.128 R8, [R28] ;  /* 0x000000001c087984 */ /* 0x010e640000000c00 */
[----:B------:R-:W-:Y:S02]  /*f010*/  LEA.HI R0, R2, R0, RZ, 0x3 ;  /* 0x0000000002007211 */ /* 0x000fe400078f18ff */
[----:B------:R-:W-:Y:S02]  /*f020*/  LOP3.LUT R2, R31, 0x38, R3, 0xf8, !PT ;  /* 0x000000381f027812 */ /* 0x000fe400078ef803 */
[----:B------:R-:W-:Y:S01]  /*f030*/  SHF.R.U64 R3, R44, 0x10, R45 ;  /* 0x000000102c037819 */ /* 0x000fe2000000122d */
[----:B------:R-:W-:Y:S01]  /*f040*/  IMAD.SHL.U32 R0, R0, 0x400, RZ ;  /* 0x0000040000007824 */ /* 0x000fe200078e00ff */
[----:B------:R-:W-:-:S02]  /*f050*/  LOP3.LUT R2, R2, R30, RZ, 0x3c, !PT ;  /* 0x0000001e02027212 */ /* 0x000fc400078e3cff */
[----:B------:R-:W-:Y:S02]  /*f060*/  PRMT R3, R95, 0x5410, R3 ;  /* 0x000054105f037816 */ /* 0x000fe40000000003 */
[----:B------:R-:W-:-:S03]  /*f070*/  LOP3.LUT R0, R0, 0x7fffe000, RZ, 0xc0, !PT ;  /* 0x7fffe00000007812 */ /* 0x000fc600078ec0ff */
[----:B------:R-:W-:Y:S01]  /*f080*/  IMAD.U32 R16, R3, 0x10000, RZ ;  /* 0x0001000003107824 */ /* 0x000fe200078e00ff */
[----:B-----5:R-:W-:-:S05]  /*f090*/  IADD3 R0, R2, R0, R29 ;  /* 0x0000000002007210 */ /* 0x020fca0007ffe01d */
[----:B------:R-:W-:Y:S01]  /*f0a0*/  IMAD.SHL.U32 R20, R0, 0x2, RZ ;  /* 0x0000000200147824 */ /* 0x000fe200078e00ff */
[----:B------:R-:W-:-:S04]  /*f0b0*/  SHF.R.U64 R0, R48, 0x10, R49 ;  /* 0x0000001030007819 */ /* 0x000fc80000001231 */
[----:B------:R-:W3:Y:S01]  /*f0c0*/  LDS.128 R4, [R20+0x10080] ;  /* 0x0100800014047984 */ /* 0x000ee20000000c00 */
[----:B------:R-:W-:-:S05]  /*f0d0*/  PRMT R12, R95, 0x5432, R0 ;  /* 0x000054325f0c7816 */ /* 0x000fca0000000000 */
[----:B------:R-:W-:Y:S02]  /*f0e0*/  IMAD.U32 R17, R12, 0x10000, RZ ;  /* 0x000100000c117824 */ /* 0x000fe400078e00ff */
[----:B-1----:R-:W-:Y:S01]  /*f0f0*/  IMAD.U32 R2, R8, 0x10000, RZ ;  /* 0x0001000008027824 */ /* 0x002fe200078e00ff */
[----:B---3--:R-:W-:-:S05]  /*f100*/  SHF.L.U32 R0, R4, 0x10, RZ ;  /* 0x0000001004007819 */ /* 0x008fca00000006ff */
[CC--:B------:R-:W-:Y:S02]  /*f110*/  FMUL.FTZ R13, R0.reuse, R16.reuse ;  /* 0x00000010000d7220 */ /* 0x0c0fe40000410000 */
[-C--:B------:R-:W-:Y:S02]  /*f120*/  FMUL.FTZ R0, R0, R17.reuse ;  /* 0x0000001100007220 */ /* 0x080fe40000410000 */
[----:B------:R-:W-:Y:S01]  /*f130*/  FFMA.FTZ R27, R2, R17, -R13 ;  /* 0x00000011021b7223 */ /* 0x000fe2000001080d */
[----:B------:R-:W-:Y:S01]  /*f140*/  PRMT R13, R96, 0x5410, R15 ;  /* 0x00005410600d7816 */ /* 0x000fe2000000000f */
[----:B------:R-:W-:Y:S01]  /*f150*/  FFMA.FTZ R26, R2, R16, R0 ;  /* 0x00000010021a7223 */ /* 0x000fe20000010000 */
[----:B------:R-:W-:Y:S01]  /*f160*/  SHF.L.U32 R0, R5, 0x10, RZ ;  /* 0x0000001005007819 */ /* 0x000fe200000006ff */
[----:B------:R-:W-:Y:S02]  /*f170*/  IMAD.U32 R17, R14, 0x10000, RZ ;  /* 0x000100000e117824 */ /* 0x000fe400078e00ff */
[----:B------:R-:W-:-:S02]  /*f180*/  IMAD.U32 R16, R13, 0x10000, RZ ;  /* 0x000100000d107824 */ /* 0x000fc400078e00ff */
[----:B------:R-:W-:Y:S02]  /*f190*/  IMAD.U32 R2, R9, 0x10000, RZ ;  /* 0x0001000009027824 */ /* 0x000fe400078e00ff */
[CC--:B------:R-:W-:Y:S02]  /*f1a0*/  FMUL.FTZ R15, R0.reuse, R16.reuse ;  /* 0x00000010000f7220 */ /* 0x0c0fe40000410000 */
[-C--:B------:R-:W-:Y:S02]  /*f1b0*/  FMUL.FTZ R0, R0, R17.reuse ;  /* 0x0000001100007220 */ /* 0x080fe40000410000 */
[C---:B------:R-:W-:Y:S02]  /*f1c0*/  FFMA.FTZ R25, R2.reuse, R17, -R15 ;  /* 0x0000001102197223 */ /* 0x040fe4000001080f */
[----:B------:R-:W-:Y:S01]  /*f1d0*/  FFMA.FTZ R24, R2, R16, R0 ;  /* 0x0000001002187223 */ /* 0x000fe20000010000 */
[----:B------:R-:W-:Y:S02]  /*f1e0*/  SHF.R.U32.HI R2, RZ, 0x10, R47 ;  /* 0x00000010ff027819 */ /* 0x000fe4000001162f */
[----:B------:R-:W-:-:S02]  /*f1f0*/  SHF.R.U32.HI R0, RZ, 0x10, R51 ;  /* 0x00000010ff007819 */ /* 0x000fc40000011633 */
[----:B------:R-:W-:Y:S01]  /*f200*/  PRMT R15, R97, 0x5410, R2 ;  /* 0x00005410610f7816 */ /* 0x000fe20000000002 */
[----:B------:R-:W-:Y:S01]  /*f210*/  IMAD.U32 R2, R11, 0x10000, RZ ;  /* 0x000100000b027824 */ /* 0x000fe200078e00ff */
[----:B------:R-:W-:Y:S02]  /*f220*/  PRMT R17, R97, 0x5432, R0 ;  /* 0x0000543261117816 */ /* 0x000fe40000000000 */
[----:B------:R-:W-:Y:S01]  /*f230*/  SHF.L.U32 R0, R7, 0x10, RZ ;  /* 0x0000001007007819 */ /* 0x000fe200000006ff */
[----:B------:R-:W-:Y:S02]  /*f240*/  IMAD.U32 R18, R15, 0x10000, RZ ;  /* 0x000100000f127824 */ /* 0x000fe400078e00ff */
[----:B------:R-:W-:Y:S02]  /*f250*/  IMAD.U32 R19, R17, 0x10000, RZ ;  /* 0x0001000011137824 */ /* 0x000fe400078e00ff */
[C---:B------:R-:W-:Y:S02]  /*f260*/  FMUL.FTZ R16, R0.reuse, R18 ;  /* 0x0000001200107220 */ /* 0x040fe40000410000 */
[----:B------:R-:W-:-:S02]  /*f270*/  FMUL.FTZ R0, R0, R19 ;  /* 0x0000001300007220 */ /* 0x000fc40000410000 */
[----:B------:R-:W-:Y:S01]  /*f280*/  FFMA.FTZ R23, R2, R19, -R16 ;  /* 0x0000001302177223 */ /* 0x000fe20000010810 */
[----:B------:R-:W-:Y:S01]  /*f290*/  LOP3.LUT R19, R12, 0xffff0000, RZ, 0xc0, !PT ;  /* 0xffff00000c137812 */ /* 0x000fe200078ec0ff */
[----:B------:R-:W-:Y:S01]  /*f2a0*/  FFMA.FTZ R22, R2, R18, R0 ;  /* 0x0000001202167223 */ /* 0x000fe20000010000 */
[----:B------:R-:W-:Y:S02]  /*f2b0*/  LOP3.LUT R12, R3, 0xffff0000, RZ, 0xc0, !PT ;  /* 0xffff0000030c7812 */ /* 0x000fe400078ec0ff */
[----:B------:R-:W-:Y:S02]  /*f2c0*/  LOP3.LUT R0, R4, 0xffff0000, RZ, 0xc0, !PT ;  /* 0xffff000004007812 */ /* 0x000fe400078ec0ff */
[----:B------:R-:W-:Y:S02]  /*f2d0*/  LOP3.LUT R2, R8, 0xffff0000, RZ, 0xc0, !PT ;  /* 0xffff000008027812 */ /* 0x000fe400078ec0ff */
[----:B------:R-:W-:Y:S01]  /*f2e0*/  LOP3.LUT R4, R14, 0xffff0000, RZ, 0xc0, !PT ;  /* 0xffff00000e047812 */ /* 0x000fe200078ec0ff */
[-C--:B------:R-:W-:Y:S01]  /*f2f0*/  FMUL.FTZ R3, R0, R12.reuse ;  /* 0x0000000c00037220 */ /* 0x080fe20000410000 */
[----:B------:R-:W-:Y:S01]  /*f300*/  SHF.R.U64 R18, R46, 0x10, R47 ;  /* 0x000000102e127819 */ /* 0x000fe2000000122f */
[-C--:B------:R-:W-:Y:S01]  /*f310*/  FMUL.FTZ R0, R0, R19.reuse ;  /* 0x0000001300007220 */ /* 0x080fe20000410000 */
[----:B------:R-:W-:Y:S01]  /*f320*/  SHF.R.U64 R16, R50, 0x10, R51 ;  /* 0x0000001032107819 */ /* 0x000fe20000001233 */
[----:B------:R-:W-:Y:S01]  /*f330*/  FFMA.FTZ R21, R2, R19, -R3 ;  /* 0x0000001302157223 */ /* 0x000fe20000010803 */
[----:B------:R-:W-:Y:S01]  /*f340*/  PRMT R8, R98, 0x5410, R18 ;  /* 0x0000541062087816 */ /* 0x000fe20000000012 */
[----:B------:R-:W-:Y:S01]  /*f350*/  FFMA.FTZ R19, R2, R12, R0 ;  /* 0x0000000c02137223 */ /* 0x000fe20000010000 */
[----:B------:R-:W-:-:S02]  /*f360*/  LOP3.LUT R2, R5, 0xffff0000, RZ, 0xc0, !PT ;  /* 0xffff000005027812 */ /* 0x000fc400078ec0ff */
[----:B------:R-:W-:Y:S02]  /*f370*/  LOP3.LUT R5, R13, 0xffff0000, RZ, 0xc0, !PT ;  /* 0xffff00000d057812 */ /* 0x000fe400078ec0ff */
[----:B------:R-:W-:Y:S02]  /*f380*/  LOP3.LUT R0, R9, 0xffff0000, RZ, 0xc0, !PT ;  /* 0xffff000009007812 */ /* 0x000fe400078ec0ff */
[----:B------:R-:W-:Y:S01]  /*f390*/  PRMT R12, R98, 0x5432, R16 ;  /* 0x00005432620c7816 */ /* 0x000fe20000000010 */
[CC--:B------:R-:W-:Y:S02]  /*f3a0*/  FMUL.FTZ R3, R2.reuse, R5.reuse ;  /* 0x0000000502037220 */ /* 0x0c0fe40000410000 */
[-C--:B------:R-:W-:Y:S02]  /*f3b0*/  FMUL.FTZ R2, R2, R4.reuse ;  /* 0x0000000402027220 */ /* 0x080fe40000410000 */
[C---:B------:R-:W-:Y:S02]  /*f3c0*/  FFMA.FTZ R9, R0.reuse, R4, -R3 ;  /* 0x0000000400097223 */ /* 0x040fe40000010803 */
[----:B------:R-:W-:Y:S01]  /*f3d0*/  FFMA.FTZ R16, R0, R5, R2 ;  /* 0x0000000500107223 */ /* 0x000fe20000010002 */
[----:B------:R-:W-:Y:S01]  /*f3e0*/  SHF.L.U32 R0, R6, 0x10, RZ ;  /* 0x0000001006007819 */ /* 0x000fe200000006ff */
[----:B------:R-:W-:Y:S01]  /*f3f0*/  IMAD.U32 R5, R8, 0x10000, RZ ;  /* 0x0001000008057824 */ /* 0x000fe200078e00ff */
[----:B------:R-:W-:Y:S01]  /*f400*/  F2FP.BF16.PACK_AB R9, R9, R25 ;  /* 0x000000190909723e */ /* 0x000fe200000010ff */
[----:B------:R-:W-:-:S02]  /*f410*/  IMAD.U32 R4, R12, 0x10000, RZ ;  /* 0x000100000c047824 */ /* 0x000fc400078e00ff */
[-C--:B------:R-:W-:Y:S02]  /*f420*/  FMUL.FTZ R3, R0, R5.reuse ;  /* 0x0000000500037220 */ /* 0x080fe40000410000 */
[----:B------:R-:W-:Y:S02]  /*f430*/  IMAD.U32 R2, R10, 0x10000, RZ ;  /* 0x000100000a027824 */ /* 0x000fe400078e00ff */
[-C--:B------:R-:W-:Y:S02]  /*f440*/  FMUL.FTZ R0, R0, R4.reuse ;  /* 0x0000000400007220 */ /* 0x080fe40000410000 */
[C---:B------:R-:W-:Y:S01]  /*f450*/  FFMA.FTZ R14, R2.reuse, R4, -R3 ;  /* 0x00000004020e7223 */ /* 0x040fe20000010803 */
[----:B------:R-:W-:Y:S01]  /*f460*/  LOP3.LUT R3, R11, 0xffff0000, RZ, 0xc0, !PT ;  /* 0xffff00000b037812 */ /* 0x000fe200078ec0ff */
[----:B------:R-:W-:Y:S01]  /*f470*/  FFMA.FTZ R13, R2, R5, R0 ;  /* 0x00000005020d7223 */ /* 0x000fe20000010000 */
[----:B------:R-:W-:Y:S02]  /*f480*/  LOP3.LUT R0, R7, 0xffff0000, RZ, 0xc0, !PT ;  /* 0xffff000007007812 */ /* 0x000fe400078ec0ff */
[----:B------:R-:W-:-:S02]  /*f490*/  LOP3.LUT R4, R10, 0xffff0000, RZ, 0xc0, !PT ;  /* 0xffff00000a047812 */ /* 0x000fc400078ec0ff */
[----:B------:R-:W-:Y:S02]  /*f4a0*/  LOP3.LUT R11, R8, 0xffff0000, RZ, 0xc0, !PT ;  /* 0xffff0000080b7812 */ /* 0x000fe400078ec0ff */
[----:B------:R-:W-:Y:S02]  /*f4b0*/  LOP3.LUT R2, R6, 0xffff0000, RZ, 0xc0, !PT ;  /* 0xffff000006027812 */ /* 0x000fe400078ec0ff */
[----:B------:R-:W-:Y:S02]  /*f4c0*/  LOP3.LUT R7, R12, 0xffff0000, RZ, 0xc0, !PT ;  /* 0xffff00000c077812 */ /* 0x000fe400078ec0ff */
[----:B------:R-:W-:Y:S01]  /*f4d0*/  LOP3.LUT R10, R15, 0xffff0000, RZ, 0xc0, !PT ;  /* 0xffff00000f0a7812 */ /* 0x000fe200078ec0ff */
[C---:B------:R-:W-:Y:S01]  /*f4e0*/  FMUL.FTZ R5, R2.reuse, R11 ;  /* 0x0000000b02057220 */ /* 0x040fe20000410000 */
[----:B------:R-:W-:Y:S01]  /*f4f0*/  LOP3.LUT R8, R17, 0xffff0000, RZ, 0xc0, !PT ;  /* 0xffff000011087812 */ /* 0x000fe200078ec0ff */
[----:B------:R-:W-:Y:S02]  /*f500*/  FMUL.FTZ R6, R2, R7 ;  /* 0x0000000702067220 */ /* 0x000fe40000410000 */
[----:B------:R-:W-:-:S02]  /*f510*/  FMUL.FTZ R2, R0, R10 ;  /* 0x0000000a00027220 */ /* 0x000fc40000410000 */
        /* <DEDUP_REMOVED lines=8> */
[----:B------:R-:W-:Y:S02]  /*f5a0*/  F2FP.BF16.PACK_AB R10, R7, R14 ;  /* 0x0000000e070a723e */ /* 0x000fe400000010ff */
[----:B------:R-:W-:-:S02]  /*f5b0*/  F2FP.BF16.PACK_AB R11, R2, R23 ;  /* 0x00000017020b723e */ /* 0x000fc400000010ff */
[----:B------:R-:W-:Y:S02]  /*f5c0*/  F2FP.BF16.PACK_AB R6, R6, R13 ;  /* 0x0000000d0606723e */ /* 0x000fe400000010ff */
[----:B------:R-:W-:Y:S01]  /*f5d0*/  F2FP.BF16.PACK_AB R7, R0, R22 ;  /* 0x000000160007723e */ /* 0x000fe200000010ff */
[----:B------:R1:W-:Y:S04]  /*f5e0*/  STS.128 [R28], R8 ;  /* 0x000000081c007388 */ /* 0x0003e80000000c00 */
[----:B------:R1:W-:Y:S02]  /*f5f0*/  STS.128 [R20+0x10080], R4 ;  /* 0x0100800414007388 */ /* 0x0003e40000000c00 */
.L_x_824:
[----:B------:R-:W-:Y:S05]  /*f600*/  BSYNC B1 ;  /* 0x0000000000017941 */ /* 0x000fea0003800000 */
.L_x_823:
        /* <DEDUP_REMOVED lines=16> */
[----:B------:R-:W-:Y:S01]  /*f710*/  IMAD.MOV.U32 R0, RZ, RZ, c[0x0][0x27c] ;  /* 0x00009f00ff007624 */ /* 0x000fe200078e00ff */
[----:B------:R-:W-:Y:S02]  /*f720*/  SHF.R.U64 R14, R56, 0x10, R57 ;  /* 0x00000010380e7819 */ /* 0x000fe40000001239 */
[----:B------:R-:W-:Y:S02]  /*f730*/  SHF.R.U64 R17, R58, 0x10, R59 ;  /* 0x000000103a117819 */ /* 0x000fe4000000123b */
[----:B------:R-:W-:-:S02]  /*f740*/  LEA.HI R0, R0, R228, RZ, 0x1d ;  /* 0x000000e400007211 */ /* 0x000fc400078fe8ff */
[----:B------:R-:W-:Y:S02]  /*f750*/  PRMT R14, R99, 0x5432, R14 ;  /* 0x00005432630e7816 */ /* 0x000fe4000000000e */
[----:B------:R-:W-:Y:S01]  /*f760*/  SHF.R.S32.HI R3, RZ, 0x1f, R0 ;  /* 0x0000001fff037819 */ /* 0x000fe20000011400 */
[----:B------:R-:W-:Y:S01]  /*f770*/  IMAD.SHL.U32 R2, R0, 0x8, RZ ;  /* 0x0000000800027824 */ /* 0x000fe200078e00ff */
[----:B------:R-:W-:Y:S01]  /*f780*/  SHF.R.U32.HI R18, RZ, 0x10, R59 ;  /* 0x00000010ff127819 */ /* 0x000fe2000001163b */
[----:B------:R-:W-:Y:S01]  /*f790*/  IMAD.U32 R31, R14, 0x10000, RZ ;  /* 0x000100000e1f7824 */ /* 0x000fe200078e00ff */
[----:B------:R-:W-:Y:S02]  /*f7a0*/  LEA.HI R0, R3, R0, RZ, 0x3 ;  /* 0x0000000003007211 */ /* 0x000fe400078f18ff */
[----:B------:R-:W-:Y:S02]  /*f7b0*/  LOP3.LUT R2, R38, 0x38, R2, 0xf8, !PT ;  /* 0x0000003826027812 */ /* 0x000fe400078ef802 */
[----:B------:R-:W-:Y:S01]  /*f7c0*/  SHF.R.U64 R3, R54, 0x10, R55 ;  /* 0x0000001036037819 */ /* 0x000fe20000001237 */
[----:B------:R-:W-:Y:S01]  /*f7d0*/  IMAD.SHL.U32 R0, R0, 0x400, RZ ;  /* 0x0000040000007824 */ /* 0x000fe200078e00ff */
[----:B------:R-:W-:-:S02]  /*f7e0*/  LOP3.LUT R2, R2, R37, RZ, 0x3c, !PT ;  /* 0x0000002502027212 */ /* 0x000fc400078e3cff */
[----:B------:R-:W-:Y:S02]  /*f7f0*/  SHF.R.U32.HI R13, RZ, 0x10, R57 ;  /* 0x00000010ff0d7819 */ /* 0x000fe40000011639 */
[----:B------:R-:W-:Y:S02]  /*f800*/  LOP3.LUT R0, R0, 0x7fffe000, RZ, 0xc0, !PT ;  /* 0x7fffe00000007812 */ /* 0x000fe400078ec0ff */
[----:B------:R-:W-:Y:S02]  /*f810*/  PRMT R23, R100, 0x5432, R17 ;  /* 0x0000543264177816 */ /* 0x000fe40000000011 */
[----:B-----5:R-:W-:Y:S02]  /*f820*/  IADD3 R0, R2, R0, R36 ;  /* 0x0000000002007210 */ /* 0x020fe40007ffe024 */
[----:B------:R-:W-:Y:S02]  /*f830*/  SHF.R.U32.HI R2, RZ, 0x10, R53 ;  /* 0x00000010ff027819 */ /* 0x000fe40000011635 */
[----:B------:R-:W-:Y:S01]  /*f840*/  SHF.R.U32.HI R12, RZ, 0x10, R55 ;  /* 0x00000010ff0c7819 */ /* 0x000fe20000011637 */
[----:B-1----:R-:W-:Y:S01]  /*f850*/  IMAD.SHL.U32 R28, R0, 0x2, RZ ;  /* 0x00000002001c7824 */ /* 0x002fe200078e00ff */
[----:B------:R-:W-:-:S02]  /*f860*/  SHF.R.U64 R0, R52, 0x10, R53 ;  /* 0x0000001034007819 */ /* 0x000fc40000001235 */
[----:B------:R-:W-:Y:S02]  /*f870*/  PRMT R26, R102, 0x5432, R3 ;  /* 0x00005432661a7816 */ /* 0x000fe40000000003 */
[----:B------:R-:W1:Y:S01]  /*f880*/  LDS.128 R4, [R28+0x10080] ;  /* 0x010080001c047984 */ /* 0x000e620000000c00 */
[----:B------:R-:W-:Y:S02]  /*f890*/  PRMT R16, R101, 0x5432, R0 ;  /* 0x0000543265107816 */ /* 0x000fe40000000000 */
[----:B------:R-:W-:Y:S02]  /*f8a0*/  PRMT R22, R100, 0x5410, R18 ;  /* 0x0000541064167816 */ /* 0x000fe40000000012 */
[----:B------:R-:W-:Y:S01]  /*f8b0*/  PRMT R13, R99, 0x5410, R13 ;  /* 0x00005410630d7816 */ /* 0x000fe2000000000d */
[----:B------:R-:W-:Y:S01]  /*f8c0*/  IMAD.U32 R29, R16, 0x10000, RZ ;  /* 0x00010000101d7824 */ /* 0x000fe200078e00ff */
[----:B------:R-:W-:Y:S01]  /*f8d0*/  PRMT R15, R101, 0x5410, R2 ;  /* 0x00005410650f7816 */ /* 0x000fe20000000002 */
[----:B------:R-:W-:Y:S01]  /*f8e0*/  IMAD.U32 R32, R22, 0x10000, RZ ;  /* 0x0001000016207824 */ /* 0x000fe200078e00ff */
[----:B------:R-:W-:Y:S01]  /*f8f0*/  PRMT R24, R102, 0x5410, R12 ;  /* 0x0000541066187816 */ /* 0x000fe2000000000c */
[----:B------:R-:W-:Y:S01]  /*f900*/  IMAD.U32 R33, R13, 0x10000, RZ ;  /* 0x000100000d217824 */ /* 0x000fe200078e00ff */
[----:B------:R-:W-:-:S02]  /*f910*/  LOP3.LUT R34, R14, 0xffff0000, RZ, 0xc0, !PT ;  /* 0xffff00000e227812 */ /* 0x000fc400078ec0ff */
[----:B-1----:R-:W-:Y:S01]  /*f920*/  LOP3.LUT R3, R6, 0xffff0000, RZ, 0xc0, !PT ;  /* 0xffff000006037812 */ /* 0x002fe200078ec0ff */
[C---:B------:R-:W-:Y:S01]  /*f930*/  IMAD.U32 R2, R7.reuse, 0x10000, RZ ;  /* 0x0001000007027824 */ /* 0x040fe200078e00ff */
[----:B------:R-:W-:Y:S01]  /*f940*/  LOP3.LUT R0, R7, 0xffff0000, RZ, 0xc0, !PT ;  /* 0xffff000007007812 */ /* 0x000fe200078ec0ff */
[----:B----4-:R-:W1:Y:S02]  /*f950*/  LDS.128 R8, [R35] ;  /* 0x0000000023087984 */ /* 0x010e640000000c00 */
[C---:B-1----:R-:W-:Y:S01]  /*f960*/  IMAD.U32 R20, R10.reuse, 0x10000, RZ ;  /* 0x000100000a147824 */ /* 0x042fe200078e00ff */
[----:B------:R-:W-:Y:S01]  /*f970*/  LOP3.LUT R25, R10, 0xffff0000, RZ, 0xc0, !PT ;  /* 0xffff00000a197812 */ /* 0x000fe200078ec0ff */
[----:B------:R-:W-:Y:S01]  /*f980*/  IMAD.U32 R10, R4, 0x10000, RZ ;  /* 0x00010000040a7824 */ /* 0x000fe200078e00ff */
[C---:B------:R-:W-:Y:S01]  /*f990*/  SHF.L.U32 R17, R9.reuse, 0x10, RZ ;  /* 0x0000001009117819 */ /* 0x040fe200000006ff */
[----:B------:R-:W-:Y:S01]  /*f9a0*/  IMAD.U32 R18, R8, 0x10000, RZ ;  /* 0x0001000008127824 */ /* 0x000fe200078e00ff */
[----:B------:R-:W-:Y:S01]  /*f9b0*/  LOP3.LUT R19, R9, 0xffff0000, RZ, 0xc0, !PT ;  /* 0xffff000009137812 */ /* 0x000fe200078ec0ff */
[----:B------:R-:W-:Y:S01]  /*f9c0*/  FMUL.FTZ R27, R10, R31 ;  /* 0x0000001f0a1b7220 */ /* 0x000fe20000410000 */
[----:B------:R-:W-:Y:S01]  /*f9d0*/  LOP3.LUT R9, R4, 0xffff0000, RZ, 0xc0, !PT ;  /* 0xffff000004097812 */ /* 0x000fe200078ec0ff */
[----:B------:R-:W-:Y:S01]  /*f9e0*/  IMAD.U32 R12, R11, 0x10000, RZ ;  /* 0x000100000b0c7824 */ /* 0x000fe200078e00ff */
[----:B------:R-:W-:Y:S01]  /*f9f0*/  SHF.L.U32 R4, R6, 0x10, RZ ;  /* 0x0000001006047819 */ /* 0x000fe200000006ff */
[-C--:B------:R-:W-:Y:S01]  /*fa00*/  FMUL.FTZ R6, R10, R29.reuse ;  /* 0x0000001d0a067220 */ /* 0x080fe20000410000 */
[----:B------:R-:W-:Y:S01]  /*fa10*/  LOP3.LUT R21, R8, 0xffff0000, RZ, 0xc0, !PT ;  /* 0xffff000008157812 */ /* 0x000fe200078ec0ff */
[C---:B------:R-:W-:Y:S01]  /*fa20*/  FFMA.FTZ R30, R18.reuse, R29, -R27 ;  /* 0x0000001d121e7223 */ /* 0x040fe2000001081b */
[----:B------:R-:W-:Y:S01]  /*fa30*/  SHF.L.U32 R8, R5, 0x10, RZ ;  /* 0x0000001005087819 */ /* 0x000fe200000006ff */
[----:B------:R-:W-:Y:S01]  /*fa40*/  FFMA.FTZ R29, R18, R31, R6 ;  /* 0x0000001f121d7223 */ /* 0x000fe20000010006 */
[----:B------:R-:W-:Y:S01]  /*fa50*/  SHF.L.U32 R18, R24, 0x10, RZ ;  /* 0x0000001018127819 */ /* 0x000fe200000006ff */
[----:B------:R-:W-:Y:S01]  /*fa60*/  IMAD.U32 R27, R15, 0x10000, RZ ;  /* 0x000100000f1b7824 */ /* 0x000fe200078e00ff */
[----:B------:R-:W-:Y:S01]  /*fa70*/  LOP3.LUT R5, R5, 0xffff0000, RZ, 0xc0, !PT ;  /* 0xffff000005057812 */ /* 0x000fe200078ec0ff */
[C---:B------:R-:W-:Y:S01]  /*fa80*/  FMUL.FTZ R10, R8.reuse, R33 ;  /* 0x00000021080a7220 */ /* 0x040fe20000410000 */
[----:B------:R-:W-:Y:S01]  /*fa90*/  LOP3.LUT R15, R15, 0xffff0000, RZ, 0xc0, !PT ;  /* 0xffff00000f0f7812 */ /* 0x000fe200078ec0ff */
[----:B------:R-:W-:Y:S01]  /*faa0*/  FMUL.FTZ R7, R8, R27 ;  /* 0x0000001b08077220 */ /* 0x000fe20000410000 */
[----:B------:R-:W-:Y:S01]  /*fab0*/  LOP3.LUT R11, R11, 0xffff0000, RZ, 0xc0, !PT ;  /* 0xffff00000b0b7812 */ /* 0x000fe200078ec0ff */
[----:B------:R-:W-:-:S02]  /*fac0*/  FMUL.FTZ R6, R2, R32 ;  /* 0x0000002002067220 */ /* 0x000fc40000410000 */
[----:B------:R-:W-:Y:S02]  /*fad0*/  FMUL.FTZ R2, R2, R18 ;  /* 0x0000001202027220 */ /* 0x000fe40000410000 */
[C---:B------:R-:W-:Y:S02]  /*fae0*/  FFMA.FTZ R27, R17.reuse, R27, -R10 ;  /* 0x0000001b111b7223 */ /* 0x040fe4000001080a */
[----:B------:R-:W-:Y:S01]  /*faf0*/  FFMA.FTZ R17, R17, R33, R7 ;  /* 0x0000002111117223 */ /* 0x000fe20000010007 */
[----:B------:R-:W-:Y:S01]  /*fb00*/  LOP3.LUT R7, R16, 0xffff0000, RZ, 0xc0, !PT ;  /* 0xffff000010077812 */ /* 0x000fe200078ec0ff */
[C---:B------:R-:W-:Y:S01]  /*fb10*/  FFMA.FTZ R14, R12.reuse, R32, R2 ;  /* 0x000000200c0e7223 */ /* 0x040fe20000010002 */
[----:B------:R-:W-:Y:S01]  /*fb20*/  LOP3.LUT R16, R23, 0xffff0000, RZ, 0xc0, !PT ;  /* 0xffff000017107812 */ /* 0x000fe200078ec0ff */
[----:B------:R-:W-:Y:S01]  /*fb30*/  FFMA.FTZ R18, R12, R18, -R6 ;  /* 0x000000120c127223 */ /* 0x000fe20000010806 */
[----:B------:R-:W-:Y:S01]  /*fb40*/  LOP3.LUT R12, R13, 0xffff0000, RZ, 0xc0, !PT ;  /* 0xffff00000d0c7812 */ /* 0x000fe200078ec0ff */
[----:B------:R-:W-:-:S02]  /*fb50*/  FMUL.FTZ R2, R9, R34 ;  /* 0x0000002209027220 */ /* 0x000fc40000410000 */
[----:B------:R-:W-:Y:S02]  /*fb60*/  IMAD.U32 R31, R23, 0x10000, RZ ;  /* 0x00010000171f7824 */ /* 0x000fe400078e00ff */
[-C--:B------:R-:W-:Y:S02]  /*fb70*/  FFMA.FTZ R8, R21, R7.reuse, -R2 ;  /* 0x0000000715087223 */ /* 0x080fe40000010802 */
[----:B------:R-:W-:Y:S02]  /*fb80*/  FMUL.FTZ R6, R9, R7 ;  /* 0x0000000709067220 */ /* 0x000fe40000410000 */
[C---:B------:R-:W-:Y:S01]  /*fb90*/  FMUL.FTZ R2, R5.reuse, R15 ;  /* 0x0000000f05027220 */ /* 0x040fe20000410000 */
[----:B------:R-:W-:Y:S01]  /*fba0*/  F2FP.BF16.PACK_AB R8, R8, R30 ;  /* 0x0000001e0808723e */ /* 0x000fe200000010ff */
[----:B------:R-:W-:Y:S02]  /*fbb0*/  IMAD.U32 R10, R26, 0x10000, RZ ;  /* 0x000100001a0a7824 */ /* 0x000fe400078e00ff */
[----:B------:R-:W-:-:S02]  /*fbc0*/  FMUL.FTZ R7, R5, R12 ;  /* 0x0000000c05077220 */ /* 0x000fc40000410000 */
[----:B------:R-:W-:Y:S02]  /*fbd0*/  FMUL.FTZ R5, R4, R31 ;  /* 0x0000001f04057220 */ /* 0x000fe40000410000 */
[----:B------:R-:W-:Y:S02]  /*fbe0*/  FFMA.FTZ R12, R19, R12, R2 ;  /* 0x0000000c130c7223 */ /* 0x000fe40000010002 */
[----:B------:R-:W-:Y:S01]  /*fbf0*/  FFMA.FTZ R13, R21, R34, R6 ;  /* 0x00000022150d7223 */ /* 0x000fe20000010006 */
[----:B------:R-:W-:Y:S01]  /*fc00*/  LOP3.LUT R6, R26, 0xffff0000, RZ, 0xc0, !PT ;  /* 0xffff00001a067812 */ /* 0x000fe200078ec0ff */
[----:B------:R-:W-:Y:S01]  /*fc10*/  FFMA.FTZ R9, R19, R15, -R7 ;  /* 0x0000000f13097223 */ /* 0x000fe20000010807 */
[----:B------:R-:W-:Y:S01]  /*fc20*/  LOP3.LUT R15, R22, 0xffff0000, RZ, 0xc0, !PT ;  /* 0xffff0000160f7812 */ /* 0x000fe200078ec0ff */
[-C--:B------:R-:W-:Y:S02]  /*fc30*/  FMUL.FTZ R2, R4, R10.reuse ;  /* 0x0000000a04027220 */ /* 0x080fe40000410000 */
[----:B------:R-:W-:Y:S01]  /*fc40*/  FFMA.FTZ R10, R20, R10, -R5 ;  /* 0x0000000a140a7223 */ /* 0x000fe20000010805 */
[----:B------:R-:W-:Y:S01]  /*fc50*/  LOP3.LUT R5, R24, 0xffff0000, RZ, 0xc0, !PT ;  /* 0xffff000018057812 */ /* 0x000fe200078ec0ff */
[----:B------:R-:W-:Y:S01]  /*fc60*/  FFMA.FTZ R7, R20, R31, R2 ;  /* 0x0000001f14077223 */ /* 0x000fe20000010002 */
[----:B------:R-:W-:Y:S01]  /*fc70*/  F2FP.BF16.PACK_AB R9, R9, R27 ;  /* 0x0000001b0909723e */ /* 0x000fe200000010ff */
[----:B------:R-:W-:-:S02]  /*fc80*/  FMUL.FTZ R4, R3, R16 ;  /* 0x0000001003047220 */ /* 0x000fc40000410000 */
[-C--:B------:R-:W-:Y:S02]  /*fc90*/  FMUL.FTZ R3, R3, R6.reuse ;  /* 0x0000000603037220 */ /* 0x080fe40000410000 */
[C---:B------:R-:W-:Y:S02]  /*fca0*/  FMUL.FTZ R2, R0.reuse, R15 ;  /* 0x0000000f00027220 */ /* 0x040fe40000410000 */
[----:B------:R-:W-:Y:S02]  /*fcb0*/  FMUL.FTZ R0, R0, R5 ;  /* 0x0000000500007220 */ /* 0x000fe40000410000 */
[----:B------:R-:W-:Y:S01]  /*fcc0*/  FFMA.FTZ R6, R25, R6, -R4 ;  /* 0x0000000619067223 */ /* 0x000fe20000010804 */
[----:B------:R-:W-:Y:S01]  /*fcd0*/  F2FP.BF16.PACK_AB R4, R13, R29 ;  /* 0x0000001d0d04723e */ /* 0x000fe200000010ff */
[----:B------:R-:W-:Y:S02]  /*fce0*/  FFMA.FTZ R3, R25, R16, R3 ;  /* 0x0000001019037223 */ /* 0x000fe40000010003 */
[C---:B------:R-:W-:Y:S01]  /*fcf0*/  FFMA.FTZ R2, R11.reuse, R5, -R2 ;  /* 0x000000050b027223 */ /* 0x040fe20000010802 */
[----:B------:R-:W-:Y:S01]  /*fd00*/  F2FP.BF16.PACK_AB R10, R6, R10 ;  /* 0x0000000a060a723e */ /* 0x000fe200000010ff */
[----:B------:R-:W-:Y:S01]  /*fd10*/  FFMA.FTZ R0, R11, R15, R0 ;  /* 0x0000000f0b007223 */ /* 0x000fe20000010000 */
[----:B------:R-:W-:-:S02]  /*fd20*/  F2FP.BF16.PACK_AB R6, R3, R7 ;  /* 0x000000070306723e */ /* 0x000fc400000010ff */
[----:B------:R-:W-:Y:S02]  /*fd30*/  F2FP.BF16.PACK_AB R11, R2, R18 ;  /* 0x00000012020b723e */ /* 0x000fe400000010ff */
[----:B------:R-:W-:Y:S02]  /*fd40*/  F2FP.BF16.PACK_AB R5, R12, R17 ;  /* 0x000000110c05723e */ /* 0x000fe400000010ff */
[----:B------:R-:W-:Y:S01]  /*fd50*/  F2FP.BF16.PACK_AB R7, R0, R14 ;  /* 0x0000000e0007723e */ /* 0x000fe200000010ff */
[----:B------:R1:W-:Y:S04]  /*fd60*/  STS.128 [R35], R8 ;  /* 0x0000000823007388 */ /* 0x0003e80000000c00 */
[----:B------:R1:W-:Y:S02]  /*fd70*/  STS.128 [R28+0x10080], R4 ;  /* 0x010080041c007388 */ /* 0x0003e40000000c00 */
.L_x_830:
[----:B------:R-:W-:Y:S05]  /*fd80*/  BSYNC B0 ;  /* 0x0000000000007941 */ /* 0x000fea0003800000 */
.L_x_829:
[----:B------:R-:W-:-:S13]  /*fd90*/  ISETP.GE.AND P0, PT, R137, c[0x0][0x27c], PT ;  /* 0x00009f0089007a0c */ /* 0x000fda0003f06270 */
[----:B------:R-:W-:Y:S05]  /*fda0*/  @P0 BRA `(.L_x_828) ;  /* 0x0000069000000947 */ /* 0x000fea0003800000 */
[----:B------:R-:W4:Y:S04]  /*fdb0*/  LDL R2, [R1+0xc] ;  /* 0x00000c0001027983 */ /* 0x000f280000100800 */
[----:B-12---:R-:W2:Y:S01]  /*fdc0*/  LDL R35, [R1+0x20] ;  /* 0x0000200001237983 */ /* 0x006ea20000100800 */
[----:B------:R-:W-:Y:S01]  /*fdd0*/  IMAD.MOV.U32 R0, RZ, RZ, c[0x0][0x27c] ;  /* 0x00009f00ff007624 */ /* 0x000fe200078e00ff */
[----:B------:R-:W-:Y:S02]  /*fde0*/  SHF.R.U64 R14, R68, 0x10, R69 ;  /* 0x00000010440e7819 */ /* 0x000fe40000001245 */
[----:B------:R-:W-:Y:S02]  /*fdf0*/  SHF.R.U64 R17, R70, 0x10, R71 ;  /* 0x0000001046117819 */ /* 0x000fe40000001247 */
[----:B------:R-:W-:-:S02]  /*fe00*/  PRMT R14, R103, 0x5432, R14 ;  /* 0x00005432670e7816 */ /* 0x000fc4000000000e */
[----:B------:R-:W-:Y:S02]  /*fe10*/  SHF.R.U32.HI R18, RZ, 0x10, R71 ;  /* 0x00000010ff127819 */ /* 0x000fe40000011647 */
[----:B------:R-:W-:Y:S01]  /*fe20*/  SHF.R.U32.HI R13, RZ, 0x10, R69 ;  /* 0x00000010ff0d7819 */ /* 0x000fe20000011645 */
[----:B------:R-:W-:Y:S01]  /*fe30*/  IMAD.U32 R31, R14, 0x10000, RZ ;  /* 0x000100000e1f7824 */ /* 0x000fe200078e00ff */
[C---:B------:R-:W-:Y:S02]  /*fe40*/  PRMT R23, R104.reuse, 0x5432, R17 ;  /* 0x0000543268177816 */ /* 0x040fe40000000011 */
[----:B------:R-:W-:Y:S02]  /*fe50*/  SHF.R.U32.HI R12, RZ, 0x10, R67 ;  /* 0x00000010ff0c7819 */ /* 0x000fe40000011643 */
[----:B------:R-:W-:Y:S02]  /*fe60*/  PRMT R22, R104, 0x5410, R18 ;  /* 0x0000541068167816 */ /* 0x000fe40000000012 */
[----:B------:R-:W-:-:S02]  /*fe70*/  PRMT R13, R103, 0x5410, R13 ;  /* 0x00005410670d7816 */ /* 0x000fc4000000000d */
[----:B------:R-:W-:Y:S01]  /*fe80*/  PRMT R24, R106, 0x5410, R12 ;  /* 0x000054106a187816 */ /* 0x000fe2000000000c */
[----:B------:R-:W-:Y:S01]  /*fe90*/  IMAD.U32 R32, R22, 0x10000, RZ ;  /* 0x0001000016207824 */ /* 0x000fe200078e00ff */
[----:B------:R-:W-:Y:S01]  /*fea0*/  LOP3.LUT R34, R14, 0xffff0000, RZ, 0xc0, !PT ;  /* 0xffff00000e227812 */ /* 0x000fe200078ec0ff */
[----:B------:R-:W-:Y:S01]  /*feb0*/  IMAD.U32 R33, R13, 0x10000, RZ ;  /* 0x000100000d217824 */ /* 0x000fe200078e00ff */
[----:B----4-:R-:W-:-:S04]  /*fec0*/  LEA.HI R0, R0, R2, RZ, 0x1d ;  /* 0x0000000200007211 */ /* 0x010fc800078fe8ff */
[----:B------:R-:W-:Y:S01]  /*fed0*/  SHF.R.S32.HI R2, RZ, 0x1f, R0 ;  /* 0x0000001fff027819 */ /* 0x000fe20000011400 */
[----:B------:R-:W-:Y:S01]  /*fee0*/  IMAD.SHL.U32 R3, R0, 0x8, RZ ;  /* 0x0000000800037824 */ /* 0x000fe200078e00ff */
[----:B--2---:R-:W1:Y:S02]  /*fef0*/  LDS.128 R8, [R35] ;  /* 0x0000000023087984 */ /* 0x004e640000000c00 */
[----:B------:R-:W-:Y:S02]  /*ff00*/  LEA.HI R0, R2, R0, RZ, 0x3 ;  /* 0x0000000002007211 */ /* 0x000fe400078f18ff */
[----:B------:R-:W-:Y:S02]  /*ff10*/  LOP3.LUT R2, R38, 0x38, R3, 0xf8, !PT ;  /* 0x0000003826027812 */ /* 0x000fe400078ef803 */
[----:B------:R-:W-:Y:S01]  /*ff20*/  SHF.R.U64 R3, R66, 0x10, R67 ;  /* 0x0000001042037819 */ /* 0x000fe20000001243 */
[----:B------:R-:W-:Y:S01]  /*ff30*/  IMAD.SHL.U32 R0, R0, 0x400, RZ ;  /* 0x0000040000007824 */ /* 0x000fe200078e00ff */
[----:B------:R-:W-:-:S02]  /*ff40*/  LOP3.LUT R2, R2, R37, RZ, 0x3c, !PT ;  /* 0x0000002502027212 */ /* 0x000fc400078e3cff */
[----:B------:R-:W-:Y:S02]  /*ff50*/  PRMT R26, R106, 0x5432, R3 ;  /* 0x000054326a1a7816 */ /* 0x000fe40000000003 */
[----:B------:R-:W-:-:S04]  /*ff60*/  LOP3.LUT R0, R0, 0x7fffe000, RZ, 0xc0, !PT ;  /* 0x7fffe00000007812 */ /* 0x000fc800078ec0ff */
[----:B-----5:R-:W-:Y:S02]  /*ff70*/  IADD3 R0, R2, R0, R36 ;  /* 0x0000000002007210 */ /* 0x020fe40007ffe024 */
[----:B------:R-:W-:-:S03]  /*ff80*/  SHF.R.U32.HI R2, RZ, 0x10, R65 ;  /* 0x00000010ff027819 */ /* 0x000fc60000011641 */
[----:B------:R-:W-:Y:S01]  /*ff90*/  IMAD.SHL.U32 R28, R0, 0x2, RZ ;  /* 0x00000002001c7824 */ /* 0x000fe200078e00ff */
[----:B------:R-:W-:Y:S02]  /*ffa0*/  SHF.R.U64 R0, R64, 0x10, R65 ;  /* 0x0000001040007819 */ /* 0x000fe40000001241 */
[C---:B------:R-:W-:Y:S02]  /*ffb0*/  PRMT R15, R105.reuse, 0x5410, R2 ;  /* 0x00005410690f7816 */ /* 0x040fe40000000002 */
[----:B------:R-:W2:Y:S01]  /*ffc0*/  LDS.128 R4, [R28+0x10080] ;  /* 0x010080001c047984 */ /* 0x000ea20000000c00 */
[----:B------:R-:W-:-:S05]  /*ffd0*/  PRMT R16, R105, 0x5432, R0 ;  /* 0x0000543269107816 */ /* 0x000fca0000000000 */
[----:B------:R-:W-:Y:S02]  /*ffe0*/  IMAD.U32 R29, R16, 0x10000, RZ ;  /* 0x00010000101d7824 */ /* 0x000fe400078e00ff */
[C---:B-1----:R-:W-:Y:S01]  /*fff0*/  IMAD.U32 R20, R10.reuse, 0x10000, RZ ;  /* 0x000100000a147824 */ /* 0x042fe200078e00ff */
[----:B------:R-:W-:Y:S01]  /*10000*/  LOP3.LUT R25, R10, 0xffff0000, RZ, 0xc0, !PT ;  /* 0xffff00000a197812 */ /* 0x000fe200078ec0ff */
[C---:B------:R-:W-:Y:S01]  /*10010*/  IMAD.U32 R18, R8.reuse, 0x10000, RZ ;  /* 0x0001000008127824 */ /* 0x040fe200078e00ff */
[----:B------:R-:W-:Y:S01]  /*10020*/  SHF.L.U32 R17, R9, 0x10, RZ ;  /* 0x0000001009117819 */ /* 0x000fe200000006ff */
[----:B------:R-:W-:Y:S01]  /*10030*/  IMAD.U32 R12, R11, 0x10000, RZ ;  /* 0x000100000b0c7824 */ /* 0x000fe200078e00ff */
[----:B------:R-:W-:Y:S02]  /*10040*/  LOP3.LUT R19, R9, 0xffff0000, RZ, 0xc0, !PT ;  /* 0xffff000009137812 */ /* 0x000fe400078ec0ff */
[----:B------:R-:W-:Y:S02]  /*10050*/  LOP3.LUT R21, R8, 0xffff0000, RZ, 0xc0, !PT ;  /* 0xffff000008157812 */ /* 0x000fe400078ec0ff */
[----:B------:R-:W-:Y:S01]  /*10060*/  LOP3.LUT R11, R11, 0xffff0000, RZ, 0xc0, !PT ;  /* 0xffff00000b0b7812 */ /* 0x000fe200078ec0ff */
[C---:B--2---:R-:W-:Y:S01]  /*10070*/  IMAD.U32 R10, R4.reuse, 0x10000, RZ ;  /* 0x00010000040a7824 */ /* 0x044fe200078e00ff */
[----:B------:R-:W-:Y:S01]  /*10080*/  LOP3.LUT R9, R4, 0xffff0000, RZ, 0xc0, !PT ;  /* 0xffff000004097812 */ /* 0x000fe200078ec0ff */
[----:B------:R-:W-:Y:S01]  /*10090*/  IMAD.U32 R2, R7, 0x10000, RZ ;  /* 0x0001000007027824 */ /* 0x000fe200078e00ff */
[----:B------:R-:W-:Y:S01]  /*100a0*/  SHF.L.U32 R4, R6, 0x10, RZ ;  /* 0x0000001006047819 */ /* 0x000fe200000006ff */
[----:B------:R-:W-:Y:S01]  /*100b0*/  FMUL.FTZ R27, R10, R31 ;  /* 0x0000001f0a1b7220 */ /* 0x000fe20000410000 */
[----:B------:R-:W-:Y:S01]  /*100c0*/  LOP3.LUT R3, R6, 0xffff0000, RZ, 0xc0, !PT ;  /* 0xffff000006037812 */ /* 0x000fe200078ec0ff */
[-C--:B------:R-:W-:Y:S01]  /*100d0*/  FMUL.FTZ R6, R10, R29.reuse ;  /* 0x0000001d0a067220 */ /* 0x080fe20000410000 */
[----:B------:R-:W-:Y:S01]  /*100e0*/  SHF.L.U32 R8, R5, 0x10, RZ ;  /* 0x0000001005087819 */ /* 0x000fe200000006ff */
[C---:B------:R-:W-:Y:S01]  /*100f0*/  FFMA.FTZ R30, R18.reuse, R29, -R27 ;  /* 0x0000001d121e7223 */ /* 0x040fe2000001081b */
[----:B------:R-:W-:Y:S01]  /*10100*/  LOP3.LUT R0, R7, 0xffff0000, RZ, 0xc0, !PT ;  /* 0xffff000007007812 */ /* 0x000fe200078ec0ff */
[----:B------:R-:W-:Y:S01]  /*10110*/  FFMA.FTZ R29, R18, R31, R6 ;  /* 0x0000001f121d7223 */ /* 0x000fe20000010006 */
[----:B------:R-:W-:Y:S01]  /*10120*/  SHF.L.U32 R18, R24, 0x10, RZ ;  /* 0x0000001018127819 */ /* 0x000fe200000006ff */
[----:B------:R-:W-:Y:S01]  /*10130*/  IMAD.U32 R27, R15, 0x10000, RZ ;  /* 0x000100000f1b7824 */ /* 0x000fe200078e00ff */
[----:B------:R-:W-:Y:S01]  /*10140*/  LOP3.LUT R5, R5, 0xffff0000, RZ, 0xc0, !PT ;  /* 0xffff000005057812 */ /* 0x000fe200078ec0ff */
[C---:B------:R-:W-:Y:S01]  /*10150*/  FMUL.FTZ R10, R8.reuse, R33 ;  /* 0x00000021080a7220 */ /* 0x040fe20000410000 */
[----:B------:R-:W-:Y:S01]  /*10160*/  LOP3.LUT R15, R15, 0xffff0000, RZ, 0xc0, !PT ;  /* 0xffff00000f0f7812 */ /* 0x000fe200078ec0ff */
[----:B------:R-:W-:-:S02]  /*10170*/  FMUL.FTZ R7, R8, R27 ;  /* 0x0000001b08077220 */ /* 0x000fc40000410000 */
[C---:B------:R-:W-:Y:S02]  /*10180*/  FMUL.FTZ R6, R2.reuse, R32 ;  /* 0x0000002002067220 */ /* 0x040fe40000410000 */
        /* <DEDUP_REMOVED lines=43> */
.L_x_828:
[----:B------:R-:W-:Y:S05]  /*10440*/  BSYNC B1 ;  /* 0x0000000000017941 */ /* 0x000fea0003800000 */
.L_x_827:
[----:B------:R-:W-:-:S04]  /*10450*/  IADD3 R0, R211, 0x60, RZ ;  /* 0x00000060d3007810 */ /* 0x000fc80007ffe0ff */
        /* <DEDUP_REMOVED lines=13> */
[----:B-12---:R-:W2:Y:S01]  /*10530*/  LDL R35, [R1+0x2c] ;  /* 0x00002c0001237983 */ /* 0x006ea20000100800 */
        /* <DEDUP_REMOVED lines=20> */
[----:B------:R-:W-:Y:S01]  /*10680*/  IMAD.SHL.U32 R28, R0, 0x2, RZ ;  /* 0x00000002001c7824 */ /* 0x000fe200078e00ff */
        /* <DEDUP_REMOVED lines=15> */
[----:B--2---:R-:W1:Y:S02]  /*10780*/  LDS.128 R8, [R35] ;  /* 0x0000000023087984 */ /* 0x004e640000000c00 */
        /* <DEDUP_REMOVED lines=66> */
.L_x_832:
[----:B------:R-:W-:Y:S05]  /*10bb0*/  BSYNC B0 ;  /* 0x0000000000007941 */ /* 0x000fea0003800000 */
.L_x_831:
[----:B------:R-:W-:-:S13]  /*10bc0*/  ISETP.GE.AND P0, PT, R137, c[0x0][0x27c], PT ;  /* 0x00009f0089007a0c */ /* 0x000fda0003f06270 */
[----:B------:R-:W-:Y:S05]  /*10bd0*/  @P0 BRA `(.L_x_804) ;  /* 0x0000069000000947 */ /* 0x000fea0003800000 */
[----:B--2---:R-:W2:Y:S04]  /*10be0*/  LDL R2, [R1+0xc] ;  /* 0x00000c0001027983 */ /* 0x004ea80000100800 */
[----:B-1-3--:R-:W3:Y:S01]  /*10bf0*/  LDL R35, [R1+0x1c] ;  /* 0x00001c0001237983 */ /* 0x00aee20000100800 */
        /* <DEDUP_REMOVED lines=15> */
[----:B--2---:R-:W-:-:S04]  /*10cf0*/  LEA.HI R0, R0, R2, RZ, 0x1d ;  /* 0x0000000200007211 */ /* 0x004fc800078fe8ff */
[----:B------:R-:W-:Y:S01]  /*10d00*/  SHF.R.S32.HI R2, RZ, 0x1f, R0 ;  /* 0x0000001fff027819 */ /* 0x000fe20000011400 */
[----:B------:R-:W-:Y:S01]  /*10d10*/  IMAD.SHL.U32 R3, R0, 0x8, RZ ;  /* 0x0000000800037824 */ /* 0x000fe200078e00ff */
[----:B---3--:R-:W1:Y:S02]  /*10d20*/  LDS.128 R8, [R35] ;  /* 0x0000000023087984 */ /* 0x008e640000000c00 */
        /* <DEDUP_REMOVED lines=84> */
.L_x_804:
[----:B------:R-:W-:Y:S05]  /*11270*/  BSYNC B2 ;  /* 0x0000000000027941 */ /* 0x000fea0003800000 */
.L_x_770:
[----:B------:R-:W-:Y:S01]  /*11280*/  IMAD R0, R117, c[0x0][0x208], RZ ;  /* 0x0000820075007a24 */ /* 0x000fe200078e02ff */
[----:B------:R-:W-:-:S04]  /*11290*/  DEPBAR.LE SB0, 0x0 ;  /* 0x000080000000791a */ /* 0x000fc80000000000 */
[C---:B------:R-:W-:Y:S01]  /*112a0*/  IMAD.WIDE.U32 R2, R198.reuse, c[0x0][0x208], RZ ;  /* 0x00008200c6027a25 */ /* 0x040fe200078e00ff */
[----:B------:R-:W-:Y:S01]  /*112b0*/  BAR.SYNC.DEFER_BLOCKING 0x0 ;  /* 0x0000000000007b1d */ /* 0x000fe20000010000 */
[----:B------:R-:W-:Y:S02]  /*112c0*/  IADD3 R186, R177, 0x20, RZ ;  /* 0x00000020b1ba7810 */ /* 0x000fe40007ffe0ff */
[----:B------:R-:W-:Y:S02]  /*112d0*/  IMAD R0, R198, c[0x0][0x20c], R0 ;  /* 0x00008300c6007a24 */ /* 0x000fe400078e0200 */
[----:B------:R-:W-:Y:S01]  /*112e0*/  IMAD.WIDE.U32 R216, R218, c[0x0][0x210], RZ ;  /* 0x00008400dad87a25 */ /* 0x000fe200078e00ff */
[----:B------:R-:W-:Y:S03]  /*112f0*/  BSSY B0, `(.L_x_833) ;  /* 0x00000f4000007945 */ /* 0x000fe60003800000 */
[----:B------:R-:W-:-:S02]  /*11300*/  IMAD.IADD R3, R3, 0x1, R0 ;  /* 0x0000000103037824 */ /* 0x000fc400078e0200 */
[----:B------:R-:W-:Y:S02]  /*11310*/  IMAD R0, R118, c[0x0][0x218], RZ ;  /* 0x0000860076007a24 */ /* 0x000fe400078e02ff */
[----:B------:R-:W-:-:S04]  /*11320*/  IMAD.WIDE.U32 R2, R197, c[0x0][0x218], R2 ;  /* 0x00008600c5027a25 */ /* 0x000fc800078e0002 */
[----:B------:R-:W-:Y:S01]  /*11330*/  IMAD R0, R197, c[0x0][0x21c], R0 ;  /* 0x00008700c5007a24 */ /* 0x000fe200078e0200 */
[----:B------:R-:W-:Y:S01]  /*11340*/  IADD3 R2, P1, R2, R216, RZ ;  /* 0x000000d802027210 */ /* 0x000fe20007f3e0ff */
[----:B------:R-:W-:-:S03]  /*11350*/  IMAD R218, R218, c[0x0][0x214], R217 ;  /* 0x00008500dada7a24 */ /* 0x000fc600078e02d9 */
[----:B-1----:R-:W-:Y:S02]  /*11360*/  LEA R4, P0, R2, c[0x0][0x1f8], 0x1 ;  /* 0x00007e0002047a11 */ /* 0x002fe400078008ff */
[----:B------:R-:W-:Y:S01]  /*11370*/  IADD3.X R3, R218, R3, R0, P1, !PT ;  /* 0x00000003da037210 */ /* 0x000fe20000ffe400 */
[----:B----4-:R-:W-:Y:S01]  /*11380*/  LDSM.16.M88.4 R12, [R182] ;  /* 0x00000000b60c783b */ /* 0x010fe20000000200 */
[----:B------:R-:W-:Y:S02]  /*11390*/  R2P PR, R228, 0x6 ;  /* 0x00000006e4007804 */ /* 0x000fe40000000000 */
[----:B------:R-:W-:Y:S01]  /*113a0*/  LEA.HI.X R2, R2, c[0x0][0x1fc], R3, 0x1, P0 ;  /* 0x00007f0002027a11 */ /* 0x000fe200000f0c03 */
[----:B------:R-:W1:Y:S04]  /*113b0*/  SHFL.IDX PT, R0, R4, RZ, 0x181f ;  /* 0x00181fff04007589 */ /* 0x000e6800000e0000 */
[----:B------:R-:W-:Y:S04]  /*113c0*/  LDSM.16.M88.4 R24, [R177] ;  /* 0x00000000b118783b */ /* 0x000fe80000000200 */
[----:B------:R-:W4:Y:S02]  /*113d0*/  SHFL.IDX PT, R2, R2, RZ, 0x181f ;  /* 0x00181fff02027589 */ /* 0x000f2400000e0000 */
[----:B------:R-:W-:-:S02]  /*113e0*/  @P1 IADD3 R186, R177, -0x20, RZ ;  /* 0xffffffe0b1ba1810 */ /* 0x000fc40007ffe0ff */
[----:B-----5:R-:W2:Y:S02]  /*113f0*/  LDSM.16.M88.4 R36, [R177+0x800] ;  /* 0x00080000b124783b */ /* 0x020ea40000000200 */
[C---:B------:R-:W-:Y:S02]  /*11400*/  IADD3 R187, R186.reuse, 0x3000, RZ ;  /* 0x00003000babb7810 */ /* 0x040fe40007ffe0ff */
[----:B------:R-:W-:Y:S01]  /*11410*/  LDSM.16.M88.4 R8, [R183] ;  /* 0x00000000b708783b */ /* 0x000fe20000000200 */
[C---:B------:R-:W-:Y:S02]  /*11420*/  IADD3 R189, R186.reuse, 0x1000, RZ ;  /* 0x00001000babd7810 */ /* 0x040fe40007ffe0ff */
[C---:B------:R-:W-:Y:S01]  /*11430*/  IADD3 R188, R186.reuse, 0x1800, RZ ;  /* 0x00001800babc7810 */ /* 0x040fe20007ffe0ff */
[----:B------:R-:W3:Y:S01]  /*11440*/  LDSM.16.M88.4 R28, [R186] ;  /* 0x00000000ba1c783b */ /* 0x000ee20000000200 */
[C---:B------:R-:W-:Y:S02]  /*11450*/  IADD3 R191, R186.reuse, 0x2000, RZ ;  /* 0x00002000babf7810 */ /* 0x040fe40007ffe0ff */
[----:B------:R-:W-:Y:S01]  /*11460*/  IADD3 R190, R186, 0x2800, RZ ;  /* 0x00002800babe7810 */ /* 0x000fe20007ffe0ff */
[----:B------:R-:W3:Y:S01]  /*11470*/  LDSM.16.M88.4 R56, [R186+0x800] ;  /* 0x00080000ba38783b */ /* 0x000ee20000000200 */
[----:B-1----:R-:W-:-:S02]  /*11480*/  LEA R18, P1, R200, R0, 0x1 ;  /* 0x00000000c8127211 */ /* 0x002fc400078208ff */
[-C--:B------:R-:W-:Y:S02]  /*11490*/  LEA R6, P0, R132, R0.reuse, 0x1 ;  /* 0x0000000084067211 */ /* 0x080fe400078008ff */
[----:B------:R-:W-:Y:S02]  /*114a0*/  LEA R4, P3, R201, R0, 0x1 ;  /* 0x00000000c9047211 */ /* 0x000fe400078608ff */
[----:B------:R-:W-:Y:S02]  /*114b0*/  IADD3 R192, R186, 0x3800, RZ ;  /* 0x00003800bac07810 */ /* 0x000fe40007ffe0ff */
[-C--:B----4-:R-:W-:Y:S02]  /*114c0*/  LEA.HI.X R19, R200, R2.reuse, R207, 0x1, P1 ;  /* 0x00000002c8137211 */ /* 0x090fe400008f0ccf */
[----:B------:R-:W-:Y:S02]  /*114d0*/  LEA.HI.X R7, R132, R2, R133, 0x1, P0 ;  /* 0x0000000284077211 */ /* 0x000fe400000f0c85 */
[----:B------:R-:W-:Y:S01]  /*114e0*/  LEA R16, P1, R199, R0, 0x1 ;  /* 0x00000000c7107211 */ /* 0x000fe200078208ff */
[----:B------:R-:W-:Y:S01]  /*114f0*/  IMAD.MOV.U32 R0, RZ, RZ, 0x40 ;  /* 0x00000040ff007424 */ /* 0x000fe200078e00ff */
[----:B------:R-:W-:-:S02]  /*11500*/  ISETP.GT.AND P0, PT, R116, R211, PT ;  /* 0x000000d37400720c */ /* 0x000fc40003f04270 */
[-C--:B------:R-:W-:Y:S02]  /*11510*/  LEA.HI.X R17, R199, R2.reuse, R206, 0x1, P1 ;  /* 0x00000002c7117211 */ /* 0x080fe400008f0cce */
[----:B------:R-:W-:Y:S01]  /*11520*/  ISETP.GE.OR P1, PT, R132, c[0x0][0x1d4], !P0 ;  /* 0x0000750084007a0c */ /* 0x000fe20004726670 */
[----:B------:R-:W-:Y:S01]  /*11530*/  HMMA.16816.F32.BF16 R20, R12, R24, RZ ;  /* 0x000000180c14723c */ /* 0x000fe200000418ff */
[----:B------:R-:W-:Y:S02]  /*11540*/  LEA.HI.X R5, R201, R2, R205, 0x1, P3 ;  /* 0x00000002c9057211 */ /* 0x000fe400018f0ccd */
[----:B------:R-:W-:Y:S02]  /*11550*/  SEL R0, R0, 0xffffffc0, !P2 ;  /* 0xffffffc000007807 */ /* 0x000fe40005000000 */
[----:B------:R-:W-:-:S03]  /*11560*/  IADD3 R193, R186, 0x800, RZ ;  /* 0x00000800bac17810 */ /* 0x000fc60007ffe0ff */
[--C-:B------:R-:W-:Y:S01]  /*11570*/  IMAD.IADD R176, R177, 0x1, R0.reuse ;  /* 0x00000001b1b07824 */ /* 0x100fe200078e0200 */
[----:B------:R-:W-:Y:S01]  /*11580*/  HMMA.16816.F32.BF16 R24, R12, R26, RZ ;  /* 0x0000001a0c18723c */ /* 0x000fe200000418ff */
[----:B------:R-:W-:Y:S02]  /*11590*/  IMAD.IADD R159, R187, 0x1, R0 ;  /* 0x00000001bb9f7824 */ /* 0x000fe400078e0200 */
[----:B------:R-:W-:Y:S01]  /*115a0*/  @!PT LDS RZ, [RZ] ;  /* 0x00000000fffff984 */ /* 0x000fe20000000800 */
[----:B------:R-:W-:Y:S01]  /*115b0*/  @!PT LDS RZ, [RZ] ;  /* 0x00000000fffff984 */ /* 0x000fe20000000800 */
[----:B------:R-:W-:Y:S01]  /*115c0*/  @!PT LDS RZ, [RZ] ;  /* 0x00000000fffff984 */ /* 0x000fe20000000800 */
[----:B------:R1:W-:Y:S01]  /*115d0*/  LDGSTS.E.BYPASS.LTC128B.128 [R194+0x8080], [R6.64], !P1 ;  /* 0x0808000006c27fae */ /* 0x0003e2000c901d48 */
[----:B------:R-:W-:-:S04]  /*115e0*/  ISETP.GE.OR P1, PT, R137, c[0x0][0x1d4], !P0 ;  /* 0x0000750089007a0c */ /* 0x000fc80004726670 */
[----:B--2---:R-:W-:Y:S08]  /*115f0*/  HMMA.16816.F32.BF16 R32, R12, R36, RZ ;  /* 0x000000240c20723c */ /* 0x004ff000000418ff */
[----:B---3--:R-:W-:Y:S01]  /*11600*/  HMMA.16816.F32.BF16 R20, R8, R28, R20 ;  /* 0x0000001c0814723c */ /* 0x008fe20000041814 */
[----:B------:R1:W-:Y:S01]  /*11610*/  LDGSTS.E.BYPASS.LTC128B.128 [R194+0x9080], [R4.64], !P1 ;  /* 0x0908000004c27fae */ /* 0x0003e2000c901d48 */
[----:B------:R-:W-:-:S02]  /*11620*/  ISETP.GE.OR P1, PT, R200, c[0x0][0x1d4], !P0 ;  /* 0x00007500c8007a0c */ /* 0x000fc40004726670 */
[----:B------:R-:W-:-:S04]  /*11630*/  ISETP.GE.OR P0, PT, R199, c[0x0][0x1d4], !P0 ;  /* 0x00007500c7007a0c */ /* 0x000fc80004706670 */
[----:B------:R-:W-:Y:S07]  /*11640*/  HMMA.16816.F32.BF16 R28, R8, R30, R24 ;  /* 0x0000001e081c723c */ /* 0x000fee0000041818 */
[----:B------:R2:W-:Y:S01]  /*11650*/  LDGSTS.E.BYPASS.LTC128B.128 [R194+0xa080], [R18.64], !P1 ;  /* 0x0a08000012c27fae */ /* 0x0005e2000c901d48 */
[----:B------:R-:W-:Y:S03]  /*11660*/  HMMA.16816.F32.BF16 R36, R12, R38, RZ ;  /* 0x000000260c24723c */ /* 0x000fe600000418ff */
[----:B------:R2:W-:Y:S01]  /*11670*/  LDGSTS.E.BYPASS.LTC128B.128 [R194+0xb080], [R16.64], !P0 ;  /* 0x0b08000010c27fae */ /* 0x0005e2000c101d48 */
[----:B------:R-:W-:-:S03]  /*11680*/  ISETP.GT.AND P0, PT, R119, R208, PT ;  /* 0x000000d07700720c */ /* 0x000fc60003f04270 */
[----:B------:R-:W-:Y:S01]  /*11690*/  LDSM.16.M88.4 R40, [R176] ;  /* 0x00000000b028783b */ /* 0x000fe20000000200 */
[C---:B------:R-:W-:Y:S03]  /*116a0*/  HMMA.16816.F32.BF16 R32, R8.reuse, R56, R32 ;  /* 0x000000380820723c */ /* 0x040fe60000041820 */
[----:B------:R-:W-:Y:S04]  /*116b0*/  LDSM.16.M88.4 R44, [R159+-0x3000] ;  /* 0xffd000009f2c783b */ /* 0x000fe80000000200 */
[----:B-1----:R-:W1:Y:S04]  /*116c0*/  LDSM.16.M88.4 R4, [R185] ;  /* 0x00000000b904783b */ /* 0x002e680000000200 */
[----:B------:R-:W3:Y:S04]  /*116d0*/  LDSM.16.M88.4 R48, [R176+0x800] ;  /* 0x00080000b030783b */ /* 0x000ee80000000200 */
[----:B------:R-:W-:Y:S01]  /*116e0*/  LDSM.16.M88.4 R24, [R182+0x4000] ;  /* 0x00400000b618783b */ /* 0x000fe20000000200 */
[----:B------:R-:W-:Y:S03]  /*116f0*/  HMMA.16816.F32.BF16 R36, R8, R58, R36 ;  /* 0x0000003a0824723c */ /* 0x000fe60000041824 */
[----:B------:R-:W-:Y:S04]  /*11700*/  LDSM.16.M88.4 R64, [R177+0x1000] ;  /* 0x00100000b140783b */ /* 0x000fe80000000200 */
[----:B--2---:R-:W2:Y:S04]  /*11710*/  LDSM.16.M88.4 R16, [R184] ;  /* 0x00000000b810783b */ /* 0x004ea80000000200 */
[----:B------:R-:W4:Y:S04]  /*11720*/  LDSM.16.M88.4 R52, [R159+-0x2800] ;  /* 0xffd800009f34783b */ /* 0x000f280000000200 */
[----:B------:R-:W-:Y:S04]  /*11730*/  LDSM.16.M88.4 R68, [R189] ;  /* 0x00000000bd44783b */ /* 0x000fe80000000200 */
[----:B------:R-:W-:Y:S04]  /*11740*/  LDSM.16.M88.4 R60, [R176+0x1000] ;  /* 0x00100000b03c783b */ /* 0x000fe80000000200 */
[----:B------:R-:W-:Y:S04]  /*11750*/  LDSM.16.M88.4 R56, [R188] ;  /* 0x00000000bc38783b */ /* 0x000fe80000000200 */
[----:B------:R-:W-:Y:S01]  /*11760*/  LDSM.16.M88.4 R72, [R159+-0x2000] ;  /* 0xffe000009f48783b */ /* 0x000fe20000000200 */
[C---:B-1----:R-:W-:Y:S03]  /*11770*/  HMMA.16816.F32.BF16 R20, R4.reuse, R40, R20 ;  /* 0x000000280414723c */ /* 0x042fe60000041814 */
[----:B------:R-:W0:Y:S05]  /*11780*/  LDGDEPBAR ;  /* 0x00000000000079af */ /* 0x000e2a0000000000 */
[C---:B------:R-:W-:Y:S01]  /*11790*/  HMMA.16816.F32.BF16 R12, R4.reuse, R42, R28 ;  /* 0x0000002a040c723c */ /* 0x040fe2000004181c */
[----:B------:R-:W1:Y:S07]  /*117a0*/  LDSM.16.M88.4 R28, [R183+0x4000] ;  /* 0x00400000b71c783b */ /* 0x000e6e0000000200 */
[----:B---3--:R-:W-:Y:S08]  /*117b0*/  HMMA.16816.F32.BF16 R32, R4, R48, R32 ;  /* 0x000000300420723c */ /* 0x008ff00000041820 */
[C---:B--2---:R-:W-:Y:S08]  /*117c0*/  HMMA.16816.F32.BF16 R20, R16.reuse, R44, R20 ;  /* 0x0000002c1014723c */ /* 0x044ff00000041814 */
[----:B------:R-:W-:Y:S01]  /*117d0*/  HMMA.16816.F32.BF16 R12, R16, R46, R12 ;  /* 0x0000002e100c723c */ /* 0x000fe2000004180c */
[----:B------:R-:W2:Y:S07]  /*117e0*/  LDSM.16.M88.4 R44, [R177+0x1800] ;  /* 0x00180000b12c783b */ /* 0x000eae0000000200 */
[----:B------:R-:W-:Y:S01]  /*117f0*/  HMMA.16816.F32.BF16 R40, R4, R50, R36 ;  /* 0x000000320428723c */ /* 0x000fe20000041824 */
[----:B------:R-:W-:Y:S07]  /*11800*/  LDSM.16.M88.4 R48, [R176+0x1800] ;  /* 0x00180000b030783b */ /* 0x000fee0000000200 */
[----:B------:R-:W-:Y:S01]  /*11810*/  HMMA.16816.F32.BF16 R8, R24, R64, R20 ;  /* 0x000000401808723c */ /* 0x000fe20000041814 */
[----:B------:R-:W3:Y:S07]  /*11820*/  LDSM.16.M88.4 R20, [R185+0x4000] ;  /* 0x00400000b914783b */ /* 0x000eee0000000200 */
[----:B----4-:R-:W-:Y:S08]  /*11830*/  HMMA.16816.F32.BF16 R36, R16, R52, R32 ;  /* 0x000000341024723c */ /* 0x010ff00000041820 */
[----:B------:R-:W-:Y:S01]  /*11840*/  HMMA.16816.F32.BF16 R32, R24, R66, R12 ;  /* 0x000000421820723c */ /* 0x000fe2000004180c */
[----:B------:R-:W4:Y:S04]  /*11850*/  LDSM.16.M88.4 R12, [R184+0x4000] ;  /* 0x00400000b80c783b */ /* 0x000f280000000200 */
[----:B------:R-:W-:Y:S03]  /*11860*/  LDSM.16.M88.4 R64, [R177+0x2000] ;  /* 0x00200000b140783b */ /* 0x000fe60000000200 */
[----:B-1----:R-:W-:Y:S01]  /*11870*/  HMMA.16816.F32.BF16 R4, R28, R68, R8 ;  /* 0x000000441c04723c */ /* 0x002fe20000041808 */
[----:B------:R-:W1:Y:S07]  /*11880*/  LDSM.16.M88.4 R8, [R182+0x8000] ;  /* 0x00800000b608783b */ /* 0x000e6e0000000200 */
[----:B------:R-:W-:Y:S01]  /*11890*/  HMMA.16816.F32.BF16 R40, R16, R54, R40 ;  /* 0x000000361028723c */ /* 0x000fe20000041828 */
[----:B------:R-:W-:Y:S07]  /*118a0*/  LDSM.16.M88.4 R52, [R177+0x2800] ;  /* 0x00280000b134783b */ /* 0x000fee0000000200 */
[----:B--2---:R-:W-:Y:S08]  /*118b0*/  HMMA.16816.F32.BF16 R36, R24, R44, R36 ;  /* 0x0000002c1824723c */ /* 0x004ff00000041824 */
[----:B------:R-:W-:Y:S01]  /*118c0*/  HMMA.16816.F32.BF16 R16, R28, R70, R32 ;  /* 0x000000461c10723c */ /* 0x000fe20000041820 */
[----:B------:R-:W-:Y:S07]  /*118d0*/  LDSM.16.M88.4 R68, [R176+0x2000] ;  /* 0x00200000b044783b */ /* 0x000fee0000000200 */
[----:B---3--:R-:W-:Y:S08]  /*118e0*/  HMMA.16816.F32.BF16 R4, R20, R60, R4 ;  /* 0x0000003c1404723c */ /* 0x008ff00000041804 */
[----:B------:R-:W-:Y:S01]  /*118f0*/  HMMA.16816.F32.BF16 R40, R24, R46, R40 ;  /* 0x0000002e1828723c */ /* 0x000fe20000041828 */
[----:B------:R-:W2:Y:S07]  /*11900*/  LDSM.16.M88.4 R44, [R159+-0x1800] ;  /* 0xffe800009f2c783b */ /* 0x000eae0000000200 */
[----:B------:R-:W-:Y:S08]  /*11910*/  HMMA.16816.F32.BF16 R32, R28, R56, R36 ;  /* 0x000000381c20723c */ /* 0x000ff00000041824 */
[----:B------:R-:W-:Y:S01]  /*11920*/  HMMA.16816.F32.BF16 R24, R20, R62, R16 ;  /* 0x0000003e1418723c */ /* 0x000fe20000041810 */
[----:B------:R-:W-:Y:S07]  /*11930*/  LDSM.16.M88.4 R60, [R191] ;  /* 0x00000000bf3c783b */ /* 0x000fee0000000200 */
[----:B----4-:R-:W-:Y:S01]  /*11940*/  HMMA.16816.F32.BF16 R16, R12, R72, R4 ;  /* 0x000000480c10723c */ /* 0x010fe20000041804 */
[----:B------:R-:W3:Y:S07]  /*11950*/  LDSM.16.M88.4 R4, [R183+0x8000] ;  /* 0x00800000b704783b */ /* 0x000eee0000000200 */
[----:B------:R-:W-:Y:S01]  /*11960*/  HMMA.16816.F32.BF16 R36, R28, R58, R40 ;  /* 0x0000003a1c24723c */ /* 0x000fe20000041828 */
[----:B------:R-:W-:Y:S04]  /*11970*/  LDSM.16.M88.4 R56, [R159+-0x1000] ;  /* 0xfff000009f38783b */ /* 0x000fe80000000200 */
[----:B------:R-:W-:Y:S03]  /*11980*/  LDSM.16.M88.4 R40, [R176+0x2800] ;  /* 0x00280000b028783b */ /* 0x000fe60000000200 */
[----:B------:R-:W-:Y:S08]  /*11990*/  HMMA.16816.F32.BF16 R32, R20, R48, R32 ;  /* 0x000000301420723c */ /* 0x000ff00000041820 */
[----:B------:R-:W-:Y:S01]  /*119a0*/  HMMA.16816.F32.BF16 R28, R12, R74, R24 ;  /* 0x0000004a0c1c723c */ /* 0x000fe20000041818 */
[----:B------:R-:W4:Y:S07]  /*119b0*/  LDSM.16.M88.4 R24, [R185+0x8000] ;  /* 0x00800000b918783b */ /* 0x000f2e0000000200 */
[----:B-1----:R-:W-:Y:S08]  /*119c0*/  HMMA.16816.F32.BF16 R16, R8, R64, R16 ;  /* 0x000000400810723c */ /* 0x002ff00000041810 */
[----:B------:R-:W-:Y:S01]  /*119d0*/  HMMA.16816.F32.BF16 R36, R20, R50, R36 ;  /* 0x000000321424723c */ /* 0x000fe20000041824 */
[----:B------:R-:W1:Y:S04]  /*119e0*/  LDSM.16.M88.4 R48, [R190] ;  /* 0x00000000be30783b */ /* 0x000e680000000200 */
[----:B------:R-:W1:Y:S03]  /*119f0*/  LDSM.16.M88.4 R20, [R184+0x8000] ;  /* 0x00800000b814783b */ /* 0x000e660000000200 */
[----:B--2---:R-:W-:Y:S08]  /*11a00*/  HMMA.16816.F32.BF16 R32, R12, R44, R32 ;  /* 0x0000002c0c20723c */ /* 0x004ff00000041820 */
[----:B------:R-:W-:Y:S01]  /*11a10*/  HMMA.16816.F32.BF16 R28, R8, R66, R28 ;  /* 0x00000042081c723c */ /* 0x000fe2000004181c */
[----:B------:R-:W-:Y:S07]  /*11a20*/  LDSM.16.M88.4 R64, [R187] ;  /* 0x00000000bb40783b */ /* 0x000fee0000000200 */
[----:B---3--:R-:W-:Y:S08]  /*11a30*/  HMMA.16816.F32.BF16 R16, R4, R60, R16 ;  /* 0x0000003c0410723c */ /* 0x008ff00000041810 */
[----:B------:R-:W-:Y:S01]  /*11a40*/  HMMA.16816.F32.BF16 R36, R12, R46, R36 ;  /* 0x0000002e0c24723c */ /* 0x000fe20000041824 */
[----:B------:R-:W-:Y:S07]  /*11a50*/  LDSM.16.M88.4 R44, [R177+0x3000] ;  /* 0x00300000b12c783b */ /* 0x000fee0000000200 */
[----:B------:R-:W-:Y:S08]  /*11a60*/  HMMA.16816.F32.BF16 R32, R8, R52, R32 ;  /* 0x000000340820723c */ /* 0x000ff00000041820 */
[----:B------:R-:W-:Y:S01]  /*11a70*/  HMMA.16816.F32.BF16 R28, R4, R62, R28 ;  /* 0x0000003e041c723c */ /* 0x000fe2000004181c */
[----:B------:R-:W-:Y:S07]  /*11a80*/  LDSM.16.M88.4 R60, [R176+0x3000] ;  /* 0x00300000b03c783b */ /* 0x000fee0000000200 */
[----:B----4-:R-:W-:Y:S01]  /*11a90*/  HMMA.16816.F32.BF16 R12, R24, R68, R16 ;  /* 0x00000044180c723c */ /* 0x010fe20000041810 */
[----:B------:R-:W2:Y:S07]  /*11aa0*/  LDSM.16.M88.4 R16, [R182+0xc000] ;  /* 0x00c00000b610783b */ /* 0x000eae0000000200 */
[----:B------:R-:W-:Y:S01]  /*11ab0*/  HMMA.16816.F32.BF16 R36, R8, R54, R36 ;  /* 0x000000360824723c */ /* 0x000fe20000041824 */
[----:B------:R-:W3:Y:S07]  /*11ac0*/  LDSM.16.M88.4 R52, [R159+-0x800] ;  /* 0xfff800009f34783b */ /* 0x000eee0000000200 */
[----:B-1----:R-:W-:Y:S08]  /*11ad0*/  HMMA.16816.F32.BF16 R32, R4, R48, R32 ;  /* 0x000000300420723c */ /* 0x002ff00000041820 */
[----:B------:R-:W-:Y:S08]  /*11ae0*/  HMMA.16816.F32.BF16 R28, R24, R70, R28 ;  /* 0x00000046181c723c */ /* 0x000ff0000004181c */
[----:B------:R-:W-:Y:S01]  /*11af0*/  HMMA.16816.F32.BF16 R8, R20, R56, R12 ;  /* 0x000000381408723c */ /* 0x000fe2000004180c */
[----:B------:R-:W1:Y:S07]  /*11b00*/  LDSM.16.M88.4 R12, [R183+0xc000] ;  /* 0x00c00000b70c783b */ /* 0x000e6e0000000200 */
[----:B------:R-:W-:Y:S01]  /*11b10*/  HMMA.16816.F32.BF16 R36, R4, R50, R36 ;  /* 0x000000320424723c */ /* 0x000fe20000041824 */
[----:B------:R-:W4:Y:S07]  /*11b20*/  LDSM.16.M88.4 R48, [R177+0x3800] ;  /* 0x00380000b130783b */ /* 0x000f2e0000000200 */
[----:B------:R-:W-:Y:S08]  /*11b30*/  HMMA.16816.F32.BF16 R32, R24, R40, R32 ;  /* 0x000000281820723c */ /* 0x000ff00000041820 */
[----:B------:R-:W-:Y:S01]  /*11b40*/  HMMA.16816.F32.BF16 R28, R20, R58, R28 ;  /* 0x0000003a141c723c */ /* 0x000fe2000004181c */
[----:B------:R-:W-:Y:S07]  /*11b50*/  LDSM.16.M88.4 R56, [R159] ;  /* 0x000000009f38783b */ /* 0x000fee0000000200 */
[----:B--2---:R-:W-:Y:S01]  /*11b60*/  HMMA.16816.F32.BF16 R4, R16, R44, R8 ;  /* 0x0000002c1004723c */ /* 0x004fe20000041808 */
[----:B------:R-:W2:Y:S07]  /*11b70*/  LDSM.16.M88.4 R8, [R185+0xc000] ;  /* 0x00c00000b908783b */ /* 0x000eae0000000200 */
[----:B------:R-:W-:Y:S01]  /*11b80*/  HMMA.16816.F32.BF16 R36, R24, R42, R36 ;  /* 0x0000002a1824723c */ /* 0x000fe20000041824 */
[----:B------:R-:W-:Y:S07]  /*11b90*/  LDSM.16.M88.4 R40, [R176+0x3800] ;  /* 0x00380000b028783b */ /* 0x000fee0000000200 */
[----:B---3--:R-:W-:Y:S08]  /*11ba0*/  HMMA.16816.F32.BF16 R32, R20, R52, R32 ;  /* 0x000000341420723c */ /* 0x008ff00000041820 */
[----:B------:R-:W-:Y:S01]  /*11bb0*/  HMMA.16816.F32.BF16 R28, R16, R46, R28 ;  /* 0x0000002e101c723c */ /* 0x000fe2000004181c */
[----:B------:R-:W3:Y:S07]  /*11bc0*/  LDSM.16.M88.4 R44, [R192] ;  /* 0x00000000c02c783b */ /* 0x000eee0000000200 */
[----:B-1----:R-:W-:Y:S01]  /*11bd0*/  HMMA.16816.F32.BF16 R24, R12, R64, R4 ;  /* 0x000000400c18723c */ /* 0x002fe20000041804 */
[----:B------:R-:W1:Y:S07]  /*11be0*/  LDSM.16.M88.4 R4, [R184+0xc000] ;  /* 0x00c00000b804783b */ /* 0x000e6e0000000200 */
[----:B------:R-:W-:Y:S08]  /*11bf0*/  HMMA.16816.F32.BF16 R20, R20, R54, R36 ;  /* 0x000000361414723c */ /* 0x000ff00000041824 */
[----:B----4-:R-:W-:Y:S08]  /*11c00*/  HMMA.16816.F32.BF16 R36, R16, R48, R32 ;  /* 0x000000301024723c */ /* 0x010ff00000041820 */
[----:B------:R-:W-:Y:S08]  /*11c10*/  HMMA.16816.F32.BF16 R32, R12, R66, R28 ;  /* 0x000000420c20723c */ /* 0x000ff0000004181c */
[----:B--2---:R-:W-:Y:S08]  /*11c20*/  HMMA.16816.F32.BF16 R28, R8, R60, R24 ;  /* 0x0000003c081c723c */ /* 0x004ff00000041818 */
[----:B------:R-:W-:Y:S08]  /*11c30*/  HMMA.16816.F32.BF16 R16, R16, R50, R20 ;  /* 0x000000321010723c */ /* 0x000ff00000041814 */
[----:B---3--:R-:W-:Y:S08]  /*11c40*/  HMMA.16816.F32.BF16 R20, R12, R44, R36 ;  /* 0x0000002c0c14723c */ /* 0x008ff00000041824 */
[----:B------:R-:W-:Y:S01]  /*11c50*/  HMMA.16816.F32.BF16 R24, R8, R62, R32 ;  /* 0x0000003e0818723c */ /* 0x000fe20000041820 */
[----:B------:R-:W2:Y:S01]  /*11c60*/  LDSM.16.M88.4 R32, [R159+0x800] ;  /* 0x000800009f20783b */ /* 0x000ea20000000200 */
[----:B------:R-:W-:-:S06]  /*11c70*/  DEPBAR.LE SB0, 0x0 ;  /* 0x000080000000791a */ /* 0x000fcc0000000000 */
[----:B-1----:R-:W-:Y:S08]  /*11c80*/  HMMA.16816.F32.BF16 R28, R4, R56, R28 ;  /* 0x00000038041c723c */ /* 0x002ff0000004181c */
[----:B------:R-:W-:Y:S08]  /*11c90*/  HMMA.16816.F32.BF16 R12, R12, R46, R16 ;  /* 0x0000002e0c0c723c */ /* 0x000ff00000041810 */
[----:B------:R-:W-:Y:S08]  /*11ca0*/  HMMA.16816.F32.BF16 R16, R8, R40, R20 ;  /* 0x000000280810723c */ /* 0x000ff00000041814 */
[----:B------:R-:W-:Y:S01]  /*11cb0*/  HMMA.16816.F32.BF16 R20, R4, R58, R24 ;  /* 0x0000003a0414723c */ /* 0x000fe20000041818 */
[----:B------:R-:W-:-:S04]  /*11cc0*/  FMUL.FTZ R0, R28, c[0x0][0x320] ;  /* 0x0000c8001c007a20 */ /* 0x000fc80000410000 */
[----:B------:R1:W3:Y:S03]  /*11cd0*/  MUFU.TANH R28, R0 ;  /* 0x00000000001c7308 */ /* 0x0002e60000002400 */
[----:B------:R-:W-:Y:S08]  /*11ce0*/  HMMA.16816.F32.BF16 R8, R8, R42, R12 ;  /* 0x0000002a0808723c */ /* 0x000ff0000004180c */
[----:B--2---:R-:W-:Y:S01]  /*11cf0*/  HMMA.16816.F32.BF16 R12, R4, R32, R16 ;  /* 0x00000020040c723c */ /* 0x004fe20000041810 */
[----:B-1----:R-:W-:-:S04]  /*11d00*/  FMUL.FTZ R0, R29, c[0x0][0x320] ;  /* 0x0000c8001d007a20 */ /* 0x002fc80000410000 */
        /* <DEDUP_REMOVED lines=32> */
[----:B--234-:R-:W-:Y:S01]  /*11f10*/  ISETP.NE.AND P4, PT, R120, 0x1, PT ;  /* 0x000000017800780c */ /* 0x01cfe20003f85270 */
[----:B------:R-:W-:Y:S01]  /*11f20*/  IMAD.MOV.U32 R197, RZ, RZ, RZ ;  /* 0x000000ffffc57224 */ /* 0x000fe200078e00ff */
[----:B------:R-:W-:-:S04]  /*11f30*/  IADD3 R2, R212, R107, R226 ;  /* 0x0000006bd4027210 */ /* 0x000fc80007ffe0e2 */
[----:B------:R-:W-:-:S05]  /*11f40*/  IADD3 R2, R2, -0x20, RZ ;  /* 0xffffffe002027810 */ /* 0x000fca0007ffe0ff */
[----:B-1----:R-:W-:Y:S02]  /*11f50*/  IMAD.MOV.U32 R0, RZ, RZ, R2 ;  /* 0x000000ffff007224 */ /* 0x002fe400078e0002 */
[----:B------:R-:W-:-:S05]  /*11f60*/  @P4 IMAD.HI.U32 R3, R2, c[0x0][0x2bc], RZ ;  /* 0x0000af0002034a27 */ /* 0x000fca00078e00ff */
        /* <DEDUP_REMOVED lines=23> */
.L_x_983:
[----:B------:R-:W-:Y:S05]  /*120e0*/  BRA.DIV ~URZ, `(.L_x_836) ;  /* 0x0000f7827f007947 */ /* 0x000fea000b800000 */
[----:B-1----:R1:W3:Y:S02]  /*120f0*/  SHFL.IDX PT, R0, R5, RZ, 0x181f ;  /* 0x00181fff05007589 */ /* 0x0022e400000e0000 */
.L_x_984:
[C---:B------:R-:W-:Y:S02]  /*12100*/  ISETP.GE.AND P1, PT, R132.reuse, c[0x0][0x1d4], PT ;  /* 0x0000750084007a0c */ /* 0x040fe40003f26270 */
[C---:B---3--:R-:W-:Y:S02]  /*12110*/  LEA R2, P0, R132.reuse, R0, 0x1 ;  /* 0x0000000084027211 */ /* 0x048fe400078008ff */
[----:B------:R-:W-:Y:S02]  /*12120*/  ISETP.GE.AND P3, PT, R137, c[0x0][0x1d4], PT ;  /* 0x0000750089007a0c */ /* 0x000fe40003f66270 */
[----:B--2---:R-:W-:Y:S02]  /*12130*/  LEA.HI.X R3, R132, R4, R133, 0x1, P0 ;  /* 0x0000000484037211 */ /* 0x004fe400000f0c85 */
[----:B------:R-:W-:Y:S02]  /*12140*/  LEA R8, P0, R201, R0, 0x1 ;  /* 0x00000000c9087211 */ /* 0x000fe400078008ff */
[----:B------:R-:W-:-:S02]  /*12150*/  ISETP.GE.AND P2, PT, R200, c[0x0][0x1d4], PT ;  /* 0x00007500c8007a0c */ /* 0x000fc40003f46270 */
[----:B------:R-:W-:Y:S01]  /*12160*/  LEA.HI.X R9, R201, R4, R205, 0x1, P0 ;  /* 0x00000004c9097211 */ /* 0x000fe200000f0ccd */
[----:B------:R-:W-:Y:S01]  /*12170*/  @!PT LDS RZ, [RZ] ;  /* 0x00000000fffff984 */ /* 0x000fe20000000800 */
[----:B------:R-:W-:Y:S01]  /*12180*/  @!PT LDS RZ, [RZ] ;  /* 0x00000000fffff984 */ /* 0x000fe20000000800 */
[----:B------:R-:W-:Y:S01]  /*12190*/  @!PT LDS RZ, [RZ] ;  /* 0x00000000fffff984 */ /* 0x000fe20000000800 */
[----:B------:R2:W-:Y:S01]  /*121a0*/  LDGSTS.E.BYPASS.LTC128B.128 [R194+0xc080], [R2.64], !P1 ;  /* 0x0c08000002c27fae */ /* 0x0005e2000c901d48 */
[C---:B------:R-:W-:Y:S02]  /*121b0*/  LEA R6, P0, R200.reuse, R0, 0x1 ;  /* 0x00000000c8067211 */ /* 0x040fe400078008ff */
[----:B------:R-:W-:Y:S01]  /*121c0*/  ISETP.GE.AND P1, PT, R199, c[0x0][0x1d4], PT ;  /* 0x00007500c7007a0c */ /* 0x000fe20003f26270 */
[----:B------:R3:W-:Y:S01]  /*121d0*/  LDGSTS.E.BYPASS.LTC128B.128 [R194+0xd080], [R8.64], !P3 ;  /* 0x0d08000008c27fae */ /* 0x0007e2000d901d48 */
[----:B------:R-:W-:-:S05]  /*121e0*/  LEA.HI.X R7, R200, R4, R207, 0x1, P0 ;  /* 0x00000004c8077211 */ /* 0x000fca00000f0ccf */
[----:B------:R3:W-:Y:S01]  /*121f0*/  LDGSTS.E.BYPASS.LTC128B.128 [R194+0xe080], [R6.64], !P2 ;  /* 0x0e08000006c27fae */ /* 0x0007e2000d101d48 */
[----:B--2---:R-:W-:-:S04]  /*12200*/  LEA R2, P0, R199, R0, 0x1 ;  /* 0x00000000c7027211 */ /* 0x004fc800078008ff */
[----:B------:R-:W-:-:S05]  /*12210*/  LEA.HI.X R3, R199, R4, R206, 0x1, P0 ;  /* 0x00000004c7037211 */ /* 0x000fca00000f0cce */
[----:B------:R3:W-:Y:S04]  /*12220*/  LDGSTS.E.BYPASS.LTC128B.128 [R194+0xf080], [R2.64], !P1 ;  /* 0x0f08000002c27fae */ /* 0x0007e8000c901d48 */
.L_x_834:
[----:B--234-:R-:W-:Y:S05]  /*12230*/  BSYNC B0 ;  /* 0x0000000000007941 */ /* 0x01cfea0003800000 */
.L_x_833:
[----:B-1----:R-:W-:Y:S01]  /*12240*/  IMAD.MOV.U32 R0, RZ, RZ, c[0x0][0x2c4] ;  /* 0x0000b100ff007624 */ /* 0x002fe200078e00ff */
[----:B------:R-:W-:Y:S01]  /*12250*/  ULDC UR4, c[0x0][0x324] ;  /* 0x0000c90000047ab9 */ /* 0x000fe20000000800 */
[----:B------:R-:W-:Y:S01]  /*12260*/  IADD3 R2, R209, 0x1, -R107 ;  /* 0x00000001d1027810 */ /* 0x000fe20007ffe86b */
[----:B------:R-:W-:Y:S01]  /*12270*/  ULOP3.LUT UR4, URZ, UR4, URZ, 0x33, !UPT ;  /* 0x000000043f047292 */ /* 0x000fe2000f8e333f */
[----:B------:R-:W0:Y:S01]  /*12280*/  LDGDEPBAR ;  /* 0x00000000000079af */ /* 0x000e220000000000 */
[----:B------:R-:W-:Y:S01]  /*12290*/  ISETP.NE.AND P0, PT, R0, 0x1, PT ;  /* 0x000000010000780c */ /* 0x000fe20003f05270 */
[----:B------:R-:W-:Y:S02]  /*122a0*/  IMAD.IADD R0, R231, 0x1, R227 ;  /* 0x00000001e7007824 */ /* 0x000fe400078e02e3 */
[----:B------:R-:W-:Y:S02]  /*122b0*/  IMAD.IADD R7, R116, 0x1, -R215 ;  /* 0x0000000174077824 */ /* 0x000fe400078e0ad7 */
[----:B------:R-:W-:-:S08]  /*122c0*/  IMAD.MOV.U32 R4, RZ, RZ, R0 ;  /* 0x000000ffff047224 */ /* 0x000fd000078e0000 */
[----:B------:R-:W-:Y:S01]  /*122d0*/  @P0 IMAD.HI.U32 R3, R0, c[0x0][0x2c8], RZ ;  /* 0x0000b20000030a27 */ /* 0x000fe200078e00ff */
[----:B------:R-:W-:-:S04]  /*122e0*/  IADD3 R0, -R210, R2, -R215 ;  /* 0x00000002d2007210 */ /* 0x000fc80007ffe9d7 */
[C---:B------:R-:W-:Y:S02]  /*122f0*/  IADD3 R6, R0.reuse, UR4, RZ ;  /* 0x0000000400067c10 */ /* 0x040fe4000fffe0ff */
[----:B------:R-:W-:Y:S02]  /*12300*/  @P0 SHF.R.U32.HI R4, RZ, c[0x0][0x2cc], R3 ;  /* 0x0000b300ff040a19 */ /* 0x000fe40000011603 */
[----:B------:R-:W-:Y:S01]  /*12310*/  IADD3 R5, R0, c[0x0][0x328], RZ ;  /* 0x0000ca0000057a10 */ /* 0x000fe20007ffe0ff */
[----:B------:R-:W-:Y:S05]  /*12320*/  BRA.DIV ~URZ, `(.L_x_837) ;  /* 0x0000f5a27f007947 */ /* 0x000fea000b800000 */
[----:B------:R1:W2:Y:S02]  /*12330*/  SHFL.IDX PT, R3, R4, RZ, 0x1c1f ;  /* 0x001c1fff04037589 */ /* 0x0002a400000e0000 */
.L_x_985:
[----:B------:R-:W-:Y:S01]  /*12340*/  IMAD.MOV.U32 R0, RZ, RZ, c[0x0][0x32c] ;  /* 0x0000cb00ff007624 */ /* 0x000fe200078e00ff */
[----:B--2---:R-:W-:-:S04]  /*12350*/  IADD3 R2, R5, R3, RZ ;  /* 0x0000000305027210 */ /* 0x004fc80007ffe0ff */
[----:B------:R-:W-:Y:S01]  /*12360*/  ISETP.GE.AND P0, PT, R0, 0x1, PT ;  /* 0x000000010000780c */ /* 0x000fe20003f06270 */
[----:B------:R-:W-:Y:S01]  /*12370*/  IMAD.IADD R0, R6, 0x1, R3 ;  /* 0x0000000106007824 */ /* 0x000fe200078e0203 */
[----:B------:R-:W-:-:S11]  /*12380*/  IMNMX R2, R7, R2, PT ;  /* 0x0000000207027217 */ /* 0x000fd60003800200 */
[----:B------:R-:W-:Y:S05]  /*12390*/  @!P0 BRA `(.L_x_838) ;  /* 0x0000015000008947 */ /* 0x000fea0003800000 */
[----:B------:R-:W-:Y:S01]  /*123a0*/  IADD3 R3, -R210, R209, R3 ;  /* 0x000000d1d2037210 */ /* 0x000fe20007ffe103 */
[----:B------:R-:W-:Y:S03]  /*123b0*/  BSSY B0, `(.L_x_839) ;  /* 0x000000e000007945 */ /* 0x000fe60003800000 */
        /* <DEDUP_REMOVED lines=9> */
.L_x_840:
[----:B------:R-:W-:-:S04]  /*12450*/  MOV R8, c[0x0][0x32c] ;  /* 0x0000cb0000087a02 */ /* 0x000fc80000000f00 */
[----:B------:R-:W-:-:S13]  /*12460*/  ISETP.NE.AND P0, PT, R8, 0x1, PT ;  /* 0x000000010800780c */ /* 0x000fda0003f05270 */
[----:B------:R-:W-:-:S05]  /*12470*/  @P0 IMAD.HI.U32 R8, R3, c[0x0][0x330], RZ ;  /* 0x0000cc0003080a27 */ /* 0x000fca00078e00ff */
[----:B------:R-:W-:Y:S02]  /*12480*/  @P0 SHF.R.U32.HI R3, RZ, c[0x0][0x334], R8 ;  /* 0x0000cd00ff030a19 */ /* 0x000fe40000011608 */
.L_x_841:
[----:B------:R-:W-:Y:S05]  /*12490*/  BSYNC B0 ;  /* 0x0000000000007941 */ /* 0x000fea0003800000 */
.L_x_839:
[----:B------:R-:W-:-:S04]  /*124a0*/  IMAD R3, R3, c[0x0][0x32c], -R107 ;  /* 0x0000cb0003037a24 */ /* 0x000fc800078e0a6b */
[----:B------:R-:W-:-:S05]  /*124b0*/  IMAD.IADD R3, R3, 0x1, -R215 ;  /* 0x0000000103037824 */ /* 0x000fca00078e0ad7 */
[----:B------:R-:W-:Y:S02]  /*124c0*/  IADD3 R8, R3, c[0x0][0x32c], RZ ;  /* 0x0000cb0003087a10 */ /* 0x000fe40007ffe0ff */
[----:B------:R-:W-:Y:S02]  /*124d0*/  IMNMX R0, R0, R3, !PT ;  /* 0x0000000300007217 */ /* 0x000fe40007800200 */
[----:B------:R-:W-:Y:S02]  /*124e0*/  IMNMX R2, R2, R8, PT ;  /* 0x0000000802027217 */ /* 0x000fe40003800200 */
.L_x_838:
[----:B------:R-:W-:-:S04]  /*124f0*/  ISETP.GT.AND P1, PT, R195, RZ, PT ;  /* 0x000000ffc300720c */ /* 0x000fc80003f24270 */
[C---:B------:R-:W-:Y:S02]  /*12500*/  ISETP.GT.AND P2, PT, R0.reuse, RZ, P1 ;  /* 0x000000ff0000720c */ /* 0x040fe40000f44270 */
[----:B------:R-:W-:Y:S02]  /*12510*/  ISETP.GT.AND P0, PT, R0, 0x1, P1 ;  /* 0x000000010000780c */ /* 0x000fe40000f04270 */
[C---:B------:R-:W-:Y:S02]  /*12520*/  ISETP.LT.OR P2, PT, R2.reuse, 0x1, P2 ;  /* 0x000000010200780c */ /* 0x040fe40001741670 */
[----:B------:R-:W-:Y:S02]  /*12530*/  ISETP.LT.OR P0, PT, R2, 0x2, P0 ;  /* 0x000000020200780c */ /* 0x000fe40000701670 */
[----:B------:R-:W-:Y:S02]  /*12540*/  FSEL R10, R28, -INF , !P2 ;  /* 0xff8000001c0a7808 */ /* 0x000fe40005000000 */
[----:B------:R-:W-:-:S02]  /*12550*/  FSEL R11, R27, -INF , !P0 ;  /* 0xff8000001b0b7808 */ /* 0x000fc40004000000 */
[C---:B------:R-:W-:Y:S02]  /*12560*/  ISETP.GT.AND P2, PT, R0.reuse, 0x8, P1 ;  /* 0x000000080000780c */ /* 0x040fe40000f44270 */
        /* <DEDUP_REMOVED lines=16> */
[----:B------:R-:W-:Y:S01]  /*12670*/  FSEL R28, R15, -INF , !P0 ;  /* 0xff8000000f1c7808 */ /* 0x000fe20004000000 */
[----:B------:R-:W-:Y:S06]  /*12680*/  BRA.DIV ~URZ, `(.L_x_842) ;  /* 0x0000f2b27f007947 */ /* 0x000fec000b800000 */
[----:B------:R2:W3:Y:S02]  /*12690*/  SHFL.IDX PT, R3, R4, 0x1, 0x1c1f ;  /* 0x003c1f0004037f89 */ /* 0x0004e400000e0000 */
.L_x_986:
[----:B------:R-:W-:Y:S01]  /*126a0*/  IMAD.MOV.U32 R0, RZ, RZ, c[0x0][0x32c] ;  /* 0x0000cb00ff007624 */ /* 0x000fe200078e00ff */
[----:B---3--:R-:W-:-:S04]  /*126b0*/  IADD3 R2, R5, R3, RZ ;  /* 0x0000000305027210 */ /* 0x008fc80007ffe0ff */
        /* <DEDUP_REMOVED lines=8> */
[----:B-12---:R-:W-:Y:S01]  /*12740*/  IMAD.MOV.U32 R4, RZ, RZ, c[0x0][0x32c] ;  /* 0x0000cb00ff047624 */ /* 0x006fe200078e00ff */
[----:B------:R-:W-:-:S04]  /*12750*/  LOP3.LUT R3, RZ, R3, RZ, 0x33, !PT ;  /* 0x00000003ff037212 */ /* 0x000fc800078e33ff */
[----:B------:R-:W-:-:S13]  /*12760*/  ISETP.NE.AND P0, PT, R4, 0x1, PT ;  /* 0x000000010400780c */ /* 0x000fda0003f05270 */
[----:B------:R-:W-:-:S05]  /*12770*/  @P0 IMAD.HI.U32 R4, R3, c[0x0][0x330], RZ ;  /* 0x0000cc0003040a27 */ /* 0x000fca00078e00ff */
[----:B------:R-:W-:-:S04]  /*12780*/  @P0 SHF.R.U32.HI R3, RZ, c[0x0][0x334], R4 ;  /* 0x0000cd00ff030a19 */ /* 0x000fc80000011604 */
[----:B------:R-:W-:Y:S01]  /*12790*/  LOP3.LUT R3, RZ, R3, RZ, 0x33, !PT ;  /* 0x00000003ff037212 */ /* 0x000fe200078e33ff */
[----:B------:R-:W-:Y:S05]  /*127a0*/  BRA `(.L_x_846) ;  /* 0x0000004000007947 */ /* 0x000fea0003800000 */
.L_x_845:
[----:B-12---:R-:W-:-:S04]  /*127b0*/  MOV R4, c[0x0][0x32c] ;  /* 0x0000cb0000047a02 */ /* 0x006fc80000000f00 */
[----:B------:R-:W-:-:S13]  /*127c0*/  ISETP.NE.AND P0, PT, R4, 0x1, PT ;  /* 0x000000010400780c */ /* 0x000fda0003f05270 */
[----:B------:R-:W-:-:S05]  /*127d0*/  @P0 IMAD.HI.U32 R4, R3, c[0x0][0x330], RZ ;  /* 0x0000cc0003040a27 */ /* 0x000fca00078e00ff */
[----:B------:R-:W-:Y:S02]  /*127e0*/  @P0 SHF.R.U32.HI R3, RZ, c[0x0][0x334], R4 ;  /* 0x0000cd00ff030a19 */ /* 0x000fe40000011604 */
.L_x_846:
[----:B------:R-:W-:Y:S05]  /*127f0*/  BSYNC B0 ;  /* 0x0000000000007941 */ /* 0x000fea0003800000 */
.L_x_844:
[----:B------:R-:W-:-:S04]  /*12800*/  IMAD R3, R3, c[0x0][0x32c], -R107 ;  /* 0x0000cb0003037a24 */ /* 0x000fc800078e0a6b */
[----:B------:R-:W-:-:S05]  /*12810*/  IMAD.IADD R3, R3, 0x1, -R215 ;  /* 0x0000000103037824 */ /* 0x000fca00078e0ad7 */
[----:B------:R-:W-:Y:S02]  /*12820*/  IADD3 R4, R3, c[0x0][0x32c], RZ ;  /* 0x0000cb0003047a10 */ /* 0x000fe40007ffe0ff */
[----:B------:R-:W-:Y:S02]  /*12830*/  IMNMX R0, R0, R3, !PT ;  /* 0x0000000300007217 */ /* 0x000fe40007800200 */
[----:B------:R-:W-:Y:S02]  /*12840*/  IMNMX R2, R2, R4, PT ;  /* 0x0000000402027217 */ /* 0x000fe40003800200 */
.L_x_843:
[C---:B------:R-:W-:Y:S02]  /*12850*/  ISETP.GT.AND P2, PT, R0.reuse, 0x1, P1 ;  /* 0x000000010000780c */ /* 0x040fe40000f44270 */
[----:B------:R-:W-:Y:S02]  /*12860*/  ISETP.GT.AND P0, PT, R0, 0x8, P1 ;  /* 0x000000080000780c */ /* 0x000fe40000f04270 */
[C---:B------:R-:W-:Y:S02]  /*12870*/  ISETP.LT.OR P3, PT, R2.reuse, 0x2, P2 ;  /* 0x000000020200780c */ /* 0x040fe40001761670 */
[----:B------:R-:W-:-:S02]  /*12880*/  ISETP.LT.OR P2, PT, R2, 0x9, P0 ;  /* 0x000000090200780c */ /* 0x000fc40000741670 */
[----:B------:R-:W-:Y:S02]  /*12890*/  ISETP.GT.AND P0, PT, R0, 0x9, P1 ;  /* 0x000000090000780c */ /* 0x000fe40000f04270 */
[----:B------:R-:W-:Y:S02]  /*128a0*/  FSEL R8, R26, -INF , !P2 ;  /* 0xff8000001a087808 */ /* 0x000fe40005000000 */
[----:B------:R-:W-:Y:S02]  /*128b0*/  ISETP.GT.AND P2, PT, R0, RZ, P1 ;  /* 0x000000ff0000720c */ /* 0x000fe40000f44270 */
[C---:B------:R-:W-:Y:S02]  /*128c0*/  ISETP.LT.OR P0, PT, R2.reuse, 0xa, P0 ;  /* 0x0000000a0200780c */ /* 0x040fe40000701670 */
[----:B------:R-:W-:Y:S02]  /*128d0*/  ISETP.LT.OR P2, PT, R2, 0x1, P2 ;  /* 0x000000010200780c */ /* 0x000fe40001741670 */
[----:B------:R-:W-:-:S02]  /*128e0*/  FSEL R7, R29, -INF , !P3 ;  /* 0xff8000001d077808 */ /* 0x000fc40005800000 */
[----:B------:R-:W-:Y:S02]  /*128f0*/  FSEL R9, R25, -INF , !P0 ;  /* 0xff80000019097808 */ /* 0x000fe40004000000 */
[----:B------:R-:W-:Y:S02]  /*12900*/  FSEL R6, R30, -INF , !P2 ;  /* 0xff8000001e067808 */ /* 0x000fe40005000000 */
[----:B------:R-:W-:Y:S02]  /*12910*/  ISETP.GT.AND P0, PT, R0, 0x10, P1 ;  /* 0x000000100000780c */ /* 0x000fe40000f04270 */
[----:B------:R-:W-:Y:S02]  /*12920*/  FMNMX.FTZ R3, R10, R11, !PT ;  /* 0x0000000b0a037209 */ /* 0x000fe40007810000 */
[----:B-12---:R-:W-:Y:S02]  /*12930*/  FMNMX.FTZ R4, R6, R7, !PT ;  /* 0x0000000706047209 */ /* 0x006fe40007810000 */
[----:B------:R-:W-:-:S02]  /*12940*/  ISETP.LT.OR P0, PT, R2, 0x11, P0 ;  /* 0x000000110200780c */ /* 0x000fc40000701670 */
[----:B------:R-:W-:Y:S02]  /*12950*/  FMNMX.FTZ R3, R12, R3, !PT ;  /* 0x000000030c037209 */ /* 0x000fe40007810000 */
[----:B------:R-:W-:Y:S02]  /*12960*/  ISETP.GT.AND P3, PT, R0, 0x11, P1 ;  /* 0x000000110000780c */ /* 0x000fe40000f64270 */
[----:B------:R-:W-:Y:S02]  /*12970*/  FMNMX.FTZ R4, R8, R4, !PT ;  /* 0x0000000408047209 */ /* 0x000fe40007810000 */
[----:B------:R-:W-:Y:S02]  /*12980*/  FSEL R27, R22, -INF , !P0 ;  /* 0xff800000161b7808 */ /* 0x000fe40004000000 */
[C---:B------:R-:W-:Y:S02]  /*12990*/  ISETP.GT.AND P2, PT, R0.reuse, 0x18, P1 ;  /* 0x000000180000780c */ /* 0x040fe40000f44270 */
[----:B------:R-:W-:-:S02]  /*129a0*/  ISETP.GT.AND P0, PT, R0, 0x19, P1 ;  /* 0x000000190000780c */ /* 0x000fc40000f04270 */
[----:B------:R-:W-:Y:S02]  /*129b0*/  FMNMX.FTZ R0, R13, R3, !PT ;  /* 0x000000030d007209 */ /* 0x000fe40007810000 */
[C---:B------:R-:W-:Y:S02]  /*129c0*/  ISETP.LT.OR P3, PT, R2.reuse, 0x12, P3 ;  /* 0x000000120200780c */ /* 0x040fe40001f61670 */
[----:B------:R-:W-:Y:S02]  /*129d0*/  FMNMX.FTZ R3, R9, R4, !PT ;  /* 0x0000000409037209 */ /* 0x000fe40007810000 */
[----:B------:R-:W-:Y:S02]  /*129e0*/  ISETP.LT.OR P1, PT, R2, 0x19, P2 ;  /* 0x000000190200780c */ /* 0x000fe40001721670 */
[----:B------:R-:W-:Y:S02]  /*129f0*/  FSEL R24, R24, -INF , !P3 ;  /* 0xff80000018187808 */ /* 0x000fe40005800000 */
[----:B------:R-:W-:-:S02]  /*12a00*/  FMNMX.FTZ R0, R14, R0, !PT ;  /* 0x000000000e007209 */ /* 0x000fc40007810000 */
[----:B------:R-:W-:Y:S02]  /*12a10*/  FMNMX.FTZ R3, R27, R3, !PT ;  /* 0x000000031b037209 */ /* 0x000fe40007810000 */
[----:B------:R-:W-:Y:S02]  /*12a20*/  ISETP.LT.OR P0, PT, R2, 0x1a, P0 ;  /* 0x0000001a0200780c */ /* 0x000fe40000701670 */
[----:B------:R-:W-:Y:S02]  /*12a30*/  FSEL R26, R21, -INF , !P1 ;  /* 0xff800000151a7808 */ /* 0x000fe40004800000 */
[----:B------:R-:W-:Y:S02]  /*12a40*/  FMNMX.FTZ R0, R17, R0, !PT ;  /* 0x0000000011007209 */ /* 0x000fe40007810000 */
[----:B------:R-:W-:Y:S02]  /*12a50*/  FMNMX.FTZ R2, R24, R3, !PT ;  /* 0x0000000318027209 */ /* 0x000fe40007810000 */
[----:B------:R-:W-:-:S02]  /*12a60*/  FSEL R25, R23, -INF , !P0 ;  /* 0xff80000017197808 */ /* 0x000fc40004000000 */
[----:B------:R-:W-:Y:S02]  /*12a70*/  FMNMX.FTZ R0, R16, R0, !PT ;  /* 0x0000000010007209 */ /* 0x000fe40007810000 */
[----:B------:R-:W-:Y:S02]  /*12a80*/  FMNMX.FTZ R2, R26, R2, !PT ;  /* 0x000000021a027209 */ /* 0x000fe40007810000 */
[----:B------:R-:W-:Y:S02]  /*12a90*/  FMNMX.FTZ R4, R28, R0, !PT ;  /* 0x000000001c047209 */ /* 0x000fe40007810000 */
[----:B------:R-:W-:Y:S01]  /*12aa0*/  FMNMX.FTZ R5, R25, R2, !PT ;  /* 0x0000000219057209 */ /* 0x000fe20007810000 */
[----:B------:R-:W-:Y:S05]  /*12ab0*/  BRA.DIV ~URZ, `(.L_x_847) ;  /* 0x0000eef27f007947 */ /* 0x000fea000b800000 */
[----:B------:R1:W2:Y:S02]  /*12ac0*/  SHFL.BFLY PT, R0, R4, 0x2, 0x1f ;  /* 0x0c401f0004007f89 */ /* 0x0002a400000e0000 */
.L_x_987:
[----:B-12---:R-:W-:Y:S01]  /*12ad0*/  FMNMX.FTZ R4, R4, R0, !PT ;  /* 0x0000000004047209 */ /* 0x006fe20007810000 */
[----:B------:R-:W-:Y:S05]  /*12ae0*/  BRA.DIV ~URZ, `(.L_x_848) ;  /* 0x0000ef027f007947 */ /* 0x000fea000b800000 */
[----:B------:R-:W1:Y:S04]  /*12af0*/  SHFL.BFLY PT, R0, R5, 0x2, 0x1f ;  /* 0x0c401f0005007f89 */ /* 0x000e6800000e0000 */
[----:B------:R-:W2:Y:S01]  /*12b00*/  SHFL.BFLY PT, R2, R4, 0x1, 0x1f ;  /* 0x0c201f0004027f89 */ /* 0x000ea200000e0000 */
[----:B-1----:R-:W-:-:S02]  /*12b10*/  FMNMX.FTZ R5, R5, R0, !PT ;  /* 0x0000000005057209 */ /* 0x002fc40007810000 */
[----:B--2---:R-:W-:-:S03]  /*12b20*/  FMNMX.FTZ R134, R4, R2, !PT ;  /* 0x0000000204867209 */ /* 0x004fc60007810000 */
[----:B------:R1:W2:Y:S04]  /*12b30*/  SHFL.BFLY PT, R3, R5, 0x1, 0x1f ;  /* 0x0c201f0005037f89 */ /* 0x0002a800000e0000 */
.L_x_988:
[C---:B------:R-:W-:Y:S01]  /*12b40*/  FMUL.FTZ R2, R134.reuse, c[0x0][0x2d0] ;  /* 0x0000b40086027a20 */ /* 0x040fe20000410000 */
[----:B------:R-:W-:Y:S01]  /*12b50*/  FSETP.NEU.FTZ.AND P0, PT, R134, -INF , PT ;  /* 0xff8000008600780b */ /* 0x000fe20003f1d000 */
[----:B------:R-:W-:Y:S01]  /*12b60*/  WARPSYNC 0xffffffff ;  /* 0xffffffff00007948 */ /* 0x000fe20003800000 */
[----:B-12---:R-:W-:Y:S01]  /*12b70*/  FMNMX.FTZ R5, R3, R5, !PT ;  /* 0x0000000503057209 */ /* 0x006fe20007810000 */
[----:B------:R-:W-:Y:S01]  /*12b80*/  LDSM.16.MT88.4 R20, [R179] ;  /* 0x00000000b314783b */ /* 0x000fe20000004200 */
[----:B------:R-:W-:Y:S02]  /*12b90*/  FSEL R2, R2, RZ, P0 ;  /* 0x000000ff02027208 */ /* 0x000fe40000000000 */
[----:B------:R-:W-:Y:S01]  /*12ba0*/  FSETP.NEU.FTZ.AND P0, PT, R5, -INF , PT ;  /* 0xff8000000500780b */ /* 0x000fe20003f1d000 */
[----:B------:R-:W-:Y:S01]  /*12bb0*/  LDSM.16.MT88.4 R148, [R178+0x800] ;  /* 0x00080000b294783b */ /* 0x000fe20000004200 */
[----:B------:R-:W-:Y:S01]  /*12bc0*/  MOV R135, c[0x0][0x2c4] ;  /* 0x0000b10000877a02 */ /* 0x000fe20000000f00 */
[--C-:B------:R-:W-:Y:S01]  /*12bd0*/  FFMA.FTZ R0, R10, c[0x0][0x2d0], -R2.reuse ;  /* 0x0000b4000a007a23 */ /* 0x100fe20000010802 */
[----:B------:R-:W-:Y:S01]  /*12be0*/  IADD3 R195, R195, -0x2, RZ ;  /* 0xfffffffec3c37810 */ /* 0x000fe20007ffe0ff */
[----:B------:R-:W-:Y:S01]  /*12bf0*/  FFMA.FTZ R3, R13, c[0x0][0x2d0], -R2 ;  /* 0x0000b4000d037a23 */ /* 0x000fe20000010802 */
[----:B------:R-:W-:Y:S01]  /*12c00*/  LDSM.16.MT88.4 R32, [R181+0x800] ;  /* 0x00080000b520783b */ /* 0x000fe20000004200 */
[----:B------:R1:W-:Y:S01]  /*12c10*/  MUFU.EX2 R110, R0 ;  /* 0x00000000006e7308 */ /* 0x0003e20000000800 */
[----:B------:R-:W-:-:S02]  /*12c20*/  ISETP.NE.AND P1, PT, R135, 0x1, PT ;  /* 0x000000018700780c */ /* 0x000fc40003f25270 */
[----:B------:R-:W-:Y:S01]  /*12c30*/  LDSM.16.MT88.4 R36, [R180] ;  /* 0x00000000b424783b */ /* 0x000fe20000004200 */
[----:B------:R-:W-:-:S03]  /*12c40*/  MOV R135, c[0x0][0x32c] ;  /* 0x0000cb0000877a02 */ /* 0x000fc60000000f00 */
[----:B------:R-:W-:Y:S01]  /*12c50*/  LDSM.16.MT88.4 R40, [R178+0x1000] ;  /* 0x00100000b228783b */ /* 0x000fe20000004200 */
[----:B------:R2:W-:Y:S03]  /*12c60*/  MUFU.EX2 R119, R3 ;  /* 0x0000000300777308 */ /* 0x0005e60000000800 */
[----:B------:R-:W-:Y:S04]  /*12c70*/  LDSM.16.MT88.4 R52, [R180+0x800] ;  /* 0x00080000b434783b */ /* 0x000fe80000004200 */
[----:B------:R-:W-:Y:S01]  /*12c80*/  LDSM.16.MT88.4 R56, [R181+0x1000] ;  /* 0x00100000b538783b */ /* 0x000fe20000004200 */
[----:B-1----:R-:W-:-:S03]  /*12c90*/  FFMA.FTZ R0, R11, c[0x0][0x2d0], -R2 ;  /* 0x0000b4000b007a23 */ /* 0x002fc60000010802 */
[----:B------:R-:W-:Y:S01]  /*12ca0*/  LDSM.16.MT88.4 R68, [R181+0x1800] ;  /* 0x00180000b544783b */ /* 0x000fe20000004200 */
[----:B------:R1:W-:Y:S03]  /*12cb0*/  MUFU.EX2 R108, R0 ;  /* 0x00000000006c7308 */ /* 0x0003e60000000800 */
[----:B------:R-:W-:Y:S01]  /*12cc0*/  LDSM.16.MT88.4 R72, [R178+0x2000] ;  /* 0x00200000b248783b */ /* 0x000fe20000004200 */
[----:B--2---:R-:W-:-:S03]  /*12cd0*/  FFMA.FTZ R3, R14, c[0x0][0x2d0], -R2 ;  /* 0x0000b4000e037a23 */ /* 0x004fc60000010802 */
[----:B------:R-:W-:Y:S01]  /*12ce0*/  LDSM.16.MT88.4 R60, [R179+0x1000] ;  /* 0x00100000b33c783b */ /* 0x000fe20000004200 */
[----:B------:R-:W-:Y:S03]  /*12cf0*/  MUFU.EX2 R118, R3 ;  /* 0x0000000300767308 */ /* 0x000fe60000000800 */
[----:B------:R-:W-:Y:S04]  /*12d00*/  LDSM.16.MT88.4 R64, [R180+0x1000] ;  /* 0x00100000b440783b */ /* 0x000fe80000004200 */
[----:B------:R-:W-:Y:S01]  /*12d10*/  LDSM.16.MT88.4 R80, [R180+0x1800] ;  /* 0x00180000b450783b */ /* 0x000fe20000004200 */
[----:B-1----:R-:W-:-:S03]  /*12d20*/  FFMA.FTZ R0, R12, c[0x0][0x2d0], -R2 ;  /* 0x0000b4000c007a23 */ /* 0x002fc60000010802 */
[----:B------:R-:W1:Y:S01]  /*12d30*/  LDSM.16.MT88.4 R12, [R178] ;  /* 0x00000000b20c783b */ /* 0x000e620000004200 */
[----:B------:R2:W3:Y:S03]  /*12d40*/  MUFU.EX2 R109, R0 ;  /* 0x00000000006d7308 */ /* 0x0004e60000000800 */
[----:B------:R-:W4:Y:S04]  /*12d50*/  LDSM.16.MT88.4 R84, [R179+0x2000] ;  /* 0x00200000b354783b */ /* 0x000f280000004200 */
[----:B------:R-:W-:Y:S04]  /*12d60*/  LDSM.16.MT88.4 R92, [R179+0x2800] ;  /* 0x00280000b35c783b */ /* 0x000fe80000004200 */
[----:B------:R-:W-:Y:S04]  /*12d70*/  LDSM.16.MT88.4 R96, [R180+0x2800] ;  /* 0x00280000b460783b */ /* 0x000fe80000004200 */
[----:B------:R-:W-:Y:S01]  /*12d80*/  LDSM.16.MT88.4 R112, [R179+0x3000] ;  /* 0x00300000b370783b */ /* 0x000fe20000004200 */
[----:B--2---:R-:W-:Y:S01]  /*12d90*/  FMUL.FTZ R0, R5, c[0x0][0x2d0] ;  /* 0x0000b40005007a20 */ /* 0x004fe20000410000 */
[----:B---3--:R-:W-:-:S02]  /*12da0*/  F2FP.BF16.PACK_AB R10, R119, R109 ;  /* 0x0000006d770a723e */ /* 0x008fc400000010ff */
[----:B------:R-:W-:Y:S02]  /*12db0*/  LDSM.16.MT88.4 R120, [R181+0x3000] ;  /* 0x00300000b578783b */ /* 0x000fe40000004200 */
[----:B------:R-:W-:Y:S02]  /*12dc0*/  FSEL R0, R0, RZ, P0 ;  /* 0x000000ff00007208 */ /* 0x000fe40000000000 */
[----:B------:R-:W-:Y:S03]  /*12dd0*/  LDSM.16.MT88.4 R48, [R179+0x1800] ;  /* 0x00180000b330783b */ /* 0x000fe60000004200 */
[--C-:B------:R-:W-:Y:S01]  /*12de0*/  FFMA.FTZ R3, R6, c[0x0][0x2d0], -R0.reuse ;  /* 0x0000b40006037a23 */ /* 0x100fe20000010800 */
[----:B------:R-:W-:Y:S03]  /*12df0*/  LDSM.16.MT88.4 R88, [R181+0x2000] ;  /* 0x00200000b558783b */ /* 0x000fe60000004200 */
[----:B------:R2:W-:Y:S01]  /*12e00*/  MUFU.EX2 R6, R3 ;  /* 0x0000000300067308 */ /* 0x0005e20000000800 */
[----:B------:R-:W3:Y:S01]  /*12e10*/  LDSM.16.MT88.4 R104, [R178+0x3000] ;  /* 0x00300000b268783b */ /* 0x000ee20000004200 */
[----:B--2---:R-:W-:-:S06]  /*12e20*/  FFMA.FTZ R3, R7, c[0x0][0x2d0], -R0 ;  /* 0x0000b40007037a23 */ /* 0x004fcc0000010800 */
[----:B------:R2:W5:Y:S02]  /*12e30*/  MUFU.EX2 R4, R3 ;  /* 0x0000000300047308 */ /* 0x0005640000000800 */
[----:B--2---:R-:W-:Y:S01]  /*12e40*/  FFMA.FTZ R3, R8, c[0x0][0x2d0], -R0 ;  /* 0x0000b40008037a23 */ /* 0x004fe20000010800 */
[----:B------:R-:W-:-:S05]  /*12e50*/  F2FP.BF16.PACK_AB R8, R108, R110 ;  /* 0x0000006e6c08723e */ /* 0x000fca00000010ff */
[----:B------:R2:W-:Y:S02]  /*12e60*/  MUFU.EX2 R116, R3 ;  /* 0x0000000300747308 */ /* 0x0005e40000000800 */
[----:B--2---:R-:W-:Y:S01]  /*12e70*/  FFMA.FTZ R3, R9, c[0x0][0x2d0], -R0 ;  /* 0x0000b40009037a23 */ /* 0x004fe20000010800 */
[----:B-----5:R-:W-:-:S05]  /*12e80*/  F2FP.BF16.PACK_AB R9, R4, R6 ;  /* 0x000000060409723e */ /* 0x020fca00000010ff */
[----:B------:R2:W5:Y:S02]  /*12e90*/  MUFU.EX2 R7, R3 ;  /* 0x0000000300077308 */ /* 0x0005640000000800 */
[----:B--2---:R-:W-:Y:S01]  /*12ea0*/  FFMA.FTZ R3, R17, c[0x0][0x2d0], -R2 ;  /* 0x0000b40011037a23 */ /* 0x004fe20000010802 */
[----:B-----5:R-:W-:-:S05]  /*12eb0*/  F2FP.BF16.PACK_AB R11, R7, R116 ;  /* 0x00000074070b723e */ /* 0x020fca00000010ff */
[----:B------:R2:W5:Y:S02]  /*12ec0*/  MUFU.EX2 R124, R3 ;  /* 0x00000003007c7308 */ /* 0x0005640000000800 */
[C---:B-1----:R-:W-:Y:S08]  /*12ed0*/  HMMA.16816.F32.BF16 R152, R8.reuse, R12, RZ ;  /* 0x0000000c0898723c */ /* 0x042ff000000418ff */
[C---:B------:R-:W-:Y:S01]  /*12ee0*/  HMMA.16816.F32.BF16 R12, R8.reuse, R14, RZ ;  /* 0x0000000e080c723c */ /* 0x040fe200000418ff */
[--C-:B--2---:R-:W-:Y:S01]  /*12ef0*/  FFMA.FTZ R3, R16, c[0x0][0x2d0], -R2.reuse ;  /* 0x0000b40010037a23 */ /* 0x104fe20000010802 */
[----:B-----5:R-:W-:Y:S01]  /*12f00*/  F2FP.BF16.PACK_AB R128, R124, R118 ;  /* 0x000000767c80723e */ /* 0x020fe200000010ff */
[----:B------:R-:W1:Y:S01]  /*12f10*/  LDSM.16.MT88.4 R16, [R181] ;  /* 0x00000000b510783b */ /* 0x000e620000004200 */
[----:B------:R-:W-:Y:S01]  /*12f20*/  FFMA.FTZ R2, R28, c[0x0][0x2d0], -R2 ;  /* 0x0000b4001c027a23 */ /* 0x000fe20000010802 */
[----:B------:R-:W-:Y:S03]  /*12f30*/  MUFU.EX2 R125, R3 ;  /* 0x00000003007d7308 */ /* 0x000fe60000000800 */
[C---:B------:R-:W-:Y:S01]  /*12f40*/  HMMA.16816.F32.BF16 R144, R8.reuse, R20, RZ ;  /* 0x000000140890723c */ /* 0x040fe200000418ff */
[----:B------:R-:W2:Y:S04]  /*12f50*/  LDSM.16.MT88.4 R28, [R179+0x800] ;  /* 0x00080000b31c783b */ /* 0x000ea80000004200 */
[----:B------:R5:W3:Y:S03]  /*12f60*/  MUFU.EX2 R204, R2 ;  /* 0x0000000200cc7308 */ /* 0x000ae60000000800 */
[C---:B------:R-:W-:Y:S08]  /*12f70*/  HMMA.16816.F32.BF16 R140, R8.reuse, R22, RZ ;  /* 0x00000016088c723c */ /* 0x040ff000000418ff */
[----:B------:R-:W-:Y:S01]  /*12f80*/  HMMA.16816.F32.BF16 R44, R8, R60, RZ ;  /* 0x0000003c082c723c */ /* 0x000fe200000418ff */
[----:B-----5:R-:W-:Y:S01]  /*12f90*/  FFMA.FTZ R2, R27, c[0x0][0x2d0], -R0 ;  /* 0x0000b4001b027a23 */ /* 0x020fe20000010800 */
[----:B---3--:R-:W-:-:S06]  /*12fa0*/  F2FP.BF16.PACK_AB R130, R204, R125 ;  /* 0x0000007dcc82723e */ /* 0x008fcc00000010ff */
[C---:B----4-:R-:W-:Y:S01]  /*12fb0*/  HMMA.16816.F32.BF16 R76, R8.reuse, R84, RZ ;  /* 0x00000054084c723c */ /* 0x050fe200000418ff */
[----:B------:R3:W-:Y:S07]  /*12fc0*/  MUFU.EX2 R3, R2 ;  /* 0x0000000200037308 */ /* 0x0007ee0000000800 */
[C---:B------:R-:W-:Y:S08]  /*12fd0*/  HMMA.16816.F32.BF16 R100, R8.reuse, R104, RZ ;  /* 0x000000680864723c */ /* 0x040ff000000418ff */
[----:B-1----:R-:W-:Y:S01]  /*12fe0*/  HMMA.16816.F32.BF16 R20, R8, R16, RZ ;  /* 0x000000100814723c */ /* 0x002fe200000418ff */
[----:B---3--:R-:W-:-:S04]  /*12ff0*/  FFMA.FTZ R2, R24, c[0x0][0x2d0], -R0 ;  /* 0x0000b40018027a23 */ /* 0x008fc80000010800 */
[----:B------:R1:W3:Y:S03]  /*13000*/  MUFU.EX2 R117, R2 ;  /* 0x0000000200757308 */ /* 0x0002e60000000800 */
[C---:B------:R-:W-:Y:S08]  /*13010*/  HMMA.16816.F32.BF16 R16, R8.reuse, R18, RZ ;  /* 0x000000120810723c */ /* 0x040ff000000418ff */
[----:B------:R-:W-:Y:S01]  /*13020*/  HMMA.16816.F32.BF16 R104, R8, R106, RZ ;  /* 0x0000006a0868723c */ /* 0x000fe200000418ff */
[--C-:B-1----:R-:W-:Y:S01]  /*13030*/  FFMA.FTZ R2, R26, c[0x0][0x2d0], -R0.reuse ;  /* 0x0000b4001a027a23 */ /* 0x102fe20000010800 */
[----:B---3--:R-:W-:Y:S01]  /*13040*/  F2FP.BF16.PACK_AB R129, R117, R3 ;  /* 0x000000037581723e */ /* 0x008fe200000010ff */
[----:B------:R-:W-:-:S02]  /*13050*/  FFMA.FTZ R0, R25, c[0x0][0x2d0], -R0 ;  /* 0x0000b40019007a23 */ /* 0x000fc40000010800 */
[----:B------:R1:W-:Y:S08]  /*13060*/  MUFU.EX2 R126, R2 ;  /* 0x00000002007e7308 */ /* 0x0003f00000000800 */
[----:B------:R-:W3:Y:S01]  /*13070*/  MUFU.EX2 R203, R0 ;  /* 0x0000000000cb7308 */ /* 0x000ee20000000800 */
[----:B-1----:R-:W-:-:S04]  /*13080*/  FADD.FTZ R2, R6, R4 ;  /* 0x0000000406027221 */ /* 0x002fc80000010000 */
        /* <DEDUP_REMOVED lines=11> */
[----:B------:R-:W1:Y:S02]  /*13140*/  LDSM.16.MT88.4 R12, [R178+0x1800] ;  /* 0x00180000b20c783b */ /* 0x000e640000004200 */
[----:B------:R-:W-:-:S04]  /*13150*/  FADD.FTZ R0, R124, R0 ;  /* 0x000000007c007221 */ /* 0x000fc80000010000 */
[----:B------:R-:W-:Y:S01]  /*13160*/  FADD.FTZ R0, R125, R0 ;  /* 0x000000007d007221 */ /* 0x000fe20000010000 */
[C---:B--2---:R-:W-:Y:S03]  /*13170*/  HMMA.16816.F32.BF16 R144, R128.reuse, R28, R144 ;  /* 0x0000001c8090723c */ /* 0x044fe60000041890 */
[----:B------:R-:W-:Y:S02]  /*13180*/  FADD.FTZ R204, R204, R0 ;  /* 0x00000000cccc7221 */ /* 0x000fe40000010000 */
[----:B------:R-:W-:Y:S02]  /*13190*/  FADD.FTZ R0, R126, R2 ;  /* 0x000000027e007221 */ /* 0x000fe40000010000 */
[----:B------:R-:W-:Y:S01]  /*131a0*/  @P1 IMAD.HI.U32 R2, R227, c[0x0][0x2c8], RZ ;  /* 0x0000b200e3021a27 */ /* 0x000fe200078e00ff */
[----:B------:R-:W-:Y:S03]  /*131b0*/  HMMA.16816.F32.BF16 R140, R128, R30, R140 ;  /* 0x0000001e808c723c */ /* 0x000fe6000004188c */
[----:B------:R-:W-:Y:S01]  /*131c0*/  FADD.FTZ R203, R203, R0 ;  /* 0x00000000cbcb7221 */ /* 0x000fe20000010000 */
[----:B------:R-:W-:-:S02]  /*131d0*/  MOV R0, R227 ;  /* 0x000000e300007202 */ /* 0x000fc40000000f00 */
[----:B------:R-:W-:Y:S02]  /*131e0*/  @P1 SHF.R.U32.HI R0, RZ, c[0x0][0x2cc], R2 ;  /* 0x0000b300ff001a19 */ /* 0x000fe40000011602 */
[----:B------:R-:W-:Y:S01]  /*131f0*/  HMMA.16816.F32.BF16 R20, R128, R32, R20 ;  /* 0x000000208014723c */ /* 0x000fe20000041814 */
[----:B------:R-:W-:Y:S02]  /*13200*/  ISETP.GE.AND P1, PT, R135, 0x1, PT ;  /* 0x000000018700780c */ /* 0x000fe40003f26270 */
[----:B------:R-:W-:-:S04]  /*13210*/  IADD3 R2, R136, R0, RZ ;  /* 0x0000000088027210 */ /* 0x000fc80007ffe0ff */
[----:B------:R-:W-:Y:S01]  /*13220*/  IADD3 R0, R2, c[0x0][0x328], RZ ;  /* 0x0000ca0002007a10 */ /* 0x000fe20007ffe0ff */
[----:B------:R-:W-:Y:S08]  /*13230*/  HMMA.16816.F32.BF16 R24, R128, R34, R16 ;  /* 0x000000228018723c */ /* 0x000ff00000041810 */
[C---:B------:R-:W-:Y:S08]  /*13240*/  HMMA.16816.F32.BF16 R28, R8.reuse, R36, RZ ;  /* 0x00000024081c723c */ /* 0x040ff000000418ff */
[C---:B------:R-:W-:Y:S08]  /*13250*/  HMMA.16816.F32.BF16 R32, R8.reuse, R38, RZ ;  /* 0x000000260820723c */ /* 0x040ff000000418ff */
[C---:B------:R-:W-:Y:S08]  /*13260*/  HMMA.16816.F32.BF16 R36, R8.reuse, R40, RZ ;  /* 0x000000280824723c */ /* 0x040ff000000418ff */
[----:B------:R-:W-:Y:S08]  /*13270*/  HMMA.16816.F32.BF16 R40, R8, R42, RZ ;  /* 0x0000002a0828723c */ /* 0x000ff000000418ff */
[C---:B------:R-:W-:Y:S08]  /*13280*/  HMMA.16816.F32.BF16 R28, R128.reuse, R52, R28 ;  /* 0x00000034801c723c */ /* 0x040ff0000004181c */
[----:B------:R-:W-:Y:S08]  /*13290*/  HMMA.16816.F32.BF16 R32, R128, R54, R32 ;  /* 0x000000368020723c */ /* 0x000ff00000041820 */
[C---:B------:R-:W-:Y:S08]  /*132a0*/  HMMA.16816.F32.BF16 R52, R8.reuse, R56, RZ ;  /* 0x000000380834723c */ /* 0x040ff000000418ff */
[----:B------:R-:W-:Y:S08]  /*132b0*/  HMMA.16816.F32.BF16 R56, R8, R58, RZ ;  /* 0x0000003a0838723c */ /* 0x000ff000000418ff */
[C---:B-1----:R-:W-:Y:S08]  /*132c0*/  HMMA.16816.F32.BF16 R36, R128.reuse, R12, R36 ;  /* 0x0000000c8024723c */ /* 0x042ff00000041824 */
[C---:B------:R-:W-:Y:S01]  /*132d0*/  HMMA.16816.F32.BF16 R40, R128.reuse, R14, R40 ;  /* 0x0000000e8028723c */ /* 0x040fe20000041828 */
[----:B------:R-:W1:Y:S07]  /*132e0*/  LDSM.16.MT88.4 R12, [R178+0x2800] ;  /* 0x00280000b20c783b */ /* 0x000e6e0000004200 */
[C---:B------:R-:W-:Y:S08]  /*132f0*/  HMMA.16816.F32.BF16 R52, R128.reuse, R68, R52 ;  /* 0x000000448034723c */ /* 0x040ff00000041834 */
[----:B------:R-:W-:Y:S08]  /*13300*/  HMMA.16816.F32.BF16 R56, R128, R70, R56 ;  /* 0x000000468038723c */ /* 0x000ff00000041838 */
[C---:B------:R-:W-:Y:S08]  /*13310*/  HMMA.16816.F32.BF16 R68, R8.reuse, R72, RZ ;  /* 0x000000480844723c */ /* 0x040ff000000418ff */
[C---:B------:R-:W-:Y:S08]  /*13320*/  HMMA.16816.F32.BF16 R72, R8.reuse, R74, RZ ;  /* 0x0000004a0848723c */ /* 0x040ff000000418ff */
        /* <DEDUP_REMOVED lines=43> */
[----:B------:R-:W-:Y:S07]  /*135e0*/  @!P1 BRA `(.L_x_849) ;  /* 0x0000013000009947 */ /* 0x000fee0003800000 */
        /* <DEDUP_REMOVED lines=11> */
.L_x_851:
[----:B------:R-:W-:-:S04]  /*136a0*/  MOV R2, 0x1 ;  /* 0x0000000100027802 */ /* 0x000fc80000000f00 */
[----:B------:R-:W-:-:S13]  /*136b0*/  ISETP.NE.AND P0, PT, R2, c[0x0][0x32c], PT ;  /* 0x0000cb0002007a0c */ /* 0x000fda0003f05270 */
[----:B------:R-:W-:-:S05]  /*136c0*/  @P0 IMAD.HI.U32 R2, R3, c[0x0][0x330], RZ ;  /* 0x0000cc0003020a27 */ /* 0x000fca00078e00ff */
[----:B------:R-:W-:Y:S02]  /*136d0*/  @P0 SHF.R.U32.HI R3, RZ, c[0x0][0x334], R2 ;  /* 0x0000cd00ff030a19 */ /* 0x000fe40000011602 */
.L_x_852:
[----:B------:R-:W-:Y:S05]  /*136e0*/  BSYNC B0 ;  /* 0x0000000000007941 */ /* 0x000fea0003800000 */
.L_x_850:
[----:B------:R-:W-:-:S05]  /*136f0*/  MOV R2, c[0x0][0x32c] ;  /* 0x0000cb0000027a02 */ /* 0x000fca0000000f00 */
[----:B------:R-:W-:-:S05]  /*13700*/  IMAD R3, R3, R2, c[0x0][0x32c] ;  /* 0x0000cb0003037624 */ /* 0x000fca00078e0202 */
[----:B------:R-:W-:-:S04]  /*13710*/  IMNMX R0, R0, R3, PT ;  /* 0x0000000300007217 */ /* 0x000fc80003800200 */
.L_x_849:
[----:B------:R-:W-:-:S04]  /*13720*/  SHF.R.S32.HI R2, RZ, 0x1f, R0 ;  /* 0x0000001fff027819 */ /* 0x000fc80000011400 */
[----:B------:R-:W-:-:S04]  /*13730*/  LEA.HI R0, R2, R0, RZ, 0x5 ;  /* 0x0000000002007211 */ /* 0x000fc800078f28ff */
[----:B------:R-:W-:-:S04]  /*13740*/  SHF.R.S32.HI R0, RZ, 0x5, R0 ;  /* 0x00000005ff007819 */ /* 0x000fc80000011400 */
[----:B------:R-:W-:-:S04]  /*13750*/  IMNMX R213, R208, R0, !PT ;  /* 0x00000000d0d57217 */ /* 0x000fc80007800200 */
[----:B------:R-:W-:-:S13]  /*13760*/  ISETP.GE.AND P0, PT, R195, R213, PT ;  /* 0x000000d5c300720c */ /* 0x000fda0003f06270 */
[----:B------:R-:W-:Y:S05]  /*13770*/  @!P0 BRA `(.L_x_853) ;  /* 0x00002bf000008947 */ /* 0x000fea0003800000 */
[----:B------:R-:W-:Y:S01]  /*13780*/  ISETP.GE.AND P4, PT, R132, c[0x0][0x1d4], PT ;  /* 0x0000750084007a0c */ /* 0x000fe20003f86270 */
[----:B------:R-:W-:Y:S01]  /*13790*/  IMAD.MOV.U32 R136, RZ, RZ, R5 ;  /* 0x000000ffff887224 */ /* 0x000fe200078e0005 */
[----:B------:R-:W-:Y:S01]  /*137a0*/  ISETP.GE.AND P3, PT, R137, c[0x0][0x1d4], PT ;  /* 0x0000750089007a0c */ /* 0x000fe20003f66270 */
[----:B------:R-:W-:Y:S01]  /*137b0*/  IMAD.MOV.U32 R135, RZ, RZ, R134 ;  /* 0x000000ffff877224 */ /* 0x000fe200078e0086 */
[----:B------:R-:W-:Y:S01]  /*137c0*/  ISETP.GE.AND P2, PT, R200, c[0x0][0x1d4], PT ;  /* 0x00007500c8007a0c */ /* 0x000fe20003f46270 */
[----:B------:R-:W-:Y:S02]  /*137d0*/  IMAD.MOV.U32 R196, RZ, RZ, R195 ;  /* 0x000000ffffc47224 */ /* 0x000fe400078e00c3 */
.L_x_874:
[----:B------:R-:W-:Y:S04]  /*137e0*/  DEPBAR.LE SB0, 0x0 ;  /* 0x000080000000791a */ /* 0x000fe80000000000 */
[----:B------:R-:W-:Y:S01]  /*137f0*/  WARPSYNC 0xffffffff ;  /* 0xffffffff00007948 */ /* 0x000fe20003800000 */
[----:B------:R-:W-:Y:S01]  /*13800*/  BAR.SYNC.DEFER_BLOCKING 0x0 ;  /* 0x0000000000007b1d */ /* 0x000fe20000010000 */
[----:B------:R-:W-:Y:S05]  /*13810*/  ISETP.GT.AND P0, PT, R208, R196, PT ;  /* 0x000000c4d000720c */ /* 0x000fea0003f04270 */
[----:B------:R1:W2:Y:S01]  /*13820*/  LDSM.16.M88.4 R16, [R182] ;  /* 0x00000000b610783b */ /* 0x0002a20000000200 */
[----:B------:R-:W-:Y:S03]  /*13830*/  BSSY B0, `(.L_x_854) ;  /* 0x0000029000007945 */ /* 0x000fe60003800000 */
[----:B------:R1:W3:Y:S04]  /*13840*/  LDSM.16.M88.4 R8, [R177] ;  /* 0x00000000b108783b */ /* 0x0002e80000000200 */
[----:B------:R1:W4:Y:S04]  /*13850*/  LDSM.16.M88.4 R160, [R177+0x800] ;  /* 0x00080000b1a0783b */ /* 0x0003280000000200 */
[----:B------:R1:W1:Y:S04]  /*13860*/  LDSM.16.M88.4 R164, [R183] ;  /* 0x00000000b7a4783b */ /* 0x0002680000000200 */
[----:B------:R1:W1:Y:S04]  /*13870*/  LDSM.16.M88.4 R168, [R186] ;  /* 0x00000000baa8783b */ /* 0x0002680000000200 */
[----:B------:R1:W1:Y:S01]  /*13880*/  LDSM.16.M88.4 R172, [R193] ;  /* 0x00000000c1ac783b */ /* 0x0002620000000200 */
[----:B------:R-:W-:-:S05]  /*13890*/  @P0 BRA `(.L_x_855) ;  /* 0x0000022000000947 */ /* 0x000fca0003800000 */
[----:B------:R-:W-:Y:S01]  /*138a0*/  IMAD.WIDE.U32 R2, R198, c[0x0][0x208], RZ ;  /* 0x00008200c6027a25 */ /* 0x000fe200078e00ff */
[----:B------:R-:W-:Y:S05]  /*138b0*/  SHF.R.S32.HI R0, RZ, 0x1f, R198 ;  /* 0x0000001fff007819 */ /* 0x000fea00000114c6 */
[----:B------:R-:W-:Y:S04]  /*138c0*/  IMAD R0, R0, c[0x0][0x208], RZ ;  /* 0x0000820000007a24 */ /* 0x000fe800078e02ff */
[----:B------:R-:W-:Y:S05]  /*138d0*/  IMAD R0, R198, c[0x0][0x20c], R0 ;  /* 0x00008300c6007a24 */ /* 0x000fea00078e0200 */
[----:B------:R-:W-:Y:S02]  /*138e0*/  IADD3 R3, R3, R0, RZ ;  /* 0x0000000003037210 */ /* 0x000fe40007ffe0ff */
[----:B------:R-:W-:Y:S03]  /*138f0*/  SHF.R.S32.HI R0, RZ, 0x1f, R197 ;  /* 0x0000001fff007819 */ /* 0x000fe600000114c5 */
[C---:B------:R-:W-:Y:S04]  /*13900*/  IMAD.WIDE.U32 R2, R197.reuse, c[0x0][0x218], R2 ;  /* 0x00008600c5027a25 */ /* 0x040fe800078e0002 */
[----:B------:R-:W-:Y:S01]  /*13910*/  IMAD R4, R0, c[0x0][0x218], RZ ;  /* 0x0000860000047a24 */ /* 0x000fe200078e02ff */
[----:B------:R-:W-:Y:S03]  /*13920*/  IADD3 R0, P0, R216, R2, RZ ;  /* 0x00000002d8007210 */ /* 0x000fe60007f1e0ff */
[----:B------:R-:W-:Y:S05]  /*13930*/  IMAD R4, R197, c[0x0][0x21c], R4 ;  /* 0x00008700c5047a24 */ /* 0x000fea00078e0204 */
[----:B------:R-:W-:Y:S02]  /*13940*/  IADD3.X R2, R218, R3, R4, P0, !PT ;  /* 0x00000003da027210 */ /* 0x000fe400007fe404 */
[C---:B------:R-:W-:Y:S04]  /*13950*/  LEA R5, P0, R0.reuse, c[0x0][0x1f8], 0x1 ;  /* 0x00007e0000057a11 */ /* 0x040fe800078008ff */
[----:B------:R-:W-:Y:S01]  /*13960*/  LEA.HI.X R0, R0, c[0x0][0x1fc], R2, 0x1, P0 ;  /* 0x00007f0000007a11 */ /* 0x000fe200000f0c02 */
[----:B------:R-:W-:-:S06]  /*13970*/  BRA.DIV ~URZ, `(.L_x_856) ;  /* 0x0000e1627f007947 */ /* 0x000fcc000b800000 */
[----:B------:R4:W3:Y:S02]  /*13980*/  SHFL.IDX PT, R4, R0, RZ, 0x181f ;  /* 0x00181fff00047589 */ /* 0x0008e400000e0000 */
.L_x_989:
[----:B------:R-:W-:-:S05]  /*13990*/  BRA.DIV ~URZ, `(.L_x_857) ;  /* 0x0000e1a27f007947 */ /* 0x000fca000b800000 */
[----:B----4-:R4:W3:Y:S02]  /*139a0*/  SHFL.IDX PT, R0, R5, RZ, 0x181f ;  /* 0x00181fff05007589 */ /* 0x0108e400000e0000 */
.L_x_990:
[C---:B---3--:R-:W-:Y:S04]  /*139b0*/  LEA R6, P0, R132.reuse, R0, 0x1 ;  /* 0x0000000084067211 */ /* 0x048fe800078008ff */
[----:B------:R-:W-:Y:S02]  /*139c0*/  LEA.HI.X R7, R132, R4, R133, 0x1, P0 ;  /* 0x0000000484077211 */ /* 0x000fe400000f0c85 */
[C---:B------:R-:W-:Y:S03]  /*139d0*/  LEA R2, P0, R201.reuse, R0, 0x1 ;  /* 0x00000000c9027211 */ /* 0x040fe600078008ff */
[----:B------:R-:W-:Y:S01]  /*139e0*/  @!PT LDS RZ, [RZ] ;  /* 0x00000000fffff984 */ /* 0x000fe20000000800 */
[----:B------:R-:W-:Y:S01]  /*139f0*/  @!PT LDS RZ, [RZ] ;  /* 0x00000000fffff984 */ /* 0x000fe20000000800 */
[----:B------:R-:W-:Y:S01]  /*13a00*/  @!PT LDS RZ, [RZ] ;  /* 0x00000000fffff984 */ /* 0x000fe20000000800 */
[----:B------:R3:W-:Y:S01]  /*13a10*/  LDGSTS.E.BYPASS.LTC128B.128 [R194+0x8080], [R6.64], !P4 ;  /* 0x0808000006c27fae */ /* 0x0007e2000e101d48 */
[----:B------:R-:W-:Y:S05]  /*13a20*/  LEA.HI.X R3, R201, R4, R205, 0x1, P0 ;  /* 0x00000004c9037211 */ /* 0x000fea00000f0ccd */
[----:B------:R5:W-:Y:S02]  /*13a30*/  LDGSTS.E.BYPASS.LTC128B.128 [R194+0x9080], [R2.64], !P3 ;  /* 0x0908000002c27fae */ /* 0x000be4000d901d48 */
[C---:B-----5:R-:W-:Y:S04]  /*13a40*/  LEA R2, P0, R200.reuse, R0, 0x1 ;  /* 0x00000000c8027211 */ /* 0x060fe800078008ff */
[----:B------:R-:W-:Y:S05]  /*13a50*/  LEA.HI.X R3, R200, R4, R207, 0x1, P0 ;  /* 0x00000004c8037211 */ /* 0x000fea00000f0ccf */
[----:B------:R5:W-:Y:S02]  /*13a60*/  LDGSTS.E.BYPASS.LTC128B.128 [R194+0xa080], [R2.64], !P2 ;  /* 0x0a08000002c27fae */ /* 0x000be4000d101d48 */
[C---:B-----5:R-:W-:Y:S04]  /*13a70*/  LEA R2, P0, R199.reuse, R0, 0x1 ;  /* 0x00000000c7027211 */ /* 0x060fe800078008ff */
[C---:B------:R-:W-:Y:S02]  /*13a80*/  LEA.HI.X R3, R199.reuse, R4, R206, 0x1, P0 ;  /* 0x00000004c7037211 */ /* 0x040fe400000f0cce */
[----:B------:R-:W-:Y:S11]  /*13a90*/  ISETP.GE.AND P0, PT, R199, c[0x0][0x1d4], PT ;  /* 0x00007500c7007a0c */ /* 0x000ff60003f06270 */
[----:B------:R-:W-:Y:S02]  /*13aa0*/  @!UPT UIADD3 URZ, URZ, URZ, URZ ;  /* 0x0000003f3f3ff290 */ /* 0x000fe4000fffe03f */
[----:B------:R3:W-:Y:S02]  /*13ab0*/  LDGSTS.E.BYPASS.LTC128B.128 [R194+0xb080], [R2.64], !P0 ;  /* 0x0b08000002c27fae */ /* 0x0007e4000c101d48 */
.L_x_855:
[----:B------:R-:W-:Y:S05]  /*13ac0*/  BSYNC B0 ;  /* 0x0000000000007941 */ /* 0x000fea0003800000 */
.L_x_854:
[----:B------:R-:W0:Y:S01]  /*13ad0*/  LDGDEPBAR ;  /* 0x00000000000079af */ /* 0x000e220000000000 */
[----:B------:R-:W-:Y:S01]  /*13ae0*/  WARPSYNC 0xffffffff ;  /* 0xffffffff00007948 */ /* 0x000fe20003800000 */
[C---:B--234-:R-:W-:Y:S01]  /*13af0*/  HMMA.16816.F32.BF16 R4, R16.reuse, R8, RZ ;  /* 0x000000081004723c */ /* 0x05cfe200000418ff */
[----:B------:R-:W-:Y:S02]  /*13b00*/  BSSY B0, `(.L_x_858) ;  /* 0x00000bf000007945 */ /* 0x000fe40003800000 */
[----:B------:R-:W-:Y:S05]  /*13b10*/  ISETP.GT.AND P0, PT, R196, R208, PT ;  /* 0x000000d0c400720c */ /* 0x000fea0003f04270 */
[C---:B------:R-:W-:Y:S08]  /*13b20*/  HMMA.16816.F32.BF16 R8, R16.reuse, R10, RZ ;  /* 0x0000000a1008723c */ /* 0x040ff000000418ff */
[C---:B------:R-:W-:Y:S08]  /*13b30*/  HMMA.16816.F32.BF16 R12, R16.reuse, R160, RZ ;  /* 0x000000a0100c723c */ /* 0x040ff000000418ff */
[----:B------:R-:W-:Y:S01]  /*13b40*/  HMMA.16816.F32.BF16 R16, R16, R162, RZ ;  /* 0x000000a21010723c */ /* 0x000fe200000418ff */
[----:B------:R-:W-:Y:S07]  /*13b50*/  LDSM.16.M88.4 R160, [R185] ;  /* 0x00000000b9a0783b */ /* 0x000fee0000000200 */
[C---:B-1----:R-:W-:Y:S08]  /*13b60*/  HMMA.16816.F32.BF16 R4, R164.reuse, R168, R4 ;  /* 0x000000a8a404723c */ /* 0x042ff00000041804 */
[C---:B------:R-:W-:Y:S01]  /*13b70*/  HMMA.16816.F32.BF16 R8, R164.reuse, R170, R8 ;  /* 0x000000aaa408723c */ /* 0x040fe20000041808 */
[----:B------:R-:W-:Y:S07]  /*13b80*/  LDSM.16.M88.4 R168, [R176+0x800] ;  /* 0x00080000b0a8783b */ /* 0x000fee0000000200 */
[C---:B------:R-:W-:Y:S08]  /*13b90*/  HMMA.16816.F32.BF16 R12, R164.reuse, R172, R12 ;  /* 0x000000aca40c723c */ /* 0x040ff0000004180c */
[----:B------:R-:W-:Y:S01]  /*13ba0*/  HMMA.16816.F32.BF16 R16, R164, R174, R16 ;  /* 0x000000aea410723c */ /* 0x000fe20000041810 */
[----:B------:R-:W1:Y:S07]  /*13bb0*/  LDSM.16.M88.4 R164, [R176] ;  /* 0x00000000b0a4783b */ /* 0x000e6e0000000200 */
[C---:B-1----:R-:W-:Y:S08]  /*13bc0*/  HMMA.16816.F32.BF16 R4, R160.reuse, R164, R4 ;  /* 0x000000a4a004723c */ /* 0x042ff00000041804 */
[C---:B------:R-:W-:Y:S01]  /*13bd0*/  HMMA.16816.F32.BF16 R8, R160.reuse, R166, R8 ;  /* 0x000000a6a008723c */ /* 0x040fe20000041808 */
[----:B------:R-:W-:Y:S07]  /*13be0*/  LDSM.16.M88.4 R164, [R184] ;  /* 0x00000000b8a4783b */ /* 0x000fee0000000200 */
[C---:B------:R-:W-:Y:S08]  /*13bf0*/  HMMA.16816.F32.BF16 R12, R160.reuse, R168, R12 ;  /* 0x000000a8a00c723c */ /* 0x040ff0000004180c */
[----:B------:R-:W-:Y:S01]  /*13c00*/  HMMA.16816.F32.BF16 R16, R160, R170, R16 ;  /* 0x000000aaa010723c */ /* 0x000fe20000041810 */
[----:B------:R-:W1:Y:S06]  /*13c10*/  LDSM.16.M88.4 R160, [R159+-0x3000] ;  /* 0xffd000009fa0783b */ /* 0x000e6c0000000200 */
[----:B------:R-:W2:Y:S01]  /*13c20*/  LDSM.16.M88.4 R168, [R159+-0x2800] ;  /* 0xffd800009fa8783b */ /* 0x000ea20000000200 */
[C---:B-1----:R-:W-:Y:S08]  /*13c30*/  HMMA.16816.F32.BF16 R4, R164.reuse, R160, R4 ;  /* 0x000000a0a404723c */ /* 0x042ff00000041804 */
[C---:B------:R-:W-:Y:S01]  /*13c40*/  HMMA.16816.F32.BF16 R8, R164.reuse, R162, R8 ;  /* 0x000000a2a408723c */ /* 0x040fe20000041808 */
[----:B------:R-:W-:Y:S07]  /*13c50*/  LDSM.16.M88.4 R160, [R182+0x4000] ;  /* 0x00400000b6a0783b */ /* 0x000fee0000000200 */
[C---:B--2---:R-:W-:Y:S08]  /*13c60*/  HMMA.16816.F32.BF16 R12, R164.reuse, R168, R12 ;  /* 0x000000a8a40c723c */ /* 0x044ff0000004180c */
[----:B------:R-:W-:Y:S01]  /*13c70*/  HMMA.16816.F32.BF16 R16, R164, R170, R16 ;  /* 0x000000aaa410723c */ /* 0x000fe20000041810 */
[----:B------:R-:W1:Y:S06]  /*13c80*/  LDSM.16.M88.4 R164, [R177+0x1000] ;  /* 0x00100000b1a4783b */ /* 0x000e6c0000000200 */
[----:B------:R-:W2:Y:S01]  /*13c90*/  LDSM.16.M88.4 R168, [R177+0x1800] ;  /* 0x00180000b1a8783b */ /* 0x000ea20000000200 */
[C---:B-1----:R-:W-:Y:S08]  /*13ca0*/  HMMA.16816.F32.BF16 R4, R160.reuse, R164, R4 ;  /* 0x000000a4a004723c */ /* 0x042ff00000041804 */
[C---:B------:R-:W-:Y:S01]  /*13cb0*/  HMMA.16816.F32.BF16 R8, R160.reuse, R166, R8 ;  /* 0x000000a6a008723c */ /* 0x040fe20000041808 */
[----:B------:R-:W-:Y:S07]  /*13cc0*/  LDSM.16.M88.4 R164, [R183+0x4000] ;  /* 0x00400000b7a4783b */ /* 0x000fee0000000200 */
[C---:B--2---:R-:W-:Y:S08]  /*13cd0*/  HMMA.16816.F32.BF16 R12, R160.reuse, R168, R12 ;  /* 0x000000a8a00c723c */ /* 0x044ff0000004180c */
[----:B------:R-:W-:Y:S01]  /*13ce0*/  HMMA.16816.F32.BF16 R16, R160, R170, R16 ;  /* 0x000000aaa010723c */ /* 0x000fe20000041810 */
[----:B------:R-:W1:Y:S06]  /*13cf0*/  LDSM.16.M88.4 R160, [R189] ;  /* 0x00000000bda0783b */ /* 0x000e6c0000000200 */
[----:B------:R-:W2:Y:S01]  /*13d00*/  LDSM.16.M88.4 R168, [R188] ;  /* 0x00000000bca8783b */ /* 0x000ea20000000200 */
        /* <DEDUP_REMOVED lines=69> */
[----:B------:R-:W2:Y:S01]  /*14160*/  LDSM.16.M88.4 R168, [R159+0x800] ;  /* 0x000800009fa8783b */ /* 0x000ea20000000200 */
[----:B------:R-:W-:Y:S05]  /*14170*/  DEPBAR.LE SB0, 0x0 ;  /* 0x000080000000791a */ /* 0x000fea0000000000 */
[----:B------:R-:W-:Y:S01]  /*14180*/  BAR.SYNC.DEFER_BLOCKING 0x0 ;  /* 0x0000000000007b1d */ /* 0x000fe20000010000 */
[C---:B-1----:R-:W-:Y:S08]  /*14190*/  HMMA.16816.F32.BF16 R4, R164.reuse, R160, R4 ;  /* 0x000000a0a404723c */ /* 0x042ff00000041804 */
[C---:B------:R-:W-:Y:S08]  /*141a0*/  HMMA.16816.F32.BF16 R8, R164.reuse, R162, R8 ;  /* 0x000000a2a408723c */ /* 0x040ff00000041808 */
[C---:B--2---:R-:W-:Y:S08]  /*141b0*/  HMMA.16816.F32.BF16 R12, R164.reuse, R168, R12 ;  /* 0x000000a8a40c723c */ /* 0x044ff0000004180c */
        /* <DEDUP_REMOVED lines=34> */
[----:B--234-:R-:W-:Y:S02]  /*143e0*/  IMAD.MOV.U32 R2, RZ, RZ, c[0x0][0x2b8] ;  /* 0x0000ae00ff027624 */ /* 0x01cfe400078e00ff */
[----:B------:R-:W-:Y:S03]  /*143f0*/  IMAD.MOV.U32 R197, RZ, RZ, RZ ;  /* 0x000000ffffc57224 */ /* 0x000fe600078e00ff */
[----:B------:R-:W-:Y:S01]  /*14400*/  ISETP.NE.AND P1, PT, R2, 0x1, PT ;  /* 0x000000010200780c */ /* 0x000fe20003f25270 */
[----:B------:R-:W-:Y:S05]  /*14410*/  IMAD R2, R196, 0x20, R226 ;  /* 0x00000020c4027824 */ /* 0x000fea00078e02e2 */
[----:B------:R-:W-:Y:S05]  /*14420*/  IADD3 R2, R2, -0x20, R212 ;  /* 0xffffffe002027810 */ /* 0x000fea0007ffe0d4 */
[--C-:B-1----:R-:W-:Y:S02]  /*14430*/  IMAD.MOV.U32 R0, RZ, RZ, R2.reuse ;  /* 0x000000ffff007224 */ /* 0x102fe400078e0002 */
[----:B------:R-:W-:Y:S05]  /*14440*/  @P1 IMAD.HI.U32 R3, R2, c[0x0][0x2bc], RZ ;  /* 0x0000af0002031a27 */ /* 0x000fea00078e00ff */
[----:B------:R-:W-:Y:S04]  /*14450*/  @P1 SHF.R.U32.HI R0, RZ, c[0x0][0x2c0], R3 ;  /* 0x0000b000ff001a19 */ /* 0x000fe80000011603 */
[C---:B------:R-:W-:Y:S04]  /*14460*/  @!P5 IADD3 R3, P0, R0.reuse, R222, RZ ;  /* 0x000000de0003d210 */ /* 0x040fe80007f1e0ff */
[C---:B------:R-:W-:Y:S02]  /*14470*/  @!P5 LEA.HI.X.SX32 R5, R0.reuse, R225, 0x1, P0 ;  /* 0x000000e10005d211 */ /* 0x040fe400000f0eff */
[C---:B------:R-:W-:Y:S02]  /*14480*/  @!P5 LEA R4, P0, R3.reuse, c[0x0][0x2a0], 0x2 ;  /* 0x0000a8000304da11 */ /* 0x040fe400078010ff */
[----:B------:R-:W-:Y:S02]  /*14490*/  IADD3 R0, -R0, RZ, RZ ;  /* 0x000000ff00007210 */ /* 0x000fe40007ffe1ff */
[----:B------:R-:W-:Y:S03]  /*144a0*/  @!P5 LEA.HI.X R5, R3, c[0x0][0x2a4], R5, 0x2, P0 ;  /* 0x0000a9000305da11 */ /* 0x000fe600000f1405 */
[----:B------:R-:W-:Y:S02]  /*144b0*/  IMAD R198, R0, c[0x0][0x2b8], R2 ;  /* 0x0000ae0000c67a24 */ /* 0x000fe400078e0202 */
[----:B------:R-:W2:Y:S02]  /*144c0*/  @!P5 LDG.E R197, [R4.64] ;  /* 0x0000000804c5d981 */ /* 0x000ea4000c1e1900 */
[----:B------:R-:W-:Y:S01]  /*144d0*/  IMAD.WIDE.U32 R2, R198, c[0x0][0x1e0], RZ ;  /* 0x00007800c6027a25 */ /* 0x000fe200078e00ff */
[----:B------:R-:W-:Y:S05]  /*144e0*/  SHF.R.S32.HI R0, RZ, 0x1f, R198 ;  /* 0x0000001fff007819 */ /* 0x000fea00000114c6 */
[----:B------:R-:W-:Y:S04]  /*144f0*/  IMAD R0, R0, c[0x0][0x1e0], RZ ;  /* 0x0000780000007a24 */ /* 0x000fe800078e02ff */
[----:B------:R-:W-:Y:S05]  /*14500*/  IMAD R0, R198, c[0x0][0x1e4], R0 ;  /* 0x00007900c6007a24 */ /* 0x000fea00078e0200 */
[----:B------:R-:W-:Y:S02]  /*14510*/  IADD3 R3, R3, R0, RZ ;  /* 0x0000000003037210 */ /* 0x000fe40007ffe0ff */
        /* <DEDUP_REMOVED lines=10> */
.L_x_991:
[----:B------:R-:W-:-:S05]  /*145c0*/  BRA.DIV ~URZ, `(.L_x_861) ;  /* 0x0000d6327f007947 */ /* 0x000fca000b800000 */
[----:B-1----:R1:W3:Y:S02]  /*145d0*/  SHFL.IDX PT, R0, R5, RZ, 0x181f ;  /* 0x00181fff05007589 */ /* 0x0022e400000e0000 */
.L_x_992:
[C---:B---3--:R-:W-:Y:S04]  /*145e0*/  LEA R6, P0, R132.reuse, R0, 0x1 ;  /* 0x0000000084067211 */ /* 0x048fe800078008ff */
[----:B--2---:R-:W-:Y:S02]  /*145f0*/  LEA.HI.X R7, R132, R4, R133, 0x1, P0 ;  /* 0x0000000484077211 */ /* 0x004fe400000f0c85 */
[C---:B------:R-:W-:Y:S03]  /*14600*/  LEA R2, P0, R201.reuse, R0, 0x1 ;  /* 0x00000000c9027211 */ /* 0x040fe600078008ff */
[----:B------:R-:W-:Y:S01]  /*14610*/  @!PT LDS RZ, [RZ] ;  /* 0x00000000fffff984 */ /* 0x000fe20000000800 */
[----:B------:R-:W-:Y:S01]  /*14620*/  @!PT LDS RZ, [RZ] ;  /* 0x00000000fffff984 */ /* 0x000fe20000000800 */
[----:B------:R-:W-:Y:S01]  /*14630*/  @!PT LDS RZ, [RZ] ;  /* 0x00000000fffff984 */ /* 0x000fe20000000800 */
[----:B------:R2:W-:Y:S01]  /*14640*/  LDGSTS.E.BYPASS.LTC128B.128 [R194+0xc080], [R6.64], !P4 ;  /* 0x0c08000006c27fae */ /* 0x0005e2000e101d48 */
[----:B------:R-:W-:Y:S05]  /*14650*/  LEA.HI.X R3, R201, R4, R205, 0x1, P0 ;  /* 0x00000004c9037211 */ /* 0x000fea00000f0ccd */
[----:B------:R3:W-:Y:S02]  /*14660*/  LDGSTS.E.BYPASS.LTC128B.128 [R194+0xd080], [R2.64], !P3 ;  /* 0x0d08000002c27fae */ /* 0x0007e4000d901d48 */
[C---:B---3--:R-:W-:Y:S04]  /*14670*/  LEA R2, P0, R200.reuse, R0, 0x1 ;  /* 0x00000000c8027211 */ /* 0x048fe800078008ff */
[----:B------:R-:W-:Y:S05]  /*14680*/  LEA.HI.X R3, R200, R4, R207, 0x1, P0 ;  /* 0x00000004c8037211 */ /* 0x000fea00000f0ccf */
[----:B------:R3:W-:Y:S02]  /*14690*/  LDGSTS.E.BYPASS.LTC128B.128 [R194+0xe080], [R2.64], !P2 ;  /* 0x0e08000002c27fae */ /* 0x0007e4000d101d48 */
[C---:B---3--:R-:W-:Y:S04]  /*146a0*/  LEA R2, P0, R199.reuse, R0, 0x1 ;  /* 0x00000000c7027211 */ /* 0x048fe800078008ff */
[C---:B------:R-:W-:Y:S02]  /*146b0*/  LEA.HI.X R3, R199.reuse, R4, R206, 0x1, P0 ;  /* 0x00000004c7037211 */ /* 0x040fe400000f0cce */
[----:B------:R-:W-:Y:S11]  /*146c0*/  ISETP.GE.AND P0, PT, R199, c[0x0][0x1d4], PT ;  /* 0x00007500c7007a0c */ /* 0x000ff60003f06270 */
[----:B------:R-:W-:Y:S02]  /*146d0*/  @!UPT UIADD3 URZ, URZ, URZ, URZ ;  /* 0x0000003f3f3ff290 */ /* 0x000fe4000fffe03f */
[----:B------:R2:W-:Y:S02]  /*146e0*/  LDGSTS.E.BYPASS.LTC128B.128 [R194+0xf080], [R2.64], !P0 ;  /* 0x0f08000002c27fae */ /* 0x0005e4000c101d48 */
.L_x_859:
[----:B--234-:R-:W-:Y:S05]  /*146f0*/  BSYNC B0 ;  /* 0x0000000000007941 */ /* 0x01cfea0003800000 */
.L_x_858:
[----:B-1----:R-:W-:Y:S01]  /*14700*/  IMAD.MOV.U32 R0, RZ, RZ, c[0x0][0x2c4] ;  /* 0x0000b100ff007624 */ /* 0x002fe200078e00ff */
[----:B------:R-:W0:Y:S01]  /*14710*/  LDGDEPBAR ;  /* 0x00000000000079af */ /* 0x000e220000000000 */
[----:B------:R-:W-:Y:S01]  /*14720*/  IMAD.IADD R4, R231, 0x1, R227 ;  /* 0x00000001e7047824 */ /* 0x000fe200078e02e3 */
[----:B------:R-:W-:Y:S01]  /*14730*/  ULDC UR4, c[0x0][0x324] ;  /* 0x0000c90000047ab9 */ /* 0x000fe20000000800 */
[----:B------:R-:W-:Y:S01]  /*14740*/  IMAD.SHL.U32 R5, R196, 0x20, RZ ;  /* 0x00000020c4057824 */ /* 0x000fe200078e00ff */
[----:B------:R-:W-:Y:S01]  /*14750*/  ISETP.NE.AND P0, PT, R0, 0x1, PT ;  /* 0x000000010000780c */ /* 0x000fe20003f05270 */
[----:B------:R-:W-:Y:S11]  /*14760*/  ULOP3.LUT UR4, URZ, UR4, URZ, 0x33, !UPT ;  /* 0x000000043f047292 */ /* 0x000ff6000f8e333f */
[----:B------:R-:W-:Y:S01]  /*14770*/  @!UPT UIADD3 URZ, URZ, URZ, URZ ;  /* 0x0000003f3f3ff290 */ /* 0x000fe2000fffe03f */
[----:B------:R-:W-:Y:S05]  /*14780*/  @P0 IMAD.HI.U32 R0, R4, c[0x0][0x2c8], RZ ;  /* 0x0000b20004000a27 */ /* 0x000fea00078e00ff */
[----:B------:R-:W-:Y:S02]  /*14790*/  @P0 SHF.R.U32.HI R4, RZ, c[0x0][0x2cc], R0 ;  /* 0x0000b300ff040a19 */ /* 0x000fe40000011600 */
[----:B------:R-:W-:Y:S04]  /*147a0*/  IADD3 R0, -R215, 0x1, -R5 ;  /* 0x00000001d7007810 */ /* 0x000fe80007ffe905 */
[----:B------:R-:W-:Y:S04]  /*147b0*/  IADD3 R0, -R210, R0, R209 ;  /* 0x00000000d2007210 */ /* 0x000fe80007ffe1d1 */
[C---:B------:R-:W-:Y:S02]  /*147c0*/  IADD3 R6, R0.reuse, UR4, RZ ;  /* 0x0000000400067c10 */ /* 0x040fe4000fffe0ff */
[----:B------:R-:W-:Y:S01]  /*147d0*/  IADD3 R7, R0, c[0x0][0x328], RZ ;  /* 0x0000ca0000077a10 */ /* 0x000fe20007ffe0ff */
[----:B------:R-:W-:-:S05]  /*147e0*/  BRA.DIV ~URZ, `(.L_x_862) ;  /* 0x0000d4727f007947 */ /* 0x000fca000b800000 */
[----:B------:R1:W2:Y:S02]  /*147f0*/  SHFL.IDX PT, R3, R4, RZ, 0x1c1f ;  /* 0x001c1fff04037589 */ /* 0x0002a400000e0000 */
.L_x_993:
[----:B--2---:R-:W-:Y:S01]  /*14800*/  IADD3 R2, R7, R3, RZ ;  /* 0x0000000307027210 */ /* 0x004fe20007ffe0ff */
[----:B------:R-:W-:Y:S05]  /*14810*/  IMAD.MOV.U32 R0, RZ, RZ, c[0x0][0x32c] ;  /* 0x0000cb00ff007624 */ /* 0x000fea00078e00ff */
[----:B------:R-:W-:Y:S01]  /*14820*/  ISETP.GE.AND P0, PT, R0, 0x1, PT ;  /* 0x000000010000780c */ /* 0x000fe20003f06270 */
[----:B------:R-:W-:Y:S11]  /*14830*/  IMAD.IADD R0, R6, 0x1, R3 ;  /* 0x0000000106007824 */ /* 0x000ff600078e0203 */
[----:B------:R-:W-:Y:S01]  /*14840*/  @!UPT UIADD3 URZ, URZ, URZ, URZ ;  /* 0x0000003f3f3ff290 */ /* 0x000fe2000fffe03f */
[----:B------:R-:W-:-:S05]  /*14850*/  @!P0 BRA `(.L_x_863) ;  /* 0x0000018000008947 */ /* 0x000fca0003800000 */
[----:B------:R-:W-:Y:S01]  /*14860*/  IADD3 R3, -R210, R209, R3 ;  /* 0x000000d1d2037210 */ /* 0x000fe20007ffe103 */
[----:B------:R-:W-:Y:S03]  /*14870*/  BSSY B0, `(.L_x_864) ;  /* 0x0000011000007945 */ /* 0x000fe60003800000 */
        /* <DEDUP_REMOVED lines=11> */
.L_x_865:
[----:B------:R-:W-:Y:S04]  /*14930*/  MOV R8, c[0x0][0x32c] ;  /* 0x0000cb0000087a02 */ /* 0x000fe80000000f00 */
[----:B------:R-:W-:Y:S11]  /*14940*/  ISETP.NE.AND P0, PT, R8, 0x1, PT ;  /* 0x000000010800780c */ /* 0x000ff60003f05270 */
[----:B------:R-:W-:Y:S02]  /*14950*/  @!UPT UIADD3 URZ, URZ, URZ, URZ ;  /* 0x0000003f3f3ff290 */ /* 0x000fe4000fffe03f */
[----:B------:R-:W-:Y:S05]  /*14960*/  @P0 IMAD.HI.U32 R8, R3, c[0x0][0x330], RZ ;  /* 0x0000cc0003080a27 */ /* 0x000fea00078e00ff */
[----:B------:R-:W-:Y:S02]  /*14970*/  @P0 SHF.R.U32.HI R3, RZ, c[0x0][0x334], R8 ;  /* 0x0000cd00ff030a19 */ /* 0x000fe40000011608 */
.L_x_866:
[----:B------:R-:W-:Y:S05]  /*14980*/  BSYNC B0 ;  /* 0x0000000000007941 */ /* 0x000fea0003800000 */
.L_x_864:
[----:B------:R-:W-:Y:S04]  /*14990*/  IMAD R3, R3, c[0x0][0x32c], -R5 ;  /* 0x0000cb0003037a24 */ /* 0x000fe800078e0a05 */
[----:B------:R-:W-:Y:S05]  /*149a0*/  IMAD.IADD R3, R3, 0x1, -R215 ;  /* 0x0000000103037824 */ /* 0x000fea00078e0ad7 */
[----:B------:R-:W-:Y:S02]  /*149b0*/  IMNMX R0, R0, R3, !PT ;  /* 0x0000000300007217 */ /* 0x000fe40007800200 */
[----:B------:R-:W-:Y:S04]  /*149c0*/  IADD3 R3, R3, c[0x0][0x32c], RZ ;  /* 0x0000cb0003037a10 */ /* 0x000fe80007ffe0ff */
[----:B------:R-:W-:Y:S02]  /*149d0*/  IMNMX R2, R2, R3, PT ;  /* 0x0000000302027217 */ /* 0x000fe40003800200 */
.L_x_863:
[----:B------:R-:W-:Y:S04]  /*149e0*/  ISETP.GT.AND P1, PT, R196, -0x1, PT ;  /* 0xffffffffc400780c */ /* 0x000fe80003f24270 */
[----:B------:R-:W-:Y:S04]  /*149f0*/  ISETP.GT.AND P0, PT, R0, RZ, P1 ;  /* 0x000000ff0000720c */ /* 0x000fe80000f04270 */
[----:B------:R-:W-:Y:S04]  /*14a00*/  ISETP.LT.OR P0, PT, R2, 0x1, P0 ;  /* 0x000000010200780c */ /* 0x000fe80000701670 */
[----:B------:R-:W-:Y:S02]  /*14a10*/  FSEL R14, R172, -INF , !P0 ;  /* 0xff800000ac0e7808 */ /* 0x000fe40004000000 */
[----:B------:R-:W-:Y:S04]  /*14a20*/  ISETP.GT.AND P0, PT, R0, 0x1, P1 ;  /* 0x000000010000780c */ /* 0x000fe80000f04270 */
        /* <DEDUP_REMOVED lines=19> */
[----:B------:R-:W-:Y:S01]  /*14b60*/  FSEL R15, R9, -INF , !P0 ;  /* 0xff800000090f7808 */ /* 0x000fe20004000000 */
[----:B------:R-:W-:-:S06]  /*14b70*/  BRA.DIV ~URZ, `(.L_x_867) ;  /* 0x0000d1527f007947 */ /* 0x000fcc000b800000 */
[----:B------:R2:W3:Y:S02]  /*14b80*/  SHFL.IDX PT, R3, R4, 0x1, 0x1c1f ;  /* 0x003c1f0004037f89 */ /* 0x0004e400000e0000 */
.L_x_994:
[----:B---3--:R-:W-:Y:S01]  /*14b90*/  IADD3 R2, R7, R3, RZ ;  /* 0x0000000307027210 */ /* 0x008fe20007ffe0ff */
        /* <DEDUP_REMOVED lines=11> */
[----:B-12---:R-:W-:Y:S05]  /*14c50*/  IMAD.MOV.U32 R4, RZ, RZ, c[0x0][0x32c] ;  /* 0x0000cb00ff047624 */ /* 0x006fea00078e00ff */
[----:B------:R-:W-:Y:S11]  /*14c60*/  ISETP.NE.AND P0, PT, R4, 0x1, PT ;  /* 0x000000010400780c */ /* 0x000ff60003f05270 */
[----:B------:R-:W-:Y:S02]  /*14c70*/  @!UPT UIADD3 URZ, URZ, URZ, URZ ;  /* 0x0000003f3f3ff290 */ /* 0x000fe4000fffe03f */
[----:B------:R-:W-:Y:S05]  /*14c80*/  @P0 IMAD.HI.U32 R4, R3, c[0x0][0x330], RZ ;  /* 0x0000cc0003040a27 */ /* 0x000fea00078e00ff */
[----:B------:R-:W-:Y:S04]  /*14c90*/  @P0 SHF.R.U32.HI R3, RZ, c[0x0][0x334], R4 ;  /* 0x0000cd00ff030a19 */ /* 0x000fe80000011604 */
[----:B------:R-:W-:Y:S01]  /*14ca0*/  LOP3.LUT R3, RZ, R3, RZ, 0x33, !PT ;  /* 0x00000003ff037212 */ /* 0x000fe200078e33ff */
[----:B------:R-:W-:-:S05]  /*14cb0*/  BRA `(.L_x_871) ;  /* 0x0000005000007947 */ /* 0x000fca0003800000 */
.L_x_870:
[----:B-12---:R-:W-:Y:S04]  /*14cc0*/  MOV R4, c[0x0][0x32c] ;  /* 0x0000cb0000047a02 */ /* 0x006fe80000000f00 */
[----:B------:R-:W-:Y:S11]  /*14cd0*/  ISETP.NE.AND P0, PT, R4, 0x1, PT ;  /* 0x000000010400780c */ /* 0x000ff60003f05270 */
[----:B------:R-:W-:Y:S02]  /*14ce0*/  @!UPT UIADD3 URZ, URZ, URZ, URZ ;  /* 0x0000003f3f3ff290 */ /* 0x000fe4000fffe03f */
[----:B------:R-:W-:Y:S05]  /*14cf0*/  @P0 IMAD.HI.U32 R4, R3, c[0x0][0x330], RZ ;  /* 0x0000cc0003040a27 */ /* 0x000fea00078e00ff */
[----:B------:R-:W-:Y:S02]  /*14d00*/  @P0 SHF.R.U32.HI R3, RZ, c[0x0][0x334], R4 ;  /* 0x0000cd00ff030a19 */ /* 0x000fe40000011604 */
.L_x_871:
[----:B------:R-:W-:Y:S05]  /*14d10*/  BSYNC B0 ;  /* 0x0000000000007941 */ /* 0x000fea0003800000 */
.L_x_869:
[----:B------:R-:W-:Y:S04]  /*14d20*/  IMAD R5, R3, c[0x0][0x32c], -R5 ;  /* 0x0000cb0003057a24 */ /* 0x000fe800078e0a05 */
[----:B------:R-:W-:Y:S05]  /*14d30*/  IMAD.IADD R3, R5, 0x1, -R215 ;  /* 0x0000000105037824 */ /* 0x000fea00078e0ad7 */
[----:B------:R-:W-:Y:S02]  /*14d40*/  IMNMX R0, R0, R3, !PT ;  /* 0x0000000300007217 */ /* 0x000fe40007800200 */
[----:B------:R-:W-:Y:S04]  /*14d50*/  IADD3 R3, R3, c[0x0][0x32c], RZ ;  /* 0x0000cb0003037a10 */ /* 0x000fe80007ffe0ff */
[----:B------:R-:W-:Y:S02]  /*14d60*/  IMNMX R2, R2, R3, PT ;  /* 0x0000000302027217 */ /* 0x000fe40003800200 */
.L_x_868:
        /* <DEDUP_REMOVED lines=21> */
[----:B------:R-:W-:Y:S02]  /*14ec0*/  ISETP.GT.AND P0, PT, R0, 0x19, P1 ;  /* 0x000000190000780c */ /* 0x000fe40000f04270 */
        /* <DEDUP_REMOVED lines=13> */
[----:B------:R-:W-:Y:S02]  /*14fa0*/  FSEL R7, R162, -INF , !P0 ;  /* 0xff800000a2077808 */ /* 0x000fe40004000000 */
[----:B------:R-:W-:Y:S02]  /*14fb0*/  FMNMX.FTZ R0, R16, R0, !PT ;  /* 0x0000000010007209 */ /* 0x000fe40007810000 */
[----:B------:R-:W-:Y:S02]  /*14fc0*/  FMNMX.FTZ R2, R8, R2, !PT ;  /* 0x0000000208027209 */ /* 0x000fe40007810000 */
[----:B-12---:R-:W-:Y:S02]  /*14fd0*/  FMNMX.FTZ R4, R15, R0, !PT ;  /* 0x000000000f047209 */ /* 0x006fe40007810000 */
[----:B------:R-:W-:Y:S01]  /*14fe0*/  FMNMX.FTZ R5, R7, R2, !PT ;  /* 0x0000000207057209 */ /* 0x000fe20007810000 */
[----:B------:R-:W-:-:S05]  /*14ff0*/  BRA.DIV ~URZ, `(.L_x_872) ;  /* 0x0000cd427f007947 */ /* 0x000fca000b800000 */
[----:B------:R1:W2:Y:S02]  /*15000*/  SHFL.BFLY PT, R0, R4, 0x2, 0x1f ;  /* 0x0c401f0004007f89 */ /* 0x0002a400000e0000 */
.L_x_995:
[----:B-12---:R-:W-:Y:S01]  /*15010*/  FMNMX.FTZ R4, R4, R0, !PT ;  /* 0x0000000004047209 */ /* 0x006fe20007810000 */
[----:B------:R-:W-:-:S05]  /*15020*/  BRA.DIV ~URZ, `(.L_x_873) ;  /* 0x0000cd527f007947 */ /* 0x000fca000b800000 */
[----:B------:R-:W1:Y:S02]  /*15030*/  SHFL.BFLY PT, R0, R4, 0x1, 0x1f ;  /* 0x0c201f0004007f89 */ /* 0x000e6400000e0000 */
[----:B-1----:R-:W-:Y:S02]  /*15040*/  FMNMX.FTZ R134, R4, R0, !PT ;  /* 0x0000000004867209 */ /* 0x002fe40007810000 */
[----:B------:R-:W1:Y:S02]  /*15050*/  SHFL.BFLY PT, R0, R5, 0x2, 0x1f ;  /* 0x0c401f0005007f89 */ /* 0x000e6400000e0000 */
[----:B-1----:R-:W-:Y:S05]  /*15060*/  FMNMX.FTZ R4, R5, R0, !PT ;  /* 0x0000000005047209 */ /* 0x002fea0007810000 */
[----:B------:R1:W2:Y:S02]  /*15070*/  SHFL.BFLY PT, R0, R4, 0x1, 0x1f ;  /* 0x0c201f0004007f89 */ /* 0x0002a400000e0000 */
.L_x_996:
[C---:B------:R-:W-:Y:S01]  /*15080*/  FSETP.NEU.FTZ.AND P0, PT, R134.reuse, -INF , PT ;  /* 0xff8000008600780b */ /* 0x040fe20003f1d000 */
[----:B------:R-:W-:Y:S01]  /*15090*/  FMUL.FTZ R2, R134, c[0x0][0x2d0] ;  /* 0x0000b40086027a20 */ /* 0x000fe20000410000 */
[----:B--2---:R-:W-:Y:S01]  /*150a0*/  FMNMX.FTZ R3, R0, R4, !PT ;  /* 0x0000000400037209 */ /* 0x004fe20007810000 */
[----:B------:R-:W-:Y:S01]  /*150b0*/  WARPSYNC 0xffffffff ;  /* 0xffffffff00007948 */ /* 0x000fe20003800000 */
[----:B------:R-:W-:Y:S02]  /*150c0*/  FSEL R0, R134, RZ, P0 ;  /* 0x000000ff86007208 */ /* 0x000fe40000000000 */
[----:B------:R-:W-:Y:S02]  /*150d0*/  FSEL R2, R2, RZ, P0 ;  /* 0x000000ff02027208 */ /* 0x000fe40000000000 */
[----:B------:R-:W-:Y:S01]  /*150e0*/  FSETP.NEU.FTZ.AND P0, PT, R3, -INF , PT ;  /* 0xff8000000300780b */ /* 0x000fe20003f1d000 */
[----:B------:R-:W-:Y:S01]  /*150f0*/  FADD.FTZ R0, -R0, R135 ;  /* 0x0000008700007221 */ /* 0x000fe20000010100 */
[----:B------:R-:W-:Y:S01]  /*15100*/  IADD3 R195, R196, -0x1, RZ ;  /* 0xffffffffc4c37810 */ /* 0x000fe20007ffe0ff */
[--C-:B-1----:R-:W-:Y:S02]  /*15110*/  FFMA.FTZ R4, R14, c[0x0][0x2d0], -R2.reuse ;  /* 0x0000b4000e047a23 */ /* 0x102fe40000010802 */
[----:B------:R-:W-:Y:S02]  /*15120*/  FMUL.FTZ R0, R0, c[0x0][0x2d0] ;  /* 0x0000b40000007a20 */ /* 0x000fe40000410000 */
[--C-:B------:R-:W-:Y:S02]  /*15130*/  FFMA.FTZ R5, R161, c[0x0][0x2d0], -R2.reuse ;  /* 0x0000b400a1057a23 */ /* 0x100fe40000010802 */
[--C-:B------:R-:W-:Y:S02]  /*15140*/  FFMA.FTZ R169, R15, c[0x0][0x2d0], -R2.reuse ;  /* 0x0000b4000fa97a23 */ /* 0x100fe40000010802 */
[----:B------:R-:W1:Y:S01]  /*15150*/  MUFU.EX2 R0, R0 ;  /* 0x0000000000007308 */ /* 0x000e620000000800 */
[--C-:B------:R-:W-:Y:S02]  /*15160*/  FFMA.FTZ R14, R19, c[0x0][0x2d0], -R2.reuse ;  /* 0x0000b400130e7a23 */ /* 0x100fe40000010802 */
[--C-:B------:R-:W-:Y:S02]  /*15170*/  FFMA.FTZ R135, R160, c[0x0][0x2d0], -R2.reuse ;  /* 0x0000b400a0877a23 */ /* 0x100fe40000010802 */
[--C-:B------:R-:W-:Y:S02]  /*15180*/  FFMA.FTZ R172, R18, c[0x0][0x2d0], -R2.reuse ;  /* 0x0000b40012ac7a23 */ /* 0x100fe40000010802 */
[--C-:B------:R-:W-:Y:S02]  /*15190*/  FFMA.FTZ R171, R17, c[0x0][0x2d0], -R2.reuse ;  /* 0x0000b40011ab7a23 */ /* 0x100fe40000010802 */
[----:B------:R-:W-:Y:S01]  /*151a0*/  FFMA.FTZ R170, R16, c[0x0][0x2d0], -R2 ;  /* 0x0000b40010aa7a23 */ /* 0x000fe20000010802 */
[----:B------:R-:W2:Y:S10]  /*151b0*/  MUFU.EX2 R15, R4 ;  /* 0x00000004000f7308 */ /* 0x000eb40000000800 */
[----:B------:R-:W3:Y:S10]  /*151c0*/  MUFU.EX2 R4, R5 ;  /* 0x0000000500047308 */ /* 0x000ef40000000800 */
[----:B------:R4:W-:Y:S01]  /*151d0*/  MUFU.EX2 R16, R135 ;  /* 0x0000008700107308 */ /* 0x0009e20000000800 */
[C---:B-1----:R-:W-:Y:S02]  /*151e0*/  FMUL.FTZ R17, R0.reuse, R141 ;  /* 0x0000008d00117220 */ /* 0x042fe40000410000 */
[C---:B------:R-:W-:Y:S02]  /*151f0*/  FMUL.FTZ R20, R0.reuse, R20 ;  /* 0x0000001400147220 */ /* 0x040fe40000410000 */
[C---:B--2---:R-:W-:Y:S02]  /*15200*/  FFMA.FTZ R2, R0.reuse, R204, R15 ;  /* 0x000000cc00027223 */ /* 0x044fe4000001000f */
[C---:B------:R-:W-:Y:S02]  /*15210*/  FMUL.FTZ R21, R0.reuse, R21 ;  /* 0x0000001500157220 */ /* 0x040fe40000410000 */
[C---:B------:R-:W-:Y:S02]  /*15220*/  FMUL.FTZ R24, R0.reuse, R24 ;  /* 0x0000001800187220 */ /* 0x040fe40000410000 */
[C---:B------:R-:W-:Y:S02]  /*15230*/  FMUL.FTZ R25, R0.reuse, R25 ;  /* 0x0000001900197220 */ /* 0x040fe40000410000 */
[----:B------:R-:W-:Y:S01]  /*15240*/  FMUL.FTZ R28, R0, R28 ;  /* 0x0000001c001c7220 */ /* 0x000fe20000410000 */
[C---:B---3--:R-:W-:Y:S01]  /*15250*/  F2FP.BF16.PACK_AB R160, R4.reuse, R15 ;  /* 0x0000000f04a0723e */ /* 0x048fe200000010ff */
[----:B------:R-:W-:Y:S01]  /*15260*/  FADD.FTZ R5, R4, R2 ;  /* 0x0000000204057221 */ /* 0x000fe20000010000 */
[----:B------:R-:W1:Y:S01]  /*15270*/  MUFU.EX2 R15, R14 ;  /* 0x0000000e000f7308 */ /* 0x000e620000000800 */
[C---:B------:R-:W-:Y:S01]  /*15280*/  FSEL R2, R3.reuse, RZ, P0 ;  /* 0x000000ff03027208 */ /* 0x040fe20000000000 */
[----:B------:R-:W-:Y:S02]  /*15290*/  FMUL.FTZ R4, R3, c[0x0][0x2d0] ;  /* 0x0000b40003047a20 */ /* 0x000fe40000410000 */
[----:B------:R-:W-:Y:S02]  /*152a0*/  FMUL.FTZ R29, R0, R29 ;  /* 0x0000001d001d7220 */ /* 0x000fe40000410000 */
[----:B------:R-:W-:Y:S01]  /*152b0*/  FADD.FTZ R2, -R2, R136 ;  /* 0x0000008802027221 */ /* 0x000fe20000010100 */
[----:B------:R-:W-:Y:S01]  /*152c0*/  FSEL R4, R4, RZ, P0 ;  /* 0x000000ff04047208 */ /* 0x000fe20000000000 */
[----:B------:R-:W-:Y:S01]  /*152d0*/  FMUL.FTZ R32, R0, R32 ;  /* 0x0000002000207220 */ /* 0x000fe20000410000 */
[----:B------:R-:W-:Y:S01]  /*152e0*/  ISETP.GT.AND P0, PT, R196, R213, PT ;  /* 0x000000d5c400720c */ /* 0x000fe20003f04270 */
[----:B------:R-:W-:Y:S01]  /*152f0*/  FMUL.FTZ R2, R2, c[0x0][0x2d0] ;  /* 0x0000b40002027a20 */ /* 0x000fe20000410000 */
[----:B------:R-:W-:Y:S01]  /*15300*/  MOV R196, R195 ;  /* 0x000000c300c47202 */ /* 0x000fe20000000f00 */
[--C-:B------:R-:W-:Y:S02]  /*15310*/  FFMA.FTZ R136, R11, c[0x0][0x2d0], -R4.reuse ;  /* 0x0000b4000b887a23 */ /* 0x100fe40000010804 */
[--C-:B------:R-:W-:Y:S02]  /*15320*/  FFMA.FTZ R166, R10, c[0x0][0x2d0], -R4.reuse ;  /* 0x0000b4000aa67a23 */ /* 0x100fe40000010804 */
[----:B------:R-:W2:Y:S01]  /*15330*/  MUFU.EX2 R2, R2 ;  /* 0x0000000200027308 */ /* 0x000ea20000000800 */
[--C-:B------:R-:W-:Y:S02]  /*15340*/  FFMA.FTZ R165, R9, c[0x0][0x2d0], -R4.reuse ;  /* 0x0000b40009a57a23 */ /* 0x100fe40000010804 */
[--C-:B------:R-:W-:Y:S02]  /*15350*/  FFMA.FTZ R167, R8, c[0x0][0x2d0], -R4.reuse ;  /* 0x0000b40008a77a23 */ /* 0x100fe40000010804 */
[--C-:B------:R-:W-:Y:S02]  /*15360*/  FFMA.FTZ R6, R6, c[0x0][0x2d0], -R4.reuse ;  /* 0x0000b40006067a23 */ /* 0x100fe40000010804 */
[--C-:B----4-:R-:W-:Y:S01]  /*15370*/  FFMA.FTZ R135, R12, c[0x0][0x2d0], -R4.reuse ;  /* 0x0000b4000c877a23 */ /* 0x110fe20000010804 */
[----:B-1----:R-:W-:Y:S01]  /*15380*/  F2FP.BF16.PACK_AB R162, R15, R16 ;  /* 0x000000100fa2723e */ /* 0x002fe200000010ff */
[--C-:B------:R-:W-:Y:S01]  /*15390*/  FFMA.FTZ R14, R13, c[0x0][0x2d0], -R4.reuse ;  /* 0x0000b4000d0e7a23 */ /* 0x100fe20000010804 */
[----:B------:R1:W3:Y:S01]  /*153a0*/  MUFU.EX2 R161, R6 ;  /* 0x0000000600a17308 */ /* 0x0002e20000000800 */
[----:B------:R-:W-:Y:S02]  /*153b0*/  FFMA.FTZ R168, R7, c[0x0][0x2d0], -R4 ;  /* 0x0000b40007a87a23 */ /* 0x000fe40000010804 */
[----:B------:R-:W-:Y:S02]  /*153c0*/  FADD.FTZ R4, R16, R5 ;  /* 0x0000000510047221 */ /* 0x000fe40000010000 */
[C---:B------:R-:W-:Y:S02]  /*153d0*/  FMUL.FTZ R16, R0.reuse, R140 ;  /* 0x0000008c00107220 */ /* 0x040fe40000410000 */
[----:B------:R-:W-:Y:S02]  /*153e0*/  FADD.FTZ R164, R15, R4 ;  /* 0x000000040fa47221 */ /* 0x000fe40000010000 */
[C---:B------:R-:W-:Y:S01]  /*153f0*/  FMUL.FTZ R4, R0.reuse, R152 ;  /* 0x0000009800047220 */ /* 0x040fe20000410000 */
[----:B------:R-:W-:Y:S01]  /*15400*/  MUFU.EX2 R173, R136 ;  /* 0x0000008800ad7308 */ /* 0x000fe20000000800 */
[C---:B------:R-:W-:Y:S02]  /*15410*/  FMUL.FTZ R5, R0.reuse, R153 ;  /* 0x0000009900057220 */ /* 0x040fe40000410000 */
[----:B------:R-:W-:Y:S02]  /*15420*/  FMUL.FTZ R13, R0, R145 ;  /* 0x00000091000d7220 */ /* 0x000fe40000410000 */
[C---:B--2---:R-:W-:Y:S02]  /*15430*/  FMUL.FTZ R18, R2.reuse, R142 ;  /* 0x0000008e02127220 */ /* 0x044fe40000410000 */
[C---:B------:R-:W-:Y:S02]  /*15440*/  FMUL.FTZ R19, R2.reuse, R143 ;  /* 0x0000008f02137220 */ /* 0x040fe40000410000 */
[----:B------:R-:W2:Y:S01]  /*15450*/  LDSM.16.MT88.4 R140, [R178] ;  /* 0x00000000b28c783b */ /* 0x000ea20000004200 */
[----:B------:R-:W4:Y:S01]  /*15460*/  MUFU.EX2 R152, R14 ;  /* 0x0000000e00987308 */ /* 0x000f220000000800 */
[----:B------:R-:W-:Y:S02]  /*15470*/  FMUL.FTZ R7, R2, R155 ;  /* 0x0000009b02077220 */ /* 0x000fe40000410000 */
[----:B------:R-:W-:Y:S02]  /*15480*/  FMUL.FTZ R8, R0, R148 ;  /* 0x0000009400087220 */ /* 0x000fe40000410000 */
[C---:B-1----:R-:W-:Y:S02]  /*15490*/  FMUL.FTZ R6, R2.reuse, R154 ;  /* 0x0000009a02067220 */ /* 0x042fe40000410000 */
[----:B---3--:R-:W-:Y:S02]  /*154a0*/  FFMA.FTZ R145, R2, R203, R161 ;  /* 0x000000cb02917223 */ /* 0x008fe400000100a1 */
[----:B------:R-:W-:Y:S01]  /*154b0*/  FMUL.FTZ R9, R0, R149 ;  /* 0x0000009500097220 */ /* 0x000fe20000410000 */
[----:B------:R-:W-:Y:S01]  /*154c0*/  MUFU.EX2 R136, R169 ;  /* 0x000000a900887308 */ /* 0x000fe20000000800 */
[C---:B------:R-:W-:Y:S02]  /*154d0*/  FMUL.FTZ R10, R2.reuse, R150 ;  /* 0x00000096020a7220 */ /* 0x040fe40000410000 */
[----:B------:R-:W-:Y:S02]  /*154e0*/  FMUL.FTZ R11, R2, R151 ;  /* 0x00000097020b7220 */ /* 0x000fe40000410000 */
[----:B------:R-:W-:Y:S01]  /*154f0*/  FMUL.FTZ R12, R0, R144 ;  /* 0x00000090000c7220 */ /* 0x000fe20000410000 */
[----:B------:R-:W-:Y:S01]  /*15500*/  LDSM.16.MT88.4 R148, [R178+0x800] ;  /* 0x00080000b294783b */ /* 0x000fe20000004200 */
[C---:B------:R-:W-:Y:S02]  /*15510*/  FMUL.FTZ R15, R2.reuse, R147 ;  /* 0x00000093020f7220 */ /* 0x040fe40000410000 */
[C---:B------:R-:W-:Y:S01]  /*15520*/  FMUL.FTZ R22, R2.reuse, R22 ;  /* 0x0000001602167220 */ /* 0x040fe20000410000 */
[----:B------:R-:W-:Y:S01]  /*15530*/  MUFU.EX2 R144, R170 ;  /* 0x000000aa00907308 */ /* 0x000fe20000000800 */
[C---:B------:R-:W-:Y:S02]  /*15540*/  FMUL.FTZ R23, R2.reuse, R23 ;  /* 0x0000001702177220 */ /* 0x040fe40000410000 */
[----:B------:R-:W-:Y:S01]  /*15550*/  FMUL.FTZ R26, R2, R26 ;  /* 0x0000001a021a7220 */ /* 0x000fe20000410000 */
[----:B----4-:R-:W-:Y:S01]  /*15560*/  F2FP.BF16.PACK_AB R161, R152, R161 ;  /* 0x000000a198a1723e */ /* 0x010fe200000010ff */
[C---:B------:R-:W-:Y:S02]  /*15570*/  FMUL.FTZ R14, R2.reuse, R146 ;  /* 0x00000092020e7220 */ /* 0x040fe40000410000 */
[C---:B------:R-:W-:Y:S02]  /*15580*/  FMUL.FTZ R27, R2.reuse, R27 ;  /* 0x0000001b021b7220 */ /* 0x040fe40000410000 */
[C---:B------:R-:W-:Y:S01]  /*15590*/  FMUL.FTZ R30, R2.reuse, R30 ;  /* 0x0000001e021e7220 */ /* 0x040fe20000410000 */
[----:B------:R-:W1:Y:S01]  /*155a0*/  MUFU.EX2 R146, R135 ;  /* 0x0000008700927308 */ /* 0x000e620000000800 */
[----:B------:R-:W-:Y:S02]  /*155b0*/  FMUL.FTZ R31, R2, R31 ;  /* 0x0000001f021f7220 */ /* 0x000fe40000410000 */
        /* <DEDUP_REMOVED lines=12> */
[----:B------:R-:W-:Y:S01]  /*15680*/  FMUL.FTZ R43, R2, R43 ;  /* 0x0000002b022b7220 */ /* 0x000fe20000410000 */
[----:B-1----:R-:W-:Y:S01]  /*15690*/  F2FP.BF16.PACK_AB R163, R173, R146 ;  /* 0x00000092ada3723e */ /* 0x002fe200000010ff */
[C---:B------:R-:W-:Y:S02]  /*156a0*/  FMUL.FTZ R44, R0.reuse, R44 ;  /* 0x0000002c002c7220 */ /* 0x040fe40000410000 */
[----:B------:R-:W-:Y:S02]  /*156b0*/  FMUL.FTZ R45, R0, R45 ;  /* 0x0000002d002d7220 */ /* 0x000fe40000410000 */
[C---:B------:R-:W-:Y:S01]  /*156c0*/  FMUL.FTZ R46, R2.reuse, R46 ;  /* 0x0000002e022e7220 */ /* 0x040fe20000410000 */
[----:B------:R-:W1:Y:S01]  /*156d0*/  MUFU.EX2 R169, R165 ;  /* 0x000000a500a97308 */ /* 0x000e620000000800 */
[C---:B--2---:R-:W-:Y:S05]  /*156e0*/  HMMA.16816.F32.BF16 R4, R160.reuse, R140, R4 ;  /* 0x0000008ca004723c */ /* 0x044fea0000041804 */
[----:B------:R-:W-:Y:S02]  /*156f0*/  FMUL.FTZ R47, R2, R47 ;  /* 0x0000002f022f7220 */ /* 0x000fe40000410000 */
[C---:B------:R-:W-:Y:S01]  /*15700*/  FMUL.FTZ R48, R0.reuse, R48 ;  /* 0x0000003000307220 */ /* 0x040fe20000410000 */
[C---:B------:R-:W-:Y:S01]  /*15710*/  HMMA.16816.F32.BF16 R8, R160.reuse, R142, R8 ;  /* 0x0000008ea008723c */ /* 0x040fe20000041808 */
[----:B------:R-:W2:Y:S03]  /*15720*/  LDSM.16.MT88.4 R140, [R179] ;  /* 0x00000000b38c783b */ /* 0x000ea60000004200 */
[----:B------:R-:W-:Y:S01]  /*15730*/  FMUL.FTZ R49, R0, R49 ;  /* 0x0000003100317220 */ /* 0x000fe20000410000 */
[----:B---3--:R-:W-:Y:S01]  /*15740*/  F2FP.BF16.PACK_AB R166, R136, R144 ;  /* 0x0000009088a6723e */ /* 0x008fe200000010ff */
[C---:B------:R-:W-:Y:S02]  /*15750*/  FMUL.FTZ R50, R2.reuse, R50 ;  /* 0x0000003202327220 */ /* 0x040fe40000410000 */
[----:B------:R-:W-:Y:S04]  /*15760*/  FMUL.FTZ R51, R2, R51 ;  /* 0x0000003302337220 */ /* 0x000fe80000410000 */
[C---:B------:R-:W-:Y:S02]  /*15770*/  FMUL.FTZ R52, R0.reuse, R52 ;  /* 0x0000003400347220 */ /* 0x040fe40000410000 */
[----:B------:R-:W-:Y:S01]  /*15780*/  FMUL.FTZ R53, R0, R53 ;  /* 0x0000003500357220 */ /* 0x000fe20000410000 */
[----:B-1----:R-:W-:Y:S01]  /*15790*/  F2FP.BF16.PACK_AB R165, R169, R170 ;  /* 0x000000aaa9a5723e */ /* 0x002fe200000010ff */
        /* <DEDUP_REMOVED lines=13> */
[C---:B--2---:R-:W-:Y:S03]  /*15870*/  HMMA.16816.F32.BF16 R12, R160.reuse, R140, R12 ;  /* 0x0000008ca00c723c */ /* 0x044fe6000004180c */
        /* <DEDUP_REMOVED lines=69> */
[C---:B------:R-:W-:Y:S01]  /*15cd0*/  FMUL.FTZ R124, R0.reuse, R124 ;  /* 0x0000007c007c7220 */ /* 0x040fe20000410000 */
[----:B------:R-:W2:Y:S01]  /*15ce0*/  MUFU.EX2 R2, R171 ;  /* 0x000000ab00027308 */ /* 0x000ea20000000800 */
[C---:B------:R-:W-:Y:S01]  /*15cf0*/  FMUL.FTZ R125, R0.reuse, R125 ;  /* 0x0000007d007d7220 */ /* 0x040fe20000410000 */
[C---:B-1----:R-:W-:Y:S03]  /*15d00*/  HMMA.16816.F32.BF16 R36, R160.reuse, R140, R36 ;  /* 0x0000008ca024723c */ /* 0x042fe60000041824 */
[C---:B------:R-:W-:Y:S02]  /*15d10*/  FMUL.FTZ R128, R0.reuse, R128 ;  /* 0x0000008000807220 */ /* 0x040fe40000410000 */
[----:B------:R-:W-:Y:S02]  /*15d20*/  FMUL.FTZ R129, R0, R129 ;  /* 0x0000008100817220 */ /* 0x000fe40000410000 */
[----:B------:R-:W-:Y:S01]  /*15d30*/  FADD.FTZ R0, R135, R164 ;  /* 0x000000a487007221 */ /* 0x000fe20000010000 */
[C---:B------:R-:W-:Y:S01]  /*15d40*/  HMMA.16816.F32.BF16 R40, R160.reuse, R142, R40 ;  /* 0x0000008ea028723c */ /* 0x040fe20000041828 */
[----:B------:R-:W1:Y:S03]  /*15d50*/  LDSM.16.MT88.4 R140, [R179+0x1000] ;  /* 0x00100000b38c783b */ /* 0x000e660000004200 */
[C---:B--2---:R-:W-:Y:S01]  /*15d60*/  F2FP.BF16.PACK_AB R164, R2.reuse, R135 ;  /* 0x0000008702a4723e */ /* 0x044fe200000010ff */
[----:B------:R-:W-:Y:S01]  /*15d70*/  FADD.FTZ R0, R2, R0 ;  /* 0x0000000002007221 */ /* 0x000fe20000010000 */
[----:B------:R-:W-:Y:S01]  /*15d80*/  MUFU.EX2 R135, R168 ;  /* 0x000000a800877308 */ /* 0x000fe20000000800 */
[----:B------:R-:W-:Y:S02]  /*15d90*/  FADD.FTZ R2, R152, R145 ;  /* 0x0000009198027221 */ /* 0x000fe40000010000 */
[----:B------:R-:W-:Y:S04]  /*15da0*/  FADD.FTZ R0, R144, R0 ;  /* 0x0000000090007221 */ /* 0x000fe80000010000 */
[----:B------:R-:W-:Y:S01]  /*15db0*/  FADD.FTZ R204, R136, R0 ;  /* 0x0000000088cc7221 */ /* 0x000fe20000010000 */
[-C--:B------:R-:W-:Y:S01]  /*15dc0*/  MOV R136, R3.reuse ;  /* 0x0000000300887202 */ /* 0x080fe20000000f00 */
        /* <DEDUP_REMOVED lines=36> */
[----:B------:R-:W1:Y:S01]  /*16010*/  MUFU.EX2 R160, R167 ;  /* 0x000000a700a07308 */ /* 0x000e620000000800 */
[----:B------:R-:W2:Y:S02]  /*16020*/  LDSM.16.MT88.4 R140, [R179+0x800] ;  /* 0x00080000b38c783b */ /* 0x000ea40000004200 */
[C---:B-1----:R-:W-:Y:S01]  /*16030*/  F2FP.BF16.PACK_AB R167, R135.reuse, R160 ;  /* 0x000000a087a7723e */ /* 0x042fe200000010ff */
[----:B------:R-:W-:Y:S04]  /*16040*/  FADD.FTZ R0, R160, R0 ;  /* 0x00000000a0007221 */ /* 0x000fe80000010000 */
[----:B------:R-:W-:Y:S03]  /*16050*/  FADD.FTZ R203, R135, R0 ;  /* 0x0000000087cb7221 */ /* 0x000fe60000010000 */
[----:B------:R-:W-:Y:S01]  /*16060*/  MOV R135, R134 ;  /* 0x0000008600877202 */ /* 0x000fe20000000f00 */
[C---:B------:R-:W-:Y:S01]  /*16070*/  HMMA.16816.F32.BF16 R152, R164.reuse, R148, R4 ;  /* 0x00000094a498723c */ /* 0x040fe20000041804 */
[----:B------:R-:W1:Y:S07]  /*16080*/  LDSM.16.MT88.4 R4, [R181+0x800] ;  /* 0x00080000b504783b */ /* 0x000e6e0000004200 */
[C---:B------:R-:W-:Y:S01]  /*16090*/  HMMA.16816.F32.BF16 R148, R164.reuse, R150, R8 ;  /* 0x00000096a494723c */ /* 0x040fe20000041808 */
[----:B------:R-:W3:Y:S07]  /*160a0*/  LDSM.16.MT88.4 R8, [R180+0x800] ;  /* 0x00080000b408783b */ /* 0x000eee0000004200 */
[C---:B--2---:R-:W-:Y:S08]  /*160b0*/  HMMA.16816.F32.BF16 R144, R164.reuse, R140, R12 ;  /* 0x0000008ca490723c */ /* 0x044ff0000004180c */
[C---:B------:R-:W-:Y:S08]  /*160c0*/  HMMA.16816.F32.BF16 R140, R164.reuse, R142, R16 ;  /* 0x0000008ea48c723c */ /* 0x040ff00000041810 */
[C---:B-1----:R-:W-:Y:S08]  /*160d0*/  HMMA.16816.F32.BF16 R20, R164.reuse, R4, R20 ;  /* 0x00000004a414723c */ /* 0x042ff00000041814 */
[C---:B------:R-:W-:Y:S01]  /*160e0*/  HMMA.16816.F32.BF16 R24, R164.reuse, R6, R24 ;  /* 0x00000006a418723c */ /* 0x040fe20000041818 */
[----:B------:R-:W1:Y:S07]  /*160f0*/  LDSM.16.MT88.4 R4, [R178+0x1800] ;  /* 0x00180000b204783b */ /* 0x000e6e0000004200 */
        /* <DEDUP_REMOVED lines=33> */
[C---:B-1----:R-:W-:Y:S07]  /*16310*/  HMMA.16816.F32.BF16 R116, R164.reuse, R4, R116 ;  /* 0x00000004a474723c */ /* 0x042fee0000041874 */
[----:B------:R-:W-:Y:S01]  /*16320*/  MOV R5, R3 ;  /* 0x0000000300057202 */ /* 0x000fe20000000f00 */
[C---:B------:R-:W-:Y:S08]  /*16330*/  HMMA.16816.F32.BF16 R120, R164.reuse, R6, R120 ;  /* 0x00000006a478723c */ /* 0x040ff00000041878 */
[C---:B--2---:R-:W-:Y:S08]  /*16340*/  HMMA.16816.F32.BF16 R124, R164.reuse, R8, R124 ;  /* 0x00000008a47c723c */ /* 0x044ff0000004187c */
[----:B------:R-:W-:Y:S01]  /*16350*/  HMMA.16816.F32.BF16 R128, R164, R10, R128 ;  /* 0x0000000aa480723c */ /* 0x000fe20000041880 */
[----:B------:R-:W-:-:S07]  /*16360*/  @P0 BRA `(.L_x_874) ;  /* 0xffffd47000000947 */ /* 0x000fce000383ffff */
.L_x_853:
[----:B------:R-:W-:Y:S02]  /*16370*/  IMAD.MOV.U32 R0, RZ, RZ, c[0x0][0x2c4] ;  /* 0x0000b100ff007624 */ /* 0x000fe400078e00ff */
[----:B------:R-:W-:-:S03]  /*16380*/  IMAD.MOV.U32 R3, RZ, RZ, c[0x0][0x32c] ;  /* 0x0000cb00ff037624 */ /* 0x000fc600078e00ff */
[----:B------:R-:W-:Y:S02]  /*16390*/  ISETP.NE.AND P0, PT, R0, 0x1, PT ;  /* 0x000000010000780c */ /* 0x000fe40003f05270 */
[----:B------:R-:W-:-:S11]  /*163a0*/  IADD3 R0, R227, 0x7f, RZ ;  /* 0x0000007fe3007810 */ /* 0x000fd60007ffe0ff */
[----:B------:R-:W-:-:S05]  /*163b0*/  @P0 IMAD.HI.U32 R2, R0, c[0x0][0x2c8], RZ ;  /* 0x0000b20000020a27 */ /* 0x000fca00078e00ff */
[----:B------:R-:W-:Y:S02]  /*163c0*/  @P0 SHF.R.U32.HI R0, RZ, c[0x0][0x2cc], R2 ;  /* 0x0000b300ff000a19 */ /* 0x000fe40000011602 */
[----:B------:R-:W-:Y:S02]  /*163d0*/  ISETP.GE.AND P0, PT, R3, 0x1, PT ;  /* 0x000000010300780c */ /* 0x000fe40003f06270 */
[----:B------:R-:W-:-:S05]  /*163e0*/  IADD3 R2, R209, 0x1, -R210 ;  /* 0x00000001d1027810 */ /* 0x000fca0007ffe8d2 */
        /* <DEDUP_REMOVED lines=13> */
.L_x_877:
[----:B------:R-:W-:-:S04]  /*164c0*/  MOV R3, 0x1 ;  /* 0x0000000100037802 */ /* 0x000fc80000000f00 */
[----:B------:R-:W-:-:S13]  /*164d0*/  ISETP.NE.AND P0, PT, R3, c[0x0][0x32c], PT ;  /* 0x0000cb0003007a0c */ /* 0x000fda0003f05270 */
[----:B------:R-:W-:-:S05]  /*164e0*/  @P0 IMAD.HI.U32 R3, R0, c[0x0][0x330], RZ ;  /* 0x0000cc0000030a27 */ /* 0x000fca00078e00ff */
[----:B------:R-:W-:Y:S02]  /*164f0*/  @P0 SHF.R.U32.HI R0, RZ, c[0x0][0x334], R3 ;  /* 0x0000cd00ff000a19 */ /* 0x000fe40000011603 */
.L_x_878:
[----:B------:R-:W-:Y:S05]  /*16500*/  BSYNC B0 ;  /* 0x0000000000007941 */ /* 0x000fea0003800000 */
.L_x_876:
[----:B------:R-:W-:-:S05]  /*16510*/  IMAD R0, R0, c[0x0][0x32c], RZ ;  /* 0x0000cb0000007a24 */ /* 0x000fca00078e02ff */
[----:B------:R-:W-:-:S04]  /*16520*/  IMNMX R2, R2, R0, !PT ;  /* 0x0000000002027217 */ /* 0x000fc80007800200 */
.L_x_875:
[----:B------:R-:W-:-:S04]  /*16530*/  IADD3 R2, R2, 0x1f, RZ ;  /* 0x0000001f02027810 */ /* 0x000fc80007ffe0ff */
[----:B------:R-:W-:-:S04]  /*16540*/  SHF.R.S32.HI R0, RZ, 0x1f, R2 ;  /* 0x0000001fff007819 */ /* 0x000fc80000011402 */
[----:B------:R-:W-:-:S04]  /*16550*/  LEA.HI R0, R0, R2, RZ, 0x5 ;  /* 0x0000000200007211 */ /* 0x000fc800078f28ff */
[----:B------:R-:W-:-:S04]  /*16560*/  SHF.R.S32.HI R0, RZ, 0x5, R0 ;  /* 0x00000005ff007819 */ /* 0x000fc80000011400 */
[----:B------:R-:W-:-:S04]  /*16570*/  IMNMX R196, R208, R0, !PT ;  /* 0x00000000d0c47217 */ /* 0x000fc80007800200 */
[----:B------:R-:W-:-:S13]  /*16580*/  ISETP.GE.AND P0, PT, R195, R196, PT ;  /* 0x000000c4c300720c */ /* 0x000fda0003f06270 */
[----:B------:R-:W-:Y:S05]  /*16590*/  @!P0 BRA `(.L_x_879) ;  /* 0x000023c000008947 */ /* 0x000fea0003800000 */
[----:B------:R-:W-:Y:S02]  /*165a0*/  MOV R136, R5 ;  /* 0x0000000500887202 */ /* 0x000fe40000000f00 */
[----:B------:R-:W-:Y:S02]  /*165b0*/  MOV R135, R134 ;  /* 0x0000008600877202 */ /* 0x000fe40000000f00 */
.L_x_890:
        /* <DEDUP_REMOVED lines=27> */
.L_x_997:
[----:B------:R-:W-:-:S05]  /*16770*/  BRA.DIV ~URZ, `(.L_x_883) ;  /* 0x0000b7327f007947 */ /* 0x000fca000b800000 */
[----:B----4-:R4:W3:Y:S02]  /*16780*/  SHFL.IDX PT, R0, R5, RZ, 0x181f ;  /* 0x00181fff05007589 */ /* 0x0108e400000e0000 */
.L_x_998:
[C---:B------:R-:W-:Y:S02]  /*16790*/  ISETP.GE.AND P0, PT, R132.reuse, c[0x0][0x1d4], PT ;  /* 0x0000750084007a0c */ /* 0x040fe40003f06270 */
[C---:B---3--:R-:W-:Y:S04]  /*167a0*/  LEA R6, P1, R132.reuse, R0, 0x1 ;  /* 0x0000000084067211 */ /* 0x048fe800078208ff */
[----:B------:R-:W-:Y:S02]  /*167b0*/  LEA.HI.X R7, R132, R4, R133, 0x1, P1 ;  /* 0x0000000484077211 */ /* 0x000fe400008f0c85 */
[C---:B------:R-:W-:Y:S04]  /*167c0*/  LEA R2, P1, R201.reuse, R0, 0x1 ;  /* 0x00000000c9027211 */ /* 0x040fe800078208ff */
[----:B------:R-:W-:Y:S01]  /*167d0*/  LEA.HI.X R3, R201, R4, R205, 0x1, P1 ;  /* 0x00000004c9037211 */ /* 0x000fe200008f0ccd */
[----:B------:R-:W-:Y:S01]  /*167e0*/  @!PT LDS RZ, [RZ] ;  /* 0x00000000fffff984 */ /* 0x000fe20000000800 */
[----:B------:R-:W-:Y:S01]  /*167f0*/  @!PT LDS RZ, [RZ] ;  /* 0x00000000fffff984 */ /* 0x000fe20000000800 */
[----:B------:R-:W-:Y:S01]  /*16800*/  @!PT LDS RZ, [RZ] ;  /* 0x00000000fffff984 */ /* 0x000fe20000000800 */
[----:B------:R3:W-:Y:S01]  /*16810*/  LDGSTS.E.BYPASS.LTC128B.128 [R194+0x8080], [R6.64], !P0 ;  /* 0x0808000006c27fae */ /* 0x0007e2000c101d48 */
[----:B------:R-:W-:Y:S11]  /*16820*/  ISETP.GE.AND P0, PT, R137, c[0x0][0x1d4], PT ;  /* 0x0000750089007a0c */ /* 0x000ff60003f06270 */
[----:B------:R-:W-:Y:S02]  /*16830*/  @!UPT UIADD3 URZ, URZ, URZ, URZ ;  /* 0x0000003f3f3ff290 */ /* 0x000fe4000fffe03f */
[----:B------:R5:W-:Y:S01]  /*16840*/  LDGSTS.E.BYPASS.LTC128B.128 [R194+0x9080], [R2.64], !P0 ;  /* 0x0908000002c27fae */ /* 0x000be2000c101d48 */
[C---:B------:R-:W-:Y:S02]  /*16850*/  ISETP.GE.AND P0, PT, R200.reuse, c[0x0][0x1d4], PT ;  /* 0x00007500c8007a0c */ /* 0x040fe40003f06270 */
[C---:B-----5:R-:W-:Y:S04]  /*16860*/  LEA R2, P1, R200.reuse, R0, 0x1 ;  /* 0x00000000c8027211 */ /* 0x060fe800078208ff */
[----:B------:R-:W-:Y:S07]  /*16870*/  LEA.HI.X R3, R200, R4, R207, 0x1, P1 ;  /* 0x00000004c8037211 */ /* 0x000fee00008f0ccf */
[----:B------:R5:W-:Y:S01]  /*16880*/  LDGSTS.E.BYPASS.LTC128B.128 [R194+0xa080], [R2.64], !P0 ;  /* 0x0a08000002c27fae */ /* 0x000be2000c101d48 */
[C---:B------:R-:W-:Y:S02]  /*16890*/  ISETP.GE.AND P0, PT, R199.reuse, c[0x0][0x1d4], PT ;  /* 0x00007500c7007a0c */ /* 0x040fe40003f06270 */
[C---:B-----5:R-:W-:Y:S04]  /*168a0*/  LEA R2, P1, R199.reuse, R0, 0x1 ;  /* 0x00000000c7027211 */ /* 0x060fe800078208ff */
[----:B------:R-:W-:Y:S07]  /*168b0*/  LEA.HI.X R3, R199, R4, R206, 0x1, P1 ;  /* 0x00000004c7037211 */ /* 0x000fee00008f0cce */
[----:B------:R3:W-:Y:S02]  /*168c0*/  LDGSTS.E.BYPASS.LTC128B.128 [R194+0xb080], [R2.64], !P0 ;  /* 0x0b08000002c27fae */ /* 0x0007e4000c101d48 */
.L_x_881:
[----:B------:R-:W-:Y:S05]  /*168d0*/  BSYNC B0 ;  /* 0x0000000000007941 */ /* 0x000fea0003800000 */
.L_x_880:
        /* <DEDUP_REMOVED lines=153> */
[C---:B------:R-:W-:Y:S02]  /*17270*/  IADD3 R4, -R0.reuse, RZ, RZ ;  /* 0x000000ff00047210 */ /* 0x040fe40007ffe1ff */
[----:B------:R-:W-:Y:S03]  /*17280*/  @!P5 IADD3 R3, P0, R0, R222, RZ ;  /* 0x000000de0003d210 */ /* 0x000fe60007f1e0ff */
[----:B------:R-:W-:Y:S01]  /*17290*/  IMAD R198, R4, c[0x0][0x2b8], R2 ;  /* 0x0000ae0004c67a24 */ /* 0x000fe200078e0202 */
[----:B------:R-:W-:Y:S02]  /*172a0*/  @!P5 LEA.HI.X.SX32 R0, R0, R225, 0x1, P0 ;  /* 0x000000e10000d211 */ /* 0x000fe400000f0eff */
[C---:B------:R-:W-:Y:S04]  /*172b0*/  @!P5 LEA R2, P0, R3.reuse, c[0x0][0x2a0], 0x2 ;  /* 0x0000a8000302da11 */ /* 0x040fe800078010ff */
[----:B------:R-:W-:Y:S02]  /*172c0*/  @!P5 LEA.HI.X R3, R3, c[0x0][0x2a4], R0, 0x2, P0 ;  /* 0x0000a9000303da11 */ /* 0x000fe400000f1400 */
[----:B------:R-:W-:Y:S03]  /*172d0*/  SHF.R.S32.HI R0, RZ, 0x1f, R198 ;  /* 0x0000001fff007819 */ /* 0x000fe600000114c6 */
[----:B------:R1:W2:Y:S02]  /*172e0*/  @!P5 LDG.E R197, [R2.64] ;  /* 0x0000000802c5d981 */ /* 0x0002a4000c1e1900 */
[----:B------:R-:W-:Y:S04]  /*172f0*/  IMAD R0, R0, c[0x0][0x1e0], RZ ;  /* 0x0000780000007a24 */ /* 0x000fe800078e02ff */
[C---:B------:R-:W-:Y:S02]  /*17300*/  IMAD R0, R198.reuse, c[0x0][0x1e4], R0 ;  /* 0x00007900c6007a24 */ /* 0x040fe400078e0200 */
[----:B-1----:R-:W-:Y:S05]  /*17310*/  IMAD.WIDE.U32 R2, R198, c[0x0][0x1e0], RZ ;  /* 0x00007800c6027a25 */ /* 0x002fea00078e00ff */
        /* <DEDUP_REMOVED lines=11> */
.L_x_999:
[----:B------:R-:W-:-:S05]  /*173d0*/  BRA.DIV ~URZ, `(.L_x_887) ;  /* 0x0000ab927f007947 */ /* 0x000fca000b800000 */
[----:B-1----:R1:W3:Y:S02]  /*173e0*/  SHFL.IDX PT, R0, R5, RZ, 0x181f ;  /* 0x00181fff05007589 */ /* 0x0022e400000e0000 */
.L_x_1000:
[C---:B------:R-:W-:Y:S02]  /*173f0*/  ISETP.GE.AND P0, PT, R132.reuse, c[0x0][0x1d4], PT ;  /* 0x0000750084007a0c */ /* 0x040fe40003f06270 */
[C---:B---3--:R-:W-:Y:S04]  /*17400*/  LEA R6, P1, R132.reuse, R0, 0x1 ;  /* 0x0000000084067211 */ /* 0x048fe800078208ff */
[----:B--2---:R-:W-:Y:S02]  /*17410*/  LEA.HI.X R7, R132, R4, R133, 0x1, P1 ;  /* 0x0000000484077211 */ /* 0x004fe400008f0c85 */
        /* <DEDUP_REMOVED lines=10> */
[C---:B---3--:R-:W-:Y:S04]  /*174c0*/  LEA R2, P1, R200.reuse, R0, 0x1 ;  /* 0x00000000c8027211 */ /* 0x048fe800078208ff */
[----:B------:R-:W-:Y:S07]  /*174d0*/  LEA.HI.X R3, R200, R4, R207, 0x1, P1 ;  /* 0x00000004c8037211 */ /* 0x000fee00008f0ccf */
[----:B------:R3:W-:Y:S01]  /*174e0*/  LDGSTS.E.BYPASS.LTC128B.128 [R194+0xe080], [R2.64], !P0 ;  /* 0x0e08000002c27fae */ /* 0x0007e2000c101d48 */
[C---:B------:R-:W-:Y:S02]  /*174f0*/  ISETP.GE.AND P0, PT, R199.reuse, c[0x0][0x1d4], PT ;  /* 0x00007500c7007a0c */ /* 0x040fe40003f06270 */
[C---:B---3--:R-:W-:Y:S04]  /*17500*/  LEA R2, P1, R199.reuse, R0, 0x1 ;  /* 0x00000000c7027211 */ /* 0x048fe800078208ff */
[----:B------:R-:W-:Y:S07]  /*17510*/  LEA.HI.X R3, R199, R4, R206, 0x1, P1 ;  /* 0x00000004c7037211 */ /* 0x000fee00008f0cce */
[----:B------:R2:W-:Y:S02]  /*17520*/  LDGSTS.E.BYPASS.LTC128B.128 [R194+0xf080], [R2.64], !P0 ;  /* 0x0f08000002c27fae */ /* 0x0005e4000c101d48 */
.L_x_885:
[----:B--234-:R-:W-:Y:S05]  /*17530*/  BSYNC B0 ;  /* 0x0000000000007941 */ /* 0x01cfea0003800000 */
.L_x_884:
        /* <DEDUP_REMOVED lines=19> */
.L_x_1001:
[----:B-12---:R-:W-:Y:S01]  /*17670*/  FMNMX.FTZ R4, R4, R0, !PT ;  /* 0x0000000004047209 */ /* 0x006fe20007810000 */
[----:B------:R-:W-:-:S05]  /*17680*/  BRA.DIV ~URZ, `(.L_x_889) ;  /* 0x0000a9827f007947 */ /* 0x000fca000b800000 */
[----:B------:R-:W1:Y:S02]  /*17690*/  SHFL.BFLY PT, R0, R4, 0x1, 0x1f ;  /* 0x0c201f0004007f89 */ /* 0x000e6400000e0000 */
[----:B-1----:R-:W-:Y:S02]  /*176a0*/  FMNMX.FTZ R134, R4, R0, !PT ;  /* 0x0000000004867209 */ /* 0x002fe40007810000 */
[----:B------:R-:W1:Y:S02]  /*176b0*/  SHFL.BFLY PT, R0, R5, 0x2, 0x1f ;  /* 0x0c401f0005007f89 */ /* 0x000e6400000e0000 */
[----:B-1----:R-:W-:Y:S05]  /*176c0*/  FMNMX.FTZ R4, R5, R0, !PT ;  /* 0x0000000005047209 */ /* 0x002fea0007810000 */
[----:B------:R1:W2:Y:S02]  /*176d0*/  SHFL.BFLY PT, R0, R4, 0x1, 0x1f ;  /* 0x0c201f0004007f89 */ /* 0x0002a400000e0000 */
.L_x_1002:
[----:B--2---:R-:W-:Y:S01]  /*176e0*/  FMNMX.FTZ R3, R0, R4, !PT ;  /* 0x0000000400037209 */ /* 0x004fe20007810000 */
[C---:B------:R-:W-:Y:S01]  /*176f0*/  FADD.FTZ R0, -R134.reuse, R135 ;  /* 0x0000008786007221 */ /* 0x040fe20000010100 */
[----:B------:R-:W-:Y:S01]  /*17700*/  WARPSYNC 0xffffffff ;  /* 0xffffffff00007948 */ /* 0x000fe20003800000 */
[----:B-1----:R-:W-:Y:S01]  /*17710*/  FMUL.FTZ R4, R134, c[0x0][0x2d0] ;  /* 0x0000b40086047a20 */ /* 0x002fe20000410000 */
[C---:B------:R-:W-:Y:S01]  /*17720*/  ISETP.GT.AND P0, PT, R195.reuse, R196, PT ;  /* 0x000000c4c300720c */ /* 0x040fe20003f04270 */
[----:B------:R-:W-:Y:S01]  /*17730*/  FMUL.FTZ R0, R0, c[0x0][0x2d0] ;  /* 0x0000b40000007a20 */ /* 0x000fe20000410000 */
[----:B------:R-:W-:Y:S01]  /*17740*/  IADD3 R195, R195, -0x1, RZ ;  /* 0xffffffffc3c37810 */ /* 0x000fe20007ffe0ff */
        /* <DEDUP_REMOVED lines=55> */
[----:B------:R-:W3:Y:S01]  /*17ac0*/  MUFU.EX2 R135, R171 ;  /* 0x000000ab00877308 */ /* 0x000ee20000000800 */
        /* <DEDUP_REMOVED lines=132> */
[----:B---3--:R-:W-:Y:S03]  /*18310*/  FADD.FTZ R0, R135, R172 ;  /* 0x000000ac87007221 */ /* 0x008fe60000010000 */
[----:B------:R-:W3:Y:S01]  /*18320*/  MUFU.EX2 R170, R165 ;  /* 0x000000a500aa7308 */ /* 0x000ee20000000800 */
        /* <DEDUP_REMOVED lines=9> */
[----:B---3--:R-:W-:Y:S01]  /*183c0*/  F2FP.BF16.PACK_AB R165, R169, R170 ;  /* 0x000000aaa9a5723e */ /* 0x008fe200000010ff */
        /* <DEDUP_REMOVED lines=38> */
[-C--:B------:R-:W-:Y:S01]  /*18630*/  MOV R136, R3.reuse ;  /* 0x0000000300887202 */ /* 0x080fe20000000f00 */
[----:B------:R-:W-:Y:S03]  /*18640*/  FADD.FTZ R203, R135, R0 ;  /* 0x0000000087cb7221 */ /* 0x000fe60000010000 */
[----:B------:R-:W-:Y:S01]  /*18650*/  MOV R135, R134 ;  /* 0x0000008600877202 */ /* 0x000fe20000000f00 */
[C---:B------:R-:W-:Y:S01]  /*18660*/  HMMA.16816.F32.BF16 R152, R164.reuse, R148, R4 ;  /* 0x00000094a498723c */ /* 0x040fe20000041804 */
[----:B------:R-:W1:Y:S07]  /*18670*/  LDSM.16.MT88.4 R4, [R181+0x800] ;  /* 0x00080000b504783b */ /* 0x000e6e0000004200 */
        /* <DEDUP_REMOVED lines=46> */
.L_x_879:
[----:B------:R-:W-:-:S13]  /*18960*/  ISETP.GE.AND P0, PT, R195, R208, PT ;  /* 0x000000d0c300720c */ /* 0x000fda0003f06270 */
[----:B------:R-:W-:Y:S05]  /*18970*/  @!P0 BRA `(.L_x_891) ;  /* 0x00002b3000008947 */ /* 0x000fea0003800000 */
[----:B------:R-:W-:Y:S02]  /*18980*/  MOV R136, R5 ;  /* 0x0000000500887202 */ /* 0x000fe40000000f00 */
[----:B------:R-:W-:Y:S02]  /*18990*/  MOV R135, R134 ;  /* 0x0000008600877202 */ /* 0x000fe40000000f00 */
.L_x_909:
[----:B------:R-:W-:Y:S04]  /*189a0*/  DEPBAR.LE SB0, 0x0 ;  /* 0x000080000000791a */ /* 0x000fe80000000000 */
[----:B------:R-:W-:Y:S01]  /*189b0*/  WARPSYNC 0xffffffff ;  /* 0xffffffff00007948 */ /* 0x000fe20003800000 */
[----:B------:R-:W-:Y:S01]  /*189c0*/  BAR.SYNC.DEFER_BLOCKING 0x0 ;  /* 0x0000000000007b1d */ /* 0x000fe20000010000 */
[----:B------:R-:W-:Y:S01]  /*189d0*/  SHF.R.S32.HI R0, RZ, 0x1f, R198 ;  /* 0x0000001fff007819 */ /* 0x000fe200000114c6 */
[----:B------:R-:W-:Y:S01]  /*189e0*/  IMAD.WIDE.U32 R2, R198, c[0x0][0x208], RZ ;  /* 0x00008200c6027a25 */ /* 0x000fe200078e00ff */
[----:B------:R-:W-:Y:S03]  /*189f0*/  SHF.R.S32.HI R4, RZ, 0x1f, R197 ;  /* 0x0000001fff047819 */ /* 0x000fe600000114c5 */
[----:B------:R-:W-:Y:S02]  /*18a00*/  IMAD R0, R0, c[0x0][0x208], RZ ;  /* 0x0000820000007a24 */ /* 0x000fe400078e02ff */
[----:B------:R-:W-:Y:S02]  /*18a10*/  IMAD R4, R4, c[0x0][0x218], RZ ;  /* 0x0000860004047a24 */ /* 0x000fe400078e02ff */
[----:B------:R-:W-:Y:S02]  /*18a20*/  IMAD R0, R198, c[0x0][0x20c], R0 ;  /* 0x00008300c6007a24 */ /* 0x000fe400078e0200 */
[----:B------:R-:W-:Y:S03]  /*18a30*/  IMAD R4, R197, c[0x0][0x21c], R4 ;  /* 0x00008700c5047a24 */ /* 0x000fe600078e0204 */
[----:B------:R-:W-:Y:S05]  /*18a40*/  IADD3 R3, R3, R0, RZ ;  /* 0x0000000003037210 */ /* 0x000fea0007ffe0ff */
[----:B------:R-:W-:Y:S01]  /*18a50*/  IMAD.WIDE.U32 R2, R197, c[0x0][0x218], R2 ;  /* 0x00008600c5027a25 */ /* 0x000fe200078e0002 */
[----:B------:R1:W2:Y:S04]  /*18a60*/  LDSM.16.M88.4 R16, [R182] ;  /* 0x00000000b610783b */ /* 0x0002a80000000200 */
[----:B------:R-:W-:Y:S01]  /*18a70*/  IADD3 R0, P0, R216, R2, RZ ;  /* 0x00000002d8007210 */ /* 0x000fe20007f1e0ff */
[----:B------:R1:W3:Y:S03]  /*18a80*/  LDSM.16.M88.4 R8, [R177] ;  /* 0x00000000b108783b */ /* 0x0002e60000000200 */
[----:B------:R-:W-:Y:S02]  /*18a90*/  IADD3.X R2, R218, R3, R4, P0, !PT ;  /* 0x00000003da027210 */ /* 0x000fe400007fe404 */
[C---:B------:R-:W-:Y:S01]  /*18aa0*/  LEA R134, P0, R0.reuse, c[0x0][0x1f8], 0x1 ;  /* 0x00007e0000867a11 */ /* 0x040fe200078008ff */
[----:B------:R1:W4:Y:S03]  /*18ab0*/  LDSM.16.M88.4 R160, [R177+0x800] ;  /* 0x00080000b1a0783b */ /* 0x0003260000000200 */
[----:B------:R-:W-:Y:S01]  /*18ac0*/  LEA.HI.X R0, R0, c[0x0][0x1fc], R2, 0x1, P0 ;  /* 0x00007f0000007a11 */ /* 0x000fe200000f0c02 */
[----:B------:R1:W1:Y:S04]  /*18ad0*/  LDSM.16.M88.4 R164, [R183] ;  /* 0x00000000b7a4783b */ /* 0x0002680000000200 */
[----:B------:R1:W1:Y:S04]  /*18ae0*/  LDSM.16.M88.4 R168, [R186] ;  /* 0x00000000baa8783b */ /* 0x0002680000000200 */
[----:B------:R1:W1:Y:S01]  /*18af0*/  LDSM.16.M88.4 R172, [R193] ;  /* 0x00000000c1ac783b */ /* 0x0002620000000200 */
[----:B------:R-:W-:-:S05]  /*18b00*/  BRA.DIV ~URZ, `(.L_x_892) ;  /* 0x000095d27f007947 */ /* 0x000fca000b800000 */
[----:B------:R-:W4:Y:S02]  /*18b10*/  SHFL.IDX PT, R0, R0, RZ, 0x181f ;  /* 0x00181fff00007589 */ /* 0x000f2400000e0000 */
.L_x_1003:
[C---:B--23--:R-:W-:Y:S01]  /*18b20*/  HMMA.16816.F32.BF16 R4, R16.reuse, R8, RZ ;  /* 0x000000081004723c */ /* 0x04cfe200000418ff */
[----:B------:R-:W2:Y:S01]  /*18b30*/  SHFL.IDX PT, R2, R134, RZ, 0x181f ;  /* 0x00181fff86027589 */ /* 0x000ea200000e0000 */
[----:B------:R-:W-:Y:S01]  /*18b40*/  BSSY B0, `(.L_x_893) ;  /* 0x00000d0000007945 */ /* 0x000fe20003800000 */
[----:B------:R-:W-:Y:S02]  /*18b50*/  ISETP.GE.AND P4, PT, R132, c[0x0][0x1d4], PT ;  /* 0x0000750084007a0c */ /* 0x000fe40003f86270 */
[----:B------:R-:W-:Y:S02]  /*18b60*/  ISETP.GE.AND P3, PT, R200, c[0x0][0x1d4], PT ;  /* 0x00007500c8007a0c */ /* 0x000fe40003f66270 */
[----:B------:R-:W-:Y:S01]  /*18b70*/  ISETP.GE.AND P2, PT, R199, c[0x0][0x1d4], PT ;  /* 0x00007500c7007a0c */ /* 0x000fe20003f46270 */
[C---:B------:R-:W-:Y:S08]  /*18b80*/  HMMA.16816.F32.BF16 R8, R16.reuse, R10, RZ ;  /* 0x0000000a1008723c */ /* 0x040ff000000418ff */
[C---:B----4-:R-:W-:Y:S08]  /*18b90*/  HMMA.16816.F32.BF16 R12, R16.reuse, R160, RZ ;  /* 0x000000a0100c723c */ /* 0x050ff000000418ff */
[----:B------:R-:W-:Y:S01]  /*18ba0*/  HMMA.16816.F32.BF16 R16, R16, R162, RZ ;  /* 0x000000a21010723c */ /* 0x000fe200000418ff */
[C---:B--2---:R-:W-:Y:S04]  /*18bb0*/  LEA R160, P0, R132.reuse, R2, 0x1 ;  /* 0x0000000284a07211 */ /* 0x044fe800078008ff */
[----:B------:R-:W-:Y:S02]  /*18bc0*/  LEA.HI.X R161, R132, R0, R133, 0x1, P0 ;  /* 0x0000000084a17211 */ /* 0x000fe400000f0c85 */
[C---:B------:R-:W-:Y:S01]  /*18bd0*/  LEA R162, P1, R200.reuse, R2, 0x1 ;  /* 0x00000002c8a27211 */ /* 0x040fe200078208ff */
[C---:B-1----:R-:W-:Y:S02]  /*18be0*/  HMMA.16816.F32.BF16 R4, R164.reuse, R168, R4 ;  /* 0x000000a8a404723c */ /* 0x042fe40000041804 */
[----:B------:R-:W-:Y:S01]  /*18bf0*/  @!PT LDS RZ, [RZ] ;  /* 0x00000000fffff984 */ /* 0x000fe20000000800 */
[----:B------:R-:W-:Y:S01]  /*18c00*/  @!PT LDS RZ, [RZ] ;  /* 0x00000000fffff984 */ /* 0x000fe20000000800 */
[----:B------:R1:W-:Y:S03]  /*18c10*/  LDGSTS.E.BYPASS.LTC128B.128 [R219+0x8080], [R160.64], !P4 ;  /* 0x08080000a0db7fae */ /* 0x0003e6000e101d48 */
[----:B------:R-:W-:Y:S02]  /*18c20*/  LEA.HI.X R163, R200, R0, R207, 0x1, P1 ;  /* 0x00000000c8a37211 */ /* 0x000fe400008f0ccf */
[----:B------:R-:W-:Y:S01]  /*18c30*/  ISETP.GE.AND P1, PT, R137, c[0x0][0x1d4], PT ;  /* 0x0000750089007a0c */ /* 0x000fe20003f26270 */
[C---:B------:R-:W-:Y:S08]  /*18c40*/  HMMA.16816.F32.BF16 R8, R164.reuse, R170, R8 ;  /* 0x000000aaa408723c */ /* 0x040ff00000041808 */
[C---:B------:R-:W-:Y:S08]  /*18c50*/  HMMA.16816.F32.BF16 R12, R164.reuse, R172, R12 ;  /* 0x000000aca40c723c */ /* 0x040ff0000004180c */
[----:B------:R-:W-:Y:S04]  /*18c60*/  HMMA.16816.F32.BF16 R16, R164, R174, R16 ;  /* 0x000000aea410723c */ /* 0x000fe80000041810 */
[C---:B-1----:R-:W-:Y:S04]  /*18c70*/  LEA R160, P0, R201.reuse, R2, 0x1 ;  /* 0x00000002c9a07211 */ /* 0x042fe800078008ff */
[----:B------:R-:W-:Y:S04]  /*18c80*/  LEA.HI.X R161, R201, R0, R205, 0x1, P0 ;  /* 0x00000000c9a17211 */ /* 0x000fe800000f0ccd */
[C---:B------:R-:W-:Y:S01]  /*18c90*/  LEA R2, P0, R199.reuse, R2, 0x1 ;  /* 0x00000002c7027211 */ /* 0x040fe200078008ff */
[----:B------:R1:W-:Y:S03]  /*18ca0*/  LDGSTS.E.BYPASS.LTC128B.128 [R219+0x9080], [R160.64], !P1 ;  /* 0x09080000a0db7fae */ /* 0x0003e6000c901d48 */
[----:B------:R-:W-:Y:S02]  /*18cb0*/  LEA.HI.X R3, R199, R0, R206, 0x1, P0 ;  /* 0x00000000c7037211 */ /* 0x000fe400000f0cce */
[----:B------:R-:W-:Y:S01]  /*18cc0*/  ISETP.GT.AND P0, PT, R195, R208, PT ;  /* 0x000000d0c300720c */ /* 0x000fe20003f04270 */
[----:B------:R1:W-:Y:S06]  /*18cd0*/  LDGSTS.E.BYPASS.LTC128B.128 [R219+0xa080], [R162.64], !P3 ;  /* 0x0a080000a2db7fae */ /* 0x0003ec000d901d48 */
[----:B------:R2:W-:Y:S06]  /*18ce0*/  LDGSTS.E.BYPASS.LTC128B.128 [R219+0xb080], [R2.64], !P2 ;  /* 0x0b08000002db7fae */ /* 0x0005ec000d101d48 */
[----:B------:R-:W-:Y:S06]  /*18cf0*/  LDSM.16.M88.4 R168, [R176] ;  /* 0x00000000b0a8783b */ /* 0x000fec0000000200 */
[----:B------:R-:W-:Y:S06]  /*18d00*/  LDSM.16.M88.4 R164, [R176+0x800] ;  /* 0x00080000b0a4783b */ /* 0x000fec0000000200 */
[----:B------:R-:W-:Y:S06]  /*18d10*/  LDSM.16.M88.4 R172, [R159+-0x3000] ;  /* 0xffd000009fac783b */ /* 0x000fec0000000200 */
[----:B-1----:R-:W1:Y:S06]  /*18d20*/  LDSM.16.M88.4 R160, [R185] ;  /* 0x00000000b9a0783b */ /* 0x002e6c0000000200 */
[----:B------:R-:W0:Y:S01]  /*18d30*/  LDGDEPBAR ;  /* 0x00000000000079af */ /* 0x000e220000000000 */
[C---:B-1----:R-:W-:Y:S08]  /*18d40*/  HMMA.16816.F32.BF16 R4, R160.reuse, R168, R4 ;  /* 0x000000a8a004723c */ /* 0x042ff00000041804 */
[C---:B------:R-:W-:Y:S01]  /*18d50*/  HMMA.16816.F32.BF16 R8, R160.reuse, R170, R8 ;  /* 0x000000aaa008723c */ /* 0x040fe20000041808 */
[----:B------:R-:W1:Y:S07]  /*18d60*/  LDSM.16.M88.4 R168, [R184] ;  /* 0x00000000b8a8783b */ /* 0x000e6e0000000200 */
[C---:B------:R-:W-:Y:S08]  /*18d70*/  HMMA.16816.F32.BF16 R12, R160.reuse, R164, R12 ;  /* 0x000000a4a00c723c */ /* 0x040ff0000004180c */
[----:B------:R-:W-:Y:S01]  /*18d80*/  HMMA.16816.F32.BF16 R16, R160, R166, R16 ;  /* 0x000000a6a010723c */ /* 0x000fe20000041810 */
[----:B------:R-:W3:Y:S06]  /*18d90*/  LDSM.16.M88.4 R160, [R159+-0x2800] ;  /* 0xffd800009fa0783b */ /* 0x000eec0000000200 */
[----:B------:R-:W-:Y:S01]  /*18da0*/  LDSM.16.M88.4 R164, [R182+0x4000] ;  /* 0x00400000b6a4783b */ /* 0x000fe20000000200 */
[C---:B-1----:R-:W-:Y:S08]  /*18db0*/  HMMA.16816.F32.BF16 R4, R168.reuse, R172, R4 ;  /* 0x000000aca804723c */ /* 0x042ff00000041804 */
[C---:B------:R-:W-:Y:S01]  /*18dc0*/  HMMA.16816.F32.BF16 R8, R168.reuse, R174, R8 ;  /* 0x000000aea808723c */ /* 0x040fe20000041808 */
[----:B------:R-:W1:Y:S07]  /*18dd0*/  LDSM.16.M88.4 R172, [R177+0x1000] ;  /* 0x00100000b1ac783b */ /* 0x000e6e0000000200 */
[C---:B---3--:R-:W-:Y:S08]  /*18de0*/  HMMA.16816.F32.BF16 R12, R168.reuse, R160, R12 ;  /* 0x000000a0a80c723c */ /* 0x048ff0000004180c */
[----:B------:R-:W-:Y:S01]  /*18df0*/  HMMA.16816.F32.BF16 R16, R168, R162, R16 ;  /* 0x000000a2a810723c */ /* 0x000fe20000041810 */
[----:B------:R-:W3:Y:S06]  /*18e00*/  LDSM.16.M88.4 R160, [R177+0x1800] ;  /* 0x00180000b1a0783b */ /* 0x000eec0000000200 */
[----:B------:R-:W-:Y:S01]  /*18e10*/  LDSM.16.M88.4 R168, [R183+0x4000] ;  /* 0x00400000b7a8783b */ /* 0x000fe20000000200 */
[C---:B-1----:R-:W-:Y:S08]  /*18e20*/  HMMA.16816.F32.BF16 R4, R164.reuse, R172, R4 ;  /* 0x000000aca404723c */ /* 0x042ff00000041804 */
[C---:B------:R-:W-:Y:S01]  /*18e30*/  HMMA.16816.F32.BF16 R8, R164.reuse, R174, R8 ;  /* 0x000000aea408723c */ /* 0x040fe20000041808 */
[----:B------:R-:W1:Y:S07]  /*18e40*/  LDSM.16.M88.4 R172, [R189] ;  /* 0x00000000bdac783b */ /* 0x000e6e0000000200 */
[C---:B---3--:R-:W-:Y:S08]  /*18e50*/  HMMA.16816.F32.BF16 R12, R164.reuse, R160, R12 ;  /* 0x000000a0a40c723c */ /* 0x048ff0000004180c */
[----:B------:R-:W-:Y:S01]  /*18e60*/  HMMA.16816.F32.BF16 R16, R164, R162, R16 ;  /* 0x000000a2a410723c */ /* 0x000fe20000041810 */
[----:B------:R-:W3:Y:S06]  /*18e70*/  LDSM.16.M88.4 R160, [R188] ;  /* 0x00000000bca0783b */ /* 0x000eec0000000200 */
        /* <DEDUP_REMOVED lines=10> */
[----:B------:R-:W1:Y:S07]  /*18f20*/  LDSM.16.M88.4 R172, [R159+-0x2000] ;  /* 0xffe000009fac783b */ /* 0x000e6e0000000200 */
[C---:B---3--:R-:W-:Y:S08]  /*18f30*/  HMMA.16816.F32.BF16 R12, R164.reuse, R160, R12 ;  /* 0x000000a0a40c723c */ /* 0x048ff0000004180c */
        /* <DEDUP_REMOVED lines=57> */
[----:B------:R-:W3:Y:S01]  /*192d0*/  LDSM.16.M88.4 R160, [R159+0x800] ;  /* 0x000800009fa0783b */ /* 0x000ee20000000200 */
[----:B------:R-:W-:Y:S05]  /*192e0*/  DEPBAR.LE SB0, 0x0 ;  /* 0x000080000000791a */ /* 0x000fea0000000000 */
[----:B------:R-:W-:Y:S01]  /*192f0*/  BAR.SYNC.DEFER_BLOCKING 0x0 ;  /* 0x0000000000007b1d */ /* 0x000fe20000010000 */
[C---:B-1----:R-:W-:Y:S08]  /*19300*/  HMMA.16816.F32.BF16 R4, R168.reuse, R172, R4 ;  /* 0x000000aca804723c */ /* 0x042ff00000041804 */
[C---:B------:R-:W-:Y:S08]  /*19310*/  HMMA.16816.F32.BF16 R8, R168.reuse, R174, R8 ;  /* 0x000000aea808723c */ /* 0x040ff00000041808 */
[C---:B---3--:R-:W-:Y:S08]  /*19320*/  HMMA.16816.F32.BF16 R12, R168.reuse, R160, R12 ;  /* 0x000000a0a80c723c */ /* 0x048ff0000004180c */
[----:B------:R-:W-:Y:S01]  /*19330*/  FMUL.FTZ R0, R4, c[0x0][0x320] ;  /* 0x0000c80004007a20 */ /* 0x000fe20000410000 */
[----:B------:R-:W-:Y:S03]  /*19340*/  HMMA.16816.F32.BF16 R16, R168, R162, R16 ;  /* 0x000000a2a810723c */ /* 0x000fe60000041810 */
        /* <DEDUP_REMOVED lines=32> */
[----:B---34-:R-:W-:Y:S02]  /*19550*/  IMAD.MOV.U32 R196, RZ, RZ, c[0x0][0x2b8] ;  /* 0x0000ae00ffc47624 */ /* 0x018fe400078e00ff */
[----:B------:R-:W-:Y:S02]  /*19560*/  IMAD.MOV.U32 R197, RZ, RZ, RZ ;  /* 0x000000ffffc57224 */ /* 0x000fe400078e00ff */
[----:B--2---:R-:W-:Y:S01]  /*19570*/  IMAD R2, R195, 0x20, R226 ;  /* 0x00000020c3027824 */ /* 0x004fe200078e02e2 */
[----:B------:R-:W-:Y:S04]  /*19580*/  ISETP.NE.AND P6, PT, R196, 0x1, PT ;  /* 0x00000001c400780c */ /* 0x000fe80003fc5270 */
[----:B------:R-:W-:Y:S05]  /*19590*/  IADD3 R2, R2, -0x20, R212 ;  /* 0xffffffe002027810 */ /* 0x000fea0007ffe0d4 */
[--C-:B------:R-:W-:Y:S04]  /*195a0*/  IMAD.MOV.U32 R0, RZ, RZ, R2.reuse ;  /* 0x000000ffff007224 */ /* 0x100fe800078e0002 */
        /* <DEDUP_REMOVED lines=24> */
.L_x_1004:
[----:B------:R-:W-:-:S05]  /*19730*/  BRA.DIV ~URZ, `(.L_x_896) ;  /* 0x00008a527f007947 */ /* 0x000fca000b800000 */
[----:B--2---:R2:W4:Y:S02]  /*19740*/  SHFL.IDX PT, R0, R5, RZ, 0x181f ;  /* 0x00181fff05007589 */ /* 0x00452400000e0000 */
.L_x_1005:
[C---:B----4-:R-:W-:Y:S04]  /*19750*/  LEA R2, P0, R132.reuse, R0, 0x1 ;  /* 0x0000000084027211 */ /* 0x050fe800078008ff */
[----:B---3--:R-:W-:Y:S05]  /*19760*/  LEA.HI.X R3, R132, R4, R133, 0x1, P0 ;  /* 0x0000000484037211 */ /* 0x008fea00000f0c85 */
[----:B------:R-:W-:Y:S01]  /*19770*/  @!PT LDS RZ, [RZ] ;  /* 0x00000000fffff984 */ /* 0x000fe20000000800 */
[----:B------:R-:W-:Y:S01]  /*19780*/  @!PT LDS RZ, [RZ] ;  /* 0x00000000fffff984 */ /* 0x000fe20000000800 */
[----:B------:R-:W-:Y:S01]  /*19790*/  @!PT LDS RZ, [RZ] ;  /* 0x00000000fffff984 */ /* 0x000fe20000000800 */
[----:B------:R3:W-:Y:S02]  /*197a0*/  LDGSTS.E.BYPASS.LTC128B.128 [R194+0xc080], [R2.64], !P4 ;  /* 0x0c08000002c27fae */ /* 0x0007e4000e101d48 */
[C---:B---3--:R-:W-:Y:S04]  /*197b0*/  LEA R2, P0, R201.reuse, R0, 0x1 ;  /* 0x00000000c9027211 */ /* 0x048fe800078008ff */
[----:B------:R-:W-:Y:S02]  /*197c0*/  LEA.HI.X R3, R201, R4, R205, 0x1, P0 ;  /* 0x00000004c9037211 */ /* 0x000fe400000f0ccd */
[C---:B------:R-:W-:Y:S03]  /*197d0*/  LEA R6, P0, R200.reuse, R0, 0x1 ;  /* 0x00000000c8067211 */ /* 0x040fe600078008ff */
[----:B------:R3:W-:Y:S01]  /*197e0*/  LDGSTS.E.BYPASS.LTC128B.128 [R194+0xd080], [R2.64], !P1 ;  /* 0x0d08000002c27fae */ /* 0x0007e2000c901d48 */
[----:B------:R-:W-:Y:S05]  /*197f0*/  LEA.HI.X R7, R200, R4, R207, 0x1, P0 ;  /* 0x00000004c8077211 */ /* 0x000fea00000f0ccf */
[----:B------:R4:W-:Y:S01]  /*19800*/  LDGSTS.E.BYPASS.LTC128B.128 [R194+0xe080], [R6.64], !P3 ;  /* 0x0e08000006c27fae */ /* 0x0009e2000d901d48 */
[C---:B---3--:R-:W-:Y:S04]  /*19810*/  LEA R2, P0, R199.reuse, R0, 0x1 ;  /* 0x00000000c7027211 */ /* 0x048fe800078008ff */
[----:B------:R-:W-:Y:S05]  /*19820*/  LEA.HI.X R3, R199, R4, R206, 0x1, P0 ;  /* 0x00000004c7037211 */ /* 0x000fea00000f0cce */
[----:B------:R4:W-:Y:S04]  /*19830*/  LDGSTS.E.BYPASS.LTC128B.128 [R194+0xf080], [R2.64], !P2 ;  /* 0x0f08000002c27fae */ /* 0x0009e8000d101d48 */
.L_x_894:
[----:B---34-:R-:W-:Y:S05]  /*19840*/  BSYNC B0 ;  /* 0x0000000000007941 */ /* 0x018fea0003800000 */
.L_x_893:
[----:B------:R-:W-:Y:S01]  /*19850*/  LOP3.LUT R8, RZ, c[0x0][0x324], RZ, 0x33, !PT ;  /* 0x0000c900ff087a12 */ /* 0x000fe200078e33ff */
[----:B--2---:R-:W-:Y:S01]  /*19860*/  IMAD.MOV.U32 R0, RZ, RZ, c[0x0][0x2c4] ;  /* 0x0000b100ff007624 */ /* 0x004fe200078e00ff */
[----:B------:R-:W0:Y:S01]  /*19870*/  LDGDEPBAR ;  /* 0x00000000000079af */ /* 0x000e220000000000 */
[----:B------:R-:W-:Y:S02]  /*19880*/  IMAD.IADD R4, R231, 0x1, R227 ;  /* 0x00000001e7047824 */ /* 0x000fe400078e02e3 */
[----:B------:R-:W-:Y:S01]  /*19890*/  IMAD.SHL.U32 R5, R195, 0x20, RZ ;  /* 0x00000020c3057824 */ /* 0x000fe200078e00ff */
[----:B------:R-:W-:Y:S11]  /*198a0*/  ISETP.NE.AND P0, PT, R0, 0x1, PT ;  /* 0x000000010000780c */ /* 0x000ff60003f05270 */
[----:B------:R-:W-:Y:S02]  /*198b0*/  @!UPT UIADD3 URZ, URZ, URZ, URZ ;  /* 0x0000003f3f3ff290 */ /* 0x000fe4000fffe03f */
[----:B------:R-:W-:Y:S05]  /*198c0*/  @P0 IMAD.HI.U32 R0, R4, c[0x0][0x2c8], RZ ;  /* 0x0000b20004000a27 */ /* 0x000fea00078e00ff */
[----:B------:R-:W-:Y:S02]  /*198d0*/  @P0 SHF.R.U32.HI R4, RZ, c[0x0][0x2cc], R0 ;  /* 0x0000b300ff040a19 */ /* 0x000fe40000011600 */
[----:B------:R-:W-:Y:S04]  /*198e0*/  IADD3 R0, -R215, 0x1, -R5 ;  /* 0x00000001d7007810 */ /* 0x000fe80007ffe905 */
[----:B------:R-:W-:Y:S04]  /*198f0*/  IADD3 R6, -R210, R0, R209 ;  /* 0x00000000d2067210 */ /* 0x000fe80007ffe1d1 */
[----:B------:R-:W-:Y:S01]  /*19900*/  IADD3 R7, R6, c[0x0][0x328], RZ ;  /* 0x0000ca0006077a10 */ /* 0x000fe20007ffe0ff */
[----:B------:R-:W-:-:S05]  /*19910*/  BRA.DIV ~URZ, `(.L_x_897) ;  /* 0x000088d27f007947 */ /* 0x000fca000b800000 */
[----:B------:R2:W3:Y:S02]  /*19920*/  SHFL.IDX PT, R3, R4, RZ, 0x1c1f ;  /* 0x001c1fff04037589 */ /* 0x0004e400000e0000 */
.L_x_1006:
[-C--:B---3--:R-:W-:Y:S01]  /*19930*/  IADD3 R2, R7, R3.reuse, RZ ;  /* 0x0000000307027210 */ /* 0x088fe20007ffe0ff */
[----:B------:R-:W-:Y:S02]  /*19940*/  IMAD.MOV.U32 R0, RZ, RZ, c[0x0][0x32c] ;  /* 0x0000cb00ff007624 */ /* 0x000fe400078e00ff */
[----:B------:R-:W-:Y:S03]  /*19950*/  IMAD.IADD R6, R8, 0x1, R6 ;  /* 0x0000000108067824 */ /* 0x000fe600078e0206 */
[----:B------:R-:W-:Y:S02]  /*19960*/  ISETP.GE.AND P0, PT, R0, 0x1, PT ;  /* 0x000000010000780c */ /* 0x000fe40003f06270 */
[----:B------:R-:W-:Y:S11]  /*19970*/  IADD3 R0, R6, R3, RZ ;  /* 0x0000000306007210 */ /* 0x000ff60007ffe0ff */
        /* <DEDUP_REMOVED lines=14> */
.L_x_900:
[----:B------:R-:W-:Y:S04]  /*19a60*/  MOV R8, c[0x0][0x32c] ;  /* 0x0000cb0000087a02 */ /* 0x000fe80000000f00 */
[----:B------:R-:W-:Y:S11]  /*19a70*/  ISETP.NE.AND P0, PT, R8, 0x1, PT ;  /* 0x000000010800780c */ /* 0x000ff60003f05270 */
[----:B------:R-:W-:Y:S02]  /*19a80*/  @!UPT UIADD3 URZ, URZ, URZ, URZ ;  /* 0x0000003f3f3ff290 */ /* 0x000fe4000fffe03f */
[----:B------:R-:W-:Y:S05]  /*19a90*/  @P0 IMAD.HI.U32 R8, R3, c[0x0][0x330], RZ ;  /* 0x0000cc0003080a27 */ /* 0x000fea00078e00ff */
[----:B------:R-:W-:Y:S02]  /*19aa0*/  @P0 SHF.R.U32.HI R3, RZ, c[0x0][0x334], R8 ;  /* 0x0000cd00ff030a19 */ /* 0x000fe40000011608 */
.L_x_901:
[----:B------:R-:W-:Y:S05]  /*19ab0*/  BSYNC B0 ;  /* 0x0000000000007941 */ /* 0x000fea0003800000 */
.L_x_899:
[----:B------:R-:W-:Y:S04]  /*19ac0*/  IMAD R3, R3, c[0x0][0x32c], -R5 ;  /* 0x0000cb0003037a24 */ /* 0x000fe800078e0a05 */
[----:B------:R-:W-:Y:S05]  /*19ad0*/  IMAD.IADD R3, R3, 0x1, -R215 ;  /* 0x0000000103037824 */ /* 0x000fea00078e0ad7 */
[----:B------:R-:W-:Y:S02]  /*19ae0*/  IMNMX R0, R0, R3, !PT ;  /* 0x0000000300007217 */ /* 0x000fe40007800200 */
[----:B------:R-:W-:Y:S04]  /*19af0*/  IADD3 R3, R3, c[0x0][0x32c], RZ ;  /* 0x0000cb0003037a10 */ /* 0x000fe80007ffe0ff */
[----:B------:R-:W-:Y:S02]  /*19b00*/  IMNMX R2, R2, R3, PT ;  /* 0x0000000302027217 */ /* 0x000fe40003800200 */
.L_x_898:
[----:B------:R-:W-:Y:S04]  /*19b10*/  ISETP.GT.AND P1, PT, R195, -0x1, PT ;  /* 0xffffffffc300780c */ /* 0x000fe80003f24270 */
[C---:B------:R-:W-:Y:S02]  /*19b20*/  ISETP.GT.AND P2, PT, R0.reuse, RZ, P1 ;  /* 0x000000ff0000720c */ /* 0x040fe40000f44270 */
[----:B------:R-:W-:Y:S02]  /*19b30*/  ISETP.GT.AND P0, PT, R0, 0x1, P1 ;  /* 0x000000010000780c */ /* 0x000fe40000f04270 */
[C---:B------:R-:W-:Y:S02]  /*19b40*/  ISETP.LT.OR P2, PT, R2.reuse, 0x1, P2 ;  /* 0x000000010200780c */ /* 0x040fe40001741670 */
[----:B------:R-:W-:Y:S02]  /*19b50*/  ISETP.LT.OR P0, PT, R2, 0x2, P0 ;  /* 0x000000020200780c */ /* 0x000fe40000701670 */
[----:B------:R-:W-:Y:S02]  /*19b60*/  FSEL R14, R167, -INF , !P2 ;  /* 0xff800000a70e7808 */ /* 0x000fe40005000000 */
[----:B------:R-:W-:Y:S02]  /*19b70*/  ISETP.GT.AND P2, PT, R0, 0x8, P1 ;  /* 0x000000080000780c */ /* 0x000fe40000f44270 */
[----:B------:R-:W-:Y:S02]  /*19b80*/  FSEL R161, R164, -INF , !P0 ;  /* 0xff800000a4a17808 */ /* 0x000fe40004000000 */
        /* <DEDUP_REMOVED lines=10> */
[C---:B------:R-:W-:Y:S02]  /*19c30*/  ISETP.GT.AND P2, PT, R0.reuse, 0x18, P1 ;  /* 0x000000180000780c */ /* 0x040fe40000f44270 */
[----:B------:R-:W-:Y:S02]  /*19c40*/  FSEL R17, R11, -INF , !P0 ;  /* 0xff8000000b117808 */ /* 0x000fe40004000000 */
[----:B------:R-:W-:Y:S02]  /*19c50*/  ISETP.GT.AND P0, PT, R0, 0x19, P1 ;  /* 0x000000190000780c */ /* 0x000fe40000f04270 */
[C---:B------:R-:W-:Y:S02]  /*19c60*/  ISETP.LT.OR P2, PT, R2.reuse, 0x19, P2 ;  /* 0x000000190200780c */ /* 0x040fe40001741670 */
[----:B------:R-:W-:Y:S02]  /*19c70*/  ISETP.LT.OR P0, PT, R2, 0x1a, P0 ;  /* 0x0000001a0200780c */ /* 0x000fe40000701670 */
[----:B------:R-:W-:Y:S02]  /*19c80*/  FSEL R16, R10, -INF , !P2 ;  /* 0xff8000000a107808 */ /* 0x000fe40005000000 */
[----:B------:R-:W-:Y:S01]  /*19c90*/  FSEL R15, R9, -INF , !P0 ;  /* 0xff800000090f7808 */ /* 0x000fe20004000000 */
[----:B------:R-:W-:-:S06]  /*19ca0*/  BRA.DIV ~URZ, `(.L_x_902) ;  /* 0x000085b27f007947 */ /* 0x000fcc000b800000 */
[----:B------:R3:W4:Y:S02]  /*19cb0*/  SHFL.IDX PT, R3, R4, 0x1, 0x1c1f ;  /* 0x003c1f0004037f89 */ /* 0x00072400000e0000 */
.L_x_1007:
[----:B----4-:R-:W-:Y:S01]  /*19cc0*/  IADD3 R2, R7, R3, RZ ;  /* 0x0000000307027210 */ /* 0x010fe20007ffe0ff */
        /* <DEDUP_REMOVED lines=11> */
[----:B--23--:R-:W-:Y:S05]  /*19d80*/  IMAD.MOV.U32 R4, RZ, RZ, c[0x0][0x32c] ;  /* 0x0000cb00ff047624 */ /* 0x00cfea00078e00ff */
[----:B------:R-:W-:Y:S11]  /*19d90*/  ISETP.NE.AND P0, PT, R4, 0x1, PT ;  /* 0x000000010400780c */ /* 0x000ff60003f05270 */
[----:B------:R-:W-:Y:S02]  /*19da0*/  @!UPT UIADD3 URZ, URZ, URZ, URZ ;  /* 0x0000003f3f3ff290 */ /* 0x000fe4000fffe03f */
[----:B------:R-:W-:Y:S05]  /*19db0*/  @P0 IMAD.HI.U32 R4, R3, c[0x0][0x330], RZ ;  /* 0x0000cc0003040a27 */ /* 0x000fea00078e00ff */
[----:B------:R-:W-:Y:S04]  /*19dc0*/  @P0 SHF.R.U32.HI R3, RZ, c[0x0][0x334], R4 ;  /* 0x0000cd00ff030a19 */ /* 0x000fe80000011604 */
[----:B------:R-:W-:Y:S01]  /*19dd0*/  LOP3.LUT R3, RZ, R3, RZ, 0x33, !PT ;  /* 0x00000003ff037212 */ /* 0x000fe200078e33ff */
[----:B------:R-:W-:-:S05]  /*19de0*/  BRA `(.L_x_906) ;  /* 0x0000005000007947 */ /* 0x000fca0003800000 */
.L_x_905:
[----:B--23--:R-:W-:Y:S04]  /*19df0*/  MOV R4, c[0x0][0x32c] ;  /* 0x0000cb0000047a02 */ /* 0x00cfe80000000f00 */
[----:B------:R-:W-:Y:S11]  /*19e00*/  ISETP.NE.AND P0, PT, R4, 0x1, PT ;  /* 0x000000010400780c */ /* 0x000ff60003f05270 */
[----:B------:R-:W-:Y:S02]  /*19e10*/  @!UPT UIADD3 URZ, URZ, URZ, URZ ;  /* 0x0000003f3f3ff290 */ /* 0x000fe4000fffe03f */
[----:B------:R-:W-:Y:S05]  /*19e20*/  @P0 IMAD.HI.U32 R4, R3, c[0x0][0x330], RZ ;  /* 0x0000cc0003040a27 */ /* 0x000fea00078e00ff */
[----:B------:R-:W-:Y:S02]  /*19e30*/  @P0 SHF.R.U32.HI R3, RZ, c[0x0][0x334], R4 ;  /* 0x0000cd00ff030a19 */ /* 0x000fe40000011604 */
.L_x_906:
[----:B------:R-:W-:Y:S05]  /*19e40*/  BSYNC B0 ;  /* 0x0000000000007941 */ /* 0x000fea0003800000 */
.L_x_904:
[----:B------:R-:W-:Y:S04]  /*19e50*/  IMAD R5, R3, c[0x0][0x32c], -R5 ;  /* 0x0000cb0003057a24 */ /* 0x000fe800078e0a05 */
[----:B------:R-:W-:Y:S05]  /*19e60*/  IMAD.IADD R3, R5, 0x1, -R215 ;  /* 0x0000000105037824 */ /* 0x000fea00078e0ad7 */
[----:B------:R-:W-:Y:S02]  /*19e70*/  IMNMX R0, R0, R3, !PT ;  /* 0x0000000300007217 */ /* 0x000fe40007800200 */
[----:B------:R-:W-:Y:S04]  /*19e80*/  IADD3 R3, R3, c[0x0][0x32c], RZ ;  /* 0x0000cb0003037a10 */ /* 0x000fe80007ffe0ff */
[----:B------:R-:W-:Y:S02]  /*19e90*/  IMNMX R2, R2, R3, PT ;  /* 0x0000000302027217 */ /* 0x000fe40003800200 */
.L_x_903:
[C---:B------:R-:W-:Y:S02]  /*19ea0*/  ISETP.GT.AND P0, PT, R0.reuse, RZ, P1 ;  /* 0x000000ff0000720c */ /* 0x040fe40000f04270 */
[----:B------:R-:W-:Y:S02]  /*19eb0*/  ISETP.GT.AND P2, PT, R0, 0x1, P1 ;  /* 0x000000010000780c */ /* 0x000fe40000f44270 */
[C---:B------:R-:W-:Y:S02]  /*19ec0*/  ISETP.LT.OR P0, PT, R2.reuse, 0x1, P0 ;  /* 0x000000010200780c */ /* 0x040fe40000701670 */
[----:B------:R-:W-:Y:S02]  /*19ed0*/  ISETP.LT.OR P2, PT, R2, 0x2, P2 ;  /* 0x000000020200780c */ /* 0x000fe40001741670 */
[----:B------:R-:W-:Y:S02]  /*19ee0*/  FSEL R6, R175, -INF , !P0 ;  /* 0xff800000af067808 */ /* 0x000fe40004000000 */
[----:B------:R-:W-:Y:S02]  /*19ef0*/  ISETP.GT.AND P0, PT, R0, 0x8, P1 ;  /* 0x000000080000780c */ /* 0x000fe40000f04270 */
[----:B------:R-:W-:Y:S02]  /*19f00*/  FSEL R13, R174, -INF , !P2 ;  /* 0xff800000ae0d7808 */ /* 0x000fe40005000000 */
[----:B------:R-:W-:Y:S02]  /*19f10*/  ISETP.LT.OR P0, PT, R2, 0x9, P0 ;  /* 0x000000090200780c */ /* 0x000fe40000701670 */
[C---:B------:R-:W-:Y:S02]  /*19f20*/  ISETP.GT.AND P2, PT, R0.reuse, 0x9, P1 ;  /* 0x000000090000780c */ /* 0x040fe40000f44270 */
[----:B------:R-:W-:Y:S02]  /*19f30*/  FSEL R12, R173, -INF , !P0 ;  /* 0xff800000ad0c7808 */ /* 0x000fe40004000000 */
[----:B------:R-:W-:Y:S02]  /*19f40*/  ISETP.GT.AND P0, PT, R0, 0x10, P1 ;  /* 0x000000100000780c */ /* 0x000fe40000f04270 */
[C---:B------:R-:W-:Y:S02]  /*19f50*/  ISETP.LT.OR P2, PT, R2.reuse, 0xa, P2 ;  /* 0x0000000a0200780c */ /* 0x040fe40001741670 */
[----:B------:R-:W-:Y:S02]  /*19f60*/  ISETP.LT.OR P0, PT, R2, 0x11, P0 ;  /* 0x000000110200780c */ /* 0x000fe40000701670 */
[----:B------:R-:W-:Y:S02]  /*19f70*/  FSEL R11, R172, -INF , !P2 ;  /* 0xff800000ac0b7808 */ /* 0x000fe40005000000 */
[----:B------:R-:W-:Y:S02]  /*19f80*/  ISETP.GT.AND P3, PT, R0, 0x11, P1 ;  /* 0x000000110000780c */ /* 0x000fe40000f64270 */
[----:B------:R-:W-:Y:S02]  /*19f90*/  FSEL R10, R162, -INF , !P0 ;  /* 0xff800000a20a7808 */ /* 0x000fe40004000000 */
[C---:B------:R-:W-:Y:S02]  /*19fa0*/  ISETP.GT.AND P2, PT, R0.reuse, 0x18, P1 ;  /* 0x000000180000780c */ /* 0x040fe40000f44270 */
[----:B------:R-:W-:Y:S02]  /*19fb0*/  ISETP.GT.AND P0, PT, R0, 0x19, P1 ;  /* 0x000000190000780c */ /* 0x000fe40000f04270 */
[----:B------:R-:W-:Y:S02]  /*19fc0*/  FMNMX.FTZ R0, R14, R135, !PT ;  /* 0x000000870e007209 */ /* 0x000fe40007810000 */
[----:B------:R-:W-:Y:S02]  /*19fd0*/  FMNMX.FTZ R3, R6, R136, !PT ;  /* 0x0000008806037209 */ /* 0x000fe40007810000 */
[----:B------:R-:W-:Y:S02]  /*19fe0*/  FMNMX.FTZ R0, R161, R0, !PT ;  /* 0x00000000a1007209 */ /* 0x000fe40007810000 */
[----:B------:R-:W-:Y:S02]  /*19ff0*/  FMNMX.FTZ R3, R13, R3, !PT ;  /* 0x000000030d037209 */ /* 0x000fe40007810000 */
[C---:B------:R-:W-:Y:S02]  /*1a000*/  ISETP.LT.OR P3, PT, R2.reuse, 0x12, P3 ;  /* 0x000000120200780c */ /* 0x040fe40001f61670 */
[C---:B------:R-:W-:Y:S02]  /*1a010*/  ISETP.LT.OR P1, PT, R2.reuse, 0x19, P2 ;  /* 0x000000190200780c */ /* 0x040fe40001721670 */
[----:B------:R-:W-:Y:S02]  /*1a020*/  ISETP.LT.OR P0, PT, R2, 0x1a, P0 ;  /* 0x0000001a0200780c */ /* 0x000fe40000701670 */
[----:B------:R-:W-:Y:S02]  /*1a030*/  FMNMX.FTZ R2, R160, R0, !PT ;  /* 0x00000000a0027209 */ /* 0x000fe40007810000 */
[----:B------:R-:W-:Y:S02]  /*1a040*/  FMNMX.FTZ R0, R12, R3, !PT ;  /* 0x000000030c007209 */ /* 0x000fe40007810000 */
[----:B------:R-:W-:Y:S02]  /*1a050*/  FMNMX.FTZ R2, R19, R2, !PT ;  /* 0x0000000213027209 */ /* 0x000fe40007810000 */
[----:B------:R-:W-:Y:S02]  /*1a060*/  FMNMX.FTZ R0, R11, R0, !PT ;  /* 0x000000000b007209 */ /* 0x000fe40007810000 */
[----:B------:R-:W-:Y:S02]  /*1a070*/  FSEL R9, R165, -INF , !P3 ;  /* 0xff800000a5097808 */ /* 0x000fe40005800000 */
[----:B------:R-:W-:Y:S02]  /*1a080*/  FMNMX.FTZ R2, R18, R2, !PT ;  /* 0x0000000212027209 */ /* 0x000fe40007810000 */
[----:B------:R-:W-:Y:S02]  /*1a090*/  FMNMX.FTZ R0, R10, R0, !PT ;  /* 0x000000000a007209 */ /* 0x000fe40007810000 */
[----:B------:R-:W-:Y:S02]  /*1a0a0*/  FSEL R8, R163, -INF , !P1 ;  /* 0xff800000a3087808 */ /* 0x000fe40004800000 */
[----:B------:R-:W-:Y:S02]  /*1a0b0*/  FMNMX.FTZ R2, R17, R2, !PT ;  /* 0x0000000211027209 */ /* 0x000fe40007810000 */
[----:B------:R-:W-:Y:S02]  /*1a0c0*/  FMNMX.FTZ R0, R9, R0, !PT ;  /* 0x0000000009007209 */ /* 0x000fe40007810000 */
[----:B-1----:R-:W-:Y:S02]  /*1a0d0*/  FSEL R7, R166, -INF , !P0 ;  /* 0xff800000a6077808 */ /* 0x002fe40004000000 */
[----:B------:R-:W-:Y:S02]  /*1a0e0*/  FMNMX.FTZ R2, R16, R2, !PT ;  /* 0x0000000210027209 */ /* 0x000fe40007810000 */
[----:B------:R-:W-:Y:S02]  /*1a0f0*/  FMNMX.FTZ R0, R8, R0, !PT ;  /* 0x0000000008007209 */ /* 0x000fe40007810000 */
[----:B--23--:R-:W-:Y:S02]  /*1a100*/  FMNMX.FTZ R4, R15, R2, !PT ;  /* 0x000000020f047209 */ /* 0x00cfe40007810000 */
[----:B------:R-:W-:Y:S01]  /*1a110*/  FMNMX.FTZ R5, R7, R0, !PT ;  /* 0x0000000007057209 */ /* 0x000fe20007810000 */
[----:B------:R-:W-:-:S05]  /*1a120*/  BRA.DIV ~URZ, `(.L_x_907) ;  /* 0x000081a27f007947 */ /* 0x000fca000b800000 */
[----:B------:R1:W2:Y:S02]  /*1a130*/  SHFL.BFLY PT, R0, R4, 0x2, 0x1f ;  /* 0x0c401f0004007f89 */ /* 0x0002a400000e0000 */
.L_x_1008:
[----:B-12---:R-:W-:Y:S01]  /*1a140*/  FMNMX.FTZ R4, R4, R0, !PT ;  /* 0x0000000004047209 */ /* 0x006fe20007810000 */
[----:B------:R-:W-:-:S05]  /*1a150*/  BRA.DIV ~URZ, `(.L_x_908) ;  /* 0x000081b27f007947 */ /* 0x000fca000b800000 */
[----:B------:R-:W1:Y:S02]  /*1a160*/  SHFL.BFLY PT, R0, R4, 0x1, 0x1f ;  /* 0x0c201f0004007f89 */ /* 0x000e6400000e0000 */
[----:B-1----:R-:W-:Y:S02]  /*1a170*/  FMNMX.FTZ R134, R4, R0, !PT ;  /* 0x0000000004867209 */ /* 0x002fe40007810000 */
[----:B------:R-:W1:Y:S02]  /*1a180*/  SHFL.BFLY PT, R0, R5, 0x2, 0x1f ;  /* 0x0c401f0005007f89 */ /* 0x000e6400000e0000 */
[----:B-1----:R-:W-:Y:S05]  /*1a190*/  FMNMX.FTZ R4, R5, R0, !PT ;  /* 0x0000000005047209 */ /* 0x002fea0007810000 */
[----:B------:R1:W2:Y:S02]  /*1a1a0*/  SHFL.BFLY PT, R0, R4, 0x1, 0x1f ;  /* 0x0c201f0004007f89 */ /* 0x0002a400000e0000 */
.L_x_1009:
[C---:B------:R-:W-:Y:S01]  /*1a1b0*/  FSETP.NEU.FTZ.AND P0, PT, R134.reuse, -INF , PT ;  /* 0xff8000008600780b */ /* 0x040fe20003f1d000 */
[----:B------:R-:W-:Y:S01]  /*1a1c0*/  FMUL.FTZ R2, R134, c[0x0][0x2d0] ;  /* 0x0000b40086027a20 */ /* 0x000fe20000410000 */
[----:B--2---:R-:W-:Y:S01]  /*1a1d0*/  FMNMX.FTZ R3, R0, R4, !PT ;  /* 0x0000000400037209 */ /* 0x004fe20007810000 */
[----:B------:R-:W-:Y:S01]  /*1a1e0*/  WARPSYNC 0xffffffff ;  /* 0xffffffff00007948 */ /* 0x000fe20003800000 */
[----:B------:R-:W-:Y:S02]  /*1a1f0*/  FSEL R0, R134, RZ, P0 ;  /* 0x000000ff86007208 */ /* 0x000fe40000000000 */
[----:B------:R-:W-:Y:S02]  /*1a200*/  FSEL R2, R2, RZ, P0 ;  /* 0x000000ff02027208 */ /* 0x000fe40000000000 */
[----:B------:R-:W-:Y:S01]  /*1a210*/  FSETP.NEU.FTZ.AND P0, PT, R3, -INF , PT ;  /* 0xff8000000300780b */ /* 0x000fe20003f1d000 */
[----:B------:R-:W-:Y:S02]  /*1a220*/  FADD.FTZ R0, -R0, R135 ;  /* 0x0000008700007221 */ /* 0x000fe40000010100 */
        /* <DEDUP_REMOVED lines=20> */
[----:B---3--:R-:W-:Y:S01]  /*1a370*/  F2FP.BF16.PACK_AB R160, R4, R15 ;  /* 0x0000000f04a0723e */ /* 0x008fe200000010ff */
[C---:B------:R-:W-:Y:S01]  /*1a380*/  FMUL.FTZ R29, R0.reuse, R29 ;  /* 0x0000001d001d7220 */ /* 0x040fe20000410000 */
[----:B------:R-:W1:Y:S01]  /*1a390*/  MUFU.EX2 R15, R19 ;  /* 0x00000013000f7308 */ /* 0x000e620000000800 */
[C---:B------:R-:W-:Y:S02]  /*1a3a0*/  FMUL.FTZ R32, R0.reuse, R32 ;  /* 0x0000002000207220 */ /* 0x040fe40000410000 */
[C---:B------:R-:W-:Y:S02]  /*1a3b0*/  FMUL.FTZ R33, R0.reuse, R33 ;  /* 0x0000002100217220 */ /* 0x040fe40000410000 */
[C---:B------:R-:W-:Y:S02]  /*1a3c0*/  FMUL.FTZ R36, R0.reuse, R36 ;  /* 0x0000002400247220 */ /* 0x040fe40000410000 */
[----:B------:R-:W-:Y:S02]  /*1a3d0*/  FMUL.FTZ R37, R0, R37 ;  /* 0x0000002500257220 */ /* 0x000fe40000410000 */
[----:B----4-:R-:W-:Y:S01]  /*1a3e0*/  FADD.FTZ R5, R4, R2 ;  /* 0x0000000204057221 */ /* 0x010fe20000010000 */
[C---:B------:R-:W-:Y:S01]  /*1a3f0*/  FSEL R2, R3.reuse, RZ, P0 ;  /* 0x000000ff03027208 */ /* 0x040fe20000000000 */
[----:B------:R-:W-:Y:S02]  /*1a400*/  FMUL.FTZ R4, R3, c[0x0][0x2d0] ;  /* 0x0000b40003047a20 */ /* 0x000fe40000410000 */
[----:B------:R-:W-:Y:S02]  /*1a410*/  FMUL.FTZ R40, R0, R40 ;  /* 0x0000002800287220 */ /* 0x000fe40000410000 */
[----:B------:R-:W-:Y:S01]  /*1a420*/  FADD.FTZ R2, -R2, R136 ;  /* 0x0000008802027221 */ /* 0x000fe20000010100 */
[----:B------:R-:W-:Y:S01]  /*1a430*/  FSEL R4, R4, RZ, P0 ;  /* 0x000000ff04047208 */ /* 0x000fe20000000000 */
[----:B------:R-:W-:Y:S01]  /*1a440*/  FMUL.FTZ R41, R0, R41 ;  /* 0x0000002900297220 */ /* 0x000fe20000410000 */
[----:B------:R-:W-:Y:S01]  /*1a450*/  ISETP.GT.AND P0, PT, R195, R208, PT ;  /* 0x000000d0c300720c */ /* 0x000fe20003f04270 */
[----:B------:R-:W-:Y:S02]  /*1a460*/  FMUL.FTZ R2, R2, c[0x0][0x2d0] ;  /* 0x0000b40002027a20 */ /* 0x000fe40000410000 */
[--C-:B------:R-:W-:Y:S02]  /*1a470*/  FFMA.FTZ R136, R11, c[0x0][0x2d0], -R4.reuse ;  /* 0x0000b4000b887a23 */ /* 0x100fe40000010804 */
[--C-:B------:R-:W-:Y:S01]  /*1a480*/  FFMA.FTZ R166, R10, c[0x0][0x2d0], -R4.reuse ;  /* 0x0000b4000aa67a23 */ /* 0x100fe20000010804 */
[----:B-1----:R-:W-:Y:S01]  /*1a490*/  F2FP.BF16.PACK_AB R162, R15, R16 ;  /* 0x000000100fa2723e */ /* 0x002fe200000010ff */
[----:B------:R-:W1:Y:S01]  /*1a4a0*/  MUFU.EX2 R2, R2 ;  /* 0x0000000200027308 */ /* 0x000e620000000800 */
[--C-:B------:R-:W-:Y:S02]  /*1a4b0*/  FFMA.FTZ R165, R9, c[0x0][0x2d0], -R4.reuse ;  /* 0x0000b40009a57a23 */ /* 0x100fe40000010804 */
[--C-:B------:R-:W-:Y:S02]  /*1a4c0*/  FFMA.FTZ R167, R8, c[0x0][0x2d0], -R4.reuse ;  /* 0x0000b40008a77a23 */ /* 0x100fe40000010804 */
[--C-:B------:R-:W-:Y:S02]  /*1a4d0*/  FFMA.FTZ R6, R6, c[0x0][0x2d0], -R4.reuse ;  /* 0x0000b40006067a23 */ /* 0x100fe40000010804 */
[--C-:B------:R-:W-:Y:S02]  /*1a4e0*/  FFMA.FTZ R14, R13, c[0x0][0x2d0], -R4.reuse ;  /* 0x0000b4000d0e7a23 */ /* 0x100fe40000010804 */
        /* <DEDUP_REMOVED lines=10> */
[C---:B-1----:R-:W-:Y:S02]  /*1a590*/  FMUL.FTZ R18, R2.reuse, R142 ;  /* 0x0000008e02127220 */ /* 0x042fe40000410000 */
[C---:B------:R-:W-:Y:S02]  /*1a5a0*/  FMUL.FTZ R19, R2.reuse, R143 ;  /* 0x0000008f02137220 */ /* 0x040fe40000410000 */
[----:B------:R-:W1:Y:S01]  /*1a5b0*/  LDSM.16.MT88.4 R140, [R178] ;  /* 0x00000000b28c783b */ /* 0x000e620000004200 */
[----:B------:R-:W4:Y:S01]  /*1a5c0*/  MUFU.EX2 R152, R14 ;  /* 0x0000000e00987308 */ /* 0x000f220000000800 */
[----:B------:R-:W-:Y:S02]  /*1a5d0*/  FMUL.FTZ R7, R2, R155 ;  /* 0x0000009b02077220 */ /* 0x000fe40000410000 */
[----:B------:R-:W-:Y:S02]  /*1a5e0*/  FMUL.FTZ R8, R0, R148 ;  /* 0x0000009400087220 */ /* 0x000fe40000410000 */
[C---:B--2---:R-:W-:Y:S02]  /*1a5f0*/  FMUL.FTZ R6, R2.reuse, R154 ;  /* 0x0000009a02067220 */ /* 0x044fe40000410000 */
        /* <DEDUP_REMOVED lines=16> */
[----:B------:R-:W2:Y:S01]  /*1a700*/  MUFU.EX2 R146, R135 ;  /* 0x0000008700927308 */ /* 0x000ea20000000800 */
[C---:B------:R-:W-:Y:S02]  /*1a710*/  FMUL.FTZ R31, R2.reuse, R31 ;  /* 0x0000001f021f7220 */ /* 0x040fe40000410000 */
[C---:B------:R-:W-:Y:S02]  /*1a720*/  FMUL.FTZ R34, R2.reuse, R34 ;  /* 0x0000002202227220 */ /* 0x040fe40000410000 */
[C---:B------:R-:W-:Y:S02]  /*1a730*/  FMUL.FTZ R35, R2.reuse, R35 ;  /* 0x0000002302237220 */ /* 0x040fe40000410000 */
[C---:B------:R-:W-:Y:S02]  /*1a740*/  FMUL.FTZ R38, R2.reuse, R38 ;  /* 0x0000002602267220 */ /* 0x040fe40000410000 */
[C---:B------:R-:W-:Y:S01]  /*1a750*/  FMUL.FTZ R39, R2.reuse, R39 ;  /* 0x0000002702277220 */ /* 0x040fe20000410000 */
[----:B------:R-:W-:Y:S01]  /*1a760*/  MUFU.EX2 R135, R172 ;  /* 0x000000ac00877308 */ /* 0x000fe20000000800 */
[C---:B------:R-:W-:Y:S02]  /*1a770*/  FMUL.FTZ R42, R2.reuse, R42 ;  /* 0x0000002a022a7220 */ /* 0x040fe40000410000 */
[----:B------:R-:W-:Y:S02]  /*1a780*/  FMUL.FTZ R43, R2, R43 ;  /* 0x0000002b022b7220 */ /* 0x000fe40000410000 */
[C---:B------:R-:W-:Y:S02]  /*1a790*/  FMUL.FTZ R44, R0.reuse, R44 ;  /* 0x0000002c002c7220 */ /* 0x040fe40000410000 */
[----:B------:R-:W-:Y:S02]  /*1a7a0*/  FMUL.FTZ R45, R0, R45 ;  /* 0x0000002d002d7220 */ /* 0x000fe40000410000 */
[C---:B------:R-:W-:Y:S01]  /*1a7b0*/  FMUL.FTZ R46, R2.reuse, R46 ;  /* 0x0000002e022e7220 */ /* 0x040fe20000410000 */
[----:B------:R3:W-:Y:S01]  /*1a7c0*/  MUFU.EX2 R170, R166 ;  /* 0x000000a600aa7308 */ /* 0x0007e20000000800 */
[----:B------:R-:W-:Y:S02]  /*1a7d0*/  FMUL.FTZ R47, R2, R47 ;  /* 0x0000002f022f7220 */ /* 0x000fe40000410000 */
[C---:B------:R-:W-:Y:S01]  /*1a7e0*/  FMUL.FTZ R48, R0.reuse, R48 ;  /* 0x0000003000307220 */ /* 0x040fe20000410000 */
[----:B--2---:R-:W-:Y:S01]  /*1a7f0*/  F2FP.BF16.PACK_AB R163, R173, R146 ;  /* 0x00000092ada3723e */ /* 0x004fe200000010ff */
[----:B------:R-:W-:Y:S02]  /*1a800*/  FMUL.FTZ R49, R0, R49 ;  /* 0x0000003100317220 */ /* 0x000fe40000410000 */
[C---:B------:R-:W-:Y:S02]  /*1a810*/  FMUL.FTZ R50, R2.reuse, R50 ;  /* 0x0000003202327220 */ /* 0x040fe40000410000 */
[----:B------:R-:W-:Y:S01]  /*1a820*/  FMUL.FTZ R51, R2, R51 ;  /* 0x0000003302337220 */ /* 0x000fe20000410000 */
[----:B------:R-:W2:Y:S01]  /*1a830*/  MUFU.EX2 R169, R165 ;  /* 0x000000a500a97308 */ /* 0x000ea20000000800 */
[C---:B-1----:R-:W-:Y:S05]  /*1a840*/  HMMA.16816.F32.BF16 R4, R160.reuse, R140, R4 ;  /* 0x0000008ca004723c */ /* 0x042fea0000041804 */
[C---:B------:R-:W-:Y:S02]  /*1a850*/  FMUL.FTZ R52, R0.reuse, R52 ;  /* 0x0000003400347220 */ /* 0x040fe40000410000 */
[----:B------:R-:W-:Y:S01]  /*1a860*/  FMUL.FTZ R53, R0, R53 ;  /* 0x0000003500357220 */ /* 0x000fe20000410000 */
[C---:B------:R-:W-:Y:S01]  /*1a870*/  HMMA.16816.F32.BF16 R8, R160.reuse, R142, R8 ;  /* 0x0000008ea008723c */ /* 0x040fe20000041808 */
[----:B------:R-:W1:Y:S03]  /*1a880*/  LDSM.16.MT88.4 R140, [R179] ;  /* 0x00000000b38c783b */ /* 0x000e660000004200 */
[----:B------:R-:W-:Y:S01]  /*1a890*/  FMUL.FTZ R54, R2, R54 ;  /* 0x0000003602367220 */ /* 0x000fe20000410000 */
[----:B---3--:R-:W-:Y:S01]  /*1a8a0*/  F2FP.BF16.PACK_AB R166, R136, R144 ;  /* 0x0000009088a6723e */ /* 0x008fe200000010ff */
[----:B------:R-:W-:Y:S02]  /*1a8b0*/  FMUL.FTZ R55, R2, R55 ;  /* 0x0000003702377220 */ /* 0x000fe40000410000 */
[C---:B------:R-:W-:Y:S04]  /*1a8c0*/  FMUL.FTZ R56, R0.reuse, R56 ;  /* 0x0000003800387220 */ /* 0x040fe80000410000 */
[----:B------:R-:W-:Y:S02]  /*1a8d0*/  FMUL.FTZ R57, R0, R57 ;  /* 0x0000003900397220 */ /* 0x000fe40000410000 */
[C---:B------:R-:W-:Y:S01]  /*1a8e0*/  FMUL.FTZ R58, R2.reuse, R58 ;  /* 0x0000003a023a7220 */ /* 0x040fe20000410000 */
[----:B--2---:R-:W-:Y:S01]  /*1a8f0*/  F2FP.BF16.PACK_AB R165, R169, R170 ;  /* 0x000000aaa9a5723e */ /* 0x004fe200000010ff */
        /* <DEDUP_REMOVED lines=132> */
[----:B-1----:R-:W-:Y:S01]  /*1b140*/  F2FP.BF16.PACK_AB R167, R135, R160 ;  /* 0x000000a087a7723e */ /* 0x002fe200000010ff */
[----:B------:R-:W-:Y:S01]  /*1b150*/  FADD.FTZ R2, R160, R0 ;  /* 0x00000000a0027221 */ /* 0x000fe20000010000 */
[----:B------:R-:W-:Y:S03]  /*1b160*/  IADD3 R0, R195, -0x1, RZ ;  /* 0xffffffffc3007810 */ /* 0x000fe60007ffe0ff */
[----:B------:R-:W-:Y:S03]  /*1b170*/  FADD.FTZ R203, R135, R2 ;  /* 0x0000000287cb7221 */ /* 0x000fe60000010000 */
[----:B------:R-:W-:Y:S01]  /*1b180*/  MOV R195, R0 ;  /* 0x0000000000c37202 */ /* 0x000fe20000000f00 */
[C---:B------:R-:W-:Y:S01]  /*1b190*/  HMMA.16816.F32.BF16 R152, R164.reuse, R148, R4 ;  /* 0x00000094a498723c */ /* 0x040fe20000041804 */
[----:B------:R-:W1:Y:S04]  /*1b1a0*/  LDSM.16.MT88.4 R4, [R181+0x800] ;  /* 0x00080000b504783b */ /* 0x000e680000004200 */
[----:B------:R-:W-:Y:S03]  /*1b1b0*/  MOV R135, R134 ;  /* 0x0000008600877202 */ /* 0x000fe60000000f00 */
        /* <DEDUP_REMOVED lines=45> */
[----:B------:R-:W-:Y:S07]  /*1b490*/  @!UPT UIADD3 URZ, URZ, URZ, URZ ;  /* 0x0000003f3f3ff290 */ /* 0x000fee000fffe03f */
[----:B------:R-:W-:-:S11]  /*1b4a0*/  @P0 BRA `(.L_x_909) ;  /* 0xffffd4f000000947 */ /* 0x000fd6000383ffff */
.L_x_891:
[----:B------:R-:W-:Y:S05]  /*1b4b0*/  BRA.DIV ~URZ, `(.L_x_910) ;  /* 0x00006f227f007947 */ /* 0x000fea000b800000 */
[----:B------:R1:W2:Y:S02]  /*1b4c0*/  SHFL.BFLY PT, R0, R204, 0x2, 0x1f ;  /* 0x0c401f00cc007f89 */ /* 0x0002a400000e0000 */
.L_x_1010:
[----:B--2---:R-:W-:Y:S01]  /*1b4d0*/  FADD.FTZ R6, R0, R204 ;  /* 0x000000cc00067221 */ /* 0x004fe20000010000 */
[----:B------:R-:W-:Y:S05]  /*1b4e0*/  BRA.DIV ~URZ, `(.L_x_911) ;  /* 0x00006f427f007947 */ /* 0x000fea000b800000 */
[----:B------:R-:W2:Y:S02]  /*1b4f0*/  SHFL.BFLY PT, R0, R6, 0x1, 0x1f ;  /* 0x0c201f0006007f89 */ /* 0x000ea400000e0000 */
[----:B--2---:R-:W-:-:S02]  /*1b500*/  FADD.FTZ R6, R6, R0 ;  /* 0x0000000006067221 */ /* 0x004fc40000010000 */
[----:B------:R-:W2:Y:S02]  /*1b510*/  SHFL.BFLY PT, R0, R203, 0x2, 0x1f ;  /* 0x0c401f00cb007f89 */ /* 0x000ea400000e0000 */
[----:B--2---:R-:W-:-:S05]  /*1b520*/  FADD.FTZ R4, R0, R203 ;  /* 0x000000cb00047221 */ /* 0x004fca0000010000 */
[----:B------:R2:W3:Y:S02]  /*1b530*/  SHFL.BFLY PT, R3, R4, 0x1, 0x1f ;  /* 0x0c201f0004037f89 */ /* 0x0004e400000e0000 */
.L_x_1011:
        /* <DEDUP_REMOVED lines=10> */
[----:B------:R-:W-:Y:S02]  /*1b5e0*/  FMUL.FTZ R167, R2, R101 ;  /* 0x0000006502a77220 */ /* 0x000fe40000410000 */
        /* <DEDUP_REMOVED lines=39> */
[----:B---3--:R-:W-:Y:S02]  /*1b860*/  @P0 FMUL.FTZ R3, R3, 0.69314718246459960938 ;  /* 0x3f31721803030820 */ /* 0x008fe40000410000 */
[----:B------:R-:W-:Y:S02]  /*1b870*/  @P0 FMUL.FTZ R4, R4, c[0x0][0x2d0] ;  /* 0x0000b40004040a20 */ /* 0x000fe40000410000 */
        /* <DEDUP_REMOVED lines=53> */
[----:B------:R-:W-:Y:S01]  /*1bbd0*/  FMUL.FTZ R67, R0, R131 ;  /* 0x0000008300437220 */ /* 0x000fe20000410000 */
[----:B------:R-:W-:Y:S01]  /*1bbe0*/  MOV R0, 0x1 ;  /* 0x0000000100007802 */ /* 0x000fe20000000f00 */
[----:B------:R-:W-:Y:S02]  /*1bbf0*/  @P0 FFMA.FTZ R18, R4, R5, R3 ;  /* 0x0000000504120223 */ /* 0x000fe40000010003 */
        /* <DEDUP_REMOVED lines=40> */
.L_x_756:
[----:B------:R-:W2:Y:S01]  /*1be80*/  S2R R106, SR_TID.X ;  /* 0x00000000006a7919 */ /* 0x000ea20000002100 */
[----:B------:R-:W-:Y:S01]  /*1be90*/  BSSY B0, `(.L_x_912) ;  /* 0x0000010000007945 */ /* 0x000fe20003800000 */
[----:B--2---:R-:W-:-:S13]  /*1bea0*/  LOP3.LUT P0, RZ, R106, 0xff, RZ, 0xc0, !PT ;  /* 0x000000ff6aff7812 */ /* 0x004fda000780c0ff */
[----:B------:R-:W-:Y:S05]  /*1beb0*/  @P0 BRA `(.L_x_913) ;  /* 0x000000d000000947 */ /* 0x000fea0003800000 */
[----:B------:R-:W2:Y:S01]  /*1bec0*/  S2R R2, SR_LANEID ;  /* 0x0000000000027919 */ /* 0x000ea20000000000 */
[----:B------:R-:W-:Y:S01]  /*1bed0*/  VOTEU.ANY UR4, UPT, PT ;  /* 0x0000000000047886 */ /* 0x000fe200038e0100 */
[----:B------:R-:W-:Y:S01]  /*1bee0*/  IMAD.MOV.U32 R4, RZ, RZ, c[0x0][0x560] ;  /* 0x00015800ff047624 */ /* 0x000fe200078e00ff */
[----:B------:R-:W2:Y:S01]  /*1bef0*/  FLO.U32 R3, UR4 ;  /* 0x0000000400037d00 */ /* 0x000ea200080e0000 */
[----:B------:R-:W-:Y:S01]  /*1bf00*/  IMAD.MOV.U32 R5, RZ, RZ, c[0x0][0x564] ;  /* 0x00015900ff057624 */ /* 0x000fe200078e00ff */
[----:B--2---:R-:W-:-:S06]  /*1bf10*/  ISETP.EQ.U32.AND P0, PT, R3, R2, PT ;  /* 0x000000020300720c */ /* 0x004fcc0003f02070 */
[----:B------:R-:W2:Y:S07]  /*1bf20*/  POPC R2, UR4 ;  /* 0x0000000400027d09 */ /* 0x000eae0008000000 */
[----:B--2---:R-:W2:Y:S04]  /*1bf30*/  @P0 ATOMG.E.ADD.STRONG.GPU PT, R2, [R4.64], R2 ;  /* 0x00000002040209a8 */ /* 0x004ea800081ee1c8 */
[----:B--2---:R2:W3:Y:S04]  /*1bf40*/  SHFL.IDX PT, R3, R2, R3, 0x1f ;  /* 0x00001f0302037589 */ /* 0x0044e800000e0000 */
[----:B--2---:R-:W2:Y:S02]  /*1bf50*/  S2R R2, SR_LTMASK ;  /* 0x0000000000027919 */ /* 0x004ea40000003900 */
[----:B--2---:R-:W-:-:S06]  /*1bf60*/  LOP3.LUT R2, R2, UR4, RZ, 0xc0, !PT ;  /* 0x0000000402027c12 */ /* 0x004fcc000f8ec0ff */
[----:B------:R-:W3:Y:S02]  /*1bf70*/  POPC R2, R2 ;  /* 0x0000000200027309 */ /* 0x000ee40000000000 */
[----:B---3--:R-:W-:-:S06]  /*1bf80*/  IADD3 R232, R3, c[0x0][0xc], R2 ;  /* 0x0000030003e87a10 */ /* 0x008fcc0007ffe002 */
.L_x_913:
[----:B------:R-:W-:Y:S05]  /*1bf90*/  BSYNC B0 ;  /* 0x0000000000007941 */ /* 0x000fea0003800000 */
.L_x_912:
        /* <DEDUP_REMOVED lines=8> */
[----:B------:R-:W-:Y:S01]  /*1c020*/  IMAD.MOV.U32 R4, RZ, RZ, 0x4 ;  /* 0x00000004ff047424 */ /* 0x000fe200078e00ff */
[----:B------:R-:W-:Y:S01]  /*1c030*/  F2FP.BF16.PACK_AB R0, R49, R48 ;  /* 0x000000303100723e */ /* 0x000fe200000010ff */
[----:B------:R-:W-:Y:S01]  /*1c040*/  IMAD.MOV.U32 R12, RZ, RZ, c[0x0][0x388] ;  /* 0x0000e200ff0c7624 */ /* 0x000fe200078e00ff */
[----:B------:R-:W-:Y:S02]  /*1c050*/  ISETP.NE.U32.AND P0, PT, RZ, c[0x0][0x508], PT ;  /* 0x00014200ff007a0c */ /* 0x000fe40003f05070 */
[----:B------:R-:W-:Y:S02]  /*1c060*/  ISETP.NE.U32.AND P2, PT, RZ, c[0x0][0x500], PT ;  /* 0x00014000ff007a0c */ /* 0x000fe40003f45070 */
[----:B------:R-:W-:-:S02]  /*1c070*/  ISETP.NE.AND.EX P1, PT, RZ, c[0x0][0x50c], PT, P0 ;  /* 0x00014300ff007a0c */ /* 0x000fc40003f25300 */
        /* <DEDUP_REMOVED lines=127> */
[----:B--2---:R-:W-:-:S03]  /*1c870*/  @P1 IMAD.WIDE R2, R235, R4, c[0x0][0x508] ;  /* 0x00014200eb021625 */ /* 0x004fc600078e0204 */
[----:B------:R-:W-:Y:S01]  /*1c880*/  BAR.SYNC.DEFER_BLOCKING 0x1, 0x100 ;  /* 0x0044000000007b1d */ /* 0x000fe20000010000 */
[----:B------:R-:W-:-:S05]  /*1c890*/  IMAD.WIDE R4, R235, R4, c[0x0][0x500] ;  /* 0x00014000eb047625 */ /* 0x000fca00078e0204 */
[----:B------:R2:W5:Y:S02]  /*1c8a0*/  @P1 LDG.E R12, [R2.64] ;  /* 0x00000008020c1981 */ /* 0x000564000c1e1900 */
[----:B--2---:R-:W-:-:S06]  /*1c8b0*/  IMAD.MOV.U32 R2, RZ, RZ, RZ ;  /* 0x000000ffff027224 */ /* 0x004fcc00078e00ff */
[----:B------:R3:W5:Y:S01]  /*1c8c0*/  @P2 LDG.E R2, [R4.64] ;  /* 0x0000000804022981 */ /* 0x000762000c1e1900 */
[----:B------:R-:W-:-:S04]  /*1c8d0*/  ISETP.NE.AND P0, PT, R233, RZ, PT ;  /* 0x000000ffe900720c */ /* 0x000fc80003f05270 */
[----:B------:R-:W-:Y:S01]  /*1c8e0*/  SEL R3, R233, c[0x0][0x3d4], P0 ;  /* 0x0000f500e9037a07 */ /* 0x000fe20000000000 */
[----:B------:R-:W-:Y:S05]  /*1c8f0*/  @P1 BRA `(.L_x_916) ;  /* 0x0000004000001947 */ /* 0x000fea0003800000 */
[----:B------:R-:W-:Y:S05]  /*1c900*/  @!P2 BRA `(.L_x_916) ;  /* 0x000000300000a947 */ /* 0x000fea0003800000 */
[----:B---3--:R2:W3:Y:S04]  /*1c910*/  LDG.E R0, [R4.64] ;  /* 0x0000000804007981 */ /* 0x0084e8000c1e1900 */
[----:B--2---:R-:W3:Y:S02]  /*1c920*/  LDG.E R4, [R4.64+0x4] ;  /* 0x0000040804047981 */ /* 0x004ee4000c1e1900 */
[----:B---3-5:R-:W-:Y:S02]  /*1c930*/  IADD3 R12, -R0, R4, RZ ;  /* 0x00000004000c7210 */ /* 0x028fe40007ffe1ff */
.L_x_916:
[----:B------:R-:W2:Y:S01]  /*1c940*/  LDL R97, [R1+0x40] ;  /* 0x0000400001617983 */ /* 0x000ea20000100800 */
[----:B------:R-:W-:Y:S01]  /*1c950*/  IMAD.MOV.U32 R16, RZ, RZ, 0x368 ;  /* 0x00000368ff107424 */ /* 0x000fe200078e00ff */
[----:B------:R-:W-:Y:S01]  /*1c960*/  ISETP.GT.AND P2, PT, R3, 0x1, PT ;  /* 0x000000010300780c */ /* 0x000fe20003f44270 */
[----:B-----5:R-:W-:Y:S01]  /*1c970*/  IMAD R12, R12, c[0x0][0x4e8], RZ ;  /* 0x00013a000c0c7a24 */ /* 0x020fe200078e02ff */
[----:B------:R-:W-:-:S02]  /*1c980*/  ISETP.NE.U32.AND P0, PT, RZ, c[0x0][0x500], PT ;  /* 0x00014000ff007a0c */ /* 0x000fc40003f05070 */
[----:B------:R-:W-:Y:S02]  /*1c990*/  SEL R16, R16, 0x328, P2 ;  /* 0x0000032810107807 */ /* 0x000fe40001000000 */
[----:B------:R-:W-:Y:S02]  /*1c9a0*/  ISETP.NE.AND.EX P0, PT, RZ, c[0x0][0x504], PT, P0 ;  /* 0x00014100ff007a0c */ /* 0x000fe40003f05300 */
[----:B------:R-:W4:Y:S01]  /*1c9b0*/  LDC.64 R6, c[0x0][R16+0x170] ;  /* 0x00005c0010067b82 */ /* 0x000f220000000a00 */
[----:B------:R-:W-:Y:S02]  /*1c9c0*/  SHF.R.S32.HI R3, RZ, 0x1f, R235 ;  /* 0x0000001fff037819 */ /* 0x000fe400000114eb */
[----:B---3--:R-:W-:Y:S02]  /*1c9d0*/  SEL R0, R235, RZ, !P0 ;  /* 0x000000ffeb007207 */ /* 0x008fe40004000000 */
[----:B------:R-:W-:Y:S02]  /*1c9e0*/  SEL R5, R3, RZ, !P0 ;  /* 0x000000ff03057207 */ /* 0x000fe40004000000 */
[----:B------:R-:W-:Y:S01]  /*1c9f0*/  LOP3.LUT R4, R234, 0xffff, RZ, 0xc0, !PT ;  /* 0x0000ffffea047812 */ /* 0x000fe200078ec0ff */
[----:B------:R-:W3:Y:S01]  /*1ca00*/  LDC.64 R10, c[0x0][R16+0x168] ;  /* 0x00005a00100a7b82 */ /* 0x000ee20000000a00 */
[----:B------:R-:W-:-:S04]  /*1ca10*/  SHF.R.S32.HI R19, RZ, 0x1f, R106 ;  /* 0x0000001fff137819 */ /* 0x000fc8000001146a */
[----:B------:R-:W-:-:S03]  /*1ca20*/  LEA.HI R19, R19, R106, RZ, 0x5 ;  /* 0x0000006a13137211 */ /* 0x000fc600078f28ff */
[----:B------:R-:W1:Y:S01]  /*1ca30*/  LDC.64 R14, c[0x0][R16+0x178] ;  /* 0x00005e00100e7b82 */ /* 0x000e620000000a00 */
[----:B------:R-:W-:-:S05]  /*1ca40*/  LOP3.LUT R19, R19, 0xffffffe0, RZ, 0xc0, !PT ;  /* 0xffffffe013137812 */ /* 0x000fca00078ec0ff */
[----:B------:R-:W-:Y:S02]  /*1ca50*/  IMAD.IADD R19, R106, 0x1, -R19 ;  /* 0x000000016a137824 */ /* 0x000fe400078e0a13 */
[----:B----4-:R-:W-:-:S04]  /*1ca60*/  IMAD R3, R7, R0, RZ ;  /* 0x0000000007037224 */ /* 0x010fc800078e02ff */
[C---:B------:R-:W-:Y:S02]  /*1ca70*/  IMAD R5, R6.reuse, R5, R3 ;  /* 0x0000000506057224 */ /* 0x040fe400078e0203 */
[----:B------:R-:W-:-:S04]  /*1ca80*/  IMAD.WIDE.U32 R6, R6, R0, RZ ;  /* 0x0000000006067225 */ /* 0x000fc800078e00ff */
[----:B---3--:R-:W-:-:S04]  /*1ca90*/  IMAD.WIDE.U32 R8, R10, R4, RZ ;  /* 0x000000040a087225 */ /* 0x008fc800078e00ff */
[----:B------:R-:W-:Y:S01]  /*1caa0*/  IMAD R3, R11, R4, RZ ;  /* 0x000000040b037224 */ /* 0x000fe200078e02ff */
[--C-:B------:R-:W-:Y:S01]  /*1cab0*/  IADD3 R13, P1, P0, R6, R8, R2.reuse ;  /* 0x00000008060d7210 */ /* 0x100fe2000783e002 */
[----:B------:R-:W-:Y:S01]  /*1cac0*/  IMAD.IADD R5, R7, 0x1, R5 ;  /* 0x0000000107057824 */ /* 0x000fe200078e0205 */
[----:B------:R-:W-:Y:S01]  /*1cad0*/  SHF.R.S32.HI R11, RZ, 0x1f, R2 ;  /* 0x0000001fff0b7819 */ /* 0x000fe20000011402 */
[----:B------:R-:W-:Y:S01]  /*1cae0*/  IMAD.IADD R8, R9, 0x1, R3 ;  /* 0x0000000109087824 */ /* 0x000fe200078e0203 */
[----:B------:R-:W-:Y:S01]  /*1caf0*/  SEL R6, R244, RZ, P2 ;  /* 0x000000fff4067207 */ /* 0x000fe20001000000 */
[----:B------:R-:W-:-:S03]  /*1cb00*/  IMAD.MOV.U32 R3, RZ, RZ, c[0x0][0x4e8] ;  /* 0x00013a00ff037624 */ /* 0x000fc600078e00ff */
[----:B------:R-:W-:Y:S01]  /*1cb10*/  IADD3.X R10, R5, R8, R11, P1, P0 ;  /* 0x00000008050a7210 */ /* 0x000fe20000fe040b */
[-C--:B-1----:R-:W-:Y:S01]  /*1cb20*/  IMAD R9, R15, R6.reuse, RZ ;  /* 0x000000060f097224 */ /* 0x082fe200078e02ff */
[----:B------:R-:W-:Y:S01]  /*1cb30*/  ISETP.NE.AND P3, PT, R3, 0x1, PT ;  /* 0x000000010300780c */ /* 0x000fe20003f65270 */
[----:B------:R-:W-:Y:S02]  /*1cb40*/  IMAD.IADD R3, R231, 0x1, R227 ;  /* 0x00000001e7037824 */ /* 0x000fe400078e02e3 */
[----:B------:R-:W-:-:S04]  /*1cb50*/  IMAD.WIDE.U32 R6, R14, R6, RZ ;  /* 0x000000060e067225 */ /* 0x000fc800078e00ff */
[----:B------:R-:W-:Y:S02]  /*1cb60*/  IMAD.MOV.U32 R5, RZ, RZ, R3 ;  /* 0x000000ffff057224 */ /* 0x000fe400078e0003 */
[----:B------:R-:W-:-:S04]  /*1cb70*/  IMAD.IADD R9, R7, 0x1, R9 ;  /* 0x0000000107097824 */ /* 0x000fc800078e0209 */
[----:B------:R-:W-:-:S05]  /*1cb80*/  @P3 IMAD.HI.U32 R8, R3, c[0x0][0x4ec], RZ ;  /* 0x00013b0003083a27 */ /* 0x000fca00078e00ff */
[----:B------:R-:W-:-:S04]  /*1cb90*/  @P3 SHF.R.U32.HI R5, RZ, c[0x0][0x4f0], R8 ;  /* 0x00013c00ff053a19 */ /* 0x000fc80000011608 */
[----:B------:R-:W-:Y:S02]  /*1cba0*/  IADD3 R6, P1, P0, R5, R13, R6 ;  /* 0x0000000d05067210 */ /* 0x000fe4000783e006 */
[--C-:B------:R-:W-:Y:S01]  /*1cbb0*/  SHF.R.S32.HI R7, RZ, 0x1f, R5.reuse ;  /* 0x0000001fff077819 */ /* 0x100fe20000011405 */
[----:B------:R-:W-:-:S03]  /*1cbc0*/  IMAD.MOV R5, RZ, RZ, -R5 ;  /* 0x000000ffff057224 */ /* 0x000fc600078e0a05 */
[----:B------:R-:W-:Y:S01]  /*1cbd0*/  IADD3.X R7, R7, R10, R9, P1, P0 ;  /* 0x0000000a07077210 */ /* 0x000fe20000fe0409 */
[----:B------:R-:W-:Y:S01]  /*1cbe0*/  IMAD R5, R5, c[0x0][0x4e8], R3 ;  /* 0x00013a0005057a24 */ /* 0x000fe200078e0203 */
[----:B------:R-:W1:Y:S04]  /*1cbf0*/  LDC.64 R8, c[0x0][R16+0x160] ;  /* 0x0000580010087b82 */ /* 0x000e680000000a00 */
[----:B------:R-:W-:Y:S01]  /*1cc00*/  SHF.R.S32.HI R10, RZ, 0x1f, R5 ;  /* 0x0000001fff0a7819 */ /* 0x000fe20000011405 */
[----:B-1----:R-:W-:-:S04]  /*1cc10*/  IMAD.WIDE.U32 R6, R8, R5, R6 ;  /* 0x0000000508067225 */ /* 0x002fc800078e0006 */
[----:B------:R-:W-:Y:S02]  /*1cc20*/  IMAD R5, R9, R5, RZ ;  /* 0x0000000509057224 */ /* 0x000fe400078e02ff */
[----:B------:R-:W-:Y:S02]  /*1cc30*/  IMAD.MOV.U32 R9, RZ, RZ, c[0x0][0x4ac] ;  /* 0x00012b00ff097624 */ /* 0x000fe400078e00ff */
[----:B------:R-:W-:Y:S02]  /*1cc40*/  IMAD R5, R8, R10, R5 ;  /* 0x0000000a08057224 */ /* 0x000fe400078e0205 */
[----:B------:R-:W-:Y:S01]  /*1cc50*/  IMAD.MOV.U32 R8, RZ, RZ, c[0x0][0x4a8] ;  /* 0x00012a00ff087624 */ /* 0x000fe200078e00ff */
[----:B------:R-:W-:Y:S01]  /*1cc60*/  SEL R9, R9, c[0x0][0x454], P2 ;  /* 0x0001150009097a07 */ /* 0x000fe20001000000 */
[----:B------:R-:W-:-:S03]  /*1cc70*/  IMAD.IADD R7, R7, 0x1, R5 ;  /* 0x0000000107077824 */ /* 0x000fc600078e0205 */
[----:B------:R-:W-:-:S04]  /*1cc80*/  SEL R8, R8, c[0x0][0x450], P2 ;  /* 0x0001140008087a07 */ /* 0x000fc80001000000 */
[----:B------:R-:W-:-:S04]  /*1cc90*/  LEA R5, P0, R6, R8, 0x2 ;  /* 0x0000000806057211 */ /* 0x000fc800078010ff */
[----:B------:R-:W-:Y:S01]  /*1cca0*/  LEA.HI.X R7, R6, R9, R7, 0x2, P0 ;  /* 0x0000000906077211 */ /* 0x000fe200000f1407 */
[----:B------:R-:W-:Y:S01]  /*1ccb0*/  SHFL.IDX PT, R8, R5, RZ, 0x1c1f ;  /* 0x001c1fff05087589 */ /* 0x000fe200000e0000 */
[----:B------:R-:W-:-:S03]  /*1ccc0*/  LOP3.LUT P0, RZ, R19, 0x3, RZ, 0xc0, !PT ;  /* 0x0000000313ff7812 */ /* 0x000fc6000780c0ff */
[----:B------:R-:W1:Y:S04]  /*1ccd0*/  SHFL.IDX PT, R9, R7, RZ, 0x1c1f ;  /* 0x001c1fff07097589 */ /* 0x000e6800000e0000 */
[----:B------:R2:W-:Y:S04]  /*1cce0*/  SHFL.IDX PT, R6, R5, 0x1, 0x1c1f ;  /* 0x003c1f0005067f89 */ /* 0x0005e800000e0000 */
        /* <DEDUP_REMOVED lines=11> */
[----:B------:R-:W-:Y:S01]  /*1cda0*/  IMAD R11, R11, c[0x0][0x3a0], RZ ;  /* 0x0000e8000b0b7a24 */ /* 0x000fe200078e02ff */
[----:B-1----:R-:W-:Y:S01]  /*1cdb0*/  IADD3 R8, R212, R227, RZ ;  /* 0x000000e3d4087210 */ /* 0x002fe20007ffe0ff */
        /* <DEDUP_REMOVED lines=33> */
[----:B------:R-:W-:Y:S02]  /*1cfd0*/  IADD3 R5, R211, R227, RZ ;  /* 0x000000e3d3057210 */ /* 0x000fe40007ffe0ff */
        /* <DEDUP_REMOVED lines=14> */
.L_x_1012:
[----:B------:R-:W-:Y:S05]  /*1d0c0*/  BRA.DIV ~URZ, `(.L_x_919) ;  /* 0x000054c27f007947 */ /* 0x000fea000b800000 */
[----:B------:R4:W2:Y:S02]  /*1d0d0*/  SHFL.IDX PT, R0, R14, RZ, 0x181f ;  /* 0x00181fff0e007589 */ /* 0x0008a400000e0000 */
.L_x_1013:
        /* <DEDUP_REMOVED lines=9> */
[----:B------:R-:W-:Y:S02]  /*1d170*/  @!P1 LEA R6, P5, R200, R0, 0x1 ;  /* 0x00000000c8069211 */ /* 0x000fe400078a08ff */
        /* <DEDUP_REMOVED lines=9> */
.L_x_921:
[----:B------:R-:W-:Y:S05]  /*1d210*/  BSYNC B0 ;  /* 0x0000000000007941 */ /* 0x000fea0003800000 */
.L_x_920:
[----:B------:R-:W-:Y:S05]  /*1d220*/  BRA.DIV ~URZ, `(.L_x_922) ;  /* 0x000053c27f007947 */ /* 0x000fea000b800000 */
[----:B---3--:R3:W4:Y:S04]  /*1d230*/  SHFL.IDX PT, R4, R13, 0x1, 0x181f ;  /* 0x00381f000d047f89 */ /* 0x00872800000e0000 */
[----:B--2---:R3:W2:Y:S02]  /*1d240*/  SHFL.IDX PT, R0, R14, 0x1, 0x181f ;  /* 0x00381f000e007f89 */ /* 0x0046a400000e0000 */
.L_x_1014:
        /* <DEDUP_REMOVED lines=20> */
.L_x_924:
[----:B------:R-:W-:Y:S05]  /*1d390*/  BSYNC B0 ;  /* 0x0000000000007941 */ /* 0x000fea0003800000 */
.L_x_923:
[----:B------:R-:W-:Y:S05]  /*1d3a0*/  BRA.DIV ~URZ, `(.L_x_925) ;  /* 0x000053027f007947 */ /* 0x000fea000b800000 */
[----:B----4-:R4:W3:Y:S02]  /*1d3b0*/  SHFL.IDX PT, R4, R13, 0x2, 0x181f ;  /* 0x00581f000d047f89 */ /* 0x0108e400000e0000 */
.L_x_1015:
[----:B------:R-:W-:Y:S05]  /*1d3c0*/  BRA.DIV ~URZ, `(.L_x_926) ;  /* 0x000053527f007947 */ /* 0x000fea000b800000 */
[----:B--2---:R2:W4:Y:S02]  /*1d3d0*/  SHFL.IDX PT, R0, R14, 0x2, 0x181f ;  /* 0x00581f000e007f89 */ /* 0x00452400000e0000 */
.L_x_1016:
        /* <DEDUP_REMOVED lines=20> */
.L_x_928:
[----:B------:R-:W-:Y:S05]  /*1d520*/  BSYNC B0 ;  /* 0x0000000000007941 */ /* 0x000fea0003800000 */
.L_x_927:
[----:B------:R-:W-:Y:S05]  /*1d530*/  BRA.DIV ~URZ, `(.L_x_929) ;  /* 0x000052427f007947 */ /* 0x000fea000b800000 */
[----:B---3--:R3:W2:Y:S04]  /*1d540*/  SHFL.IDX PT, R4, R13, 0x3, 0x181f ;  /* 0x00781f000d047f89 */ /* 0x0086a800000e0000 */
[----:B----4-:R3:W4:Y:S02]  /*1d550*/  SHFL.IDX PT, R0, R14, 0x3, 0x181f ;  /* 0x00781f000e007f89 */ /* 0x01072400000e0000 */
.L_x_1017:
[----:B------:R-:W-:-:S04]  /*1d560*/  IADD3 R2, R5, 0x60, RZ ;  /* 0x0000006005027810 */ /* 0x000fc80007ffe0ff */
[----:B------:R-:W-:-:S13]  /*1d570*/  ISETP.GE.AND P0, PT, R2, R12, PT ;  /* 0x0000000c0200720c */ /* 0x000fda0003f06270 */
[----:B------:R-:W-:Y:S05]  /*1d580*/  @P0 BRA `(.L_x_930) ;  /* 0x00002b7000000947 */ /* 0x000fea0003800000 */
[----:B------:R-:W-:Y:S02]  /*1d590*/  ISETP.GE.AND P2, PT, R132, c[0x0][0x3c8], PT ;  /* 0x0000f20084007a0c */ /* 0x000fe40003f46270 */
[----:B------:R-:W-:Y:S02]  /*1d5a0*/  ISETP.GE.AND P1, PT, R137, c[0x0][0x3c8], PT ;  /* 0x0000f20089007a0c */ /* 0x000fe40003f26270 */
[----:B------:R-:W-:-:S09]  /*1d5b0*/  ISETP.GE.AND P0, PT, R200, c[0x0][0x3c8], PT ;  /* 0x0000f200c8007a0c */ /* 0x000fd20003f06270 */
[-C--:B----4-:R-:W-:Y:S02]  /*1d5c0*/  @!P2 LEA R8, P5, R132, R0.reuse, 0x1 ;  /* 0x000000008408a211 */ /* 0x090fe400078a08ff */
[CC--:B------:R-:W-:Y:S02]  /*1d5d0*/  @!P1 LEA R6, P4, R201.reuse, R0.reuse, 0x1 ;  /* 0x00000000c9069211 */ /* 0x0c0fe400078808ff */
[----:B------:R-:W-:Y:S02]  /*1d5e0*/  @!P0 LEA R2, P3, R200, R0, 0x1 ;  /* 0x00000000c8028211 */ /* 0x000fe400078608ff */
        /* <DEDUP_REMOVED lines=12> */
.L_x_917:
        /* <DEDUP_REMOVED lines=33> */
.L_x_1018:
[----:B------:R-:W-:Y:S05]  /*1d8c0*/  BRA.DIV ~URZ, `(.L_x_932) ;  /* 0x00004fe27f007947 */ /* 0x000fea000b800000 */
[----:B------:R3:W4:Y:S02]  /*1d8d0*/  SHFL.IDX PT, R0, R12, RZ, 0x1c1f ;  /* 0x001c1fff0c007589 */ /* 0x00072400000e0000 */
.L_x_1019:
[----:B------:R-:W-:Y:S01]  /*1d8e0*/  BSSY B0, `(.L_x_933) ;  /* 0x00000d0000007945 */ /* 0x000fe20003800000 */
[----:B------:R-:W-:Y:S05]  /*1d8f0*/  @P0 BRA `(.L_x_934) ;  /* 0x00000ce000000947 */ /* 0x000fea0003800000 */
[C---:B------:R-:W-:Y:S02]  /*1d900*/  ISETP.GE.AND P0, PT, R215.reuse, c[0x0][0x3c8], PT ;  /* 0x0000f200d7007a0c */ /* 0x040fe40003f06270 */
[----:B------:R-:W-:Y:S02]  /*1d910*/  SHF.R.S32.HI R6, RZ, 0x1f, R215 ;  /* 0x0000001fff067819 */ /* 0x000fe400000114d7 */
[C---:B------:R-:W-:Y:S02]  /*1d920*/  IADD3 R8, R215.reuse, 0x8, RZ ;  /* 0x00000008d7087810 */ /* 0x040fe40007ffe0ff */
[C---:B------:R-:W-:Y:S02]  /*1d930*/  IADD3 R9, R215.reuse, 0x8, RZ ;  /* 0x00000008d7097810 */ /* 0x040fe40007ffe0ff */
[----:B------:R-:W-:-:S02]  /*1d940*/  IADD3 R7, R215, 0x10, RZ ;  /* 0x00000010d7077810 */ /* 0x000fc40007ffe0ff */
[----:B------:R-:W-:Y:S02]  /*1d950*/  SHF.R.S32.HI R9, RZ, 0x1f, R9 ;  /* 0x0000001fff097819 */ /* 0x000fe40000011409 */
[C---:B------:R-:W-:Y:S02]  /*1d960*/  IADD3 R10, R215.reuse, 0x60, RZ ;  /* 0x00000060d70a7810 */ /* 0x040fe40007ffe0ff */
[C---:B----4-:R-:W-:Y:S02]  /*1d970*/  @!P0 LEA R2, P1, R215.reuse, R0, 0x2 ;  /* 0x00000000d7028211 */ /* 0x050fe400078210ff */
[----:B------:R-:W-:Y:S02]  /*1d980*/  ISETP.GE.AND P3, PT, R10, c[0x0][0x3c8], PT ;  /* 0x0000f2000a007a0c */ /* 0x000fe40003f66270 */
[C---:B--2---:R-:W-:Y:S02]  /*1d990*/  @!P0 LEA.HI.X R3, R215.reuse, R4, R6, 0x2, P1 ;  /* 0x00000004d7038211 */ /* 0x044fe400008f1406 */
[----:B------:R-:W-:-:S02]  /*1d9a0*/  IADD3 R6, R215, 0x18, RZ ;  /* 0x00000018d7067810 */ /* 0x000fc40007ffe0ff */
[C---:B------:R-:W-:Y:S01]  /*1d9b0*/  IADD3 R14, R215.reuse, 0x70, RZ ;  /* 0x00000070d70e7810 */ /* 0x040fe20007ffe0ff */
[----:B------:R2:W-:Y:S01]  /*1d9c0*/  @!P0 ST.E.64 [R2.64], R134 ;  /* 0x0000008602008985 */ /* 0x0005e2000c101b08 */
[----:B------:R-:W-:Y:S02]  /*1d9d0*/  ISETP.GE.AND P0, PT, R8, c[0x0][0x3c8], PT ;  /* 0x0000f20008007a0c */ /* 0x000fe40003f06270 */
[----:B------:R-:W-:Y:S02]  /*1d9e0*/  ISETP.GE.AND P2, PT, R6, c[0x0][0x3c8], PT ;  /* 0x0000f20006007a0c */ /* 0x000fe40003f46270 */
[C---:B------:R-:W-:Y:S02]  /*1d9f0*/  IADD3 R15, R215.reuse, 0x60, RZ ;  /* 0x00000060d70f7810 */ /* 0x040fe40007ffe0ff */
[----:B------:R-:W-:Y:S02]  /*1da00*/  IADD3 R11, R215, 0x68, RZ ;  /* 0x00000068d70b7810 */ /* 0x000fe40007ffe0ff */
[----:B------:R-:W-:-:S02]  /*1da10*/  ISETP.GE.AND P4, PT, R14, c[0x0][0x3c8], PT ;  /* 0x0000f2000e007a0c */ /* 0x000fc40003f86270 */
[----:B------:R-:W-:Y:S02]  /*1da20*/  SHF.R.S32.HI R15, RZ, 0x1f, R15 ;  /* 0x0000001fff0f7819 */ /* 0x000fe4000001140f */
[----:B------:R-:W-:Y:S02]  /*1da30*/  SHF.R.S32.HI R11, RZ, 0x1f, R11 ;  /* 0x0000001fff0b7819 */ /* 0x000fe4000001140b */
[----:B------:R-:W-:Y:S02]  /*1da40*/  ISETP.GE.AND P6, PT, R252, c[0x0][0x3c8], PT ;  /* 0x0000f200fc007a0c */ /* 0x000fe40003fc6270 */
[----:B------:R-:W-:Y:S02]  /*1da50*/  SHF.R.S32.HI R16, RZ, 0x1f, R249 ;  /* 0x0000001fff107819 */ /* 0x000fe400000114f9 */
        /* <DEDUP_REMOVED lines=68> */
[----:B------:R-:W-:-:S03]  /*1dea0*/  @!P3 LEA R6, P5, R10, R0, 0x2 ;  /* 0x000000000a06b211 */ /* 0x000fc600078a10ff */
[----:B------:R2:W-:Y:S01]  /*1deb0*/  @!P2 ST.E.64 [R2.64], R160 ;  /* 0x000000a00200a985 */ /* 0x0005e2000c101b08 */
[----:B------:R-:W-:Y:S02]  /*1dec0*/  ISETP.GE.AND P2, PT, R8, c[0x0][0x3c8], PT ;  /* 0x0000f20008007a0c */ /* 0x000fe40003f46270 */
[----:B------:R-:W-:Y:S02]  /*1ded0*/  @!P3 LEA.HI.X R7, R10, R4, R15, 0x2, P5 ;  /* 0x000000040a07b211 */ /* 0x000fe400028f140f */
[C---:B------:R-:W-:Y:S02]  /*1dee0*/  IADD3 R10, R215.reuse, 0x80, RZ ;  /* 0x00000080d70a7810 */ /* 0x040fe40007ffe0ff */
[----:B------:R-:W-:Y:S01]  /*1def0*/  IADD3 R15, R215, 0x70, RZ ;  /* 0x00000070d70f7810 */ /* 0x000fe20007ffe0ff */
[----:B------:R4:W-:Y:S01]  /*1df00*/  @!P3 ST.E.64 [R6.64], R162 ;  /* 0x000000a20600b985 */ /* 0x0009e2000c101b08 */
[----:B------:R-:W-:Y:S02]  /*1df10*/  ISETP.GE.AND P3, PT, R10, c[0x0][0x3c8], PT ;  /* 0x0000f2000a007a0c */ /* 0x000fe40003f66270 */
[----:B------:R-:W-:-:S02]  /*1df20*/  SHF.R.S32.HI R15, RZ, 0x1f, R15 ;  /* 0x0000001fff0f7819 */ /* 0x000fc4000001140f */
[----:B--2---:R-:W-:-:S04]  /*1df30*/  @!P1 LEA R2, P0, R9, R0, 0x2 ;  /* 0x0000000009029211 */ /* 0x004fc800078010ff */
[----:B------:R-:W-:Y:S02]  /*1df40*/  @!P1 LEA.HI.X R3, R9, R4, R11, 0x2, P0 ;  /* 0x0000000409039211 */ /* 0x000fe400000f140b */
[C---:B------:R-:W-:Y:S02]  /*1df50*/  IADD3 R9, R215.reuse, 0x88, RZ ;  /* 0x00000088d7097810 */ /* 0x040fe40007ffe0ff */
[----:B------:R-:W-:Y:S01]  /*1df60*/  IADD3 R11, R215, 0x78, RZ ;  /* 0x00000078d70b7810 */ /* 0x000fe20007ffe0ff */
[----:B------:R2:W-:Y:S01]  /*1df70*/  @!P1 ST.E.64 [R2.64], R56 ;  /* 0x0000003802009985 */ /* 0x0005e2000c101b08 */
[----:B------:R-:W-:Y:S02]  /*1df80*/  ISETP.GE.AND P1, PT, R9, c[0x0][0x3c8], PT ;  /* 0x0000f20009007a0c */ /* 0x000fe40003f26270 */
[----:B----4-:R-:W-:Y:S02]  /*1df90*/  @!P4 LEA R6, P5, R14, R0, 0x2 ;  /* 0x000000000e06c211 */ /* 0x010fe400078a10ff */
[----:B------:R-:W-:-:S02]  /*1dfa0*/  SHF.R.S32.HI R11, RZ, 0x1f, R11 ;  /* 0x0000001fff0b7819 */ /* 0x000fc4000001140b */
        /* <DEDUP_REMOVED lines=60> */
[----:B------:R-:W-:Y:S02]  /*1e370*/  SHF.R.S32.HI R15, RZ, 0x1f, R15 ;  /* 0x0000001fff0f7819 */ /* 0x000fe4000001140f */
[----:B------:R-:W-:Y:S02]  /*1e380*/  ISETP.GE.AND P5, PT, R251, c[0x0][0x3c8], PT ;  /* 0x0000f200fb007a0c */ /* 0x000fe40003fa6270 */
[----:B------:R-:W-:-:S02]  /*1e390*/  SHF.R.S32.HI R14, RZ, 0x1f, R14 ;  /* 0x0000001fff0e7819 */ /* 0x000fc4000001140e */
[----:B------:R-:W-:Y:S02]  /*1e3a0*/  ISETP.GE.AND P4, PT, R250, c[0x0][0x3c8], PT ;  /* 0x0000f200fa007a0c */ /* 0x000fe40003f86270 */
[----:B--2---:R-:W-:-:S04]  /*1e3b0*/  @!P2 LEA R2, P0, R8, R0, 0x2 ;  /* 0x000000000802a211 */ /* 0x004fc800078010ff */
[----:B------:R-:W-:Y:S02]  /*1e3c0*/  @!P2 LEA.HI.X R3, R8, R4, R9, 0x2, P0 ;  /* 0x000000040803a211 */ /* 0x000fe400000f1409 */
[----:B------:R-:W-:-:S03]  /*1e3d0*/  @!P3 LEA R8, P0, R10, R0, 0x2 ;  /* 0x000000000a08b211 */ /* 0x000fc600078010ff */
[----:B------:R2:W-:Y:S01]  /*1e3e0*/  @!P2 ST.E.64 [R2.64], R164 ;  /* 0x000000a40200a985 */ /* 0x0005e2000c101b08 */
[----:B------:R-:W-:Y:S02]  /*1e3f0*/  @!P3 LEA.HI.X R9, R10, R4, R15, 0x2, P0 ;  /* 0x000000040a09b211 */ /* 0x000fe400000f140f */
[C---:B----4-:R-:W-:Y:S02]  /*1e400*/  @!P6 LEA R6, P0, R252.reuse, R0, 0x2 ;  /* 0x00000000fc06e211 */ /* 0x050fe400078010ff */
[----:B------:R-:W-:Y:S01]  /*1e410*/  SHF.R.S32.HI R10, RZ, 0x1f, R252 ;  /* 0x0000001fff0a7819 */ /* 0x000fe200000114fc */
[----:B------:R-:W-:Y:S01]  /*1e420*/  @!P3 ST.E.64 [R8.64], R166 ;  /* 0x000000a60800b985 */ /* 0x000fe2000c101b08 */
[----:B------:R-:W-:Y:S02]  /*1e430*/  SHF.R.S32.HI R15, RZ, 0x1f, R248 ;  /* 0x0000001fff0f7819 */ /* 0x000fe400000114f8 */
[----:B------:R-:W-:Y:S02]  /*1e440*/  @!P6 LEA.HI.X R7, R252, R4, R10, 0x2, P0 ;  /* 0x00000004fc07e211 */ /* 0x000fe400000f140a */
[----:B------:R-:W-:-:S02]  /*1e450*/  ISETP.GE.AND P0, PT, R247, c[0x0][0x3c8], PT ;  /* 0x0000f200f7007a0c */ /* 0x000fc40003f06270 */
[----:B------:R-:W-:Y:S02]  /*1e460*/  SHF.R.S32.HI R10, RZ, 0x1f, R251 ;  /* 0x0000001fff0a7819 */ /* 0x000fe400000114fb */
[----:B--2---:R-:W-:-:S04]  /*1e470*/  @!P1 LEA R2, P2, R11, R0, 0x2 ;  /* 0x000000000b029211 */ /* 0x004fc800078410ff */
[----:B------:R-:W-:Y:S02]  /*1e480*/  @!P1 LEA.HI.X R3, R11, R4, R14, 0x2, P2 ;  /* 0x000000040b039211 */ /* 0x000fe400010f140e */
[----:B------:R-:W-:Y:S02]  /*1e490*/  ISETP.GE.AND P2, PT, R249, c[0x0][0x3c8], PT ;  /* 0x0000f200f9007a0c */ /* 0x000fe40003f46270 */
[----:B------:R-:W-:Y:S01]  /*1e4a0*/  SHF.R.S32.HI R14, RZ, 0x1f, R250 ;  /* 0x0000001fff0e7819 */ /* 0x000fe200000114fa */
[----:B------:R2:W-:Y:S01]  /*1e4b0*/  @!P1 ST.E.64 [R2.64], R100 ;  /* 0x0000006402009985 */ /* 0x0005e2000c101b08 */
[----:B------:R-:W-:-:S03]  /*1e4c0*/  ISETP.GE.AND P1, PT, R248, c[0x0][0x3c8], PT ;  /* 0x0000f200f8007a0c */ /* 0x000fc60003f26270 */
        /* <DEDUP_REMOVED lines=17> */
.L_x_934:
[----:B------:R-:W-:Y:S05]  /*1e5e0*/  BSYNC B0 ;  /* 0x0000000000007941 */ /* 0x000fea0003800000 */
.L_x_933:
[----:B------:R-:W-:Y:S05]  /*1e5f0*/  BRA.DIV ~URZ, `(.L_x_935) ;  /* 0x000043127f007947 */ /* 0x000fea000b800000 */
[----:B--2---:R2:W1:Y:S04]  /*1e600*/  SHFL.IDX PT, R4, R5, 0x1, 0x1c1f ;  /* 0x003c1f0005047f89 */ /* 0x00446800000e0000 */
[----:B----4-:R2:W4:Y:S02]  /*1e610*/  SHFL.IDX PT, R0, R12, 0x1, 0x1c1f ;  /* 0x003c1f000c007f89 */ /* 0x01052400000e0000 */
.L_x_1020:
[----:B------:R-:W-:-:S13]  /*1e620*/  ISETP.NE.AND P0, PT, R13, RZ, PT ;  /* 0x000000ff0d00720c */ /* 0x000fda0003f05270 */
[----:B------:R-:W-:Y:S05]  /*1e630*/  @P0 BRA `(.L_x_930) ;  /* 0x00001ac000000947 */ /* 0x000fea0003800000 */
[C---:B------:R-:W-:Y:S02]  /*1e640*/  ISETP.GE.AND P3, PT, R215.reuse, c[0x0][0x3c8], PT ;  /* 0x0000f200d7007a0c */ /* 0x040fe40003f66270 */
[----:B------:R-:W-:Y:S02]  /*1e650*/  IADD3 R11, R215, 0x8, RZ ;  /* 0x00000008d70b7810 */ /* 0x000fe40007ffe0ff */
[----:B-12---:R-:W-:Y:S02]  /*1e660*/  SHF.R.S32.HI R5, RZ, 0x1f, R215 ;  /* 0x0000001fff057819 */ /* 0x006fe400000114d7 */
[----:B------:R-:W-:Y:S02]  /*1e670*/  ISETP.GE.AND P2, PT, R11, c[0x0][0x3c8], PT ;  /* 0x0000f2000b007a0c */ /* 0x000fe40003f46270 */
[C---:B---3--:R-:W-:Y:S02]  /*1e680*/  IADD3 R12, R215.reuse, 0x10, RZ ;  /* 0x00000010d70c7810 */ /* 0x048fe40007ffe0ff */
[----:B------:R-:W-:-:S02]  /*1e690*/  IADD3 R14, R215, 0x8, RZ ;  /* 0x00000008d70e7810 */ /* 0x000fc40007ffe0ff */
[----:B------:R-:W-:Y:S02]  /*1e6a0*/  ISETP.GE.AND P1, PT, R12, c[0x0][0x3c8], PT ;  /* 0x0000f2000c007a0c */ /* 0x000fe40003f26270 */
[C---:B----4-:R-:W-:Y:S02]  /*1e6b0*/  @!P3 LEA R2, P4, R215.reuse, R0, 0x2 ;  /* 0x00000000d702b211 */ /* 0x050fe400078810ff */
[C---:B------:R-:W-:Y:S02]  /*1e6c0*/  IADD3 R10, R215.reuse, 0x18, RZ ;  /* 0x00000018d70a7810 */ /* 0x040fe40007ffe0ff */
[----:B------:R-:W-:Y:S02]  /*1e6d0*/  @!P3 LEA.HI.X R3, R215, R4, R5, 0x2, P4 ;  /* 0x00000004d703b211 */ /* 0x000fe400020f1405 */
[----:B------:R-:W-:Y:S02]  /*1e6e0*/  SHF.R.S32.HI R14, RZ, 0x1f, R14 ;  /* 0x0000001fff0e7819 */ /* 0x000fe4000001140e */
[----:B------:R-:W-:Y:S01]  /*1e6f0*/  ISETP.GE.AND P0, PT, R10, c[0x0][0x3c8], PT ;  /* 0x0000f2000a007a0c */ /* 0x000fe20003f06270 */
[----:B------:R1:W-:Y:S01]  /*1e700*/  @!P3 ST.E.64 [R2.64], R48 ;  /* 0x000000300200b985 */ /* 0x0003e2000c101b08 */
[----:B------:R-:W-:-:S02]  /*1e710*/  @!P2 LEA R8, P3, R11, R0, 0x2 ;  /* 0x000000000b08a211 */ /* 0x000fc400078610ff */
[----:B------:R-:W-:Y:S02]  /*1e720*/  @!P1 LEA R6, P4, R12, R0, 0x2 ;  /* 0x000000000c069211 */ /* 0x000fe400078810ff */
[----:B------:R-:W-:Y:S02]  /*1e730*/  @!P2 LEA.HI.X R9, R11, R4, R14, 0x2, P3 ;  /* 0x000000040b09a211 */ /* 0x000fe400018f140e */
[C---:B------:R-:W-:Y:S02]  /*1e740*/  IADD3 R14, R215.reuse, 0x10, RZ ;  /* 0x00000010d70e7810 */ /* 0x040fe40007ffe0ff */
[----:B------:R-:W-:Y:S01]  /*1e750*/  IADD3 R11, R215, 0x18, RZ ;  /* 0x00000018d70b7810 */ /* 0x000fe20007ffe0ff */
[----:B------:R2:W-:Y:S01]  /*1e760*/  @!P2 ST.E.64 [R8.64], R124 ;  /* 0x0000007c0800a985 */ /* 0x0005e2000c101b08 */
[----:B------:R-:W-:Y:S02]  /*1e770*/  SHF.R.S32.HI R14, RZ, 0x1f, R14 ;  /* 0x0000001fff0e7819 */ /* 0x000fe4000001140e */
[----:B------:R-:W-:-:S02]  /*1e780*/  SHF.R.S32.HI R11, RZ, 0x1f, R11 ;  /* 0x0000001fff0b7819 */ /* 0x000fc4000001140b */
[----:B------:R-:W-:Y:S02]  /*1e790*/  @!P1 LEA.HI.X R7, R12, R4, R14, 0x2, P4 ;  /* 0x000000040c079211 */ /* 0x000fe400020f140e */
[----:B------:R-:W-:Y:S02]  /*1e7a0*/  ISETP.GE.AND P4, PT, R246, c[0x0][0x3c8], PT ;  /* 0x0000f200f6007a0c */ /* 0x000fe40003f86270 */
[----:B------:R-:W-:Y:S01]  /*1e7b0*/  IADD3 R5, R215, 0x30, RZ ;  /* 0x00000030d7057810 */ /* 0x000fe20007ffe0ff */
[----:B------:R3:W-:Y:S01]  /*1e7c0*/  @!P1 ST.E.64 [R6.64], R116 ;  /* 0x0000007406009985 */ /* 0x0007e2000c101b08 */
[----:B------:R-:W-:Y:S02]  /*1e7d0*/  SHF.R.S32.HI R15, RZ, 0x1f, R245 ;  /* 0x0000001fff0f7819 */ /* 0x000fe400000114f5 */
[----:B------:R-:W-:Y:S02]  /*1e7e0*/  ISETP.GE.AND P6, PT, R5, c[0x0][0x3c8], PT ;  /* 0x0000f20005007a0c */ /* 0x000fe40003fc6270 */
[----:B------:R-:W-:-:S02]  /*1e7f0*/  IADD3 R14, R215, 0x40, RZ ;  /* 0x00000040d70e7810 */ /* 0x000fc40007ffe0ff */
[----:B------:R-:W-:Y:S02]  /*1e800*/  IADD3 R12, R215, 0x30, RZ ;  /* 0x00000030d70c7810 */ /* 0x000fe40007ffe0ff */
[C---:B-1----:R-:W-:Y:S02]  /*1e810*/  @!P0 LEA R2, P3, R10.reuse, R0, 0x2 ;  /* 0x000000000a028211 */ /* 0x042fe400078610ff */
[----:B------:R-:W-:Y:S02]  /*1e820*/  SHF.R.S32.HI R12, RZ, 0x1f, R12 ;  /* 0x0000001fff0c7819 */ /* 0x000fe4000001140c */
[----:B------:R-:W-:Y:S02]  /*1e830*/  @!P0 LEA.HI.X R3, R10, R4, R11, 0x2, P3 ;  /* 0x000000040a038211 */ /* 0x000fe400018f140b */
[----:B------:R-:W-:Y:S02]  /*1e840*/  ISETP.GE.AND P3, PT, R245, c[0x0][0x3c8], PT ;  /* 0x0000f200f5007a0c */ /* 0x000fe40003f66270 */
[----:B------:R-:W-:Y:S01]  /*1e850*/  SHF.R.S32.HI R11, RZ, 0x1f, R246 ;  /* 0x0000001fff0b7819 */ /* 0x000fe200000114f6 */
[----:B------:R1:W-:Y:S01]  /*1e860*/  @!P0 ST.E.64 [R2.64], R52 ;  /* 0x0000003402008985 */ /* 0x0003e2000c101b08 */
[----:B--2---:R-:W-:-:S02]  /*1e870*/  @!P4 LEA R8, P0, R246, R0, 0x2 ;  /* 0x00000000f608c211 */ /* 0x004fc400078010ff */
[----:B------:R-:W-:Y:S02]  /*1e880*/  IADD3 R10, R215, 0x38, RZ ;  /* 0x00000038d70a7810 */ /* 0x000fe40007ffe0ff */
[----:B------:R-:W-:Y:S02]  /*1e890*/  @!P4 LEA.HI.X R9, R246, R4, R11, 0x2, P0 ;  /* 0x00000004f609c211 */ /* 0x000fe400000f140b */
[C---:B------:R-:W-:Y:S02]  /*1e8a0*/  ISETP.GE.AND P0, PT, R245.reuse, c[0x0][0x3c8], PT ;  /* 0x0000f200f5007a0c */ /* 0x040fe40003f06270 */
[----:B------:R-:W-:Y:S02]  /*1e8b0*/  ISETP.GE.AND P4, PT, R14, c[0x0][0x3c8], PT ;  /* 0x0000f2000e007a0c */ /* 0x000fe40003f86270 */
[----:B---3--:R-:W-:Y:S02]  /*1e8c0*/  @!P3 LEA R6, P1, R245, R0, 0x2 ;  /* 0x00000000f506b211 */ /* 0x008fe400078210ff */
[----:B------:R-:W-:-:S02]  /*1e8d0*/  ISETP.GE.AND P5, PT, R10, c[0x0][0x3c8], PT ;  /* 0x0000f2000a007a0c */ /* 0x000fc40003fa6270 */
[C---:B------:R-:W-:Y:S02]  /*1e8e0*/  IADD3 R11, R215.reuse, 0x48, RZ ;  /* 0x00000048d70b7810 */ /* 0x040fe40007ffe0ff */
[----:B------:R-:W-:Y:S02]  /*1e8f0*/  IADD3 R13, R215, 0x58, RZ ;  /* 0x00000058d70d7810 */ /* 0x000fe40007ffe0ff */
[----:B------:R-:W-:-:S05]  /*1e900*/  ISETP.GE.AND P3, PT, R11, c[0x0][0x3c8], PT ;  /* 0x0000f2000b007a0c */ /* 0x000fca0003f66270 */
[----:B------:R-:W-:Y:S02]  /*1e910*/  @!P0 LEA.HI.X R7, R245, R4, R15, 0x2, P1 ;  /* 0x00000004f5078211 */ /* 0x000fe400008f140f */
[----:B------:R-:W-:Y:S02]  /*1e920*/  ISETP.GE.AND P1, PT, R246, c[0x0][0x3c8], PT ;  /* 0x0000f200f6007a0c */ /* 0x000fe40003f26270 */
[----:B------:R-:W-:Y:S02]  /*1e930*/  IADD3 R15, R215, 0x40, RZ ;  /* 0x00000040d70f7810 */ /* 0x000fe40007ffe0ff */
[C---:B-1----:R-:W-:Y:S02]  /*1e940*/  @!P6 LEA R2, P2, R5.reuse, R0, 0x2 ;  /* 0x000000000502e211 */ /* 0x042fe400078410ff */
[----:B------:R-:W-:Y:S02]  /*1e950*/  SHF.R.S32.HI R15, RZ, 0x1f, R15 ;  /* 0x0000001fff0f7819 */ /* 0x000fe4000001140f */
[----:B------:R-:W-:-:S02]  /*1e960*/  @!P6 LEA.HI.X R3, R5, R4, R12, 0x2, P2 ;  /* 0x000000040503e211 */ /* 0x000fc400010f140c */
        /* <DEDUP_REMOVED lines=26> */
[----:B------:R-:W-:Y:S02]  /*1eb10*/  IADD3 R11, R215, 0x68, RZ ;  /* 0x00000068d70b7810 */ /* 0x000fe40007ffe0ff */
        /* <DEDUP_REMOVED lines=19> */
[----:B------:R-:W-:Y:S01]  /*1ec50*/  IADD3 R13, R215, 0x88, RZ ;  /* 0x00000088d70d7810 */ /* 0x000fe20007ffe0ff */
[----:B------:R3:W-:Y:S01]  /*1ec60*/  @!P0 ST.E.64 [R2.64], R30 ;  /* 0x0000001e02008985 */ /* 0x0007e2000c101b08 */
[----:B-1----:R-:W-:Y:S02]  /*1ec70*/  @!P5 LEA R8, P0, R11, R0, 0x2 ;  /* 0x000000000b08d211 */ /* 0x002fe400078010ff */
[----:B------:R-:W-:Y:S02]  /*1ec80*/  SHF.R.S32.HI R12, RZ, 0x1f, R12 ;  /* 0x0000001fff0c7819 */ /* 0x000fe4000001140c */
[----:B------:R-:W-:Y:S02]  /*1ec90*/  IADD3 R15, R215, 0x70, RZ ;  /* 0x00000070d70f7810 */ /* 0x000fe40007ffe0ff */
[----:B------:R-:W-:Y:S02]  /*1eca0*/  @!P5 LEA.HI.X R9, R11, R4, R12, 0x2, P0 ;  /* 0x000000040b09d211 */ /* 0x000fe400000f140c */
[----:B------:R-:W-:-:S02]  /*1ecb0*/  SHF.R.S32.HI R15, RZ, 0x1f, R15 ;  /* 0x0000001fff0f7819 */ /* 0x000fc4000001140f */
[C---:B------:R-:W-:Y:S01]  /*1ecc0*/  IADD3 R12, R215.reuse, 0x78, RZ ;  /* 0x00000078d70c7810 */ /* 0x040fe20007ffe0ff */
[----:B------:R1:W-:Y:S01]  /*1ecd0*/  @!P5 ST.E.64 [R8.64], R150 ;  /* 0x000000960800d985 */ /* 0x0003e2000c101b08 */
[C---:B------:R-:W-:Y:S02]  /*1ece0*/  IADD3 R10, R215.reuse, 0x80, RZ ;  /* 0x00000080d70a7810 */ /* 0x040fe40007ffe0ff */
        /* <DEDUP_REMOVED lines=23> */
[----:B------:R-:W-:Y:S02]  /*1ee60*/  IADD3 R12, R215, 0x90, RZ ;  /* 0x00000090d70c7810 */ /* 0x000fe40007ffe0ff */
        /* <DEDUP_REMOVED lines=19> */
[----:B------:R-:W-:Y:S02]  /*1efa0*/  SHF.R.S32.HI R15, RZ, 0x1f, R15 ;  /* 0x0000001fff0f7819 */ /* 0x000fe4000001140f */
[C---:B------:R-:W-:Y:S01]  /*1efb0*/  IADD3 R11, R215.reuse, 0xb0, RZ ;  /* 0x000000b0d70b7810 */ /* 0x040fe20007ffe0ff */
[----:B------:R1:W-:Y:S01]  /*1efc0*/  @!P5 ST.E.64 [R8.64], R172 ;  /* 0x000000ac0800d985 */ /* 0x0003e2000c101b08 */
[----:B------:R-:W-:Y:S02]  /*1efd0*/  IADD3 R13, R215, 0xa8, RZ ;  /* 0x000000a8d70d7810 */ /* 0x000fe40007ffe0ff */
        /* <DEDUP_REMOVED lines=9> */
[----:B------:R-:W-:Y:S01]  /*1f070*/  IADD3 R13, R215, 0xb0, RZ ;  /* 0x000000b0d70d7810 */ /* 0x000fe20007ffe0ff */
[----:B------:R2:W-:Y:S01]  /*1f080*/  @!P4 ST.E.64 [R6.64], R70 ;  /* 0x000000460600c985 */ /* 0x0005e2000c101b08 */
[----:B------:R-:W-:-:S02]  /*1f090*/  ISETP.GE.AND P0, PT, R5, c[0x0][0x3c8], PT ;  /* 0x0000f20005007a0c */ /* 0x000fc40003f06270 */
[----:B------:R-:W-:Y:S01]  /*1f0a0*/  SHF.R.S32.HI R13, RZ, 0x1f, R13 ;  /* 0x0000001fff0d7819 */ /* 0x000fe2000001140d */
[----:B------:R3:W-:Y:S01]  /*1f0b0*/  @!P3 ST.E.64 [R2.64], R54 ;  /* 0x000000360200b985 */ /* 0x0007e2000c101b08 */
[----:B-1----:R-:W-:Y:S02]  /*1f0c0*/  @!P2 LEA R8, P3, R11, R0, 0x2 ;  /* 0x000000000b08a211 */ /* 0x002fe400078610ff */
[----:B------:R-:W-:Y:S02]  /*1f0d0*/  IADD3 R10, R215, 0xc8, RZ ;  /* 0x000000c8d70a7810 */ /* 0x000fe40007ffe0ff */
[----:B------:R-:W-:Y:S02]  /*1f0e0*/  @!P2 LEA.HI.X R9, R11, R4, R13, 0x2, P3 ;  /* 0x000000040b09a211 */ /* 0x000fe400018f140d */
[C---:B------:R-:W-:Y:S02]  /*1f0f0*/  IADD3 R13, R215.reuse, 0xb8, RZ ;  /* 0x000000b8d70d7810 */ /* 0x040fe40007ffe0ff */
[----:B------:R-:W-:Y:S01]  /*1f100*/  IADD3 R11, R215, 0xc0, RZ ;  /* 0x000000c0d70b7810 */ /* 0x000fe20007ffe0ff */
[----:B------:R-:W-:Y:S01]  /*1f110*/  @!P2 ST.E.64 [R8.64], R94 ;  /* 0x0000005e0800a985 */ /* 0x000fe2000c101b08 */
[----:B------:R-:W-:-:S02]  /*1f120*/  ISETP.GE.AND P5, PT, R10, c[0x0][0x3c8], PT ;  /* 0x0000f2000a007a0c */ /* 0x000fc40003fa6270 */
[----:B------:R-:W-:Y:S02]  /*1f130*/  SHF.R.S32.HI R13, RZ, 0x1f, R13 ;  /* 0x0000001fff0d7819 */ /* 0x000fe4000001140d */
[----:B------:R-:W-:Y:S02]  /*1f140*/  SHF.R.S32.HI R11, RZ, 0x1f, R11 ;  /* 0x0000001fff0b7819 */ /* 0x000fe4000001140b */
[----:B------:R-:W-:Y:S02]  /*1f150*/  ISETP.GE.AND P2, PT, R250, c[0x0][0x3c8], PT ;  /* 0x0000f200fa007a0c */ /* 0x000fe40003f46270 */
[-C--:B--2---:R-:W-:Y:S02]  /*1f160*/  @!P1 LEA R6, P4, R12, R0.reuse, 0x2 ;  /* 0x000000000c069211 */ /* 0x084fe400078810ff */
[----:B---3--:R-:W-:-:S11]  /*1f170*/  @!P0 LEA R2, P6, R5, R0, 0x2 ;  /* 0x0000000005028211 */ /* 0x008fd600078c10ff */
[----:B------:R-:W-:Y:S02]  /*1f180*/  P2R R3, PR, RZ, 0x10 ;  /* 0x00000010ff037803 */ /* 0x000fe40000000000 */
[----:B------:R-:W-:Y:S02]  /*1f190*/  ISETP.GE.AND P4, PT, R252, c[0x0][0x3c8], PT ;  /* 0x0000f200fc007a0c */ /* 0x000fe40003f86270 */
[----:B------:R-:W-:Y:S02]  /*1f1a0*/  ISETP.NE.AND P3, PT, R3, RZ, PT ;  /* 0x000000ff0300720c */ /* 0x000fe40003f65270 */
[-C--:B------:R-:W-:Y:S02]  /*1f1b0*/  @!P0 LEA.HI.X R3, R5, R4.reuse, R11, 0x2, P6 ;  /* 0x0000000405038211 */ /* 0x080fe400030f140b */
[----:B------:R-:W-:Y:S02]  /*1f1c0*/  @!P1 LEA.HI.X R7, R12, R4, R13, 0x2, P3 ;  /* 0x000000040c079211 */ /* 0x000fe400018f140d */
[----:B------:R-:W-:-:S02]  /*1f1d0*/  IADD3 R11, R215, 0xc8, RZ ;  /* 0x000000c8d70b7810 */ /* 0x000fc40007ffe0ff */
[----:B------:R-:W-:Y:S01]  /*1f1e0*/  ISETP.GE.AND P3, PT, R251, c[0x0][0x3c8], PT ;  /* 0x0000f200fb007a0c */ /* 0x000fe20003f66270 */
[----:B------:R1:W-:Y:S01]  /*1f1f0*/  @!P1 ST.E.64 [R6.64], R78 ;  /* 0x0000004e06009985 */ /* 0x0003e2000c101b08 */
[----:B------:R-:W-:Y:S02]  /*1f200*/  SHF.R.S32.HI R11, RZ, 0x1f, R11 ;  /* 0x0000001fff0b7819 */ /* 0x000fe4000001140b */
[----:B------:R-:W-:Y:S01]  /*1f210*/  SHF.R.S32.HI R5, RZ, 0x1f, R252 ;  /* 0x0000001fff057819 */ /* 0x000fe200000114fc */
[----:B------:R2:W-:Y:S01]  /*1f220*/  @!P0 ST.E.64 [R2.64], R62 ;  /* 0x0000003e02008985 */ /* 0x0005e2000c101b08 */
[----:B------:R-:W-:Y:S02]  /*1f230*/  ISETP.GE.AND P1, PT, R249, c[0x0][0x3c8], PT ;  /* 0x0000f200f9007a0c */ /* 0x000fe40003f26270 */
[----:B------:R-:W-:Y:S02]  /*1f240*/  SHF.R.S32.HI R13, RZ, 0x1f, R250 ;  /* 0x0000001fff0d7819 */ /* 0x000fe400000114fa */
[----:B------:R-:W-:-:S02]  /*1f250*/  SHF.R.S32.HI R12, RZ, 0x1f, R249 ;  /* 0x0000001fff0c7819 */ /* 0x000fc400000114f9 */
[----:B-1----:R-:W-:-:S04]  /*1f260*/  @!P5 LEA R6, P0, R10, R0, 0x2 ;  /* 0x000000000a06d211 */ /* 0x002fc800078010ff */
[----:B------:R-:W-:Y:S02]  /*1f270*/  @!P5 LEA.HI.X R7, R10, R4, R11, 0x2, P0 ;  /* 0x000000040a07d211 */ /* 0x000fe400000f140b */
[-C--:B--2---:R-:W-:Y:S02]  /*1f280*/  @!P4 LEA R2, P6, R252, R0.reuse, 0x2 ;  /* 0x00000000fc02c211 */ /* 0x084fe400078c10ff */
[----:B------:R-:W-:Y:S01]  /*1f290*/  ISETP.GE.AND P0, PT, R248, c[0x0][0x3c8], PT ;  /* 0x0000f200f8007a0c */ /* 0x000fe20003f06270 */
[----:B------:R-:W-:Y:S01]  /*1f2a0*/  @!P5 ST.E.64 [R6.64], R82 ;  /* 0x000000520600d985 */ /* 0x000fe2000c101b08 */
[----:B------:R-:W-:Y:S02]  /*1f2b0*/  @!P3 LEA R10, P5, R251, R0, 0x2 ;  /* 0x00000000fb0ab211 */ /* 0x000fe400078a10ff */
[----:B------:R-:W-:Y:S02]  /*1f2c0*/  @!P4 LEA.HI.X R3, R252, R4, R5, 0x2, P6 ;  /* 0x00000004fc03c211 */ /* 0x000fe400030f1405 */
[----:B------:R-:W-:-:S02]  /*1f2d0*/  SHF.R.S32.HI R5, RZ, 0x1f, R251 ;  /* 0x0000001fff057819 */ /* 0x000fc400000114fb */
[C---:B------:R-:W-:Y:S01]  /*1f2e0*/  @!P2 LEA R8, P6, R250.reuse, R0, 0x2 ;  /* 0x00000000fa08a211 */ /* 0x040fe200078c10ff */
[----:B------:R1:W-:Y:S03]  /*1f2f0*/  @!P4 ST.E.64 [R2.64], R86 ;  /* 0x000000560200c985 */ /* 0x0003e6000c101b08 */
[----:B------:R-:W-:-:S03]  /*1f300*/  @!P2 LEA.HI.X R9, R250, R4, R13, 0x2, P6 ;  /* 0x00000004fa09a211 */ /* 0x000fc600030f140d */
[----:B-1----:R-:W-:Y:S02]  /*1f310*/  P2R R2, PR, RZ, 0x20 ;  /* 0x00000020ff027803 */ /* 0x002fe40000000000 */
[C---:B------:R-:W-:Y:S02]  /*1f320*/  @!P1 LEA R6, P5, R249.reuse, R0, 0x2 ;  /* 0x00000000f9069211 */ /* 0x040fe400078a10ff */
[----:B------:R-:W-:Y:S02]  /*1f330*/  ISETP.NE.AND P4, PT, R2, RZ, PT ;  /* 0x000000ff0200720c */ /* 0x000fe40003f85270 */
[-C--:B------:R-:W-:Y:S02]  /*1f340*/  @!P1 LEA.HI.X R7, R249, R4.reuse, R12, 0x2, P5 ;  /* 0x00000004f9079211 */ /* 0x080fe400028f140c */
[----:B------:R-:W-:Y:S02]  /*1f350*/  @!P3 LEA.HI.X R11, R251, R4, R5, 0x2, P4 ;  /* 0x00000004fb0bb211 */ /* 0x000fe400020f1405 */
[----:B------:R-:W-:-:S02]  /*1f360*/  SHF.R.S32.HI R5, RZ, 0x1f, R248 ;  /* 0x0000001fff057819 */ /* 0x000fc400000114f8 */
[C---:B------:R-:W-:Y:S01]  /*1f370*/  @!P0 LEA R2, P4, R248.reuse, R0, 0x2 ;  /* 0x00000000f8028211 */ /* 0x040fe200078810ff */
[----:B------:R1:W-:Y:S03]  /*1f380*/  @!P3 ST.E.64 [R10.64], R102 ;  /* 0x000000660a00b985 */ /* 0x0003e6000c101b08 */
[----:B------:R-:W-:Y:S01]  /*1f390*/  @!P0 LEA.HI.X R3, R248, R4, R5, 0x2, P4 ;  /* 0x00000004f8038211 */ /* 0x000fe200020f1405 */
[----:B------:R1:W-:Y:S04]  /*1f3a0*/  @!P2 ST.E.64 [R8.64], R98 ;  /* 0x000000620800a985 */ /* 0x0003e8000c101b08 */
        /* <DEDUP_REMOVED lines=9> */
.L_x_915:
[----:B------:R-:W-:Y:S01]  /*1f440*/  ISETP.NE.U32.AND P0, PT, RZ, c[0x0][0x508], PT ;  /* 0x00014200ff007a0c */ /* 0x000fe20003f05070 */
[----:B------:R-:W-:Y:S01]  /*1f450*/  IMAD.MOV.U32 R4, RZ, RZ, 0x4 ;  /* 0x00000004ff047424 */ /* 0x000fe200078e00ff */
[----:B------:R-:W-:Y:S01]  /*1f460*/  ISETP.NE.U32.AND P2, PT, RZ, c[0x0][0x500], PT ;  /* 0x00014000ff007a0c */ /* 0x000fe20003f45070 */
[----:B------:R-:W-:Y:S01]  /*1f470*/  IMAD.MOV.U32 R20, RZ, RZ, c[0x0][0x388] ;  /* 0x0000e200ff147624 */ /* 0x000fe200078e00ff */
[----:B------:R-:W-:Y:S01]  /*1f480*/  ISETP.NE.AND.EX P0, PT, RZ, c[0x0][0x50c], PT, P0 ;  /* 0x00014300ff007a0c */ /* 0x000fe20003f05300 */
[----:B------:R-:W-:Y:S01]  /*1f490*/  IMAD.MOV.U32 R0, RZ, RZ, RZ ;  /* 0x000000ffff007224 */ /* 0x000fe200078e00ff */
[----:B------:R-:W-:Y:S01]  /*1f4a0*/  ISETP.NE.AND.EX P2, PT, RZ, c[0x0][0x504], PT, P2 ;  /* 0x00014100ff007a0c */ /* 0x000fe20003f45320 */
[----:B------:R-:W-:-:S10]  /*1f4b0*/  IMAD.WIDE R2, R235, R4, c[0x0][0x500] ;  /* 0x00014000eb027625 */ /* 0x000fd400078e0204 */
[----:B------:R-:W-:Y:S02]  /*1f4c0*/  @P0 IMAD.WIDE R4, R235, R4, c[0x0][0x508] ;  /* 0x00014200eb040625 */ /* 0x000fe400078e0204 */
[----:B------:R2:W5:Y:S04]  /*1f4d0*/  @P2 LDG.E R0, [R2.64] ;  /* 0x0000000802002981 */ /* 0x000568000c1e1900 */
[----:B------:R2:W5:Y:S01]  /*1f4e0*/  @P0 LDG.E R20, [R4.64] ;  /* 0x0000000804140981 */ /* 0x000562000c1e1900 */
[----:B------:R-:W-:-:S04]  /*1f4f0*/  ISETP.NE.AND P1, PT, R233, RZ, PT ;  /* 0x000000ffe900720c */ /* 0x000fc80003f25270 */
[----:B------:R-:W-:Y:S01]  /*1f500*/  SEL R19, R233, c[0x0][0x3d4], P1 ;  /* 0x0000f500e9137a07 */ /* 0x000fe20000800000 */
[----:B------:R-:W-:Y:S05]  /*1f510*/  @P0 BRA `(.L_x_936) ;  /* 0x0000004000000947 */ /* 0x000fea0003800000 */
[----:B------:R-:W-:Y:S05]  /*1f520*/  @!P2 BRA `(.L_x_936) ;  /* 0x000000300000a947 */ /* 0x000fea0003800000 */
[----:B--2---:R2:W3:Y:S04]  /*1f530*/  LDG.E R4, [R2.64] ;  /* 0x0000000802047981 */ /* 0x0044e8000c1e1900 */
[----:B--2---:R-:W3:Y:S02]  /*1f540*/  LDG.E R2, [R2.64+0x4] ;  /* 0x0000040802027981 */ /* 0x004ee4000c1e1900 */
[----:B---3-5:R-:W-:Y:S02]  /*1f550*/  IADD3 R20, -R4, R2, RZ ;  /* 0x0000000204147210 */ /* 0x028fe40007ffe1ff */
.L_x_936:
[----:B--2---:R-:W2:Y:S01]  /*1f560*/  S2R R3, SR_TID.X ;  /* 0x0000000000037919 */ /* 0x004ea20000002100 */
[----:B------:R-:W-:Y:S01]  /*1f570*/  SHF.R.S32.HI R2, RZ, 0x1f, R235 ;  /* 0x0000001fff027819 */ /* 0x000fe200000114eb */
[----:B------:R-:W-:Y:S01]  /*1f580*/  BSSY B0, `(.L_x_937) ;  /* 0x0000036000007945 */ /* 0x000fe20003800000 */
[----:B------:R-:W-:-:S02]  /*1f590*/  LOP3.LUT R12, R234, 0xffff, RZ, 0xc0, !PT ;  /* 0x0000ffffea0c7812 */ /* 0x000fc400078ec0ff */
[----:B-----5:R-:W-:Y:S02]  /*1f5a0*/  SHF.R.S32.HI R18, RZ, 0x1f, R0 ;  /* 0x0000001fff127819 */ /* 0x020fe40000011400 */
[----:B------:R-:W-:Y:S02]  /*1f5b0*/  SEL R13, R235, RZ, !P2 ;  /* 0x000000ffeb0d7207 */ /* 0x000fe40005000000 */
[----:B------:R-:W-:Y:S02]  /*1f5c0*/  SEL R21, R2, RZ, !P2 ;  /* 0x000000ff02157207 */ /* 0x000fe40005000000 */
[----:B--2---:R-:W-:-:S13]  /*1f5d0*/  ISETP.GT.AND P0, PT, R3, 0x7f, PT ;  /* 0x0000007f0300780c */ /* 0x004fda0003f04270 */
[----:B------:R-:W-:Y:S05]  /*1f5e0*/  @P0 BRA `(.L_x_938) ;  /* 0x000002f000000947 */ /* 0x000fea0003800000 */
[----:B------:R-:W-:Y:S01]  /*1f5f0*/  IMAD R2, R20, c[0x0][0x4e8], RZ ;  /* 0x00013a0014027a24 */ /* 0x000fe200078e02ff */
[----:B------:R-:W-:-:S04]  /*1f600*/  IADD3 R16, R227, R3, RZ ;  /* 0x00000003e3107210 */ /* 0x000fc80007ffe0ff */
[----:B------:R-:W-:-:S13]  /*1f610*/  ISETP.GE.AND P0, PT, R16, R2, PT ;  /* 0x000000021000720c */ /* 0x000fda0003f06270 */
[----:B------:R-:W-:Y:S05]  /*1f620*/  @P0 BRA `(.L_x_938) ;  /* 0x000002b000000947 */ /* 0x000fea0003800000 */
[----:B------:R-:W-:Y:S01]  /*1f630*/  IMAD.MOV.U32 R2, RZ, RZ, 0x368 ;  /* 0x00000368ff027424 */ /* 0x000fe200078e00ff */
[----:B------:R-:W-:-:S04]  /*1f640*/  ISETP.GT.AND P2, PT, R19, 0x1, PT ;  /* 0x000000011300780c */ /* 0x000fc80003f44270 */
[----:B------:R-:W-:-:S04]  /*1f650*/  SEL R2, R2, 0x328, P2 ;  /* 0x0000032802027807 */ /* 0x000fc80001000000 */
[----:B------:R2:W3:Y:S08]  /*1f660*/  LDC.64 R8, c[0x0][R2+0x170] ;  /* 0x00005c0002087b82 */ /* 0x0004f00000000a00 */
[----:B------:R2:W4:Y:S08]  /*1f670*/  LDC.64 R6, c[0x0][R2+0x168] ;  /* 0x00005a0002067b82 */ /* 0x0005300000000a00 */
[----:B------:R2:W5:Y:S08]  /*1f680*/  LDC.64 R14, c[0x0][R2+0x178] ;  /* 0x00005e00020e7b82 */ /* 0x0005700000000a00 */
[----:B------:R2:W1:Y:S02]  /*1f690*/  LDC.64 R10, c[0x0][R2+0x160] ;  /* 0x00005800020a7b82 */ /* 0x0004640000000a00 */
[----:B--2---:R-:W-:-:S02]  /*1f6a0*/  IMAD.MOV.U32 R2, RZ, RZ, c[0x0][0x4e8] ;  /* 0x00013a00ff027624 */ /* 0x004fc400078e00ff */
[-C--:B---3--:R-:W-:Y:S02]  /*1f6b0*/  IMAD R3, R9, R13.reuse, RZ ;  /* 0x0000000d09037224 */ /* 0x088fe400078e02ff */
[----:B------:R-:W-:Y:S01]  /*1f6c0*/  IMAD.WIDE.U32 R4, R8, R13, RZ ;  /* 0x0000000d08047225 */ /* 0x000fe200078e00ff */
[----:B------:R-:W-:Y:S02]  /*1f6d0*/  ISETP.NE.AND P0, PT, R2, 0x1, PT ;  /* 0x000000010200780c */ /* 0x000fe40003f05270 */
[----:B------:R-:W-:Y:S01]  /*1f6e0*/  MOV R2, R16 ;  /* 0x0000001000027202 */ /* 0x000fe20000000f00 */
[----:B------:R-:W-:Y:S01]  /*1f6f0*/  IMAD R8, R8, R21, R3 ;  /* 0x0000001508087224 */ /* 0x000fe200078e0203 */
[----:B------:R-:W-:Y:S01]  /*1f700*/  SEL R3, R244, RZ, P2 ;  /* 0x000000fff4037207 */ /* 0x000fe20001000000 */
[-C--:B----4-:R-:W-:Y:S02]  /*1f710*/  IMAD R9, R7, R12.reuse, RZ ;  /* 0x0000000c07097224 */ /* 0x090fe400078e02ff */
[----:B------:R-:W-:-:S04]  /*1f720*/  IMAD.WIDE.U32 R6, R6, R12, RZ ;  /* 0x0000000c06067225 */ /* 0x000fc800078e00ff */
[----:B------:R-:W-:Y:S01]  /*1f730*/  IMAD.IADD R9, R7, 0x1, R9 ;  /* 0x0000000107097824 */ /* 0x000fe200078e0209 */
[----:B------:R-:W-:Y:S01]  /*1f740*/  IADD3 R7, R5, R8, RZ ;  /* 0x0000000805077210 */ /* 0x000fe20007ffe0ff */
[----:B------:R-:W-:-:S04]  /*1f750*/  @P0 IMAD.HI.U32 R17, R16, c[0x0][0x4ec], RZ ;  /* 0x00013b0010110a27 */ /* 0x000fc800078e00ff */
[-C--:B-----5:R-:W-:Y:S01]  /*1f760*/  IMAD R8, R15, R3.reuse, RZ ;  /* 0x000000030f087224 */ /* 0x0a0fe200078e02ff */
[----:B------:R-:W-:Y:S02]  /*1f770*/  @P0 SHF.R.U32.HI R2, RZ, c[0x0][0x4f0], R17 ;  /* 0x00013c00ff020a19 */ /* 0x000fe40000011611 */
[----:B------:R-:W-:Y:S01]  /*1f780*/  IADD3 R17, P1, P0, R4, R6, R0 ;  /* 0x0000000604117210 */ /* 0x000fe2000783e000 */
[----:B------:R-:W-:-:S03]  /*1f790*/  IMAD.WIDE.U32 R4, R14, R3, RZ ;  /* 0x000000030e047225 */ /* 0x000fc600078e00ff */
[----:B------:R-:W-:Y:S01]  /*1f7a0*/  IADD3.X R9, R7, R9, R18, P1, P0 ;  /* 0x0000000907097210 */ /* 0x000fe20000fe0412 */
[----:B------:R-:W-:Y:S01]  /*1f7b0*/  IMAD.MOV R6, RZ, RZ, -R2 ;  /* 0x000000ffff067224 */ /* 0x000fe200078e0a02 */
[----:B------:R-:W-:Y:S02]  /*1f7c0*/  IADD3 R7, R5, R8, RZ ;  /* 0x0000000805077210 */ /* 0x000fe40007ffe0ff */
[----:B------:R-:W-:Y:S01]  /*1f7d0*/  IADD3 R4, P1, P0, R2, R17, R4 ;  /* 0x0000001102047210 */ /* 0x000fe2000783e004 */
[----:B------:R-:W-:Y:S01]  /*1f7e0*/  IMAD R3, R6, c[0x0][0x4e8], R16 ;  /* 0x00013a0006037a24 */ /* 0x000fe200078e0210 */
[----:B------:R-:W-:-:S03]  /*1f7f0*/  SHF.R.S32.HI R5, RZ, 0x1f, R2 ;  /* 0x0000001fff057819 */ /* 0x000fc60000011402 */
[----:B-1----:R-:W-:Y:S01]  /*1f800*/  IMAD R2, R11, R3, RZ ;  /* 0x000000030b027224 */ /* 0x002fe200078e02ff */
[----:B------:R-:W-:Y:S02]  /*1f810*/  SHF.R.S32.HI R6, RZ, 0x1f, R3 ;  /* 0x0000001fff067819 */ /* 0x000fe40000011403 */
[----:B------:R-:W-:Y:S01]  /*1f820*/  IADD3.X R5, R5, R9, R7, P1, P0 ;  /* 0x0000000905057210 */ /* 0x000fe20000fe0407 */
[----:B------:R-:W-:Y:S02]  /*1f830*/  IMAD.MOV.U32 R7, RZ, RZ, c[0x0][0x4a8] ;  /* 0x00012a00ff077624 */ /* 0x000fe400078e00ff */
[C---:B------:R-:W-:Y:S02]  /*1f840*/  IMAD R6, R10.reuse, R6, R2 ;  /* 0x000000060a067224 */ /* 0x040fe400078e0202 */
[----:B------:R-:W-:Y:S01]  /*1f850*/  IMAD.WIDE.U32 R2, R10, R3, R4 ;  /* 0x000000030a027225 */ /* 0x000fe200078e0004 */
[----:B------:R-:W-:Y:S02]  /*1f860*/  MOV R5, c[0x0][0x4ac] ;  /* 0x00012b0000057a02 */ /* 0x000fe40000000f00 */
[----:B------:R-:W-:Y:S01]  /*1f870*/  SEL R4, R7, c[0x0][0x450], P2 ;  /* 0x0001140007047a07 */ /* 0x000fe20001000000 */
[----:B------:R-:W-:Y:S01]  /*1f880*/  IMAD.IADD R3, R3, 0x1, R6 ;  /* 0x0000000103037824 */ /* 0x000fe200078e0206 */
[----:B------:R-:W-:-:S02]  /*1f890*/  SEL R5, R5, c[0x0][0x454], P2 ;  /* 0x0001150005057a07 */ /* 0x000fc40001000000 */
[----:B------:R-:W-:-:S04]  /*1f8a0*/  LEA R4, P0, R2, R4, 0x2 ;  /* 0x0000000402047211 */ /* 0x000fc800078010ff */
[----:B------:R-:W-:Y:S02]  /*1f8b0*/  LEA.HI.X R5, R2, R5, R3, 0x2, P0 ;  /* 0x0000000502057211 */ /* 0x000fe400000f1403 */
[----:B------:R-:W-:-:S05]  /*1f8c0*/  MOV R2, 0xff800000 ;  /* 0xff80000000027802 */ /* 0x000fca0000000f00 */
[----:B------:R1:W-:Y:S02]  /*1f8d0*/  STG.E [R4.64], R2 ;  /* 0x0000000204007986 */ /* 0x0003e4000c101908 */
.L_x_938:
[----:B------:R-:W-:Y:S05]  /*1f8e0*/  BSYNC B0 ;  /* 0x0000000000007941 */ /* 0x000fea0003800000 */
.L_x_937:
[----:B------:R-:W-:-:S13]  /*1f8f0*/  ISETP.GT.AND P0, PT, R19, 0x1, PT ;  /* 0x000000011300780c */ /* 0x000fda0003f04270 */
[----:B------:R-:W-:Y:S05]  /*1f900*/  @P0 BRA `(.L_x_930) ;  /* 0x000007f000000947 */ /* 0x000fea0003800000 */
[----:B-1----:R-:W-:Y:S01]  /*1f910*/  MOV R2, c[0x0][0x4e8] ;  /* 0x00013a0000027a02 */ /* 0x002fe20000000f00 */
[----:B------:R-:W-:Y:S02]  /*1f920*/  IMAD R4, R18, c[0x0][0x3a0], RZ ;  /* 0x0000e80012047a24 */ /* 0x000fe400078e02ff */
[----:B------:R-:W-:Y:S01]  /*1f930*/  IMAD R5, R21, c[0x0][0x3f0], RZ ;  /* 0x0000fc0015057a24 */ /* 0x000fe200078e02ff */
[----:B------:R-:W-:Y:S01]  /*1f940*/  ISETP.NE.AND P0, PT, R2, 0x1, PT ;  /* 0x000000010200780c */ /* 0x000fe20003f05270 */
[----:B------:R-:W-:-:S04]  /*1f950*/  IMAD.WIDE.U32 R2, R0, c[0x0][0x3a0], RZ ;  /* 0x0000e80000027a25 */ /* 0x000fc800078e00ff */
[----:B------:R-:W-:Y:S01]  /*1f960*/  IMAD R0, R0, c[0x0][0x3a4], R4 ;  /* 0x0000e90000007a24 */ /* 0x000fe200078e0204 */
[----:B------:R-:W-:Y:S01]  /*1f970*/  IADD3 R4, R212, R227, RZ ;  /* 0x000000e3d4047210 */ /* 0x000fe20007ffe0ff */
[----:B------:R-:W-:-:S03]  /*1f980*/  IMAD R7, R13, c[0x0][0x3f4], R5 ;  /* 0x0000fd000d077a24 */ /* 0x000fc600078e0205 */
[----:B------:R-:W-:Y:S02]  /*1f990*/  IADD3 R3, R3, R0, RZ ;  /* 0x0000000003037210 */ /* 0x000fe40007ffe0ff */
[----:B------:R-:W-:Y:S01]  /*1f9a0*/  MOV R0, R4 ;  /* 0x0000000400007202 */ /* 0x000fe20000000f00 */
[----:B------:R-:W-:-:S04]  /*1f9b0*/  @P0 IMAD.HI.U32 R6, R4, c[0x0][0x4ec], RZ ;  /* 0x00013b0004060a27 */ /* 0x000fc800078e00ff */
[----:B------:R-:W-:Y:S01]  /*1f9c0*/  IMAD.WIDE.U32 R2, R12, c[0x0][0x3e8], R2 ;  /* 0x0000fa000c027a25 */ /* 0x000fe200078e0002 */
[----:B------:R-:W-:-:S03]  /*1f9d0*/  @P0 SHF.R.U32.HI R0, RZ, c[0x0][0x4f0], R6 ;  /* 0x00013c00ff000a19 */ /* 0x000fc60000011606 */
[----:B------:R-:W-:Y:S01]  /*1f9e0*/  IMAD R3, R12, c[0x0][0x3ec], R3 ;  /* 0x0000fb000c037a24 */ /* 0x000fe200078e0203 */
[----:B------:R-:W-:Y:S02]  /*1f9f0*/  SHF.R.S32.HI R6, RZ, 0x1f, R0 ;  /* 0x0000001fff067819 */ /* 0x000fe40000011400 */
[----:B------:R-:W-:Y:S01]  /*1fa00*/  IADD3 R5, -R0, RZ, RZ ;  /* 0x000000ff00057210 */ /* 0x000fe20007ffe1ff */
[----:B------:R-:W-:Y:S01]  /*1fa10*/  IMAD.WIDE.U32 R2, R13, c[0x0][0x3f0], R2 ;  /* 0x0000fc000d027a25 */ /* 0x000fe200078e0002 */
[----:B------:R-:W-:-:S03]  /*1fa20*/  IADD3 R13, R211, R227, RZ ;  /* 0x000000e3d30d7210 */ /* 0x000fc60007ffe0ff */
        /* <DEDUP_REMOVED lines=15> */
.L_x_1021:
[----:B------:R-:W-:Y:S05]  /*1fb20*/  BRA.DIV ~URZ, `(.L_x_940) ;  /* 0x00002f127f007947 */ /* 0x000fea000b800000 */
[----:B------:R3:W4:Y:S02]  /*1fb30*/  SHFL.IDX PT, R0, R14, RZ, 0x181f ;  /* 0x00181fff0e007589 */ /* 0x00072400000e0000 */
.L_x_1022:
        /* <DEDUP_REMOVED lines=20> */
.L_x_942:
[----:B------:R-:W-:Y:S05]  /*1fc80*/  BSYNC B0 ;  /* 0x0000000000007941 */ /* 0x000fea0003800000 */
.L_x_941:
[----:B------:R-:W-:Y:S05]  /*1fc90*/  BRA.DIV ~URZ, `(.L_x_943) ;  /* 0x00002e027f007947 */ /* 0x000fea000b800000 */
[----:B--2---:R2:W1:Y:S04]  /*1fca0*/  SHFL.IDX PT, R4, R5, 0x1, 0x181f ;  /* 0x00381f0005047f89 */ /* 0x00446800000e0000 */
[----:B----4-:R2:W4:Y:S02]  /*1fcb0*/  SHFL.IDX PT, R0, R14, 0x1, 0x181f ;  /* 0x00381f000e007f89 */ /* 0x01052400000e0000 */
.L_x_1023:
        /* <DEDUP_REMOVED lines=20> */
.L_x_945:
[----:B------:R-:W-:Y:S05]  /*1fe00*/  BSYNC B0 ;  /* 0x0000000000007941 */ /* 0x000fea0003800000 */
.L_x_944:
[----:B------:R-:W-:Y:S05]  /*1fe10*/  BRA.DIV ~URZ, `(.L_x_946) ;  /* 0x00002d427f007947 */ /* 0x000fea000b800000 */
[----:B-1----:R1:W2:Y:S02]  /*1fe20*/  SHFL.IDX PT, R4, R5, 0x2, 0x181f ;  /* 0x00581f0005047f89 */ /* 0x0022a400000e0000 */
.L_x_1024:
[----:B------:R-:W-:Y:S05]  /*1fe30*/  BRA.DIV ~URZ, `(.L_x_947) ;  /* 0x00002d927f007947 */ /* 0x000fea000b800000 */
[----:B----4-:R4:W1:Y:S02]  /*1fe40*/  SHFL.IDX PT, R0, R14, 0x2, 0x181f ;  /* 0x00581f000e007f89 */ /* 0x01086400000e0000 */
.L_x_1025:
        /* <DEDUP_REMOVED lines=20> */
.L_x_949:
[----:B------:R-:W-:Y:S05]  /*1ff90*/  BSYNC B0 ;  /* 0x0000000000007941 */ /* 0x000fea0003800000 */
.L_x_948:
[----:B------:R-:W-:Y:S05]  /*1ffa0*/  BRA.DIV ~URZ, `(.L_x_950) ;  /* 0x00002c827f007947 */ /* 0x000fea000b800000 */
[----:B--2---:R2:W3:Y:S04]  /*1ffb0*/  SHFL.IDX PT, R4, R5, 0x3, 0x181f ;  /* 0x00781f0005047f89 */ /* 0x0044e800000e0000 */
[----:B-1----:R2:W1:Y:S02]  /*1ffc0*/  SHFL.IDX PT, R0, R14, 0x3, 0x181f ;  /* 0x00781f000e007f89 */ /* 0x00246400000e0000 */
.L_x_1026:
        /* <DEDUP_REMOVED lines=19> */
.L_x_930:
[----:B------:R-:W-:Y:S05]  /*20100*/  BSYNC B1 ;  /* 0x0000000000017941 */ /* 0x000fea0003800000 */
.L_x_914:
        /* <DEDUP_REMOVED lines=13> */
.L_x_1027:
[----:B------:R-:W-:Y:S05]  /*201e0*/  BRA.DIV ~URZ, `(.L_x_953) ;  /* 0x00002b727f007947 */ /* 0x000fea000b800000 */
[----:B------:R3:W4:Y:S02]  /*201f0*/  SHFL.IDX PT, R6, R96, 0x1, 0x1f ;  /* 0x00201f0060067f89 */ /* 0x00072400000e0000 */
.L_x_1028:
        /* <DEDUP_REMOVED lines=18> */
.L_x_1029:
        /* <DEDUP_REMOVED lines=16> */
.L_x_1030:
[----:B--2---:R-:W-:Y:S01]  /*20420*/  IMAD R0, R0, c[0x0][0x538], RZ ;  /* 0x00014e0000007a24 */ /* 0x004fe200078e02ff */
[----:B------:R-:W-:Y:S04]  /*20430*/  BSSY B1, `(.L_x_956) ;  /* 0x00000c8000017945 */ /* 0x000fe80003800000 */
[----:B----4-:R-:W-:-:S04]  /*20440*/  IADD3 R6, R0, R6, RZ ;  /* 0x0000000600067210 */ /* 0x010fc80007ffe0ff */
[----:B------:R-:W-:-:S13]  /*20450*/  ISETP.GT.AND P0, PT, R6, R9, PT ;  /* 0x000000090600720c */ /* 0x000fda0003f04270 */
[----:B------:R-:W-:Y:S05]  /*20460*/  @P0 BRA `(.L_x_957) ;  /* 0x0000025000000947 */ /* 0x000fea0003800000 */
.L_x_961:
        /* <DEDUP_REMOVED lines=17> */
.L_x_1031:
        /* <DEDUP_REMOVED lines=16> */
.L_x_1032:
[----:B--2---:R-:W-:-:S05]  /*20680*/  IMAD R0, R0, c[0x0][0x538], RZ ;  /* 0x00014e0000007a24 */ /* 0x004fca00078e02ff */
[----:B------:R-:W-:-:S04]  /*20690*/  IADD3 R6, R0, R6, RZ ;  /* 0x0000000600067210 */ /* 0x000fc80007ffe0ff */
[----:B------:R-:W-:-:S13]  /*206a0*/  ISETP.GT.AND P0, PT, R6, R9, PT ;  /* 0x000000090600720c */ /* 0x000fda0003f04270 */
[----:B-1-3--:R-:W-:Y:S05]  /*206b0*/  @!P0 BRA `(.L_x_961) ;  /* 0xfffffdb000008947 */ /* 0x00afea000383ffff */
.L_x_957:
[----:B------:R-:W-:-:S05]  /*206c0*/  IADD3 R11, -R0, R6, RZ ;  /* 0x00000006000b7210 */ /* 0x000fca0007ffe1ff */
[----:B------:R-:W-:-:S05]  /*206d0*/  IMAD R0, R4, c[0x0][0x538], R11 ;  /* 0x00014e0004007a24 */ /* 0x000fca00078e020b */
[----:B------:R-:W-:Y:S01]  /*206e0*/  ISETP.GT.AND P0, PT, R0, R9, PT ;  /* 0x000000090000720c */ /* 0x000fe20003f04270 */
[----:B------:R-:W-:-:S12]  /*206f0*/  BRA.DIV ~URZ, `(.L_x_962) ;  /* 0x00002aa27f007947 */ /* 0x000fd8000b800000 */
[----:B------:R-:W-:-:S04]  /*20700*/  VOTE.ANY R10, PT, !P0 ;  /* 0x00000000000a7806 */ /* 0x000fc800040e0100 */
.L_x_1033:
[----:B------:R-:W2:Y:S02]  /*20710*/  POPC R6, R10 ;  /* 0x0000000a00067309 */ /* 0x000ea40000000000 */
[----:B--2---:R-:W-:Y:S01]  /*20720*/  IADD3 R235, R6, R235, RZ ;  /* 0x000000eb06eb7210 */ /* 0x004fe20007ffe0ff */
[----:B------:R-:W-:Y:S05]  /*20730*/  BRA.DIV ~URZ, `(.L_x_963) ;  /* 0x00002ab27f007947 */ /* 0x000fea000b800000 */
[----:B------:R2:W4:Y:S04]  /*20740*/  SHFL.IDX PT, R7, R7, R6, 0x1f ;  /* 0x00001f0607077589 */ /* 0x00052800000e0000 */
[----:B------:R2:W1:Y:S02]  /*20750*/  SHFL.IDX PT, R5, R8, R6, 0x1f ;  /* 0x00001f0608057589 */ /* 0x00046400000e0000 */
.L_x_1034:
[----:B------:R-:W-:Y:S01]  /*20760*/  ISETP.NE.AND P0, PT, R10, RZ, PT ;  /* 0x000000ff0a00720c */ /* 0x000fe20003f05270 */
[----:B------:R-:W-:-:S12]  /*20770*/  BSSY B0, `(.L_x_964) ;  /* 0x0000005000007945 */ /* 0x000fd80003800000 */
[----:B------:R-:W-:Y:S05]  /*20780*/  @!P0 BRA `(.L_x_965) ;  /* 0x0000003000008947 */ /* 0x000fea0003800000 */
[----:B--2---:R-:W-:Y:S01]  /*20790*/  IADD3 R6, R6, -0x1, RZ ;  /* 0xffffffff06067810 */ /* 0x004fe20007ffe0ff */
[----:B------:R-:W-:Y:S05]  /*207a0*/  BRA.DIV ~URZ, `(.L_x_966) ;  /* 0x00002b127f007947 */ /* 0x000fea000b800000 */
[----:B------:R2:W3:Y:S02]  /*207b0*/  SHFL.IDX PT, R12, R4, R6, 0x1f ;  /* 0x00001f06040c7589 */ /* 0x0004e400000e0000 */
.L_x_965:
[----:B------:R-:W-:Y:S05]  /*207c0*/  BSYNC B0 ;  /* 0x0000000000007941 */ /* 0x000fea0003800000 */
.L_x_964:
[----:B-1----:R-:W-:Y:S01]  /*207d0*/  ISETP.NE.AND P0, PT, R5, 0x1, PT ;  /* 0x000000010500780c */ /* 0x002fe20003f05270 */
[----:B---3--:R-:W-:Y:S01]  /*207e0*/  IMAD R232, R12, c[0x0][0x538], R11 ;  /* 0x00014e000ce87a24 */ /* 0x008fe200078e020b */
[----:B------:R-:W-:Y:S04]  /*207f0*/  BSSY B0, `(.L_x_967) ;  /* 0x0000084000007945 */ /* 0x000fe80003800000 */
[----:B--2---:R-:W-:-:S07]  /*20800*/  IADD3 R8, -R232, R9, RZ ;  /* 0x00000009e8087210 */ /* 0x004fce0007ffe1ff */
[----:B------:R-:W-:Y:S05]  /*20810*/  @!P0 BRA `(.L_x_968) ;  /* 0x000003e000008947 */ /* 0x000fea0003800000 */
[-C--:B----4-:R-:W-:Y:S02]  /*20820*/  IABS R0, R7.reuse ;  /* 0x0000000700007213 */ /* 0x090fe40000000000 */
        /* <DEDUP_REMOVED lines=15> */
[----:B------:R-:W-:-:S04]  /*20920*/  IMAD.MOV R0, RZ, RZ, -R10 ;  /* 0x000000ffff007224 */ /* 0x000fc800078e0a0a */
[----:B------:R-:W-:Y:S02]  /*20930*/  IMAD.MOV.U32 R3, RZ, RZ, R0 ;  /* 0x000000ffff037224 */ /* 0x000fe400078e0000 */
        /* <DEDUP_REMOVED lines=13> */
[----:B-1----:R-:W-:-:S04]  /*20a10*/  IADD3 R2, RZ, -R3, RZ ;  /* 0x80000003ff027210 */ /* 0x002fc80007ffe0ff */
[----:B------:R-:W-:Y:S01]  /*20a20*/  @!P1 IMAD.MOV R0, RZ, RZ, -R0 ;  /* 0x000000ffff009224 */ /* 0x000fe200078e0a00 */
[----:B------:R-:W-:Y:S01]  /*20a30*/  @!P0 LOP3.LUT R0, RZ, R7, RZ, 0x33, !PT ;  /* 0x00000007ff008212 */ /* 0x000fe200078e33ff */
[----:B------:R-:W-:Y:S01]  /*20a40*/  IMAD.MOV.U32 R4, RZ, RZ, R2 ;  /* 0x000000ffff047224 */ /* 0x000fe200078e0002 */
[----:B------:R-:W-:Y:S02]  /*20a50*/  IABS R2, R5 ;  /* 0x0000000500027213 */ /* 0x000fe40000000000 */
[----:B------:R-:W-:Y:S01]  /*20a60*/  IABS R10, R0 ;  /* 0x00000000000a7213 */ /* 0x000fe20000000000 */
[----:B------:R-:W-:Y:S02]  /*20a70*/  IMAD R4, R4, R6, RZ ;  /* 0x0000000604047224 */ /* 0x000fe400078e02ff */
[----:B------:R-:W-:Y:S01]  /*20a80*/  IMAD.MOV R9, RZ, RZ, -R2 ;  /* 0x000000ffff097224 */ /* 0x000fe200078e0a02 */
[----:B------:R-:W-:-:S05]  /*20a90*/  MOV R2, RZ ;  /* 0x000000ff00027202 */ /* 0x000fca0000000f00 */
        /* <DEDUP_REMOVED lines=22> */
.L_x_968:
[----:B------:R-:W-:-:S04]  /*20c00*/  IMAD.MOV.U32 R2, RZ, RZ, 0x4 ;  /* 0x00000004ff027424 */ /* 0x000fc800078e00ff */
[----:B------:R-:W-:-:S05]  /*20c10*/  IMAD.WIDE R2, R235, R2, c[0x0][0x590] ;  /* 0x00016400eb027625 */ /* 0x000fca00078e0202 */
        /* <DEDUP_REMOVED lines=64> */
[----:B------:R-:W-:Y:S02]  /*21020*/  IMAD R234, R2, R3, R5 ;  /* 0x0000000302ea7224 */ /* 0x000fe400078e0205 */
.L_x_969:
[----:B------:R-:W-:Y:S05]  /*21030*/  BSYNC B0 ;  /* 0x0000000000007941 */ /* 0x000fea0003800000 */
.L_x_967:
[----:B------:R-:W-:-:S04]  /*21040*/  LOP3.LUT R2, RZ, R2, RZ, 0x33, !PT ;  /* 0x00000002ff027212 */ /* 0x000fc800078e33ff */
[----:B------:R-:W-:Y:S01]  /*21050*/  IADD3 R233, R2, R7, RZ ;  /* 0x0000000702e97210 */ /* 0x000fe20007ffe0ff */
[----:B------:R-:W-:Y:S05]  /*21060*/  BRA `(.L_x_970) ;  /* 0x0000004000007947 */ /* 0x000fea0003800000 */
.L_x_958:
[----:B------:R-:W-:Y:S01]  /*21070*/  IMAD.MOV.U32 R232, RZ, RZ, R9 ;  /* 0x000000ffffe87224 */ /* 0x000fe200078e0009 */
[----:B------:R-:W-:Y:S01]  /*21080*/  MOV R234, RZ ;  /* 0x000000ff00ea7202 */ /* 0x000fe20000000f00 */
[----:B------:R-:W-:Y:S01]  /*21090*/  IMAD.MOV.U32 R233, RZ, RZ, RZ ;  /* 0x000000ffffe97224 */ /* 0x000fe200078e00ff */
[----:B------:R-:W-:Y:S02]  /*210a0*/  MOV R235, c[0x0][0x53c] ;  /* 0x00014f0000eb7a02 */ /* 0x000fe40000000f00 */
.L_x_970:
[----:B------:R-:W-:Y:S05]  /*210b0*/  BSYNC B1 ;  /* 0x0000000000017941 */ /* 0x000fea0003800000 */
.L_x_956:
[----:B------:R-:W-:Y:S01]  /*210c0*/  WARPSYNC 0xffffffff ;  /* 0xffffffff00007948 */ /* 0x000fe20003800000 */
[----:B------:R-:W-:Y:S01]  /*210d0*/  BAR.SYNC.DEFER_BLOCKING 0x4, 0x100 ;  /* 0x0104000000007b1d */ /* 0x000fe20000010000 */
[----:B------:R-:W-:-:S13]  /*210e0*/  ISETP.NE.AND P0, PT, R13, RZ, PT ;  /* 0x000000ff0d00720c */ /* 0x000fda0003f05270 */
[----:B------:R2:W-:Y:S04]  /*210f0*/  @!P0 STS.128 [0x20080], R232 ;  /* 0x020080e8ff008388 */ /* 0x0005e80000000c00 */
[----:B------:R-:W-:Y:S06]  /*21100*/  BAR.ARV 0x5, 0x100 ;  /* 0x0144000000007b1d */ /* 0x000fec0000002000 */
.L_x_951:
[----:B-1----:R-:W-:-:S13]  /*21110*/  ISETP.GE.AND P0, PT, R235, c[0x0][0x53c], PT ;  /* 0x00014f00eb007a0c */ /* 0x002fda0003f06270 */
[----:B--23--:R-:W-:Y:S01]  /*21120*/  @P0 CALL.REL.NOINC `(.L_x_971) ;  /* 0x0000001000000944 */ /* 0x00cfe20003c00000 */
[----:B------:R-:W-:Y:S05]  /*21130*/  BRA `(.L_x_972) ;  /* 0xfffe0f1000007947 */ /* 0x000fea000383ffff */
.L_x_971:
[----:B------:R-:W-:Y:S05]  /*21140*/  EXIT ;  /* 0x000000000000794d */ /* 0x000fea0003800000 */
.L_x_701:
[----:B------:R-:W-:Y:S01]  /*21150*/  IMAD.MOV.U32 R0, RZ, RZ, R5 ;  /* 0x000000ffff007224 */ /* 0x000fe200078e0005 */
[----:B------:R-:W-:Y:S02]  /*21160*/  MOV R3, 0x1 ;  /* 0x0000000100037802 */ /* 0x000fe40000000f00 */
[----:B------:R-:W-:Y:S02]  /*21170*/  MOV R2, 0x21190 ;  /* 0x0002119000027802 */ /* 0x000fe40000000f00 */
[----:B--2---:R-:W-:Y:S05]  /*21180*/  CALL.REL.NOINC `($__internal_15_$__cuda_sm70_shflsync_up_p) ;  /* 0x0000228000007944 */ /* 0x004fea0003c00000 */
[----:B------:R-:W-:Y:S01]  /*21190*/  MOV R0, R4 ;  /* 0x0000000400007202 */ /* 0x000fe20000000f00 */
[----:B------:R-:W-:Y:S05]  /*211a0*/  BRA `(.L_x_973) ;  /* 0xfffdf29000007947 */ /* 0x000fea000383ffff */
.L_x_702:
[----:B------:R-:W-:Y:S01]  /*211b0*/  IMAD.MOV.U32 R0, RZ, RZ, R5 ;  /* 0x000000ffff007224 */ /* 0x000fe200078e0005 */
[----:B------:R-:W-:Y:S02]  /*211c0*/  MOV R3, 0x2 ;  /* 0x0000000200037802 */ /* 0x000fe40000000f00 */
[----:B------:R-:W-:Y:S02]  /*211d0*/  MOV R2, 0x211f0 ;  /* 0x000211f000027802 */ /* 0x000fe40000000f00 */
[----:B--2---:R-:W-:Y:S05]  /*211e0*/  CALL.REL.NOINC `($__internal_15_$__cuda_sm70_shflsync_up_p) ;  /* 0x0000222000007944 */ /* 0x004fea0003c00000 */
[----:B------:R-:W-:Y:S01]  /*211f0*/  SEL R4, R4, RZ, P4 ;  /* 0x000000ff04047207 */ /* 0x000fe20002000000 */
[----:B------:R-:W-:Y:S01]  /*21200*/  IMAD.MOV.U32 R3, RZ, RZ, 0x4 ;  /* 0x00000004ff037424 */ /* 0x000fe200078e00ff */
[----:B------:R-:W-:-:S03]  /*21210*/  MOV R2, 0x21240 ;  /* 0x0002124000027802 */ /* 0x000fc60000000f00 */
[----:B------:R-:W-:Y:S02]  /*21220*/  IMAD.IADD R0, R5, 0x1, R4 ;  /* 0x0000000105007824 */ /* 0x000fe400078e0204 */
[----:B------:R-:W-:Y:S05]  /*21230*/  CALL.REL.NOINC `($__internal_15_$__cuda_sm70_shflsync_up_p) ;  /* 0x000021d000007944 */ /* 0x000fea0003c00000 */
        /* <DEDUP_REMOVED lines=12> */
[----:B------:R-:W-:Y:S02]  /*21300*/  MOV R202, 0x1f ;  /* 0x0000001f00ca7802 */ /* 0x000fe40000000f00 */
[----:B------:R-:W-:Y:S01]  /*21310*/  MOV R3, 0x21350 ;  /* 0x0002135000037802 */ /* 0x000fe20000000f00 */
[----:B------:R-:W-:-:S04]  /*21320*/  IMAD.IADD R4, R0, 0x1, R4 ;  /* 0x0000000100047824 */ /* 0x000fc800078e0204 */
[----:B------:R-:W-:Y:S02]  /*21330*/  IMAD.MOV.U32 R0, RZ, RZ, R4 ;  /* 0x000000ffff007224 */ /* 0x000fe400078e0004 */
[----:B------:R-:W-:Y:S05]  /*21340*/  CALL.REL.NOINC `($__internal_14_$__cuda_sm70_shflsync_idx_p) ;  /* 0x0000204000007944 */ /* 0x000fea0003c00000 */
[----:B-1---5:R-:W-:Y:S05]  /*21350*/  BRA `(.L_x_974) ;  /* 0xfffdf1e000007947 */ /* 0x022fea000383ffff */
.L_x_704:
[----:B------:R-:W-:Y:S02]  /*21360*/  SEL R0, RZ, 0x1, P0 ;  /* 0x00000001ff007807 */ /* 0x000fe40000000000 */
[----:B------:R-:W-:Y:S02]  /*21370*/  MOV R2, 0x21390 ;  /* 0x0002139000027802 */ /* 0x000fe40000000f00 */
[----:B--2---:R-:W-:Y:S05]  /*21380*/  CALL.REL.NOINC `($__internal_16_$__cuda_sm70_votesync_ballot) ;  /* 0x000020e000007944 */ /* 0x004fea0003c00000 */
[----:B------:R-:W-:Y:S01]  /*21390*/  MOV R10, R0 ;  /* 0x00000000000a7202 */ /* 0x000fe20000000f00 */
[----:B------:R-:W-:Y:S05]  /*213a0*/  BRA `(.L_x_975) ;  /* 0xfffdf22000007947 */ /* 0x000fea000383ffff */
.L_x_705:
[----:B------:R-:W-:Y:S01]  /*213b0*/  IMAD.MOV.U32 R0, RZ, RZ, R9 ;  /* 0x000000ffff007224 */ /* 0x000fe200078e0009 */
[----:B------:R-:W-:Y:S01]  /*213c0*/  MOV R2, R5 ;  /* 0x0000000500027202 */ /* 0x000fe20000000f00 */
[----:B------:R-:W-:Y:S01]  /*213d0*/  IMAD.MOV.U32 R202, RZ, RZ, 0x1f ;  /* 0x0000001fffca7424 */ /* 0x000fe200078e00ff */
[----:B------:R-:W-:Y:S02]  /*213e0*/  MOV R3, 0x21400 ;  /* 0x0002140000037802 */ /* 0x000fe40000000f00 */
[----:B------:R-:W-:Y:S05]  /*213f0*/  CALL.REL.NOINC `($__internal_14_$__cuda_sm70_shflsync_idx_p) ;  /* 0x00001f9000007944 */ /* 0x000fea0003c00000 */
[----:B------:R-:W-:Y:S01]  /*21400*/  IMAD.MOV.U32 R12, RZ, RZ, R0 ;  /* 0x000000ffff0c7224 */ /* 0x000fe200078e0000 */
[----:B------:R-:W-:Y:S01]  /*21410*/  MOV R0, R8 ;  /* 0x0000000800007202 */ /* 0x000fe20000000f00 */
[----:B------:R-:W-:Y:S01]  /*21420*/  IMAD.MOV.U32 R6, RZ, RZ, RZ ;  /* 0x000000ffff067224 */ /* 0x000fe200078e00ff */
[----:B------:R-:W-:Y:S01]  /*21430*/  MOV R2, R5 ;  /* 0x0000000500027202 */ /* 0x000fe20000000f00 */
[----:B------:R-:W-:Y:S01]  /*21440*/  IMAD.MOV.U32 R202, RZ, RZ, 0x1f ;  /* 0x0000001fffca7424 */ /* 0x000fe200078e00ff */
[----:B------:R-:W-:-:S02]  /*21450*/  MOV R3, 0x21470 ;  /* 0x0002147000037802 */ /* 0x000fc40000000f00 */
[----:B-1---5:R-:W-:Y:S05]  /*21460*/  CALL.REL.NOINC `($__internal_14_$__cuda_sm70_shflsync_idx_p) ;  /* 0x00001f2000007944 */ /* 0x022fea0003c00000 */
[----:B------:R-:W-:Y:S01]  /*21470*/  MOV R9, R0 ;  /* 0x0000000000097202 */ /* 0x000fe20000000f00 */
[----:B-1---5:R-:W-:Y:S05]  /*21480*/  BRA `(.L_x_976) ;  /* 0xfffdf1a000007947 */ /* 0x022fea000383ffff */
.L_x_708:
[----:B------:R-:W-:Y:S01]  /*21490*/  IMAD.MOV.U32 R0, RZ, RZ, R4 ;  /* 0x000000ffff007224 */ /* 0x000fe200078e0004 */
[----:B------:R-:W-:-:S02]  /*214a0*/  MOV R202, 0x1f ;  /* 0x0000001f00ca7802 */ /* 0x000fc40000000f00 */
[----:B------:R-:W-:Y:S02]  /*214b0*/  MOV R3, 0x214d0 ;  /* 0x000214d000037802 */ /* 0x000fe40000000f00 */
[----:B-123--:R-:W-:Y:S05]  /*214c0*/  CALL.REL.NOINC `($__internal_14_$__cuda_sm70_shflsync_idx_p) ;  /* 0x00001ec000007944 */ /* 0x00efea0003c00000 */
[----:B------:R-:W-:Y:S01]  /*214d0*/  MOV R6, R0 ;  /* 0x0000000000067202 */ /* 0x000fe20000000f00 */
[----:B-1---5:R-:W-:Y:S05]  /*214e0*/  BRA `(.L_x_707) ;  /* 0xfffdf1a000007947 */ /* 0x022fea000383ffff */
.L_x_757:
[----:B------:R-:W-:Y:S01]  /*214f0*/  IMAD.MOV.U32 R0, RZ, RZ, R5 ;  /* 0x000000ffff007224 */ /* 0x000fe200078e0005 */
[----:B------:R-:W-:Y:S01]  /*21500*/  MOV R2, RZ ;  /* 0x000000ff00027202 */ /* 0x000fe20000000f00 */
[----:B------:R-:W-:Y:S01]  /*21510*/  IMAD.MOV.U32 R202, RZ, RZ, 0x181f ;  /* 0x0000181fffca7424 */ /* 0x000fe200078e00ff */
[----:B------:R-:W-:Y:S02]  /*21520*/  MOV R3, 0x21540 ;  /* 0x0002154000037802 */ /* 0x000fe40000000f00 */
[----:B-----5:R-:W-:Y:S05]  /*21530*/  CALL.REL.NOINC `($__internal_14_$__cuda_sm70_shflsync_idx_p) ;  /* 0x00001e5000007944 */ /* 0x020fea0003c00000 */
[----:B-----5:R-:W-:Y:S01]  /*21540*/  MOV R4, R0 ;  /* 0x0000000000047202 */ /* 0x020fe20000000f00 */
[----:B-1----:R-:W-:Y:S05]  /*21550*/  BRA `(.L_x_977) ;  /* 0xfffe5d6000007947 */ /* 0x002fea000383ffff */
.L_x_758:
[----:B------:R-:W-:Y:S01]  /*21560*/  IMAD.MOV.U32 R0, RZ, RZ, R12 ;  /* 0x000000ffff007224 */ /* 0x000fe200078e000c */
[----:B------:R-:W-:Y:S01]  /*21570*/  MOV R2, RZ ;  /* 0x000000ff00027202 */ /* 0x000fe20000000f00 */
[----:B------:R-:W-:Y:S01]  /*21580*/  IMAD.MOV.U32 R202, RZ, RZ, 0x181f ;  /* 0x0000181fffca7424 */ /* 0x000fe200078e00ff */
[----:B------:R-:W-:Y:S02]  /*21590*/  MOV R3, 0x215b0 ;  /* 0x000215b000037802 */ /* 0x000fe40000000f00 */
[----:B-12--5:R-:W-:Y:S05]  /*215a0*/  CALL.REL.NOINC `($__internal_14_$__cuda_sm70_shflsync_idx_p) ;  /* 0x00001de000007944 */ /* 0x026fea0003c00000 */
[----:B-1---5:R-:W-:Y:S05]  /*215b0*/  BRA `(.L_x_978) ;  /* 0xfffe5d2000007947 */ /* 0x022fea000383ffff */
.L_x_761:
[----:B----4-:R-:W-:Y:S01]  /*215c0*/  IMAD.MOV.U32 R0, RZ, RZ, R5 ;  /* 0x000000ffff007224 */ /* 0x010fe200078e0005 */
[----:B--2---:R-:W-:Y:S01]  /*215d0*/  MOV R2, 0x1 ;  /* 0x0000000100027802 */ /* 0x004fe20000000f00 */
[----:B------:R-:W-:Y:S01]  /*215e0*/  IMAD.MOV.U32 R202, RZ, RZ, 0x181f ;  /* 0x0000181fffca7424 */ /* 0x000fe200078e00ff */
[----:B------:R-:W-:-:S02]  /*215f0*/  MOV R3, 0x21610 ;  /* 0x0002161000037802 */ /* 0x000fc40000000f00 */
[----:B-1-3-5:R-:W-:Y:S05]  /*21600*/  CALL.REL.NOINC `($__internal_14_$__cuda_sm70_shflsync_idx_p) ;  /* 0x00001d8000007944 */ /* 0x02afea0003c00000 */
[----:B-----5:R-:W-:Y:S01]  /*21610*/  IMAD.MOV.U32 R4, RZ, RZ, R0 ;  /* 0x000000ffff047224 */ /* 0x020fe200078e0000 */
[----:B------:R-:W-:Y:S01]  /*21620*/  MOV R2, 0x1 ;  /* 0x0000000100027802 */ /* 0x000fe20000000f00 */
[----:B------:R-:W-:Y:S01]  /*21630*/  IMAD.MOV.U32 R0, RZ, RZ, R12 ;  /* 0x000000ffff007224 */ /* 0x000fe200078e000c */
[----:B------:R-:W-:-:S02]  /*21640*/  MOV R202, 0x181f ;  /* 0x0000181f00ca7802 */ /* 0x000fc40000000f00 */
[----:B------:R-:W-:Y:S02]  /*21650*/  MOV R3, 0x21670 ;  /* 0x0002167000037802 */ /* 0x000fe40000000f00 */
[----:B-1----:R-:W-:Y:S05]  /*21660*/  CALL.REL.NOINC `($__internal_14_$__cuda_sm70_shflsync_idx_p) ;  /* 0x00001d2000007944 */ /* 0x002fea0003c00000 */
[----:B-1---5:R-:W-:Y:S05]  /*21670*/  BRA `(.L_x_979) ;  /* 0xfffe5df000007947 */ /* 0x022fea000383ffff */
.L_x_764:
[----:B----4-:R-:W-:Y:S01]  /*21680*/  IMAD.MOV.U32 R0, RZ, RZ, R5 ;  /* 0x000000ffff007224 */ /* 0x010fe200078e0005 */
[----:B-1----:R-:W-:Y:S01]  /*21690*/  MOV R2, 0x2 ;  /* 0x0000000200027802 */ /* 0x002fe20000000f00 */
[----:B------:R-:W-:Y:S01]  /*216a0*/  IMAD.MOV.U32 R202, RZ, RZ, 0x181f ;  /* 0x0000181fffca7424 */ /* 0x000fe200078e00ff */
[----:B------:R-:W-:Y:S02]  /*216b0*/  MOV R3, 0x216d0 ;  /* 0x000216d000037802 */ /* 0x000fe40000000f00 */
[----:B--23-5:R-:W-:Y:S05]  /*216c0*/  CALL.REL.NOINC `($__internal_14_$__cuda_sm70_shflsync_idx_p) ;  /* 0x00001cc000007944 */ /* 0x02cfea0003c00000 */
[----:B-----5:R-:W-:Y:S01]  /*216d0*/  MOV R4, R0 ;  /* 0x0000000000047202 */ /* 0x020fe20000000f00 */
[----:B-1----:R-:W-:Y:S05]  /*216e0*/  BRA `(.L_x_980) ;  /* 0xfffe5f0000007947 */ /* 0x002fea000383ffff */
.L_x_765:
[----:B----4-:R-:W-:Y:S01]  /*216f0*/  IMAD.MOV.U32 R0, RZ, RZ, R12 ;  /* 0x000000ffff007224 */ /* 0x010fe200078e000c */
[----:B------:R-:W-:Y:S01]  /*21700*/  MOV R2, 0x2 ;  /* 0x0000000200027802 */ /* 0x000fe20000000f00 */
[----:B------:R-:W-:Y:S01]  /*21710*/  IMAD.MOV.U32 R202, RZ, RZ, 0x181f ;  /* 0x0000181fffca7424 */ /* 0x000fe200078e00ff */
[----:B------:R-:W-:Y:S02]  /*21720*/  MOV R3, 0x21740 ;  /* 0x0002174000037802 */ /* 0x000fe40000000f00 */
[----:B-123-5:R-:W-:Y:S05]  /*21730*/  CALL.REL.NOINC `($__internal_14_$__cuda_sm70_shflsync_idx_p) ;  /* 0x00001c5000007944 */ /* 0x02efea0003c00000 */
[----:B-1---5:R-:W-:Y:S05]  /*21740*/  BRA `(.L_x_981) ;  /* 0xfffe5ec000007947 */ /* 0x022fea000383ffff */
.L_x_768:
[----:B-1----:R-:W-:Y:S01]  /*21750*/  IMAD.MOV.U32 R0, RZ, RZ, R5 ;  /* 0x000000ffff007224 */ /* 0x002fe200078e0005 */
[----:B------:R-:W-:Y:S01]  /*21760*/  MOV R2, 0x3 ;  /* 0x0000000300027802 */ /* 0x000fe20000000f00 */
[----:B------:R-:W-:Y:S01]  /*21770*/  IMAD.MOV.U32 R202, RZ, RZ, 0x181f ;  /* 0x0000181fffca7424 */ /* 0x000fe200078e00ff */
[----:B------:R-:W-:-:S02]  /*21780*/  MOV R3, 0x217a0 ;  /* 0x000217a000037802 */ /* 0x000fc40000000f00 */
[----:B--2345:R-:W-:Y:S05]  /*21790*/  CALL.REL.NOINC `($__internal_14_$__cuda_sm70_shflsync_idx_p) ;  /* 0x00001bf000007944 */ /* 0x03cfea0003c00000 */
[----:B-----5:R-:W-:Y:S01]  /*217a0*/  IMAD.MOV.U32 R4, RZ, RZ, R0 ;  /* 0x000000ffff047224 */ /* 0x020fe200078e0000 */
[----:B------:R-:W-:Y:S01]  /*217b0*/  MOV R2, 0x3 ;  /* 0x0000000300027802 */ /* 0x000fe20000000f00 */
[----:B------:R-:W-:Y:S01]  /*217c0*/  IMAD.MOV.U32 R0, RZ, RZ, R12 ;  /* 0x000000ffff007224 */ /* 0x000fe200078e000c */
[----:B------:R-:W-:-:S02]  /*217d0*/  MOV R202, 0x181f ;  /* 0x0000181f00ca7802 */ /* 0x000fc40000000f00 */
[----:B------:R-:W-:Y:S02]  /*217e0*/  MOV R3, 0x21800 ;  /* 0x0002180000037802 */ /* 0x000fe40000000f00 */
[----:B-1----:R-:W-:Y:S05]  /*217f0*/  CALL.REL.NOINC `($__internal_14_$__cuda_sm70_shflsync_idx_p) ;  /* 0x00001b9000007944 */ /* 0x002fea0003c00000 */
[----:B-1---5:R-:W-:Y:S05]  /*21800*/  BRA `(.L_x_982) ;  /* 0xfffe5f9000007947 */ /* 0x022fea000383ffff */
.L_x_835:
[----:B------:R-:W-:Y:S01]  /*21810*/  IMAD.MOV.U32 R2, RZ, RZ, RZ ;  /* 0x000000ffff027224 */ /* 0x000fe200078e00ff */
[----:B------:R-:W-:Y:S02]  /*21820*/  MOV R202, 0x181f ;  /* 0x0000181f00ca7802 */ /* 0x000fe40000000f00 */
[----:B------:R-:W-:Y:S02]  /*21830*/  MOV R3, 0x21850 ;  /* 0x0002185000037802 */ /* 0x000fe40000000f00 */
[----:B------:R-:W-:Y:S05]  /*21840*/  CALL.REL.NOINC `($__internal_14_$__cuda_sm70_shflsync_idx_p) ;  /* 0x00001b4000007944 */ /* 0x000fea0003c00000 */
[----:B-----5:R-:W-:Y:S01]  /*21850*/  MOV R4, R0 ;  /* 0x0000000000047202 */ /* 0x020fe20000000f00 */
[----:B-1----:R-:W-:Y:S05]  /*21860*/  BRA `(.L_x_983) ;  /* 0xffff087000007947 */ /* 0x002fea000383ffff */
.L_x_836:
[----:B-1----:R-:W-:Y:S01]  /*21870*/  IMAD.MOV.U32 R0, RZ, RZ, R5 ;  /* 0x000000ffff007224 */ /* 0x002fe200078e0005 */
[----:B------:R-:W-:Y:S01]  /*21880*/  MOV R2, RZ ;  /* 0x000000ff00027202 */ /* 0x000fe20000000f00 */
[----:B------:R-:W-:Y:S01]  /*21890*/  IMAD.MOV.U32 R202, RZ, RZ, 0x181f ;  /* 0x0000181fffca7424 */ /* 0x000fe200078e00ff */
[----:B------:R-:W-:Y:S02]  /*218a0*/  MOV R3, 0x218c0 ;  /* 0x000218c000037802 */ /* 0x000fe40000000f00 */
[----:B--2---:R-:W-:Y:S05]  /*218b0*/  CALL.REL.NOINC `($__internal_14_$__cuda_sm70_shflsync_idx_p) ;  /* 0x00001ad000007944 */ /* 0x004fea0003c00000 */
[----:B-1---5:R-:W-:Y:S05]  /*218c0*/  BRA `(.L_x_984) ;  /* 0xffff083000007947 */ /* 0x022fea000383ffff */
.L_x_837:
[----:B------:R-:W-:Y:S01]  /*218d0*/  IMAD.MOV.U32 R0, RZ, RZ, R4 ;  /* 0x000000ffff007224 */ /* 0x000fe200078e0004 */
[----:B------:R-:W-:Y:S01]  /*218e0*/  MOV R2, RZ ;  /* 0x000000ff00027202 */ /* 0x000fe20000000f00 */
[----:B------:R-:W-:Y:S01]  /*218f0*/  IMAD.MOV.U32 R202, RZ, RZ, 0x1c1f ;  /* 0x00001c1fffca7424 */ /* 0x000fe200078e00ff */
[----:B------:R-:W-:-:S02]  /*21900*/  MOV R3, 0x21920 ;  /* 0x0002192000037802 */ /* 0x000fc40000000f00 */
[----:B------:R-:W-:Y:S05]  /*21910*/  CALL.REL.NOINC `($__internal_14_$__cuda_sm70_shflsync_idx_p) ;  /* 0x00001a7000007944 */ /* 0x000fea0003c00000 */
[----:B------:R-:W-:Y:S01]  /*21920*/  MOV R3, R0 ;  /* 0x0000000000037202 */ /* 0x000fe20000000f00 */
[----:B-1---5:R-:W-:Y:S05]  /*21930*/  BRA `(.L_x_985) ;  /* 0xffff0a0000007947 */ /* 0x022fea000383ffff */
.L_x_842:
[----:B------:R-:W-:Y:S01]  /*21940*/  IMAD.MOV.U32 R0, RZ, RZ, R4 ;  /* 0x000000ffff007224 */ /* 0x000fe200078e0004 */
[----:B------:R-:W-:Y:S01]  /*21950*/  MOV R2, 0x1 ;  /* 0x0000000100027802 */ /* 0x000fe20000000f00 */
[----:B------:R-:W-:Y:S01]  /*21960*/  IMAD.MOV.U32 R202, RZ, RZ, 0x1c1f ;  /* 0x00001c1fffca7424 */ /* 0x000fe200078e00ff */
[----:B------:R-:W-:-:S02]  /*21970*/  MOV R3, 0x21990 ;  /* 0x0002199000037802 */ /* 0x000fc40000000f00 */
[----:B-1----:R-:W-:Y:S05]  /*21980*/  CALL.REL.NOINC `($__internal_14_$__cuda_sm70_shflsync_idx_p) ;  /* 0x00001a0000007944 */ /* 0x002fea0003c00000 */
[----:B------:R-:W-:Y:S01]  /*21990*/  MOV R3, R0 ;  /* 0x0000000000037202 */ /* 0x000fe20000000f00 */
[----:B-1---5:R-:W-:Y:S05]  /*219a0*/  BRA `(.L_x_986) ;  /* 0xffff0cf000007947 */ /* 0x022fea000383ffff */
.L_x_847:
[----:B------:R-:W-:Y:S02]  /*219b0*/  MOV R0, 0x2 ;  /* 0x0000000200007802 */ /* 0x000fe40000000f00 */
[----:B------:R-:W-:-:S02]  /*219c0*/  MOV R2, 0x219e0 ;  /* 0x000219e000027802 */ /* 0x000fc40000000f00 */
[----:B------:R-:W-:Y:S05]  /*219d0*/  CALL.REL.NOINC `($__internal_13_$__cuda_sm70_shflsync_bfly_p) ;  /* 0x0000195000007944 */ /* 0x000fea0003c00000 */
[----:B------:R-:W-:Y:S05]  /*219e0*/  BRA `(.L_x_987) ;  /* 0xffff10e000007947 */ /* 0x000fea000383ffff */
.L_x_848:
[----:B------:R-:W-:Y:S02]  /*219f0*/  MOV R0, 0x1 ;  /* 0x0000000100007802 */ /* 0x000fe40000000f00 */
[----:B------:R-:W-:-:S02]  /*21a00*/  MOV R2, 0x21a20 ;  /* 0x00021a2000027802 */ /* 0x000fc40000000f00 */
[----:B------:R-:W-:Y:S05]  /*21a10*/  CALL.REL.NOINC `($__internal_13_$__cuda_sm70_shflsync_bfly_p) ;  /* 0x0000191000007944 */ /* 0x000fea0003c00000 */
[----:B------:R-:W-:Y:S01]  /*21a20*/  FMNMX.FTZ R134, R4, R0, !PT ;  /* 0x0000000004867209 */ /* 0x000fe20007810000 */
[----:B------:R-:W-:Y:S01]  /*21a30*/  IMAD.MOV.U32 R4, RZ, RZ, R5 ;  /* 0x000000ffff047224 */ /* 0x000fe200078e0005 */
[----:B------:R-:W-:Y:S01]  /*21a40*/  MOV R2, 0x21a70 ;  /* 0x00021a7000027802 */ /* 0x000fe20000000f00 */
[----:B------:R-:W-:-:S02]  /*21a50*/  IMAD.MOV.U32 R0, RZ, RZ, 0x2 ;  /* 0x00000002ff007424 */ /* 0x000fc400078e00ff */
[----:B------:R-:W-:Y:S05]  /*21a60*/  CALL.REL.NOINC `($__internal_13_$__cuda_sm70_shflsync_bfly_p) ;  /* 0x000018c000007944 */ /* 0x000fea0003c00000 */
[----:B------:R-:W-:Y:S01]  /*21a70*/  FMNMX.FTZ R5, R5, R0, !PT ;  /* 0x0000000005057209 */ /* 0x000fe20007810000 */
[----:B------:R-:W-:Y:S01]  /*21a80*/  IMAD.MOV.U32 R0, RZ, RZ, 0x1 ;  /* 0x00000001ff007424 */ /* 0x000fe200078e00ff */
[----:B------:R-:W-:-:S03]  /*21a90*/  MOV R2, 0x21ac0 ;  /* 0x00021ac000027802 */ /* 0x000fc60000000f00 */
[----:B------:R-:W-:Y:S02]  /*21aa0*/  IMAD.MOV.U32 R4, RZ, RZ, R5 ;  /* 0x000000ffff047224 */ /* 0x000fe400078e0005 */
[----:B------:R-:W-:Y:S05]  /*21ab0*/  CALL.REL.NOINC `($__internal_13_$__cuda_sm70_shflsync_bfly_p) ;  /* 0x0000187000007944 */ /* 0x000fea0003c00000 */
[----:B------:R-:W-:Y:S01]  /*21ac0*/  MOV R3, R0 ;  /* 0x0000000000037202 */ /* 0x000fe20000000f00 */
[----:B------:R-:W-:Y:S05]  /*21ad0*/  BRA `(.L_x_988) ;  /* 0xffff106000007947 */ /* 0x000fea000383ffff */
.L_x_856:
[----:B------:R-:W-:Y:S01]  /*21ae0*/  MOV R202, 0x181f ;  /* 0x0000181f00ca7802 */ /* 0x000fe20000000f00 */
[----:B------:R-:W-:Y:S01]  /*21af0*/  IMAD.MOV.U32 R2, RZ, RZ, RZ ;  /* 0x000000ffff027224 */ /* 0x000fe200078e00ff */
[----:B------:R-:W-:Y:S02]  /*21b00*/  MOV R3, 0x21b20 ;  /* 0x00021b2000037802 */ /* 0x000fe40000000f00 */
[----:B-1234-:R-:W-:Y:S05]  /*21b10*/  CALL.REL.NOINC `($__internal_14_$__cuda_sm70_shflsync_idx_p) ;  /* 0x0000187000007944 */ /* 0x01efea0003c00000 */
[----:B-----5:R-:W-:Y:S01]  /*21b20*/  MOV R4, R0 ;  /* 0x0000000000047202 */ /* 0x020fe20000000f00 */
[----:B-1----:R-:W-:-:S05]  /*21b30*/  BRA `(.L_x_989) ;  /* 0xffff1e5000007947 */ /* 0x002fca000383ffff */
.L_x_857:
[----:B------:R-:W-:Y:S01]  /*21b40*/  MOV R2, RZ ;  /* 0x000000ff00027202 */ /* 0x000fe20000000f00 */
[----:B----4-:R-:W-:Y:S01]  /*21b50*/  IMAD.MOV.U32 R0, RZ, RZ, R5 ;  /* 0x000000ffff007224 */ /* 0x010fe200078e0005 */
[----:B------:R-:W-:Y:S01]  /*21b60*/  MOV R3, 0x21b90 ;  /* 0x00021b9000037802 */ /* 0x000fe20000000f00 */
[----:B------:R-:W-:Y:S02]  /*21b70*/  IMAD.MOV.U32 R202, RZ, RZ, 0x181f ;  /* 0x0000181fffca7424 */ /* 0x000fe400078e00ff */
[----:B-123--:R-:W-:Y:S05]  /*21b80*/  CALL.REL.NOINC `($__internal_14_$__cuda_sm70_shflsync_idx_p) ;  /* 0x0000180000007944 */ /* 0x00efea0003c00000 */
[----:B-1---5:R-:W-:-:S05]  /*21b90*/  BRA `(.L_x_990) ;  /* 0xffff1e1000007947 */ /* 0x022fca000383ffff */
.L_x_860:
[----:B------:R-:W-:Y:S01]  /*21ba0*/  MOV R202, 0x181f ;  /* 0x0000181f00ca7802 */ /* 0x000fe20000000f00 */
[----:B------:R-:W-:Y:S01]  /*21bb0*/  IMAD.MOV.U32 R2, RZ, RZ, RZ ;  /* 0x000000ffff027224 */ /* 0x000fe200078e00ff */
[----:B------:R-:W-:Y:S02]  /*21bc0*/  MOV R3, 0x21be0 ;  /* 0x00021be000037802 */ /* 0x000fe40000000f00 */
[----:B------:R-:W-:Y:S05]  /*21bd0*/  CALL.REL.NOINC `($__internal_14_$__cuda_sm70_shflsync_idx_p) ;  /* 0x000017b000007944 */ /* 0x000fea0003c00000 */
[----:B-----5:R-:W-:Y:S01]  /*21be0*/  MOV R4, R0 ;  /* 0x0000000000047202 */ /* 0x020fe20000000f00 */
[----:B-1----:R-:W-:-:S05]  /*21bf0*/  BRA `(.L_x_991) ;  /* 0xffff29c000007947 */ /* 0x002fca000383ffff */
.L_x_861:
[----:B------:R-:W-:Y:S01]  /*21c00*/  MOV R2, RZ ;  /* 0x000000ff00027202 */ /* 0x000fe20000000f00 */
[----:B-1----:R-:W-:Y:S01]  /*21c10*/  IMAD.MOV.U32 R0, RZ, RZ, R5 ;  /* 0x000000ffff007224 */ /* 0x002fe200078e0005 */
[----:B------:R-:W-:Y:S01]  /*21c20*/  MOV R3, 0x21c50 ;  /* 0x00021c5000037802 */ /* 0x000fe20000000f00 */
[----:B------:R-:W-:Y:S02]  /*21c30*/  IMAD.MOV.U32 R202, RZ, RZ, 0x181f ;  /* 0x0000181fffca7424 */ /* 0x000fe400078e00ff */
[----:B--2---:R-:W-:Y:S05]  /*21c40*/  CALL.REL.NOINC `($__internal_14_$__cuda_sm70_shflsync_idx_p) ;  /* 0x0000174000007944 */ /* 0x004fea0003c00000 */
[----:B-1---5:R-:W-:-:S05]  /*21c50*/  BRA `(.L_x_992) ;  /* 0xffff298000007947 */ /* 0x022fca000383ffff */
.L_x_862:
[----:B------:R-:W-:Y:S01]  /*21c60*/  MOV R2, RZ ;  /* 0x000000ff00027202 */ /* 0x000fe20000000f00 */
[----:B------:R-:W-:Y:S01]  /*21c70*/  IMAD.MOV.U32 R0, RZ, RZ, R4 ;  /* 0x000000ffff007224 */ /* 0x000fe200078e0004 */
[----:B------:R-:W-:Y:S01]  /*21c80*/  MOV R3, 0x21cb0 ;  /* 0x00021cb000037802 */ /* 0x000fe20000000f00 */
[----:B------:R-:W-:Y:S02]  /*21c90*/  IMAD.MOV.U32 R202, RZ, RZ, 0x1c1f ;  /* 0x00001c1fffca7424 */ /* 0x000fe400078e00ff */
[----:B------:R-:W-:Y:S05]  /*21ca0*/  CALL.REL.NOINC `($__internal_14_$__cuda_sm70_shflsync_idx_p) ;  /* 0x000016e000007944 */ /* 0x000fea0003c00000 */
[----:B------:R-:W-:Y:S01]  /*21cb0*/  MOV R3, R0 ;  /* 0x0000000000037202 */ /* 0x000fe20000000f00 */
[----:B-1---5:R-:W-:-:S05]  /*21cc0*/  BRA `(.L_x_993) ;  /* 0xffff2b3000007947 */ /* 0x022fca000383ffff */
.L_x_867:
[----:B------:R-:W-:Y:S01]  /*21cd0*/  MOV R2, 0x1 ;  /* 0x0000000100027802 */ /* 0x000fe20000000f00 */
[----:B------:R-:W-:Y:S01]  /*21ce0*/  IMAD.MOV.U32 R0, RZ, RZ, R4 ;  /* 0x000000ffff007224 */ /* 0x000fe200078e0004 */
[----:B------:R-:W-:Y:S01]  /*21cf0*/  MOV R3, 0x21d20 ;  /* 0x00021d2000037802 */ /* 0x000fe20000000f00 */
[----:B------:R-:W-:Y:S02]  /*21d00*/  IMAD.MOV.U32 R202, RZ, RZ, 0x1c1f ;  /* 0x00001c1fffca7424 */ /* 0x000fe400078e00ff */
[----:B-1----:R-:W-:Y:S05]  /*21d10*/  CALL.REL.NOINC `($__internal_14_$__cuda_sm70_shflsync_idx_p) ;  /* 0x0000167000007944 */ /* 0x002fea0003c00000 */
[----:B------:R-:W-:Y:S01]  /*21d20*/  MOV R3, R0 ;  /* 0x0000000000037202 */ /* 0x000fe20000000f00 */
[----:B-1---5:R-:W-:-:S05]  /*21d30*/  BRA `(.L_x_994) ;  /* 0xffff2e5000007947 */ /* 0x022fca000383ffff */
.L_x_872:
[----:B------:R-:W-:Y:S02]  /*21d40*/  MOV R0, 0x2 ;  /* 0x0000000200007802 */ /* 0x000fe40000000f00 */
[----:B------:R-:W-:Y:S02]  /*21d50*/  MOV R2, 0x21d70 ;  /* 0x00021d7000027802 */ /* 0x000fe40000000f00 */
[----:B------:R-:W-:Y:S05]  /*21d60*/  CALL.REL.NOINC `($__internal_13_$__cuda_sm70_shflsync_bfly_p) ;  /* 0x000015c000007944 */ /* 0x000fea0003c00000 */
[----:B------:R-:W-:-:S05]  /*21d70*/  BRA `(.L_x_995) ;  /* 0xffff329000007947 */ /* 0x000fca000383ffff */
.L_x_873:
[----:B------:R-:W-:Y:S02]  /*21d80*/  MOV R0, 0x1 ;  /* 0x0000000100007802 */ /* 0x000fe40000000f00 */
[----:B------:R-:W-:Y:S02]  /*21d90*/  MOV R2, 0x21db0 ;  /* 0x00021db000027802 */ /* 0x000fe40000000f00 */
[----:B------:R-:W-:Y:S05]  /*21da0*/  CALL.REL.NOINC `($__internal_13_$__cuda_sm70_shflsync_bfly_p) ;  /* 0x0000158000007944 */ /* 0x000fea0003c00000 */
[----:B------:R-:W-:Y:S01]  /*21db0*/  FMNMX.FTZ R134, R4, R0, !PT ;  /* 0x0000000004867209 */ /* 0x000fe20007810000 */
[----:B------:R-:W-:Y:S01]  /*21dc0*/  IMAD.MOV.U32 R4, RZ, RZ, R5 ;  /* 0x000000ffff047224 */ /* 0x000fe200078e0005 */
[----:B------:R-:W-:Y:S01]  /*21dd0*/  MOV R2, 0x21e00 ;  /* 0x00021e0000027802 */ /* 0x000fe20000000f00 */
[----:B------:R-:W-:Y:S02]  /*21de0*/  IMAD.MOV.U32 R0, RZ, RZ, 0x2 ;  /* 0x00000002ff007424 */ /* 0x000fe400078e00ff */
[----:B------:R-:W-:Y:S05]  /*21df0*/  CALL.REL.NOINC `($__internal_13_$__cuda_sm70_shflsync_bfly_p) ;  /* 0x0000153000007944 */ /* 0x000fea0003c00000 */
[----:B------:R-:W-:Y:S01]  /*21e00*/  FMNMX.FTZ R4, R5, R0, !PT ;  /* 0x0000000005047209 */ /* 0x000fe20007810000 */
[----:B------:R-:W-:Y:S01]  /*21e10*/  IMAD.MOV.U32 R0, RZ, RZ, 0x1 ;  /* 0x00000001ff007424 */ /* 0x000fe200078e00ff */
[----:B------:R-:W-:Y:S02]  /*21e20*/  MOV R2, 0x21e40 ;  /* 0x00021e4000027802 */ /* 0x000fe40000000f00 */
[----:B------:R-:W-:Y:S05]  /*21e30*/  CALL.REL.NOINC `($__internal_13_$__cuda_sm70_shflsync_bfly_p) ;  /* 0x000014f000007944 */ /* 0x000fea0003c00000 */
[----:B------:R-:W-:-:S05]  /*21e40*/  BRA `(.L_x_996) ;  /* 0xffff323000007947 */ /* 0x000fca000383ffff */
.L_x_882:
[----:B------:R-:W-:Y:S01]  /*21e50*/  MOV R202, 0x181f ;  /* 0x0000181f00ca7802 */ /* 0x000fe20000000f00 */
[----:B------:R-:W-:Y:S01]  /*21e60*/  IMAD.MOV.U32 R2, RZ, RZ, RZ ;  /* 0x000000ffff027224 */ /* 0x000fe200078e00ff */
[----:B------:R-:W-:Y:S02]  /*21e70*/  MOV R3, 0x21e90 ;  /* 0x00021e9000037802 */ /* 0x000fe40000000f00 */
[----:B-1234-:R-:W-:Y:S05]  /*21e80*/  CALL.REL.NOINC `($__internal_14_$__cuda_sm70_shflsync_idx_p) ;  /* 0x0000150000007944 */ /* 0x01efea0003c00000 */
[----:B-----5:R-:W-:Y:S01]  /*21e90*/  MOV R4, R0 ;  /* 0x0000000000047202 */ /* 0x020fe20000000f00 */
[----:B-1----:R-:W-:-:S05]  /*21ea0*/  BRA `(.L_x_997) ;  /* 0xffff48c000007947 */ /* 0x002fca000383ffff */
.L_x_883:
[----:B------:R-:W-:Y:S01]  /*21eb0*/  MOV R2, RZ ;  /* 0x000000ff00027202 */ /* 0x000fe20000000f00 */
[----:B----4-:R-:W-:Y:S01]  /*21ec0*/  IMAD.MOV.U32 R0, RZ, RZ, R5 ;  /* 0x000000ffff007224 */ /* 0x010fe200078e0005 */
[----:B------:R-:W-:Y:S01]  /*21ed0*/  MOV R3, 0x21f00 ;  /* 0x00021f0000037802 */ /* 0x000fe20000000f00 */
[----:B------:R-:W-:Y:S02]  /*21ee0*/  IMAD.MOV.U32 R202, RZ, RZ, 0x181f ;  /* 0x0000181fffca7424 */ /* 0x000fe400078e00ff */
[----:B-123--:R-:W-:Y:S05]  /*21ef0*/  CALL.REL.NOINC `($__internal_14_$__cuda_sm70_shflsync_idx_p) ;  /* 0x0000149000007944 */ /* 0x00efea0003c00000 */
[----:B-1---5:R-:W-:-:S05]  /*21f00*/  BRA `(.L_x_998) ;  /* 0xffff488000007947 */ /* 0x022fca000383ffff */
.L_x_886:
[----:B------:R-:W-:Y:S01]  /*21f10*/  MOV R202, 0x181f ;  /* 0x0000181f00ca7802 */ /* 0x000fe20000000f00 */
[----:B------:R-:W-:Y:S01]  /*21f20*/  IMAD.MOV.U32 R2, RZ, RZ, RZ ;  /* 0x000000ffff027224 */ /* 0x000fe200078e00ff */
[----:B------:R-:W-:Y:S02]  /*21f30*/  MOV R3, 0x21f50 ;  /* 0x00021f5000037802 */ /* 0x000fe40000000f00 */
[----:B------:R-:W-:Y:S05]  /*21f40*/  CALL.REL.NOINC `($__internal_14_$__cuda_sm70_shflsync_idx_p) ;  /* 0x0000144000007944 */ /* 0x000fea0003c00000 */
[----:B-----5:R-:W-:Y:S01]  /*21f50*/  MOV R4, R0 ;  /* 0x0000000000047202 */ /* 0x020fe20000000f00 */
[----:B-1----:R-:W-:-:S05]  /*21f60*/  BRA `(.L_x_999) ;  /* 0xffff546000007947 */ /* 0x002fca000383ffff */
.L_x_887:
[----:B------:R-:W-:Y:S01]  /*21f70*/  MOV R2, RZ ;  /* 0x000000ff00027202 */ /* 0x000fe20000000f00 */
[----:B-1----:R-:W-:Y:S01]  /*21f80*/  IMAD.MOV.U32 R0, RZ, RZ, R5 ;  /* 0x000000ffff007224 */ /* 0x002fe200078e0005 */
[----:B------:R-:W-:Y:S01]  /*21f90*/  MOV R3, 0x21fc0 ;  /* 0x00021fc000037802 */ /* 0x000fe20000000f00 */
[----:B------:R-:W-:Y:S02]  /*21fa0*/  IMAD.MOV.U32 R202, RZ, RZ, 0x181f ;  /* 0x0000181fffca7424 */ /* 0x000fe400078e00ff */
[----:B--2---:R-:W-:Y:S05]  /*21fb0*/  CALL.REL.NOINC `($__internal_14_$__cuda_sm70_shflsync_idx_p) ;  /* 0x000013d000007944 */ /* 0x004fea0003c00000 */
[----:B-1---5:R-:W-:-:S05]  /*21fc0*/  BRA `(.L_x_1000) ;  /* 0xffff542000007947 */ /* 0x022fca000383ffff */
.L_x_888:
[----:B------:R-:W-:Y:S02]  /*21fd0*/  MOV R0, 0x2 ;  /* 0x0000000200007802 */ /* 0x000fe40000000f00 */
[----:B------:R-:W-:Y:S02]  /*21fe0*/  MOV R2, 0x22000 ;  /* 0x0002200000027802 */ /* 0x000fe40000000f00 */
[----:B------:R-:W-:Y:S05]  /*21ff0*/  CALL.REL.NOINC `($__internal_13_$__cuda_sm70_shflsync_bfly_p) ;  /* 0x0000133000007944 */ /* 0x000fea0003c00000 */
[----:B------:R-:W-:-:S05]  /*22000*/  BRA `(.L_x_1001) ;  /* 0xffff566000007947 */ /* 0x000fca000383ffff */
.L_x_889:
        /* <DEDUP_REMOVED lines=13> */
.L_x_892:
[----:B------:R-:W-:Y:S01]  /*220e0*/  MOV R202, 0x181f ;  /* 0x0000181f00ca7802 */ /* 0x000fe20000000f00 */
[----:B------:R-:W-:Y:S01]  /*220f0*/  IMAD.MOV.U32 R2, RZ, RZ, RZ ;  /* 0x000000ffff027224 */ /* 0x000fe200078e00ff */
[----:B------:R-:W-:Y:S02]  /*22100*/  MOV R3, 0x22120 ;  /* 0x0002212000037802 */ /* 0x000fe40000000f00 */
[----:B-1234-:R-:W-:Y:S05]  /*22110*/  CALL.REL.NOINC `($__internal_14_$__cuda_sm70_shflsync_idx_p) ;  /* 0x0000127000007944 */ /* 0x01efea0003c00000 */
[----:B-1---5:R-:W-:-:S05]  /*22120*/  BRA `(.L_x_1003) ;  /* 0xffff69f000007947 */ /* 0x022fca000383ffff */
.L_x_895:
[----:B------:R-:W-:Y:S01]  /*22130*/  MOV R202, 0x181f ;  /* 0x0000181f00ca7802 */ /* 0x000fe20000000f00 */
[----:B------:R-:W-:Y:S01]  /*22140*/  IMAD.MOV.U32 R2, RZ, RZ, RZ ;  /* 0x000000ffff027224 */ /* 0x000fe200078e00ff */
[----:B------:R-:W-:Y:S02]  /*22150*/  MOV R3, 0x22170 ;  /* 0x0002217000037802 */ /* 0x000fe40000000f00 */
[----:B-1----:R-:W-:Y:S05]  /*22160*/  CALL.REL.NOINC `($__internal_14_$__cuda_sm70_shflsync_idx_p) ;  /* 0x0000122000007944 */ /* 0x002fea0003c00000 */
[----:B-----5:R-:W-:Y:S01]  /*22170*/  MOV R4, R0 ;  /* 0x0000000000047202 */ /* 0x020fe20000000f00 */
[----:B-1----:R-:W-:-:S05]  /*22180*/  BRA `(.L_x_1004) ;  /* 0xffff75a000007947 */ /* 0x002fca000383ffff */
.L_x_896:
[----:B------:R-:W-:Y:S01]  /*22190*/  MOV R2, RZ ;  /* 0x000000ff00027202 */ /* 0x000fe20000000f00 */
[----:B--2---:R-:W-:Y:S01]  /*221a0*/  IMAD.MOV.U32 R0, RZ, RZ, R5 ;  /* 0x000000ffff007224 */ /* 0x004fe200078e0005 */
[----:B------:R-:W-:Y:S01]  /*221b0*/  MOV R3, 0x221e0 ;  /* 0x000221e000037802 */ /* 0x000fe20000000f00 */
[----:B------:R-:W-:Y:S02]  /*221c0*/  IMAD.MOV.U32 R202, RZ, RZ, 0x181f ;  /* 0x0000181fffca7424 */ /* 0x000fe400078e00ff */
[----:B-1-3--:R-:W-:Y:S05]  /*221d0*/  CALL.REL.NOINC `($__internal_14_$__cuda_sm70_shflsync_idx_p) ;  /* 0x000011b000007944 */ /* 0x00afea0003c00000 */
[----:B-1---5:R-:W-:-:S05]  /*221e0*/  BRA `(.L_x_1005) ;  /* 0xffff756000007947 */ /* 0x022fca000383ffff */
.L_x_897:
[----:B------:R-:W-:Y:S01]  /*221f0*/  MOV R2, RZ ;  /* 0x000000ff00027202 */ /* 0x000fe20000000f00 */
[----:B------:R-:W-:Y:S01]  /*22200*/  IMAD.MOV.U32 R0, RZ, RZ, R4 ;  /* 0x000000ffff007224 */ /* 0x000fe200078e0004 */
[----:B------:R-:W-:Y:S01]  /*22210*/  MOV R3, 0x22240 ;  /* 0x0002224000037802 */ /* 0x000fe20000000f00 */
[----:B------:R-:W-:Y:S02]  /*22220*/  IMAD.MOV.U32 R202, RZ, RZ, 0x1c1f ;  /* 0x00001c1fffca7424 */ /* 0x000fe400078e00ff */
[----:B-1----:R-:W-:Y:S05]  /*22230*/  CALL.REL.NOINC `($__internal_14_$__cuda_sm70_shflsync_idx_p) ;  /* 0x0000115000007944 */ /* 0x002fea0003c00000 */
[----:B------:R-:W-:Y:S01]  /*22240*/  MOV R3, R0 ;  /* 0x0000000000037202 */ /* 0x000fe20000000f00 */
[----:B-1---5:R-:W-:-:S05]  /*22250*/  BRA `(.L_x_1006) ;  /* 0xffff76d000007947 */ /* 0x022fca000383ffff */
.L_x_902:
[----:B------:R-:W-:Y:S01]  /*22260*/  MOV R2, 0x1 ;  /* 0x0000000100027802 */ /* 0x000fe20000000f00 */
[----:B------:R-:W-:Y:S01]  /*22270*/  IMAD.MOV.U32 R0, RZ, RZ, R4 ;  /* 0x000000ffff007224 */ /* 0x000fe200078e0004 */
[----:B------:R-:W-:Y:S01]  /*22280*/  MOV R3, 0x222b0 ;  /* 0x000222b000037802 */ /* 0x000fe20000000f00 */
[----:B------:R-:W-:Y:S02]  /*22290*/  IMAD.MOV.U32 R202, RZ, RZ, 0x1c1f ;  /* 0x00001c1fffca7424 */ /* 0x000fe400078e00ff */
[----:B-12---:R-:W-:Y:S05]  /*222a0*/  CALL.REL.NOINC `($__internal_14_$__cuda_sm70_shflsync_idx_p) ;  /* 0x000010e000007944 */ /* 0x006fea0003c00000 */
[----:B------:R-:W-:Y:S01]  /*222b0*/  MOV R3, R0 ;  /* 0x0000000000037202 */ /* 0x000fe20000000f00 */
[----:B-1---5:R-:W-:-:S05]  /*222c0*/  BRA `(.L_x_1007) ;  /* 0xffff79f000007947 */ /* 0x022fca000383ffff */
.L_x_907:
[----:B------:R-:W-:Y:S02]  /*222d0*/  MOV R0, 0x2 ;  /* 0x0000000200007802 */ /* 0x000fe40000000f00 */
[----:B------:R-:W-:Y:S02]  /*222e0*/  MOV R2, 0x22300 ;  /* 0x0002230000027802 */ /* 0x000fe40000000f00 */
[----:B------:R-:W-:Y:S05]  /*222f0*/  CALL.REL.NOINC `($__internal_13_$__cuda_sm70_shflsync_bfly_p) ;  /* 0x0000103000007944 */ /* 0x000fea0003c00000 */
[----:B------:R-:W-:-:S05]  /*22300*/  BRA `(.L_x_1008) ;  /* 0xffff7e3000007947 */ /* 0x000fca000383ffff */
.L_x_908:
        /* <DEDUP_REMOVED lines=13> */
.L_x_910:
[----:B------:R-:W-:Y:S01]  /*223e0*/  IMAD.MOV.U32 R4, RZ, RZ, R204 ;  /* 0x000000ffff047224 */ /* 0x000fe200078e00cc */
[----:B------:R-:W-:-:S02]  /*223f0*/  MOV R0, 0x2 ;  /* 0x0000000200007802 */ /* 0x000fc40000000f00 */
[----:B------:R-:W-:Y:S02]  /*22400*/  MOV R2, 0x22420 ;  /* 0x0002242000027802 */ /* 0x000fe40000000f00 */
[----:B------:R-:W-:Y:S05]  /*22410*/  CALL.REL.NOINC `($__internal_13_$__cuda_sm70_shflsync_bfly_p) ;  /* 0x00000f1000007944 */ /* 0x000fea0003c00000 */
[----:B------:R-:W-:Y:S05]  /*22420*/  BRA `(.L_x_1010) ;  /* 0xffff90a000007947 */ /* 0x000fea000383ffff */
.L_x_911:
[----:B------:R-:W-:Y:S01]  /*22430*/  IMAD.MOV.U32 R4, RZ, RZ, R6 ;  /* 0x000000ffff047224 */ /* 0x000fe200078e0006 */
[----:B------:R-:W-:Y:S02]  /*22440*/  MOV R0, 0x1 ;  /* 0x0000000100007802 */ /* 0x000fe40000000f00 */
[----:B------:R-:W-:Y:S02]  /*22450*/  MOV R2, 0x22470 ;  /* 0x0002247000027802 */ /* 0x000fe40000000f00 */
[----:B-1----:R-:W-:Y:S05]  /*22460*/  CALL.REL.NOINC `($__internal_13_$__cuda_sm70_shflsync_bfly_p) ;  /* 0x00000ec000007944 */ /* 0x002fea0003c00000 */
[----:B------:R-:W-:Y:S01]  /*22470*/  FADD.FTZ R6, R6, R0 ;  /* 0x0000000006067221 */ /* 0x000fe20000010000 */
[----:B------:R-:W-:Y:S02]  /*22480*/  MOV R4, R203 ;  /* 0x000000cb00047202 */ /* 0x000fe40000000f00 */
[----:B------:R-:W-:Y:S02]  /*22490*/  MOV R0, 0x2 ;  /* 0x0000000200007802 */ /* 0x000fe40000000f00 */
[----:B------:R-:W-:Y:S02]  /*224a0*/  MOV R2, 0x224c0 ;  /* 0x000224c000027802 */ /* 0x000fe40000000f00 */
[----:B------:R-:W-:Y:S05]  /*224b0*/  CALL.REL.NOINC `($__internal_13_$__cuda_sm70_shflsync_bfly_p) ;  /* 0x00000e7000007944 */ /* 0x000fea0003c00000 */
[----:B------:R-:W-:Y:S01]  /*224c0*/  FADD.FTZ R4, R203, R0 ;  /* 0x00000000cb047221 */ /* 0x000fe20000010000 */
[----:B------:R-:W-:Y:S02]  /*224d0*/  MOV R0, 0x1 ;  /* 0x0000000100007802 */ /* 0x000fe40000000f00 */
[----:B------:R-:W-:-:S02]  /*224e0*/  MOV R2, 0x22500 ;  /* 0x0002250000027802 */ /* 0x000fc40000000f00 */
[----:B------:R-:W-:Y:S05]  /*224f0*/  CALL.REL.NOINC `($__internal_13_$__cuda_sm70_shflsync_bfly_p) ;  /* 0x00000e3000007944 */ /* 0x000fea0003c00000 */
[----:B------:R-:W-:Y:S01]  /*22500*/  MOV R3, R0 ;  /* 0x0000000000037202 */ /* 0x000fe20000000f00 */
[----:B------:R-:W-:Y:S05]  /*22510*/  BRA `(.L_x_1011) ;  /* 0xffff902000007947 */ /* 0x000fea000383ffff */
.L_x_918:
[----:B--234-:R-:W-:Y:S01]  /*22520*/  IMAD.MOV.U32 R0, RZ, RZ, R13 ;  /* 0x000000ffff007224 */ /* 0x01cfe200078e000d */
[----:B------:R-:W-:Y:S01]  /*22530*/  MOV R2, RZ ;  /* 0x000000ff00027202 */ /* 0x000fe20000000f00 */
[----:B------:R-:W-:Y:S01]  /*22540*/  IMAD.MOV.U32 R202, RZ, RZ, 0x181f ;  /* 0x0000181fffca7424 */ /* 0x000fe200078e00ff */
[----:B------:R-:W-:-:S02]  /*22550*/  MOV R3, 0x22570 ;  /* 0x0002257000037802 */ /* 0x000fc40000000f00 */
[----:B-1----:R-:W-:Y:S05]  /*22560*/  CALL.REL.NOINC `($__internal_14_$__cuda_sm70_shflsync_idx_p) ;  /* 0x00000e2000007944 */ /* 0x002fea0003c00000 */
[----:B-----5:R-:W-:Y:S01]  /*22570*/  MOV R4, R0 ;  /* 0x0000000000047202 */ /* 0x020fe20000000f00 */
[----:B-1----:R-:W-:Y:S05]  /*22580*/  BRA `(.L_x_1012) ;  /* 0xffffab3000007947 */ /* 0x002fea000383ffff */
.L_x_919:
[----:B------:R-:W-:Y:S01]  /*22590*/  IMAD.MOV.U32 R0, RZ, RZ, R14 ;  /* 0x000000ffff007224 */ /* 0x000fe200078e000e */
[----:B------:R-:W-:Y:S01]  /*225a0*/  MOV R2, RZ ;  /* 0x000000ff00027202 */ /* 0x000fe20000000f00 */
[----:B------:R-:W-:Y:S01]  /*225b0*/  IMAD.MOV.U32 R202, RZ, RZ, 0x181f ;  /* 0x0000181fffca7424 */ /* 0x000fe200078e00ff */
[----:B------:R-:W-:-:S02]  /*225c0*/  MOV R3, 0x225e0 ;  /* 0x000225e000037802 */ /* 0x000fc40000000f00 */
[----:B-123--:R-:W-:Y:S05]  /*225d0*/  CALL.REL.NOINC `($__internal_14_$__cuda_sm70_shflsync_idx_p) ;  /* 0x00000db000007944 */ /* 0x00efea0003c00000 */
[----:B-1---5:R-:W-:Y:S05]  /*225e0*/  BRA `(.L_x_1013) ;  /* 0xffffaaf000007947 */ /* 0x022fea000383ffff */
.L_x_922:
[----:B--2---:R-:W-:Y:S01]  /*225f0*/  IMAD.MOV.U32 R0, RZ, RZ, R13 ;  /* 0x000000ffff007224 */ /* 0x004fe200078e000d */
[----:B------:R-:W-:Y:S01]  /*22600*/  MOV R2, 0x1 ;  /* 0x0000000100027802 */ /* 0x000fe20000000f00 */
[----:B------:R-:W-:Y:S01]  /*22610*/  IMAD.MOV.U32 R202, RZ, RZ, 0x181f ;  /* 0x0000181fffca7424 */ /* 0x000fe200078e00ff */
[----:B------:R-:W-:-:S02]  /*22620*/  MOV R3, 0x22640 ;  /* 0x0002264000037802 */ /* 0x000fc40000000f00 */
[----:B-1-34-:R-:W-:Y:S05]  /*22630*/  CALL.REL.NOINC `($__internal_14_$__cuda_sm70_shflsync_idx_p) ;  /* 0x00000d5000007944 */ /* 0x01afea0003c00000 */
[----:B-----5:R-:W-:Y:S01]  /*22640*/  IMAD.MOV.U32 R4, RZ, RZ, R0 ;  /* 0x000000ffff047224 */ /* 0x020fe200078e0000 */
[----:B------:R-:W-:Y:S01]  /*22650*/  MOV R2, 0x1 ;  /* 0x0000000100027802 */ /* 0x000fe20000000f00 */
[----:B------:R-:W-:Y:S01]  /*22660*/  IMAD.MOV.U32 R0, RZ, RZ, R14 ;  /* 0x000000ffff007224 */ /* 0x000fe200078e000e */
[----:B------:R-:W-:-:S02]  /*22670*/  MOV R202, 0x181f ;  /* 0x0000181f00ca7802 */ /* 0x000fc40000000f00 */
[----:B------:R-:W-:Y:S02]  /*22680*/  MOV R3, 0x226a0 ;  /* 0x000226a000037802 */ /* 0x000fe40000000f00 */
[----:B-1----:R-:W-:Y:S05]  /*22690*/  CALL.REL.NOINC `($__internal_14_$__cuda_sm70_shflsync_idx_p) ;  /* 0x00000cf000007944 */ /* 0x002fea0003c00000 */
[----:B-1---5:R-:W-:Y:S05]  /*226a0*/  BRA `(.L_x_1014) ;  /* 0xffffaba000007947 */ /* 0x022fea000383ffff */
.L_x_925:
[----:B--2---:R-:W-:Y:S01]  /*226b0*/  IMAD.MOV.U32 R0, RZ, RZ, R13 ;  /* 0x000000ffff007224 */ /* 0x004fe200078e000d */
[----:B------:R-:W-:Y:S01]  /*226c0*/  MOV R2, 0x2 ;  /* 0x0000000200027802 */ /* 0x000fe20000000f00 */
[----:B------:R-:W-:Y:S01]  /*226d0*/  IMAD.MOV.U32 R202, RZ, RZ, 0x181f ;  /* 0x0000181fffca7424 */ /* 0x000fe200078e00ff */
[----:B------:R-:W-:Y:S02]  /*226e0*/  MOV R3, 0x22700 ;  /* 0x0002270000037802 */ /* 0x000fe40000000f00 */
[----:B-1-34-:R-:W-:Y:S05]  /*226f0*/  CALL.REL.NOINC `($__internal_14_$__cuda_sm70_shflsync_idx_p) ;  /* 0x00000c9000007944 */ /* 0x01afea0003c00000 */
[----:B-----5:R-:W-:Y:S01]  /*22700*/  MOV R4, R0 ;  /* 0x0000000000047202 */ /* 0x020fe20000000f00 */
[----:B-1----:R-:W-:Y:S05]  /*22710*/  BRA `(.L_x_1015) ;  /* 0xffffaca000007947 */ /* 0x002fea000383ffff */
.L_x_926:
[----:B--2---:R-:W-:Y:S01]  /*22720*/  IMAD.MOV.U32 R0, RZ, RZ, R14 ;  /* 0x000000ffff007224 */ /* 0x004fe200078e000e */
[----:B------:R-:W-:Y:S01]  /*22730*/  MOV R2, 0x2 ;  /* 0x0000000200027802 */ /* 0x000fe20000000f00 */
[----:B------:R-:W-:Y:S01]  /*22740*/  IMAD.MOV.U32 R202, RZ, RZ, 0x181f ;  /* 0x0000181fffca7424 */ /* 0x000fe200078e00ff */
[----:B------:R-:W-:Y:S02]  /*22750*/  MOV R3, 0x22770 ;  /* 0x0002277000037802 */ /* 0x000fe40000000f00 */
[----:B-1-34-:R-:W-:Y:S05]  /*22760*/  CALL.REL.NOINC `($__internal_14_$__cuda_sm70_shflsync_idx_p) ;  /* 0x00000c2000007944 */ /* 0x01afea0003c00000 */
[----:B-1---5:R-:W-:Y:S05]  /*22770*/  BRA `(.L_x_1016) ;  /* 0xffffac6000007947 */ /* 0x022fea000383ffff */
.L_x_929:
[----:B----4-:R-:W-:Y:S01]  /*22780*/  IMAD.MOV.U32 R0, RZ, RZ, R13 ;  /* 0x000000ffff007224 */ /* 0x010fe200078e000d */
[----:B---3--:R-:W-:Y:S01]  /*22790*/  MOV R2, 0x3 ;  /* 0x0000000300027802 */ /* 0x008fe20000000f00 */
[----:B------:R-:W-:Y:S01]  /*227a0*/  IMAD.MOV.U32 R202, RZ, RZ, 0x181f ;  /* 0x0000181fffca7424 */ /* 0x000fe200078e00ff */
[----:B------:R-:W-:-:S02]  /*227b0*/  MOV R3, 0x227d0 ;  /* 0x000227d000037802 */ /* 0x000fc40000000f00 */
[----:B-12---:R-:W-:Y:S05]  /*227c0*/  CALL.REL.NOINC `($__internal_14_$__cuda_sm70_shflsync_idx_p) ;  /* 0x00000bc000007944 */ /* 0x006fea0003c00000 */
[----:B-----5:R-:W-:Y:S01]  /*227d0*/  IMAD.MOV.U32 R4, RZ, RZ, R0 ;  /* 0x000000ffff047224 */ /* 0x020fe200078e0000 */
[----:B------:R-:W-:Y:S01]  /*227e0*/  MOV R2, 0x3 ;  /* 0x0000000300027802 */ /* 0x000fe20000000f00 */
[----:B------:R-:W-:Y:S01]  /*227f0*/  IMAD.MOV.U32 R0, RZ, RZ, R14 ;  /* 0x000000ffff007224 */ /* 0x000fe200078e000e */
[----:B------:R-:W-:-:S02]  /*22800*/  MOV R202, 0x181f ;  /* 0x0000181f00ca7802 */ /* 0x000fc40000000f00 */
[----:B------:R-:W-:Y:S02]  /*22810*/  MOV R3, 0x22830 ;  /* 0x0002283000037802 */ /* 0x000fe40000000f00 */
[----:B-1----:R-:W-:Y:S05]  /*22820*/  CALL.REL.NOINC `($__internal_14_$__cuda_sm70_shflsync_idx_p) ;  /* 0x00000b6000007944 */ /* 0x002fea0003c00000 */
[----:B-1---5:R-:W-:Y:S05]  /*22830*/  BRA `(.L_x_1017) ;  /* 0xffffad2000007947 */ /* 0x022fea000383ffff */
.L_x_931:
[----:B------:R-:W-:Y:S01]  /*22840*/  IMAD.MOV.U32 R0, RZ, RZ, R5 ;  /* 0x000000ffff007224 */ /* 0x000fe200078e0005 */
[----:B------:R-:W-:Y:S01]  /*22850*/  MOV R2, RZ ;  /* 0x000000ff00027202 */ /* 0x000fe20000000f00 */
[----:B------:R-:W-:Y:S01]  /*22860*/  IMAD.MOV.U32 R202, RZ, RZ, 0x1c1f ;  /* 0x00001c1fffca7424 */ /* 0x000fe200078e00ff */
[----:B------:R-:W-:Y:S02]  /*22870*/  MOV R3, 0x22890 ;  /* 0x0002289000037802 */ /* 0x000fe40000000f00 */
[----:B------:R-:W-:Y:S05]  /*22880*/  CALL.REL.NOINC `($__internal_14_$__cuda_sm70_shflsync_idx_p) ;  /* 0x00000b0000007944 */ /* 0x000fea0003c00000 */
[----:B-----5:R-:W-:Y:S01]  /*22890*/  MOV R4, R0 ;  /* 0x0000000000047202 */ /* 0x020fe20000000f00 */
[----:B-1----:R-:W-:Y:S05]  /*228a0*/  BRA `(.L_x_1018) ;  /* 0xffffb01000007947 */ /* 0x002fea000383ffff */
.L_x_932:
[----:B------:R-:W-:Y:S01]  /*228b0*/  IMAD.MOV.U32 R0, RZ, RZ, R12 ;  /* 0x000000ffff007224 */ /* 0x000fe200078e000c */
[----:B------:R-:W-:Y:S01]  /*228c0*/  MOV R2, RZ ;  /* 0x000000ff00027202 */ /* 0x000fe20000000f00 */
[----:B------:R-:W-:Y:S01]  /*228d0*/  IMAD.MOV.U32 R202, RZ, RZ, 0x1c1f ;  /* 0x00001c1fffca7424 */ /* 0x000fe200078e00ff */
[----:B------:R-:W-:Y:S02]  /*228e0*/  MOV R3, 0x22900 ;  /* 0x0002290000037802 */ /* 0x000fe40000000f00 */
[----:B-12---:R-:W-:Y:S05]  /*228f0*/  CALL.REL.NOINC `($__internal_14_$__cuda_sm70_shflsync_idx_p) ;  /* 0x00000a9000007944 */ /* 0x006fea0003c00000 */
[----:B-1---5:R-:W-:Y:S05]  /*22900*/  BRA `(.L_x_1019) ;  /* 0xffffafd000007947 */ /* 0x022fea000383ffff */
.L_x_935:
[----:B----4-:R-:W-:Y:S01]  /*22910*/  IMAD.MOV.U32 R0, RZ, RZ, R5 ;  /* 0x000000ffff007224 */ /* 0x010fe200078e0005 */
[----:B------:R-:W-:Y:S01]  /*22920*/  MOV R2, 0x1 ;  /* 0x0000000100027802 */ /* 0x000fe20000000f00 */
[----:B------:R-:W-:Y:S01]  /*22930*/  IMAD.MOV.U32 R202, RZ, RZ, 0x1c1f ;  /* 0x00001c1fffca7424 */ /* 0x000fe200078e00ff */
[----:B------:R-:W-:-:S02]  /*22940*/  MOV R3, 0x22960 ;  /* 0x0002296000037802 */ /* 0x000fc40000000f00 */
[----:B-123--:R-:W-:Y:S05]  /*22950*/  CALL.REL.NOINC `($__internal_14_$__cuda_sm70_shflsync_idx_p) ;  /* 0x00000a3000007944 */ /* 0x00efea0003c00000 */
[----:B-----5:R-:W-:Y:S01]  /*22960*/  IMAD.MOV.U32 R4, RZ, RZ, R0 ;  /* 0x000000ffff047224 */ /* 0x020fe200078e0000 */
[----:B------:R-:W-:Y:S01]  /*22970*/  MOV R2, 0x1 ;  /* 0x0000000100027802 */ /* 0x000fe20000000f00 */
[----:B------:R-:W-:Y:S01]  /*22980*/  IMAD.MOV.U32 R0, RZ, RZ, R12 ;  /* 0x000000ffff007224 */ /* 0x000fe200078e000c */
[----:B------:R-:W-:-:S02]  /*22990*/  MOV R202, 0x1c1f ;  /* 0x00001c1f00ca7802 */ /* 0x000fc40000000f00 */
[----:B------:R-:W-:Y:S02]  /*229a0*/  MOV R3, 0x229c0 ;  /* 0x000229c000037802 */ /* 0x000fe40000000f00 */
[----:B-1----:R-:W-:Y:S05]  /*229b0*/  CALL.REL.NOINC `($__internal_14_$__cuda_sm70_shflsync_idx_p) ;  /* 0x000009d000007944 */ /* 0x002fea0003c00000 */
[----:B-1---5:R-:W-:Y:S05]  /*229c0*/  BRA `(.L_x_1020) ;  /* 0xffffbc5000007947 */ /* 0x022fea000383ffff */
.L_x_939:
[----:B------:R-:W-:Y:S01]  /*229d0*/  IMAD.MOV.U32 R0, RZ, RZ, R5 ;  /* 0x000000ffff007224 */ /* 0x000fe200078e0005 */
[----:B------:R-:W-:Y:S01]  /*229e0*/  MOV R2, RZ ;  /* 0x000000ff00027202 */ /* 0x000fe20000000f00 */
[----:B------:R-:W-:Y:S01]  /*229f0*/  IMAD.MOV.U32 R202, RZ, RZ, 0x181f ;  /* 0x0000181fffca7424 */ /* 0x000fe200078e00ff */
[----:B------:R-:W-:Y:S02]  /*22a00*/  MOV R3, 0x22a20 ;  /* 0x00022a2000037802 */ /* 0x000fe40000000f00 */
[----:B------:R-:W-:Y:S05]  /*22a10*/  CALL.REL.NOINC `($__internal_14_$__cuda_sm70_shflsync_idx_p) ;  /* 0x0000097000007944 */ /* 0x000fea0003c00000 */
[----:B-----5:R-:W-:Y:S01]  /*22a20*/  MOV R4, R0 ;  /* 0x0000000000047202 */ /* 0x020fe20000000f00 */
[----:B-1----:R-:W-:Y:S05]  /*22a30*/  BRA `(.L_x_1021) ;  /* 0xffffd0e000007947 */ /* 0x002fea000383ffff */
.L_x_940:
[----:B------:R-:W-:Y:S01]  /*22a40*/  IMAD.MOV.U32 R0, RZ, RZ, R14 ;  /* 0x000000ffff007224 */ /* 0x000fe200078e000e */
[----:B------:R-:W-:Y:S01]  /*22a50*/  MOV R2, RZ ;  /* 0x000000ff00027202 */ /* 0x000fe20000000f00 */
[----:B------:R-:W-:Y:S01]  /*22a60*/  IMAD.MOV.U32 R202, RZ, RZ, 0x181f ;  /* 0x0000181fffca7424 */ /* 0x000fe200078e00ff */
[----:B------:R-:W-:Y:S02]  /*22a70*/  MOV R3, 0x22a90 ;  /* 0x00022a9000037802 */ /* 0x000fe40000000f00 */
[----:B-12---:R-:W-:Y:S05]  /*22a80*/  CALL.REL.NOINC `($__internal_14_$__cuda_sm70_shflsync_idx_p) ;  /* 0x0000090000007944 */ /* 0x006fea0003c00000 */
[----:B-1---5:R-:W-:Y:S05]  /*22a90*/  BRA `(.L_x_1022) ;  /* 0xffffd0a000007947 */ /* 0x022fea000383ffff */
.L_x_943:
[----:B----4-:R-:W-:Y:S01]  /*22aa0*/  IMAD.MOV.U32 R0, RZ, RZ, R5 ;  /* 0x000000ffff007224 */ /* 0x010fe200078e0005 */
[----:B--2---:R-:W-:Y:S01]  /*22ab0*/  MOV R2, 0x1 ;  /* 0x0000000100027802 */ /* 0x004fe20000000f00 */
[----:B------:R-:W-:Y:S01]  /*22ac0*/  IMAD.MOV.U32 R202, RZ, RZ, 0x181f ;  /* 0x0000181fffca7424 */ /* 0x000fe200078e00ff */
[----:B------:R-:W-:-:S02]  /*22ad0*/  MOV R3, 0x22af0 ;  /* 0x00022af000037802 */ /* 0x000fc40000000f00 */
[----:B-1-3--:R-:W-:Y:S05]  /*22ae0*/  CALL.REL.NOINC `($__internal_14_$__cuda_sm70_shflsync_idx_p) ;  /* 0x000008a000007944 */ /* 0x00afea0003c00000 */
[----:B-----5:R-:W-:Y:S01]  /*22af0*/  IMAD.MOV.U32 R4, RZ, RZ, R0 ;  /* 0x000000ffff047224 */ /* 0x020fe200078e0000 */
[----:B------:R-:W-:Y:S01]  /*22b00*/  MOV R2, 0x1 ;  /* 0x0000000100027802 */ /* 0x000fe20000000f00 */
[----:B------:R-:W-:Y:S01]  /*22b10*/  IMAD.MOV.U32 R0, RZ, RZ, R14 ;  /* 0x000000ffff007224 */ /* 0x000fe200078e000e */
[----:B------:R-:W-:-:S02]  /*22b20*/  MOV R202, 0x181f ;  /* 0x0000181f00ca7802 */ /* 0x000fc40000000f00 */
[----:B------:R-:W-:Y:S02]  /*22b30*/  MOV R3, 0x22b50 ;  /* 0x00022b5000037802 */ /* 0x000fe40000000f00 */
[----:B-1----:R-:W-:Y:S05]  /*22b40*/  CALL.REL.NOINC `($__internal_14_$__cuda_sm70_shflsync_idx_p) ;  /* 0x0000084000007944 */ /* 0x002fea0003c00000 */
[----:B-1---5:R-:W-:Y:S05]  /*22b50*/  BRA `(.L_x_1023) ;  /* 0xffffd16000007947 */ /* 0x022fea000383ffff */
.L_x_946:
[----:B----4-:R-:W-:Y:S01]  /*22b60*/  IMAD.MOV.U32 R0, RZ, RZ, R5 ;  /* 0x000000ffff007224 */ /* 0x010fe200078e0005 */
[----:B-1----:R-:W-:Y:S01]  /*22b70*/  MOV R2, 0x2 ;  /* 0x0000000200027802 */ /* 0x002fe20000000f00 */
[----:B------:R-:W-:Y:S01]  /*22b80*/  IMAD.MOV.U32 R202, RZ, RZ, 0x181f ;  /* 0x0000181fffca7424 */ /* 0x000fe200078e00ff */
[----:B------:R-:W-:Y:S02]  /*22b90*/  MOV R3, 0x22bb0 ;  /* 0x00022bb000037802 */ /* 0x000fe40000000f00 */
[----:B--23--:R-:W-:Y:S05]  /*22ba0*/  CALL.REL.NOINC `($__internal_14_$__cuda_sm70_shflsync_idx_p) ;  /* 0x000007e000007944 */ /* 0x00cfea0003c00000 */
[----:B-----5:R-:W-:Y:S01]  /*22bb0*/  MOV R4, R0 ;  /* 0x0000000000047202 */ /* 0x020fe20000000f00 */
[----:B-1----:R-:W-:Y:S05]  /*22bc0*/  BRA `(.L_x_1024) ;  /* 0xffffd26000007947 */ /* 0x002fea000383ffff */
.L_x_947:
[----:B----4-:R-:W-:Y:S01]  /*22bd0*/  IMAD.MOV.U32 R0, RZ, RZ, R14 ;  /* 0x000000ffff007224 */ /* 0x010fe200078e000e */
[----:B------:R-:W-:Y:S01]  /*22be0*/  MOV R2, 0x2 ;  /* 0x0000000200027802 */ /* 0x000fe20000000f00 */
[----:B------:R-:W-:Y:S01]  /*22bf0*/  IMAD.MOV.U32 R202, RZ, RZ, 0x181f ;  /* 0x0000181fffca7424 */ /* 0x000fe200078e00ff */
[----:B------:R-:W-:Y:S02]  /*22c00*/  MOV R3, 0x22c20 ;  /* 0x00022c2000037802 */ /* 0x000fe40000000f00 */
[----:B-123--:R-:W-:Y:S05]  /*22c10*/  CALL.REL.NOINC `($__internal_14_$__cuda_sm70_shflsync_idx_p) ;  /* 0x0000077000007944 */ /* 0x00efea0003c00000 */
[----:B-1---5:R-:W-:Y:S05]  /*22c20*/  BRA `(.L_x_1025) ;  /* 0xffffd22000007947 */ /* 0x022fea000383ffff */
.L_x_950:
[----:B-1----:R-:W-:Y:S01]  /*22c30*/  IMAD.MOV.U32 R0, RZ, RZ, R5 ;  /* 0x000000ffff007224 */ /* 0x002fe200078e0005 */
[----:B------:R-:W-:Y:S01]  /*22c40*/  MOV R2, 0x3 ;  /* 0x0000000300027802 */ /* 0x000fe20000000f00 */
[----:B------:R-:W-:Y:S01]  /*22c50*/  IMAD.MOV.U32 R202, RZ, RZ, 0x181f ;  /* 0x0000181fffca7424 */ /* 0x000fe200078e00ff */
[----:B------:R-:W-:-:S02]  /*22c60*/  MOV R3, 0x22c80 ;  /* 0x00022c8000037802 */ /* 0x000fc40000000f00 */
[----:B--234-:R-:W-:Y:S05]  /*22c70*/  CALL.REL.NOINC `($__internal_14_$__cuda_sm70_shflsync_idx_p) ;  /* 0x0000071000007944 */ /* 0x01cfea0003c00000 */
[----:B-----5:R-:W-:Y:S01]  /*22c80*/  IMAD.MOV.U32 R4, RZ, RZ, R0 ;  /* 0x000000ffff047224 */ /* 0x020fe200078e0000 */
[----:B------:R-:W-:Y:S01]  /*22c90*/  MOV R2, 0x3 ;  /* 0x0000000300027802 */ /* 0x000fe20000000f00 */
[----:B------:R-:W-:Y:S01]  /*22ca0*/  IMAD.MOV.U32 R0, RZ, RZ, R14 ;  /* 0x000000ffff007224 */ /* 0x000fe200078e000e */
[----:B------:R-:W-:-:S02]  /*22cb0*/  MOV R202, 0x181f ;  /* 0x0000181f00ca7802 */ /* 0x000fc40000000f00 */
[----:B------:R-:W-:Y:S02]  /*22cc0*/  MOV R3, 0x22ce0 ;  /* 0x00022ce000037802 */ /* 0x000fe40000000f00 */
[----:B-1----:R-:W-:Y:S05]  /*22cd0*/  CALL.REL.NOINC `($__internal_14_$__cuda_sm70_shflsync_idx_p) ;  /* 0x000006b000007944 */ /* 0x002fea0003c00000 */
[----:B-1---5:R-:W-:Y:S05]  /*22ce0*/  BRA `(.L_x_1026) ;  /* 0xffffd2e000007947 */ /* 0x022fea000383ffff */
.L_x_952:
[----:B------:R-:W-:Y:S01]  /*22cf0*/  IMAD.MOV.U32 R0, RZ, RZ, R96 ;  /* 0x000000ffff007224 */ /* 0x000fe200078e0060 */
[----:B------:R-:W-:Y:S01]  /*22d00*/  MOV R2, RZ ;  /* 0x000000ff00027202 */ /* 0x000fe20000000f00 */
[----:B------:R-:W-:Y:S01]  /*22d10*/  IMAD.MOV.U32 R202, RZ, RZ, 0x1f ;  /* 0x0000001fffca7424 */ /* 0x000fe200078e00ff */
[----:B------:R-:W-:Y:S02]  /*22d20*/  MOV R3, 0x22d40 ;  /* 0x00022d4000037802 */ /* 0x000fe40000000f00 */
[----:B-12---:R-:W-:Y:S05]  /*22d30*/  CALL.REL.NOINC `($__internal_14_$__cuda_sm70_shflsync_idx_p) ;  /* 0x0000065000007944 */ /* 0x006fea0003c00000 */
[----:B------:R-:W-:Y:S01]  /*22d40*/  MOV R9, R0 ;  /* 0x0000000000097202 */ /* 0x000fe20000000f00 */
[----:B-1---5:R-:W-:Y:S05]  /*22d50*/  BRA `(.L_x_1027) ;  /* 0xffffd48000007947 */ /* 0x022fea000383ffff */
.L_x_953:
[----:B------:R-:W-:Y:S01]  /*22d60*/  IMAD.MOV.U32 R0, RZ, RZ, R96 ;  /* 0x000000ffff007224 */ /* 0x000fe200078e0060 */
[----:B------:R-:W-:Y:S01]  /*22d70*/  MOV R2, 0x1 ;  /* 0x0000000100027802 */ /* 0x000fe20000000f00 */
[----:B------:R-:W-:Y:S01]  /*22d80*/  IMAD.MOV.U32 R202, RZ, RZ, 0x1f ;  /* 0x0000001fffca7424 */ /* 0x000fe200078e00ff */
[----:B------:R-:W-:Y:S02]  /*22d90*/  MOV R3, 0x22db0 ;  /* 0x00022db000037802 */ /* 0x000fe40000000f00 */
[----:B-1234-:R-:W-:Y:S05]  /*22da0*/  CALL.REL.NOINC `($__internal_14_$__cuda_sm70_shflsync_idx_p) ;  /* 0x000005e000007944 */ /* 0x01efea0003c00000 */
[----:B------:R-:W-:Y:S01]  /*22db0*/  MOV R6, R0 ;  /* 0x0000000000067202 */ /* 0x000fe20000000f00 */
[----:B-1---5:R-:W-:Y:S05]  /*22dc0*/  BRA `(.L_x_1028) ;  /* 0xffffd43000007947 */ /* 0x022fea000383ffff */
.L_x_954:
[----:B------:R-:W-:Y:S02]  /*22dd0*/  MOV R3, 0x1 ;  /* 0x0000000100037802 */ /* 0x000fe40000000f00 */
[----:B------:R-:W-:-:S02]  /*22de0*/  MOV R2, 0x22e00 ;  /* 0x00022e0000027802 */ /* 0x000fc40000000f00 */
[----:B---34-:R-:W-:Y:S05]  /*22df0*/  CALL.REL.NOINC `($__internal_15_$__cuda_sm70_shflsync_up_p) ;  /* 0x0000061000007944 */ /* 0x018fea0003c00000 */
[----:B------:R-:W-:Y:S05]  /*22e00*/  BRA `(.L_x_1029) ;  /* 0xffffd51000007947 */ /* 0x000fea000383ffff */
.L_x_955:
[----:B------:R-:W-:Y:S02]  /*22e10*/  MOV R3, 0x2 ;  /* 0x0000000200037802 */ /* 0x000fe40000000f00 */
[----:B------:R-:W-:-:S02]  /*22e20*/  MOV R2, 0x22e40 ;  /* 0x00022e4000027802 */ /* 0x000fc40000000f00 */
[----:B---34-:R-:W-:Y:S05]  /*22e30*/  CALL.REL.NOINC `($__internal_15_$__cuda_sm70_shflsync_up_p) ;  /* 0x000005d000007944 */ /* 0x018fea0003c00000 */
[----:B------:R-:W-:Y:S02]  /*22e40*/  SEL R3, R4, RZ, P1 ;  /* 0x000000ff04037207 */ /* 0x000fe40000800000 */
[----:B------:R-:W-:-:S03]  /*22e50*/  MOV R2, 0x22e90 ;  /* 0x00022e9000027802 */ /* 0x000fc60000000f00 */
[----:B------:R-:W-:Y:S02]  /*22e60*/  IMAD.IADD R0, R0, 0x1, R3 ;  /* 0x0000000100007824 */ /* 0x000fe400078e0203 */
[----:B------:R-:W-:Y:S02]  /*22e70*/  IMAD.MOV.U32 R3, RZ, RZ, 0x4 ;  /* 0x00000004ff037424 */ /* 0x000fe400078e00ff */
        /* <DEDUP_REMOVED lines=19> */
.L_x_959:
[----:B------:R-:W-:Y:S02]  /*22fb0*/  MOV R3, 0x1 ;  /* 0x0000000100037802 */ /* 0x000fe40000000f00 */
[----:B------:R-:W-:Y:S02]  /*22fc0*/  MOV R2, 0x22fe0 ;  /* 0x00022fe000027802 */ /* 0x000fe40000000f00 */
[----:B---3--:R-:W-:Y:S05]  /*22fd0*/  CALL.REL.NOINC `($__internal_15_$__cuda_sm70_shflsync_up_p) ;  /* 0x0000043000007944 */ /* 0x008fea0003c00000 */
[----:B------:R-:W-:Y:S01]  /*22fe0*/  MOV R2, R4 ;  /* 0x0000000400027202 */ /* 0x000fe20000000f00 */
[----:B------:R-:W-:Y:S05]  /*22ff0*/  BRA `(.L_x_1031) ;  /* 0xffffd58000007947 */ /* 0x000fea000383ffff */
.L_x_960:
[----:B------:R-:W-:Y:S02]  /*23000*/  MOV R3, 0x2 ;  /* 0x0000000200037802 */ /* 0x000fe40000000f00 */
[----:B------:R-:W-:Y:S02]  /*23010*/  MOV R2, 0x23030 ;  /* 0x0002303000027802 */ /* 0x000fe40000000f00 */
[----:B---3--:R-:W-:Y:S05]  /*23020*/  CALL.REL.NOINC `($__internal_15_$__cuda_sm70_shflsync_up_p) ;  /* 0x000003e000007944 */ /* 0x008fea0003c00000 */
        /* <DEDUP_REMOVED lines=23> */
.L_x_962:
[----:B------:R-:W-:Y:S02]  /*231a0*/  SEL R0, RZ, 0x1, P0 ;  /* 0x00000001ff007807 */ /* 0x000fe40000000000 */
[----:B------:R-:W-:Y:S02]  /*231b0*/  MOV R2, 0x231d0 ;  /* 0x000231d000027802 */ /* 0x000fe40000000f00 */
[----:B-1-3--:R-:W-:Y:S05]  /*231c0*/  CALL.REL.NOINC `($__internal_16_$__cuda_sm70_votesync_ballot) ;  /* 0x000002a000007944 */ /* 0x00afea0003c00000 */
[----:B------:R-:W-:Y:S01]  /*231d0*/  MOV R10, R0 ;  /* 0x00000000000a7202 */ /* 0x000fe20000000f00 */
[----:B------:R-:W-:Y:S05]  /*231e0*/  BRA `(.L_x_1033) ;  /* 0xffffd52000007947 */ /* 0x000fea000383ffff */
.L_x_963:
[----:B------:R-:W-:Y:S01]  /*231f0*/  IMAD.MOV.U32 R0, RZ, RZ, R7 ;  /* 0x000000ffff007224 */ /* 0x000fe200078e0007 */
[----:B------:R-:W-:Y:S01]  /*23200*/  MOV R2, R6 ;  /* 0x0000000600027202 */ /* 0x000fe20000000f00 */
[----:B------:R-:W-:Y:S01]  /*23210*/  IMAD.MOV.U32 R202, RZ, RZ, 0x1f ;  /* 0x0000001fffca7424 */ /* 0x000fe200078e00ff */
[----:B------:R-:W-:Y:S02]  /*23220*/  MOV R3, 0x23240 ;  /* 0x0002324000037802 */ /* 0x000fe40000000f00 */
[----:B-1-3--:R-:W-:Y:S05]  /*23230*/  CALL.REL.NOINC `($__internal_14_$__cuda_sm70_shflsync_idx_p) ;  /* 0x0000015000007944 */ /* 0x00afea0003c00000 */
[----:B------:R-:W-:Y:S01]  /*23240*/  IMAD.MOV.U32 R7, RZ, RZ, R0 ;  /* 0x000000ffff077224 */ /* 0x000fe200078e0000 */
[----:B------:R-:W-:Y:S01]  /*23250*/  MOV R2, R6 ;  /* 0x0000000600027202 */ /* 0x000fe20000000f00 */
[----:B------:R-:W-:Y:S01]  /*23260*/  IMAD.MOV.U32 R0, RZ, RZ, R8 ;  /* 0x000000ffff007224 */ /* 0x000fe200078e0008 */
[----:B------:R-:W-:Y:S02]  /*23270*/  MOV R202, 0x1f ;  /* 0x0000001f00ca7802 */ /* 0x000fe40000000f00 */
[----:B------:R-:W-:-:S02]  /*23280*/  MOV R3, 0x232a0 ;  /* 0x000232a000037802 */ /* 0x000fc40000000f00 */
[----:B-1---5:R-:W-:Y:S05]  /*23290*/  CALL.REL.NOINC `($__internal_14_$__cuda_sm70_shflsync_idx_p) ;  /* 0x000000f000007944 */ /* 0x022fea0003c00000 */
[----:B------:R-:W-:Y:S01]  /*232a0*/  MOV R5, R0 ;  /* 0x0000000000057202 */ /* 0x000fe20000000f00 */
[----:B-1---5:R-:W-:Y:S05]  /*232b0*/  BRA `(.L_x_1034) ;  /* 0xffffd4a000007947 */ /* 0x022fea000383ffff */
.L_x_966:
[----:B------:R-:W-:Y:S01]  /*232c0*/  IMAD.MOV.U32 R0, RZ, RZ, R4 ;  /* 0x000000ffff007224 */ /* 0x000fe200078e0004 */
[----:B------:R-:W-:Y:S01]  /*232d0*/  MOV R2, R6 ;  /* 0x0000000600027202 */ /* 0x000fe20000000f00 */
[----:B------:R-:W-:Y:S01]  /*232e0*/  IMAD.MOV.U32 R202, RZ, RZ, 0x1f ;  /* 0x0000001fffca7424 */ /* 0x000fe200078e00ff */
[----:B------:R-:W-:-:S02]  /*232f0*/  MOV R3, 0x23310 ;  /* 0x0002331000037802 */ /* 0x000fc40000000f00 */
[----:B-1-34-:R-:W-:Y:S05]  /*23300*/  CALL.REL.NOINC `($__internal_14_$__cuda_sm70_shflsync_idx_p) ;  /* 0x0000008000007944 */ /* 0x01afea0003c00000 */
[----:B------:R-:W-:Y:S01]  /*23310*/  MOV R12, R0 ;  /* 0x00000000000c7202 */ /* 0x000fe20000000f00 */
[----:B-1---5:R-:W-:Y:S05]  /*23320*/  BRA `(.L_x_965) ;  /* 0xffffd49000007947 */ /* 0x022fea000383ffff */
        .weak           $__internal_13_$__cuda_sm70_shflsync_bfly_p
        .type           $__internal_13_$__cuda_sm70_shflsync_bfly_p,@function
        .size           $__internal_13_$__cuda_sm70_shflsync_bfly_p,($__internal_14_$__cuda_sm70_shflsync_idx_p - $__internal_13_$__cuda_sm70_shflsync_bfly_p)
$__internal_13_$__cuda_sm70_shflsync_bfly_p:
[----:B------:R-:W-:Y:S02]  /*23330*/  MOV R164, 0xffffffff ;  /* 0xffffffff00a47802 */ /* 0x000fe40000000f00 */
[----:B------:R-:W-:-:S02]  /*23340*/  MOV R3, 0x1f ;  /* 0x0000001f00037802 */ /* 0x000fc40000000f00 */
[----:B------:R-:W-:Y:S04]  /*23350*/  WARPSYNC R164 ;  /* 0x000000a400007348 */ /* 0x000fe80003800000 */
[----:B------:R1:W2:Y:S02]  /*23360*/  SHFL.BFLY PT, R0, R4, R0, R3 ;  /* 0x0c00000004007389 */ /* 0x0002a400000e0003 */
[----:B-1----:R-:W-:-:S04]  /*23370*/  MOV R3, 0x0 ;  /* 0x0000000000037802 */ /* 0x002fc80000000f00 */
[----:B--2---:R-:W-:Y:S05]  /*23380*/  RET.REL.NODEC R2 `(_ZN7cutlass13device_kernelIN5flash19enable_sm80_to_sm89INS1_16FlashAttnFwdSm80INS1_25CollectiveMainloopFwdSm80ILi8ELi1ELb0EN4cute5tupleIJNS5_1CILi128EEENS7_ILi32EEENS7_ILi256EEEEEELi256ENS_10bfloat16_tEfNS_4arch4Sm80ELb0ELb1ELb1ELb1ELb1ELb1ELb1ELb1EEENS1_21CollectiveEpilogueFwdINS6_IJS8_SA_S9_EEENS6_IJNS7_ILi1EEESI_SI_EEESC_SE_Li256ELb1ELb1ELb1ELb0EEENS1_36VarlenDynamicPersistentTileSchedulerILi128ELi32ELi256ELi256ELb1ELb1ELb0ELb1ELb0ELb1EEEEEEEEEvNT_6ParamsE) ;  /* 0xfffdcc7002007950 */ /* 0x004fea0003c3ffff */
        .weak           $__internal_14_$__cuda_sm70_shflsync_idx_p
        .type           $__internal_14_$__cuda_sm70_shflsync_idx_p,@function
        .size           $__internal_14_$__cuda_sm70_shflsync_idx_p,($__internal_15_$__cuda_sm70_shflsync_up_p - $__internal_14_$__cuda_sm70_shflsync_idx_p)
$__internal_14_$__cuda_sm70_shflsync_idx_p:
[----:B------:R1:W-:Y:S02]  /*23390*/  STL [R1+0x44], R4 ;  /* 0x0000440401007387 */ /* 0x0003e40000100800 */
[----:B-1----:R-:W-:-:S04]  /*233a0*/  MOV R4, 0xffffffff ;  /* 0xffffffff00047802 */ /* 0x002fc80000000f00 */
[----:B------:R-:W-:Y:S04]  /*233b0*/  WARPSYNC R4 ;  /* 0x0000000400007348 */ /* 0x000fe80003800000 */
[----:B------:R1:W2:Y:S04]  /*233c0*/  SHFL.IDX PT, R0, R0, R2, R202 ;  /* 0x0000000200007389 */ /* 0x0002a800000e00ca */
[----:B-1----:R1:W5:Y:S01]  /*233d0*/  LDL.LU R4, [R1+0x44] ;  /* 0x0000440001047983 */ /* 0x0023620000300800 */
[----:B------:R-:W-:Y:S02]  /*233e0*/  MOV R2, R3 ;  /* 0x0000000300027202 */ /* 0x000fe40000000f00 */
[----:B------:R-:W-:-:S04]  /*233f0*/  MOV R3, 0x0 ;  /* 0x0000000000037802 */ /* 0x000fc80000000f00 */
[----:B--2---:R-:W-:Y:S05]  /*23400*/  RET.REL.NODEC R2 `(_ZN7cutlass13device_kernelIN5flash19enable_sm80_to_sm89INS1_16FlashAttnFwdSm80INS1_25CollectiveMainloopFwdSm80ILi8ELi1ELb0EN4cute5tupleIJNS5_1CILi128EEENS7_ILi32EEENS7_ILi256EEEEEELi256ENS_10bfloat16_tEfNS_4arch4Sm80ELb0ELb1ELb1ELb1ELb1ELb1ELb1ELb1EEENS1_21CollectiveEpilogueFwdINS6_IJS8_SA_S9_EEENS6_IJNS7_ILi1EEESI_SI_EEESC_SE_Li256ELb1ELb1ELb1ELb0EEENS1_36VarlenDynamicPersistentTileSchedulerILi128ELi32ELi256ELi256ELb1ELb1ELb0ELb1ELb0ELb1EEEEEEEEEvNT_6ParamsE) ;  /* 0xfffdcbf002007950 */ /* 0x004fea0003c3ffff */
        .weak           $__internal_15_$__cuda_sm70_shflsync_up_p
        .type           $__internal_15_$__cuda_sm70_shflsync_up_p,@function
        .size           $__internal_15_$__cuda_sm70_shflsync_up_p,($__internal_16_$__cuda_sm70_votesync_ballot - $__internal_15_$__cuda_sm70_shflsync_up_p)
$__internal_15_$__cuda_sm70_shflsync_up_p:
[----:B------:R-:W-:Y:S02]  /*23410*/  MOV R4, RZ ;  /* 0x000000ff00047202 */ /* 0x000fe40000000f00 */
[----:B------:R-:W-:-:S04]  /*23420*/  MOV R10, 0xffffffff ;  /* 0xffffffff000a7802 */ /* 0x000fc80000000f00 */
[----:B------:R-:W-:Y:S04]  /*23430*/  WARPSYNC R10 ;  /* 0x0000000a00007348 */ /* 0x000fe80003800000 */
[----:B------:R1:W2:Y:S02]  /*23440*/  SHFL.UP PT, R4, R0, R3, R4 ;  /* 0x0400000300047389 */ /* 0x0002a400000e0004 */
[----:B-1----:R-:W-:-:S04]  /*23450*/  MOV R3, 0x0 ;  /* 0x0000000000037802 */ /* 0x002fc80000000f00 */
[----:B--2---:R-:W-:Y:S05]  /*23460*/  RET.REL.NODEC R2 `(_ZN7cutlass13device_kernelIN5flash19enable_sm80_to_sm89INS1_16FlashAttnFwdSm80INS1_25CollectiveMainloopFwdSm80ILi8ELi1ELb0EN4cute5tupleIJNS5_1CILi128EEENS7_ILi32EEENS7_ILi256EEEEEELi256ENS_10bfloat16_tEfNS_4arch4Sm80ELb0ELb1ELb1ELb1ELb1ELb1ELb1ELb1EEENS1_21CollectiveEpilogueFwdINS6_IJS8_SA_S9_EEENS6_IJNS7_ILi1EEESI_SI_EEESC_SE_Li256ELb1ELb1ELb1ELb0EEENS1_36VarlenDynamicPersistentTileSchedulerILi128ELi32ELi256ELi256ELb1ELb1ELb0ELb1ELb0ELb1EEEEEEEEEvNT_6ParamsE) ;  /* 0xfffdcb9002007950 */ /* 0x004fea0003c3ffff */
        .weak           $__internal_16_$__cuda_sm70_votesync_ballot
        .type           $__internal_16_$__cuda_sm70_votesync_ballot,@function
        .size           $__internal_16_$__cuda_sm70_votesync_ballot,(.L_x_6503 - $__internal_16_$__cuda_sm70_votesync_ballot)
$__internal_16_$__cuda_sm70_votesync_ballot:
[----:B------:R-:W-:Y:S01]  /*23470*/  ISETP.NE.U32.AND P0, PT, R0, 0x1, PT ;  /* 0x000000010000780c */ /* 0x000fe20003f05070 */
[----:B------:R-:W-:-:S04]  /*23480*/  IMAD.MOV.U32 R3, RZ, RZ, -0x1 ;  /* 0xffffffffff037424 */ /* 0x000fc800078e00ff */
[----:B------:R-:W-:Y:S08]  /*23490*/  WARPSYNC R3 ;  /* 0x0000000300007348 */ /* 0x000ff00003800000 */
[----:B------:R-:W-:-:S04]  /*234a0*/  VOTE.ANY R0, PT, !P0 ;  /* 0x0000000000007806 */ /* 0x000fc800040e0100 */
[----:B------:R-:W-:Y:S01]  /*234b0*/  LOP3.LUT R0, R0, R3, RZ, 0xc0, !PT ;  /* 0x0000000300007212 */ /* 0x000fe200078ec0ff */
[----:B------:R-:W-:-:S04]  /*234c0*/  IMAD.MOV.U32 R3, RZ, RZ, 0x0 ;  /* 0x00000000ff037424 */ /* 0x000fc800078e00ff */
[----:B------:R-:W-:Y:S05]  /*234d0*/  RET.REL.NODEC R2 `(_ZN7cutlass13device_kernelIN5flash19enable_sm80_to_sm89INS1_16FlashAttnFwdSm80INS1_25CollectiveMainloopFwdSm80ILi8ELi1ELb0EN4cute5tupleIJNS5_1CILi128EEENS7_ILi32EEENS7_ILi256EEEEEELi256ENS_10bfloat16_tEfNS_4arch4Sm80ELb0ELb1ELb1ELb1ELb1ELb1ELb1ELb1EEENS1_21CollectiveEpilogueFwdINS6_IJS8_SA_S9_EEENS6_IJNS7_ILi1EEESI_SI_EEESC_SE_Li256ELb1ELb1ELb1ELb0EEENS1_36VarlenDynamicPersistentTileSchedulerILi128ELi32ELi256ELi256ELb1ELb1ELb0ELb1ELb0ELb1EEEEEEEEEvNT_6ParamsE) ;  /* 0xfffdcb2002007950 */ /* 0x000fea0003c3ffff */
.L_x_1035:
        /* <DEDUP_REMOVED lines=10> */
.L_x_6503:


//--------------------- .text._ZN7cutlass13device_kernelIN5flash19enable_sm80_to_sm89INS1_16FlashAttnFwdSm80INS1_25CollectiveMainloopFwdSm80ILi8ELi1ELb1EN4cute5tupleIJNS5_1CILi128EEENS7_ILi64EEENS7_ILi256EEEEEELi256ENS_10bfloat16_tEfNS_4arch4Sm80ELb1ELb0ELb1ELb0ELb1ELb0ELb1ELb1EEENS1_21CollectiveEpilogueFwdINS6_IJS8_SA_S9_EEENS6_IJNS7_ILi1EEESI_SI_EEESC_SE_Li256ELb0ELb1ELb1ELb0EEENS1_30DynamicPersistentTileSchedulerILi256ELi256ELb1ELb1ELb0EEEEEEEEEvNT_6ParamsE --------------------------
	.section	.text._ZN7cutlass13device_kernelIN5flash19enable_sm80_to_sm89INS1_16FlashAttnFwdSm80INS1_25CollectiveMainloopFwdSm80ILi8ELi1ELb1EN4cute5tupleIJNS5_1CILi128EEENS7_ILi64EEENS7_ILi256EEEEEELi256ENS_10bfloat16_tEfNS_4arch4Sm80ELb1ELb0ELb1ELb0ELb1ELb0ELb1ELb1EEENS1_21CollectiveEpilogueFwdINS6_IJS8_SA_S9_EEENS6_IJNS7_ILi1EEESI_SI_EEESC_SE_Li256ELb0ELb1ELb1ELb0EEENS1_30DynamicPersistentTileSchedulerILi256ELi256ELb1ELb1ELb0EEEEEEEEEvNT_6ParamsE,"ax",@progbits
	.sectioninfo	@"SHI_REGISTERS=255"
	.align	128
.text._ZN7cutlass13device_kernelIN5flash19enable_sm80_to_sm89INS1_16FlashAttnFwdSm80INS1_25CollectiveMainloopFwdSm80ILi8ELi1ELb1EN4cute5tupleIJNS5_1CILi128EEENS7_ILi64EEENS7_ILi256EEEEEELi256ENS_10bfloat16_tEfNS_4arch4Sm80ELb1ELb0ELb1ELb0ELb1ELb0ELb1ELb1EEENS1_21CollectiveEpilogueFwdINS6_IJS8_SA_S9_EEENS6_IJNS7_ILi1EEESI_SI_EEESC_SE_Li256ELb0ELb1ELb1ELb0EEENS1_30DynamicPersistentTileSchedulerILi256ELi256ELb1ELb1ELb0EEEEEEEEEvNT_6ParamsE:
        .type           _ZN7cutlass13device_kernelIN5flash19enable_sm80_to_sm89INS1_16FlashAttnFwdSm80INS1_25CollectiveMainloopFwdSm80ILi8ELi1ELb1EN4cute5tupleIJNS5_1CILi128EEENS7_ILi64EEENS7_ILi256EEEEEELi256ENS_10bfloat16_tEfNS_4arch4Sm80ELb1ELb0ELb1ELb0ELb1ELb0ELb1ELb1EEENS1_21CollectiveEpilogueFwdINS6_IJS8_SA_S9_EEENS6_IJNS7_ILi1EEESI_SI_EEESC_SE_Li256ELb0ELb1ELb1ELb0EEENS1_30DynamicPersistentTileSchedulerILi256ELi256ELb1ELb1ELb0EEEEEEEEEvNT_6ParamsE,@function
        .size           _ZN7cutlass13device_kernelIN5flash19enable_sm80_to_sm89INS1_16FlashAttnFwdSm80INS1_25CollectiveMainloopFwdSm80ILi8ELi1ELb1EN4cute5tupleIJNS5_1CILi128EEENS7_ILi64EEENS7_ILi256EEEEEELi256ENS_10bfloat16_tEfNS_4arch4Sm80ELb1ELb0ELb1ELb0ELb1ELb0ELb1ELb1EEENS1_21CollectiveEpilogueFwdINS6_IJS8_SA_S9_EEENS6_IJNS7_ILi1EEESI_SI_EEESC_SE_Li256ELb0ELb1ELb1ELb0EEENS1_30DynamicPersistentTileSchedulerILi256ELi256ELb1ELb1ELb0EEEEEEEEEvNT_6ParamsE,(.L_x_6508 - _ZN7cutlass13device_kernelIN5flash19enable_sm80_to_sm89INS1_16FlashAttnFwdSm80INS1_25CollectiveMainloopFwdSm80ILi8ELi1ELb1EN4cute5tupleIJNS5_1CILi128EEENS7_ILi64EEENS7_ILi256EEEEEELi256ENS_10bfloat16_tEfNS_4arch4Sm80ELb1ELb0ELb1ELb0ELb1ELb0ELb1ELb1EEENS1_21CollectiveEpilogueFwdINS6_IJS8_SA_S9_EEENS6_IJNS7_ILi1EEESI_SI_EEESC_SE_Li256ELb0ELb1ELb1ELb0EEENS1_30DynamicPersistentTileSchedulerILi256ELi256ELb1ELb1ELb0EEEEEEEEEvNT_6ParamsE)
        .other          _ZN7cutlass13device_kernelIN5flash19enable_sm80_to_sm89INS1_16FlashAttnFwdSm80INS1_25CollectiveMainloopFwdSm80ILi8ELi1ELb1EN4cute5tupleIJNS5_1CILi128EEENS7_ILi64EEENS7_ILi256EEEEEELi256ENS_10bfloat16_tEfNS_4arch4Sm80ELb1ELb0ELb1ELb0ELb1ELb0ELb1ELb1EEENS1_21CollectiveEpilogueFwdINS6_IJS8_SA_S9_EEENS6_IJNS7_ILi1EEESI_SI_EEESC_SE_Li256ELb0ELb1ELb1ELb0EEENS1_30DynamicPersistentTileSchedulerILi256ELi256ELb1ELb1ELb0EEEEEEEEEvNT_6ParamsE,@"STO_CUDA_ENTRY STV_DEFAULT"
_ZN7cutlass13device_kernelIN5flash19enable_sm80_to_sm89INS1_16FlashAttnFwdSm80INS1_25CollectiveMainloopFwdSm80ILi8ELi1ELb1EN4cute5tupleIJNS5_1CILi128EEENS7_ILi64EEENS7_ILi256EEEEEELi256ENS_10bfloat16_tEfNS_4arch4Sm80ELb1ELb0ELb1ELb0ELb1ELb0ELb1ELb1EEENS1_21CollectiveEpilogueFwdINS6_IJS8_SA_S9_EEENS6_IJNS7_ILi1EEESI_SI_EEESC_SE_Li256ELb0ELb1ELb1ELb0EEENS1_30DynamicPersistentTileSchedulerILi256ELi256ELb1ELb1ELb0EEEEEEEEEvNT_6ParamsE:
[----:B------:R-:W-:-:S03]  /*0000*/  MOV R1, c[0x0][0x28] ;  /* 0x00000a0000017a02 */ /* 0x000fc60000000f00 */
[----:B------:R-:W1:Y:S01]  /*0010*/  S2R R17, SR_TID.X ;  /* 0x0000000000117919 */ /* 0x000e620000002100 */
[----:B------:R-:W-:-:S03]  /*0020*/  IADD3 R1, R1, -0x210, RZ ;  /* 0xfffffdf001017810 */ /* 0x000fc60007ffe0ff */
[----:B------:R-:W2:Y:S01]  /*0030*/  S2R R13, SR_CTAID.X ;  /* 0x00000000000d7919 */ /* 0x000ea20000002500 */
[----:B-1----:R-:W-:-:S05]  /*0040*/  SHF.R.U32.HI R2, RZ, 0x5, R17 ;  /* 0x00000005ff027819 */ /* 0x002fca0000011611 */
[----:B------:R-:W1:Y:S02]  /*0050*/  SHFL.IDX PT, R0, R2, RZ, 0x1f ;  /* 0x00001fff02007589 */ /* 0x000e6400000e0000 */
[----:B-1----:R-:W-:Y:S02]  /*0060*/  ISETP.GE.AND P0, PT, R0, 0x1, PT ;  /* 0x000000010000780c */ /* 0x002fe40003f06270 */
[----:B------:R1:W-:Y:S11]  /*0070*/  STL [R1+0x204], R0 ;  /* 0x0002040001007387 */ /* 0x0003f60000100800 */
[----:B------:R-:W-:Y:S06]  /*0080*/  @P0 BAR.ARV 0x4, 0x100 ;  /* 0x0104000000000b1d */ /* 0x000fec0000002000 */
[----:B--2---:R-:W-:-:S13]  /*0090*/  ISETP.GE.AND P0, PT, R13, c[0x0][0x538], PT ;  /* 0x00014e000d007a0c */ /* 0x004fda0003f06270 */
[----:B------:R-:W-:Y:S05]  /*00a0*/  @P0 EXIT ;  /* 0x000000000000094d */ /* 0x000fea0003800000 */
[----:B-1----:R-:W-:Y:S01]  /*00b0*/  SHF.R.S32.HI R11, RZ, 0x1f, R17 ;  /* 0x0000001fff0b7819 */ /* 0x002fe20000011411 */
[----:B------:R-:W-:Y:S01]  /*00c0*/  IMAD.MOV.U32 R12, RZ, RZ, 0x10 ;  /* 0x00000010ff0c7424 */ /* 0x000fe200078e00ff */
[----:B------:R-:W-:Y:S02]  /*00d0*/  ULDC.64 UR6, c[0x0][0x118] ;  /* 0x0000460000067ab9 */ /* 0x000fe40000000a00 */
[CC--:B------:R-:W-:Y:S02]  /*00e0*/  LEA.HI R2, R11.reuse, R17.reuse, RZ, 0x4 ;  /* 0x000000110b027211 */ /* 0x0c0fe400078f20ff */
[CC--:B------:R-:W-:Y:S02]  /*00f0*/  LEA.HI R8, R11.reuse, R17.reuse, RZ, 0x3 ;  /* 0x000000110b087211 */ /* 0x0c0fe400078f18ff */
[----:B------:R-:W-:Y:S02]  /*0100*/  SHF.R.S32.HI R3, RZ, 0x4, R2 ;  /* 0x00000004ff037819 */ /* 0x000fe40000011402 */
[----:B------:R-:W-:-:S02]  /*0110*/  LEA.HI R4, R11, R17, RZ, 0x2 ;  /* 0x000000110b047211 */ /* 0x000fc400078f10ff */
[----:B------:R-:W-:Y:S02]  /*0120*/  LEA.HI R0, R2, R3, RZ, 0x1 ;  /* 0x0000000302007211 */ /* 0x000fe400078f08ff */
[----:B------:R-:W-:Y:S02]  /*0130*/  SHF.R.S32.HI R6, RZ, 0x3, R8 ;  /* 0x00000003ff067819 */ /* 0x000fe40000011408 */
[----:B------:R-:W-:Y:S02]  /*0140*/  LOP3.LUT R0, R0, 0xfffffffe, RZ, 0xc0, !PT ;  /* 0xfffffffe00007812 */ /* 0x000fe400078ec0ff */
[----:B------:R-:W-:-:S03]  /*0150*/  LOP3.LUT R5, R8, 0xfffffff8, RZ, 0xc0, !PT ;  /* 0xfffffff808057812 */ /* 0x000fc600078ec0ff */
[----:B------:R-:W-:Y:S01]  /*0160*/  IMAD.IADD R9, R3, 0x1, -R0 ;  /* 0x0000000103097824 */ /* 0x000fe200078e0a00 */
[----:B------:R-:W-:Y:S01]  /*0170*/  LOP3.LUT R3, R4, 0xfffffffc, RZ, 0xc0, !PT ;  /* 0xfffffffc04037812 */ /* 0x000fe200078ec0ff */
[----:B------:R-:W-:Y:S01]  /*0180*/  IMAD.SHL.U32 R4, R6, 0x40, RZ ;  /* 0x0000004006047824 */ /* 0x000fe200078e00ff */
[----:B------:R-:W-:Y:S01]  /*0190*/  LOP3.LUT R0, R2, 0xfffffff0, RZ, 0xc0, !PT ;  /* 0xfffffff002007812 */ /* 0x000fe200078ec0ff */
[C---:B------:R-:W-:Y:S02]  /*01a0*/  IMAD.IADD R5, R17.reuse, 0x1, -R5 ;  /* 0x0000000111057824 */ /* 0x040fe400078e0a05 */
[C---:B------:R-:W-:Y:S02]  /*01b0*/  IMAD.IADD R3, R17.reuse, 0x1, -R3 ;  /* 0x0000000111037824 */ /* 0x040fe400078e0a03 */
[----:B------:R-:W-:Y:S01]  /*01c0*/  IMAD.IADD R2, R17, 0x1, -R0 ;  /* 0x0000000111027824 */ /* 0x000fe200078e0a00 */
[----:B------:R-:W-:Y:S01]  /*01d0*/  LOP3.LUT R0, R4, 0x1c0, RZ, 0xc0, !PT ;  /* 0x000001c004007812 */ /* 0x000fe200078ec0ff */
[----:B------:R-:W-:Y:S01]  /*01e0*/  IMAD.SHL.U32 R16, R5, 0x8, RZ ;  /* 0x0000000805107824 */ /* 0x000fe200078e00ff */
[----:B------:R-:W-:Y:S01]  /*01f0*/  LEA.HI R4, R3, R3, RZ, 0x1 ;  /* 0x0000000303047211 */ /* 0x000fe200078f08ff */
[----:B------:R-:W-:Y:S01]  /*0200*/  IMAD.SHL.U32 R6, R5, 0x40, RZ ;  /* 0x0000004005067824 */ /* 0x000fe200078e00ff */
[----:B------:R-:W-:-:S02]  /*0210*/  SHF.R.S32.HI R250, RZ, 0x1f, R2 ;  /* 0x0000001ffffa7819 */ /* 0x000fc40000011402 */
[----:B------:R-:W-:Y:S01]  /*0220*/  LOP3.LUT R4, R4, 0x1ffffffe, RZ, 0xc0, !PT ;  /* 0x1ffffffe04047812 */ /* 0x000fe200078ec0ff */
[----:B------:R-:W-:Y:S01]  /*0230*/  STL [R1+0x88], R16 ;  /* 0x0000881001007387 */ /* 0x000fe20000100800 */
[----:B------:R-:W-:Y:S02]  /*0240*/  SHF.R.U32.HI R7, RZ, 0x3, R0 ;  /* 0x00000003ff077819 */ /* 0x000fe40000011600 */
[----:B------:R-:W-:Y:S01]  /*0250*/  LOP3.LUT R5, R0, 0x38, R16, 0xf8, !PT ;  /* 0x0000003800057812 */ /* 0x000fe200078ef810 */
[----:B------:R-:W-:Y:S01]  /*0260*/  IMAD.IADD R10, R3, 0x1, -R4 ;  /* 0x00000001030a7824 */ /* 0x000fe200078e0a04 */
[----:B------:R-:W-:Y:S02]  /*0270*/  LEA.HI R250, R250, R2, RZ, 0x3 ;  /* 0x00000002fafa7211 */ /* 0x000fe400078f18ff */
[----:B------:R-:W-:Y:S02]  /*0280*/  LOP3.LUT R0, R6, 0x1c0, RZ, 0xc0, !PT ;  /* 0x000001c006007812 */ /* 0x000fe400078ec0ff */
[----:B------:R-:W-:-:S02]  /*0290*/  LOP3.LUT R7, R5, R7, RZ, 0x3c, !PT ;  /* 0x0000000705077212 */ /* 0x000fc400078e3cff */
[C---:B------:R-:W-:Y:S01]  /*02a0*/  LOP3.LUT R3, R250.reuse, 0xfffffff8, RZ, 0xc0, !PT ;  /* 0xfffffff8fa037812 */ /* 0x040fe200078ec0ff */
[----:B------:R-:W-:Y:S01]  /*02b0*/  IMAD.SHL.U32 R250, R250, 0x40, RZ ;  /* 0x00000040fafa7824 */ /* 0x000fe200078e00ff */
[----:B------:R-:W-:Y:S02]  /*02c0*/  LOP3.LUT R5, R0, 0x8, R8, 0xf8, !PT ;  /* 0x0000000800057812 */ /* 0x000fe400078ef808 */
[CC--:B------:R-:W-:Y:S02]  /*02d0*/  LEA.HI R8, R11.reuse, R17.reuse, RZ, 0x5 ;  /* 0x000000110b087211 */ /* 0x0c0fe400078f28ff */
[----:B------:R-:W-:Y:S01]  /*02e0*/  SHF.R.U32.HI R4, RZ, 0x3, R0 ;  /* 0x00000003ff047819 */ /* 0x000fe20000011600 */
[----:B------:R-:W-:Y:S01]  /*02f0*/  IMAD.IADD R0, R2, 0x1, -R3 ;  /* 0x0000000102007824 */ /* 0x000fe200078e0a03 */
[----:B------:R-:W-:Y:S02]  /*0300*/  LEA.HI R6, R11, R17, RZ, 0x6 ;  /* 0x000000110b067211 */ /* 0x000fe400078f30ff */
[----:B------:R-:W-:-:S02]  /*0310*/  LOP3.LUT R2, R8, 0xffffffe0, RZ, 0xc0, !PT ;  /* 0xffffffe008027812 */ /* 0x000fc400078ec0ff */
[----:B------:R-:W-:Y:S01]  /*0320*/  LOP3.LUT R135, R5, R4, RZ, 0x3c, !PT ;  /* 0x0000000405877212 */ /* 0x000fe200078e3cff */
[----:B------:R-:W-:Y:S01]  /*0330*/  IMAD.SHL.U32 R4, R6, 0x8, RZ ;  /* 0x0000000806047824 */ /* 0x000fe200078e00ff */
[----:B------:R-:W-:Y:S01]  /*0340*/  SHF.R.S32.HI R6, RZ, 0x5, R8 ;  /* 0x00000005ff067819 */ /* 0x000fe20000011408 */
[----:B------:R-:W-:Y:S01]  /*0350*/  IMAD.IADD R15, R17, 0x1, -R2 ;  /* 0x00000001110f7824 */ /* 0x000fe200078e0a02 */
[----:B------:R-:W-:Y:S01]  /*0360*/  SHF.R.S32.HI R3, RZ, 0x1f, R8 ;  /* 0x0000001fff037819 */ /* 0x000fe20000011408 */
[----:B------:R-:W-:Y:S01]  /*0370*/  IMAD.MOV.U32 R8, RZ, RZ, 0x20 ;  /* 0x00000020ff087424 */ /* 0x000fe200078e00ff */
[C---:B------:R-:W-:Y:S01]  /*0380*/  R2P PR, R0.reuse, 0x6 ;  /* 0x0000000600007804 */ /* 0x040fe20000000000 */
[----:B------:R-:W-:Y:S01]  /*0390*/  IMAD.SHL.U32 R0, R0, 0x40, RZ ;  /* 0x0000004000007824 */ /* 0x000fe200078e00ff */
[----:B------:R-:W-:Y:S01]  /*03a0*/  LEA.HI R2, R3, R6, RZ, 0x3 ;  /* 0x0000000603027211 */ /* 0x000fe200078f18ff */
[----:B------:R-:W-:Y:S01]  /*03b0*/  IMAD R135, R9, 0x200, R135 ;  /* 0x0000020009877824 */ /* 0x000fe200078e0287 */
[----:B------:R-:W-:-:S02]  /*03c0*/  SHF.R.S32.HI R5, RZ, 0x1f, R15 ;  /* 0x0000001fff057819 */ /* 0x000fc4000001140f */
[----:B------:R-:W-:Y:S02]  /*03d0*/  LOP3.LUT R2, R2, 0xffffff8, RZ, 0xc0, !PT ;  /* 0x0ffffff802027812 */ /* 0x000fe400078ec0ff */
[----:B------:R-:W-:Y:S02]  /*03e0*/  LEA.HI R5, R5, R15, RZ, 0x2 ;  /* 0x0000000f05057211 */ /* 0x000fe400078f10ff */
[----:B------:R-:W-:Y:S01]  /*03f0*/  LOP3.LUT R7, R7, 0x7ffffe00, R4, 0xf8, !PT ;  /* 0x7ffffe0007077812 */ /* 0x000fe200078ef804 */
[----:B------:R-:W-:Y:S01]  /*0400*/  IMAD.IADD R3, R6, 0x1, -R2 ;  /* 0x0000000106037824 */ /* 0x000fe200078e0a02 */
[----:B------:R-:W-:Y:S01]  /*0410*/  SHF.R.S32.HI R2, RZ, 0x2, R5 ;  /* 0x00000002ff027819 */ /* 0x000fe20000011405 */
[----:B------:R-:W-:Y:S01]  /*0420*/  IMAD.SHL.U32 R4, R9, 0x8, RZ ;  /* 0x0000000809047824 */ /* 0x000fe200078e00ff */
[----:B------:R-:W-:Y:S02]  /*0430*/  LOP3.LUT R0, R0, 0x1c0, RZ, 0xc0, !PT ;  /* 0x000001c000007812 */ /* 0x000fe400078ec0ff */
[----:B------:R-:W-:Y:S01]  /*0440*/  IADD3 R9, R16, 0x80, RZ ;  /* 0x0000008010097810 */ /* 0x000fe20007ffe0ff */
[----:B------:R-:W-:Y:S01]  /*0450*/  IMAD R14, R3, 0x10, R2 ;  /* 0x00000010030e7824 */ /* 0x000fe200078e0202 */
[----:B------:R-:W-:-:S02]  /*0460*/  LOP3.LUT R4, R0, 0x8, R4, 0xf8, !PT ;  /* 0x0000000800047812 */ /* 0x000fc400078ef804 */
[----:B------:R-:W-:Y:S02]  /*0470*/  SEL R2, R12, 0xfffffff0, !P1 ;  /* 0xfffffff00c027807 */ /* 0x000fe40004800000 */
[----:B------:R-:W-:Y:S01]  /*0480*/  SEL R3, R8, 0xffffffe0, !P2 ;  /* 0xffffffe008037807 */ /* 0x000fe20005000000 */
[----:B------:R-:W-:Y:S01]  /*0490*/  STL [R1+0x208], R14 ;  /* 0x0002080e01007387 */ /* 0x000fe20000100800 */
[----:B------:R-:W-:Y:S02]  /*04a0*/  SHF.R.U32.HI R0, RZ, 0x3, R0 ;  /* 0x00000003ff007819 */ /* 0x000fe40000011600 */
[----:B------:R-:W-:Y:S01]  /*04b0*/  LEA R135, R135, 0x10100, 0x1 ;  /* 0x0001010087877811 */ /* 0x000fe200078e08ff */
[----:B------:R-:W-:Y:S01]  /*04c0*/  IMAD.IADD R3, R2, 0x1, R3 ;  /* 0x0000000102037824 */ /* 0x000fe200078e0203 */
[----:B------:R-:W-:Y:S01]  /*04d0*/  LOP3.LUT R0, R4, R0, RZ, 0x3c, !PT ;  /* 0x0000000004007212 */ /* 0x000fe200078e3cff */
[----:B------:R-:W-:Y:S01]  /*04e0*/  STL [R1+0xf4], R13 ;  /* 0x0000f40d01007387 */ /* 0x000fe20000100800 */
[----:B------:R-:W-:Y:S01]  /*04f0*/  LEA.HI R2, R11, R17, RZ, 0x7 ;  /* 0x000000110b027211 */ /* 0x000fe200078f38ff */
[----:B------:R-:W-:Y:S01]  /*0500*/  IMAD.MOV.U32 R4, RZ, RZ, 0x40 ;  /* 0x00000040ff047424 */ /* 0x000fe200078e00ff */
[----:B------:R-:W-:-:S02]  /*0510*/  LOP3.LUT R250, R0, 0x7ffffe00, R250, 0xf8, !PT ;  /* 0x7ffffe0000fa7812 */ /* 0x000fc400078ef8fa */
[----:B------:R-:W-:Y:S02]  /*0520*/  SHF.R.S32.HI R0, RZ, 0x7, R2 ;  /* 0x00000007ff007819 */ /* 0x000fe40000011402 */
[----:B------:R-:W-:Y:S02]  /*0530*/  SHF.R.S32.HI R2, RZ, 0x1f, R16 ;  /* 0x0000001fff027819 */ /* 0x000fe40000011410 */
[----:B------:R-:W-:Y:S02]  /*0540*/  IADD3 R11, R16, 0x40, RZ ;  /* 0x00000040100b7810 */ /* 0x000fe40007ffe0ff */
[----:B------:R-:W-:Y:S01]  /*0550*/  LOP3.LUT R0, R5, 0x7ffffffc, RZ, 0xc0, !PT ;  /* 0x7ffffffc05007812 */ /* 0x000fe200078ec0ff */
[----:B------:R1:W-:Y:S01]  /*0560*/  STL [R1+0x180], R2 ;  /* 0x0001800201007387 */ /* 0x0003e20000100800 */
[----:B------:R-:W-:Y:S02]  /*0570*/  SHF.R.S32.HI R5, RZ, 0x1f, R11 ;  /* 0x0000001fff057819 */ /* 0x000fe4000001140b */
[----:B------:R-:W-:Y:S01]  /*0580*/  LEA R250, R250, 0x100, 0x1 ;  /* 0x00000100fafa7811 */ /* 0x000fe200078e08ff */
[----:B------:R-:W-:Y:S01]  /*0590*/  STL [R1+0x9c], R11 ;  /* 0x00009c0b01007387 */ /* 0x000fe20000100800 */
[----:B------:R-:W-:-:S03]  /*05a0*/  IMAD.IADD R0, R15, 0x1, -R0 ;  /* 0x000000010f007824 */ /* 0x000fc600078e0a00 */
[----:B------:R-:W-:Y:S01]  /*05b0*/  STL [R1+0x98], R9 ;  /* 0x0000980901007387 */ /* 0x000fe20000100800 */
[----:B------:R-:W-:Y:S01]  /*05c0*/  IMAD.SHL.U32 R38, R0, 0x2, RZ ;  /* 0x0000000200267824 */ /* 0x000fe200078e00ff */
[----:B------:R-:W-:Y:S01]  /*05d0*/  SEL R0, R8, 0xffffffe0, !P1 ;  /* 0xffffffe008007807 */ /* 0x000fe20004800000 */
[----:B------:R-:W-:Y:S01]  /*05e0*/  IMAD R3, R3, 0x2, R250 ;  /* 0x0000000203037824 */ /* 0x000fe200078e02fa */
[----:B------:R2:W-:Y:S02]  /*05f0*/  STL [R1+0x17c], R5 ;  /* 0x00017c0501007387 */ /* 0x0005e40000100800 */
[----:B------:R-:W-:Y:S01]  /*0600*/  IADD3 R37, R38, 0x8, RZ ;  /* 0x0000000826257810 */ /* 0x000fe20007ffe0ff */
[----:B------:R-:W-:Y:S01]  /*0610*/  IMAD.IADD R252, R250, 0x1, R0 ;  /* 0x00000001fafc7824 */ /* 0x000fe200078e0200 */
[C---:B------:R-:W-:Y:S02]  /*0620*/  IADD3 R36, R38.reuse, 0x10, RZ ;  /* 0x0000001026247810 */ /* 0x040fe40007ffe0ff */
[----:B------:R-:W-:-:S02]  /*0630*/  IADD3 R35, R38, 0x18, RZ ;  /* 0x0000001826237810 */ /* 0x000fc40007ffe0ff */
[C---:B------:R-:W-:Y:S02]  /*0640*/  IADD3 R34, R38.reuse, 0x20, RZ ;  /* 0x0000002026227810 */ /* 0x040fe40007ffe0ff */
[C---:B------:R-:W-:Y:S02]  /*0650*/  IADD3 R33, R38.reuse, 0x28, RZ ;  /* 0x0000002826217810 */ /* 0x040fe40007ffe0ff */
[----:B------:R-:W-:Y:S02]  /*0660*/  IADD3 R32, R38, 0x30, RZ ;  /* 0x0000003026207810 */ /* 0x000fe40007ffe0ff */
[----:B-1----:R-:W-:Y:S02]  /*0670*/  IADD3 R2, R16, 0xc0, RZ ;  /* 0x000000c010027810 */ /* 0x002fe40007ffe0ff */
[C---:B------:R-:W-:Y:S02]  /*0680*/  IADD3 R31, R38.reuse, 0x38, RZ ;  /* 0x00000038261f7810 */ /* 0x040fe40007ffe0ff */
[C---:B------:R-:W-:Y:S01]  /*0690*/  IADD3 R30, R38.reuse, 0x40, RZ ;  /* 0x00000040261e7810 */ /* 0x040fe20007ffe0ff */
[----:B------:R1:W-:Y:S01]  /*06a0*/  STL [R1+0x94], R2 ;  /* 0x0000940201007387 */ /* 0x0003e20000100800 */
[----:B------:R-:W-:-:S02]  /*06b0*/  IADD3 R29, R38, 0x48, RZ ;  /* 0x00000048261d7810 */ /* 0x000fc40007ffe0ff */
[C---:B------:R-:W-:Y:S02]  /*06c0*/  IADD3 R28, R38.reuse, 0x50, RZ ;  /* 0x00000050261c7810 */ /* 0x040fe40007ffe0ff */
[C---:B------:R-:W-:Y:S02]  /*06d0*/  IADD3 R27, R38.reuse, 0x58, RZ ;  /* 0x00000058261b7810 */ /* 0x040fe40007ffe0ff */
[----:B--2---:R-:W-:Y:S02]  /*06e0*/  SHF.R.S32.HI R5, RZ, 0x1f, R9 ;  /* 0x0000001fff057819 */ /* 0x004fe40000011409 */
[C---:B------:R-:W-:Y:S02]  /*06f0*/  IADD3 R26, R38.reuse, 0x60, RZ ;  /* 0x00000060261a7810 */ /* 0x040fe40007ffe0ff */
[C---:B------:R-:W-:Y:S01]  /*0700*/  IADD3 R25, R38.reuse, 0x68, RZ ;  /* 0x0000006826197810 */ /* 0x040fe20007ffe0ff */
[----:B------:R2:W-:Y:S01]  /*0710*/  STL [R1+0x178], R5 ;  /* 0x0001780501007387 */ /* 0x0005e20000100800 */
[----:B------:R-:W-:-:S02]  /*0720*/  IADD3 R24, R38, 0x70, RZ ;  /* 0x0000007026187810 */ /* 0x000fc40007ffe0ff */
[C---:B------:R-:W-:Y:S02]  /*0730*/  IADD3 R23, R38.reuse, 0x78, RZ ;  /* 0x0000007826177810 */ /* 0x040fe40007ffe0ff */
[C---:B------:R-:W-:Y:S02]  /*0740*/  IADD3 R22, R38.reuse, 0x80, RZ ;  /* 0x0000008026167810 */ /* 0x040fe40007ffe0ff */
[C---:B------:R-:W-:Y:S02]  /*0750*/  IADD3 R21, R38.reuse, 0x88, RZ ;  /* 0x0000008826157810 */ /* 0x040fe40007ffe0ff */
[C---:B------:R-:W-:Y:S02]  /*0760*/  IADD3 R20, R38.reuse, 0x90, RZ ;  /* 0x0000009026147810 */ /* 0x040fe40007ffe0ff */
[----:B------:R-:W-:Y:S02]  /*0770*/  IADD3 R19, R38, 0x98, RZ ;  /* 0x0000009826137810 */ /* 0x000fe40007ffe0ff */
[----:B-1----:R-:W-:-:S02]  /*0780*/  SHF.R.S32.HI R2, RZ, 0x1f, R2 ;  /* 0x0000001fff027819 */ /* 0x002fc40000011402 */
[C---:B------:R-:W-:Y:S02]  /*0790*/  IADD3 R18, R38.reuse, 0xa0, RZ ;  /* 0x000000a026127810 */ /* 0x040fe40007ffe0ff */
[C---:B------:R-:W-:Y:S01]  /*07a0*/  IADD3 R17, R38.reuse, 0xa8, RZ ;  /* 0x000000a826117810 */ /* 0x040fe20007ffe0ff */
[----:B------:R1:W-:Y:S01]  /*07b0*/  STL [R1+0x174], R2 ;  /* 0x0001740201007387 */ /* 0x0003e20000100800 */
[C---:B------:R-:W-:Y:S02]  /*07c0*/  IADD3 R16, R38.reuse, 0xb0, RZ ;  /* 0x000000b026107810 */ /* 0x040fe40007ffe0ff */
[C---:B------:R-:W-:Y:S02]  /*07d0*/  IADD3 R15, R38.reuse, 0xb8, RZ ;  /* 0x000000b8260f7810 */ /* 0x040fe40007ffe0ff */
[C---:B------:R-:W-:Y:S01]  /*07e0*/  IADD3 R13, R38.reuse, 0xc8, RZ ;  /* 0x000000c8260d7810 */ /* 0x040fe20007ffe0ff */
[----:B--2---:R-:W-:Y:S01]  /*07f0*/  IMAD.SHL.U32 R5, R7, 0x2, RZ ;  /* 0x0000000207057824 */ /* 0x004fe200078e00ff */
[----:B------:R-:W-:-:S02]  /*0800*/  IADD3 R12, R38, 0xd0, RZ ;  /* 0x000000d0260c7810 */ /* 0x000fc40007ffe0ff */
[C---:B------:R-:W-:Y:S02]  /*0810*/  IADD3 R11, R38.reuse, 0xd8, RZ ;  /* 0x000000d8260b7810 */ /* 0x040fe40007ffe0ff */
[----:B------:R2:W-:Y:S01]  /*0820*/  STL [R1+0x54], R5 ;  /* 0x0000540501007387 */ /* 0x0005e20000100800 */
[C---:B------:R-:W-:Y:S02]  /*0830*/  IADD3 R9, R38.reuse, 0xe0, RZ ;  /* 0x000000e026097810 */ /* 0x040fe40007ffe0ff */
[----:B------:R-:W-:Y:S02]  /*0840*/  IADD3 R7, R38, 0xe8, RZ ;  /* 0x000000e826077810 */ /* 0x000fe40007ffe0ff */
[----:B------:R-:W-:Y:S01]  /*0850*/  SHF.R.S32.HI R8, RZ, 0x1f, R37 ;  /* 0x0000001fff087819 */ /* 0x000fe20000011425 */
[----:B-1----:R-:W-:Y:S01]  /*0860*/  IMAD R2, R10, 0x8, R14 ;  /* 0x000000080a027824 */ /* 0x002fe200078e020e */
[----:B------:R-:W-:Y:S02]  /*0870*/  IADD3 R14, R38, 0xc0, RZ ;  /* 0x000000c0260e7810 */ /* 0x000fe40007ffe0ff */
[----:B------:R-:W-:-:S02]  /*0880*/  SHF.R.S32.HI R10, RZ, 0x1f, R36 ;  /* 0x0000001fff0a7819 */ /* 0x000fc40000011424 */
[----:B------:R1:W-:Y:S04]  /*0890*/  STL [R1+0x200], R2 ;  /* 0x0002000201007387 */ /* 0x0003e80000100800 */
[----:B------:R-:W-:Y:S01]  /*08a0*/  STL [R1+0xdc], R38 ;  /* 0x0000dc2601007387 */ /* 0x000fe20000100800 */
[----:B--2---:R-:W-:-:S03]  /*08b0*/  IADD3 R5, R38, 0xf0, RZ ;  /* 0x000000f026057810 */ /* 0x004fc60007ffe0ff */
[----:B------:R-:W-:Y:S04]  /*08c0*/  STL [R1+0x170], R37 ;  /* 0x0001702501007387 */ /* 0x000fe80000100800 */
[----:B------:R-:W-:Y:S04]  /*08d0*/  STL [R1+0x16c], R36 ;  /* 0x00016c2401007387 */ /* 0x000fe80000100800 */
[----:B------:R-:W-:Y:S04]  /*08e0*/  STL [R1+0x168], R35 ;  /* 0x0001682301007387 */ /* 0x000fe80000100800 */
[----:B------:R2:W-:Y:S04]  /*08f0*/  STL [R1+0x164], R34 ;  /* 0x0001642201007387 */ /* 0x0005e80000100800 */
[----:B------:R-:W-:Y:S01]  /*0900*/  STL [R1+0x160], R33 ;  /* 0x0001602101007387 */ /* 0x000fe20000100800 */
[----:B-1----:R-:W-:-:S02]  /*0910*/  SEL R2, R4, 0xffffffc0, !P2 ;  /* 0xffffffc004027807 */ /* 0x002fc40005000000 */
[----:B------:R-:W-:Y:S01]  /*0920*/  IADD3 R4, R38, 0xf8, RZ ;  /* 0x000000f826047810 */ /* 0x000fe20007ffe0ff */
[----:B------:R-:W-:Y:S02]  /*0930*/  STL [R1+0x15c], R32 ;  /* 0x00015c2001007387 */ /* 0x000fe40000100800 */
[----:B------:R-:W-:Y:S02]  /*0940*/  IMAD.IADD R251, R250, 0x1, R2 ;  /* 0x00000001fafb7824 */ /* 0x000fe400078e0202 */
[----:B------:R1:W-:Y:S04]  /*0950*/  STL [R1+0x158], R31 ;  /* 0x0001581f01007387 */ /* 0x0003e80000100800 */
[----:B------:R-:W-:Y:S04]  /*0960*/  STL [R1+0x154], R30 ;  /* 0x0001541e01007387 */ /* 0x000fe80000100800 */
[----:B------:R-:W-:Y:S04]  /*0970*/  STL [R1+0x150], R29 ;  /* 0x0001501d01007387 */ /* 0x000fe80000100800 */
[----:B------:R3:W-:Y:S01]  /*0980*/  STL [R1+0x14c], R28 ;  /* 0x00014c1c01007387 */ /* 0x0007e20000100800 */
[----:B--2---:R-:W-:-:S03]  /*0990*/  SHF.R.S32.HI R34, RZ, 0x1f, R34 ;  /* 0x0000001fff227819 */ /* 0x004fc60000011422 */
[----:B------:R-:W-:Y:S04]  /*09a0*/  STL [R1+0x148], R27 ;  /* 0x0001481b01007387 */ /* 0x000fe80000100800 */
[----:B------:R-:W-:Y:S04]  /*09b0*/  STL [R1+0x144], R26 ;  /* 0x0001441a01007387 */ /* 0x000fe80000100800 */
[----:B------:R2:W-:Y:S01]  /*09c0*/  STL [R1+0x140], R25 ;  /* 0x0001401901007387 */ /* 0x0005e20000100800 */
[----:B-1----:R-:W-:-:S03]  /*09d0*/  SHF.R.S32.HI R31, RZ, 0x1f, R31 ;  /* 0x0000001fff1f7819 */ /* 0x002fc6000001141f */
[----:B------:R-:W-:Y:S04]  /*09e0*/  STL [R1+0x13c], R24 ;  /* 0x00013c1801007387 */ /* 0x000fe80000100800 */
[----:B------:R-:W-:Y:S04]  /*09f0*/  STL [R1+0x138], R23 ;  /* 0x0001381701007387 */ /* 0x000fe80000100800 */
[----:B------:R1:W-:Y:S01]  /*0a00*/  STL [R1+0x134], R22 ;  /* 0x0001341601007387 */ /* 0x0003e20000100800 */
[----:B---3--:R-:W-:-:S03]  /*0a10*/  SHF.R.S32.HI R28, RZ, 0x1f, R28 ;  /* 0x0000001fff1c7819 */ /* 0x008fc6000001141c */
        /* <DEDUP_REMOVED lines=17> */
[----:B------:R2:W-:Y:S04]  /*0b30*/  STL [R1+0x1fc], R8 ;  /* 0x0001fc0801007387 */ /* 0x0005e80000100800 */
[----:B------:R-:W-:Y:S01]  /*0b40*/  STL [R1+0xfc], R5 ;  /* 0x0000fc0501007387 */ /* 0x000fe20000100800 */
[----:B-1----:R-:W-:-:S03]  /*0b50*/  SHF.R.S32.HI R13, RZ, 0x1f, R13 ;  /* 0x0000001fff0d7819 */ /* 0x002fc6000001140d */
[----:B------:R1:W-:Y:S04]  /*0b60*/  STL [R1+0x1f8], R10 ;  /* 0x0001f80a01007387 */ /* 0x0003e80000100800 */
[----:B------:R4:W-:Y:S01]  /*0b70*/  STL [R1+0xf8], R4 ;  /* 0x0000f80401007387 */ /* 0x0009e20000100800 */
[----:B---3--:R-:W-:Y:S02]  /*0b80*/  SHF.R.S32.HI R9, RZ, 0x1f, R9 ;  /* 0x0000001fff097819 */ /* 0x008fe40000011409 */
[----:B--2---:R-:W-:-:S05]  /*0b90*/  SHF.R.S32.HI R8, RZ, 0x1f, R35 ;  /* 0x0000001fff087819 */ /* 0x004fca0000011423 */
[----:B------:R2:W-:Y:S01]  /*0ba0*/  STL [R1+0x1f4], R8 ;  /* 0x0001f40801007387 */ /* 0x0005e20000100800 */
[----:B-1----:R-:W-:-:S03]  /*0bb0*/  SHF.R.S32.HI R10, RZ, 0x1f, R33 ;  /* 0x0000001fff0a7819 */ /* 0x002fc60000011421 */
[----:B------:R-:W-:Y:S01]  /*0bc0*/  STL [R1+0x1f0], R34 ;  /* 0x0001f02201007387 */ /* 0x000fe20000100800 */
[----:B----4-:R-:W-:-:S03]  /*0bd0*/  SHF.R.S32.HI R4, RZ, 0x1f, R4 ;  /* 0x0000001fff047819 */ /* 0x010fc60000011404 */
[----:B------:R1:W-:Y:S01]  /*0be0*/  STL [R1+0x1ec], R10 ;  /* 0x0001ec0a01007387 */ /* 0x0003e20000100800 */
[----:B--2---:R-:W-:-:S05]  /*0bf0*/  SHF.R.S32.HI R8, RZ, 0x1f, R32 ;  /* 0x0000001fff087819 */ /* 0x004fca0000011420 */
[----:B------:R2:W-:Y:S01]  /*0c00*/  STL [R1+0x1e8], R8 ;  /* 0x0001e80801007387 */ /* 0x0005e20000100800 */
[----:B-1----:R-:W-:-:S03]  /*0c10*/  SHF.R.S32.HI R10, RZ, 0x1f, R30 ;  /* 0x0000001fff0a7819 */ /* 0x002fc6000001141e */
[----:B------:R-:W-:Y:S04]  /*0c20*/  STL [R1+0x1e4], R31 ;  /* 0x0001e41f01007387 */ /* 0x000fe80000100800 */
        /* <DEDUP_REMOVED lines=30> */
[----:B------:R-:W-:Y:S01]  /*0e10*/  STL [R1+0x198], R10 ;  /* 0x0001980a01007387 */ /* 0x000fe20000100800 */
[----:B--2---:R-:W-:-:S05]  /*0e20*/  SHF.R.S32.HI R8, RZ, 0x1f, R11 ;  /* 0x0000001fff087819 */ /* 0x004fca000001140b */
[----:B------:R1:W-:Y:S04]  /*0e30*/  STL [R1+0x194], R8 ;  /* 0x0001940801007387 */ /* 0x0003e80000100800 */
[----:B------:R-:W-:Y:S01]  /*0e40*/  STL [R1+0x190], R9 ;  /* 0x0001900901007387 */ /* 0x000fe20000100800 */
[----:B-1----:R-:W-:Y:S02]  /*0e50*/  SHF.R.S32.HI R8, RZ, 0x1f, R7 ;  /* 0x0000001fff087819 */ /* 0x002fe40000011407 */
[----:B------:R-:W-:Y:S01]  /*0e60*/  SHF.R.S32.HI R7, RZ, 0x1f, R5 ;  /* 0x0000001fff077819 */ /* 0x000fe20000011405 */
[----:B------:R-:W-:Y:S02]  /*0e70*/  IMAD R5, R6, 0x800, R250 ;  /* 0x0000080006057824 */ /* 0x000fe400078e02fa */
[----:B------:R-:W-:Y:S04]  /*0e80*/  STL [R1+0x18c], R8 ;  /* 0x00018c0801007387 */ /* 0x000fe80000100800 */
[----:B------:R-:W-:Y:S04]  /*0e90*/  STL [R1+0x188], R7 ;  /* 0x0001880701007387 */ /* 0x000fe80000100800 */
[----:B------:R1:W-:Y:S04]  /*0ea0*/  STL [R1+0x184], R4 ;  /* 0x0001840401007387 */ /* 0x0003e80000100800 */
[----:B------:R2:W-:Y:S01]  /*0eb0*/  STL [R1+0x38], R3 ;  /* 0x0000380301007387 */ /* 0x0005e20000100800 */
[--C-:B-1----:R-:W-:Y:S01]  /*0ec0*/  IMAD.IADD R4, R0, 0x1, R5.reuse ;  /* 0x0000000100047824 */ /* 0x102fe200078e0205 */
[C---:B------:R-:W-:Y:S01]  /*0ed0*/  IADD3 R0, R2.reuse, R250, R0 ;  /* 0x000000fa02007210 */ /* 0x040fe20007ffe000 */
[----:B--2---:R-:W-:-:S04]  /*0ee0*/  IMAD.IADD R3, R2, 0x1, R5 ;  /* 0x0000000102037824 */ /* 0x004fc800078e0205 */
[----:B------:R1:W-:Y:S04]  /*0ef0*/  STL [R1], R0 ;  /* 0x0000000001007387 */ /* 0x0003e80000100800 */
[----:B------:R2:W-:Y:S04]  /*0f00*/  STL [R1+0x48], R4 ;  /* 0x0000480401007387 */ /* 0x0005e80000100800 */
[----:B------:R2:W-:Y:S01]  /*0f10*/  STL [R1+0x50], R3 ;  /* 0x0000500301007387 */ /* 0x0005e20000100800 */
[----:B-1----:R-:W-:-:S05]  /*0f20*/  IMAD.IADD R0, R2, 0x1, R4 ;  /* 0x0000000102007824 */ /* 0x002fca00078e0204 */
[----:B------:R2:W-:Y:S02]  /*0f30*/  STL [R1+0x4c], R0 ;  /* 0x00004c0001007387 */ /* 0x0005e40000100800 */
.L_x_1081:
[----:B--2---:R-:W2:Y:S01]  /*0f40*/  LDL R4, [R1+0xf4] ;  /* 0x0000f40001047983 */ /* 0x004ea20000100800 */
[----:B------:R-:W-:Y:S01]  /*0f50*/  IMAD.MOV.U32 R0, RZ, RZ, c[0x0][0x560] ;  /* 0x00015800ff007624 */ /* 0x000fe200078e00ff */
[----:B------:R-:W-:Y:S01]  /*0f60*/  YIELD ;  /* 0x0000000000007946 */ /* 0x000fe20003800000 */
[----:B------:R-:W-:Y:S03]  /*0f70*/  BSSY B0, `(.L_x_1036) ;  /* 0x0000016000007945 */ /* 0x000fe60003800000 */
[----:B------:R-:W-:-:S13]  /*0f80*/  ISETP.NE.AND P0, PT, R0, 0x1, PT ;  /* 0x000000010000780c */ /* 0x000fda0003f05270 */
[----:B--2---:R-:W-:Y:S01]  /*0f90*/  @P0 IMAD.HI.U32 R0, R4, c[0x0][0x564], RZ ;  /* 0x0001590004000a27 */ /* 0x004fe200078e00ff */
[----:B------:R-:W-:-:S04]  /*0fa0*/  MOV R3, R4 ;  /* 0x0000000400037202 */ /* 0x000fc80000000f00 */
[----:B------:R-:W-:-:S04]  /*0fb0*/  @P0 SHF.R.U32.HI R3, RZ, c[0x0][0x568], R0 ;  /* 0x00015a00ff030a19 */ /* 0x000fc80000011600 */
[----:B------:R-:W-:Y:S01]  /*0fc0*/  ISETP.GE.AND P0, PT, R3, c[0x0][0x578], PT ;  /* 0x00015e0003007a0c */ /* 0x000fe20003f06270 */
[----:B------:R-:W-:-:S04]  /*0fd0*/  IMAD.MOV R2, RZ, RZ, -R3 ;  /* 0x000000ffff027224 */ /* 0x000fc800078e0a03 */
[----:B------:R-:W-:-:S08]  /*0fe0*/  IMAD R2, R2, c[0x0][0x560], R4 ;  /* 0x0001580002027a24 */ /* 0x000fd000078e0204 */
[----:B------:R-:W-:Y:S05]  /*0ff0*/  @!P0 BRA `(.L_x_1037) ;  /* 0x0000007000008947 */ /* 0x000fea0003800000 */
[----:B------:R-:W-:-:S04]  /*1000*/  MOV R0, c[0x0][0x56c] ;  /* 0x00015b0000007a02 */ /* 0x000fc80000000f00 */
[----:B------:R-:W-:Y:S02]  /*1010*/  ISETP.NE.AND P0, PT, R0, 0x1, PT ;  /* 0x000000010000780c */ /* 0x000fe40003f05270 */
[----:B------:R-:W-:-:S11]  /*1020*/  MOV R0, R2 ;  /* 0x0000000200007202 */ /* 0x000fd60000000f00 */
[----:B------:R-:W-:-:S05]  /*1030*/  @P0 IMAD.HI.U32 R4, R2, c[0x0][0x570], RZ ;  /* 0x00015c0002040a27 */ /* 0x000fca00078e00ff */
[----:B------:R-:W-:-:S05]  /*1040*/  @P0 SHF.R.U32.HI R0, RZ, c[0x0][0x574], R4 ;  /* 0x00015d00ff000a19 */ /* 0x000fca0000011604 */
[----:B------:R-:W-:Y:S01]  /*1050*/  IMAD R4, R0, c[0x0][0x56c], RZ ;  /* 0x00015b0000047a24 */ /* 0x000fe200078e02ff */
[----:B------:R-:W-:Y:S05]  /*1060*/  BRA `(.L_x_1038) ;  /* 0x0000006000007947 */ /* 0x000fea0003800000 */
.L_x_1037:
[----:B------:R-:W-:-:S04]  /*1070*/  MOV R0, c[0x0][0x554] ;  /* 0x0001550000007a02 */ /* 0x000fc80000000f00 */
[----:B------:R-:W-:Y:S02]  /*1080*/  ISETP.NE.AND P0, PT, R0, 0x1, PT ;  /* 0x000000010000780c */ /* 0x000fe40003f05270 */
[----:B------:R-:W-:-:S11]  /*1090*/  MOV R0, R2 ;  /* 0x0000000200007202 */ /* 0x000fd60000000f00 */
[----:B------:R-:W-:-:S05]  /*10a0*/  @P0 IMAD.HI.U32 R4, R2, c[0x0][0x558], RZ ;  /* 0x0001560002040a27 */ /* 0x000fca00078e00ff */
[----:B------:R-:W-:-:S05]  /*10b0*/  @P0 SHF.R.U32.HI R0, RZ, c[0x0][0x55c], R4 ;  /* 0x00015700ff000a19 */ /* 0x000fca0000011604 */
[----:B------:R-:W-:Y:S02]  /*10c0*/  IMAD R4, R0, c[0x0][0x554], RZ ;  /* 0x0001550000047a24 */ /* 0x000fe400078e02ff */
.L_x_1038:
[----:B------:R-:W-:Y:S05]  /*10d0*/  BSYNC B0 ;  /* 0x0000000000007941 */ /* 0x000fea0003800000 */
.L_x_1036:
[----:B------:R-:W-:Y:S01]  /*10e0*/  IMAD.MOV.U32 R5, RZ, RZ, c[0x0][0x548] ;  /* 0x00015200ff057624 */ /* 0x000fe200078e00ff */
[----:B------:R-:W-:Y:S01]  /*10f0*/  ISETP.NE.U32.AND P0, PT, RZ, c[0x0][0x370], PT ;  /* 0x0000dc00ff007a0c */ /* 0x000fe20003f05070 */
[----:B------:R-:W2:Y:S01]  /*1100*/  LDL.LU R16, [R1+0xec] ;  /* 0x0000ec0001107983 */ /* 0x000ea20000300800 */
[----:B------:R-:W-:Y:S02]  /*1110*/  IMAD.IADD R4, R2, 0x1, -R4 ;  /* 0x0000000102047824 */ /* 0x000fe400078e0a04 */
[----:B------:R-:W-:Y:S01]  /*1120*/  ISETP.NE.AND P1, PT, R5, 0x1, PT ;  /* 0x000000010500780c */ /* 0x000fe20003f25270 */
[----:B------:R-:W-:Y:S01]  /*1130*/  IMAD.MOV.U32 R132, RZ, RZ, RZ ;  /* 0x000000ffff847224 */ /* 0x000fe200078e00ff */
[----:B------:R-:W-:Y:S01]  /*1140*/  ISETP.NE.AND.EX P0, PT, RZ, c[0x0][0x374], PT, P0 ;  /* 0x0000dd00ff007a0c */ /* 0x000fe20003f05300 */
[----:B------:R-:W-:-:S04]  /*1150*/  IMAD R4, R3, c[0x0][0x554], R4 ;  /* 0x0001550003047a24 */ /* 0x000fc800078e0204 */
[----:B------:R-:W-:-:S06]  /*1160*/  IMAD.MOV.U32 R15, RZ, RZ, R4 ;  /* 0x000000ffff0f7224 */ /* 0x000fcc00078e0004 */
[----:B------:R-:W-:-:S04]  /*1170*/  @P1 IMAD.HI.U32 R2, R4, c[0x0][0x54c], RZ ;  /* 0x0001530004021a27 */ /* 0x000fc800078e00ff */
[----:B------:R-:W-:Y:S01]  /*1180*/  @P0 IMAD.MOV.U32 R3, RZ, RZ, 0x4 ;  /* 0x00000004ff030424 */ /* 0x000fe200078e00ff */
[----:B------:R-:W-:-:S05]  /*1190*/  @P1 SHF.R.U32.HI R15, RZ, c[0x0][0x550], R2 ;  /* 0x00015400ff0f1a19 */ /* 0x000fca0000011602 */
[----:B------:R-:W-:Y:S01]  /*11a0*/  @P0 IMAD.WIDE R2, R15, R3, c[0x0][0x370] ;  /* 0x0000dc000f020625 */ /* 0x000fe200078e0203 */
[----:B------:R1:W-:Y:S04]  /*11b0*/  STL [R1+0xe0], R15 ;  /* 0x0000e00f01007387 */ /* 0x0003e80000100800 */
[----:B------:R3:W4:Y:S01]  /*11c0*/  @P0 LDG.E R132, [R2.64] ;  /* 0x0000000602840981 */ /* 0x000722000c1e1900 */
[----:B------:R-:W-:Y:S01]  /*11d0*/  IMAD.MOV.U32 R12, RZ, RZ, R0 ;  /* 0x000000ffff0c7224 */ /* 0x000fe200078e0000 */
[----:B------:R-:W-:Y:S01]  /*11e0*/  BSSY B0, `(.L_x_1039) ;  /* 0x0000047000007945 */ /* 0x000fe20003800000 */
[----:B------:R-:W-:Y:S02]  /*11f0*/  IMAD.MOV.U32 R14, RZ, RZ, c[0x0][0x2c4] ;  /* 0x0000b100ff0e7624 */ /* 0x000fe400078e00ff */
[----:B------:R-:W-:-:S03]  /*1200*/  IMAD.MOV.U32 R28, RZ, RZ, 0x40 ;  /* 0x00000040ff1c7424 */ /* 0x000fc600078e00ff */
[----:B------:R-:W-:Y:S02]  /*1210*/  ISETP.NE.AND P3, PT, R14, 0x1, PT ;  /* 0x000000010e00780c */ /* 0x000fe40003f65270 */
[----:B------:R-:W-:Y:S01]  /*1220*/  IADD3 R5, R28, -c[0x0][0x168], RZ ;  /* 0x80005a001c057a10 */ /* 0x000fe20007ffe0ff */
[----:B---3--:R-:W-:-:S05]  /*1230*/  IMAD.MOV.U32 R2, RZ, RZ, c[0x0][0x53c] ;  /* 0x00014f00ff027624 */ /* 0x008fca00078e00ff */
[----:B------:R-:W-:Y:S02]  /*1240*/  ISETP.NE.AND P0, PT, R2, 0x1, PT ;  /* 0x000000010200780c */ /* 0x000fe40003f05270 */
[----:B------:R-:W-:-:S11]  /*1250*/  LOP3.LUT R2, R0, 0x1ffffff, RZ, 0x3c, !PT ;  /* 0x01ffffff00027812 */ /* 0x000fd600078e3cff */
[----:B------:R-:W-:Y:S01]  /*1260*/  @P0 IMAD.HI.U32 R3, R0, c[0x0][0x540], RZ ;  /* 0x0001500000030a27 */ /* 0x000fe200078e00ff */
[----:B------:R-:W-:-:S03]  /*1270*/  IADD3 R0, R2, c[0x0][0x53c], RZ ;  /* 0x00014f0002007a10 */ /* 0x000fc60007ffe0ff */
[----:B------:R-:W-:Y:S01]  /*1280*/  IMAD.MOV.U32 R2, RZ, RZ, c[0x0][0x2ac] ;  /* 0x0000ab00ff027624 */ /* 0x000fe200078e00ff */
[----:B------:R-:W-:-:S03]  /*1290*/  @P0 SHF.R.U32.HI R12, RZ, c[0x0][0x544], R3 ;  /* 0x00015100ff0c0a19 */ /* 0x000fc60000011603 */
[----:B------:R-:W-:Y:S02]  /*12a0*/  IMAD R169, R2, c[0x0][0x1d0], RZ ;  /* 0x0000740002a97a24 */ /* 0x000fe400078e02ff */
[----:B------:R-:W-:Y:S01]  /*12b0*/  IMAD R0, R12, c[0x0][0x53c], R0 ;  /* 0x00014f000c007a24 */ /* 0x000fe200078e0200 */
[----:B------:R1:W-:Y:S01]  /*12c0*/  STL [R1+0xe8], R12 ;  /* 0x0000e80c01007387 */ /* 0x0003e20000100800 */
[----:B------:R-:W-:Y:S01]  /*12d0*/  IMAD R2, R2, c[0x0][0x1d0], R5 ;  /* 0x0000740002027a24 */ /* 0x000fe200078e0205 */
[----:B------:R-:W-:Y:S01]  /*12e0*/  IADD3 R5, R169, 0x3f, RZ ;  /* 0x0000003fa9057810 */ /* 0x000fe20007ffe0ff */
[----:B------:R-:W-:-:S05]  /*12f0*/  IMAD.SHL.U32 R11, R0, 0x80, RZ ;  /* 0x00000080000b7824 */ /* 0x000fca00078e00ff */
[----:B------:R-:W-:Y:S01]  /*1300*/  IADD3 R0, R11, 0x7f, RZ ;  /* 0x0000007f0b007810 */ /* 0x000fe20007ffe0ff */
[----:B------:R1:W-:Y:S04]  /*1310*/  STL [R1+0xf0], R11 ;  /* 0x0000f00b01007387 */ /* 0x0003e80000100800 */
[----:B------:R-:W-:-:S05]  /*1320*/  @P3 IMAD.HI.U32 R3, R0, c[0x0][0x2c8], RZ ;  /* 0x0000b20000033a27 */ /* 0x000fca00078e00ff */
[----:B------:R-:W-:-:S05]  /*1330*/  @P3 SHF.R.U32.HI R0, RZ, c[0x0][0x2cc], R3 ;  /* 0x0000b300ff003a19 */ /* 0x000fca0000011603 */
[----:B------:R-:W-:Y:S01]  /*1340*/  IMAD.IADD R0, R2, 0x1, R0 ;  /* 0x0000000102007824 */ /* 0x000fe200078e0200 */
[----:B------:R-:W-:-:S04]  /*1350*/  SHF.R.S32.HI R2, RZ, 0x1f, R5 ;  /* 0x0000001fff027819 */ /* 0x000fc80000011405 */
[----:B------:R-:W-:Y:S02]  /*1360*/  SHF.R.S32.HI R3, RZ, 0x1f, R0 ;  /* 0x0000001fff037819 */ /* 0x000fe40000011400 */
[----:B------:R-:W-:Y:S02]  /*1370*/  LEA.HI R2, R2, R5, RZ, 0x6 ;  /* 0x0000000502027211 */ /* 0x000fe400078f30ff */
[----:B------:R-:W-:Y:S02]  /*1380*/  LEA.HI R3, R3, R0, RZ, 0x6 ;  /* 0x0000000003037211 */ /* 0x000fe400078f30ff */
[----:B------:R-:W-:Y:S02]  /*1390*/  SHF.R.S32.HI R0, RZ, 0x6, R2 ;  /* 0x00000006ff007819 */ /* 0x000fe40000011402 */
[----:B------:R-:W-:-:S04]  /*13a0*/  SHF.R.S32.HI R2, RZ, 0x6, R3 ;  /* 0x00000006ff027819 */ /* 0x000fc80000011403 */
[----:B------:R-:W-:Y:S01]  /*13b0*/  IMNMX R7, R0, R2, PT ;  /* 0x0000000200077217 */ /* 0x000fe20003800200 */
[----:B------:R-:W-:Y:S02]  /*13c0*/  IMAD.MOV R0, RZ, RZ, -R15 ;  /* 0x000000ffff007224 */ /* 0x000fe400078e0a0f */
[----:B------:R-:W-:Y:S01]  /*13d0*/  IMAD.MOV.U32 R2, RZ, RZ, RZ ;  /* 0x000000ffff027224 */ /* 0x000fe200078e00ff */
[----:B------:R-:W-:Y:S01]  /*13e0*/  ISETP.GE.AND P0, PT, R7, 0x1, PT ;  /* 0x000000010700780c */ /* 0x000fe20003f06270 */
[----:B------:R-:W-:Y:S01]  /*13f0*/  IMAD R134, R0, c[0x0][0x548], R4 ;  /* 0x0001520000867a24 */ /* 0x000fe200078e0204 */
[----:B--2---:R-:W-:-:S04]  /*1400*/  LOP3.LUT R16, R16, 0xfffffffd, RZ, 0xc0, !PT ;  /* 0xfffffffd10107812 */ /* 0x004fc800078ec0ff */
[----:B------:R-:W-:-:S05]  /*1410*/  @P3 LOP3.LUT R16, R16, 0x2, RZ, 0xfc, !PT ;  /* 0x0000000210103812 */ /* 0x000fca00078efcff */
[----:B------:R1:W-:Y:S04]  /*1420*/  STL [R1+0xec], R16 ;  /* 0x0000ec1001007387 */ /* 0x0003e80000100800 */
[----:B----4-:R1:W-:Y:S04]  /*1430*/  STL [R1+0xb4], R132 ;  /* 0x0000b48401007387 */ /* 0x0103e80000100800 */
[----:B------:R1:W-:Y:S01]  /*1440*/  STL [R1+0xe4], R134 ;  /* 0x0000e48601007387 */ /* 0x0003e20000100800 */
[----:B------:R-:W-:Y:S05]  /*1450*/  @!P0 BRA `(.L_x_1040) ;  /* 0x000001f000008947 */ /* 0x000fea0003800000 */
[----:B------:R-:W-:-:S04]  /*1460*/  SHF.R.U32.HI R0, RZ, 0x10, R12 ;  /* 0x00000010ff007819 */ /* 0x000fc8000001160c */
[----:B------:R-:W-:-:S04]  /*1470*/  ISETP.NE.AND P0, PT, R0, RZ, PT ;  /* 0x000000ff0000720c */ /* 0x000fc80003f05270 */
[----:B------:R-:W-:-:S04]  /*1480*/  SEL R0, R0, c[0x0][0x338], P0 ;  /* 0x0000ce0000007a07 */ /* 0x000fc80000000000 */
[----:B------:R-:W-:Y:S02]  /*1490*/  IABS R3, R0 ;  /* 0x0000000000037213 */ /* 0x000fe40000000000 */
[----:B------:R-:W-:Y:S02]  /*14a0*/  IADD3 R6, R0, -0x1, R7 ;  /* 0xffffffff00067810 */ /* 0x000fe40007ffe007 */
[----:B------:R-:W2:Y:S02]  /*14b0*/  I2F.RP R4, R3 ;  /* 0x0000000300047306 */ /* 0x000ea40000209400 */
[----:B------:R-:W-:Y:S02]  /*14c0*/  IABS R10, R6 ;  /* 0x00000006000a7213 */ /* 0x000fe40000000000 */
[----:B------:R-:W-:-:S04]  /*14d0*/  LOP3.LUT R6, R6, R0, RZ, 0x3c, !PT ;  /* 0x0000000006067212 */ /* 0x000fc800078e3cff */
[----:B------:R-:W-:Y:S01]  /*14e0*/  ISETP.GE.AND P1, PT, R6, RZ, PT ;  /* 0x000000ff0600720c */ /* 0x000fe20003f26270 */
[----:B--2---:R-:W2:Y:S02]  /*14f0*/  MUFU.RCP R4, R4 ;  /* 0x0000000400047308 */ /* 0x004ea40000001000 */
[----:B--2---:R-:W-:-:S06]  /*1500*/  IADD3 R4, R4, 0xffffffe, RZ ;  /* 0x0ffffffe04047810 */ /* 0x004fcc0007ffe0ff */
[----:B------:R-:W2:Y:S02]  /*1510*/  F2I.FTZ.U32.TRUNC.NTZ R5, R4 ;  /* 0x0000000400057305 */ /* 0x000ea4000021f000 */
[----:B--2---:R-:W-:Y:S02]  /*1520*/  IMAD.MOV R2, RZ, RZ, -R5 ;  /* 0x000000ffff027224 */ /* 0x004fe400078e0a05 */
[----:B------:R-:W-:Y:S02]  /*1530*/  IMAD.MOV.U32 R4, RZ, RZ, RZ ;  /* 0x000000ffff047224 */ /* 0x000fe400078e00ff */
        /* <DEDUP_REMOVED lines=13> */
[----:B------:R-:W-:-:S13]  /*1610*/  ISETP.GE.U32.AND P2, PT, R4, R3, PT ;  /* 0x000000030400720c */ /* 0x000fda0003f46070 */
[----:B------:R-:W-:-:S05]  /*1620*/  @P2 IADD3 R2, R2, 0x1, RZ ;  /* 0x0000000102022810 */ /* 0x000fca0007ffe0ff */
[----:B------:R-:W-:Y:S01]  /*1630*/  @!P1 IMAD.MOV R2, RZ, RZ, -R2 ;  /* 0x000000ffff029224 */ /* 0x000fe200078e0a02 */
[----:B------:R-:W-:Y:S02]  /*1640*/  @!P0 LOP3.LUT R2, RZ, R0, RZ, 0x33, !PT ;  /* 0x00000000ff028212 */ /* 0x000fe400078e33ff */
.L_x_1040:
[----:B------:R-:W-:Y:S05]  /*1650*/  BSYNC B0 ;  /* 0x0000000000007941 */ /* 0x000fea0003800000 */
.L_x_1039:
[----:B------:R-:W-:Y:S01]  /*1660*/  LOP3.LUT R0, R12, 0xffff, RZ, 0xc0, !PT ;  /* 0x0000ffff0c007812 */ /* 0x000fe200078ec0ff */
[----:B------:R-:W-:Y:S01]  /*1670*/  CS2R R130, SRZ ;  /* 0x0000000000827805 */ /* 0x000fe2000001ff00 */
[----:B-1----:R-:W-:Y:S01]  /*1680*/  CS2R R12, SRZ ;  /* 0x00000000000c7805 */ /* 0x002fe2000001ff00 */
[----:B------:R-:W-:Y:S01]  /*1690*/  CS2R R128, SRZ ;  /* 0x0000000000807805 */ /* 0x000fe2000001ff00 */
[----:B------:R-:W-:Y:S01]  /*16a0*/  CS2R R126, SRZ ;  /* 0x00000000007e7805 */ /* 0x000fe2000001ff00 */
[----:B------:R-:W-:Y:S01]  /*16b0*/  IMAD R133, R0, R2, RZ ;  /* 0x0000000200857224 */ /* 0x000fe200078e02ff */
[----:B------:R-:W-:Y:S01]  /*16c0*/  PRMT R0, RZ, 0x7610, R0 ;  /* 0x00007610ff007816 */ /* 0x000fe20000000000 */
[----:B------:R-:W-:Y:S01]  /*16d0*/  CS2R R124, SRZ ;  /* 0x00000000007c7805 */ /* 0x000fe2000001ff00 */
        /* <DEDUP_REMOVED lines=66> */
[----:B-1----:R-:W-:-:S04]  /*1b00*/  ISETP.NE.U32.AND P0, PT, RZ, c[0x0][0x340], PT ;  /* 0x0000d000ff007a0c */ /* 0x002fc80003f05070 */
[----:B------:R-:W-:-:S13]  /*1b10*/  ISETP.NE.AND.EX P0, PT, RZ, c[0x0][0x344], PT, P0 ;  /* 0x0000d100ff007a0c */ /* 0x000fda0003f05300 */
[----:B------:R-:W-:-:S04]  /*1b20*/  @P0 IMAD.MOV.U32 R2, RZ, RZ, 0x4 ;  /* 0x00000004ff020424 */ /* 0x000fc800078e00ff */
[----:B------:R-:W-:-:S05]  /*1b30*/  @P0 IMAD.WIDE R2, R15, R2, c[0x0][0x340] ;  /* 0x0000d0000f020625 */ /* 0x000fca00078e0202 */
[----:B------:R1:W5:Y:S01]  /*1b40*/  @P0 LDG.E R0, [R2.64] ;  /* 0x0000000602000981 */ /* 0x000362000c1e1900 */
[----:B------:R-:W-:Y:S01]  /*1b50*/  WARPSYNC 0xffffffff ;  /* 0xffffffff00007948 */ /* 0x000fe20003800000 */
[----:B------:R-:W-:Y:S02]  /*1b60*/  @!P0 MOV R0, R15 ;  /* 0x0000000f00008202 */ /* 0x000fe40000000f00 */
[----:B-1----:R-:W1:Y:S01]  /*1b70*/  S2R R6, SR_TID.X ;  /* 0x0000000000067919 */ /* 0x002e620000002100 */
[----:B------:R-:W-:Y:S01]  /*1b80*/  IMAD.MOV.U32 R87, RZ, RZ, c[0x0][0x2b8] ;  /* 0x0000ae00ff577624 */ /* 0x000fe200078e00ff */
[----:B------:R-:W-:Y:S01]  /*1b90*/  IADD3 R72, R5, -0x1, RZ ;  /* 0xffffffff05487810 */ /* 0x000fe20007ffe0ff */
[----:B------:R-:W-:Y:S01]  /*1ba0*/  IMAD.MOV.U32 R4, RZ, RZ, R16 ;  /* 0x000000ffff047224 */ /* 0x000fe200078e0010 */
[----:B-----5:R-:W-:Y:S01]  /*1bb0*/  SHF.R.S32.HI R3, RZ, 0x1f, R0 ;  /* 0x0000001fff037819 */ /* 0x020fe20000011400 */
[----:B------:R-:W-:Y:S01]  /*1bc0*/  IMAD.WIDE.U32 R88, R0, c[0x0][0x2b0], RZ ;  /* 0x0000ac0000587a25 */ /* 0x000fe200078e00ff */
[----:B------:R-:W-:Y:S01]  /*1bd0*/  ISETP.NE.AND P1, PT, R87, 0x1, PT ;  /* 0x000000015700780c */ /* 0x000fe20003f25270 */
[----:B------:R-:W-:Y:S01]  /*1be0*/  BAR.SYNC.DEFER_BLOCKING 0x0 ;  /* 0x0000000000007b1d */ /* 0x000fe20000010000 */
[----:B------:R-:W-:Y:S01]  /*1bf0*/  LOP3.LUT R4, R4, 0xfffffffe, RZ, 0xc0, !PT ;  /* 0xfffffffe04047812 */ /* 0x000fe200078ec0ff */
[----:B------:R-:W-:-:S10]  /*1c00*/  IMAD.MOV.U32 R36, RZ, RZ, RZ ;  /* 0x000000ffff247224 */ /* 0x000fd400078e00ff */
[----:B------:R-:W-:Y:S02]  /*1c10*/  @P1 LOP3.LUT R4, R4, 0x1, RZ, 0xfc, !PT ;  /* 0x0000000104041812 */ /* 0x000fe400078efcff */
[----:B-1----:R-:W-:-:S03]  /*1c20*/  SHF.R.S32.HI R25, RZ, 0x1f, R6 ;  /* 0x0000001fff197819 */ /* 0x002fc60000011406 */
[----:B------:R1:W-:Y:S01]  /*1c30*/  STL [R1+0xec], R4 ;  /* 0x0000ec0401007387 */ /* 0x0003e20000100800 */
[----:B------:R-:W-:Y:S02]  /*1c40*/  SHF.R.S32.HI R168, RZ, 0x1f, R6 ;  /* 0x0000001fffa87819 */ /* 0x000fe40000011406 */
[-C--:B------:R-:W-:Y:S01]  /*1c50*/  LEA.HI R25, R25, R6.reuse, RZ, 0x3 ;  /* 0x0000000619197211 */ /* 0x080fe200078f18ff */
[----:B------:R-:W-:Y:S01]  /*1c60*/  STL.64 [R1+0xc0], R88 ;  /* 0x0000c05801007387 */ /* 0x000fe20000100a00 */
[----:B------:R-:W-:Y:S02]  /*1c70*/  LEA.HI R168, R168, R6, RZ, 0x3 ;  /* 0x00000006a8a87211 */ /* 0x000fe400078f18ff */
[----:B------:R-:W-:Y:S02]  /*1c80*/  LOP3.LUT R25, R25, 0xfffffff8, RZ, 0xc0, !PT ;  /* 0xfffffff819197812 */ /* 0x000fe400078ec0ff */
[----:B------:R-:W-:-:S03]  /*1c90*/  SHF.R.S32.HI R168, RZ, 0x3, R168 ;  /* 0x00000003ffa87819 */ /* 0x000fc600000114a8 */
[----:B------:R-:W-:-:S04]  /*1ca0*/  IMAD.IADD R25, R6, 0x1, -R25 ;  /* 0x0000000106197824 */ /* 0x000fc800078e0a19 */
[----:B------:R-:W-:-:S04]  /*1cb0*/  IMAD R77, R25, 0x20, R168 ;  /* 0x00000020194d7824 */ /* 0x000fc800078e02a8 */
[----:B------:R-:W-:-:S04]  /*1cc0*/  IMAD R2, R72, 0x40, R77 ;  /* 0x0000004048027824 */ /* 0x000fc800078e024d */
        /* <DEDUP_REMOVED lines=9> */
[----:B------:R-:W-:Y:S01]  /*1d60*/  STL [R1+0xd4], R86 ;  /* 0x0000d45601007387 */ /* 0x000fe20000100800 */
        /* <DEDUP_REMOVED lines=14> */
[----:B------:R-:W-:Y:S01]  /*1e50*/  SHF.R.S32.HI R23, RZ, 0x1f, R134 ;  /* 0x0000001fff177819 */ /* 0x000fe20000011486 */
[----:B-1----:R-:W-:Y:S01]  /*1e60*/  IMAD.IADD R4, R11, 0x1, R77 ;  /* 0x000000010b047824 */ /* 0x002fe200078e024d */
[----:B------:R-:W-:-:S03]  /*1e70*/  SHF.R.S32.HI R6, RZ, 0x1f, R15 ;  /* 0x0000001fff067819 */ /* 0x000fc6000001140f */
[----:B------:R-:W-:Y:S02]  /*1e80*/  IMAD R5, R23, c[0x0][0x1b8], RZ ;  /* 0x00006e0017057a24 */ /* 0x000fe400078e02ff */
[----:B------:R-:W-:-:S04]  /*1e90*/  @P3 IMAD.HI.U32 R7, R4, c[0x0][0x2c8], RZ ;  /* 0x0000b20004073a27 */ /* 0x000fc800078e00ff */
[C---:B------:R-:W-:Y:S02]  /*1ea0*/  IMAD R5, R134.reuse, c[0x0][0x1bc], R5 ;  /* 0x00006f0086057a24 */ /* 0x040fe400078e0205 */
[----:B------:R-:W-:Y:S01]  /*1eb0*/  IMAD.MOV.U32 R0, RZ, RZ, R4 ;  /* 0x000000ffff007224 */ /* 0x000fe200078e0004 */
[----:B------:R-:W-:Y:S01]  /*1ec0*/  @P3 SHF.R.U32.HI R0, RZ, c[0x0][0x2cc], R7 ;  /* 0x0000b300ff003a19 */ /* 0x000fe20000011607 */
[----:B------:R-:W-:-:S04]  /*1ed0*/  IMAD.WIDE.U32 R2, R134, c[0x0][0x1b8], RZ ;  /* 0x00006e0086027a25 */ /* 0x000fc800078e00ff */
[----:B------:R-:W-:Y:S02]  /*1ee0*/  IMAD.IADD R3, R3, 0x1, R5 ;  /* 0x0000000103037824 */ /* 0x000fe400078e0205 */
[----:B------:R-:W-:Y:S01]  /*1ef0*/  IMAD R5, R6, c[0x0][0x1c0], RZ ;  /* 0x0000700006057a24 */ /* 0x000fe200078e02ff */
[----:B------:R-:W-:Y:S01]  /*1f00*/  SHF.R.S32.HI R7, RZ, 0x1f, R0 ;  /* 0x0000001fff077819 */ /* 0x000fe20000011400 */
[----:B------:R-:W-:-:S04]  /*1f10*/  IMAD.WIDE.U32 R2, R15, c[0x0][0x1c0], R2 ;  /* 0x000070000f027a25 */ /* 0x000fc800078e0002 */
[----:B------:R-:W-:Y:S02]  /*1f20*/  IMAD R6, R15, c[0x0][0x1c4], R5 ;  /* 0x000071000f067a24 */ /* 0x000fe400078e0205 */
        /* <DEDUP_REMOVED lines=14> */
[----:B------:R-:W2:Y:S01]  /*2010*/  SHFL.IDX PT, R3, R17, RZ, 0x181f ;  /* 0x00181fff11037589 */ /* 0x000ea200000e0000 */
[----:B------:R-:W-:-:S03]  /*2020*/  IMAD R24, R14, c[0x0][0x168], RZ ;  /* 0x00005a000e187a24 */ /* 0x000fc600078e02ff */
[----:B------:R-:W3:Y:S01]  /*2030*/  SHFL.IDX PT, R4, R16, RZ, 0x181f ;  /* 0x00181fff10047589 */ /* 0x000ee200000e0000 */
[----:B------:R-:W-:-:S05]  /*2040*/  IMAD.IADD R20, R168, 0x1, R11 ;  /* 0x00000001a8147824 */ /* 0x000fca00078e020b */
[C---:B------:R-:W-:Y:S01]  /*2050*/  ISETP.GE.AND P0, PT, R20.reuse, R24, PT ;  /* 0x000000181400720c */ /* 0x040fe20003f06270 */
[----:B------:R-:W1:Y:S01]  /*2060*/  SHFL.IDX PT, R0, R17, 0x1, 0x181f ;  /* 0x00381f0011007f89 */ /* 0x000e6200000e0000 */
[----:B------:R-:W-:-:S03]  /*2070*/  IADD3 R5, R20, 0x20, RZ ;  /* 0x0000002014057810 */ /* 0x000fc60007ffe0ff */
[----:B------:R-:W1:Y:S01]  /*2080*/  SHFL.IDX PT, R2, R16, 0x1, 0x181f ;  /* 0x00381f0010027f89 */ /* 0x000e6200000e0000 */
[----:B------:R-:W-:Y:S01]  /*2090*/  ISETP.GE.AND P1, PT, R5, R24, PT ;  /* 0x000000180500720c */ /* 0x000fe20003f26270 */
[----:B------:R-:W-:-:S06]  /*20a0*/  IMAD.WIDE.U32 R84, R134, c[0x0][0x1e8], RZ ;  /* 0x00007a0086547a25 */ /* 0x000fcc00078e00ff */
[----:B--2---:R-:W-:-:S04]  /*20b0*/  @!P0 LEA R10, P3, R32, R3, 0x1 ;  /* 0x00000003200a8211 */ /* 0x004fc800078608ff */
[-C--:B---3--:R-:W-:Y:S02]  /*20c0*/  @!P0 LEA.HI.X R11, R32, R4.reuse, R35, 0x1, P3 ;  /* 0x00000004200b8211 */ /* 0x088fe400018f0c23 */
[-C--:B----4-:R-:W-:Y:S02]  /*20d0*/  @!P0 LEA R6, P3, R30, R3.reuse, 0x1 ;  /* 0x000000031e068211 */ /* 0x090fe400078608ff */
[----:B------:R-:W-:Y:S02]  /*20e0*/  ISETP.GE.AND P4, PT, R32, c[0x0][0x198], PT ;  /* 0x0000660020007a0c */ /* 0x000fe40003f86270 */
[----:B------:R-:W-:Y:S02]  /*20f0*/  @!P0 LEA.HI.X R7, R30, R4, R33, 0x1, P3 ;  /* 0x000000041e078211 */ /* 0x000fe400018f0c21 */
[C---:B------:R-:W-:Y:S02]  /*2100*/  ISETP.GE.AND P3, PT, R26.reuse, c[0x0][0x198], PT ;  /* 0x000066001a007a0c */ /* 0x040fe40003f66270 */
[----:B------:R-:W-:-:S02]  /*2110*/  @!P0 LEA R12, P2, R26, R3, 0x1 ;  /* 0x000000031a0c8211 */ /* 0x000fc400078408ff */
[C---:B------:R-:W-:Y:S02]  /*2120*/  ISETP.GE.AND P5, PT, R31.reuse, c[0x0][0x198], PT ;  /* 0x000066001f007a0c */ /* 0x040fe40003fa6270 */
        /* <DEDUP_REMOVED lines=18> */
[----:B------:R-:W3:Y:S02]  /*2250*/  SHFL.IDX PT, R0, R17, 0x2, 0x181f ;  /* 0x00581f0011007f89 */ /* 0x000ee400000e0000 */
[----:B------:R-:W-:Y:S02]  /*2260*/  @!P1 LEA.HI.X R5, R30, R2, R33, 0x1, P0 ;  /* 0x000000021e059211 */ /* 0x000fe400000f0c21 */
[----:B------:R-:W4:Y:S01]  /*2270*/  SHFL.IDX PT, R2, R16, 0x2, 0x181f ;  /* 0x00581f0010027f89 */ /* 0x000f2200000e0000 */
[----:B------:R-:W-:-:S03]  /*2280*/  ISETP.GE.AND P0, PT, R3, R24, PT ;  /* 0x000000180300720c */ /* 0x000fc60003f06270 */
[----:B------:R1:W-:Y:S04]  /*2290*/  @!P1 LDGSTS.E.BYPASS.LTC128B.128 [R29+0x9100], [R6.64], !P5 ;  /* 0x09100000061d9fae */ /* 0x0003e8000e901d46 */
[----:B------:R1:W-:Y:S04]  /*22a0*/  @!P1 LDGSTS.E.BYPASS.LTC128B.128 [R29+0xd100], [R4.64], !P6 ;  /* 0x0d100000041d9fae */ /* 0x0003e8000f101d46 */
[----:B------:R-:W1:Y:S02]  /*22b0*/  SHFL.IDX PT, R12, R17, 0x3, 0x181f ;  /* 0x00781f00110c7f89 */ /* 0x000e6400000e0000 */
[----:B---3--:R-:W-:-:S04]  /*22c0*/  @!P0 LEA R10, P1, R32, R0, 0x1 ;  /* 0x00000000200a8211 */ /* 0x008fc800078208ff */
[----:B----4-:R-:W-:Y:S02]  /*22d0*/  @!P0 LEA.HI.X R11, R32, R2, R35, 0x1, P1 ;  /* 0x00000002200b8211 */ /* 0x010fe400008f0c23 */
[CC--:B--2---:R-:W-:Y:S01]  /*22e0*/  @!P0 LEA R8, P1, R31.reuse, R0.reuse, 0x1 ;  /* 0x000000001f088211 */ /* 0x0c4fe200078208ff */
[----:B------:R-:W2:Y:S01]  /*22f0*/  SHFL.IDX PT, R13, R16, 0x3, 0x181f ;  /* 0x00781f00100d7f89 */ /* 0x000ea200000e0000 */
[----:B------:R-:W-:Y:S02]  /*2300*/  @!P0 LEA R14, P2, R26, R0, 0x1 ;  /* 0x000000001a0e8211 */ /* 0x000fe400078408ff */
[----:B------:R-:W-:Y:S02]  /*2310*/  @!P0 LEA.HI.X R9, R31, R2, R34, 0x1, P1 ;  /* 0x000000021f098211 */ /* 0x000fe400008f0c22 */
[----:B------:R-:W-:Y:S02]  /*2320*/  IADD3 R20, R20, 0x60, RZ ;  /* 0x0000006014147810 */ /* 0x000fe40007ffe0ff */
[----:B-1----:R-:W-:Y:S01]  /*2330*/  @!P0 LEA R4, P1, R30, R0, 0x1 ;  /* 0x000000001e048211 */ /* 0x002fe200078208ff */
[----:B------:R-:W-:Y:S01]  /*2340*/  IMAD.MOV R0, RZ, RZ, -R21 ;  /* 0x000000ffff007224 */ /* 0x000fe200078e0a15 */
[----:B------:R-:W-:-:S02]  /*2350*/  @!P0 LEA.HI.X R15, R26, R2, R27, 0x1, P2 ;  /* 0x000000021a0f8211 */ /* 0x000fc400010f0c1b */
[----:B------:R-:W-:Y:S01]  /*2360*/  ISETP.GE.AND P2, PT, R20, R24, PT ;  /* 0x000000181400720c */ /* 0x000fe20003f46270 */
[----:B------:R-:W-:Y:S02]  /*2370*/  IMAD R22, R0, c[0x0][0x2b8], R22 ;  /* 0x0000ae0000167a24 */ /* 0x000fe400078e0216 */
[----:B------:R1:W-:Y:S04]  /*2380*/  @!P0 LDGSTS.E.BYPASS.LTC128B.128 [R29+0x2100], [R14.64], !P3 ;  /* 0x021000000e1d8fae */ /* 0x0003e8000d901d46 */
[----:B------:R3:W-:Y:S04]  /*2390*/  @!P0 LDGSTS.E.BYPASS.LTC128B.128 [R29+0x6100], [R10.64], !P4 ;  /* 0x061000000a1d8fae */ /* 0x0007e8000e101d46 */
[----:B------:R4:W-:Y:S01]  /*23a0*/  @!P0 LDGSTS.E.BYPASS.LTC128B.128 [R29+0xa100], [R8.64], !P5 ;  /* 0x0a100000081d8fae */ /* 0x0009e2000e901d46 */
[----:B------:R-:W-:Y:S01]  /*23b0*/  @!P0 LEA.HI.X R5, R30, R2, R33, 0x1, P1 ;  /* 0x000000021e058211 */ /* 0x000fe200008f0c21 */
[----:B------:R-:W-:Y:S01]  /*23c0*/  IMAD.WIDE.U32 R2, R22, c[0x0][0x1e0], RZ ;  /* 0x0000780016027a25 */ /* 0x000fe200078e00ff */
[----:B------:R-:W-:-:S03]  /*23d0*/  @!P2 LEA R6, P1, R26, R12, 0x1 ;  /* 0x0000000c1a06a211 */ /* 0x000fc600078208ff */
[----:B------:R1:W-:Y:S01]  /*23e0*/  @!P0 LDGSTS.E.BYPASS.LTC128B.128 [R29+0xe100], [R4.64], !P6 ;  /* 0x0e100000041d8fae */ /* 0x0003e2000f101d46 */
[----:B--2---:R-:W-:-:S05]  /*23f0*/  @!P2 LEA.HI.X R7, R26, R13, R27, 0x1, P1 ;  /* 0x0000000d1a07a211 */ /* 0x004fca00008f0c1b */
[----:B------:R2:W-:Y:S01]  /*2400*/  @!P2 LDGSTS.E.BYPASS.LTC128B.128 [R29+0x3100], [R6.64], !P3 ;  /* 0x03100000061dafae */ /* 0x0005e2000d901d46 */
[----:B----4-:R-:W-:-:S05]  /*2410*/  SHF.R.S32.HI R8, RZ, 0x1f, R22 ;  /* 0x0000001fff087819 */ /* 0x010fca0000011416 */
[----:B------:R-:W-:-:S04]  /*2420*/  IMAD R0, R8, c[0x0][0x1e0], RZ ;  /* 0x0000780008007a24 */ /* 0x000fc800078e02ff */
[----:B------:R-:W-:Y:S01]  /*2430*/  IMAD R0, R22, c[0x0][0x1e4], R0 ;  /* 0x0000790016007a24 */ /* 0x000fe200078e0200 */
[----:B-1----:R-:W-:-:S03]  /*2440*/  SHF.R.S32.HI R15, RZ, 0x1f, R36 ;  /* 0x0000001fff0f7819 */ /* 0x002fc60000011424 */
[----:B------:R-:W-:Y:S02]  /*2450*/  IMAD.IADD R3, R3, 0x1, R0 ;  /* 0x0000000103037824 */ /* 0x000fe400078e0200 */
[----:B------:R-:W-:Y:S01]  /*2460*/  IMAD R0, R23, c[0x0][0x1e8], RZ ;  /* 0x00007a0017007a24 */ /* 0x000fe200078e02ff */
[----:B------:R-:W-:Y:S01]  /*2470*/  @!P2 LEA R4, P0, R32, R12, 0x1 ;  /* 0x0000000c2004a211 */ /* 0x000fe200078008ff */
[----:B--2---:R-:W-:Y:S02]  /*2480*/  IMAD R6, R15, c[0x0][0x1f0], RZ ;  /* 0x00007c000f067a24 */ /* 0x004fe400078e02ff */
[----:B------:R-:W-:Y:S02]  /*2490*/  IMAD R0, R134, c[0x0][0x1ec], R0 ;  /* 0x00007b0086007a24 */ /* 0x000fe400078e0200 */
[----:B------:R-:W-:Y:S01]  /*24a0*/  IMAD.WIDE.U32 R2, R36, c[0x0][0x1f0], R2 ;  /* 0x00007c0024027a25 */ /* 0x000fe200078e0002 */
[----:B------:R-:W-:-:S03]  /*24b0*/  @!P2 LEA.HI.X R5, R32, R13, R35, 0x1, P0 ;  /* 0x0000000d2005a211 */ /* 0x000fc600000f0c23 */
[----:B------:R-:W-:Y:S01]  /*24c0*/  IMAD.IADD R83, R85, 0x1, R0 ;  /* 0x0000000155537824 */ /* 0x000fe200078e0200 */
[----:B------:R-:W-:Y:S01]  /*24d0*/  IADD3 R0, P0, R2, R84, RZ ;  /* 0x0000005402007210 */ /* 0x000fe20007f1e0ff */
[----:B------:R-:W-:Y:S01]  /*24e0*/  IMAD R6, R36, c[0x0][0x1f4], R6 ;  /* 0x00007d0024067a24 */ /* 0x000fe200078e0206 */
[----:B------:R1:W-:Y:S04]  /*24f0*/  @!P2 LDGSTS.E.BYPASS.LTC128B.128 [R29+0x7100], [R4.64], !P4 ;  /* 0x07100000041dafae */ /* 0x0003e8000e101d46 */
[----:B------:R-:W-:Y:S02]  /*2500*/  IADD3.X R2, R83, R3, R6, P0, !PT ;  /* 0x0000000353027210 */ /* 0x000fe400007fe406 */
[----:B---3--:R-:W-:-:S04]  /*2510*/  LEA R10, P0, R0, c[0x0][0x1c8], 0x1 ;  /* 0x00007200000a7a11 */ /* 0x008fc800078008ff */
[----:B------:R-:W-:Y:S02]  /*2520*/  LEA.HI.X R11, R0, c[0x0][0x1cc], R2, 0x1, P0 ;  /* 0x00007300000b7a11 */ /* 0x000fe400000f0c02 */
[CC--:B------:R-:W-:Y:S01]  /*2530*/  @!P2 LEA R2, P0, R31.reuse, R12.reuse, 0x1 ;  /* 0x0000000c1f02a211 */ /* 0x0c0fe200078008ff */
[----:B------:R-:W-:Y:S03]  /*2540*/  STL [R1+0x84], R36 ;  /* 0x0000842401007387 */ /* 0x000fe60000100800 */
[----:B------:R-:W-:Y:S01]  /*2550*/  @!P2 LEA.HI.X R3, R31, R13, R34, 0x1, P0 ;  /* 0x0000000d1f03a211 */ /* 0x000fe200000f0c22 */
[----:B------:R-:W-:Y:S04]  /*2560*/  STL [R1+0x8c], R22 ;  /* 0x00008c1601007387 */ /* 0x000fe80000100800 */
[----:B------:R-:W-:Y:S01]  /*2570*/  STL.64 [R1+0xb8], R84 ;  /* 0x0000b85401007387 */ /* 0x000fe20000100a00 */
[----:B-1----:R-:W-:-:S03]  /*2580*/  @!P2 LEA R4, P0, R30, R12, 0x1 ;  /* 0x0000000c1e04a211 */ /* 0x002fc600078008ff */
[----:B------:R-:W-:Y:S01]  /*2590*/  STL [R1+0xd0], R83 ;  /* 0x0000d05301007387 */ /* 0x000fe20000100800 */
[----:B------:R-:W-:-:S03]  /*25a0*/  @!P2 LEA.HI.X R5, R30, R13, R33, 0x1, P0 ;  /* 0x0000000d1e05a211 */ /* 0x000fc600000f0c21 */
[----:B------:R-:W2:Y:S04]  /*25b0*/  LDL R16, [R1+0x48] ;  /* 0x0000480001107983 */ /* 0x000ea80000100800 */
[----:B------:R-:W3:Y:S04]  /*25c0*/  LDL R13, [R1+0x50] ;  /* 0x00005000010d7983 */ /* 0x000ee80000100800 */
[----:B------:R-:W4:Y:S01]  /*25d0*/  LDL R12, [R1+0x4c] ;  /* 0x00004c00010c7983 */ /* 0x000f220000100800 */
[----:B------:R-:W-:-:S03]  /*25e0*/  IMAD R78, R72, -0x40, R169 ;  /* 0xffffffc0484e7824 */ /* 0x000fc600078e02a9 */
[----:B------:R-:W1:Y:S01]  /*25f0*/  SHFL.IDX PT, R0, R10, RZ, 0x181f ;  /* 0x00181fff0a007589 */ /* 0x000e6200000e0000 */
[----:B------:R-:W-:-:S03]  /*2600*/  IMAD.IADD R14, R78, 0x1, -R168 ;  /* 0x000000014e0e7824 */ /* 0x000fc600078e0aa8 */
[----:B------:R-:W1:Y:S02]  /*2610*/  SHFL.IDX PT, R7, R11, RZ, 0x181f ;  /* 0x00181fff0b077589 */ /* 0x000e6400000e0000 */
[----:B------:R-:W-:Y:S02]  /*2620*/  ISETP.GE.AND P1, PT, R14, 0x1, PT ;  /* 0x000000010e00780c */ /* 0x000fe40003f26270 */
[----:B------:R1:W-:Y:S04]  /*2630*/  @!P2 LDGSTS.E.BYPASS.LTC128B.128 [R29+0xb100], [R2.64], !P5 ;  /* 0x0b100000021dafae */ /* 0x0003e8000e901d46 */
[----:B------:R1:W-:Y:S04]  /*2640*/  @!P2 LDGSTS.E.BYPASS.LTC128B.128 [R29+0xf100], [R4.64], !P6 ;  /* 0x0f100000041dafae */ /* 0x0003e8000f101d46 */
[----:B------:R-:W1:Y:S03]  /*2650*/  SHFL.IDX PT, R10, R10, 0x1, 0x181f ;  /* 0x00381f000a0a7f89 */ /* 0x000e6600000e0000 */
[----:B------:R-:W-:Y:S01]  /*2660*/  @P1 ISETP.GE.AND P4, PT, R26, c[0x0][0x1d4], PT ;  /* 0x000075001a001a0c */ /* 0x000fe20003f86270 */
[----:B------:R-:W1:Y:S01]  /*2670*/  SHFL.IDX PT, R11, R11, 0x1, 0x181f ;  /* 0x00381f000b0b7f89 */ /* 0x000e6200000e0000 */
[----:B------:R-:W-:-:S03]  /*2680*/  @P1 ISETP.GE.AND P3, PT, R32, c[0x0][0x1d4], PT ;  /* 0x0000750020001a0c */ /* 0x000fc60003f66270 */
[----:B------:R-:W0:Y:S01]  /*2690*/  LDGDEPBAR ;  /* 0x00000000000079af */ /* 0x000e220000000000 */
[-C--:B-1----:R-:W-:Y:S02]  /*26a0*/  @P1 LEA R2, P0, R26, R0.reuse, 0x1 ;  /* 0x000000001a021211 */ /* 0x082fe400078008ff */
[----:B------:R-:W-:Y:S02]  /*26b0*/  @P1 LEA R4, P2, R32, R0, 0x1 ;  /* 0x0000000020041211 */ /* 0x000fe400078408ff */
[-C--:B------:R-:W-:Y:S02]  /*26c0*/  @P1 LEA.HI.X R3, R26, R7.reuse, R27, 0x1, P0 ;  /* 0x000000071a031211 */ /* 0x080fe400000f0c1b */
[----:B------:R-:W-:-:S03]  /*26d0*/  @P1 LEA.HI.X R5, R32, R7, R35, 0x1, P2 ;  /* 0x0000000720051211 */ /* 0x000fc600010f0c23 */
[----:B------:R1:W-:Y:S01]  /*26e0*/  @P1 LDGSTS.E.BYPASS.LTC128B.128 [R29+0x10100], [R2.64], !P4 ;  /* 0x10100000021d1fae */ /* 0x0003e2000e101d46 */
[C---:B------:R-:W-:Y:S02]  /*26f0*/  @P1 ISETP.GE.AND P4, PT, R31.reuse, c[0x0][0x1d4], PT ;  /* 0x000075001f001a0c */ /* 0x040fe40003f86270 */
[----:B------:R-:W-:Y:S01]  /*2700*/  ISETP.GE.AND P0, PT, R14, 0x21, PT ;  /* 0x000000210e00780c */ /* 0x000fe20003f06270 */
[----:B------:R1:W-:Y:S01]  /*2710*/  @P1 LDGSTS.E.BYPASS.LTC128B.128 [R29+0x12100], [R4.64], !P3 ;  /* 0x12100000041d1fae */ /* 0x0003e2000d901d46 */
[----:B------:R-:W-:Y:S02]  /*2720*/  @P1 ISETP.GE.AND P3, PT, R30, c[0x0][0x1d4], PT ;  /* 0x000075001e001a0c */ /* 0x000fe40003f66270 */
[----:B-1----:R-:W-:-:S04]  /*2730*/  @P1 LEA R2, P2, R31, R0, 0x1 ;  /* 0x000000001f021211 */ /* 0x002fc800078408ff */
[----:B------:R-:W-:Y:S02]  /*2740*/  @P1 LEA.HI.X R3, R31, R7, R34, 0x1, P2 ;  /* 0x000000071f031211 */ /* 0x000fe400010f0c22 */
[----:B------:R-:W-:-:S03]  /*2750*/  @P1 LEA R6, P2, R30, R0, 0x1 ;  /* 0x000000001e061211 */ /* 0x000fc600078408ff */
[----:B------:R1:W-:Y:S01]  /*2760*/  @P1 LDGSTS.E.BYPASS.LTC128B.128 [R29+0x14100], [R2.64], !P4 ;  /* 0x14100000021d1fae */ /* 0x0003e2000e101d46 */
[----:B------:R-:W-:Y:S02]  /*2770*/  @P1 LEA.HI.X R7, R30, R7, R33, 0x1, P2 ;  /* 0x000000071e071211 */ /* 0x000fe400010f0c21 */
[----:B------:R-:W-:-:S03]  /*2780*/  @P0 ISETP.GE.AND P4, PT, R26, c[0x0][0x1d4], PT ;  /* 0x000075001a000a0c */ /* 0x000fc60003f86270 */
[----:B------:R1:W-:Y:S01]  /*2790*/  @P1 LDGSTS.E.BYPASS.LTC128B.128 [R29+0x16100], [R6.64], !P3 ;  /* 0x16100000061d1fae */ /* 0x0003e2000d901d46 */
[----:B------:R-:W-:Y:S01]  /*27a0*/  @P0 ISETP.GE.AND P1, PT, R32, c[0x0][0x1d4], PT ;  /* 0x0000750020000a0c */ /* 0x000fe20003f26270 */
[----:B------:R-:W-:Y:S01]  /*27b0*/  IMAD R0, R8, c[0x0][0x208], RZ ;  /* 0x0000820008007a24 */ /* 0x000fe200078e02ff */
[-C--:B------:R-:W-:Y:S02]  /*27c0*/  @P0 LEA R4, P2, R26, R10.reuse, 0x1 ;  /* 0x0000000a1a040211 */ /* 0x080fe400078408ff */
[----:B------:R-:W-:Y:S02]  /*27d0*/  @P0 LEA R8, P3, R32, R10, 0x1 ;  /* 0x0000000a20080211 */ /* 0x000fe400078608ff */
[----:B------:R-:W-:Y:S02]  /*27e0*/  @P0 ISETP.GE.AND P5, PT, R31, c[0x0][0x1d4], PT ;  /* 0x000075001f000a0c */ /* 0x000fe40003fa6270 */
[-C--:B------:R-:W-:Y:S02]  /*27f0*/  @P0 LEA.HI.X R5, R26, R11.reuse, R27, 0x1, P2 ;  /* 0x0000000b1a050211 */ /* 0x080fe400010f0c1b */
[----:B------:R-:W-:Y:S01]  /*2800*/  @P0 LEA.HI.X R9, R32, R11, R35, 0x1, P3 ;  /* 0x0000000b20090211 */ /* 0x000fe200018f0c23 */
[----:B------:R-:W-:-:S02]  /*2810*/  IMAD R0, R22, c[0x0][0x20c], R0 ;  /* 0x0000830016007a24 */ /* 0x000fc400078e0200 */
[----:B------:R1:W-:Y:S04]  /*2820*/  @P0 LDGSTS.E.BYPASS.LTC128B.128 [R29+0x11100], [R4.64], !P4 ;  /* 0x11100000041d0fae */ /* 0x0003e8000e101d46 */
[----:B------:R2:W-:Y:S01]  /*2830*/  @P0 LDGSTS.E.BYPASS.LTC128B.128 [R29+0x13100], [R8.64], !P1 ;  /* 0x13100000081d0fae */ /* 0x0005e2000c901d46 */
[----:B-1----:R-:W-:Y:S01]  /*2840*/  IMAD.WIDE.U32 R2, R22, c[0x0][0x208], RZ ;  /* 0x0000820016027a25 */ /* 0x002fe200078e00ff */
[----:B------:R-:W-:Y:S02]  /*2850*/  @P0 ISETP.GE.AND P1, PT, R30, c[0x0][0x1d4], PT ;  /* 0x000075001e000a0c */ /* 0x000fe40003f26270 */
[----:B------:R-:W-:Y:S01]  /*2860*/  @P0 LEA R6, P2, R31, R10, 0x1 ;  /* 0x0000000a1f060211 */ /* 0x000fe200078408ff */
[----:B------:R-:W-:-:S03]  /*2870*/  IMAD.IADD R3, R3, 0x1, R0 ;  /* 0x0000000103037824 */ /* 0x000fc600078e0200 */
[----:B------:R-:W-:Y:S01]  /*2880*/  @P0 LEA.HI.X R7, R31, R11, R34, 0x1, P2 ;  /* 0x0000000b1f070211 */ /* 0x000fe200010f0c22 */
[----:B------:R-:W-:-:S04]  /*2890*/  IMAD.WIDE.U32 R18, R134, c[0x0][0x210], RZ ;  /* 0x0000840086127a25 */ /* 0x000fc800078e00ff */
[----:B------:R-:W-:Y:S01]  /*28a0*/  IMAD.WIDE.U32 R2, R36, c[0x0][0x218], R2 ;  /* 0x0000860024027a25 */ /* 0x000fe200078e0002 */
[----:B------:R1:W-:Y:S01]  /*28b0*/  @P0 LDGSTS.E.BYPASS.LTC128B.128 [R29+0x15100], [R6.64], !P5 ;  /* 0x15100000061d0fae */ /* 0x0003e2000e901d46 */
[----:B------:R-:W-:-:S03]  /*28c0*/  @P0 LEA R4, P4, R30, R10, 0x1 ;  /* 0x0000000a1e040211 */ /* 0x000fc600078808ff */
[----:B------:R-:W-:Y:S02]  /*28d0*/  IADD3 R0, P3, R2, R18, RZ ;  /* 0x0000001202007210 */ /* 0x000fe40007f7e0ff */
[----:B------:R-:W-:Y:S01]  /*28e0*/  @P0 LEA.HI.X R5, R30, R11, R33, 0x1, P4 ;  /* 0x0000000b1e050211 */ /* 0x000fe200020f0c21 */
[----:B------:R-:W-:-:S04]  /*28f0*/  IMAD R2, R15, c[0x0][0x218], RZ ;  /* 0x000086000f027a24 */ /* 0x000fc800078e02ff */
[----:B------:R1:W-:Y:S01]  /*2900*/  @P0 LDGSTS.E.BYPASS.LTC128B.128 [R29+0x17100], [R4.64], !P1 ;  /* 0x17100000041d0fae */ /* 0x0003e2000c901d46 */
[----:B------:R-:W-:Y:S02]  /*2910*/  IMAD R2, R36, c[0x0][0x21c], R2 ;  /* 0x0000870024027a24 */ /* 0x000fe400078e0202 */
[----:B-1----:R-:W-:Y:S01]  /*2920*/  IMAD R6, R23, c[0x0][0x210], RZ ;  /* 0x0000840017067a24 */ /* 0x002fe200078e02ff */
[----:B------:R-:W0:Y:S03]  /*2930*/  LDGDEPBAR ;  /* 0x00000000000079af */ /* 0x000e260000000000 */
[----:B------:R-:W-:Y:S01]  /*2940*/  IMAD R6, R134, c[0x0][0x214], R6 ;  /* 0x0000850086067a24 */ /* 0x000fe200078e0206 */
[----:B------:R-:W-:-:S03]  /*2950*/  LEA R10, P2, R0, c[0x0][0x1f8], 0x1 ;  /* 0x00007e00000a7a11 */ /* 0x000fc600078408ff */
[----:B------:R-:W-:-:S05]  /*2960*/  IMAD.IADD R4, R19, 0x1, R6 ;  /* 0x0000000113047824 */ /* 0x000fca00078e0206 */
[----:B------:R-:W-:-:S04]  /*2970*/  IADD3.X R2, R4, R3, R2, P3, !PT ;  /* 0x0000000304027210 */ /* 0x000fc80001ffe402 */
[----:B------:R-:W-:Y:S02]  /*2980*/  LEA.HI.X R0, R0, c[0x0][0x1fc], R2, 0x1, P2 ;  /* 0x00007f0000007a11 */ /* 0x000fe400010f0c02 */
[----:B------:R-:W-:Y:S01]  /*2990*/  R2P PR, R25, 0x6 ;  /* 0x0000000619007804 */ /* 0x000fe20000000000 */
[----:B------:R-:W-:-:S04]  /*29a0*/  DEPBAR.LE SB0, 0x1 ;  /* 0x000080400000791a */ /* 0x000fc80000000000 */
[----:B------:R-:W1:Y:S04]  /*29b0*/  S2R R25, SR_TID.X ;  /* 0x0000000000197919 */ /* 0x000e680000002100 */
[----:B------:R-:W-:Y:S01]  /*29c0*/  BAR.SYNC.DEFER_BLOCKING 0x0 ;  /* 0x0000000000007b1d */ /* 0x000fe20000010000 */
[----:B-1----:R-:W-:-:S04]  /*29d0*/  SHF.R.S32.HI R17, RZ, 0x1f, R25 ;  /* 0x0000001fff117819 */ /* 0x002fc80000011419 */
        /* <DEDUP_REMOVED lines=8> */
[----:B------:R-:W-:Y:S04]  /*2a60*/  STL.64 [R1+0xc8], R18 ;  /* 0x0000c81201007387 */ /* 0x000fe80000100a00 */
[----:B------:R-:W-:Y:S04]  /*2a70*/  STL [R1+0xd8], R4 ;  /* 0x0000d80401007387 */ /* 0x000fe80000100800 */
[----:B--2---:R-:W-:Y:S04]  /*2a80*/  LDSM.16.M88.4 R172, [R16] ;  /* 0x0000000010ac783b */ /* 0x004fe80000000200 */
[----:B---3--:R-:W-:Y:S04]  /*2a90*/  LDSM.16.M88.4 R192, [R13] ;  /* 0x000000000dc0783b */ /* 0x008fe80000000200 */
[----:B----4-:R-:W-:Y:S04]  /*2aa0*/  LDSM.16.M88.4 R196, [R12] ;  /* 0x000000000cc4783b */ /* 0x010fe80000000200 */
[----:B------:R-:W-:Y:S04]  /*2ab0*/  LDSM.16.M88.4 R204, [R16+0x4000] ;  /* 0x0040000010cc783b */ /* 0x000fe80000000200 */
        /* <DEDUP_REMOVED lines=8> */
[----:B------:R-:W-:Y:S06]  /*2b40*/  BAR.SYNC.DEFER_BLOCKING 0x0 ;  /* 0x0000000000007b1d */ /* 0x000fec0000010000 */
[----:B------:R-:W2:Y:S01]  /*2b50*/  SHFL.IDX PT, R4, R0, RZ, 0x181f ;  /* 0x00181fff00047589 */ /* 0x000ea200000e0000 */
[----:B------:R-:W-:-:S04]  /*2b60*/  DEPBAR.LE SB0, 0x0 ;  /* 0x000080000000791a */ /* 0x000fc80000000000 */
[----:B------:R-:W-:Y:S01]  /*2b70*/  BAR.SYNC.DEFER_BLOCKING 0x0 ;  /* 0x0000000000007b1d */ /* 0x000fe20000010000 */
[C---:B------:R-:W-:Y:S01]  /*2b80*/  ISETP.GE.AND P5, PT, R26.reuse, c[0x0][0x1d4], PT ;  /* 0x000075001a007a0c */ /* 0x040fe20003fa6270 */
[----:B------:R-:W-:-:S04]  /*2b90*/  IMAD.SHL.U32 R80, R26, 0x2, RZ ;  /* 0x000000021a507824 */ /* 0x000fc800078e00ff */
[----:B------:R-:W3:Y:S01]  /*2ba0*/  SHFL.IDX PT, R2, R10, 0x1, 0x181f ;  /* 0x00381f000a027f89 */ /* 0x000ee200000e0000 */
[----:B------:R-:W-:-:S03]  /*2bb0*/  ISETP.LT.OR P3, PT, R14, 0x1, P5 ;  /* 0x000000010e00780c */ /* 0x000fc60002f61670 */
[----:B------:R-:W4:Y:S01]  /*2bc0*/  SHFL.IDX PT, R3, R0, 0x1, 0x181f ;  /* 0x00381f0000037f89 */ /* 0x000f2200000e0000 */
[----:B------:R-:W-:Y:S02]  /*2bd0*/  SHF.L.U64.HI R73, R26, 0x1, R27 ;  /* 0x000000011a497819 */ /* 0x000fe4000001021b */
[----:B-1----:R-:W-:Y:S01]  /*2be0*/  IADD3 R8, P0, R7, R80, RZ ;  /* 0x0000005007087210 */ /* 0x002fe20007f1e0ff */
[----:B------:R-:W1:Y:S01]  /*2bf0*/  LDSM.16.M88.4 R20, [R135] ;  /* 0x000000008714783b */ /* 0x000e620000000200 */
[----:B------:R-:W-:-:S03]  /*2c00*/  IADD3 R90, R135, 0x20, RZ ;  /* 0x00000020875a7810 */ /* 0x000fc60007ffe0ff */
[----:B--2---:R-:W-:Y:S01]  /*2c10*/  IMAD.X R9, R4, 0x1, R73, P0 ;  /* 0x0000000104097824 */ /* 0x004fe200000e0649 */
[----:B------:R-:W-:Y:S01]  /*2c20*/  @P1 IADD3 R90, R135, -0x20, RZ ;  /* 0xffffffe0875a1810 */ /* 0x000fe20007ffe0ff */
[----:B------:R-:W-:Y:S01]  /*2c30*/  IMAD.SHL.U32 R79, R32, 0x2, RZ ;  /* 0x00000002204f7824 */ /* 0x000fe200078e00ff */
[----:B------:R-:W2:Y:S01]  /*2c40*/  LDSM.16.M88.4 R24, [R135+0x800] ;  /* 0x000800008718783b */ /* 0x000ea20000000200 */
[----:B------:R-:W-:Y:S02]  /*2c50*/  IMAD.SHL.U32 R81, R31, 0x2, RZ ;  /* 0x000000021f517824 */ /* 0x000fe400078e00ff */
[----:B------:R-:W-:Y:S01]  /*2c60*/  IMAD.SHL.U32 R82, R30, 0x2, RZ ;  /* 0x000000021e527824 */ /* 0x000fe200078e00ff */
[----:B------:R-:W-:Y:S01]  /*2c70*/  LDSM.16.M88.4 R44, [R135+0x1000] ;  /* 0x00100000872c783b */ /* 0x000fe20000000200 */
[----:B------:R-:W-:-:S03]  /*2c80*/  SHF.L.U64.HI R74, R32, 0x1, R35 ;  /* 0x00000001204a7819 */ /* 0x000fc60000010223 */
[----:B------:R-:W-:Y:S01]  /*2c90*/  LDSM.16.M88.4 R64, [R135+0x1800] ;  /* 0x001800008740783b */ /* 0x000fe20000000200 */
[----:B------:R-:W-:-:S03]  /*2ca0*/  SHF.L.U64.HI R75, R31, 0x1, R34 ;  /* 0x000000011f4b7819 */ /* 0x000fc60000010222 */
[----:B------:R-:W1:Y:S01]  /*2cb0*/  LDSM.16.M88.4 R36, [R90] ;  /* 0x000000005a24783b */ /* 0x000e620000000200 */
[----:B------:R-:W-:-:S03]  /*2cc0*/  SHF.L.U64.HI R76, R30, 0x1, R33 ;  /* 0x000000011e4c7819 */ /* 0x000fc60000010221 */
[----:B------:R-:W1:Y:S01]  /*2cd0*/  LDSM.16.M88.4 R40, [R90+0x800] ;  /* 0x000800005a28783b */ /* 0x000e620000000200 */
[----:B------:R-:W-:-:S03]  /*2ce0*/  IADD3 R12, P1, R7, R81, RZ ;  /* 0x00000051070c7210 */ /* 0x000fc60007f3e0ff */
[----:B------:R-:W1:Y:S01]  /*2cf0*/  LDSM.16.M88.4 R52, [R90+0x1000] ;  /* 0x001000005a34783b */ /* 0x000e620000000200 */
[----:B------:R-:W-:-:S03]  /*2d00*/  IADD3 R6, P0, R7, R82, RZ ;  /* 0x0000005207067210 */ /* 0x000fc60007f1e0ff */
[----:B------:R-:W-:Y:S04]  /*2d10*/  LDSM.16.M88.4 R68, [R90+0x1800] ;  /* 0x001800005a44783b */ /* 0x000fe80000000200 */
[----:B------:R-:W-:Y:S01]  /*2d20*/  @!PT LDS RZ, [RZ] ;  /* 0x00000000fffff984 */ /* 0x000fe20000000800 */
[----:B------:R-:W-:Y:S01]  /*2d30*/  @!PT LDS RZ, [RZ] ;  /* 0x00000000fffff984 */ /* 0x000fe20000000800 */
[----:B------:R-:W-:Y:S01]  /*2d40*/  @!PT LDS RZ, [RZ] ;  /* 0x00000000fffff984 */ /* 0x000fe20000000800 */
[----:B------:R2:W-:Y:S01]  /*2d50*/  LDGSTS.E.BYPASS.LTC128B.128 [R29+0x100], [R8.64], !P3 ;  /* 0x00100000081d7fae */ /* 0x0005e2000d901d46 */
[----:B------:R-:W-:Y:S01]  /*2d60*/  IMAD.X R13, R4, 0x1, R75, P1 ;  /* 0x00000001040d7824 */ /* 0x000fe200008e064b */
[----:B------:R-:W-:Y:S02]  /*2d70*/  ISETP.GE.AND P4, PT, R32, c[0x0][0x1d4], PT ;  /* 0x0000750020007a0c */ /* 0x000fe40003f86270 */
[----:B--2---:R-:W-:Y:S01]  /*2d80*/  IADD3 R8, P3, R7, R79, RZ ;  /* 0x0000004f07087210 */ /* 0x004fe20007f7e0ff */
[----:B------:R-:W-:-:S04]  /*2d90*/  IMAD.X R7, R4, 0x1, R76, P0 ;  /* 0x0000000104077824 */ /* 0x000fc800000e064c */
[----:B------:R-:W-:Y:S01]  /*2da0*/  IMAD.X R9, R4, 0x1, R74, P3 ;  /* 0x0000000104097824 */ /* 0x000fe200018e064a */
[----:B---3--:R-:W-:-:S05]  /*2db0*/  IADD3 R4, P0, R2, R79, RZ ;  /* 0x0000004f02047210 */ /* 0x008fca0007f1e0ff */
[----:B----4-:R-:W-:Y:S01]  /*2dc0*/  IMAD.X R5, R3, 0x1, R74, P0 ;  /* 0x0000000103057824 */ /* 0x010fe200000e064a */
[----:B------:R-:W-:Y:S01]  /*2dd0*/  ISETP.LT.OR P0, PT, R14, 0x1, P4 ;  /* 0x000000010e00780c */ /* 0x000fe20002701670 */
[----:B-1----:R-:W-:Y:S01]  /*2de0*/  HMMA.16816.F32.BF16 R16, R168, R20, RZ ;  /* 0x00000014a810723c */ /* 0x002fe200000418ff */
[----:B------:R-:W-:-:S04]  /*2df0*/  ISETP.GE.AND P3, PT, R31, c[0x0][0x1d4], PT ;  /* 0x000075001f007a0c */ /* 0x000fc80003f66270 */
[----:B------:R-:W-:Y:S02]  /*2e00*/  ISETP.LT.OR P1, PT, R14, 0x1, P3 ;  /* 0x000000010e00780c */ /* 0x000fe40001f21670 */
[----:B------:R-:W-:-:S05]  /*2e10*/  SEL R0, R28, 0xffffffc0, !P2 ;  /* 0xffffffc01c007807 */ /* 0x000fca0005000000 */
[----:B------:R1:W-:Y:S01]  /*2e20*/  LDGSTS.E.BYPASS.LTC128B.128 [R29+0x2100], [R8.64], !P0 ;  /* 0x02100000081d7fae */ /* 0x0003e2000c101d46 */
[----:B------:R-:W-:Y:S02]  /*2e30*/  IADD3 R10, P2, R2, R80, RZ ;  /* 0x00000050020a7210 */ /* 0x000fe40007f5e0ff */
[----:B------:R-:W-:-:S03]  /*2e40*/  ISETP.LT.OR P5, PT, R14, 0x21, P5 ;  /* 0x000000210e00780c */ /* 0x000fc60002fa1670 */
[----:B------:R-:W-:Y:S01]  /*2e50*/  IMAD.X R11, R3, 0x1, R73, P2 ;  /* 0x00000001030b7824 */ /* 0x000fe200010e0649 */
[C---:B------:R-:W-:Y:S01]  /*2e60*/  ISETP.LT.OR P4, PT, R14.reuse, 0x21, P4 ;  /* 0x000000210e00780c */ /* 0x040fe20002781670 */
[----:B------:R2:W-:Y:S01]  /*2e70*/  LDGSTS.E.BYPASS.LTC128B.128 [R29+0x4100], [R12.64], !P1 ;  /* 0x041000000c1d7fae */ /* 0x0005e2000c901d46 */
[----:B------:R-:W-:Y:S02]  /*2e80*/  ISETP.LT.OR P3, PT, R14, 0x21, P3 ;  /* 0x000000210e00780c */ /* 0x000fe40001f61670 */
[----:B-1----:R-:W-:-:S05]  /*2e90*/  IADD3 R8, P0, R2, R81, RZ ;  /* 0x0000005102087210 */ /* 0x002fca0007f1e0ff */
[----:B------:R-:W-:Y:S01]  /*2ea0*/  IMAD.X R9, R3, 0x1, R75, P0 ;  /* 0x0000000103097824 */ /* 0x000fe200000e064b */
[----:B------:R-:W-:-:S04]  /*2eb0*/  ISETP.GE.AND P0, PT, R30, c[0x0][0x1d4], PT ;  /* 0x000075001e007a0c */ /* 0x000fc80003f06270 */
[C---:B------:R-:W-:Y:S02]  /*2ec0*/  ISETP.LT.OR P2, PT, R14.reuse, 0x1, P0 ;  /* 0x000000010e00780c */ /* 0x040fe40000741670 */
[----:B------:R-:W-:Y:S02]  /*2ed0*/  ISETP.LT.OR P1, PT, R14, 0x21, P0 ;  /* 0x000000210e00780c */ /* 0x000fe40000721670 */
[----:B------:R-:W-:Y:S01]  /*2ee0*/  IADD3 R2, P0, R2, R82, RZ ;  /* 0x0000005202027210 */ /* 0x000fe20007f1e0ff */
[----:B--2---:R-:W-:Y:S01]  /*2ef0*/  HMMA.16816.F32.BF16 R12, R168, R24, RZ ;  /* 0x00000018a80c723c */ /* 0x004fe200000418ff */
[----:B------:R-:W-:-:S03]  /*2f00*/  IMAD.IADD R249, R135, 0x1, R0 ;  /* 0x0000000187f97824 */ /* 0x000fc600078e0200 */
[----:B------:R-:W-:-:S04]  /*2f10*/  IMAD.X R3, R3, 0x1, R76, P0 ;  /* 0x0000000103037824 */ /* 0x000fc800000e064c */
[----:B------:R-:W-:Y:S01]  /*2f20*/  HMMA.16816.F32.BF16 R48, R172, R36, R16 ;  /* 0x00000024ac30723c */ /* 0x000fe20000041810 */
[----:B------:R1:W-:Y:S04]  /*2f30*/  LDGSTS.E.BYPASS.LTC128B.128 [R29+0x6100], [R6.64], !P2 ;  /* 0x06100000061d7fae */ /* 0x0003e8000d101d46 */
[----:B------:R2:W-:Y:S03]  /*2f40*/  LDGSTS.E.BYPASS.LTC128B.128 [R29+0x1100], [R10.64], !P5 ;  /* 0x011000000a1d7fae */ /* 0x0005e6000e901d46 */
[C---:B------:R-:W-:Y:S01]  /*2f50*/  HMMA.16816.F32.BF16 R16, R168.reuse, R22, RZ ;  /* 0x00000016a810723c */ /* 0x040fe200000418ff */
[----:B------:R1:W-:Y:S04]  /*2f60*/  LDGSTS.E.BYPASS.LTC128B.128 [R29+0x3100], [R4.64], !P4 ;  /* 0x03100000041d7fae */ /* 0x0003e8000e101d46 */
[----:B------:R2:W-:Y:S04]  /*2f70*/  LDGSTS.E.BYPASS.LTC128B.128 [R29+0x5100], [R8.64], !P3 ;  /* 0x05100000081d7fae */ /* 0x0005e8000d901d46 */
[----:B------:R2:W-:Y:S04]  /*2f80*/  LDGSTS.E.BYPASS.LTC128B.128 [R29+0x7100], [R2.64], !P1 ;  /* 0x07100000021d7fae */ /* 0x0005e8000c901d46 */
[----:B------:R-:W3:Y:S01]  /*2f90*/  LDSM.16.M88.4 R32, [R249] ;  /* 0x00000000f920783b */ /* 0x000ee20000000200 */
[----:B------:R-:W-:Y:S01]  /*2fa0*/  HMMA.16816.F32.BF16 R24, R168, R26, RZ ;  /* 0x0000001aa818723c */ /* 0x000fe200000418ff */
[----:B------:R-:W-:-:S02]  /*2fb0*/  IADD3 R91, R90, 0x6000, RZ ;  /* 0x000060005a5b7810 */ /* 0x000fc40007ffe0ff */
[----:B------:R-:W-:Y:S01]  /*2fc0*/  IADD3 R92, R90, 0x2000, RZ ;  /* 0x000020005a5c7810 */ /* 0x000fe20007ffe0ff */
[----:B------:R-:W-:Y:S04]  /*2fd0*/  STL [R1+0x4], R90 ;  /* 0x0000045a01007387 */ /* 0x000fe80000100800 */
[----:B------:R-:W0:Y:S02]  /*2fe0*/  LDGDEPBAR ;  /* 0x00000000000079af */ /* 0x000e240000000000 */
[C---:B------:R-:W-:Y:S08]  /*2ff0*/  HMMA.16816.F32.BF16 R20, R172.reuse, R38, R16 ;  /* 0x00000026ac14723c */ /* 0x040ff00000041810 */
[----:B-1----:R-:W-:Y:S01]  /*3000*/  HMMA.16816.F32.BF16 R4, R172, R40, R12 ;  /* 0x00000028ac04723c */ /* 0x002fe2000004180c */
[----:B--2---:R-:W1:Y:S07]  /*3010*/  LDSM.16.M88.4 R28, [R249+0x800] ;  /* 0x00080000f91c783b */ /* 0x004e6e0000000200 */
[C---:B------:R-:W-:Y:S08]  /*3020*/  HMMA.16816.F32.BF16 R12, R168.reuse, R44, RZ ;  /* 0x0000002ca80c723c */ /* 0x040ff000000418ff */
[----:B------:R-:W-:Y:S08]  /*3030*/  HMMA.16816.F32.BF16 R8, R168, R46, RZ ;  /* 0x0000002ea808723c */ /* 0x000ff000000418ff */
[C---:B------:R-:W-:Y:S08]  /*3040*/  HMMA.16816.F32.BF16 R16, R172.reuse, R42, R24 ;  /* 0x0000002aac10723c */ /* 0x040ff00000041818 */
[C---:B------:R-:W-:Y:S08]  /*3050*/  HMMA.16816.F32.BF16 R36, R172.reuse, R52, R12 ;  /* 0x00000034ac24723c */ /* 0x040ff0000004180c */
[----:B------:R-:W-:Y:S08]  /*3060*/  HMMA.16816.F32.BF16 R24, R172, R54, R8 ;  /* 0x00000036ac18723c */ /* 0x000ff00000041808 */
[----:B---3--:R-:W-:Y:S01]  /*3070*/  HMMA.16816.F32.BF16 R52, R192, R34, R20 ;  /* 0x00000022c034723c */ /* 0x008fe20000041814 */
[----:B------:R-:W2:Y:S01]  /*3080*/  LDSM.16.M88.4 R20, [R249+0x1000] ;  /* 0x00100000f914783b */ /* 0x000ea20000000200 */
[----:B------:R-:W-:-:S06]  /*3090*/  IMAD.IADD R248, R91, 0x1, R0 ;  /* 0x000000015bf87824 */ /* 0x000fcc00078e0200 */
[----:B-1----:R-:W-:Y:S08]  /*30a0*/  HMMA.16816.F32.BF16 R60, R192, R28, R4 ;  /* 0x0000001cc03c723c */ /* 0x002ff00000041804 */
[C---:B------:R-:W-:Y:S08]  /*30b0*/  HMMA.16816.F32.BF16 R4, R168.reuse, R64, RZ ;  /* 0x00000040a804723c */ /* 0x040ff000000418ff */
[----:B------:R-:W-:Y:S08]  /*30c0*/  HMMA.16816.F32.BF16 R12, R168, R66, RZ ;  /* 0x00000042a80c723c */ /* 0x000ff000000418ff */
[----:B------:R-:W-:Y:S01]  /*30d0*/  HMMA.16816.F32.BF16 R56, R192, R30, R16 ;  /* 0x0000001ec038723c */ /* 0x000fe20000041810 */
[----:B------:R-:W1:Y:S04]  /*30e0*/  LDSM.16.M88.4 R16, [R249+0x1800] ;  /* 0x00180000f910783b */ /* 0x000e680000000200 */
[----:B------:R-:W3:Y:S03]  /*30f0*/  LDSM.16.M88.4 R28, [R248+-0x6000] ;  /* 0xffa00000f81c783b */ /* 0x000ee60000000200 */
[----:B------:R-:W-:Y:S08]  /*3100*/  HMMA.16816.F32.BF16 R8, R172, R68, R4 ;  /* 0x00000044ac08723c */ /* 0x000ff00000041804 */
[----:B------:R-:W-:Y:S08]  /*3110*/  HMMA.16816.F32.BF16 R48, R192, R32, R48 ;  /* 0x00000020c030723c */ /* 0x000ff00000041830 */
[----:B------:R-:W-:Y:S01]  /*3120*/  HMMA.16816.F32.BF16 R4, R172, R70, R12 ;  /* 0x00000046ac04723c */ /* 0x000fe2000004180c */
[----:B------:R-:W-:Y:S07]  /*3130*/  LDSM.16.M88.4 R12, [R135+0x2000] ;  /* 0x00200000870c783b */ /* 0x000fee0000000200 */
[C---:B--2---:R-:W-:Y:S01]  /*3140*/  HMMA.16816.F32.BF16 R44, R192.reuse, R20, R36 ;  /* 0x00000014c02c723c */ /* 0x044fe20000041824 */
[----:B------:R-:W2:Y:S07]  /*3150*/  LDSM.16.M88.4 R36, [R248+-0x5800] ;  /* 0xffa80000f824783b */ /* 0x000eae0000000200 */
[C---:B------:R-:W-:Y:S01]  /*3160*/  HMMA.16816.F32.BF16 R40, R192.reuse, R22, R24 ;  /* 0x00000016c028723c */ /* 0x040fe20000041818 */
[----:B------:R-:W4:Y:S04]  /*3170*/  LDSM.16.M88.4 R24, [R248+-0x5000] ;  /* 0xffb00000f818783b */ /* 0x000f280000000200 */
[----:B------:R-:W4:Y:S03]  /*3180*/  LDSM.16.M88.4 R20, [R248+-0x4800] ;  /* 0xffb80000f814783b */ /* 0x000f260000000200 */
[C---:B-1----:R-:W-:Y:S08]  /*3190*/  HMMA.16816.F32.BF16 R32, R192.reuse, R16, R8 ;  /* 0x00000010c020723c */ /* 0x042ff00000041808 */
[----:B------:R-:W-:Y:S08]  /*31a0*/  HMMA.16816.F32.BF16 R16, R192, R18, R4 ;  /* 0x00000012c010723c */ /* 0x000ff00000041804 */
[C---:B---3--:R-:W-:Y:S08]  /*31b0*/  HMMA.16816.F32.BF16 R8, R196.reuse, R28, R48 ;  /* 0x0000001cc408723c */ /* 0x048ff00000041830 */
[----:B------:R-:W-:Y:S01]  /*31c0*/  HMMA.16816.F32.BF16 R4, R196, R30, R52 ;  /* 0x0000001ec404723c */ /* 0x000fe20000041834 */
[----:B------:R-:W1:Y:S01]  /*31d0*/  LDSM.16.M88.4 R52, [R135+0x2800] ;  /* 0x002800008734783b */ /* 0x000e620000000200 */
[----:B------:R-:W-:-:S06]  /*31e0*/  IADD3 R0, R90, 0x2800, RZ ;  /* 0x000028005a007810 */ /* 0x000fcc0007ffe0ff */
[C---:B--2---:R-:W-:Y:S08]  /*31f0*/  HMMA.16816.F32.BF16 R28, R196.reuse, R36, R60 ;  /* 0x00000024c41c723c */ /* 0x044ff0000004183c */
[C---:B------:R-:W-:Y:S08]  /*3200*/  HMMA.16816.F32.BF16 R36, R196.reuse, R38, R56 ;  /* 0x00000026c424723c */ /* 0x040ff00000041838 */
[C---:B----4-:R-:W-:Y:S08]  /*3210*/  HMMA.16816.F32.BF16 R56, R196.reuse, R24, R44 ;  /* 0x00000018c438723c */ /* 0x050ff0000004182c */
[C---:B------:R-:W-:Y:S08]  /*3220*/  HMMA.16816.F32.BF16 R48, R196.reuse, R26, R40 ;  /* 0x0000001ac430723c */ /* 0x040ff00000041828 */
[C---:B------:R-:W-:Y:S01]  /*3230*/  HMMA.16816.F32.BF16 R44, R196.reuse, R20, R32 ;  /* 0x00000014c42c723c */ /* 0x040fe20000041820 */
[----:B------:R-:W-:Y:S07]  /*3240*/  LDSM.16.M88.4 R32, [R0] ;  /* 0x000000000020783b */ /* 0x000fee0000000200 */
[----:B------:R-:W-:Y:S08]  /*3250*/  HMMA.16816.F32.BF16 R40, R196, R22, R16 ;  /* 0x00000016c428723c */ /* 0x000ff00000041810 */
[C---:B------:R-:W-:Y:S01]  /*3260*/  HMMA.16816.F32.BF16 R24, R200.reuse, R12, R8 ;  /* 0x0000000cc818723c */ /* 0x040fe20000041808 */
[----:B------:R-:W2:Y:S07]  /*3270*/  LDSM.16.M88.4 R8, [R135+0x3000] ;  /* 0x003000008708783b */ /* 0x000eae0000000200 */
[C---:B------:R-:W-:Y:S01]  /*3280*/  HMMA.16816.F32.BF16 R20, R200.reuse, R14, R4 ;  /* 0x0000000ec814723c */ /* 0x040fe20000041804 */
[----:B------:R-:W3:Y:S04]  /*3290*/  LDSM.16.M88.4 R4, [R135+0x3800] ;  /* 0x003800008704783b */ /* 0x000ee80000000200 */
[----:B------:R-:W4:Y:S03]  /*32a0*/  LDSM.16.M88.4 R12, [R92] ;  /* 0x000000005c0c783b */ /* 0x000f260000000200 */
[C---:B-1----:R-:W-:Y:S01]  /*32b0*/  HMMA.16816.F32.BF16 R16, R200.reuse, R52, R28 ;  /* 0x00000034c810723c */ /* 0x042fe2000004181c */
[----:B------:R-:W-:Y:S04]  /*32c0*/  STL [R1+0x8], R91 ;  /* 0x0000085b01007387 */ /* 0x000fe80000100800 */
[----:B------:R-:W-:Y:S04]  /*32d0*/  STL [R1+0x18], R92 ;  /* 0x0000185c01007387 */ /* 0x000fe80000100800 */
[----:B------:R1:W-:Y:S01]  /*32e0*/  STL [R1+0xc], R0 ;  /* 0x00000c0001007387 */ /* 0x0003e20000100800 */
[C---:B------:R-:W-:Y:S08]  /*32f0*/  HMMA.16816.F32.BF16 R36, R200.reuse, R54, R36 ;  /* 0x00000036c824723c */ /* 0x040ff00000041824 */
[----:B--2---:R-:W-:Y:S01]  /*3300*/  HMMA.16816.F32.BF16 R52, R200, R10, R48 ;  /* 0x0000000ac834723c */ /* 0x004fe20000041830 */
[----:B-1----:R-:W-:-:S07]  /*3310*/  IADD3 R0, R90, 0x3000, RZ ;  /* 0x000030005a007810 */ /* 0x002fce0007ffe0ff */
[C---:B---3--:R-:W-:Y:S01]  /*3320*/  HMMA.16816.F32.BF16 R48, R200.reuse, R4, R44 ;  /* 0x00000004c830723c */ /* 0x048fe2000004182c */
[----:B------:R-:W-:Y:S04]  /*3330*/  STL [R1+0x10], R0 ;  /* 0x0000100001007387 */ /* 0x000fe80000100800 */
[----:B------:R1:W2:Y:S03]  /*3340*/  LDSM.16.M88.4 R28, [R0] ;  /* 0x00000000001c783b */ /* 0x0002a60000000200 */
[----:B------:R-:W-:Y:S08]  /*3350*/  HMMA.16816.F32.BF16 R44, R200, R6, R40 ;  /* 0x00000006c82c723c */ /* 0x000ff00000041828 */
[----:B----4-:R-:W-:Y:S08]  /*3360*/  HMMA.16816.F32.BF16 R40, R204, R12, R24 ;  /* 0x0000000ccc28723c */ /* 0x010ff00000041818 */
[----:B------:R-:W-:Y:S01]  /*3370*/  HMMA.16816.F32.BF16 R60, R200, R8, R56 ;  /* 0x00000008c83c723c */ /* 0x000fe20000041838 */
[----:B------:R-:W-:Y:S01]  /*3380*/  LDSM.16.M88.4 R56, [R249+0x3000] ;  /* 0x00300000f938783b */ /* 0x000fe20000000200 */
[----:B-1----:R-:W-:-:S06]  /*3390*/  IADD3 R0, R90, 0x3800, RZ ;  /* 0x000038005a007810 */ /* 0x002fcc0007ffe0ff */
[C---:B------:R-:W-:Y:S01]  /*33a0*/  HMMA.16816.F32.BF16 R24, R204.reuse, R14, R20 ;  /* 0x0000000ecc18723c */ /* 0x040fe20000041814 */
[----:B------:R-:W1:Y:S04]  /*33b0*/  LDSM.16.M88.4 R12, [R249+0x2800] ;  /* 0x00280000f90c783b */ /* 0x000e680000000200 */
[----:B------:R-:W3:Y:S03]  /*33c0*/  LDSM.16.M88.4 R20, [R0] ;  /* 0x000000000014783b */ /* 0x000ee60000000200 */
[C---:B------:R-:W-:Y:S01]  /*33d0*/  HMMA.16816.F32.BF16 R8, R204.reuse, R32, R16 ;  /* 0x00000020cc08723c */ /* 0x040fe20000041810 */
[----:B------:R-:W4:Y:S07]  /*33e0*/  LDSM.16.M88.4 R16, [R249+0x2000] ;  /* 0x00200000f910783b */ /* 0x000f2e0000000200 */
[C---:B------:R-:W-:Y:S08]  /*33f0*/  HMMA.16816.F32.BF16 R4, R204.reuse, R34, R36 ;  /* 0x00000022cc04723c */ /* 0x040ff00000041824 */
[C---:B--2---:R-:W-:Y:S01]  /*3400*/  HMMA.16816.F32.BF16 R32, R204.reuse, R28, R60 ;  /* 0x0000001ccc20723c */ /* 0x044fe2000004183c */
[----:B------:R-:W-:Y:S07]  /*3410*/  LDSM.16.M88.4 R60, [R135+0x5800] ;  /* 0x00580000873c783b */ /* 0x000fee0000000200 */
[----:B------:R-:W-:Y:S08]  /*3420*/  HMMA.16816.F32.BF16 R52, R204, R30, R52 ;  /* 0x0000001ecc34723c */ /* 0x000ff00000041834 */
[----:B-1----:R-:W-:Y:S08]  /*3430*/  HMMA.16816.F32.BF16 R28, R208, R12, R8 ;  /* 0x0000000cd01c723c */ /* 0x002ff00000041808 */
[C---:B---3--:R-:W-:Y:S08]  /*3440*/  HMMA.16816.F32.BF16 R48, R204.reuse, R20, R48 ;  /* 0x00000014cc30723c */ /* 0x048ff00000041830 */
[----:B------:R-:W-:Y:S01]  /*3450*/  HMMA.16816.F32.BF16 R44, R204, R22, R44 ;  /* 0x00000016cc2c723c */ /* 0x000fe2000004182c */
[----:B------:R-:W1:Y:S07]  /*3460*/  LDSM.16.M88.4 R20, [R249+0x3800] ;  /* 0x00380000f914783b */ /* 0x000e6e0000000200 */
[C---:B----4-:R-:W-:Y:S08]  /*3470*/  HMMA.16816.F32.BF16 R40, R208.reuse, R16, R40 ;  /* 0x00000010d028723c */ /* 0x050ff00000041828 */
[C---:B------:R-:W-:Y:S01]  /*3480*/  HMMA.16816.F32.BF16 R36, R208.reuse, R18, R24 ;  /* 0x00000012d024723c */ /* 0x040fe20000041818 */
[----:B------:R-:W2:Y:S04]  /*3490*/  LDSM.16.M88.4 R16, [R248+-0x4000] ;  /* 0xffc00000f810783b */ /* 0x000ea80000000200 */
[----:B------:R-:W-:Y:S03]  /*34a0*/  LDSM.16.M88.4 R24, [R248+-0x3000] ;  /* 0xffd00000f818783b */ /* 0x000fe60000000200 */
[C---:B------:R-:W-:Y:S01]  /*34b0*/  HMMA.16816.F32.BF16 R8, R208.reuse, R14, R4 ;  /* 0x0000000ed008723c */ /* 0x040fe20000041804 */
[----:B------:R-:W3:Y:S07]  /*34c0*/  LDSM.16.M88.4 R12, [R248+-0x3800] ;  /* 0xffc80000f80c783b */ /* 0x000eee0000000200 */
[C---:B------:R-:W-:Y:S08]  /*34d0*/  HMMA.16816.F32.BF16 R4, R208.reuse, R56, R32 ;  /* 0x00000038d004723c */ /* 0x040ff00000041820 */
[C---:B------:R-:W-:Y:S08]  /*34e0*/  HMMA.16816.F32.BF16 R32, R208.reuse, R58, R52 ;  /* 0x0000003ad020723c */ /* 0x040ff00000041834 */
[C---:B-1----:R-:W-:Y:S08]  /*34f0*/  HMMA.16816.F32.BF16 R56, R208.reuse, R20, R48 ;  /* 0x00000014d038723c */ /* 0x042ff00000041830 */
[----:B------:R-:W-:Y:S01]  /*3500*/  HMMA.16816.F32.BF16 R52, R208, R22, R44 ;  /* 0x00000016d034723c */ /* 0x000fe2000004182c */
[----:B------:R-:W-:Y:S07]  /*3510*/  LDSM.16.M88.4 R20, [R135+0x4000] ;  /* 0x004000008714783b */ /* 0x000fee0000000200 */
[C---:B--2---:R-:W-:Y:S08]  /*3520*/  HMMA.16816.F32.BF16 R48, R212.reuse, R16, R40 ;  /* 0x00000010d430723c */ /* 0x044ff00000041828 */
[C---:B------:R-:W-:Y:S01]  /*3530*/  HMMA.16816.F32.BF16 R44, R212.reuse, R18, R36 ;  /* 0x00000012d42c723c */ /* 0x040fe20000041824 */
[----:B------:R-:W1:Y:S04]  /*3540*/  LDSM.16.M88.4 R16, [R135+0x4800] ;  /* 0x004800008710783b */ /* 0x000e680000000200 */
[----:B------:R-:W2:Y:S03]  /*3550*/  LDSM.16.M88.4 R36, [R248+-0x2800] ;  /* 0xffd80000f824783b */ /* 0x000ea60000000200 */
[C---:B---3--:R-:W-:Y:S08]  /*3560*/  HMMA.16816.F32.BF16 R40, R212.reuse, R12, R28 ;  /* 0x0000000cd428723c */ /* 0x048ff0000004181c */
[C---:B------:R-:W-:Y:S01]  /*3570*/  HMMA.16816.F32.BF16 R28, R212.reuse, R14, R8 ;  /* 0x0000000ed41c723c */ /* 0x040fe20000041808 */
[----:B------:R-:W3:Y:S07]  /*3580*/  LDSM.16.M88.4 R12, [R135+0x5000] ;  /* 0x00500000870c783b */ /* 0x000eee0000000200 */
[C---:B------:R-:W-:Y:S08]  /*3590*/  HMMA.16816.F32.BF16 R8, R212.reuse, R24, R4 ;  /* 0x00000018d408723c */ /* 0x040ff00000041804 */
[----:B------:R-:W-:Y:S01]  /*35a0*/  HMMA.16816.F32.BF16 R4, R212, R26, R32 ;  /* 0x0000001ad404723c */ /* 0x000fe20000041820 */
[----:B------:R-:W-:-:S02]  /*35b0*/  IADD3 R2, R90, 0x5000, RZ ;  /* 0x000050005a027810 */ /* 0x000fc40007ffe0ff */
[C---:B------:R-:W-:Y:S02]  /*35c0*/  IADD3 R64, R90.reuse, 0x4000, RZ ;  /* 0x000040005a407810 */ /* 0x040fe40007ffe0ff */
[----:B------:R-:W-:-:S03]  /*35d0*/  IADD3 R3, R90, 0x4800, RZ ;  /* 0x000048005a037810 */ /* 0x000fc60007ffe0ff */
[----:B-1----:R-:W-:Y:S08]  /*35e0*/  HMMA.16816.F32.BF16 R32, R216, R18, R28 ;  /* 0x00000012d820723c */ /* 0x002ff0000004181c */
[----:B--2---:R-:W-:Y:S08]  /*35f0*/  HMMA.16816.F32.BF16 R24, R212, R36, R56 ;  /* 0x00000024d418723c */ /* 0x004ff00000041838 */
[----:B---3--:R-:W-:Y:S01]  /*3600*/  HMMA.16816.F32.BF16 R28, R216, R12, R8 ;  /* 0x0000000cd81c723c */ /* 0x008fe20000041808 */
[----:B------:R-:W1:Y:S07]  /*3610*/  LDSM.16.M88.4 R8, [R2] ;  /* 0x000000000208783b */ /* 0x000e6e0000000200 */
[----:B------:R-:W-:Y:S08]  /*3620*/  HMMA.16816.F32.BF16 R56, R212, R38, R52 ;  /* 0x00000026d438723c */ /* 0x000ff00000041834 */
[C---:B------:R-:W-:Y:S01]  /*3630*/  HMMA.16816.F32.BF16 R36, R216.reuse, R16, R40 ;  /* 0x00000010d824723c */ /* 0x040fe20000041828 */
[----:B------:R-:W2:Y:S07]  /*3640*/  LDSM.16.M88.4 R16, [R64] ;  /* 0x000000004010783b */ /* 0x000eae0000000200 */
[C---:B------:R-:W-:Y:S01]  /*3650*/  HMMA.16816.F32.BF16 R4, R216.reuse, R14, R4 ;  /* 0x0000000ed804723c */ /* 0x040fe20000041804 */
[----:B------:R-:W3:Y:S04]  /*3660*/  LDSM.16.M88.4 R12, [R3] ;  /* 0x00000000030c783b */ /* 0x000ee80000000200 */
[----:B------:R4:W-:Y:S03]  /*3670*/  STL [R1+0x14], R0 ;  /* 0x0000140001007387 */ /* 0x0009e60000100800 */
[C---:B------:R-:W-:Y:S08]  /*3680*/  HMMA.16816.F32.BF16 R52, R216.reuse, R20, R48 ;  /* 0x00000014d834723c */ /* 0x040ff00000041830 */
[----:B------:R-:W-:Y:S01]  /*3690*/  HMMA.16816.F32.BF16 R44, R216, R22, R44 ;  /* 0x00000016d82c723c */ /* 0x000fe2000004182c */
[----:B----4-:R-:W-:-:S05]  /*36a0*/  IADD3 R0, R90, 0x5800, RZ ;  /* 0x000058005a007810 */ /* 0x010fca0007ffe0ff */
[----:B------:R-:W4:Y:S02]  /*36b0*/  LDSM.16.M88.4 R48, [R0] ;  /* 0x000000000030783b */ /* 0x000f240000000200 */
[----:B------:R-:W-:Y:S08]  /*36c0*/  HMMA.16816.F32.BF16 R20, R216, R60, R24 ;  /* 0x0000003cd814723c */ /* 0x000ff00000041818 */
[C---:B-1----:R-:W-:Y:S08]  /*36d0*/  HMMA.16816.F32.BF16 R24, R220.reuse, R8, R28 ;  /* 0x00000008dc18723c */ /* 0x042ff0000004181c */
[----:B------:R-:W-:Y:S01]  /*36e0*/  HMMA.16816.F32.BF16 R4, R220, R10, R4 ;  /* 0x0000000adc04723c */ /* 0x000fe20000041804 */
[----:B------:R-:W1:Y:S07]  /*36f0*/  LDSM.16.M88.4 R8, [R249+0x5000] ;  /* 0x00500000f908783b */ /* 0x000e6e0000000200 */
[----:B------:R-:W-:Y:S08]  /*3700*/  HMMA.16816.F32.BF16 R60, R216, R62, R56 ;  /* 0x0000003ed83c723c */ /* 0x000ff00000041838 */
[C---:B--2---:R-:W-:Y:S01]  /*3710*/  HMMA.16816.F32.BF16 R56, R220.reuse, R16, R52 ;  /* 0x00000010dc38723c */ /* 0x044fe20000041834 */
[----:B------:R-:W2:Y:S07]  /*3720*/  LDSM.16.M88.4 R52, [R249+0x5800] ;  /* 0x00580000f934783b */ /* 0x000eae0000000200 */
[C---:B------:R-:W-:Y:S01]  /*3730*/  HMMA.16816.F32.BF16 R40, R220.reuse, R18, R44 ;  /* 0x00000012dc28723c */ /* 0x040fe2000004182c */
[----:B------:R-:W2:Y:S07]  /*3740*/  LDSM.16.M88.4 R16, [R249+0x4000] ;  /* 0x00400000f910783b */ /* 0x000eae0000000200 */
[C---:B---3--:R-:W-:Y:S08]  /*3750*/  HMMA.16816.F32.BF16 R36, R220.reuse, R12, R36 ;  /* 0x0000000cdc24723c */ /* 0x048ff00000041824 */
[C---:B------:R-:W-:Y:S01]  /*3760*/  HMMA.16816.F32.BF16 R32, R220.reuse, R14, R32 ;  /* 0x0000000edc20723c */ /* 0x040fe20000041820 */
[----:B------:R-:W3:Y:S07]  /*3770*/  LDSM.16.M88.4 R12, [R249+0x4800] ;  /* 0x00480000f90c783b */ /* 0x000eee0000000200 */
[----:B----4-:R-:W-:Y:S08]  /*3780*/  HMMA.16816.F32.BF16 R20, R220, R48, R20 ;  /* 0x00000030dc14723c */ /* 0x010ff00000041814 */
[C---:B-1----:R-:W-:Y:S08]  /*3790*/  HMMA.16816.F32.BF16 R24, R224.reuse, R8, R24 ;  /* 0x00000008e018723c */ /* 0x042ff00000041818 */
[C---:B------:R-:W-:Y:S08]  /*37a0*/  HMMA.16816.F32.BF16 R8, R224.reuse, R10, R4 ;  /* 0x0000000ae008723c */ /* 0x040ff00000041804 */
[----:B--2---:R-:W-:Y:S01]  /*37b0*/  HMMA.16816.F32.BF16 R4, R224, R52, R20 ;  /* 0x00000034e004723c */ /* 0x004fe20000041814 */
[----:B------:R-:W1:Y:S07]  /*37c0*/  LDSM.16.M88.4 R20, [R248+-0x2000] ;  /* 0xffe00000f814783b */ /* 0x000e6e0000000200 */
[----:B------:R-:W-:Y:S08]  /*37d0*/  HMMA.16816.F32.BF16 R60, R220, R50, R60 ;  /* 0x00000032dc3c723c */ /* 0x000ff0000004183c */
[C---:B------:R-:W-:Y:S08]  /*37e0*/  HMMA.16816.F32.BF16 R48, R224.reuse, R16, R56 ;  /* 0x00000010e030723c */ /* 0x040ff00000041838 */
[C---:B------:R-:W-:Y:S01]  /*37f0*/  HMMA.16816.F32.BF16 R44, R224.reuse, R18, R40 ;  /* 0x00000012e02c723c */ /* 0x040fe20000041828 */
[----:B------:R-:W2:Y:S04]  /*3800*/  LDSM.16.M88.4 R16, [R248+-0x1800] ;  /* 0xffe80000f810783b */ /* 0x000ea80000000200 */
[----:B------:R-:W-:Y:S03]  /*3810*/  LDSM.16.M88.4 R40, [R248+-0x800] ;  /* 0xfff80000f828783b */ /* 0x000fe60000000200 */
[C---:B---3--:R-:W-:Y:S08]  /*3820*/  HMMA.16816.F32.BF16 R36, R224.reuse, R12, R36 ;  /* 0x0000000ce024723c */ /* 0x048ff00000041824 */
[C---:B------:R-:W-:Y:S01]  /*3830*/  HMMA.16816.F32.BF16 R28, R224.reuse, R14, R32 ;  /* 0x0000000ee01c723c */ /* 0x040fe20000041820 */
[----:B------:R-:W3:Y:S07]  /*3840*/  LDSM.16.M88.4 R12, [R248+-0x1000] ;  /* 0xfff00000f80c783b */ /* 0x000eee0000000200 */
[----:B------:R-:W-:Y:S08]  /*3850*/  HMMA.16816.F32.BF16 R56, R224, R54, R60 ;  /* 0x00000036e038723c */ /* 0x000ff0000004183c */
[C---:B-1----:R-:W-:Y:S08]  /*3860*/  HMMA.16816.F32.BF16 R52, R228.reuse, R20, R48 ;  /* 0x00000014e434723c */ /* 0x042ff00000041830 */
[C---:B------:R-:W-:Y:S01]  /*3870*/  HMMA.16816.F32.BF16 R48, R228.reuse, R22, R44 ;  /* 0x00000016e430723c */ /* 0x040fe2000004182c */
[----:B------:R-:W1:Y:S07]  /*3880*/  LDSM.16.M88.4 R20, [R135+0x6800] ;  /* 0x006800008714783b */ /* 0x000e6e0000000200 */
[C---:B--2---:R-:W-:Y:S08]  /*3890*/  HMMA.16816.F32.BF16 R44, R228.reuse, R16, R36 ;  /* 0x00000010e42c723c */ /* 0x044ff00000041824 */
[C---:B------:R-:W-:Y:S01]  /*38a0*/  HMMA.16816.F32.BF16 R36, R228.reuse, R18, R28 ;  /* 0x00000012e424723c */ /* 0x040fe2000004181c */
[----:B------:R-:W-:Y:S07]  /*38b0*/  LDSM.16.M88.4 R16, [R135+0x7000] ;  /* 0x007000008710783b */ /* 0x000fee0000000200 */
[C---:B---3--:R-:W-:Y:S01]  /*38c0*/  HMMA.16816.F32.BF16 R32, R228.reuse, R12, R24 ;  /* 0x0000000ce420723c */ /* 0x048fe20000041818 */
[----:B------:R-:W2:Y:S07]  /*38d0*/  LDSM.16.M88.4 R24, [R135+0x6000] ;  /* 0x006000008718783b */ /* 0x000eae0000000200 */
[C---:B------:R-:W-:Y:S01]  /*38e0*/  HMMA.16816.F32.BF16 R28, R228.reuse, R14, R8 ;  /* 0x0000000ee41c723c */ /* 0x040fe20000041808 */
[----:B------:R-:W3:Y:S07]  /*38f0*/  LDSM.16.M88.4 R12, [R135+0x7800] ;  /* 0x00780000870c783b */ /* 0x000eee0000000200 */
[C---:B------:R-:W-:Y:S08]  /*3900*/  HMMA.16816.F32.BF16 R8, R228.reuse, R40, R4 ;  /* 0x00000028e408723c */ /* 0x040ff00000041804 */
[----:B------:R-:W-:Y:S01]  /*3910*/  HMMA.16816.F32.BF16 R4, R228, R42, R56 ;  /* 0x0000002ae404723c */ /* 0x000fe20000041838 */
[----:B------:R-:W-:Y:S04]  /*3920*/  STL [R1+0x28], R64 ;  /* 0x0000284001007387 */ /* 0x000fe80000100800 */
[----:B------:R-:W-:Y:S04]  /*3930*/  STL [R1+0x1c], R3 ;  /* 0x00001c0301007387 */ /* 0x000fe80000100800 */
[----:B------:R4:W-:Y:S04]  /*3940*/  STL [R1+0x20], R2 ;  /* 0x0000200201007387 */ /* 0x0009e80000100800 */
[----:B------:R3:W-:Y:S01]  /*3950*/  STL [R1+0x24], R0 ;  /* 0x0000240001007387 */ /* 0x0007e20000100800 */
[C---:B-1----:R-:W-:Y:S08]  /*3960*/  HMMA.16816.F32.BF16 R40, R232.reuse, R20, R44 ;  /* 0x00000014e828723c */ /* 0x042ff0000004182c */
[C---:B--2---:R-:W-:Y:S08]  /*3970*/  HMMA.16816.F32.BF16 R52, R232.reuse, R24, R52 ;  /* 0x00000018e834723c */ /* 0x044ff00000041834 */
[----:B------:R-:W-:Y:S01]  /*3980*/  HMMA.16816.F32.BF16 R48, R232, R26, R48 ;  /* 0x0000001ae830723c */ /* 0x000fe20000041830 */
[----:B----4-:R-:W-:-:S02]  /*3990*/  IADD3 R2, R90, 0x7000, RZ ;  /* 0x000070005a027810 */ /* 0x010fc40007ffe0ff */
[----:B---3--:R-:W-:-:S05]  /*39a0*/  IADD3 R0, R90, 0x7800, RZ ;  /* 0x000078005a007810 */ /* 0x008fca0007ffe0ff */
[C---:B------:R-:W-:Y:S01]  /*39b0*/  HMMA.16816.F32.BF16 R36, R232.reuse, R22, R36 ;  /* 0x00000016e824723c */ /* 0x040fe20000041824 */
[----:B------:R-:W1:Y:S07]  /*39c0*/  LDSM.16.M88.4 R20, [R91] ;  /* 0x000000005b14783b */ /* 0x000e6e0000000200 */
[C---:B------:R-:W-:Y:S01]  /*39d0*/  HMMA.16816.F32.BF16 R24, R232.reuse, R12, R8 ;  /* 0x0000000ce818723c */ /* 0x040fe20000041808 */
[----:B------:R-:W-:Y:S07]  /*39e0*/  LDSM.16.M88.4 R8, [R0] ;  /* 0x000000000008783b */ /* 0x000fee0000000200 */
[----:B------:R-:W-:Y:S01]  /*39f0*/  HMMA.16816.F32.BF16 R4, R232, R14, R4 ;  /* 0x0000000ee804723c */ /* 0x000fe20000041804 */
[----:B------:R-:W2:Y:S01]  /*3a00*/  LDSM.16.M88.4 R12, [R2] ;  /* 0x00000000020c783b */ /* 0x000ea20000000200 */
[----:B------:R-:W-:-:S06]  /*3a10*/  IADD3 R3, R90, 0x6800, RZ ;  /* 0x000068005a037810 */ /* 0x000fcc0007ffe0ff */
[C---:B------:R-:W-:Y:S08]  /*3a20*/  HMMA.16816.F32.BF16 R32, R232.reuse, R16, R32 ;  /* 0x00000010e820723c */ /* 0x040ff00000041820 */
[----:B------:R-:W-:Y:S01]  /*3a30*/  HMMA.16816.F32.BF16 R28, R232, R18, R28 ;  /* 0x00000012e81c723c */ /* 0x000fe2000004181c */
[----:B------:R-:W3:Y:S07]  /*3a40*/  LDSM.16.M88.4 R16, [R3] ;  /* 0x000000000310783b */ /* 0x000eee0000000200 */
[C---:B-1----:R-:W-:Y:S08]  /*3a50*/  HMMA.16816.F32.BF16 R68, R236.reuse, R20, R52 ;  /* 0x00000014ec44723c */ /* 0x042ff00000041834 */
[C---:B------:R-:W-:Y:S08]  /*3a60*/  HMMA.16816.F32.BF16 R44, R236.reuse, R22, R48 ;  /* 0x00000016ec2c723c */ /* 0x040ff00000041830 */
[C---:B--2---:R-:W-:Y:S08]  /*3a70*/  HMMA.16816.F32.BF16 R32, R236.reuse, R12, R32 ;  /* 0x0000000cec20723c */ /* 0x044ff00000041820 */
[C---:B------:R-:W-:Y:S01]  /*3a80*/  HMMA.16816.F32.BF16 R28, R236.reuse, R14, R28 ;  /* 0x0000000eec1c723c */ /* 0x040fe2000004181c */
[----:B------:R-:W1:Y:S07]  /*3a90*/  LDSM.16.M88.4 R12, [R249+0x6000] ;  /* 0x00600000f90c783b */ /* 0x000e6e0000000200 */
[C---:B------:R-:W-:Y:S08]  /*3aa0*/  HMMA.16816.F32.BF16 R24, R236.reuse, R8, R24 ;  /* 0x00000008ec18723c */ /* 0x040ff00000041818 */
[C---:B------:R-:W-:Y:S01]  /*3ab0*/  HMMA.16816.F32.BF16 R20, R236.reuse, R10, R4 ;  /* 0x0000000aec14723c */ /* 0x040fe20000041804 */
[----:B------:R-:W2:Y:S04]  /*3ac0*/  LDSM.16.M88.4 R8, [R249+0x6800] ;  /* 0x00680000f908783b */ /* 0x000ea80000000200 */
[----:B------:R-:W4:Y:S03]  /*3ad0*/  LDSM.16.M88.4 R4, [R249+0x7000] ;  /* 0x00700000f904783b */ /* 0x000f260000000200 */
        /* <DEDUP_REMOVED lines=9> */
[C---:B----4-:R-:W-:Y:S08]  /*3b70*/  HMMA.16816.F32.BF16 R52, R240.reuse, R4, R32 ;  /* 0x00000004f034723c */ /* 0x050ff00000041820 */
[----:B------:R-:W-:Y:S01]  /*3b80*/  HMMA.16816.F32.BF16 R48, R240, R6, R28 ;  /* 0x00000006f030723c */ /* 0x000fe2000004181c */
[----:B------:R-:W4:Y:S04]  /*3b90*/  LDSM.16.M88.4 R4, [R248+0x1000] ;  /* 0x00100000f804783b */ /* 0x000f280000000200 */
[----:B------:R-:W4:Y:S01]  /*3ba0*/  LDSM.16.M88.4 R28, [R248+0x1800] ;  /* 0x00180000f81c783b */ /* 0x000f220000000200 */
[----:B------:R-:W-:Y:S01]  /*3bb0*/  ISETP.GT.AND P0, PT, R72, R133, PT ;  /* 0x000000854800720c */ /* 0x000fe20003f04270 */
[----:B------:R-:W-:-:S04]  /*3bc0*/  DEPBAR.LE SB0, 0x0 ;  /* 0x000080000000791a */ /* 0x000fc80000000000 */
[C---:B---3--:R-:W-:Y:S08]  /*3bd0*/  HMMA.16816.F32.BF16 R44, R240.reuse, R16, R24 ;  /* 0x00000010f02c723c */ /* 0x048ff00000041818 */
[----:B------:R-:W-:Y:S08]  /*3be0*/  HMMA.16816.F32.BF16 R36, R240, R18, R20 ;  /* 0x00000012f024723c */ /* 0x000ff00000041814 */
[C---:B-1----:R-:W-:Y:S08]  /*3bf0*/  HMMA.16816.F32.BF16 R40, R244.reuse, R12, R68 ;  /* 0x0000000cf428723c */ /* 0x042ff00000041844 */
[C---:B--2---:R-:W-:Y:S08]  /*3c00*/  HMMA.16816.F32.BF16 R24, R244.reuse, R8, R60 ;  /* 0x00000008f418723c */ /* 0x044ff0000004183c */
[C---:B------:R-:W-:Y:S08]  /*3c10*/  HMMA.16816.F32.BF16 R32, R244.reuse, R14, R64 ;  /* 0x0000000ef420723c */ /* 0x040ff00000041840 */
[C---:B------:R-:W-:Y:S08]  /*3c20*/  HMMA.16816.F32.BF16 R20, R244.reuse, R10, R56 ;  /* 0x0000000af414723c */ /* 0x040ff00000041838 */
[C---:B----4-:R-:W-:Y:S08]  /*3c30*/  HMMA.16816.F32.BF16 R16, R244.reuse, R4, R52 ;  /* 0x00000004f410723c */ /* 0x050ff00000041834 */
[C---:B------:R-:W-:Y:S08]  /*3c40*/  HMMA.16816.F32.BF16 R12, R244.reuse, R6, R48 ;  /* 0x00000006f40c723c */ /* 0x040ff00000041830 */
[C---:B------:R-:W-:Y:S08]  /*3c50*/  HMMA.16816.F32.BF16 R8, R244.reuse, R28, R44 ;  /* 0x0000001cf408723c */ /* 0x040ff0000004182c */
[----:B------:R-:W-:Y:S01]  /*3c60*/  HMMA.16816.F32.BF16 R4, R244, R30, R36 ;  /* 0x0000001ef404723c */ /* 0x000fe20000041824 */
[----:B------:R1:W-:Y:S04]  /*3c70*/  STL [R1+0x2c], R3 ;  /* 0x00002c0301007387 */ /* 0x0003e80000100800 */
[----:B------:R2:W-:Y:S04]  /*3c80*/  STL [R1+0x30], R2 ;  /* 0x0000300201007387 */ /* 0x0005e80000100800 */
[----:B------:R3:W-:Y:S01]  /*3c90*/  STL [R1+0x34], R0 ;  /* 0x0000340001007387 */ /* 0x0007e20000100800 */
[----:B------:R-:W-:-:S02]  /*3ca0*/  FMUL.FTZ R40, R40, c[0x0][0x320] ;  /* 0x0000c80028287a20 */ /* 0x000fc40000410000 */
[----:B------:R-:W-:Y:S02]  /*3cb0*/  FMUL.FTZ R42, R42, c[0x0][0x320] ;  /* 0x0000c8002a2a7a20 */ /* 0x000fe40000410000 */
[----:B------:R-:W-:Y:S02]  /*3cc0*/  FMUL.FTZ R43, R43, c[0x0][0x320] ;  /* 0x0000c8002b2b7a20 */ /* 0x000fe40000410000 */
[----:B------:R-:W-:Y:S02]  /*3cd0*/  FMUL.FTZ R24, R24, c[0x0][0x320] ;  /* 0x0000c80018187a20 */ /* 0x000fe40000410000 */
[----:B------:R-:W-:Y:S01]  /*3ce0*/  FMUL.FTZ R25, R25, c[0x0][0x320] ;  /* 0x0000c80019197a20 */ /* 0x000fe20000410000 */
[C---:B-1----:R-:W-:Y:S02]  /*3cf0*/  IADD3 R3, R90.reuse, 0x1800, RZ ;  /* 0x000018005a037810 */ /* 0x042fe40007ffe0ff */
[C---:B--2---:R-:W-:Y:S02]  /*3d00*/  IADD3 R2, R90.reuse, 0x1000, RZ ;  /* 0x000010005a027810 */ /* 0x044fe40007ffe0ff */
[----:B---3--:R-:W-:Y:S01]  /*3d10*/  IADD3 R0, R90, 0x800, RZ ;  /* 0x000008005a007810 */ /* 0x008fe20007ffe0ff */
[----:B------:R1:W-:Y:S01]  /*3d20*/  STL [R1+0x44], R3 ;  /* 0x0000440301007387 */ /* 0x0003e20000100800 */
[----:B------:R-:W-:-:S03]  /*3d30*/  FMUL.FTZ R41, R41, c[0x0][0x320] ;  /* 0x0000c80029297a20 */ /* 0x000fc60000410000 */
[----:B------:R1:W-:Y:S01]  /*3d40*/  STL [R1+0x3c], R0 ;  /* 0x00003c0001007387 */ /* 0x0003e20000100800 */
[----:B------:R-:W-:-:S03]  /*3d50*/  FMUL.FTZ R32, R32, c[0x0][0x320] ;  /* 0x0000c80020207a20 */ /* 0x000fc60000410000 */
[----:B------:R1:W-:Y:S01]  /*3d60*/  STL [R1+0x40], R2 ;  /* 0x0000400201007387 */ /* 0x0003e20000100800 */
[----:B------:R-:W-:Y:S02]  /*3d70*/  FMUL.FTZ R33, R33, c[0x0][0x320] ;  /* 0x0000c80021217a20 */ /* 0x000fe40000410000 */
[----:B------:R-:W-:Y:S02]  /*3d80*/  FMUL.FTZ R34, R34, c[0x0][0x320] ;  /* 0x0000c80022227a20 */ /* 0x000fe40000410000 */
[----:B------:R-:W-:Y:S02]  /*3d90*/  FMUL.FTZ R35, R35, c[0x0][0x320] ;  /* 0x0000c80023237a20 */ /* 0x000fe40000410000 */
[----:B------:R-:W-:Y:S02]  /*3da0*/  FMUL.FTZ R26, R26, c[0x0][0x320] ;  /* 0x0000c8001a1a7a20 */ /* 0x000fe40000410000 */
[----:B------:R-:W-:Y:S02]  /*3db0*/  FMUL.FTZ R27, R27, c[0x0][0x320] ;  /* 0x0000c8001b1b7a20 */ /* 0x000fe40000410000 */
[----:B------:R-:W-:-:S02]  /*3dc0*/  FMUL.FTZ R20, R20, c[0x0][0x320] ;  /* 0x0000c80014147a20 */ /* 0x000fc40000410000 */
        /* <DEDUP_REMOVED lines=18> */
[----:B------:R-:W-:Y:S01]  /*3ef0*/  FMUL.FTZ R7, R7, c[0x0][0x320] ;  /* 0x0000c80007077a20 */ /* 0x000fe20000410000 */
[----:B------:R1:W2:Y:S08]  /*3f00*/  MUFU.TANH R44, R40 ;  /* 0x00000028002c7308 */ /* 0x0002b00000002400 */
[----:B------:R1:W3:Y:S08]  /*3f10*/  MUFU.TANH R49, R42 ;  /* 0x0000002a00317308 */ /* 0x0002f00000002400 */
[----:B------:R1:W4:Y:S08]  /*3f20*/  MUFU.TANH R48, R43 ;  /* 0x0000002b00307308 */ /* 0x0003300000002400 */
[----:B------:R1:W1:Y:S08]  /*3f30*/  MUFU.TANH R31, R24 ;  /* 0x00000018001f7308 */ /* 0x0002700000002400 */
        /* <DEDUP_REMOVED lines=13> */
[----:B------:R-:W1:Y:S08]  /*4010*/  MUFU.TANH R41, R41 ;  /* 0x0000002900297308 */ /* 0x000e700000002400 */
        /* <DEDUP_REMOVED lines=13> */
[----:B------:R1:W1:Y:S01]  /*40f0*/  MUFU.TANH R26, R7 ;  /* 0x00000007001a7308 */ /* 0x0002620000002400 */
[----:B------:R-:W-:Y:S01]  /*4100*/  BSSY B0, `(.L_x_1042) ;  /* 0x000005c000007945 */ /* 0x000fe20003800000 */
[----:B------:R-:W-:Y:S01]  /*4110*/  BAR.SYNC.DEFER_BLOCKING 0x0 ;  /* 0x0000000000007b1d */ /* 0x000fe20000010000 */
[----:B------:R-:W-:-:S05]  /*4120*/  ISETP.GT.AND P6, PT, R77, 0x3f, PT ;  /* 0x0000003f4d00780c */ /* 0x000fca0003fc4270 */
[----:B------:R-:W-:Y:S05]  /*4130*/  @!P0 BRA `(.L_x_1043) ;  /* 0x0000058000008947 */ /* 0x000fea0003800000 */
[----:B--234-:R-:W-:Y:S01]  /*4140*/  ISETP.NE.AND P2, PT, R87, 0x1, PT ;  /* 0x000000015700780c */ /* 0x01cfe20003f45270 */
[----:B-1----:R-:W-:Y:S02]  /*4150*/  IMAD R2, R72, 0x40, R132 ;  /* 0x0000004048027824 */ /* 0x002fe400078e0284 */
[----:B------:R-:W-:-:S03]  /*4160*/  IMAD.MOV.U32 R6, RZ, RZ, RZ ;  /* 0x000000ffff067224 */ /* 0x000fc600078e00ff */
[----:B------:R-:W-:-:S05]  /*4170*/  IADD3 R2, R2, -0x40, R77 ;  /* 0xffffffc002027810 */ /* 0x000fca0007ffe04d */
[----:B------:R-:W-:Y:S02]  /*4180*/  IMAD.MOV.U32 R0, RZ, RZ, R2 ;  /* 0x000000ffff007224 */ /* 0x000fe400078e0002 */
        /* <DEDUP_REMOVED lines=8> */
[----:B------:R-:W-:-:S05]  /*4210*/  IMAD R2, R0, c[0x0][0x2b8], R2 ;  /* 0x0000ae0000027a24 */ /* 0x000fca00078e0202 */
[----:B------:R-:W-:Y:S01]  /*4220*/  SHF.R.S32.HI R0, RZ, 0x1f, R2 ;  /* 0x0000001fff007819 */ /* 0x000fe20000011402 */
[----:B------:R1:W-:Y:S04]  /*4230*/  STL [R1+0x8c], R2 ;  /* 0x00008c0201007387 */ /* 0x0003e80000100800 */
[----:B------:R-:W-:-:S04]  /*4240*/  IMAD R0, R0, c[0x0][0x1e0], RZ ;  /* 0x0000780000007a24 */ /* 0x000fc800078e02ff */
[C---:B------:R-:W-:Y:S02]  /*4250*/  IMAD R0, R2.reuse, c[0x0][0x1e4], R0 ;  /* 0x0000790002007a24 */ /* 0x040fe400078e0200 */
[----:B-1----:R-:W-:-:S04]  /*4260*/  IMAD.WIDE.U32 R2, R2, c[0x0][0x1e0], RZ ;  /* 0x0000780002027a25 */ /* 0x002fc800078e00ff */
[----:B------:R-:W-:Y:S01]  /*4270*/  IMAD.IADD R3, R3, 0x1, R0 ;  /* 0x0000000103037824 */ /* 0x000fe200078e0200 */
[----:B--2---:R1:W-:Y:S01]  /*4280*/  STL [R1+0x84], R6 ;  /* 0x0000840601007387 */ /* 0x0043e20000100800 */
[----:B------:R-:W-:Y:S02]  /*4290*/  SHF.R.S32.HI R0, RZ, 0x1f, R6 ;  /* 0x0000001fff007819 */ /* 0x000fe40000011406 */
[----:B------:R-:W-:-:S04]  /*42a0*/  IMAD.WIDE.U32 R2, R6, c[0x0][0x1f0], R2 ;  /* 0x00007c0006027a25 */ /* 0x000fc800078e0002 */
[----:B------:R-:W-:-:S04]  /*42b0*/  IMAD R0, R0, c[0x0][0x1f0], RZ ;  /* 0x00007c0000007a24 */ /* 0x000fc800078e02ff */
[----:B------:R-:W-:Y:S01]  /*42c0*/  IMAD R5, R6, c[0x0][0x1f4], R0 ;  /* 0x00007d0006057a24 */ /* 0x000fe200078e0200 */
[----:B------:R-:W-:-:S04]  /*42d0*/  IADD3 R0, P0, R84, R2, RZ ;  /* 0x0000000254007210 */ /* 0x000fc80007f1e0ff */
[----:B------:R-:W-:Y:S02]  /*42e0*/  IADD3.X R5, R83, R3, R5, P0, !PT ;  /* 0x0000000353057210 */ /* 0x000fe400007fe405 */
[----:B------:R-:W-:-:S04]  /*42f0*/  LEA R15, P0, R0, c[0x0][0x1c8], 0x1 ;  /* 0x00007200000f7a11 */ /* 0x000fc800078008ff */
[----:B------:R-:W-:Y:S01]  /*4300*/  LEA.HI.X R5, R0, c[0x0][0x1cc], R5, 0x1, P0 ;  /* 0x0000730000057a11 */ /* 0x000fe200000f0c05 */
[----:B------:R-:W-:Y:S06]  /*4310*/  BRA.DIV ~URZ, `(.L_x_1044) ;  /* 0x0000d7a27f007947 */ /* 0x000fec000b800000 */
[----:B------:R2:W3:Y:S02]  /*4320*/  SHFL.IDX PT, R4, R5, RZ, 0x181f ;  /* 0x00181fff05047589 */ /* 0x0004e400000e0000 */
.L_x_1082:
[----:B------:R-:W-:Y:S05]  /*4330*/  BRA.DIV ~URZ, `(.L_x_1045) ;  /* 0x0000d7f27f007947 */ /* 0x000fea000b800000 */
[----:B------:R-:W4:Y:S04]  /*4340*/  LDL R2, [R1+0x88] ;  /* 0x0000880001027983 */ /* 0x000f280000100800 */
[----:B------:R-:W5:Y:S04]  /*4350*/  LDL R51, [R1+0x9c] ;  /* 0x00009c0001337983 */ /* 0x000f680000100800 */
[----:B--2---:R-:W2:Y:S04]  /*4360*/  LDL R50, [R1+0x98] ;  /* 0x0000980001327983 */ /* 0x004ea80000100800 */
[----:B---3--:R-:W3:Y:S04]  /*4370*/  LDL R19, [R1+0x94] ;  /* 0x0000940001137983 */ /* 0x008ee80000100800 */
[----:B------:R-:W3:Y:S04]  /*4380*/  LDL R18, [R1+0x54] ;  /* 0x0000540001127983 */ /* 0x000ee80000100800 */
[----:B------:R-:W1:Y:S02]  /*4390*/  SHFL.IDX PT, R0, R15, RZ, 0x181f ;  /* 0x00181fff0f007589 */ /* 0x000e6400000e0000 */
[----:B-1----:R-:W-:-:S02]  /*43a0*/  IADD3 R10, P1, R0, R80, RZ ;  /* 0x00000050000a7210 */ /* 0x002fc40007f3e0ff */
[C---:B------:R-:W-:Y:S02]  /*43b0*/  IADD3 R8, P0, R0.reuse, R79, RZ ;  /* 0x0000004f00087210 */ /* 0x040fe40007f1e0ff */
[----:B------:R-:W-:Y:S01]  /*43c0*/  IADD3 R6, P5, R0, R81, RZ ;  /* 0x0000005100067210 */ /* 0x000fe20007fbe0ff */
[C---:B------:R-:W-:Y:S02]  /*43d0*/  IMAD.X R11, R4.reuse, 0x1, R73, P1 ;  /* 0x00000001040b7824 */ /* 0x040fe400008e0649 */
[C---:B------:R-:W-:Y:S02]  /*43e0*/  IMAD.X R9, R4.reuse, 0x1, R74, P0 ;  /* 0x0000000104097824 */ /* 0x040fe400000e064a */
[----:B------:R-:W-:Y:S01]  /*43f0*/  IMAD.X R7, R4, 0x1, R75, P5 ;  /* 0x0000000104077824 */ /* 0x000fe200028e064b */
[----:B----4-:R-:W-:Y:S02]  /*4400*/  ISETP.GE.AND P3, PT, R2, c[0x0][0x1d4], PT ;  /* 0x0000750002007a0c */ /* 0x010fe40003f66270 */
[----:B------:R-:W-:-:S02]  /*4410*/  IADD3 R2, P4, R0, R82, RZ ;  /* 0x0000005200027210 */ /* 0x000fc40007f9e0ff */
[----:B-----5:R-:W-:Y:S01]  /*4420*/  ISETP.GE.AND P2, PT, R51, c[0x0][0x1d4], PT ;  /* 0x0000750033007a0c */ /* 0x020fe20003f46270 */
[----:B------:R-:W1:Y:S01]  /*4430*/  SHFL.IDX PT, R0, R15, 0x1, 0x181f ;  /* 0x00381f000f007f89 */ /* 0x000e6200000e0000 */
[----:B------:R-:W-:Y:S01]  /*4440*/  SEL R14, RZ, 0x10, P3 ;  /* 0x00000010ff0e7807 */ /* 0x000fe20001800000 */
[----:B------:R-:W-:Y:S01]  /*4450*/  IMAD.X R3, R4, 0x1, R76, P4 ;  /* 0x0000000104037824 */ /* 0x000fe200020e064c */
[----:B--2---:R-:W-:Y:S01]  /*4460*/  ISETP.GE.AND P1, PT, R50, c[0x0][0x1d4], PT ;  /* 0x0000750032007a0c */ /* 0x004fe20003f26270 */
[----:B------:R2:W4:Y:S01]  /*4470*/  SHFL.IDX PT, R4, R5, 0x1, 0x181f ;  /* 0x00381f0005047f89 */ /* 0x00052200000e0000 */
[----:B------:R-:W-:Y:S02]  /*4480*/  SEL R13, RZ, 0x10, P2 ;  /* 0x00000010ff0d7807 */ /* 0x000fe40001000000 */
[----:B---3--:R-:W-:Y:S02]  /*4490*/  ISETP.GE.AND P0, PT, R19, c[0x0][0x1d4], PT ;  /* 0x0000750013007a0c */ /* 0x008fe40003f06270 */
[----:B------:R-:W-:Y:S01]  /*44a0*/  SEL R12, RZ, 0x10, P1 ;  /* 0x00000010ff0c7807 */ /* 0x000fe20000800000 */
[----:B------:R3:W-:Y:S04]  /*44b0*/  LDGSTS.E.BYPASS.LTC128B.128 [R18+0x10100], [R10.64], !P3 ;  /* 0x101000000a127fae */ /* 0x0007e8000d901d46 */
[----:B------:R3:W-:Y:S04]  /*44c0*/  LDGSTS.E.BYPASS.LTC128B.128 [R18+0x12100], [R8.64], !P2 ;  /* 0x1210000008127fae */ /* 0x0007e8000d101d46 */
[----:B------:R3:W-:Y:S04]  /*44d0*/  LDGSTS.E.BYPASS.LTC128B.128 [R18+0x14100], [R6.64], !P1 ;  /* 0x1410000006127fae */ /* 0x0007e8000c901d46 */
[----:B------:R3:W-:Y:S01]  /*44e0*/  LDGSTS.E.BYPASS.LTC128B.128 [R18+0x16100], [R2.64], !P0 ;  /* 0x1610000002127fae */ /* 0x0007e2000c101d46 */
[----:B--2---:R-:W-:-:S03]  /*44f0*/  SEL R5, RZ, 0x10, P0 ;  /* 0x00000010ff057807 */ /* 0x004fc60000000000 */
.L_x_1083:
[----:B-1----:R-:W2:Y:S01]  /*4500*/  LDL R15, [R1+0x54] ;  /* 0x00005400010f7983 */ /* 0x002ea20000100800 */
[----:B---3--:R-:W-:-:S02]  /*4510*/  IADD3 R2, -R13, 0x10, RZ ;  /* 0x000000100d027810 */ /* 0x008fc40007ffe1ff */
[----:B------:R-:W-:Y:S02]  /*4520*/  IADD3 R10, -R14, 0x10, RZ ;  /* 0x000000100e0a7810 */ /* 0x000fe40007ffe1ff */
[----:B------:R-:W-:Y:S02]  /*4530*/  LOP3.LUT R2, R2, 0xf, RZ, 0xc0, !PT ;  /* 0x0000000f02027812 */ /* 0x000fe400078ec0ff */
[----:B------:R-:W-:Y:S02]  /*4540*/  IADD3 R6, -R12, 0x10, RZ ;  /* 0x000000100c067810 */ /* 0x000fe40007ffe1ff */
[----:B------:R-:W-:Y:S02]  /*4550*/  LOP3.LUT R10, R10, 0xf, RZ, 0xc0, !PT ;  /* 0x0000000f0a0a7812 */ /* 0x000fe400078ec0ff */
[----:B------:R-:W-:Y:S02]  /*4560*/  IADD3 R8, P5, P4, R2, R0, R79 ;  /* 0x0000000002087210 */ /* 0x000fe40007cbe04f */
[----:B------:R-:W-:-:S02]  /*4570*/  IADD3 R2, -R5, 0x10, RZ ;  /* 0x0000001005027810 */ /* 0x000fc40007ffe1ff */
[----:B------:R-:W-:Y:S02]  /*4580*/  LOP3.LUT R6, R6, 0xf, RZ, 0xc0, !PT ;  /* 0x0000000f06067812 */ /* 0x000fe400078ec0ff */
[-C--:B------:R-:W-:Y:S02]  /*4590*/  IADD3 R10, P1, P0, R10, R0.reuse, R80 ;  /* 0x000000000a0a7210 */ /* 0x080fe4000783e050 */
[----:B------:R-:W-:Y:S02]  /*45a0*/  LOP3.LUT R2, R2, 0xf, RZ, 0xc0, !PT ;  /* 0x0000000f02027812 */ /* 0x000fe400078ec0ff */
[----:B------:R-:W-:Y:S02]  /*45b0*/  IADD3 R6, P3, P2, R6, R0, R81 ;  /* 0x0000000006067210 */ /* 0x000fe40007a7e051 */
[----:B----4-:R-:W-:Y:S02]  /*45c0*/  IADD3.X R11, RZ, R4, R73, P1, P0 ;  /* 0x00000004ff0b7210 */ /* 0x010fe40000fe0449 */
[----:B------:R-:W-:-:S02]  /*45d0*/  IADD3 R2, P1, P0, R2, R0, R82 ;  /* 0x0000000002027210 */ /* 0x000fc4000783e052 */
[-C--:B------:R-:W-:Y:S02]  /*45e0*/  IADD3.X R7, RZ, R4.reuse, R75, P3, P2 ;  /* 0x00000004ff077210 */ /* 0x080fe40001fe444b */
[----:B------:R-:W-:Y:S02]  /*45f0*/  ISETP.NE.U32.AND P3, PT, R14, RZ, PT ;  /* 0x000000ff0e00720c */ /* 0x000fe40003f65070 */
[----:B------:R-:W-:Y:S02]  /*4600*/  ISETP.NE.U32.AND P2, PT, R13, RZ, PT ;  /* 0x000000ff0d00720c */ /* 0x000fe40003f45070 */
[----:B------:R-:W-:Y:S02]  /*4610*/  IADD3.X R3, RZ, R4, R76, P1, P0 ;  /* 0x00000004ff037210 */ /* 0x000fe40000fe044c */
[----:B------:R-:W-:Y:S02]  /*4620*/  ISETP.NE.U32.AND P1, PT, R12, RZ, PT ;  /* 0x000000ff0c00720c */ /* 0x000fe40003f25070 */
[----:B------:R-:W-:-:S02]  /*4630*/  ISETP.NE.U32.AND P0, PT, R5, RZ, PT ;  /* 0x000000ff0500720c */ /* 0x000fc40003f05070 */
[----:B------:R-:W-:-:S03]  /*4640*/  IADD3.X R9, RZ, R4, R74, P5, P4 ;  /* 0x00000004ff097210 */ /* 0x000fc60002fe844a */
[----:B------:R-:W-:Y:S01]  /*4650*/  @!PT LDS RZ, [RZ] ;  /* 0x00000000fffff984 */ /* 0x000fe20000000800 */
[----:B------:R-:W-:Y:S01]  /*4660*/  @!PT LDS RZ, [RZ] ;  /* 0x00000000fffff984 */ /* 0x000fe20000000800 */
[----:B------:R-:W-:Y:S01]  /*4670*/  @!PT LDS RZ, [RZ] ;  /* 0x00000000fffff984 */ /* 0x000fe20000000800 */
[----:B--2---:R1:W-:Y:S04]  /*4680*/  LDGSTS.E.BYPASS.LTC128B.128.ZFILL [R15+0x11100], [R10.64], P3 ;  /* 0x111000000a0f7fae */ /* 0x0043e80009941d46 */
[----:B------:R1:W-:Y:S04]  /*4690*/  LDGSTS.E.BYPASS.LTC128B.128.ZFILL [R15+0x13100], [R8.64], P2 ;  /* 0x13100000080f7fae */ /* 0x0003e80009141d46 */
[----:B------:R1:W-:Y:S04]  /*46a0*/  LDGSTS.E.BYPASS.LTC128B.128.ZFILL [R15+0x15100], [R6.64], P1 ;  /* 0x15100000060f7fae */ /* 0x0003e80008941d46 */
[----:B------:R1:W-:Y:S02]  /*46b0*/  LDGSTS.E.BYPASS.LTC128B.128.ZFILL [R15+0x17100], [R2.64], P0 ;  /* 0x17100000020f7fae */ /* 0x0003e40008141d46 */
.L_x_1043:
[----:B--234-:R-:W-:Y:S05]  /*46c0*/  BSYNC B0 ;  /* 0x0000000000007941 */ /* 0x01cfea0003800000 */
.L_x_1042:
[----:B-1----:R-:W2:Y:S04]  /*46d0*/  LDL R3, [R1+0xf0] ;  /* 0x0000f00001037983 */ /* 0x002ea80000100800 */
[----:B------:R-:W2:Y:S01]  /*46e0*/  LDL R2, [R1+0x200] ;  /* 0x0002000001027983 */ /* 0x000ea20000100800 */
[----:B------:R-:W-:-:S03]  /*46f0*/  MOV R4, c[0x0][0x2c4] ;  /* 0x0000b10000047a02 */ /* 0x000fc60000000f00 */
[----:B------:R-:W3:Y:S01]  /*4700*/  LDL R5, [R1+0xdc] ;  /* 0x0000dc0001057983 */ /* 0x000ee20000100800 */
[----:B------:R-:W-:Y:S02]  /*4710*/  ISETP.NE.AND P0, PT, R4, 0x1, PT ;  /* 0x000000010400780c */ /* 0x000fe40003f05270 */
[----:B------:R-:W-:Y:S01]  /*4720*/  MOV R0, 0x1 ;  /* 0x0000000100007802 */ /* 0x000fe20000000f00 */
[----:B------:R-:W0:Y:S04]  /*4730*/  LDGDEPBAR ;  /* 0x00000000000079af */ /* 0x000e280000000000 */
[----:B------:R-:W-:Y:S02]  /*4740*/  IMAD R0, R72, -0x40, R0 ;  /* 0xffffffc048007824 */ /* 0x000fe400078e0200 */
[----:B--2---:R-:W-:Y:S01]  /*4750*/  IMAD.IADD R4, R2, 0x1, R3 ;  /* 0x0000000102047824 */ /* 0x004fe200078e0203 */
[----:B------:R-:W-:-:S03]  /*4760*/  MOV R3, c[0x0][0x2ac] ;  /* 0x0000ab0000037a02 */ /* 0x000fc60000000f00 */
[----:B------:R-:W-:Y:S01]  /*4770*/  @P0 IMAD.HI.U32 R2, R4, c[0x0][0x2c8], RZ ;  /* 0x0000b20004020a27 */ /* 0x000fe200078e00ff */
[----:B------:R1:W-:Y:S03]  /*4780*/  STL [R1+0xac], R4 ;  /* 0x0000ac0401007387 */ /* 0x0003e60000100800 */
[----:B------:R-:W-:Y:S02]  /*4790*/  IMAD R0, R3, c[0x0][0x1d0], R0 ;  /* 0x0000740003007a24 */ /* 0x000fe400078e0200 */
[----:B---3--:R-:W-:-:S03]  /*47a0*/  IMAD.IADD R6, R78, 0x1, -R5 ;  /* 0x000000014e067824 */ /* 0x008fc600078e0a05 */
[----:B------:R-:W-:Y:S02]  /*47b0*/  IADD3 R5, R0, -c[0x0][0x168], -R5 ;  /* 0x80005a0000057a10 */ /* 0x000fe40007ffe805 */
[----:B-1----:R-:W-:Y:S01]  /*47c0*/  @P0 SHF.R.U32.HI R4, RZ, c[0x0][0x2cc], R2 ;  /* 0x0000b300ff040a19 */ /* 0x002fe20000011602 */
[----:B------:R-:W-:Y:S05]  /*47d0*/  BRA.DIV ~URZ, `(.L_x_1046) ;  /* 0x0000d6227f007947 */ /* 0x000fea000b800000 */
[----:B------:R1:W2:Y:S02]  /*47e0*/  SHFL.IDX PT, R0, R4, RZ, 0x1c1f ;  /* 0x001c1fff04007589 */ /* 0x0002a400000e0000 */
.L_x_1084:
[----:B--2---:R-:W-:-:S05]  /*47f0*/  IMAD.IADD R0, R5, 0x1, R0 ;  /* 0x0000000105007824 */ /* 0x004fca00078e0200 */
[----:B------:R-:W-:-:S04]  /*4800*/  IMNMX R0, R6, R0, PT ;  /* 0x0000000006007217 */ /* 0x000fc80003800200 */
[C---:B------:R-:W-:Y:S02]  /*4810*/  ISETP.GT.AND P0, PT, R0.reuse, RZ, PT ;  /* 0x000000ff0000720c */ /* 0x040fe40003f04270 */
[----:B------:R-:W-:Y:S02]  /*4820*/  ISETP.GT.AND P2, PT, R0, 0x1, PT ;  /* 0x000000010000780c */ /* 0x000fe40003f44270 */
[----:B------:R-:W-:Y:S02]  /*4830*/  FSEL R13, R44, -INF , P0 ;  /* 0xff8000002c0d7808 */ /* 0x000fe40000000000 */
[C---:B------:R-:W-:Y:S02]  /*4840*/  ISETP.GT.AND P3, PT, R0.reuse, 0x8, PT ;  /* 0x000000080000780c */ /* 0x040fe40003f64270 */
[C---:B------:R-:W-:Y:S02]  /*4850*/  ISETP.GT.AND P4, PT, R0.reuse, 0x9, PT ;  /* 0x000000090000780c */ /* 0x040fe40003f84270 */
[----:B------:R-:W-:-:S02]  /*4860*/  ISETP.GT.AND P1, PT, R0, 0x10, PT ;  /* 0x000000100000780c */ /* 0x000fc40003f24270 */
[----:B------:R-:W-:Y:S02]  /*4870*/  ISETP.GT.AND P0, PT, R0, 0x11, PT ;  /* 0x000000110000780c */ /* 0x000fe40003f04270 */
[----:B------:R-:W-:Y:S02]  /*4880*/  FSEL R12, R41, -INF , P2 ;  /* 0xff800000290c7808 */ /* 0x000fe40001000000 */
        /* <DEDUP_REMOVED lines=11> */
[----:B------:R-:W-:Y:S02]  /*4940*/  FSEL R87, R25, -INF , P2 ;  /* 0xff80000019577808 */ /* 0x000fe40001000000 */
[----:B------:R-:W-:Y:S02]  /*4950*/  FSEL R86, R24, -INF , P1 ;  /* 0xff80000018567808 */ /* 0x000fe40000800000 */
[----:B------:R-:W-:Y:S02]  /*4960*/  FSEL R85, R23, -INF , P0 ;  /* 0xff80000017557808 */ /* 0x000fe40000000000 */
[C---:B------:R-:W-:Y:S02]  /*4970*/  ISETP.GT.AND P4, PT, R0.reuse, 0x29, PT ;  /* 0x000000290000780c */ /* 0x040fe40003f84270 */
[----:B------:R-:W-:-:S02]  /*4980*/  ISETP.GT.AND P3, PT, R0, 0x30, PT ;  /* 0x000000300000780c */ /* 0x000fc40003f64270 */
[C---:B------:R-:W-:Y:S02]  /*4990*/  ISETP.GT.AND P2, PT, R0.reuse, 0x31, PT ;  /* 0x000000310000780c */ /* 0x040fe40003f44270 */
[C---:B------:R-:W-:Y:S02]  /*49a0*/  ISETP.GT.AND P1, PT, R0.reuse, 0x38, PT ;  /* 0x000000380000780c */ /* 0x040fe40003f24270 */
[----:B------:R-:W-:Y:S02]  /*49b0*/  ISETP.GT.AND P0, PT, R0, 0x39, PT ;  /* 0x000000390000780c */ /* 0x000fe40003f04270 */
[----:B------:R-:W-:Y:S02]  /*49c0*/  FSEL R84, R22, -INF , P4 ;  /* 0xff80000016547808 */ /* 0x000fe40002000000 */
[----:B------:R-:W-:Y:S02]  /*49d0*/  FSEL R83, R21, -INF , P3 ;  /* 0xff80000015537808 */ /* 0x000fe40001800000 */
[----:B------:R-:W-:-:S02]  /*49e0*/  FSEL R82, R20, -INF , P2 ;  /* 0xff80000014527808 */ /* 0x000fc40001000000 */
[----:B------:R-:W-:Y:S02]  /*49f0*/  FSEL R81, R17, -INF , P1 ;  /* 0xff80000011517808 */ /* 0x000fe40000800000 */
[----:B------:R-:W-:Y:S01]  /*4a00*/  FSEL R80, R16, -INF , P0 ;  /* 0xff80000010507808 */ /* 0x000fe20000000000 */
[----:B------:R-:W-:Y:S05]  /*4a10*/  BRA.DIV ~URZ, `(.L_x_1047) ;  /* 0x0000d4427f007947 */ /* 0x000fea000b800000 */
[----:B------:R-:W2:Y:S01]  /*4a20*/  SHFL.IDX PT, R0, R4, 0x1, 0x1c1f ;  /* 0x003c1f0004007f89 */ /* 0x000ea200000e0000 */
[----:B------:R-:W-:-:S04]  /*4a30*/  FMNMX.FTZ R2, R13, R12, !PT ;  /* 0x0000000c0d027209 */ /* 0x000fc80007810000 */
[----:B------:R-:W-:-:S04]  /*4a40*/  FMNMX.FTZ R2, R14, R2, !PT ;  /* 0x000000020e027209 */ /* 0x000fc80007810000 */
[----:B------:R-:W-:-:S04]  /*4a50*/  FMNMX.FTZ R2, R15, R2, !PT ;  /* 0x000000020f027209 */ /* 0x000fc80007810000 */
[----:B------:R-:W-:-:S04]  /*4a60*/  FMNMX.FTZ R2, R18, R2, !PT ;  /* 0x0000000212027209 */ /* 0x000fc80007810000 */
[----:B------:R-:W-:-:S04]  /*4a70*/  FMNMX.FTZ R2, R19, R2, !PT ;  /* 0x0000000213027209 */ /* 0x000fc80007810000 */
[----:B------:R-:W-:Y:S01]  /*4a80*/  FMNMX.FTZ R2, R28, R2, !PT ;  /* 0x000000021c027209 */ /* 0x000fe20007810000 */
[----:B--2---:R-:W-:-:S03]  /*4a90*/  IMAD.IADD R0, R5, 0x1, R0 ;  /* 0x0000000105007824 */ /* 0x004fc600078e0200 */
[----:B------:R-:W-:Y:S02]  /*4aa0*/  FMNMX.FTZ R2, R29, R2, !PT ;  /* 0x000000021d027209 */ /* 0x000fe40007810000 */
[----:B------:R-:W-:Y:S02]  /*4ab0*/  IMNMX R0, R6, R0, PT ;  /* 0x0000000006007217 */ /* 0x000fe40003800200 */
[----:B------:R-:W-:Y:S02]  /*4ac0*/  FMNMX.FTZ R2, R87, R2, !PT ;  /* 0x0000000257027209 */ /* 0x000fe40007810000 */
[C---:B------:R-:W-:Y:S02]  /*4ad0*/  ISETP.GT.AND P1, PT, R0.reuse, RZ, PT ;  /* 0x000000ff0000720c */ /* 0x040fe40003f24270 */
[C---:B------:R-:W-:Y:S02]  /*4ae0*/  ISETP.GT.AND P0, PT, R0.reuse, 0x1, PT ;  /* 0x000000010000780c */ /* 0x040fe40003f04270 */
[----:B------:R-:W-:-:S02]  /*4af0*/  ISETP.GT.AND P2, PT, R0, 0x8, PT ;  /* 0x000000080000780c */ /* 0x000fc40003f44270 */
[----:B------:R-:W-:Y:S02]  /*4b00*/  FSEL R6, R49, -INF , P1 ;  /* 0xff80000031067808 */ /* 0x000fe40000800000 */
[----:B------:R-:W-:Y:S02]  /*4b10*/  FSEL R5, R48, -INF , P0 ;  /* 0xff80000030057808 */ /* 0x000fe40000000000 */
[----:B------:R-:W-:Y:S02]  /*4b20*/  ISETP.GT.AND P0, PT, R0, 0x9, PT ;  /* 0x000000090000780c */ /* 0x000fe40003f04270 */
[----:B------:R-:W-:Y:S02]  /*4b30*/  FSEL R8, R46, -INF , P2 ;  /* 0xff8000002e087808 */ /* 0x000fe40001000000 */
[----:B------:R-:W-:Y:S02]  /*4b40*/  FMNMX.FTZ R3, R6, R5, !PT ;  /* 0x0000000506037209 */ /* 0x000fe40007810000 */
[----:B------:R-:W-:-:S02]  /*4b50*/  ISETP.GT.AND P1, PT, R0, 0x10, PT ;  /* 0x000000100000780c */ /* 0x000fc40003f24270 */
[----:B------:R-:W-:Y:S02]  /*4b60*/  FSEL R7, R47, -INF , P0 ;  /* 0xff8000002f077808 */ /* 0x000fe40000000000 */
[----:B------:R-:W-:Y:S02]  /*4b70*/  FMNMX.FTZ R3, R8, R3, !PT ;  /* 0x0000000308037209 */ /* 0x000fe40007810000 */
[C---:B------:R-:W-:Y:S02]  /*4b80*/  ISETP.GT.AND P0, PT, R0.reuse, 0x11, PT ;  /* 0x000000110000780c */ /* 0x040fe40003f04270 */
[----:B------:R-:W-:Y:S02]  /*4b90*/  FSEL R17, R43, -INF , P1 ;  /* 0xff8000002b117808 */ /* 0x000fe40000800000 */
[----:B------:R-:W-:Y:S02]  /*4ba0*/  FMNMX.FTZ R3, R7, R3, !PT ;  /* 0x0000000307037209 */ /* 0x000fe40007810000 */
[----:B------:R-:W-:-:S02]  /*4bb0*/  ISETP.GT.AND P1, PT, R0, 0x18, PT ;  /* 0x000000180000780c */ /* 0x000fc40003f24270 */
[----:B------:R-:W-:Y:S02]  /*4bc0*/  FSEL R11, R45, -INF , P0 ;  /* 0xff8000002d0b7808 */ /* 0x000fe40000000000 */
[----:B------:R-:W-:Y:S02]  /*4bd0*/  FMNMX.FTZ R3, R17, R3, !PT ;  /* 0x0000000311037209 */ /* 0x000fe40007810000 */
[----:B------:R-:W-:Y:S02]  /*4be0*/  ISETP.GT.AND P0, PT, R0, 0x19, PT ;  /* 0x000000190000780c */ /* 0x000fe40003f04270 */
        /* <DEDUP_REMOVED lines=8> */
[----:B------:R-:W-:-:S02]  /*4c70*/  FMNMX.FTZ R2, R86, R2, !PT ;  /* 0x0000000256027209 */ /* 0x000fc40007810000 */
[----:B------:R-:W-:Y:S02]  /*4c80*/  ISETP.GT.AND P1, PT, R0, 0x28, PT ;  /* 0x000000280000780c */ /* 0x000fe40003f24270 */
[----:B------:R-:W-:Y:S02]  /*4c90*/  FSEL R78, R38, -INF , P0 ;  /* 0xff800000264e7808 */ /* 0x000fe40000000000 */
[----:B------:R-:W-:Y:S02]  /*4ca0*/  FMNMX.FTZ R3, R79, R3, !PT ;  /* 0x000000034f037209 */ /* 0x000fe40007810000 */
[----:B------:R-:W-:Y:S02]  /*4cb0*/  FMNMX.FTZ R2, R85, R2, !PT ;  /* 0x0000000255027209 */ /* 0x000fe40007810000 */
[----:B------:R-:W-:Y:S02]  /*4cc0*/  ISETP.GT.AND P0, PT, R0, 0x29, PT ;  /* 0x000000290000780c */ /* 0x000fe40003f04270 */
[----:B------:R-:W-:-:S02]  /*4cd0*/  FSEL R77, R35, -INF , P1 ;  /* 0xff800000234d7808 */ /* 0x000fc40000800000 */
[----:B------:R-:W-:Y:S02]  /*4ce0*/  FMNMX.FTZ R3, R78, R3, !PT ;  /* 0x000000034e037209 */ /* 0x000fe40007810000 */
        /* <DEDUP_REMOVED lines=17> */
[----:B------:R-:W-:Y:S02]  /*4e00*/  FSEL R72, R26, -INF , P0 ;  /* 0xff8000001a487808 */ /* 0x000fe40000000000 */
[----:B------:R-:W-:Y:S02]  /*4e10*/  FMNMX.FTZ R2, R73, R3, !PT ;  /* 0x0000000349027209 */ /* 0x000fe40007810000 */
[----:B------:R-:W2:Y:S02]  /*4e20*/  SHFL.BFLY PT, R3, R0, 0x2, 0x1f ;  /* 0x0c401f0000037f89 */ /* 0x000ea400000e0000 */
[----:B------:R-:W-:-:S05]  /*4e30*/  FMNMX.FTZ R2, R72, R2, !PT ;  /* 0x0000000248027209 */ /* 0x000fca0007810000 */
[----:B------:R-:W3:Y:S01]  /*4e40*/  SHFL.BFLY PT, R16, R2, 0x2, 0x1f ;  /* 0x0c401f0002107f89 */ /* 0x000ee200000e0000 */
[----:B--2---:R-:W-:-:S05]  /*4e50*/  FMNMX.FTZ R0, R3, R0, !PT ;  /* 0x0000000003007209 */ /* 0x004fca0007810000 */
[----:B------:R-:W2:Y:S01]  /*4e60*/  SHFL.BFLY PT, R132, R0, 0x1, 0x1f ;  /* 0x0c201f0000847f89 */ /* 0x000ea200000e0000 */
[----:B---3--:R-:W-:-:S05]  /*4e70*/  FMNMX.FTZ R16, R2, R16, !PT ;  /* 0x0000001002107209 */ /* 0x008fca0007810000 */
[----:B------:R3:W4:Y:S01]  /*4e80*/  SHFL.BFLY PT, R3, R16, 0x1, 0x1f ;  /* 0x0c201f0010037f89 */ /* 0x00072200000e0000 */
[----:B--2---:R-:W-:-:S03]  /*4e90*/  FMNMX.FTZ R132, R0, R132, !PT ;  /* 0x0000008400847209 */ /* 0x004fc60007810000 */
.L_x_1085:
[----:B------:R-:W2:Y:S04]  /*4ea0*/  LDL R56, [R1+0x38] ;  /* 0x0000380001387983 */ /* 0x000ea80000100800 */
[----:B------:R-:W5:Y:S01]  /*4eb0*/  LDL R93, [R1] ;  /* 0x00000000015d7983 */ /* 0x000f620000100800 */
[C---:B------:R-:W-:Y:S01]  /*4ec0*/  FMUL.FTZ R2, R132.reuse, c[0x0][0x2d0] ;  /* 0x0000b40084027a20 */ /* 0x040fe20000410000 */
[----:B------:R-:W-:Y:S01]  /*4ed0*/  FSETP.NEU.FTZ.AND P0, PT, R132, -INF , PT ;  /* 0xff8000008400780b */ /* 0x000fe20003f1d000 */
[----:B------:R-:W-:Y:S01]  /*4ee0*/  WARPSYNC 0xffffffff ;  /* 0xffffffff00007948 */ /* 0x000fe20003800000 */
[----:B---34-:R-:W-:Y:S01]  /*4ef0*/  FMNMX.FTZ R16, R3, R16, !PT ;  /* 0x0000001003107209 */ /* 0x018fe20007810000 */
[----:B------:R-:W3:Y:S01]  /*4f00*/  LDSM.16.MT88.4 R24, [R250] ;  /* 0x00000000fa18783b */ /* 0x000ee20000004200 */
[----:B------:R-:W-:-:S02]  /*4f10*/  FSEL R2, R2, RZ, P0 ;  /* 0x000000ff02027208 */ /* 0x000fc40000000000 */
[C---:B------:R-:W-:Y:S01]  /*4f20*/  FSETP.NEU.FTZ.AND P0, PT, R16.reuse, -INF , PT ;  /* 0xff8000001000780b */ /* 0x040fe20003f1d000 */
[----:B------:R-:W-:Y:S01]  /*4f30*/  FMUL.FTZ R0, R16, c[0x0][0x2d0] ;  /* 0x0000b40010007a20 */ /* 0x000fe20000410000 */
[----:B------:R-:W4:Y:S01]  /*4f40*/  LDSM.16.MT88.4 R20, [R252] ;  /* 0x00000000fc14783b */ /* 0x000f220000004200 */
[--C-:B------:R-:W-:Y:S02]  /*4f50*/  FFMA.FTZ R3, R14, c[0x0][0x2d0], -R2.reuse ;  /* 0x0000b4000e037a23 */ /* 0x100fe40000010802 */
[--C-:B------:R-:W-:Y:S01]  /*4f60*/  FFMA.FTZ R13, R13, c[0x0][0x2d0], -R2.reuse ;  /* 0x0000b4000d0d7a23 */ /* 0x100fe20000010802 */
[----:B------:R-:W-:Y:S01]  /*4f70*/  FSEL R0, R0, RZ, P0 ;  /* 0x000000ff00007208 */ /* 0x000fe20000000000 */
[----:B------:R1:W-:Y:S01]  /*4f80*/  MUFU.EX2 R117, R3 ;  /* 0x0000000300757308 */ /* 0x0003e20000000800 */
[----:B------:R-:W-:Y:S01]  /*4f90*/  FFMA.FTZ R12, R12, c[0x0][0x2d0], -R2 ;  /* 0x0000b4000c0c7a23 */ /* 0x000fe20000010802 */
[----:B------:R-:W-:Y:S02]  /*4fa0*/  LDSM.16.MT88.4 R44, [R250+0x800] ;  /* 0x00080000fa2c783b */ /* 0x000fe40000004200 */
[----:B------:R-:W-:-:S02]  /*4fb0*/  FFMA.FTZ R6, R6, c[0x0][0x2d0], -R0 ;  /* 0x0000b40006067a23 */ /* 0x000fc40000010800 */
[----:B------:R-:W-:Y:S02]  /*4fc0*/  LDSM.16.MT88.4 R40, [R252+0x800] ;  /* 0x00080000fc28783b */ /* 0x000fe40000004200 */
[----:B------:R-:W-:Y:S02]  /*4fd0*/  MUFU.EX2 R118, R13 ;  /* 0x0000000d00767308 */ /* 0x000fe40000000800 */
[----:B------:R-:W-:Y:S04]  /*4fe0*/  LDSM.16.MT88.4 R32, [R251+0x800] ;  /* 0x00080000fb20783b */ /* 0x000fe80000004200 */
[----:B------:R-:W-:Y:S01]  /*4ff0*/  LDSM.16.MT88.4 R64, [R252+0x2000] ;  /* 0x00200000fc40783b */ /* 0x000fe20000004200 */
[----:B-1----:R-:W-:Y:S01]  /*5000*/  FFMA.FTZ R3, R15, c[0x0][0x2d0], -R2 ;  /* 0x0000b4000f037a23 */ /* 0x002fe20000010802 */
[----:B------:R-:W1:Y:S02]  /*5010*/  MUFU.EX2 R116, R12 ;  /* 0x0000000c00747308 */ /* 0x000e640000000800 */
[----:B------:R-:W-:Y:S04]  /*5020*/  LDSM.16.MT88.4 R60, [R251+0x2800] ;  /* 0x00280000fb3c783b */ /* 0x000fe80000004200 */
[----:B------:R-:W-:Y:S02]  /*5030*/  LDSM.16.MT88.4 R68, [R250+0x4000] ;  /* 0x00400000fa44783b */ /* 0x000fe40000004200 */
[----:B------:R3:W3:Y:S08]  /*5040*/  MUFU.EX2 R121, R3 ;  /* 0x0000000300797308 */ /* 0x0006f00000000800 */
[----:B------:R-:W-:Y:S01]  /*5050*/  MUFU.EX2 R120, R6 ;  /* 0x0000000600787308 */ /* 0x000fe20000000800 */
[----:B-1----:R-:W-:Y:S01]  /*5060*/  F2FP.BF16.PACK_AB R12, R116, R118 ;  /* 0x00000076740c723e */ /* 0x002fe200000010ff */
[----:B---3--:R-:W-:Y:S01]  /*5070*/  FFMA.FTZ R3, R5, c[0x0][0x2d0], -R0 ;  /* 0x0000b40005037a23 */ /* 0x008fe20000010800 */
[----:B------:R-:W-:-:S05]  /*5080*/  F2FP.BF16.PACK_AB R14, R121, R117 ;  /* 0x00000075790e723e */ /* 0x000fca00000010ff */
[----:B------:R1:W3:Y:S02]  /*5090*/  MUFU.EX2 R119, R3 ;  /* 0x0000000300777308 */ /* 0x0002e40000000800 */
[----:B-1----:R-:W-:Y:S01]  /*50a0*/  FFMA.FTZ R3, R8, c[0x0][0x2d0], -R0 ;  /* 0x0000b40008037a23 */ /* 0x002fe20000010800 */
[----:B---3--:R-:W-:-:S05]  /*50b0*/  F2FP.BF16.PACK_AB R13, R119, R120 ;  /* 0x00000078770d723e */ /* 0x008fca00000010ff */
[----:B------:R1:W-:Y:S02]  /*50c0*/  MUFU.EX2 R123, R3 ;  /* 0x00000003007b7308 */ /* 0x0003e40000000800 */
[----:B-1----:R-:W-:Y:S02]  /*50d0*/  FFMA.FTZ R3, R7, c[0x0][0x2d0], -R0 ;  /* 0x0000b40007037a23 */ /* 0x002fe40000010800 */
[----:B------:R-:W1:Y:S04]  /*50e0*/  LDSM.16.MT88.4 R4, [R251] ;  /* 0x00000000fb04783b */ /* 0x000e680000004200 */
[----:B------:R3:W3:Y:S02]  /*50f0*/  MUFU.EX2 R128, R3 ;  /* 0x0000000300807308 */ /* 0x0006e40000000800 */
[----:B---3--:R-:W-:Y:S01]  /*5100*/  FFMA.FTZ R3, R18, c[0x0][0x2d0], -R2 ;  /* 0x0000b40012037a23 */ /* 0x008fe20000010802 */
[----:B------:R-:W-:-:S05]  /*5110*/  F2FP.BF16.PACK_AB R15, R128, R123 ;  /* 0x0000007b800f723e */ /* 0x000fca00000010ff */
[----:B------:R3:W-:Y:S02]  /*5120*/  MUFU.EX2 R18, R3 ;  /* 0x0000000300127308 */ /* 0x0007e40000000800 */
[C---:B------:R-:W-:Y:S08]  /*5130*/  HMMA.16816.F32.BF16 R48, R12.reuse, R26, RZ ;  /* 0x0000001a0c30723c */ /* 0x040ff000000418ff */
[----:B------:R-:W-:Y:S01]  /*5140*/  HMMA.16816.F32.BF16 R52, R12, R24, RZ ;  /* 0x000000180c34723c */ /* 0x000fe200000418ff */
[----:B---3--:R-:W-:-:S04]  /*5150*/  FFMA.FTZ R3, R19, c[0x0][0x2d0], -R2 ;  /* 0x0000b40013037a23 */ /* 0x008fc80000010802 */
[----:B------:R3:W1:Y:S03]  /*5160*/  MUFU.EX2 R129, R3 ;  /* 0x0000000300817308 */ /* 0x0006660000000800 */
[----:B----4-:R-:W-:Y:S01]  /*5170*/  HMMA.16816.F32.BF16 R36, R12, R20, RZ ;  /* 0x000000140c24723c */ /* 0x010fe200000418ff */
[----:B---3--:R-:W-:Y:S01]  /*5180*/  FFMA.FTZ R3, R28, c[0x0][0x2d0], -R2 ;  /* 0x0000b4001c037a23 */ /* 0x008fe20000010802 */
[----:B-1----:R-:W-:-:S03]  /*5190*/  F2FP.BF16.PACK_AB R8, R129, R18 ;  /* 0x000000128108723e */ /* 0x002fc600000010ff */
[----:B------:R1:W-:Y:S02]  /*51a0*/  MUFU.EX2 R133, R3 ;  /* 0x0000000300857308 */ /* 0x0003e40000000800 */
[----:B-1----:R-:W-:Y:S02]  /*51b0*/  FFMA.FTZ R3, R29, c[0x0][0x2d0], -R2 ;  /* 0x0000b4001d037a23 */ /* 0x002fe40000010802 */
[C---:B------:R-:W-:Y:S04]  /*51c0*/  HMMA.16816.F32.BF16 R28, R12.reuse, R22, RZ ;  /* 0x000000160c1c723c */ /* 0x040fe800000418ff */
[----:B------:R1:W3:Y:S04]  /*51d0*/  MUFU.EX2 R92, R3 ;  /* 0x00000003005c7308 */ /* 0x0002e80000000800 */
[C---:B------:R-:W-:Y:S08]  /*51e0*/  HMMA.16816.F32.BF16 R20, R12.reuse, R4, RZ ;  /* 0x000000040c14723c */ /* 0x040ff000000418ff */
[----:B------:R-:W-:Y:S01]  /*51f0*/  HMMA.16816.F32.BF16 R4, R12, R6, RZ ;  /* 0x000000060c04723c */ /* 0x000fe200000418ff */
[----:B-1----:R-:W-:-:S04]  /*5200*/  FFMA.FTZ R3, R17, c[0x0][0x2d0], -R0 ;  /* 0x0000b40011037a23 */ /* 0x002fc80000010800 */
[----:B------:R1:W-:Y:S02]  /*5210*/  MUFU.EX2 R122, R3 ;  /* 0x00000003007a7308 */ /* 0x0003e40000000800 */
[----:B-1----:R-:W-:-:S06]  /*5220*/  FFMA.FTZ R3, R11, c[0x0][0x2d0], -R0 ;  /* 0x0000b4000b037a23 */ /* 0x002fcc0000010800 */
[----:B------:R1:W4:Y:S02]  /*5230*/  MUFU.EX2 R130, R3 ;  /* 0x0000000300827308 */ /* 0x0003240000000800 */
[----:B-1----:R-:W-:Y:S01]  /*5240*/  FFMA.FTZ R3, R10, c[0x0][0x2d0], -R0 ;  /* 0x0000b4000a037a23 */ /* 0x002fe20000010800 */
[----:B---3--:R-:W-:-:S05]  /*5250*/  F2FP.BF16.PACK_AB R10, R92, R133 ;  /* 0x000000855c0a723e */ /* 0x008fca00000010ff */
[----:B------:R1:W-:Y:S02]  /*5260*/  MUFU.EX2 R134, R3 ;  /* 0x0000000300867308 */ /* 0x0003e40000000800 */
[----:B-1----:R-:W-:Y:S01]  /*5270*/  FFMA.FTZ R3, R9, c[0x0][0x2d0], -R0 ;  /* 0x0000b40009037a23 */ /* 0x002fe20000010800 */
[----:B----4-:R-:W-:-:S05]  /*5280*/  F2FP.BF16.PACK_AB R9, R130, R122 ;  /* 0x0000007a8209723e */ /* 0x010fca00000010ff */
[----:B------:R-:W1:Y:S02]  /*5290*/  MUFU.EX2 R131, R3 ;  /* 0x0000000300837308 */ /* 0x000e640000000800 */
[----:B-1----:R-:W-:-:S07]  /*52a0*/  F2FP.BF16.PACK_AB R11, R131, R134 ;  /* 0x00000086830b723e */ /* 0x002fce00000010ff */
[C---:B------:R-:W-:Y:S08]  /*52b0*/  HMMA.16816.F32.BF16 R48, R8.reuse, R46, R48 ;  /* 0x0000002e0830723c */ /* 0x040ff00000041830 */
[C---:B------:R-:W-:Y:S01]  /*52c0*/  HMMA.16816.F32.BF16 R164, R8.reuse, R44, R52 ;  /* 0x0000002c08a4723c */ /* 0x040fe20000041834 */
[----:B--2---:R-:W1:Y:S07]  /*52d0*/  LDSM.16.MT88.4 R24, [R56] ;  /* 0x000000003818783b */ /* 0x004e6e0000004200 */
[C---:B------:R-:W-:Y:S01]  /*52e0*/  HMMA.16816.F32.BF16 R28, R8.reuse, R42, R28 ;  /* 0x0000002a081c723c */ /* 0x040fe2000004181c */
[----:B------:R-:W2:Y:S04]  /*52f0*/  LDSM.16.MT88.4 R56, [R250+0x2000] ;  /* 0x00200000fa38783b */ /* 0x000ea80000004200 */
[----:B-----5:R-:W3:Y:S03]  /*5300*/  LDSM.16.MT88.4 R52, [R93+0x800] ;  /* 0x000800005d34783b */ /* 0x020ee60000004200 */
[----:B------:R-:W-:Y:S01]  /*5310*/  MOV R98, R51 ;  /* 0x0000003300627202 */ /* 0x000fe20000000f00 */
[----:B------:R-:W-:Y:S01]  /*5320*/  IMAD.MOV.U32 R95, RZ, RZ, R49 ;  /* 0x000000ffff5f7224 */ /* 0x000fe200078e0031 */
[----:B------:R-:W-:Y:S01]  /*5330*/  MOV R97, R48 ;  /* 0x0000003000617202 */ /* 0x000fe20000000f00 */
[----:B------:R-:W-:Y:S01]  /*5340*/  HMMA.16816.F32.BF16 R148, R8, R32, R20 ;  /* 0x000000200894723c */ /* 0x000fe20000041814 */
[----:B------:R-:W-:-:S02]  /*5350*/  MOV R96, R50 ;  /* 0x0000003200607202 */ /* 0x000fc40000000f00 */
[----:B------:R-:W4:Y:S05]  /*5360*/  LDSM.16.MT88.4 R48, [R251+0x2000] ;  /* 0x00200000fb30783b */ /* 0x000f2a0000004200 */
[C---:B------:R-:W-:Y:S05]  /*5370*/  HMMA.16816.F32.BF16 R4, R8.reuse, R34, R4 ;  /* 0x000000220804723c */ /* 0x040fea0000041804 */
[----:B------:R-:W-:Y:S01]  /*5380*/  MOV R94, R31 ;  /* 0x0000001f005e7202 */ /* 0x000fe20000000f00 */
[----:B------:R-:W-:Y:S01]  /*5390*/  IMAD.MOV.U32 R89, RZ, RZ, R29 ;  /* 0x000000ffff597224 */ /* 0x000fe200078e001d */
[----:B------:R-:W-:Y:S01]  /*53a0*/  MOV R91, R28 ;  /* 0x0000001c005b7202 */ /* 0x000fe20000000f00 */
[----:B------:R-:W-:Y:S01]  /*53b0*/  HMMA.16816.F32.BF16 R156, R8, R40, R36 ;  /* 0x00000028089c723c */ /* 0x000fe20000041824 */
[----:B------:R-:W5:Y:S01]  /*53c0*/  LDSM.16.MT88.4 R40, [R250+0x2800] ;  /* 0x00280000fa28783b */ /* 0x000f620000004200 */
[----:B------:R-:W-:-:S03]  /*53d0*/  MOV R90, R30 ;  /* 0x0000001e005a7202 */ /* 0x000fc60000000f00 */
[----:B------:R-:W3:Y:S03]  /*53e0*/  LDSM.16.MT88.4 R36, [R252+0x2800] ;  /* 0x00280000fc24783b */ /* 0x000ee60000004200 */
[C---:B------:R-:W-:Y:S08]  /*53f0*/  HMMA.16816.F32.BF16 R20, R12.reuse, R64, RZ ;  /* 0x000000400c14723c */ /* 0x040ff000000418ff */
[----:B-1----:R-:W-:Y:S01]  /*5400*/  HMMA.16816.F32.BF16 R32, R12, R26, RZ ;  /* 0x0000001a0c20723c */ /* 0x002fe200000418ff */
[----:B------:R-:W-:Y:S01]  /*5410*/  MOV R88, R4 ;  /* 0x0000000400587202 */ /* 0x000fe20000000f00 */
[----:B------:R-:W-:Y:S01]  /*5420*/  IMAD.MOV.U32 R3, RZ, RZ, R5 ;  /* 0x000000ffff037224 */ /* 0x000fe200078e0005 */
[----:B------:R-:W-:-:S02]  /*5430*/  MOV R19, R6 ;  /* 0x0000000600137202 */ /* 0x000fc40000000f00 */
[----:B------:R-:W-:-:S03]  /*5440*/  MOV R17, R7 ;  /* 0x0000000700117202 */ /* 0x000fc60000000f00 */
[C---:B------:R-:W-:Y:S08]  /*5450*/  HMMA.16816.F32.BF16 R44, R12.reuse, R24, RZ ;  /* 0x000000180c2c723c */ /* 0x040ff000000418ff */
[C---:B--2---:R-:W-:Y:S08]  /*5460*/  HMMA.16816.F32.BF16 R28, R12.reuse, R56, RZ ;  /* 0x000000380c1c723c */ /* 0x044ff000000418ff */
[----:B------:R-:W-:Y:S01]  /*5470*/  HMMA.16816.F32.BF16 R24, R12, R58, RZ ;  /* 0x0000003a0c18723c */ /* 0x000fe200000418ff */
[----:B------:R-:W1:Y:S07]  /*5480*/  LDSM.16.MT88.4 R56, [R93+0x2000] ;  /* 0x002000005d38783b */ /* 0x000e6e0000004200 */
[----:B---3--:R-:W-:Y:S08]  /*5490*/  HMMA.16816.F32.BF16 R100, R8, R54, R32 ;  /* 0x000000360864723c */ /* 0x008ff00000041820 */
[----:B------:R-:W-:Y:S01]  /*54a0*/  HMMA.16816.F32.BF16 R4, R12, R66, RZ ;  /* 0x000000420c04723c */ /* 0x000fe200000418ff */
[----:B------:R-:W2:Y:S07]  /*54b0*/  LDSM.16.MT88.4 R64, [R93+0x2800] ;  /* 0x002800005d40783b */ /* 0x000eae0000004200 */
[----:B------:R-:W-:Y:S08]  /*54c0*/  HMMA.16816.F32.BF16 R140, R8, R52, R44 ;  /* 0x00000034088c723c */ /* 0x000ff0000004182c */
[----:B----4-:R-:W-:Y:S01]  /*54d0*/  HMMA.16816.F32.BF16 R44, R12, R48, RZ ;  /* 0x000000300c2c723c */ /* 0x010fe200000418ff */
[----:B------:R-:W-:Y:S01]  /*54e0*/  MOV R35, R103 ;  /* 0x0000006700237202 */ /* 0x000fe20000000f00 */
[----:B------:R-:W-:Y:S01]  /*54f0*/  IMAD.MOV.U32 R32, RZ, RZ, R101 ;  /* 0x000000ffff207224 */ /* 0x000fe200078e0065 */
[----:B------:R-:W-:-:S02]  /*5500*/  MOV R34, R100 ;  /* 0x0000006400227202 */ /* 0x000fc40000000f00 */
[----:B------:R-:W-:-:S03]  /*5510*/  MOV R33, R102 ;  /* 0x0000006600217202 */ /* 0x000fc60000000f00 */
[C---:B-----5:R-:W-:Y:S08]  /*5520*/  HMMA.16816.F32.BF16 R100, R8.reuse, R42, R24 ;  /* 0x0000002a0864723c */ /* 0x060ff00000041818 */
[----:B------:R-:W-:Y:S08]  /*5530*/  HMMA.16816.F32.BF16 R188, R8, R38, R4 ;  /* 0x0000002608bc723c */ /* 0x000ff00000041804 */
[----:B-1----:R-:W-:Y:S07]  /*5540*/  HMMA.16816.F32.BF16 R4, R12, R56, RZ ;  /* 0x000000380c04723c */ /* 0x002fee00000418ff */
[----:B------:R-:W-:Y:S01]  /*5550*/  MOV R56, R35 ;  /* 0x0000002300387202 */ /* 0x000fe20000000f00 */
[C---:B------:R-:W-:Y:S01]  /*5560*/  HMMA.16816.F32.BF16 R52, R8.reuse, R40, R28 ;  /* 0x000000280834723c */ /* 0x040fe2000004181c */
[----:B------:R-:W-:Y:S01]  /*5570*/  IMAD.MOV.U32 R57, RZ, RZ, R34 ;  /* 0x000000ffff397224 */ /* 0x000fe200078e0022 */
[----:B------:R-:W-:Y:S01]  /*5580*/  LDSM.16.MT88.4 R40, [R250+0x4800] ;  /* 0x00480000fa28783b */ /* 0x000fe20000004200 */
[----:B------:R-:W-:Y:S01]  /*5590*/  MOV R25, R102 ;  /* 0x0000006600197202 */ /* 0x000fe20000000f00 */
[----:B------:R-:W-:Y:S01]  /*55a0*/  IMAD.MOV.U32 R48, RZ, RZ, R100 ;  /* 0x000000ffff307224 */ /* 0x000fe200078e0064 */
[----:B------:R-:W-:Y:S01]  /*55b0*/  MOV R24, R101 ;  /* 0x0000006500187202 */ /* 0x000fe20000000f00 */
[----:B------:R-:W-:Y:S01]  /*55c0*/  LDSM.16.MT88.4 R28, [R252+0x4800] ;  /* 0x00480000fc1c783b */ /* 0x000fe20000004200 */
[----:B------:R-:W-:Y:S01]  /*55d0*/  MOV R49, R103 ;  /* 0x0000006700317202 */ /* 0x000fe20000000f00 */
[C---:B------:R-:W-:Y:S07]  /*55e0*/  HMMA.16816.F32.BF16 R160, R8.reuse, R60, R44 ;  /* 0x0000003c08a0723c */ /* 0x040fee000004182c */
[----:B------:R-:W-:Y:S01]  /*55f0*/  MOV R60, R33 ;  /* 0x00000021003c7202 */ /* 0x000fe20000000f00 */
[----:B------:R-:W-:Y:S01]  /*5600*/  HMMA.16816.F32.BF16 R184, R8, R36, R20 ;  /* 0x0000002408b8723c */ /* 0x000fe20000041814 */
[----:B------:R-:W-:Y:S01]  /*5610*/  MOV R61, R32 ;  /* 0x00000020003d7202 */ /* 0x000fe20000000f00 */
[----:B------:R-:W-:Y:S04]  /*5620*/  LDSM.16.MT88.4 R36, [R251+0x4000] ;  /* 0x00400000fb24783b */ /* 0x000fe80000004200 */
[----:B------:R-:W1:Y:S02]  /*5630*/  LDSM.16.MT88.4 R32, [R252+0x4000] ;  /* 0x00400000fc20783b */ /* 0x000e640000004200 */
[----:B------:R-:W-:Y:S07]  /*5640*/  HMMA.16816.F32.BF16 R20, R12, R50, RZ ;  /* 0x000000320c14723c */ /* 0x000fee00000418ff */
[----:B------:R-:W-:Y:S01]  /*5650*/  MOV R51, R25 ;  /* 0x0000001900337202 */ /* 0x000fe20000000f00 */
[----:B--2---:R-:W-:Y:S01]  /*5660*/  HMMA.16816.F32.BF16 R144, R8, R64, R4 ;  /* 0x000000400890723c */ /* 0x004fe20000041804 */
[----:B------:R-:W-:-:S06]  /*5670*/  MOV R50, R24 ;  /* 0x0000001800327202 */ /* 0x000fcc0000000f00 */
[----:B------:R-:W-:Y:S01]  /*5680*/  MOV R65, R91 ;  /* 0x0000005b00417202 */ /* 0x000fe20000000f00 */
[----:B------:R-:W-:Y:S01]  /*5690*/  HMMA.16816.F32.BF16 R24, R12, R58, RZ ;  /* 0x0000003a0c18723c */ /* 0x000fe200000418ff */
[----:B------:R-:W-:-:S06]  /*56a0*/  MOV R64, R94 ;  /* 0x0000005e00407202 */ /* 0x000fcc0000000f00 */
[----:B------:R-:W-:Y:S01]  /*56b0*/  MOV R58, R98 ;  /* 0x00000062003a7202 */ /* 0x000fe20000000f00 */
[----:B------:R-:W-:Y:S01]  /*56c0*/  HMMA.16816.F32.BF16 R4, R12, R68, RZ ;  /* 0x000000440c04723c */ /* 0x000fe200000418ff */
[----:B------:R-:W-:-:S06]  /*56d0*/  IMAD.MOV.U32 R59, RZ, RZ, R97 ;  /* 0x000000ffff3b7224 */ /* 0x000fcc00078e0061 */
[----:B------:R-:W-:Y:S01]  /*56e0*/  MOV R68, R88 ;  /* 0x0000005800447202 */ /* 0x000fe20000000f00 */
[----:B------:R-:W-:Y:S01]  /*56f0*/  HMMA.16816.F32.BF16 R152, R8, R62, R20 ;  /* 0x0000003e0898723c */ /* 0x000fe20000041814 */
[----:B------:R-:W-:Y:S02]  /*5700*/  IMAD.MOV.U32 R69, RZ, RZ, R3 ;  /* 0x000000ffff457224 */ /* 0x000fe400078e0003 */
[----:B------:R-:W-:-:S04]  /*5710*/  FADD.FTZ R3, R118, R116 ;  /* 0x0000007476037221 */ /* 0x000fc80000010000 */
[----:B------:R-:W-:Y:S01]  /*5720*/  MOV R63, R96 ;  /* 0x00000060003f7202 */ /* 0x000fe20000000f00 */
[----:B------:R-:W-:Y:S01]  /*5730*/  HMMA.16816.F32.BF16 R136, R8, R66, R24 ;  /* 0x000000420888723c */ /* 0x000fe20000041818 */
[----:B------:R-:W-:Y:S01]  /*5740*/  MOV R62, R95 ;  /* 0x0000005f003e7202 */ /* 0x000fe20000000f00 */
[----:B------:R-:W-:-:S04]  /*5750*/  FADD.FTZ R3, R117, R3 ;  /* 0x0000000375037221 */ /* 0x000fc80000010000 */
[----:B------:R-:W-:Y:S01]  /*5760*/  FADD.FTZ R3, R121, R3 ;  /* 0x0000000379037221 */ /* 0x000fe20000010000 */
[----:B------:R-:W-:Y:S01]  /*5770*/  MOV R66, R89 ;  /* 0x0000005900427202 */ /* 0x000fe20000000f00 */
[----:B------:R-:W-:Y:S01]  /*5780*/  IMAD.MOV.U32 R67, RZ, RZ, R90 ;  /* 0x000000ffff437224 */ /* 0x000fe200078e005a */
[----:B-1----:R-:W-:Y:S01]  /*5790*/  HMMA.16816.F32.BF16 R20, R12, R32, RZ ;  /* 0x000000200c14723c */ /* 0x002fe200000418ff */
[----:B------:R-:W-:Y:S02]  /*57a0*/  FADD.FTZ R3, R18, R3 ;  /* 0x0000000312037221 */ /* 0x000fe40000010000 */
[----:B------:R-:W-:-:S05]  /*57b0*/  FFMA.FTZ R18, R87, c[0x0][0x2d0], -R2 ;  /* 0x0000b40057127a23 */ /* 0x000fca0000010802 */
[----:B------:R-:W-:Y:S07]  /*57c0*/  HMMA.16816.F32.BF16 R88, R8, R40, R4 ;  /* 0x000000280858723c */ /* 0x000fee0000041804 */
[----:B------:R-:W-:Y:S01]  /*57d0*/  MOV R41, R17 ;  /* 0x0000001100297202 */ /* 0x000fe20000000f00 */
[----:B------:R-:W-:Y:S01]  /*57e0*/  HMMA.16816.F32.BF16 R4, R12, R34, RZ ;  /* 0x000000220c04723c */ /* 0x000fe200000418ff */
[----:B------:R-:W-:Y:S01]  /*57f0*/  FADD.FTZ R17, R120, R119 ;  /* 0x0000007778117221 */ /* 0x000fe20000010000 */
[----:B------:R-:W-:Y:S01]  /*5800*/  MOV R40, R19 ;  /* 0x0000001300287202 */ /* 0x000fe20000000f00 */
[----:B------:R-:W-:-:S05]  /*5810*/  FFMA.FTZ R19, R85, c[0x0][0x2d0], -R2 ;  /* 0x0000b40055137a23 */ /* 0x000fca0000010802 */
[----:B------:R-:W-:Y:S07]  /*5820*/  HMMA.16816.F32.BF16 R24, R12, R70, RZ ;  /* 0x000000460c18723c */ /* 0x000fee00000418ff */
[----:B------:R-:W-:Y:S01]  /*5830*/  MOV R71, R93 ;  /* 0x0000005d00477202 */ /* 0x000fe20000000f00 */
[----:B------:R-:W-:Y:S01]  /*5840*/  HMMA.16816.F32.BF16 R96, R8, R28, R20 ;  /* 0x0000001c0860723c */ /* 0x000fe20000041814 */
[----:B------:R-:W-:-:S03]  /*5850*/  MOV R70, R92 ;  /* 0x0000005c00467202 */ /* 0x000fc60000000f00 */
[----:B------:R-:W1:Y:S04]  /*5860*/  LDSM.16.MT88.4 R44, [R71+0x4000] ;  /* 0x00400000472c783b */ /* 0x000e680000004200 */
[C---:B------:R-:W-:Y:S01]  /*5870*/  HMMA.16816.F32.BF16 R100, R8.reuse, R30, R4 ;  /* 0x0000001e0864723c */ /* 0x040fe20000041804 */
[----:B------:R-:W2:Y:S04]  /*5880*/  LDSM.16.MT88.4 R28, [R251+0x4800] ;  /* 0x00480000fb1c783b */ /* 0x000ea80000004200 */
[----:B------:R-:W3:Y:S03]  /*5890*/  LDSM.16.MT88.4 R32, [R71+0x4800] ;  /* 0x004800004720783b */ /* 0x000ee60000004200 */
[----:B------:R-:W-:Y:S07]  /*58a0*/  HMMA.16816.F32.BF16 R92, R8, R42, R24 ;  /* 0x0000002a085c723c */ /* 0x000fee0000041818 */
[----:B------:R-:W-:Y:S01]  /*58b0*/  MOV R42, R67 ;  /* 0x00000043002a7202 */ /* 0x000fe20000000f00 */
[----:B------:R-:W-:Y:S01]  /*58c0*/  HMMA.16816.F32.BF16 R24, R12, R36, RZ ;  /* 0x000000240c18723c */ /* 0x000fe200000418ff */
[----:B------:R-:W-:-:S06]  /*58d0*/  MOV R43, R64 ;  /* 0x00000040002b7202 */ /* 0x000fcc0000000f00 */
[--C-:B------:R-:W-:Y:S01]  /*58e0*/  FFMA.FTZ R37, R82, c[0x0][0x2d0], -R2.reuse ;  /* 0x0000b40052257a23 */ /* 0x100fe20000010802 */
[----:B------:R-:W-:Y:S01]  /*58f0*/  HMMA.16816.F32.BF16 R20, R12, R38, RZ ;  /* 0x000000260c14723c */ /* 0x000fe200000418ff */
[----:B------:R-:W-:-:S06]  /*5900*/  FFMA.FTZ R36, R81, c[0x0][0x2d0], -R2 ;  /* 0x0000b40051247a23 */ /* 0x000fcc0000010802 */
[----:B------:R-:W-:Y:S01]  /*5910*/  FFMA.FTZ R38, R83, c[0x0][0x2d0], -R2 ;  /* 0x0000b40053267a23 */ /* 0x000fe20000010802 */
[----:B------:R-:W-:Y:S02]  /*5920*/  MOV R39, R58 ;  /* 0x0000003a00277202 */ /* 0x000fe40000000f00 */
[----:B------:R-:W-:Y:S01]  /*5930*/  MOV R58, R51 ;  /* 0x00000033003a7202 */ /* 0x000fe20000000f00 */
[----:B-1----:R-:W-:Y:S07]  /*5940*/  HMMA.16816.F32.BF16 R4, R12, R44, RZ ;  /* 0x0000002c0c04723c */ /* 0x002fee00000418ff */
[----:B------:R-:W-:Y:S01]  /*5950*/  IMAD.MOV.U32 R45, RZ, RZ, R62 ;  /* 0x000000ffff2d7224 */ /* 0x000fe200078e003e */
[----:B--2---:R-:W-:Y:S01]  /*5960*/  HMMA.16816.F32.BF16 R104, R8, R28, R24 ;  /* 0x0000001c0868723c */ /* 0x004fe20000041818 */
[----:B------:R-:W1:Y:S01]  /*5970*/  LDSM.16.MT88.4 R24, [R250+0x6000] ;  /* 0x00600000fa18783b */ /* 0x000e620000004200 */
[----:B------:R-:W-:-:S02]  /*5980*/  MOV R62, R60 ;  /* 0x0000003c003e7202 */ /* 0x000fc40000000f00 */
[----:B------:R-:W-:Y:S02]  /*5990*/  MOV R44, R59 ;  /* 0x0000003b002c7202 */ /* 0x000fe40000000f00 */
[----:B------:R-:W-:Y:S01]  /*59a0*/  MOV R60, R57 ;  /* 0x00000039003c7202 */ /* 0x000fe20000000f00 */
[----:B------:R-:W-:Y:S01]  /*59b0*/  FFMA.FTZ R28, R84, c[0x0][0x2d0], -R2 ;  /* 0x0000b400541c7a23 */ /* 0x000fe20000010802 */
[----:B------:R-:W-:Y:S01]  /*59c0*/  HMMA.16816.F32.BF16 R108, R8, R30, R20 ;  /* 0x0000001e086c723c */ /* 0x000fe20000041814 */
[----:B------:R-:W2:Y:S01]  /*59d0*/  LDSM.16.MT88.4 R20, [R250+0x6800] ;  /* 0x00680000fa14783b */ /* 0x000ea20000004200 */
[----:B------:R-:W-:Y:S02]  /*59e0*/  MOV R57, R50 ;  /* 0x0000003200397202 */ /* 0x000fe40000000f00 */
[----:B------:R-:W-:-:S04]  /*59f0*/  MOV R59, R49 ;  /* 0x00000031003b7202 */ /* 0x000fc80000000f00 */
[----:B---3--:R-:W-:Y:S07]  /*5a00*/  HMMA.16816.F32.BF16 R112, R8, R32, R4 ;  /* 0x000000200870723c */ /* 0x008fee0000041804 */
[--C-:B------:R-:W-:Y:S01]  /*5a10*/  FFMA.FTZ R33, R75, c[0x0][0x2d0], -R0.reuse ;  /* 0x0000b4004b217a23 */ /* 0x100fe20000010800 */
[----:B------:R-:W-:Y:S01]  /*5a20*/  HMMA.16816.F32.BF16 R4, R12, R46, RZ ;  /* 0x0000002e0c04723c */ /* 0x000fe200000418ff */
[----:B------:R-:W-:-:S06]  /*5a30*/  FFMA.FTZ R32, R74, c[0x0][0x2d0], -R0 ;  /* 0x0000b4004a207a23 */ /* 0x000fcc0000010800 */
[----:B------:R-:W-:Y:S01]  /*5a40*/  MOV R47, R63 ;  /* 0x0000003f002f7202 */ /* 0x000fe20000000f00 */
[----:B------:R-:W-:Y:S02]  /*5a50*/  IMAD.MOV.U32 R63, RZ, RZ, R56 ;  /* 0x000000ffff3f7224 */ /* 0x000fe400078e0038 */
[----:B------:R-:W-:Y:S01]  /*5a60*/  IMAD.MOV.U32 R56, RZ, RZ, R48 ;  /* 0x000000ffff387224 */ /* 0x000fe200078e0030 */
[----:B------:R-:W-:Y:S02]  /*5a70*/  MOV R46, R47 ;  /* 0x0000002f002e7202 */ /* 0x000fe40000000f00 */
[----:B------:R-:W-:-:S11]  /*5a80*/  MOV R47, R39 ;  /* 0x00000027002f7202 */ /* 0x000fd60000000f00 */
[----:B------:R-:W-:Y:S07]  /*5a90*/  HMMA.16816.F32.BF16 R180, R8, R34, R4 ;  /* 0x0000002208b4723c */ /* 0x000fee0000041804 */
[----:B------:R-:W-:Y:S01]  /*5aa0*/  FFMA.FTZ R34, R80, c[0x0][0x2d0], -R2 ;  /* 0x0000b40050227a23 */ /* 0x000fe20000010802 */
[----:B-1----:R-:W-:Y:S01]  /*5ab0*/  HMMA.16816.F32.BF16 R4, R12, R24, RZ ;  /* 0x000000180c04723c */ /* 0x002fe200000418ff */
[----:B------:R-:W-:Y:S11]  /*5ac0*/  FFMA.FTZ R35, R72, c[0x0][0x2d0], -R0 ;  /* 0x0000b40048237a23 */ /* 0x000ff60000010800 */
[----:B------:R-:W-:Y:S11]  /*5ad0*/  @!UPT UIADD3 URZ, URZ, URZ, URZ ;  /* 0x0000003f3f3ff290 */ /* 0x000ff6000fffe03f */
[----:B------:R-:W-:Y:S01]  /*5ae0*/  @!UPT UIADD3 URZ, URZ, URZ, URZ ;  /* 0x0000003f3f3ff290 */ /* 0x000fe2000fffe03f */
[----:B--2---:R-:W-:Y:S08]  /*5af0*/  HMMA.16816.F32.BF16 R176, R8, R20, R4 ;  /* 0x0000001408b0723c */ /* 0x004ff00000041804 */
[----:B------:R-:W-:Y:S01]  /*5b00*/  HMMA.16816.F32.BF16 R4, R12, R26, RZ ;  /* 0x0000001a0c04723c */ /* 0x000fe200000418ff */
[----:B------:R-:W-:Y:S11]  /*5b10*/  LDSM.16.MT88.4 R24, [R252+0x6800] ;  /* 0x00680000fc18783b */ /* 0x000ff60000004200 */
[----:B------:R-:W-:Y:S11]  /*5b20*/  @!UPT UIADD3 URZ, URZ, URZ, URZ ;  /* 0x0000003f3f3ff290 */ /* 0x000ff6000fffe03f */
[----:B------:R-:W-:Y:S01]  /*5b30*/  @!UPT UIADD3 URZ, URZ, URZ, URZ ;  /* 0x0000003f3f3ff290 */ /* 0x000fe2000fffe03f */
[----:B------:R-:W-:Y:S01]  /*5b40*/  HMMA.16816.F32.BF16 R124, R8, R22, R4 ;  /* 0x00000016087c723c */ /* 0x000fe20000041804 */
[----:B------:R-:W1:Y:S06]  /*5b50*/  LDSM.16.MT88.4 R20, [R252+0x6000] ;  /* 0x00600000fc14783b */ /* 0x000e6c0000004200 */
[----:B------:R-:W-:Y:S02]  /*5b60*/  FADD.FTZ R4, R123, R17 ;  /* 0x000000117b047221 */ /* 0x000fe40000010000 */
[----:B------:R-:W-:Y:S02]  /*5b70*/  FFMA.FTZ R17, R86, c[0x0][0x2d0], -R2 ;  /* 0x0000b40056117a23 */ /* 0x000fe40000010802 */
[----:B------:R-:W-:-:S02]  /*5b80*/  FADD.FTZ R4, R128, R4 ;  /* 0x0000000480047221 */ /* 0x000fc40000010000 */
[----:B------:R-:W-:Y:S02]  /*5b90*/  FADD.FTZ R2, R129, R3 ;  /* 0x0000000381027221 */ /* 0x000fe40000010000 */
[----:B------:R-:W-:Y:S02]  /*5ba0*/  FADD.FTZ R3, R122, R4 ;  /* 0x000000047a037221 */ /* 0x000fe40000010000 */
[----:B------:R-:W-:Y:S01]  /*5bb0*/  FADD.FTZ R2, R133, R2 ;  /* 0x0000000285027221 */ /* 0x000fe20000010000 */
[----:B------:R-:W-:Y:S01]  /*5bc0*/  MOV R133, R71 ;  /* 0x0000004700857202 */ /* 0x000fe20000000f00 */
[----:B------:R-:W-:Y:S01]  /*5bd0*/  IMAD.MOV.U32 R71, RZ, RZ, R41 ;  /* 0x000000ffff477224 */ /* 0x000fe200078e0029 */
[----:B------:R-:W-:Y:S01]  /*5be0*/  MOV R41, R66 ;  /* 0x0000004200297202 */ /* 0x000fe20000000f00 */
[----:B------:R-:W-:Y:S01]  /*5bf0*/  FADD.FTZ R3, R130, R3 ;  /* 0x0000000382037221 */ /* 0x000fe20000010000 */
[----:B-1----:R-:W-:Y:S01]  /*5c00*/  HMMA.16816.F32.BF16 R4, R12, R20, RZ ;  /* 0x000000140c04723c */ /* 0x002fe200000418ff */
[----:B------:R1:W-:Y:S08]  /*5c10*/  MUFU.EX2 R21, R17 ;  /* 0x0000001100157308 */ /* 0x0003f00000000800 */
[----:B------:R2:W-:Y:S01]  /*5c20*/  MUFU.EX2 R20, R19 ;  /* 0x0000001300147308 */ /* 0x0005e20000000800 */
[--C-:B-1----:R-:W-:Y:S11]  /*5c30*/  FFMA.FTZ R17, R79, c[0x0][0x2d0], -R0.reuse ;  /* 0x0000b4004f117a23 */ /* 0x102ff60000010800 */
[----:B------:R-:W-:Y:S03]  /*5c40*/  @!UPT UIADD3 URZ, URZ, URZ, URZ ;  /* 0x0000003f3f3ff290 */ /* 0x000fe6000fffe03f */
[----:B------:R-:W-:Y:S01]  /*5c50*/  HMMA.16816.F32.BF16 R120, R8, R24, R4 ;  /* 0x000000180878723c */ /* 0x000fe20000041804 */
[----:B--2---:R-:W-:-:S06]  /*5c60*/  FFMA.FTZ R19, R73, c[0x0][0x2d0], -R0 ;  /* 0x0000b40049137a23 */ /* 0x004fcc0000010800 */
[----:B------:R-:W-:Y:S01]  /*5c70*/  MUFU.EX2 R19, R19 ;  /* 0x0000001300137308 */ /* 0x000fe20000000800 */
[----:B------:R-:W-:Y:S07]  /*5c80*/  HMMA.16816.F32.BF16 R4, R12, R22, RZ ;  /* 0x000000160c04723c */ /* 0x000fee00000418ff */
[----:B------:R1:W2:Y:S02]  /*5c90*/  MUFU.EX2 R22, R18 ;  /* 0x0000001200167308 */ /* 0x0002a40000000800 */
[--C-:B-1----:R-:W-:Y:S11]  /*5ca0*/  FFMA.FTZ R18, R76, c[0x0][0x2d0], -R0.reuse ;  /* 0x0000b4004c127a23 */ /* 0x102ff60000010800 */
[----:B------:R-:W-:Y:S04]  /*5cb0*/  @!UPT UIADD3 URZ, URZ, URZ, URZ ;  /* 0x0000003f3f3ff290 */ /* 0x000fe8000fffe03f */
[----:B------:R-:W-:Y:S01]  /*5cc0*/  HMMA.16816.F32.BF16 R116, R8, R26, R4 ;  /* 0x0000001a0874723c */ /* 0x000fe20000041804 */
[----:B------:R1:W3:Y:S01]  /*5cd0*/  MUFU.EX2 R6, R28 ;  /* 0x0000001c00067308 */ /* 0x0002e20000000800 */
[----:B------:R-:W-:Y:S05]  /*5ce0*/  LDSM.16.MT88.4 R24, [R251+0x6800] ;  /* 0x00680000fb18783b */ /* 0x000fea0000004200 */
[--C-:B------:R-:W-:Y:S01]  /*5cf0*/  FFMA.FTZ R7, R78, c[0x0][0x2d0], -R0.reuse ;  /* 0x0000b4004e077a23 */ /* 0x100fe20000010800 */
[----:B--2---:R-:W-:Y:S01]  /*5d00*/  F2FP.BF16.PACK_AB R4, R21, R22 ;  /* 0x000000161504723e */ /* 0x004fe200000010ff */
[----:B------:R-:W-:Y:S02]  /*5d10*/  FFMA.FTZ R5, R77, c[0x0][0x2d0], -R0 ;  /* 0x0000b4004d057a23 */ /* 0x000fe40000010800 */
[----:B------:R-:W-:Y:S01]  /*5d20*/  FADD.FTZ R0, R70, R2 ;  /* 0x0000000246007221 */ /* 0x000fe20000010000 */
[----:B------:R-:W-:Y:S01]  /*5d30*/  MOV R70, R40 ;  /* 0x0000002800467202 */ /* 0x000fe20000000f00 */
[----:B------:R-:W-:Y:S01]  /*5d40*/  MUFU.EX2 R7, R7 ;  /* 0x0000000700077308 */ /* 0x000fe20000000800 */
[----:B------:R-:W-:Y:S01]  /*5d50*/  MOV R40, R65 ;  /* 0x0000004100287202 */ /* 0x000fe20000000f00 */
[----:B------:R-:W-:Y:S01]  /*5d60*/  FADD.FTZ R0, R22, R0 ;  /* 0x0000000016007221 */ /* 0x000fe20000010000 */
[----:B-1----:R-:W1:Y:S01]  /*5d70*/  LDSM.16.MT88.4 R28, [R251+0x6000] ;  /* 0x00600000fb1c783b */ /* 0x002e620000004200 */
[----:B------:R-:W-:-:S02]  /*5d80*/  FADD.FTZ R2, R134, R3 ;  /* 0x0000000386027221 */ /* 0x000fc40000010000 */
[----:B------:R-:W-:Y:S02]  /*5d90*/  FADD.FTZ R0, R21, R0 ;  /* 0x0000000015007221 */ /* 0x000fe40000010000 */
[----:B------:R-:W-:Y:S01]  /*5da0*/  MUFU.EX2 R3, R18 ;  /* 0x0000001200037308 */ /* 0x000fe20000000800 */
[----:B------:R-:W-:Y:S02]  /*5db0*/  FADD.FTZ R2, R131, R2 ;  /* 0x0000000283027221 */ /* 0x000fe40000010000 */
[----:B------:R-:W-:-:S04]  /*5dc0*/  FADD.FTZ R0, R20, R0 ;  /* 0x0000000014007221 */ /* 0x000fc80000010000 */
[C---:B---3--:R-:W-:Y:S01]  /*5dd0*/  FADD.FTZ R0, R6.reuse, R0 ;  /* 0x0000000006007221 */ /* 0x048fe20000010000 */
[----:B------:R-:W-:Y:S02]  /*5de0*/  F2FP.BF16.PACK_AB R6, R6, R20 ;  /* 0x000000140606723e */ /* 0x000fe400000010ff */
[----:B-1----:R-:W-:Y:S01]  /*5df0*/  HMMA.16816.F32.BF16 R20, R12, R28, RZ ;  /* 0x0000001c0c14723c */ /* 0x002fe200000418ff */
[----:B------:R-:W1:Y:S08]  /*5e00*/  MUFU.EX2 R29, R17 ;  /* 0x00000011001d7308 */ /* 0x000e700000000800 */
[----:B------:R-:W-:Y:S08]  /*5e10*/  MUFU.EX2 R28, R34 ;  /* 0x00000022001c7308 */ /* 0x000ff00000000800 */
[----:B------:R2:W3:Y:S01]  /*5e20*/  MUFU.EX2 R17, R5 ;  /* 0x0000000500117308 */ /* 0x0004e20000000800 */
[----:B-1----:R-:W-:-:S04]  /*5e30*/  FADD.FTZ R2, R29, R2 ;  /* 0x000000021d027221 */ /* 0x002fc80000010000 */
[C---:B------:R-:W-:Y:S02]  /*5e40*/  FADD.FTZ R2, R7.reuse, R2 ;  /* 0x0000000207027221 */ /* 0x040fe40000010000 */
[----:B------:R-:W-:Y:S01]  /*5e50*/  HMMA.16816.F32.BF16 R64, R8, R24, R20 ;  /* 0x000000180840723c */ /* 0x000fe20000041814 */
[----:B------:R-:W1:Y:S07]  /*5e60*/  MUFU.EX2 R25, R38 ;  /* 0x0000002600197308 */ /* 0x000e6e0000000800 */
[----:B------:R-:W-:Y:S01]  /*5e70*/  HMMA.16816.F32.BF16 R20, R12, R30, RZ ;  /* 0x0000001e0c14723c */ /* 0x000fe200000418ff */
[----:B------:R-:W4:Y:S01]  /*5e80*/  MUFU.EX2 R24, R37 ;  /* 0x0000002500187308 */ /* 0x000f220000000800 */
[----:B--2---:R-:W-:-:S02]  /*5e90*/  F2FP.BF16.PACK_AB R5, R7, R29 ;  /* 0x0000001d0705723e */ /* 0x004fc400000010ff */
[----:B---3--:R-:W-:Y:S01]  /*5ea0*/  F2FP.BF16.PACK_AB R7, R3, R17 ;  /* 0x000000110307723e */ /* 0x008fe200000010ff */
[----:B-1----:R-:W-:-:S04]  /*5eb0*/  FADD.FTZ R0, R25, R0 ;  /* 0x0000000019007221 */ /* 0x002fc80000010000 */
[----:B------:R-:W1:Y:S01]  /*5ec0*/  MUFU.EX2 R30, R36 ;  /* 0x00000024001e7308 */ /* 0x000e620000000800 */
[C---:B----4-:R-:W-:Y:S01]  /*5ed0*/  FADD.FTZ R0, R24.reuse, R0 ;  /* 0x0000000018007221 */ /* 0x050fe20000010000 */
[----:B------:R-:W-:Y:S11]  /*5ee0*/  F2FP.BF16.PACK_AB R128, R24, R25 ;  /* 0x000000191880723e */ /* 0x000ff600000010ff */
[----:B------:R-:W-:Y:S02]  /*5ef0*/  @!UPT UIADD3 URZ, URZ, URZ, URZ ;  /* 0x0000003f3f3ff290 */ /* 0x000fe4000fffe03f */
[----:B------:R-:W-:Y:S01]  /*5f00*/  HMMA.16816.F32.BF16 R48, R8, R26, R20 ;  /* 0x0000001a0830723c */ /* 0x000fe20000041814 */
[----:B------:R-:W2:Y:S01]  /*5f10*/  LDSM.16.MT88.4 R20, [R133+0x6000] ;  /* 0x006000008514783b */ /* 0x000ea20000004200 */
[----:B-1----:R-:W-:Y:S01]  /*5f20*/  FADD.FTZ R0, R30, R0 ;  /* 0x000000001e007221 */ /* 0x002fe20000010000 */
[----:B------:R-:W-:-:S03]  /*5f30*/  F2FP.BF16.PACK_AB R130, R28, R30 ;  /* 0x0000001e1c82723e */ /* 0x000fc600000010ff */
[----:B------:R-:W-:-:S05]  /*5f40*/  FADD.FTZ R0, R28, R0 ;  /* 0x000000001c007221 */ /* 0x000fca0000010000 */
[----:B------:R1:W-:Y:S02]  /*5f50*/  STL [R1+0xa4], R0 ;  /* 0x0000a40001007387 */ /* 0x0003e40000100800 */
[----:B-1----:R-:W-:Y:S02]  /*5f60*/  FADD.FTZ R0, R17, R2 ;  /* 0x0000000211007221 */ /* 0x002fe40000010000 */
[----:B------:R-:W1:Y:S02]  /*5f70*/  MUFU.EX2 R17, R33 ;  /* 0x0000002100117308 */ /* 0x000e640000000800 */
[----:B------:R-:W-:Y:S01]  /*5f80*/  FADD.FTZ R0, R3, R0 ;  /* 0x0000000003007221 */ /* 0x000fe20000010000 */
[C---:B--2---:R-:W-:Y:S05]  /*5f90*/  HMMA.16816.F32.BF16 R24, R12.reuse, R20, RZ ;  /* 0x000000140c18723c */ /* 0x044fea00000418ff */
[----:B------:R-:W2:Y:S03]  /*5fa0*/  MUFU.EX2 R3, R32 ;  /* 0x0000002000037308 */ /* 0x000ea60000000800 */
[----:B------:R-:W-:Y:S01]  /*5fb0*/  HMMA.16816.F32.BF16 R20, R12, R22, RZ ;  /* 0x000000160c14723c */ /* 0x000fe200000418ff */
[----:B------:R-:W3:Y:S04]  /*5fc0*/  LDSM.16.MT88.4 R12, [R133+0x6800] ;  /* 0x00680000850c783b */ /* 0x000ee80000004200 */
[----:B------:R-:W4:Y:S01]  /*5fd0*/  MUFU.EX2 R2, R35 ;  /* 0x0000002300027308 */ /* 0x000f220000000800 */
[----:B-1----:R-:W-:-:S04]  /*5fe0*/  FADD.FTZ R0, R17, R0 ;  /* 0x0000000011007221 */ /* 0x002fc80000010000 */
[C---:B--2---:R-:W-:Y:S01]  /*5ff0*/  FADD.FTZ R0, R3.reuse, R0 ;  /* 0x0000000003007221 */ /* 0x044fe20000010000 */
[----:B------:R-:W-:-:S03]  /*6000*/  F2FP.BF16.PACK_AB R129, R3, R17 ;  /* 0x000000110381723e */ /* 0x000fc600000010ff */
[----:B------:R-:W-:-:S04]  /*6010*/  FADD.FTZ R0, R19, R0 ;  /* 0x0000000013007221 */ /* 0x000fc80000010000 */
[C---:B----4-:R-:W-:Y:S01]  /*6020*/  FADD.FTZ R0, R2.reuse, R0 ;  /* 0x0000000002007221 */ /* 0x050fe20000010000 */
[----:B------:R-:W-:-:S04]  /*6030*/  F2FP.BF16.PACK_AB R131, R2, R19 ;  /* 0x000000130283723e */ /* 0x000fc800000010ff */
[----:B------:R1:W-:Y:S01]  /*6040*/  STL [R1+0xa0], R0 ;  /* 0x0000a00001007387 */ /* 0x0003e20000100800 */
[C---:B---3--:R-:W-:Y:S08]  /*6050*/  HMMA.16816.F32.BF16 R32, R8.reuse, R12, R24 ;  /* 0x0000000c0820723c */ /* 0x048ff00000041818 */
[----:B------:R-:W-:Y:S01]  /*6060*/  HMMA.16816.F32.BF16 R24, R8, R14, R20 ;  /* 0x0000000e0818723c */ /* 0x000fe20000041814 */
[----:B------:R-:W2:Y:S04]  /*6070*/  LDSM.16.MT88.4 R12, [R252+0x1000] ;  /* 0x00100000fc0c783b */ /* 0x000ea80000004200 */
[----:B------:R-:W3:Y:S04]  /*6080*/  LDSM.16.MT88.4 R8, [R250+0x1000] ;  /* 0x00100000fa08783b */ /* 0x000ee80000004200 */
[----:B-1----:R-:W4:Y:S04]  /*6090*/  LDL R0, [R1+0xf0] ;  /* 0x0000f00001007983 */ /* 0x002f280000100800 */
[----:B------:R-:W5:Y:S04]  /*60a0*/  LDL.LU R3, [R1+0x7c] ;  /* 0x00007c0001037983 */ /* 0x000f680000300800 */
[----:B------:R-:W4:Y:S04]  /*60b0*/  LDL R17, [R1+0xa8] ;  /* 0x0000a80001117983 */ /* 0x000f280000100800 */
[----:B------:R-:W-:Y:S01]  /*60c0*/  LDSM.16.MT88.4 R20, [R252+0x7000] ;  /* 0x00700000fc14783b */ /* 0x000fe20000004200 */
[C---:B--2---:R-:W-:Y:S08]  /*60d0*/  HMMA.16816.F32.BF16 R156, R4.reuse, R12, R156 ;  /* 0x0000000c049c723c */ /* 0x044ff0000004189c */
        /* <DEDUP_REMOVED lines=16> */
[----:B------:R-:W-:Y:S07]  /*61e0*/  LDSM.16.MT88.4 R8, [R251+0x3000] ;  /* 0x00300000fb08783b */ /* 0x000fee0000004200 */
[C---:B-1----:R-:W-:Y:S01]  /*61f0*/  HMMA.16816.F32.BF16 R80, R4.reuse, R12, R144 ;  /* 0x0000000c0450723c */ /* 0x042fe20000041890 */
[----:B------:R-:W-:Y:S07]  /*6200*/  LDSM.16.MT88.4 R144, [R251+0x1800] ;  /* 0x00180000fb90783b */ /* 0x000fee0000004200 */
[C---:B------:R-:W-:Y:S01]  /*6210*/  HMMA.16816.F32.BF16 R84, R4.reuse, R14, R136 ;  /* 0x0000000e0454723c */ /* 0x040fe20000041888 */
[----:B------:R-:W1:Y:S04]  /*6220*/  LDSM.16.MT88.4 R12, [R252+0x5000] ;  /* 0x00500000fc0c783b */ /* 0x000e680000004200 */
[----:B------:R-:W-:Y:S03]  /*6230*/  LDSM.16.MT88.4 R136, [R133+0x1800] ;  /* 0x001800008588783b */ /* 0x000fe60000004200 */
[C---:B-1----:R-:W-:Y:S08]  /*6240*/  HMMA.16816.F32.BF16 R96, R4.reuse, R12, R96 ;  /* 0x0000000c0460723c */ /* 0x042ff00000041860 */
[C---:B------:R-:W-:Y:S01]  /*6250*/  HMMA.16816.F32.BF16 R100, R4.reuse, R14, R100 ;  /* 0x0000000e0464723c */ /* 0x040fe20000041864 */
[----:B------:R-:W1:Y:S07]  /*6260*/  LDSM.16.MT88.4 R12, [R133+0x5000] ;  /* 0x00500000850c783b */ /* 0x000e6e0000004200 */
[C---:B-1----:R-:W-:Y:S08]  /*6270*/  HMMA.16816.F32.BF16 R112, R4.reuse, R12, R112 ;  /* 0x0000000c0470723c */ /* 0x042ff00000041870 */
[C---:B------:R-:W-:Y:S01]  /*6280*/  HMMA.16816.F32.BF16 R180, R4.reuse, R14, R180 ;  /* 0x0000000e04b4723c */ /* 0x040fe200000418b4 */
[----:B------:R-:W1:Y:S07]  /*6290*/  LDSM.16.MT88.4 R12, [R251+0x7000] ;  /* 0x00700000fb0c783b */ /* 0x000e6e0000004200 */
[C---:B------:R-:W-:Y:S01]  /*62a0*/  HMMA.16816.F32.BF16 R76, R4.reuse, R10, R152 ;  /* 0x0000000a044c723c */ /* 0x040fe20000041898 */
[----:B------:R-:W2:Y:S07]  /*62b0*/  LDSM.16.MT88.4 R152, [R252+0x1800] ;  /* 0x00180000fc98783b */ /* 0x000eae0000004200 */
[----:B------:R-:W-:Y:S08]  /*62c0*/  HMMA.16816.F32.BF16 R120, R4, R20, R120 ;  /* 0x000000140478723c */ /* 0x000ff00000041878 */
[----:B------:R-:W-:Y:S08]  /*62d0*/  HMMA.16816.F32.BF16 R148, R128, R144, R148 ;  /* 0x000000908094723c */ /* 0x000ff00000041894 */
[----:B------:R-:W-:Y:S08]  /*62e0*/  HMMA.16816.F32.BF16 R20, R4, R22, R116 ;  /* 0x000000160414723c */ /* 0x000ff00000041874 */
[----:B------:R-:W-:Y:S01]  /*62f0*/  HMMA.16816.F32.BF16 R144, R128, R146, R40 ;  /* 0x000000928090723c */ /* 0x000fe20000041828 */
[----:B------:R-:W3:Y:S07]  /*6300*/  LDSM.16.MT88.4 R40, [R250+0x3800] ;  /* 0x00380000fa28783b */ /* 0x000eee0000004200 */
[C---:B-1----:R-:W-:Y:S01]  /*6310*/  HMMA.16816.F32.BF16 R116, R4.reuse, R12, R64 ;  /* 0x0000000c0474723c */ /* 0x042fe20000041840 */
[----:B------:R-:W-:Y:S07]  /*6320*/  LDSM.16.MT88.4 R64, [R133+0x3800] ;  /* 0x003800008540783b */ /* 0x000fee0000004200 */
[C---:B------:R-:W-:Y:S01]  /*6330*/  HMMA.16816.F32.BF16 R12, R4.reuse, R14, R48 ;  /* 0x0000000e040c723c */ /* 0x040fe20000041830 */
[----:B------:R-:W1:Y:S07]  /*6340*/  LDSM.16.MT88.4 R48, [R252+0x3800] ;  /* 0x00380000fc30783b */ /* 0x000e6e0000004200 */
[----:B------:R-:W-:Y:S01]  /*6350*/  HMMA.16816.F32.BF16 R72, R4, R8, R160 ;  /* 0x000000080448723c */ /* 0x000fe200000418a0 */
[----:B------:R-:W1:Y:S01]  /*6360*/  LDSM.16.MT88.4 R8, [R250+0x5000] ;  /* 0x00500000fa08783b */ /* 0x000e620000004200 */
[----:B------:R-:W-:-:S02]  /*6370*/  MOV R2, c[0x0][0x2c4] ;  /* 0x0000b10000027a02 */ /* 0x000fc40000000f00 */
[----:B------:R-:W-:Y:S01]  /*6380*/  MOV R18, c[0x0][0x2ac] ;  /* 0x0000ab0000127a02 */ /* 0x000fe20000000f00 */
[----:B------:R-:W-:Y:S03]  /*6390*/  LDSM.16.MT88.4 R160, [R250+0x1800] ;  /* 0x00180000faa0783b */ /* 0x000fe60000004200 */
[C---:B--2---:R-:W-:Y:S08]  /*63a0*/  HMMA.16816.F32.BF16 R156, R128.reuse, R152, R156 ;  /* 0x00000098809c723c */ /* 0x044ff0000004189c */
[C---:B------:R-:W-:Y:S08]  /*63b0*/  HMMA.16816.F32.BF16 R152, R128.reuse, R154, R36 ;  /* 0x0000009a8098723c */ /* 0x040ff00000041824 */
[C---:B------:R-:W-:Y:S08]  /*63c0*/  HMMA.16816.F32.BF16 R140, R128.reuse, R136, R140 ;  /* 0x00000088808c723c */ /* 0x040ff0000004188c */
[C---:B---3--:R-:W-:Y:S08]  /*63d0*/  HMMA.16816.F32.BF16 R36, R128.reuse, R40, R52 ;  /* 0x000000288024723c */ /* 0x048ff00000041834 */
[C---:B------:R-:W-:Y:S08]  /*63e0*/  HMMA.16816.F32.BF16 R136, R128.reuse, R138, R44 ;  /* 0x0000008a8088723c */ /* 0x040ff0000004182c */
[C---:B------:R-:W-:Y:S01]  /*63f0*/  HMMA.16816.F32.BF16 R40, R128.reuse, R42, R56 ;  /* 0x0000002a8028723c */ /* 0x040fe20000041838 */
[----:B------:R-:W2:Y:S07]  /*6400*/  LDSM.16.MT88.4 R56, [R251+0x3800] ;  /* 0x00380000fb38783b */ /* 0x000eae0000004200 */
[C---:B-1----:R-:W-:Y:S08]  /*6410*/  HMMA.16816.F32.BF16 R44, R128.reuse, R48, R60 ;  /* 0x00000030802c723c */ /* 0x042ff0000004183c */
[----:B------:R-:W-:Y:S01]  /*6420*/  HMMA.16816.F32.BF16 R60, R128, R64, R80 ;  /* 0x00000040803c723c */ /* 0x000fe20000041850 */
[----:B------:R-:W1:Y:S07]  /*6430*/  LDSM.16.MT88.4 R80, [R252+0x5800] ;  /* 0x00580000fc50783b */ /* 0x000e6e0000004200 */
[C---:B------:R-:W-:Y:S08]  /*6440*/  HMMA.16816.F32.BF16 R88, R4.reuse, R8, R88 ;  /* 0x000000080458723c */ /* 0x040ff00000041858 */
[----:B------:R-:W-:Y:S01]  /*6450*/  HMMA.16816.F32.BF16 R92, R4, R10, R92 ;  /* 0x0000000a045c723c */ /* 0x000fe2000004185c */
[----:B------:R-:W3:Y:S07]  /*6460*/  LDSM.16.MT88.4 R8, [R251+0x5000] ;  /* 0x00500000fb08783b */ /* 0x000eee0000004200 */
[C---:B--2---:R-:W-:Y:S01]  /*6470*/  HMMA.16816.F32.BF16 R52, R128.reuse, R56, R72 ;  /* 0x000000388034723c */ /* 0x044fe20000041848 */
[----:B------:R-:W2:Y:S07]  /*6480*/  LDSM.16.MT88.4 R72, [R250+0x5800] ;  /* 0x00580000fa48783b */ /* 0x000eae0000004200 */
[C---:B------:R-:W-:Y:S08]  /*6490*/  HMMA.16816.F32.BF16 R56, R128.reuse, R58, R76 ;  /* 0x0000003a8038723c */ /* 0x040ff0000004184c */
[----:B-1----:R-:W-:Y:S01]  /*64a0*/  HMMA.16816.F32.BF16 R76, R128, R80, R96 ;  /* 0x00000050804c723c */ /* 0x002fe20000041860 */
[----:B------:R-:W1:Y:S07]  /*64b0*/  LDSM.16.MT88.4 R96, [R133+0x5800] ;  /* 0x005800008560783b */ /* 0x000e6e0000004200 */
[C---:B---3--:R-:W-:Y:S08]  /*64c0*/  HMMA.16816.F32.BF16 R104, R4.reuse, R8, R104 ;  /* 0x000000080468723c */ /* 0x048ff00000041868 */
[----:B------:R-:W-:Y:S01]  /*64d0*/  HMMA.16816.F32.BF16 R108, R4, R10, R108 ;  /* 0x0000000a046c723c */ /* 0x000fe2000004186c */
[----:B------:R-:W3:Y:S07]  /*64e0*/  LDSM.16.MT88.4 R8, [R250+0x7000] ;  /* 0x00700000fa08783b */ /* 0x000eee0000004200 */
[C---:B------:R-:W-:Y:S08]  /*64f0*/  HMMA.16816.F32.BF16 R48, R128.reuse, R50, R68 ;  /* 0x000000328030723c */ /* 0x040ff00000041844 */
[C---:B--2---:R-:W-:Y:S01]  /*6500*/  HMMA.16816.F32.BF16 R68, R128.reuse, R72, R88 ;  /* 0x000000488044723c */ /* 0x044fe20000041858 */
[----:B------:R-:W2:Y:S07]  /*6510*/  LDSM.16.MT88.4 R88, [R251+0x5800] ;  /* 0x00580000fb58783b */ /* 0x000eae0000004200 */
[C---:B------:R-:W-:Y:S08]  /*6520*/  HMMA.16816.F32.BF16 R72, R128.reuse, R74, R92 ;  /* 0x0000004a8048723c */ /* 0x040ff0000004185c */
[----:B-1----:R-:W-:Y:S01]  /*6530*/  HMMA.16816.F32.BF16 R92, R128, R96, R112 ;  /* 0x00000060805c723c */ /* 0x002fe20000041870 */
[----:B------:R-:W1:Y:S07]  /*6540*/  LDSM.16.MT88.4 R112, [R252+0x7800] ;  /* 0x00780000fc70783b */ /* 0x000e6e0000004200 */
[C---:B---3--:R-:W-:Y:S08]  /*6550*/  HMMA.16816.F32.BF16 R176, R4.reuse, R8, R176 ;  /* 0x0000000804b0723c */ /* 0x048ff000000418b0 */
[----:B------:R-:W-:Y:S01]  /*6560*/  HMMA.16816.F32.BF16 R124, R4, R10, R124 ;  /* 0x0000000a047c723c */ /* 0x000fe2000004187c */
[----:B------:R-:W3:Y:S01]  /*6570*/  LDSM.16.MT88.4 R8, [R133+0x7000] ;  /* 0x007000008508783b */ /* 0x000ee20000004200 */
[----:B------:R-:W-:Y:S01]  /*6580*/  ISETP.NE.AND P1, PT, R2, 0x1, PT ;  /* 0x000000010200780c */ /* 0x000fe20003f25270 */
[----:B------:R-:W-:-:S05]  /*6590*/  IMAD R18, R18, c[0x0][0x1d0], RZ ;  /* 0x0000740012127a24 */ /* 0x000fca00078e02ff */
[C---:B------:R-:W-:Y:S07]  /*65a0*/  HMMA.16816.F32.BF16 R64, R128.reuse, R66, R84 ;  /* 0x000000428040723c */ /* 0x040fee0000041854 */
[----:B----4-:R-:W-:Y:S01]  /*65b0*/  @P1 IMAD.HI.U32 R2, R0, c[0x0][0x2c8], RZ ;  /* 0x0000b20000021a27 */ /* 0x010fe200078e00ff */
[----:B--2---:R-:W-:Y:S01]  /*65c0*/  HMMA.16816.F32.BF16 R84, R128, R88, R104 ;  /* 0x000000588054723c */ /* 0x004fe20000041868 */
[----:B------:R-:W2:Y:S03]  /*65d0*/  LDSM.16.MT88.4 R104, [R250+0x7800] ;  /* 0x00780000fa68783b */ /* 0x000ea60000004200 */
[----:B------:R-:W-:-:S04]  /*65e0*/  @P1 SHF.R.U32.HI R0, RZ, c[0x0][0x2cc], R2 ;  /* 0x0000b300ff001a19 */ /* 0x000fc80000011602 */
[----:B------:R-:W-:Y:S01]  /*65f0*/  HMMA.16816.F32.BF16 R88, R128, R90, R108 ;  /* 0x0000005a8058723c */ /* 0x000fe2000004186c */
[----:B------:R-:W-:-:S07]  /*6600*/  IADD3 R0, R0, -c[0x0][0x168], R18 ;  /* 0x80005a0000007a10 */ /* 0x000fce0007ffe012 */
[----:B-1----:R-:W-:Y:S01]  /*6610*/  HMMA.16816.F32.BF16 R108, R128, R112, R120 ;  /* 0x00000070806c723c */ /* 0x002fe20000041878 */
[----:B------:R-:W1:Y:S07]  /*6620*/  LDSM.16.MT88.4 R120, [R251+0x7800] ;  /* 0x00780000fb78783b */ /* 0x000e6e0000004200 */
[C---:B---3--:R-:W-:Y:S08]  /*6630*/  HMMA.16816.F32.BF16 R32, R4.reuse, R8, R32 ;  /* 0x000000080420723c */ /* 0x048ff00000041820 */
[----:B------:R-:W-:Y:S01]  /*6640*/  HMMA.16816.F32.BF16 R24, R4, R10, R24 ;  /* 0x0000000a0418723c */ /* 0x000fe20000041818 */
[----:B------:R-:W3:Y:S01]  /*6650*/  LDSM.16.MT88.4 R4, [R133+0x7800] ;  /* 0x007800008504783b */ /* 0x000ee20000004200 */
[----:B------:R-:W-:-:S04]  /*6660*/  SHF.R.S32.HI R2, RZ, 0x1f, R0 ;  /* 0x0000001fff027819 */ /* 0x000fc80000011400 */
[----:B------:R-:W-:-:S04]  /*6670*/  LEA.HI R0, R2, R0, RZ, 0x6 ;  /* 0x0000000002007211 */ /* 0x000fc800078f30ff */
[----:B------:R-:W-:Y:S02]  /*6680*/  SHF.R.S32.HI R0, RZ, 0x6, R0 ;  /* 0x00000006ff007819 */ /* 0x000fe40000011400 */
[----:B-----5:R-:W-:Y:S02]  /*6690*/  IADD3 R3, R3, -0x2, RZ ;  /* 0xfffffffe03037810 */ /* 0x020fe40007ffe0ff */
[----:B------:R-:W-:-:S03]  /*66a0*/  IMNMX R0, R17, R0, !PT ;  /* 0x0000000011007217 */ /* 0x000fc60007800200 */
[----:B------:R4:W-:Y:S04]  /*66b0*/  STL [R1+0x68], R3 ;  /* 0x0000680301007387 */ /* 0x0009e80000100800 */
[----:B------:R4:W-:Y:S01]  /*66c0*/  STL [R1+0xb0], R0 ;  /* 0x0000b00001007387 */ /* 0x0009e20000100800 */
[----:B------:R-:W-:Y:S01]  /*66d0*/  ISETP.GE.AND P0, PT, R3, R0, PT ;  /* 0x000000000300720c */ /* 0x000fe20003f06270 */
[C---:B------:R-:W-:Y:S08]  /*66e0*/  HMMA.16816.F32.BF16 R80, R128.reuse, R82, R100 ;  /* 0x000000528050723c */ /* 0x040ff00000041864 */
[C---:B--2---:R-:W-:Y:S08]  /*66f0*/  HMMA.16816.F32.BF16 R100, R128.reuse, R104, R176 ;  /* 0x000000688064723c */ /* 0x044ff000000418b0 */
[C---:B------:R-:W-:Y:S08]  /*6700*/  HMMA.16816.F32.BF16 R164, R128.reuse, R160, R164 ;  /* 0x000000a080a4723c */ /* 0x040ff000000418a4 */
[C---:B------:R-:W-:Y:S08]  /*6710*/  HMMA.16816.F32.BF16 R104, R128.reuse, R106, R124 ;  /* 0x0000006a8068723c */ /* 0x040ff0000004187c */
[C---:B-1----:R-:W-:Y:S08]  /*6720*/  HMMA.16816.F32.BF16 R116, R128.reuse, R120, R116 ;  /* 0x000000788074723c */ /* 0x042ff00000041874 */
[C---:B------:R-:W-:Y:S08]  /*6730*/  HMMA.16816.F32.BF16 R160, R128.reuse, R162, R28 ;  /* 0x000000a280a0723c */ /* 0x040ff0000004181c */
[C---:B------:R-:W-:Y:S08]  /*6740*/  HMMA.16816.F32.BF16 R96, R128.reuse, R98, R180 ;  /* 0x000000628060723c */ /* 0x040ff000000418b4 */
[C---:B------:R-:W-:Y:S08]  /*6750*/  HMMA.16816.F32.BF16 R112, R128.reuse, R114, R20 ;  /* 0x000000728070723c */ /* 0x040ff00000041814 */
[C---:B------:R-:W-:Y:S08]  /*6760*/  HMMA.16816.F32.BF16 R120, R128.reuse, R122, R12 ;  /* 0x0000007a8078723c */ /* 0x040ff0000004180c */
[C---:B---3--:R-:W-:Y:S08]  /*6770*/  HMMA.16816.F32.BF16 R124, R128.reuse, R4, R32 ;  /* 0x00000004807c723c */ /* 0x048ff00000041820 */
[----:B------:R-:W-:Y:S01]  /*6780*/  HMMA.16816.F32.BF16 R128, R128, R6, R24 ;  /* 0x000000068080723c */ /* 0x000fe20000041818 */
[----:B------:R-:W-:Y:S01]  /*6790*/  @!UPT UIADD3 URZ, URZ, URZ, URZ ;  /* 0x0000003f3f3ff290 */ /* 0x000fe2000fffe03f */
[----:B------:R-:W-:Y:S11]  /*67a0*/  @!P0 BRA `(.L_x_1048) ;  /* 0x0000482000008947 */ /* 0x000ff60003800000 */
[----:B----4-:R-:W-:Y:S02]  /*67b0*/  MOV R0, R3 ;  /* 0x0000000300007202 */ /* 0x010fe40000000f00 */
[----:B------:R-:W-:-:S02]  /*67c0*/  MOV R134, R16 ;  /* 0x0000001000867202 */ /* 0x000fc40000000f00 */
[----:B------:R-:W-:Y:S01]  /*67d0*/  MOV R133, R132 ;  /* 0x0000008400857202 */ /* 0x000fe20000000f00 */
[----:B------:R1:W-:Y:S06]  /*67e0*/  STL [R1+0x90], R0 ;  /* 0x0000900001007387 */ /* 0x0003ec0000100800 */
.L_x_1059:
[----:B------:R-:W2:Y:S01]  /*67f0*/  LDL R6, [R1+0x4] ;  /* 0x0000040001067983 */ /* 0x000ea20000100800 */
[----:B------:R-:W-:Y:S04]  /*6800*/  DEPBAR.LE SB0, 0x0 ;  /* 0x000080000000791a */ /* 0x000fe80000000000 */
[----:B------:R-:W3:Y:S01]  /*6810*/  LDL R2, [R1+0x90] ;  /* 0x0000900001027983 */ /* 0x000ee20000100800 */
[----:B------:R-:W-:Y:S01]  /*6820*/  WARPSYNC 0xffffffff ;  /* 0xffffffff00007948 */ /* 0x000fe20003800000 */
[----:B------:R-:W-:Y:S02]  /*6830*/  BSSY B0, `(.L_x_1049) ;  /* 0x0000072000007945 */ /* 0x000fe40003800000 */
[----:B------:R-:W4:Y:S04]  /*6840*/  LDL R5, [R1+0x3c] ;  /* 0x00003c0001057983 */ /* 0x000f280000100800 */
[----:B-1----:R-:W3:Y:S04]  /*6850*/  LDL R0, [R1+0xa8] ;  /* 0x0000a80001007983 */ /* 0x002ee80000100800 */
[----:B------:R-:W5:Y:S04]  /*6860*/  LDL R4, [R1+0x40] ;  /* 0x0000400001047983 */ /* 0x000f680000100800 */
[----:B------:R-:W5:Y:S04]  /*6870*/  LDL R3, [R1+0x44] ;  /* 0x0000440001037983 */ /* 0x000f680000100800 */
[----:B------:R-:W-:Y:S06]  /*6880*/  BAR.SYNC.DEFER_BLOCKING 0x0 ;  /* 0x0000000000007b1d */ /* 0x000fec0000010000 */
[----:B------:R1:W1:Y:S04]  /*6890*/  LDSM.16.M88.4 R8, [R135] ;  /* 0x000000008708783b */ /* 0x0002680000000200 */
[----:B------:R1:W1:Y:S04]  /*68a0*/  LDSM.16.M88.4 R16, [R135+0x800] ;  /* 0x000800008710783b */ /* 0x0002680000000200 */
[----:B------:R1:W1:Y:S04]  /*68b0*/  LDSM.16.M88.4 R24, [R135+0x1000] ;  /* 0x001000008718783b */ /* 0x0002680000000200 */
[----:B------:R1:W1:Y:S04]  /*68c0*/  LDSM.16.M88.4 R32, [R135+0x1800] ;  /* 0x001800008720783b */ /* 0x0002680000000200 */
[----:B--2---:R2:W1:Y:S04]  /*68d0*/  LDSM.16.M88.4 R176, [R6] ;  /* 0x0000000006b0783b */ /* 0x0044680000000200 */
[----:B----4-:R2:W4:Y:S01]  /*68e0*/  LDSM.16.M88.4 R180, [R5] ;  /* 0x0000000005b4783b */ /* 0x0105220000000200 */
[----:B---3--:R-:W-:Y:S03]  /*68f0*/  ISETP.GT.AND P0, PT, R0, R2, PT ;  /* 0x000000020000720c */ /* 0x008fe60003f04270 */
[----:B-----5:R2:W3:Y:S04]  /*6900*/  LDSM.16.M88.4 R184, [R4] ;  /* 0x0000000004b8783b */ /* 0x0204e80000000200 */
[----:B------:R2:W1:Y:S06]  /*6910*/  LDSM.16.M88.4 R188, [R3] ;  /* 0x0000000003bc783b */ /* 0x00046c0000000200 */
[----:B------:R-:W-:-:S05]  /*6920*/  @P0 BRA `(.L_x_1050) ;  /* 0x0000062000000947 */ /* 0x000fca0003800000 */
[----:B--2---:R-:W2:Y:S04]  /*6930*/  LDL R4, [R1+0x8c] ;  /* 0x00008c0001047983 */ /* 0x004ea80000100800 */
[----:B------:R-:W5:Y:S04]  /*6940*/  LDL R28, [R1+0x84] ;  /* 0x00008400011c7983 */ /* 0x000f680000100800 */
[----:B----4-:R-:W4:Y:S04]  /*6950*/  LDL.64 R22, [R1+0xc8] ;  /* 0x0000c80001167983 */ /* 0x010f280000100a00 */
[----:B---3--:R-:W3:Y:S04]  /*6960*/  LDL R5, [R1+0x94] ;  /* 0x0000940001057983 */ /* 0x008ee80000100800 */
[----:B------:R-:W3:Y:S04]  /*6970*/  LDL R21, [R1+0xd8] ;  /* 0x0000d80001157983 */ /* 0x000ee80000100800 */
[----:B------:R-:W3:Y:S04]  /*6980*/  LDL R20, [R1+0x174] ;  /* 0x0001740001147983 */ /* 0x000ee80000100800 */
[----:B------:R-:W4:Y:S04]  /*6990*/  LDL R15, [R1+0x178] ;  /* 0x00017800010f7983 */ /* 0x000f280000100800 */
[----:B------:R-:W4:Y:S04]  /*69a0*/  LDL R14, [R1+0x98] ;  /* 0x00009800010e7983 */ /* 0x000f280000100800 */
[----:B------:R-:W4:Y:S04]  /*69b0*/  LDL R13, [R1+0x17c] ;  /* 0x00017c00010d7983 */ /* 0x000f280000100800 */
[----:B------:R-:W4:Y:S04]  /*69c0*/  LDL R12, [R1+0x9c] ;  /* 0x00009c00010c7983 */ /* 0x000f280000100800 */
[----:B------:R-:W4:Y:S04]  /*69d0*/  LDL R7, [R1+0x180] ;  /* 0x0001800001077983 */ /* 0x000f280000100800 */
[----:B------:R-:W4:Y:S01]  /*69e0*/  LDL R6, [R1+0x88] ;  /* 0x0000880001067983 */ /* 0x000f220000100800 */
[----:B--2---:R-:W-:Y:S01]  /*69f0*/  SHF.R.S32.HI R0, RZ, 0x1f, R4 ;  /* 0x0000001fff007819 */ /* 0x004fe20000011404 */
[----:B------:R-:W-:Y:S04]  /*6a00*/  IMAD.WIDE.U32 R2, R4, c[0x0][0x208], RZ ;  /* 0x0000820004027a25 */ /* 0x000fe800078e00ff */
[----:B------:R-:W-:Y:S04]  /*6a10*/  IMAD R0, R0, c[0x0][0x208], RZ ;  /* 0x0000820000007a24 */ /* 0x000fe800078e02ff */
[----:B------:R-:W-:Y:S01]  /*6a20*/  IMAD R0, R4, c[0x0][0x20c], R0 ;  /* 0x0000830004007a24 */ /* 0x000fe200078e0200 */
[----:B-----5:R-:W-:Y:S03]  /*6a30*/  SHF.R.S32.HI R4, RZ, 0x1f, R28 ;  /* 0x0000001fff047819 */ /* 0x020fe6000001141c */
[----:B------:R-:W-:Y:S02]  /*6a40*/  IMAD.IADD R3, R3, 0x1, R0 ;  /* 0x0000000103037824 */ /* 0x000fe400078e0200 */
[----:B------:R-:W-:Y:S02]  /*6a50*/  IMAD R4, R4, c[0x0][0x218], RZ ;  /* 0x0000860004047a24 */ /* 0x000fe400078e02ff */
[C---:B------:R-:W-:Y:S01]  /*6a60*/  IMAD.WIDE.U32 R2, R28.reuse, c[0x0][0x218], R2 ;  /* 0x000086001c027a25 */ /* 0x040fe200078e0002 */
[C---:B---3--:R-:W-:Y:S03]  /*6a70*/  SHF.L.U64.HI R29, R5.reuse, 0x1, R20 ;  /* 0x00000001051d7819 */ /* 0x048fe60000010214 */
[----:B------:R-:W-:Y:S01]  /*6a80*/  IMAD R4, R28, c[0x0][0x21c], R4 ;  /* 0x000087001c047a24 */ /* 0x000fe200078e0204 */
[----:B----4-:R-:W-:Y:S01]  /*6a90*/  IADD3 R0, P0, R22, R2, RZ ;  /* 0x0000000216007210 */ /* 0x010fe20007f1e0ff */
[----:B------:R-:W-:Y:S03]  /*6aa0*/  IMAD.SHL.U32 R2, R5, 0x2, RZ ;  /* 0x0000000205027824 */ /* 0x000fe600078e00ff */
[----:B------:R-:W-:Y:S02]  /*6ab0*/  IADD3.X R4, R21, R3, R4, P0, !PT ;  /* 0x0000000315047210 */ /* 0x000fe400007fe404 */
[----:B------:R-:W-:Y:S01]  /*6ac0*/  LEA R21, P0, R0, c[0x0][0x1f8], 0x1 ;  /* 0x00007e0000157a11 */ /* 0x000fe200078008ff */
[----:B------:R2:W-:Y:S01]  /*6ad0*/  STL [R1+0x58], R2 ;  /* 0x0000580201007387 */ /* 0x0005e20000100800 */
[----:B------:R-:W-:Y:S02]  /*6ae0*/  SHF.L.U64.HI R28, R14, 0x1, R15 ;  /* 0x000000010e1c7819 */ /* 0x000fe4000001020f */
[----:B------:R-:W-:Y:S02]  /*6af0*/  LEA.HI.X R5, R0, c[0x0][0x1fc], R4, 0x1, P0 ;  /* 0x00007f0000057a11 */ /* 0x000fe400000f0c04 */
[----:B------:R-:W-:Y:S02]  /*6b00*/  SHF.L.U32 R132, R14, 0x1, RZ ;  /* 0x000000010e847819 */ /* 0x000fe400000006ff */
[C---:B------:R-:W-:Y:S01]  /*6b10*/  SHF.L.U64.HI R23, R12.reuse, 0x1, R13 ;  /* 0x000000010c177819 */ /* 0x040fe2000001020d */
[----:B------:R-:W-:Y:S01]  /*6b20*/  IMAD.SHL.U32 R31, R12, 0x2, RZ ;  /* 0x000000020c1f7824 */ /* 0x000fe200078e00ff */
[C---:B------:R-:W-:Y:S02]  /*6b30*/  SHF.L.U64.HI R22, R6.reuse, 0x1, R7 ;  /* 0x0000000106167819 */ /* 0x040fe40000010207 */
[----:B------:R-:W-:Y:S01]  /*6b40*/  SHF.L.U32 R30, R6, 0x1, RZ ;  /* 0x00000001061e7819 */ /* 0x000fe200000006ff */
[----:B------:R-:W-:-:S05]  /*6b50*/  BRA.DIV ~URZ, `(.L_x_1051) ;  /* 0x0000b8a27f007947 */ /* 0x000fca000b800000 */
[----:B------:R3:W4:Y:S02]  /*6b60*/  SHFL.IDX PT, R4, R5, RZ, 0x181f ;  /* 0x00181fff05047589 */ /* 0x00072400000e0000 */
.L_x_1086:
[----:B------:R-:W-:-:S05]  /*6b70*/  BRA.DIV ~URZ, `(.L_x_1052) ;  /* 0x0000b8f27f007947 */ /* 0x000fca000b800000 */
[----:B--2---:R-:W2:Y:S04]  /*6b80*/  LDL R2, [R1+0x88] ;  /* 0x0000880001027983 */ /* 0x004ea80000100800 */
[----:B------:R-:W5:Y:S04]  /*6b90*/  LDL R14, [R1+0x54] ;  /* 0x00005400010e7983 */ /* 0x000f680000100800 */
[----:B---3--:R-:W3:Y:S04]  /*6ba0*/  LDL R7, [R1+0x9c] ;  /* 0x00009c0001077983 */ /* 0x008ee80000100800 */
[----:B----4-:R-:W4:Y:S04]  /*6bb0*/  LDL R20, [R1+0x98] ;  /* 0x0000980001147983 */ /* 0x010f280000100800 */
[----:B------:R-:W2:Y:S04]  /*6bc0*/  LDL R15, [R1+0x94] ;  /* 0x00009400010f7983 */ /* 0x000ea80000100800 */
[----:B------:R-:W2:Y:S04]  /*6bd0*/  LDL R6, [R1+0x58] ;  /* 0x0000580001067983 */ /* 0x000ea80000100800 */
[----:B------:R-:W2:Y:S02]  /*6be0*/  SHFL.IDX PT, R0, R21, RZ, 0x181f ;  /* 0x00181fff15007589 */ /* 0x000ea400000e0000 */
[----:B--2---:R-:W-:Y:S02]  /*6bf0*/  IADD3 R6, P2, R0, R6, RZ ;  /* 0x0000000600067210 */ /* 0x004fe40007f5e0ff */
[----:B------:R-:W-:Y:S02]  /*6c00*/  ISETP.GE.AND P4, PT, R2, c[0x0][0x1d4], PT ;  /* 0x0000750002007a0c */ /* 0x000fe40003f86270 */
[----:B------:R-:W-:Y:S02]  /*6c10*/  IADD3 R2, P0, R0, R30, RZ ;  /* 0x0000001e00027210 */ /* 0x000fe40007f1e0ff */
[----:B---3--:R-:W-:Y:S01]  /*6c20*/  ISETP.GE.AND P3, PT, R7, c[0x0][0x1d4], PT ;  /* 0x0000750007007a0c */ /* 0x008fe20003f66270 */
[----:B------:R-:W-:Y:S01]  /*6c30*/  IMAD.X R7, R4, 0x1, R29, P2 ;  /* 0x0000000104077824 */ /* 0x000fe200010e061d */
[----:B----4-:R-:W-:Y:S01]  /*6c40*/  ISETP.GE.AND P1, PT, R20, c[0x0][0x1d4], PT ;  /* 0x0000750014007a0c */ /* 0x010fe20003f26270 */
[----:B------:R-:W-:Y:S01]  /*6c50*/  IMAD.X R3, R4, 0x1, R22, P0 ;  /* 0x0000000104037824 */ /* 0x000fe200000e0616 */
[----:B------:R-:W-:Y:S02]  /*6c60*/  IADD3 R12, P0, R0, R31, RZ ;  /* 0x0000001f000c7210 */ /* 0x000fe40007f1e0ff */
[----:B------:R-:W-:Y:S03]  /*6c70*/  SEL R20, RZ, 0x10, P3 ;  /* 0x00000010ff147807 */ /* 0x000fe60001800000 */
[----:B------:R-:W-:Y:S01]  /*6c80*/  @!PT LDS RZ, [RZ] ;  /* 0x00000000fffff984 */ /* 0x000fe20000000800 */
[----:B------:R-:W-:Y:S01]  /*6c90*/  @!PT LDS RZ, [RZ] ;  /* 0x00000000fffff984 */ /* 0x000fe20000000800 */
[----:B-----5:R2:W-:Y:S01]  /*6ca0*/  LDGSTS.E.BYPASS.LTC128B.128 [R14+0x100], [R2.64], !P4 ;  /* 0x00100000020e7fae */ /* 0x0205e2000e101d46 */
[----:B------:R-:W-:Y:S05]  /*6cb0*/  IMAD.X R13, R4, 0x1, R23, P0 ;  /* 0x00000001040d7824 */ /* 0x000fea00000e0617 */
[----:B------:R3:W-:Y:S01]  /*6cc0*/  LDGSTS.E.BYPASS.LTC128B.128 [R14+0x2100], [R12.64], !P3 ;  /* 0x021000000c0e7fae */ /* 0x0007e2000d901d46 */
[----:B--2---:R-:W-:Y:S03]  /*6cd0*/  IADD3 R2, P0, R0, R132, RZ ;  /* 0x0000008400027210 */ /* 0x004fe60007f1e0ff */
[----:B------:R-:W2:Y:S02]  /*6ce0*/  SHFL.IDX PT, R0, R21, 0x1, 0x181f ;  /* 0x00381f0015007f89 */ /* 0x000ea400000e0000 */
[----:B------:R-:W-:Y:S01]  /*6cf0*/  IMAD.X R3, R4, 0x1, R28, P0 ;  /* 0x0000000104037824 */ /* 0x000fe200000e061c */
[----:B------:R-:W-:Y:S01]  /*6d00*/  ISETP.GE.AND P0, PT, R15, c[0x0][0x1d4], PT ;  /* 0x000075000f007a0c */ /* 0x000fe20003f06270 */
[----:B------:R4:W1:Y:S01]  /*6d10*/  SHFL.IDX PT, R4, R5, 0x1, 0x181f ;  /* 0x00381f0005047f89 */ /* 0x00086200000e0000 */
[----:B------:R-:W-:Y:S03]  /*6d20*/  SEL R15, RZ, 0x10, P1 ;  /* 0x00000010ff0f7807 */ /* 0x000fe60000800000 */
[----:B------:R3:W-:Y:S08]  /*6d30*/  LDGSTS.E.BYPASS.LTC128B.128 [R14+0x4100], [R2.64], !P1 ;  /* 0x04100000020e7fae */ /* 0x0007f0000c901d46 */
[----:B------:R3:W-:Y:S01]  /*6d40*/  LDGSTS.E.BYPASS.LTC128B.128 [R14+0x6100], [R6.64], !P0 ;  /* 0x06100000060e7fae */ /* 0x0007e2000c101d46 */
[----:B----4-:R-:W-:Y:S02]  /*6d50*/  SEL R5, RZ, 0x10, P4 ;  /* 0x00000010ff057807 */ /* 0x010fe40002000000 */
[----:B---3--:R-:W-:Y:S02]  /*6d60*/  SEL R14, RZ, 0x10, P0 ;  /* 0x00000010ff0e7807 */ /* 0x008fe40000000000 */
.L_x_1087:
[C---:B-12---:R-:W-:Y:S01]  /*6d70*/  ISETP.NE.U32.AND P2, PT, R5.reuse, RZ, PT ;  /* 0x000000ff0500720c */ /* 0x046fe20003f45070 */
[----:B------:R-:W2:Y:S01]  /*6d80*/  LDL R21, [R1+0x54] ;  /* 0x0000540001157983 */ /* 0x000ea20000100800 */
[----:B------:R-:W-:Y:S02]  /*6d90*/  IADD3 R5, -R5, 0x10, RZ ;  /* 0x0000001005057810 */ /* 0x000fe40007ffe1ff */
[----:B------:R-:W-:Y:S02]  /*6da0*/  IADD3 R6, -R15, 0x10, RZ ;  /* 0x000000100f067810 */ /* 0x000fe40007ffe1ff */
[----:B------:R-:W-:Y:S02]  /*6db0*/  LOP3.LUT R5, R5, 0xf, RZ, 0xc0, !PT ;  /* 0x0000000f05057812 */ /* 0x000fe400078ec0ff */
[----:B------:R-:W-:Y:S02]  /*6dc0*/  IADD3 R12, -R20, 0x10, RZ ;  /* 0x00000010140c7810 */ /* 0x000fe40007ffe1ff */
[----:B------:R-:W-:Y:S02]  /*6dd0*/  IADD3 R2, P1, P0, R5, R0, R30 ;  /* 0x0000000005027210 */ /* 0x000fe4000783e01e */
[----:B------:R-:W-:Y:S01]  /*6de0*/  LOP3.LUT R6, R6, 0xf, RZ, 0xc0, !PT ;  /* 0x0000000f06067812 */ /* 0x000fe200078ec0ff */
[----:B------:R-:W3:Y:S01]  /*6df0*/  LDL.LU R30, [R1+0x58] ;  /* 0x00005800011e7983 */ /* 0x000ee20000300800 */
[----:B------:R-:W-:Y:S02]  /*6e00*/  IADD3.X R3, RZ, R4, R22, P1, P0 ;  /* 0x00000004ff037210 */ /* 0x000fe40000fe0416 */
[----:B------:R-:W-:Y:S04]  /*6e10*/  LOP3.LUT R12, R12, 0xf, RZ, 0xc0, !PT ;  /* 0x0000000f0c0c7812 */ /* 0x000fe800078ec0ff */
[----:B------:R-:W-:Y:S04]  /*6e20*/  IADD3 R12, P1, P0, R12, R0, R31 ;  /* 0x000000000c0c7210 */ /* 0x000fe8000783e01f */
[----:B------:R-:W-:Y:S01]  /*6e30*/  IADD3.X R13, RZ, R4, R23, P1, P0 ;  /* 0x00000004ff0d7210 */ /* 0x000fe20000fe0417 */
[----:B------:R-:W-:Y:S01]  /*6e40*/  @!PT LDS RZ, [RZ] ;  /* 0x00000000fffff984 */ /* 0x000fe20000000800 */
[----:B------:R-:W-:Y:S01]  /*6e50*/  @!PT LDS RZ, [RZ] ;  /* 0x00000000fffff984 */ /* 0x000fe20000000800 */
[----:B------:R-:W-:Y:S01]  /*6e60*/  @!PT LDS RZ, [RZ] ;  /* 0x00000000fffff984 */ /* 0x000fe20000000800 */
[----:B--2---:R1:W-:Y:S01]  /*6e70*/  LDGSTS.E.BYPASS.LTC128B.128.ZFILL [R21+0x1100], [R2.64], P2 ;  /* 0x0110000002157fae */ /* 0x0043e20009141d46 */
[----:B------:R-:W-:Y:S04]  /*6e80*/  IADD3 R6, P3, P2, R6, R0, R132 ;  /* 0x0000000006067210 */ /* 0x000fe80007a7e084 */
[----:B------:R-:W-:Y:S02]  /*6e90*/  IADD3.X R7, RZ, R4, R28, P3, P2 ;  /* 0x00000004ff077210 */ /* 0x000fe40001fe441c */
[----:B------:R-:W-:Y:S02]  /*6ea0*/  ISETP.NE.U32.AND P3, PT, R20, RZ, PT ;  /* 0x000000ff1400720c */ /* 0x000fe40003f65070 */
[----:B------:R-:W-:Y:S11]  /*6eb0*/  ISETP.NE.U32.AND P2, PT, R15, RZ, PT ;  /* 0x000000ff0f00720c */ /* 0x000ff60003f45070 */
[----:B------:R2:W-:Y:S04]  /*6ec0*/  LDGSTS.E.BYPASS.LTC128B.128.ZFILL [R21+0x3100], [R12.64], P3 ;  /* 0x031000000c157fae */ /* 0x0005e80009941d46 */
[----:B------:R2:W-:Y:S01]  /*6ed0*/  LDGSTS.E.BYPASS.LTC128B.128.ZFILL [R21+0x5100], [R6.64], P2 ;  /* 0x0510000006157fae */ /* 0x0005e20009141d46 */
[----:B-1----:R-:W-:Y:S04]  /*6ee0*/  IADD3 R2, -R14, 0x10, RZ ;  /* 0x000000100e027810 */ /* 0x002fe80007ffe1ff */
[----:B------:R-:W-:Y:S04]  /*6ef0*/  LOP3.LUT R2, R2, 0xf, RZ, 0xc0, !PT ;  /* 0x0000000f02027812 */ /* 0x000fe800078ec0ff */
[----:B---3--:R-:W-:Y:S04]  /*6f00*/  IADD3 R2, P1, P0, R2, R0, R30 ;  /* 0x0000000002027210 */ /* 0x008fe8000783e01e */
[----:B------:R-:W-:Y:S02]  /*6f10*/  IADD3.X R3, RZ, R4, R29, P1, P0 ;  /* 0x00000004ff037210 */ /* 0x000fe40000fe041d */
[----:B------:R-:W-:Y:S11]  /*6f20*/  ISETP.NE.U32.AND P0, PT, R14, RZ, PT ;  /* 0x000000ff0e00720c */ /* 0x000ff60003f05070 */
[----:B------:R-:W-:Y:S02]  /*6f30*/  @!UPT UIADD3 URZ, URZ, URZ, URZ ;  /* 0x0000003f3f3ff290 */ /* 0x000fe4000fffe03f */
[----:B------:R2:W-:Y:S02]  /*6f40*/  LDGSTS.E.BYPASS.LTC128B.128.ZFILL [R21+0x7100], [R2.64], P0 ;  /* 0x0710000002157fae */ /* 0x0005e40008141d46 */
.L_x_1050:
[----:B------:R-:W-:Y:S05]  /*6f50*/  BSYNC B0 ;  /* 0x0000000000007941 */ /* 0x000fea0003800000 */
.L_x_1049:
[----:B------:R-:W5:Y:S04]  /*6f60*/  LDL R132, [R1+0x18] ;  /* 0x0000180001847983 */ /* 0x000f680000100800 */
[----:B--2---:R-:W2:Y:S04]  /*6f70*/  LDL R3, [R1+0xc] ;  /* 0x00000c0001037983 */ /* 0x004ea80000100800 */
[----:B----4-:R-:W4:Y:S04]  /*6f80*/  LDL R2, [R1+0x10] ;  /* 0x0000100001027983 */ /* 0x010f280000100800 */
[----:B------:R-:W0:Y:S01]  /*6f90*/  LDGDEPBAR ;  /* 0x00000000000079af */ /* 0x000e220000000000 */
[----:B------:R-:W-:Y:S01]  /*6fa0*/  WARPSYNC 0xffffffff ;  /* 0xffffffff00007948 */ /* 0x000fe20003800000 */
[C---:B-1----:R-:W-:Y:S01]  /*6fb0*/  HMMA.16816.F32.BF16 R4, R168.reuse, R8, RZ ;  /* 0x00000008a804723c */ /* 0x042fe200000418ff */
[----:B------:R-:W-:Y:S05]  /*6fc0*/  BSSY B0, `(.L_x_1053) ;  /* 0x000018d000007945 */ /* 0x000fea0003800000 */
[----:B---3--:R-:W3:Y:S02]  /*6fd0*/  LDL R0, [R1+0x14] ;  /* 0x0000140001007983 */ /* 0x008ee40000100800 */
[C---:B------:R-:W-:Y:S08]  /*6fe0*/  HMMA.16816.F32.BF16 R8, R168.reuse, R10, RZ ;  /* 0x0000000aa808723c */ /* 0x040ff000000418ff */
[C---:B------:R-:W-:Y:S08]  /*6ff0*/  HMMA.16816.F32.BF16 R12, R168.reuse, R16, RZ ;  /* 0x00000010a80c723c */ /* 0x040ff000000418ff */
        /* <DEDUP_REMOVED lines=10> */
[----:B------:R-:W1:Y:S07]  /*70a0*/  LDSM.16.M88.4 R180, [R249+0x800] ;  /* 0x00080000f9b4783b */ /* 0x000e6e0000000200 */
[C---:B------:R-:W-:Y:S08]  /*70b0*/  HMMA.16816.F32.BF16 R20, R172.reuse, R184, R20 ;  /* 0x000000b8ac14723c */ /* 0x040ff00000041814 */
[C---:B------:R-:W-:Y:S01]  /*70c0*/  HMMA.16816.F32.BF16 R24, R172.reuse, R186, R24 ;  /* 0x000000baac18723c */ /* 0x040fe20000041818 */
[----:B------:R-:W1:Y:S07]  /*70d0*/  LDSM.16.M88.4 R184, [R249+0x1000] ;  /* 0x00100000f9b8783b */ /* 0x000e6e0000000200 */
[C---:B------:R-:W-:Y:S08]  /*70e0*/  HMMA.16816.F32.BF16 R28, R172.reuse, R188, R28 ;  /* 0x000000bcac1c723c */ /* 0x040ff0000004181c */
[----:B------:R-:W-:Y:S01]  /*70f0*/  HMMA.16816.F32.BF16 R32, R172, R190, R32 ;  /* 0x000000beac20723c */ /* 0x000fe20000041820 */
[----:B------:R-:W1:Y:S07]  /*7100*/  LDSM.16.M88.4 R188, [R249+0x1800] ;  /* 0x00180000f9bc783b */ /* 0x000e6e0000000200 */
[C---:B-1----:R-:W-:Y:S08]  /*7110*/  HMMA.16816.F32.BF16 R4, R192.reuse, R176, R4 ;  /* 0x000000b0c004723c */ /* 0x042ff00000041804 */
[C---:B------:R-:W-:Y:S01]  /*7120*/  HMMA.16816.F32.BF16 R8, R192.reuse, R178, R8 ;  /* 0x000000b2c008723c */ /* 0x040fe20000041808 */
[----:B------:R-:W1:Y:S07]  /*7130*/  LDSM.16.M88.4 R176, [R248+-0x6000] ;  /* 0xffa00000f8b0783b */ /* 0x000e6e0000000200 */
[C---:B------:R-:W-:Y:S08]  /*7140*/  HMMA.16816.F32.BF16 R12, R192.reuse, R180, R12 ;  /* 0x000000b4c00c723c */ /* 0x040ff0000004180c */
[C---:B------:R-:W-:Y:S01]  /*7150*/  HMMA.16816.F32.BF16 R16, R192.reuse, R182, R16 ;  /* 0x000000b6c010723c */ /* 0x040fe20000041810 */
[----:B------:R-:W1:Y:S07]  /*7160*/  LDSM.16.M88.4 R180, [R248+-0x5800] ;  /* 0xffa80000f8b4783b */ /* 0x000e6e0000000200 */
[C---:B------:R-:W-:Y:S08]  /*7170*/  HMMA.16816.F32.BF16 R20, R192.reuse, R184, R20 ;  /* 0x000000b8c014723c */ /* 0x040ff00000041814 */
[C---:B------:R-:W-:Y:S01]  /*7180*/  HMMA.16816.F32.BF16 R24, R192.reuse, R186, R24 ;  /* 0x000000bac018723c */ /* 0x040fe20000041818 */
[----:B------:R-:W1:Y:S07]  /*7190*/  LDSM.16.M88.4 R184, [R248+-0x5000] ;  /* 0xffb00000f8b8783b */ /* 0x000e6e0000000200 */
[C---:B------:R-:W-:Y:S08]  /*71a0*/  HMMA.16816.F32.BF16 R28, R192.reuse, R188, R28 ;  /* 0x000000bcc01c723c */ /* 0x040ff0000004181c */
[----:B------:R-:W-:Y:S01]  /*71b0*/  HMMA.16816.F32.BF16 R32, R192, R190, R32 ;  /* 0x000000bec020723c */ /* 0x000fe20000041820 */
[----:B------:R-:W1:Y:S07]  /*71c0*/  LDSM.16.M88.4 R188, [R248+-0x4800] ;  /* 0xffb80000f8bc783b */ /* 0x000e6e0000000200 */
[C---:B-1----:R-:W-:Y:S08]  /*71d0*/  HMMA.16816.F32.BF16 R4, R196.reuse, R176, R4 ;  /* 0x000000b0c404723c */ /* 0x042ff00000041804 */
[C---:B------:R-:W-:Y:S01]  /*71e0*/  HMMA.16816.F32.BF16 R8, R196.reuse, R178, R8 ;  /* 0x000000b2c408723c */ /* 0x040fe20000041808 */
[----:B------:R-:W1:Y:S07]  /*71f0*/  LDSM.16.M88.4 R176, [R135+0x2000] ;  /* 0x0020000087b0783b */ /* 0x000e6e0000000200 */
[C---:B------:R-:W-:Y:S08]  /*7200*/  HMMA.16816.F32.BF16 R12, R196.reuse, R180, R12 ;  /* 0x000000b4c40c723c */ /* 0x040ff0000004180c */
[C---:B------:R-:W-:Y:S01]  /*7210*/  HMMA.16816.F32.BF16 R16, R196.reuse, R182, R16 ;  /* 0x000000b6c410723c */ /* 0x040fe20000041810 */
[----:B------:R-:W1:Y:S07]  /*7220*/  LDSM.16.M88.4 R180, [R135+0x2800] ;  /* 0x0028000087b4783b */ /* 0x000e6e0000000200 */
[C---:B------:R-:W-:Y:S08]  /*7230*/  HMMA.16816.F32.BF16 R20, R196.reuse, R184, R20 ;  /* 0x000000b8c414723c */ /* 0x040ff00000041814 */
[C---:B------:R-:W-:Y:S01]  /*7240*/  HMMA.16816.F32.BF16 R24, R196.reuse, R186, R24 ;  /* 0x000000bac418723c */ /* 0x040fe20000041818 */
[----:B------:R-:W5:Y:S07]  /*7250*/  LDSM.16.M88.4 R184, [R135+0x3000] ;  /* 0x0030000087b8783b */ /* 0x000f6e0000000200 */
[C---:B------:R-:W-:Y:S08]  /*7260*/  HMMA.16816.F32.BF16 R28, R196.reuse, R188, R28 ;  /* 0x000000bcc41c723c */ /* 0x040ff0000004181c */
[----:B------:R-:W-:Y:S01]  /*7270*/  HMMA.16816.F32.BF16 R32, R196, R190, R32 ;  /* 0x000000bec420723c */ /* 0x000fe20000041820 */
[----:B------:R-:W2:Y:S07]  /*7280*/  LDSM.16.M88.4 R188, [R135+0x3800] ;  /* 0x0038000087bc783b */ /* 0x000eae0000000200 */
[C---:B-1----:R-:W-:Y:S08]  /*7290*/  HMMA.16816.F32.BF16 R4, R200.reuse, R176, R4 ;  /* 0x000000b0c804723c */ /* 0x042ff00000041804 */
[C---:B------:R-:W-:Y:S08]  /*72a0*/  HMMA.16816.F32.BF16 R8, R200.reuse, R178, R8 ;  /* 0x000000b2c808723c */ /* 0x040ff00000041808 */
[C---:B------:R-:W-:Y:S08]  /*72b0*/  HMMA.16816.F32.BF16 R12, R200.reuse, R180, R12 ;  /* 0x000000b4c80c723c */ /* 0x040ff0000004180c */
[C---:B------:R-:W-:Y:S01]  /*72c0*/  HMMA.16816.F32.BF16 R16, R200.reuse, R182, R16 ;  /* 0x000000b6c810723c */ /* 0x040fe20000041810 */
[----:B-----5:R1:W2:Y:S07]  /*72d0*/  LDSM.16.M88.4 R176, [R132] ;  /* 0x0000000084b0783b */ /* 0x0202ae0000000200 */
[C---:B------:R-:W-:Y:S01]  /*72e0*/  HMMA.16816.F32.BF16 R20, R200.reuse, R184, R20 ;  /* 0x000000b8c814723c */ /* 0x040fe20000041814 */
[----:B--2---:R2:W2:Y:S07]  /*72f0*/  LDSM.16.M88.4 R180, [R3] ;  /* 0x0000000003b4783b */ /* 0x0044ae0000000200 */
[C---:B------:R-:W-:Y:S01]  /*7300*/  HMMA.16816.F32.BF16 R24, R200.reuse, R186, R24 ;  /* 0x000000bac818723c */ /* 0x040fe20000041818 */
[----:B----4-:R4:W2:Y:S07]  /*7310*/  LDSM.16.M88.4 R184, [R2] ;  /* 0x0000000002b8783b */ /* 0x0108ae0000000200 */
[C---:B------:R-:W-:Y:S01]  /*7320*/  HMMA.16816.F32.BF16 R28, R200.reuse, R188, R28 ;  /* 0x000000bcc81c723c */ /* 0x040fe2000004181c */
[----:B-1----:R-:W5:Y:S07]  /*7330*/  LDL R132, [R1+0x28] ;  /* 0x0000280001847983 */ /* 0x002f6e0000100800 */
[----:B------:R-:W-:Y:S01]  /*7340*/  HMMA.16816.F32.BF16 R32, R200, R190, R32 ;  /* 0x000000bec820723c */ /* 0x000fe20000041820 */
[----:B---3--:R1:W3:Y:S08]  /*7350*/  LDSM.16.M88.4 R188, [R0] ;  /* 0x0000000000bc783b */ /* 0x0082f00000000200 */
[----:B--2---:R-:W2:Y:S01]  /*7360*/  LDL R3, [R1+0x1c] ;  /* 0x00001c0001037983 */ /* 0x004ea20000100800 */
[C---:B------:R-:W-:Y:S03]  /*7370*/  HMMA.16816.F32.BF16 R4, R204.reuse, R176, R4 ;  /* 0x000000b0cc04723c */ /* 0x040fe60000041804 */
[----:B----4-:R-:W4:Y:S05]  /*7380*/  LDL R2, [R1+0x20] ;  /* 0x0000200001027983 */ /* 0x010f2a0000100800 */
[C---:B------:R-:W-:Y:S01]  /*7390*/  HMMA.16816.F32.BF16 R8, R204.reuse, R178, R8 ;  /* 0x000000b2cc08723c */ /* 0x040fe20000041808 */
[----:B------:R-:W3:Y:S07]  /*73a0*/  LDSM.16.M88.4 R176, [R249+0x2000] ;  /* 0x00200000f9b0783b */ /* 0x000eee0000000200 */
[C---:B------:R-:W-:Y:S01]  /*73b0*/  HMMA.16816.F32.BF16 R12, R204.reuse, R180, R12 ;  /* 0x000000b4cc0c723c */ /* 0x040fe2000004180c */
[----:B-1----:R-:W4:Y:S07]  /*73c0*/  LDL R0, [R1+0x24] ;  /* 0x0000240001007983 */ /* 0x002f2e0000100800 */
[C---:B------:R-:W-:Y:S01]  /*73d0*/  HMMA.16816.F32.BF16 R16, R204.reuse, R182, R16 ;  /* 0x000000b6cc10723c */ /* 0x040fe20000041810 */
[----:B------:R-:W1:Y:S07]  /*73e0*/  LDSM.16.M88.4 R180, [R249+0x2800] ;  /* 0x00280000f9b4783b */ /* 0x000e6e0000000200 */
[C---:B------:R-:W-:Y:S08]  /*73f0*/  HMMA.16816.F32.BF16 R20, R204.reuse, R184, R20 ;  /* 0x000000b8cc14723c */ /* 0x040ff00000041814 */
[C---:B------:R-:W-:Y:S01]  /*7400*/  HMMA.16816.F32.BF16 R24, R204.reuse, R186, R24 ;  /* 0x000000bacc18723c */ /* 0x040fe20000041818 */
[----:B------:R-:W1:Y:S07]  /*7410*/  LDSM.16.M88.4 R184, [R249+0x3000] ;  /* 0x00300000f9b8783b */ /* 0x000e6e0000000200 */
[C---:B---3--:R-:W-:Y:S08]  /*7420*/  HMMA.16816.F32.BF16 R28, R204.reuse, R188, R28 ;  /* 0x000000bccc1c723c */ /* 0x048ff0000004181c */
[----:B------:R-:W-:Y:S01]  /*7430*/  HMMA.16816.F32.BF16 R32, R204, R190, R32 ;  /* 0x000000becc20723c */ /* 0x000fe20000041820 */
[----:B------:R-:W3:Y:S07]  /*7440*/  LDSM.16.M88.4 R188, [R249+0x3800] ;  /* 0x00380000f9bc783b */ /* 0x000eee0000000200 */
[C---:B------:R-:W-:Y:S08]  /*7450*/  HMMA.16816.F32.BF16 R4, R208.reuse, R176, R4 ;  /* 0x000000b0d004723c */ /* 0x040ff00000041804 */
[C---:B------:R-:W-:Y:S01]  /*7460*/  HMMA.16816.F32.BF16 R8, R208.reuse, R178, R8 ;  /* 0x000000b2d008723c */ /* 0x040fe20000041808 */
[----:B------:R-:W3:Y:S07]  /*7470*/  LDSM.16.M88.4 R176, [R248+-0x4000] ;  /* 0xffc00000f8b0783b */ /* 0x000eee0000000200 */
[C---:B-1----:R-:W-:Y:S08]  /*7480*/  HMMA.16816.F32.BF16 R12, R208.reuse, R180, R12 ;  /* 0x000000b4d00c723c */ /* 0x042ff0000004180c */
[C---:B------:R-:W-:Y:S01]  /*7490*/  HMMA.16816.F32.BF16 R16, R208.reuse, R182, R16 ;  /* 0x000000b6d010723c */ /* 0x040fe20000041810 */
[----:B------:R-:W1:Y:S07]  /*74a0*/  LDSM.16.M88.4 R180, [R248+-0x3800] ;  /* 0xffc80000f8b4783b */ /* 0x000e6e0000000200 */
[C---:B------:R-:W-:Y:S08]  /*74b0*/  HMMA.16816.F32.BF16 R20, R208.reuse, R184, R20 ;  /* 0x000000b8d014723c */ /* 0x040ff00000041814 */
[C---:B------:R-:W-:Y:S01]  /*74c0*/  HMMA.16816.F32.BF16 R24, R208.reuse, R186, R24 ;  /* 0x000000bad018723c */ /* 0x040fe20000041818 */
[----:B------:R-:W1:Y:S07]  /*74d0*/  LDSM.16.M88.4 R184, [R248+-0x3000] ;  /* 0xffd00000f8b8783b */ /* 0x000e6e0000000200 */
[C---:B---3--:R-:W-:Y:S08]  /*74e0*/  HMMA.16816.F32.BF16 R28, R208.reuse, R188, R28 ;  /* 0x000000bcd01c723c */ /* 0x048ff0000004181c */
[----:B------:R-:W-:Y:S01]  /*74f0*/  HMMA.16816.F32.BF16 R32, R208, R190, R32 ;  /* 0x000000bed020723c */ /* 0x000fe20000041820 */
[----:B------:R-:W-:Y:S07]  /*7500*/  LDSM.16.M88.4 R188, [R135+0x4000] ;  /* 0x0040000087bc783b */ /* 0x000fee0000000200 */
[C---:B------:R-:W-:Y:S08]  /*7510*/  HMMA.16816.F32.BF16 R4, R212.reuse, R176, R4 ;  /* 0x000000b0d404723c */ /* 0x040ff00000041804 */
[C---:B------:R-:W-:Y:S01]  /*7520*/  HMMA.16816.F32.BF16 R8, R212.reuse, R178, R8 ;  /* 0x000000b2d408723c */ /* 0x040fe20000041808 */
[----:B------:R-:W3:Y:S07]  /*7530*/  LDSM.16.M88.4 R176, [R248+-0x2800] ;  /* 0xffd80000f8b0783b */ /* 0x000eee0000000200 */
[C---:B-1----:R-:W-:Y:S08]  /*7540*/  HMMA.16816.F32.BF16 R12, R212.reuse, R180, R12 ;  /* 0x000000b4d40c723c */ /* 0x042ff0000004180c */
[C---:B------:R-:W-:Y:S01]  /*7550*/  HMMA.16816.F32.BF16 R16, R212.reuse, R182, R16 ;  /* 0x000000b6d410723c */ /* 0x040fe20000041810 */
[----:B------:R-:W1:Y:S07]  /*7560*/  LDSM.16.M88.4 R180, [R135+0x4800] ;  /* 0x0048000087b4783b */ /* 0x000e6e0000000200 */
[C---:B------:R-:W-:Y:S08]  /*7570*/  HMMA.16816.F32.BF16 R20, R212.reuse, R184, R20 ;  /* 0x000000b8d414723c */ /* 0x040ff00000041814 */
[C---:B------:R-:W-:Y:S01]  /*7580*/  HMMA.16816.F32.BF16 R24, R212.reuse, R186, R24 ;  /* 0x000000bad418723c */ /* 0x040fe20000041818 */
[----:B------:R-:W-:Y:S07]  /*7590*/  LDSM.16.M88.4 R184, [R135+0x5800] ;  /* 0x0058000087b8783b */ /* 0x000fee0000000200 */
[C---:B---3--:R-:W-:Y:S08]  /*75a0*/  HMMA.16816.F32.BF16 R28, R212.reuse, R176, R28 ;  /* 0x000000b0d41c723c */ /* 0x048ff0000004181c */
[----:B------:R-:W-:Y:S01]  /*75b0*/  HMMA.16816.F32.BF16 R32, R212, R178, R32 ;  /* 0x000000b2d420723c */ /* 0x000fe20000041820 */
[----:B------:R-:W3:Y:S07]  /*75c0*/  LDSM.16.M88.4 R176, [R135+0x5000] ;  /* 0x0050000087b0783b */ /* 0x000eee0000000200 */
[C---:B------:R-:W-:Y:S08]  /*75d0*/  HMMA.16816.F32.BF16 R4, R216.reuse, R188, R4 ;  /* 0x000000bcd804723c */ /* 0x040ff00000041804 */
[C---:B------:R-:W-:Y:S08]  /*75e0*/  HMMA.16816.F32.BF16 R8, R216.reuse, R190, R8 ;  /* 0x000000bed808723c */ /* 0x040ff00000041808 */
[C---:B-1----:R-:W-:Y:S08]  /*75f0*/  HMMA.16816.F32.BF16 R12, R216.reuse, R180, R12 ;  /* 0x000000b4d80c723c */ /* 0x042ff0000004180c */
[C---:B------:R-:W-:Y:S08]  /*7600*/  HMMA.16816.F32.BF16 R16, R216.reuse, R182, R16 ;  /* 0x000000b6d810723c */ /* 0x040ff00000041810 */
[C---:B---3--:R-:W-:Y:S08]  /*7610*/  HMMA.16816.F32.BF16 R20, R216.reuse, R176, R20 ;  /* 0x000000b0d814723c */ /* 0x048ff00000041814 */
[C---:B------:R-:W-:Y:S08]  /*7620*/  HMMA.16816.F32.BF16 R24, R216.reuse, R178, R24 ;  /* 0x000000b2d818723c */ /* 0x040ff00000041818 */
[C---:B------:R-:W-:Y:S08]  /*7630*/  HMMA.16816.F32.BF16 R28, R216.reuse, R184, R28 ;  /* 0x000000b8d81c723c */ /* 0x040ff0000004181c */
[----:B------:R-:W-:Y:S01]  /*7640*/  HMMA.16816.F32.BF16 R32, R216, R186, R32 ;  /* 0x000000bad820723c */ /* 0x000fe20000041820 */
[----:B-----5:R1:W3:Y:S08]  /*7650*/  LDSM.16.M88.4 R188, [R132] ;  /* 0x0000000084bc783b */ /* 0x0202f00000000200 */
[----:B--2---:R2:W2:Y:S08]  /*7660*/  LDSM.16.M88.4 R176, [R3] ;  /* 0x0000000003b0783b */ /* 0x0044b00000000200 */
[----:B----4-:R4:W2:Y:S08]  /*7670*/  LDSM.16.M88.4 R180, [R2] ;  /* 0x0000000002b4783b */ /* 0x0108b00000000200 */
[----:B-1----:R-:W5:Y:S04]  /*7680*/  LDL R132, [R1+0x8] ;  /* 0x0000080001847983 */ /* 0x002f680000100800 */
[----:B------:R1:W2:Y:S01]  /*7690*/  LDSM.16.M88.4 R184, [R0] ;  /* 0x0000000000b8783b */ /* 0x0002a20000000200 */
[C---:B---3--:R-:W-:Y:S07]  /*76a0*/  HMMA.16816.F32.BF16 R4, R220.reuse, R188, R4 ;  /* 0x000000bcdc04723c */ /* 0x048fee0000041804 */
[----:B--2---:R-:W2:Y:S04]  /*76b0*/  LDL R3, [R1+0x2c] ;  /* 0x00002c0001037983 */ /* 0x004ea80000100800 */
[----:B----4-:R-:W3:Y:S01]  /*76c0*/  LDL R2, [R1+0x30] ;  /* 0x0000300001027983 */ /* 0x010ee20000100800 */
[C---:B------:R-:W-:Y:S03]  /*76d0*/  HMMA.16816.F32.BF16 R8, R220.reuse, R190, R8 ;  /* 0x000000bedc08723c */ /* 0x040fe60000041808 */
[----:B------:R-:W-:Y:S05]  /*76e0*/  LDSM.16.M88.4 R188, [R249+0x4800] ;  /* 0x00480000f9bc783b */ /* 0x000fea0000000200 */
[C---:B------:R-:W-:Y:S03]  /*76f0*/  HMMA.16816.F32.BF16 R12, R220.reuse, R176, R12 ;  /* 0x000000b0dc0c723c */ /* 0x040fe6000004180c */
[----:B-1----:R-:W4:Y:S05]  /*7700*/  LDL R0, [R1+0x34] ;  /* 0x0000340001007983 */ /* 0x002f2a0000100800 */
[C---:B------:R-:W-:Y:S01]  /*7710*/  HMMA.16816.F32.BF16 R16, R220.reuse, R178, R16 ;  /* 0x000000b2dc10723c */ /* 0x040fe20000041810 */
[----:B------:R-:W1:Y:S07]  /*7720*/  LDSM.16.M88.4 R176, [R249+0x4000] ;  /* 0x00400000f9b0783b */ /* 0x000e6e0000000200 */
[C---:B------:R-:W-:Y:S08]  /*7730*/  HMMA.16816.F32.BF16 R20, R220.reuse, R180, R20 ;  /* 0x000000b4dc14723c */ /* 0x040ff00000041814 */
[C---:B------:R-:W-:Y:S01]  /*7740*/  HMMA.16816.F32.BF16 R24, R220.reuse, R182, R24 ;  /* 0x000000b6dc18723c */ /* 0x040fe20000041818 */
[----:B------:R-:W1:Y:S07]  /*7750*/  LDSM.16.M88.4 R180, [R249+0x5000] ;  /* 0x00500000f9b4783b */ /* 0x000e6e0000000200 */
[C---:B------:R-:W-:Y:S08]  /*7760*/  HMMA.16816.F32.BF16 R28, R220.reuse, R184, R28 ;  /* 0x000000b8dc1c723c */ /* 0x040ff0000004181c */
[----:B------:R-:W-:Y:S01]  /*7770*/  HMMA.16816.F32.BF16 R32, R220, R186, R32 ;  /* 0x000000badc20723c */ /* 0x000fe20000041820 */
[----:B------:R-:W-:Y:S07]  /*7780*/  LDSM.16.M88.4 R184, [R248+-0x2000] ;  /* 0xffe00000f8b8783b */ /* 0x000fee0000000200 */
[C---:B-1----:R-:W-:Y:S08]  /*7790*/  HMMA.16816.F32.BF16 R4, R224.reuse, R176, R4 ;  /* 0x000000b0e004723c */ /* 0x042ff00000041804 */
[C---:B------:R-:W-:Y:S01]  /*77a0*/  HMMA.16816.F32.BF16 R8, R224.reuse, R178, R8 ;  /* 0x000000b2e008723c */ /* 0x040fe20000041808 */
[----:B------:R-:W1:Y:S07]  /*77b0*/  LDSM.16.M88.4 R176, [R249+0x5800] ;  /* 0x00580000f9b0783b */ /* 0x000e6e0000000200 */
[C---:B------:R-:W-:Y:S08]  /*77c0*/  HMMA.16816.F32.BF16 R12, R224.reuse, R188, R12 ;  /* 0x000000bce00c723c */ /* 0x040ff0000004180c */
[C---:B------:R-:W-:Y:S01]  /*77d0*/  HMMA.16816.F32.BF16 R16, R224.reuse, R190, R16 ;  /* 0x000000bee010723c */ /* 0x040fe20000041810 */
[----:B------:R-:W1:Y:S07]  /*77e0*/  LDSM.16.M88.4 R188, [R248+-0x1800] ;  /* 0xffe80000f8bc783b */ /* 0x000e6e0000000200 */
[C---:B------:R-:W-:Y:S08]  /*77f0*/  HMMA.16816.F32.BF16 R20, R224.reuse, R180, R20 ;  /* 0x000000b4e014723c */ /* 0x040ff00000041814 */
[C---:B------:R-:W-:Y:S01]  /*7800*/  HMMA.16816.F32.BF16 R24, R224.reuse, R182, R24 ;  /* 0x000000b6e018723c */ /* 0x040fe20000041818 */
[----:B------:R-:W-:Y:S07]  /*7810*/  LDSM.16.M88.4 R180, [R248+-0x800] ;  /* 0xfff80000f8b4783b */ /* 0x000fee0000000200 */
[C---:B-1----:R-:W-:Y:S08]  /*7820*/  HMMA.16816.F32.BF16 R28, R224.reuse, R176, R28 ;  /* 0x000000b0e01c723c */ /* 0x042ff0000004181c */
[----:B------:R-:W-:Y:S01]  /*7830*/  HMMA.16816.F32.BF16 R32, R224, R178, R32 ;  /* 0x000000b2e020723c */ /* 0x000fe20000041820 */
[----:B------:R-:W1:Y:S07]  /*7840*/  LDSM.16.M88.4 R176, [R248+-0x1000] ;  /* 0xfff00000f8b0783b */ /* 0x000e6e0000000200 */
[C---:B------:R-:W-:Y:S08]  /*7850*/  HMMA.16816.F32.BF16 R4, R228.reuse, R184, R4 ;  /* 0x000000b8e404723c */ /* 0x040ff00000041804 */
[C---:B------:R-:W-:Y:S01]  /*7860*/  HMMA.16816.F32.BF16 R8, R228.reuse, R186, R8 ;  /* 0x000000bae408723c */ /* 0x040fe20000041808 */
        /* <DEDUP_REMOVED lines=9> */
[----:B------:R-:W1:Y:S07]  /*7900*/  LDSM.16.M88.4 R180, [R135+0x7800] ;  /* 0x0078000087b4783b */ /* 0x000e6e0000000200 */
        /* <DEDUP_REMOVED lines=8> */
[----:B------:R-:W-:Y:S08]  /*7990*/  LDSM.16.M88.4 R180, [R249+0x6000] ;  /* 0x00600000f9b4783b */ /* 0x000ff00000000200 */
[----:B-----5:R-:W1:Y:S08]  /*79a0*/  LDSM.16.M88.4 R176, [R132] ;  /* 0x0000000084b0783b */ /* 0x020e700000000200 */
[----:B--2---:R-:W2:Y:S08]  /*79b0*/  LDSM.16.M88.4 R184, [R3] ;  /* 0x0000000003b8783b */ /* 0x004eb00000000200 */
[----:B---3--:R-:W3:Y:S01]  /*79c0*/  LDSM.16.M88.4 R188, [R2] ;  /* 0x0000000002bc783b */ /* 0x008ee20000000200 */
[C---:B-1----:R-:W-:Y:S08]  /*79d0*/  HMMA.16816.F32.BF16 R4, R236.reuse, R176, R4 ;  /* 0x000000b0ec04723c */ /* 0x042ff00000041804 */
[C---:B------:R-:W-:Y:S01]  /*79e0*/  HMMA.16816.F32.BF16 R8, R236.reuse, R178, R8 ;  /* 0x000000b2ec08723c */ /* 0x040fe20000041808 */
[----:B----4-:R-:W1:Y:S07]  /*79f0*/  LDSM.16.M88.4 R176, [R0] ;  /* 0x0000000000b0783b */ /* 0x010e6e0000000200 */
[C---:B--2---:R-:W-:Y:S08]  /*7a00*/  HMMA.16816.F32.BF16 R12, R236.reuse, R184, R12 ;  /* 0x000000b8ec0c723c */ /* 0x044ff0000004180c */
[C---:B------:R-:W-:Y:S01]  /*7a10*/  HMMA.16816.F32.BF16 R16, R236.reuse, R186, R16 ;  /* 0x000000baec10723c */ /* 0x040fe20000041810 */
[----:B------:R-:W2:Y:S07]  /*7a20*/  LDSM.16.M88.4 R184, [R249+0x6800] ;  /* 0x00680000f9b8783b */ /* 0x000eae0000000200 */
[C---:B---3--:R-:W-:Y:S08]  /*7a30*/  HMMA.16816.F32.BF16 R20, R236.reuse, R188, R20 ;  /* 0x000000bcec14723c */ /* 0x048ff00000041814 */
[C---:B------:R-:W-:Y:S01]  /*7a40*/  HMMA.16816.F32.BF16 R24, R236.reuse, R190, R24 ;  /* 0x000000beec18723c */ /* 0x040fe20000041818 */
[----:B------:R-:W-:Y:S07]  /*7a50*/  LDSM.16.M88.4 R188, [R248] ;  /* 0x00000000f8bc783b */ /* 0x000fee0000000200 */
[C---:B-1----:R-:W-:Y:S08]  /*7a60*/  HMMA.16816.F32.BF16 R28, R236.reuse, R176, R28 ;  /* 0x000000b0ec1c723c */ /* 0x042ff0000004181c */
[----:B------:R-:W-:Y:S01]  /*7a70*/  HMMA.16816.F32.BF16 R32, R236, R178, R32 ;  /* 0x000000b2ec20723c */ /* 0x000fe20000041820 */
[----:B------:R-:W1:Y:S07]  /*7a80*/  LDSM.16.M88.4 R176, [R249+0x7000] ;  /* 0x00700000f9b0783b */ /* 0x000e6e0000000200 */
[C---:B------:R-:W-:Y:S08]  /*7a90*/  HMMA.16816.F32.BF16 R4, R240.reuse, R180, R4 ;  /* 0x000000b4f004723c */ /* 0x040ff00000041804 */
[C---:B------:R-:W-:Y:S01]  /*7aa0*/  HMMA.16816.F32.BF16 R8, R240.reuse, R182, R8 ;  /* 0x000000b6f008723c */ /* 0x040fe20000041808 */
[----:B------:R-:W3:Y:S07]  /*7ab0*/  LDSM.16.M88.4 R180, [R249+0x7800] ;  /* 0x00780000f9b4783b */ /* 0x000eee0000000200 */
[C---:B--2---:R-:W-:Y:S08]  /*7ac0*/  HMMA.16816.F32.BF16 R12, R240.reuse, R184, R12 ;  /* 0x000000b8f00c723c */ /* 0x044ff0000004180c */
[C---:B------:R-:W-:Y:S08]  /*7ad0*/  HMMA.16816.F32.BF16 R16, R240.reuse, R186, R16 ;  /* 0x000000baf010723c */ /* 0x040ff00000041810 */
[C---:B-1----:R-:W-:Y:S08]  /*7ae0*/  HMMA.16816.F32.BF16 R20, R240.reuse, R176, R20 ;  /* 0x000000b0f014723c */ /* 0x042ff00000041814 */
[C---:B------:R-:W-:Y:S01]  /*7af0*/  HMMA.16816.F32.BF16 R24, R240.reuse, R178, R24 ;  /* 0x000000b2f018723c */ /* 0x040fe20000041818 */
[----:B------:R-:W1:Y:S07]  /*7b00*/  LDSM.16.M88.4 R176, [R248+0x800] ;  /* 0x00080000f8b0783b */ /* 0x000e6e0000000200 */
[C---:B---3--:R-:W-:Y:S08]  /*7b10*/  HMMA.16816.F32.BF16 R28, R240.reuse, R180, R28 ;  /* 0x000000b4f01c723c */ /* 0x048ff0000004181c */
[----:B------:R-:W-:Y:S08]  /*7b20*/  HMMA.16816.F32.BF16 R32, R240, R182, R32 ;  /* 0x000000b6f020723c */ /* 0x000ff00000041820 */
[C---:B------:R-:W-:Y:S08]  /*7b30*/  HMMA.16816.F32.BF16 R4, R244.reuse, R188, R4 ;  /* 0x000000bcf404723c */ /* 0x040ff00000041804 */
[C---:B------:R-:W-:Y:S08]  /*7b40*/  HMMA.16816.F32.BF16 R8, R244.reuse, R190, R8 ;  /* 0x000000bef408723c */ /* 0x040ff00000041808 */
[C---:B-1----:R-:W-:Y:S08]  /*7b50*/  HMMA.16816.F32.BF16 R12, R244.reuse, R176, R12 ;  /* 0x000000b0f40c723c */ /* 0x042ff0000004180c */
[----:B------:R-:W-:Y:S01]  /*7b60*/  FMUL.FTZ R4, R4, c[0x0][0x320] ;  /* 0x0000c80004047a20 */ /* 0x000fe20000410000 */
[C---:B------:R-:W-:Y:S03]  /*7b70*/  HMMA.16816.F32.BF16 R16, R244.reuse, R178, R16 ;  /* 0x000000b2f410723c */ /* 0x040fe60000041810 */
[----:B------:R-:W1:Y:S01]  /*7b80*/  MUFU.TANH R2, R4 ;  /* 0x0000000400027308 */ /* 0x000e620000002400 */
[----:B------:R-:W-:Y:S02]  /*7b90*/  FMUL.FTZ R5, R5, c[0x0][0x320] ;  /* 0x0000c80005057a20 */ /* 0x000fe40000410000 */
[----:B------:R-:W-:Y:S02]  /*7ba0*/  FMUL.FTZ R6, R6, c[0x0][0x320] ;  /* 0x0000c80006067a20 */ /* 0x000fe40000410000 */
[----:B------:R-:W-:Y:S04]  /*7bb0*/  FMUL.FTZ R7, R7, c[0x0][0x320] ;  /* 0x0000c80007077a20 */ /* 0x000fe80000410000 */
[----:B------:R-:W-:Y:S01]  /*7bc0*/  FMUL.FTZ R10, R10, c[0x0][0x320] ;  /* 0x0000c8000a0a7a20 */ /* 0x000fe20000410000 */
[----:B------:R-:W2:Y:S01]  /*7bd0*/  MUFU.TANH R0, R5 ;  /* 0x0000000500007308 */ /* 0x000ea20000002400 */
[----:B------:R-:W-:Y:S02]  /*7be0*/  FMUL.FTZ R11, R11, c[0x0][0x320] ;  /* 0x0000c8000b0b7a20 */ /* 0x000fe40000410000 */
[----:B------:R-:W-:Y:S02]  /*7bf0*/  FMUL.FTZ R14, R14, c[0x0][0x320] ;  /* 0x0000c8000e0e7a20 */ /* 0x000fe40000410000 */
[----:B------:R-:W-:Y:S02]  /*7c00*/  FMUL.FTZ R8, R8, c[0x0][0x320] ;  /* 0x0000c80008087a20 */ /* 0x000fe40000410000 */
[----:B------:R-:W-:Y:S02]  /*7c10*/  FMUL.FTZ R9, R9, c[0x0][0x320] ;  /* 0x0000c80009097a20 */ /* 0x000fe40000410000 */
[----:B------:R-:W-:Y:S01]  /*7c20*/  FMUL.FTZ R15, R15, c[0x0][0x320] ;  /* 0x0000c8000f0f7a20 */ /* 0x000fe20000410000 */
[----:B------:R-:W-:Y:S01]  /*7c30*/  MUFU.TANH R190, R8 ;  /* 0x0000000800be7308 */ /* 0x000fe20000002400 */
[----:B------:R-:W-:Y:S02]  /*7c40*/  FMUL.FTZ R18, R18, c[0x0][0x320] ;  /* 0x0000c80012127a20 */ /* 0x000fe40000410000 */
[----:B------:R-:W-:Y:S01]  /*7c50*/  FMUL.FTZ R12, R12, c[0x0][0x320] ;  /* 0x0000c8000c0c7a20 */ /* 0x000fe20000410000 */
[----:B-1----:R1:W-:Y:S01]  /*7c60*/  STL [R1+0x70], R2 ;  /* 0x0000700201007387 */ /* 0x0023e20000100800 */
[----:B------:R-:W-:Y:S02]  /*7c70*/  FMUL.FTZ R13, R13, c[0x0][0x320] ;  /* 0x0000c8000d0d7a20 */ /* 0x000fe40000410000 */
[----:B------:R-:W-:Y:S02]  /*7c80*/  FMUL.FTZ R16, R16, c[0x0][0x320] ;  /* 0x0000c80010107a20 */ /* 0x000fe40000410000 */
[----:B------:R-:W-:Y:S01]  /*7c90*/  FMUL.FTZ R17, R17, c[0x0][0x320] ;  /* 0x0000c80011117a20 */ /* 0x000fe20000410000 */
[----:B------:R-:W-:Y:S01]  /*7ca0*/  MUFU.TANH R189, R9 ;  /* 0x0000000900bd7308 */ /* 0x000fe20000002400 */
[----:B------:R-:W-:Y:S01]  /*7cb0*/  FMUL.FTZ R19, R19, c[0x0][0x320] ;  /* 0x0000c80013137a20 */ /* 0x000fe20000410000 */
[----:B--2---:R2:W-:Y:S08]  /*7cc0*/  STL [R1+0x6c], R0 ;  /* 0x00006c0001007387 */ /* 0x0045f00000100800 */
[----:B------:R-:W-:Y:S10]  /*7cd0*/  MUFU.TANH R3, R15 ;  /* 0x0000000f00037308 */ /* 0x000ff40000002400 */
[----:B-1----:R-:W1:Y:S10]  /*7ce0*/  MUFU.TANH R2, R6 ;  /* 0x0000000600027308 */ /* 0x002e740000002400 */
[----:B--2---:R-:W2:Y:S10]  /*7cf0*/  MUFU.TANH R0, R7 ;  /* 0x0000000700007308 */ /* 0x004eb40000002400 */
[----:B------:R-:W-:Y:S01]  /*7d00*/  MUFU.TANH R188, R18 ;  /* 0x0000001200bc7308 */ /* 0x000fe20000002400 */
[----:B-1----:R1:W-:Y:S09]  /*7d10*/  STL [R1+0x80], R2 ;  /* 0x0000800201007387 */ /* 0x0023f20000100800 */
[----:B------:R-:W-:Y:S01]  /*7d20*/  MUFU.TANH R186, R12 ;  /* 0x0000000c00ba7308 */ /* 0x000fe20000002400 */
[----:B--2---:R2:W-:Y:S04]  /*7d30*/  STL [R1+0x7c], R0 ;  /* 0x00007c0001007387 */ /* 0x0045e80000100800 */
[----:B------:R-:W3:Y:S05]  /*7d40*/  LDSM.16.M88.4 R4, [R248+0x1000] ;  /* 0x00100000f804783b */ /* 0x000eea0000000200 */
[----:B------:R-:W-:Y:S10]  /*7d50*/  MUFU.TANH R185, R13 ;  /* 0x0000000d00b97308 */ /* 0x000ff40000002400 */
[----:B-1----:R-:W1:Y:S10]  /*7d60*/  MUFU.TANH R2, R10 ;  /* 0x0000000a00027308 */ /* 0x002e740000002400 */
[----:B--2---:R-:W2:Y:S10]  /*7d70*/  MUFU.TANH R0, R11 ;  /* 0x0000000b00007308 */ /* 0x004eb40000002400 */
[----:B------:R-:W-:Y:S01]  /*7d80*/  MUFU.TANH R182, R16 ;  /* 0x0000001000b67308 */ /* 0x000fe20000002400 */
[----:B-1----:R-:W-:Y:S01]  /*7d90*/  STL [R1+0x78], R2 ;  /* 0x0000780201007387 */ /* 0x002fe20000100800 */
[C---:B---3--:R-:W-:Y:S08]  /*7da0*/  HMMA.16816.F32.BF16 R20, R244.reuse, R4, R20 ;  /* 0x00000004f414723c */ /* 0x048ff00000041814 */
[----:B------:R-:W-:Y:S01]  /*7db0*/  MUFU.TANH R181, R17 ;  /* 0x0000001100b57308 */ /* 0x000fe20000002400 */
[----:B--2---:R1:W-:Y:S01]  /*7dc0*/  STL [R1+0x74], R0 ;  /* 0x0000740001007387 */ /* 0x0043e20000100800 */
[C---:B------:R-:W-:Y:S03]  /*7dd0*/  HMMA.16816.F32.BF16 R24, R244.reuse, R6, R24 ;  /* 0x00000006f418723c */ /* 0x040fe60000041818 */
[----:B------:R-:W2:Y:S01]  /*7de0*/  LDSM.16.M88.4 R8, [R248+0x1800] ;  /* 0x00180000f808783b */ /* 0x000ea20000000200 */
[----:B------:R-:W-:Y:S04]  /*7df0*/  DEPBAR.LE SB0, 0x0 ;  /* 0x000080000000791a */ /* 0x000fe80000000000 */
[----:B------:R-:W-:Y:S03]  /*7e00*/  MUFU.TANH R187, R19 ;  /* 0x0000001300bb7308 */ /* 0x000fe60000002400 */
[----:B------:R-:W-:Y:S03]  /*7e10*/  BAR.SYNC.DEFER_BLOCKING 0x0 ;  /* 0x0000000000007b1d */ /* 0x000fe60000010000 */
[----:B------:R-:W-:Y:S02]  /*7e20*/  FMUL.FTZ R18, R20, c[0x0][0x320] ;  /* 0x0000c80014127a20 */ /* 0x000fe40000410000 */
[----:B------:R-:W-:Y:S02]  /*7e30*/  FMUL.FTZ R21, R21, c[0x0][0x320] ;  /* 0x0000c80015157a20 */ /* 0x000fe40000410000 */
[----:B------:R-:W-:Y:S02]  /*7e40*/  FMUL.FTZ R22, R22, c[0x0][0x320] ;  /* 0x0000c80016167a20 */ /* 0x000fe40000410000 */
[----:B------:R-:W-:Y:S01]  /*7e50*/  MUFU.TANH R18, R18 ;  /* 0x0000001200127308 */ /* 0x000fe20000002400 */
[----:B------:R-:W-:Y:S03]  /*7e60*/  FMUL.FTZ R23, R23, c[0x0][0x320] ;  /* 0x0000c80017177a20 */ /* 0x000fe60000410000 */
[----:B------:R-:W-:Y:S02]  /*7e70*/  FMUL.FTZ R26, R26, c[0x0][0x320] ;  /* 0x0000c8001a1a7a20 */ /* 0x000fe40000410000 */
[----:B------:R-:W-:Y:S02]  /*7e80*/  FMUL.FTZ R27, R27, c[0x0][0x320] ;  /* 0x0000c8001b1b7a20 */ /* 0x000fe40000410000 */
[----:B------:R-:W-:Y:S02]  /*7e90*/  FMUL.FTZ R24, R24, c[0x0][0x320] ;  /* 0x0000c80018187a20 */ /* 0x000fe40000410000 */
[----:B------:R-:W-:Y:S01]  /*7ea0*/  FMUL.FTZ R25, R25, c[0x0][0x320] ;  /* 0x0000c80019197a20 */ /* 0x000fe20000410000 */
[----:B-1----:R-:W1:Y:S10]  /*7eb0*/  MUFU.TANH R0, R14 ;  /* 0x0000000e00007308 */ /* 0x002e740000002400 */
[----:B------:R-:W-:Y:S01]  /*7ec0*/  MUFU.TANH R180, R26 ;  /* 0x0000001a00b47308 */ /* 0x000fe20000002400 */
[C---:B--2---:R-:W-:Y:S08]  /*7ed0*/  HMMA.16816.F32.BF16 R28, R244.reuse, R8, R28 ;  /* 0x00000008f41c723c */ /* 0x044ff0000004181c */
[----:B------:R-:W-:Y:S01]  /*7ee0*/  HMMA.16816.F32.BF16 R32, R244, R10, R32 ;  /* 0x0000000af420723c */ /* 0x000fe20000041820 */
[----:B------:R2:W-:Y:S01]  /*7ef0*/  MUFU.TANH R179, R27 ;  /* 0x0000001b00b37308 */ /* 0x0005e20000002400 */
[----:B-1----:R1:W-:Y:S04]  /*7f00*/  STL [R1+0x68], R0 ;  /* 0x0000680001007387 */ /* 0x0023e80000100800 */
[----:B------:R-:W3:Y:S05]  /*7f10*/  LDL R2, [R1+0x90] ;  /* 0x0000900001027983 */ /* 0x000eea0000100800 */
[----:B------:R-:W-:Y:S05]  /*7f20*/  MUFU.TANH R178, R21 ;  /* 0x0000001500b27308 */ /* 0x000fea0000002400 */
[----:B------:R-:W-:Y:S02]  /*7f30*/  FMUL.FTZ R30, R30, c[0x0][0x320] ;  /* 0x0000c8001e1e7a20 */ /* 0x000fe40000410000 */
[----:B------:R-:W-:Y:S02]  /*7f40*/  FMUL.FTZ R31, R31, c[0x0][0x320] ;  /* 0x0000c8001f1f7a20 */ /* 0x000fe40000410000 */
[----:B------:R-:W-:Y:S01]  /*7f50*/  FMUL.FTZ R28, R28, c[0x0][0x320] ;  /* 0x0000c8001c1c7a20 */ /* 0x000fe20000410000 */
[----:B------:R-:W4:Y:S03]  /*7f60*/  MUFU.TANH R4, R30 ;  /* 0x0000001e00047308 */ /* 0x000f260000002400 */
[----:B------:R-:W-:Y:S02]  /*7f70*/  FMUL.FTZ R35, R35, c[0x0][0x320] ;  /* 0x0000c80023237a20 */ /* 0x000fe40000410000 */
[----:B--2---:R-:W-:Y:S02]  /*7f80*/  FMUL.FTZ R27, R32, c[0x0][0x320] ;  /* 0x0000c800201b7a20 */ /* 0x004fe40000410000 */
[----:B------:R-:W-:Y:S01]  /*7f90*/  FMUL.FTZ R26, R33, c[0x0][0x320] ;  /* 0x0000c800211a7a20 */ /* 0x000fe20000410000 */
[----:B-1----:R-:W3:Y:S02]  /*7fa0*/  LDL R0, [R1+0xa8] ;  /* 0x0000a80001007983 */ /* 0x002ee40000100800 */
[----:B------:R1:W-:Y:S01]  /*7fb0*/  MUFU.TANH R132, R28 ;  /* 0x0000001c00847308 */ /* 0x0003e20000002400 */
[----:B------:R-:W-:Y:S01]  /*7fc0*/  FMUL.FTZ R34, R34, c[0x0][0x320] ;  /* 0x0000c80022227a20 */ /* 0x000fe20000410000 */
[----:B------:R2:W-:Y:S08]  /*7fd0*/  STL [R1+0x64], R3 ;  /* 0x0000640301007387 */ /* 0x0005f00000100800 */
[----:B------:R-:W-:Y:S01]  /*7fe0*/  MUFU.TANH R184, R22 ;  /* 0x0000001600b87308 */ /* 0x000fe20000002400 */
[----:B----4-:R-:W-:Y:S09]  /*7ff0*/  STL [R1+0x58], R4 ;  /* 0x0000580401007387 */ /* 0x010ff20000100800 */
[----:B------:R-:W-:Y:S01]  /*8000*/  MUFU.TANH R183, R23 ;  /* 0x0000001700b77308 */ /* 0x000fe20000002400 */
[----:B-1----:R-:W-:Y:S09]  /*8010*/  FMUL.FTZ R28, R29, c[0x0][0x320] ;  /* 0x0000c8001d1c7a20 */ /* 0x002ff20000410000 */
[----:B--2---:R-:W1:Y:S10]  /*8020*/  MUFU.TANH R3, R31 ;  /* 0x0000001f00037308 */ /* 0x004e740000002400 */
[----:B------:R-:W-:Y:S10]  /*8030*/  MUFU.TANH R177, R24 ;  /* 0x0000001800b17308 */ /* 0x000ff40000002400 */
[----:B------:R-:W-:Y:S01]  /*8040*/  MUFU.TANH R176, R25 ;  /* 0x0000001900b07308 */ /* 0x000fe20000002400 */
[----:B-1----:R1:W-:Y:S09]  /*8050*/  STL [R1+0x60], R3 ;  /* 0x0000600301007387 */ /* 0x0023f20000100800 */
[----:B------:R-:W-:Y:S10]  /*8060*/  MUFU.TANH R28, R28 ;  /* 0x0000001c001c7308 */ /* 0x000ff40000002400 */
[----:B------:R-:W-:Y:S10]  /*8070*/  MUFU.TANH R27, R27 ;  /* 0x0000001b001b7308 */ /* 0x000ff40000002400 */
[----:B-1----:R-:W1:Y:S10]  /*8080*/  MUFU.TANH R3, R35 ;  /* 0x0000002300037308 */ /* 0x002e740000002400 */
[----:B------:R-:W2:Y:S10]  /*8090*/  MUFU.TANH R26, R26 ;  /* 0x0000001a001a7308 */ /* 0x000eb40000002400 */
[----:B------:R4:W2:Y:S01]  /*80a0*/  MUFU.TANH R191, R34 ;  /* 0x0000002200bf7308 */ /* 0x0008a20000002400 */
[----:B-1----:R4:W-:Y:S01]  /*80b0*/  STL [R1+0x5c], R3 ;  /* 0x00005c0301007387 */ /* 0x0029e20000100800 */
[----:B---3--:R-:W-:Y:S11]  /*80c0*/  ISETP.GT.AND P0, PT, R2, R0, PT ;  /* 0x000000000200720c */ /* 0x008ff60003f04270 */
[----:B------:R-:W-:Y:S02]  /*80d0*/  @!UPT UIADD3 URZ, URZ, URZ, URZ ;  /* 0x0000003f3f3ff290 */ /* 0x000fe4000fffe03f */
[----:B------:R-:W-:-:S05]  /*80e0*/  @!P0 BRA `(.L_x_1054) ;  /* 0x000007a000008947 */ /* 0x000fca0003800000 */
[----:B--2-4-:R-:W2:Y:S01]  /*80f0*/  LDL R3, [R1+0xb4] ;  /* 0x0000b40001037983 */ /* 0x014ea20000100800 */
[----:B------:R-:W-:Y:S03]  /*8100*/  IMAD.MOV.U32 R11, RZ, RZ, RZ ;  /* 0x000000ffff0b7224 */ /* 0x000fe600078e00ff */
[----:B------:R-:W3:Y:S04]  /*8110*/  LDL.64 R22, [R1+0xc0] ;  /* 0x0000c00001167983 */ /* 0x000ee80000100a00 */
[----:B------:R-:W4:Y:S04]  /*8120*/  LDL R4, [R1+0xd4] ;  /* 0x0000d40001047983 */ /* 0x000f280000100800 */
[----:B------:R-:W1:Y:S04]  /*8130*/  S2R R13, SR_TID.X ;  /* 0x00000000000d7919 */ /* 0x000e680000002100 */
[----:B------:R-:W5:Y:S04]  /*8140*/  LDL.64 R20, [R1+0xb8] ;  /* 0x0000b80001147983 */ /* 0x000f680000100a00 */
[----:B------:R-:W4:Y:S04]  /*8150*/  LDL R10, [R1+0xd0] ;  /* 0x0000d000010a7983 */ /* 0x000f280000100800 */
[----:B------:R-:W5:Y:S04]  /*8160*/  LDL R9, [R1+0x174] ;  /* 0x0001740001097983 */ /* 0x000f680000100800 */
[----:B------:R-:W5:Y:S04]  /*8170*/  LDL R16, [R1+0x94] ;  /* 0x0000940001107983 */ /* 0x000f680000100800 */
[----:B------:R-:W5:Y:S01]  /*8180*/  LDL R8, [R1+0x178] ;  /* 0x0001780001087983 */ /* 0x000f620000100800 */
[--C-:B-1----:R-:W-:Y:S03]  /*8190*/  SHF.R.S32.HI R0, RZ, 0x1f, R13.reuse ;  /* 0x0000001fff007819 */ /* 0x102fe6000001140d */
[----:B------:R-:W5:Y:S01]  /*81a0*/  LDL R15, [R1+0x98] ;  /* 0x00009800010f7983 */ /* 0x000f620000100800 */
[----:B------:R-:W-:Y:S02]  /*81b0*/  SHF.R.S32.HI R12, RZ, 0x1f, R13 ;  /* 0x0000001fff0c7819 */ /* 0x000fe4000001140d */
[-C--:B------:R-:W-:Y:S01]  /*81c0*/  LEA.HI R0, R0, R13.reuse, RZ, 0x3 ;  /* 0x0000000d00007211 */ /* 0x080fe200078f18ff */
[----:B------:R-:W5:Y:S01]  /*81d0*/  LDL R7, [R1+0x17c] ;  /* 0x00017c0001077983 */ /* 0x000f620000100800 */
[----:B------:R-:W-:Y:S02]  /*81e0*/  LEA.HI R12, R12, R13, RZ, 0x3 ;  /* 0x0000000d0c0c7211 */ /* 0x000fe400078f18ff */
[----:B------:R-:W-:Y:S01]  /*81f0*/  LOP3.LUT R0, R0, 0xfffffff8, RZ, 0xc0, !PT ;  /* 0xfffffff800007812 */ /* 0x000fe200078ec0ff */
[----:B------:R-:W5:Y:S01]  /*8200*/  LDL R14, [R1+0x9c] ;  /* 0x00009c00010e7983 */ /* 0x000f620000100800 */
[----:B------:R-:W-:Y:S03]  /*8210*/  SHF.R.S32.HI R12, RZ, 0x3, R12 ;  /* 0x00000003ff0c7819 */ /* 0x000fe6000001140c */
[----:B------:R-:W-:Y:S01]  /*8220*/  IMAD.IADD R0, R13, 0x1, -R0 ;  /* 0x000000010d007824 */ /* 0x000fe200078e0a00 */
[----:B------:R-:W5:Y:S01]  /*8230*/  LDL R6, [R1+0x180] ;  /* 0x0001800001067983 */ /* 0x000f620000100800 */
[----:B------:R-:W-:Y:S02]  /*8240*/  IMAD.MOV.U32 R13, RZ, RZ, c[0x0][0x2b8] ;  /* 0x0000ae00ff0d7624 */ /* 0x000fe400078e00ff */
[----:B------:R-:W-:Y:S02]  /*8250*/  IMAD R0, R0, 0x20, R12 ;  /* 0x0000002000007824 */ /* 0x000fe400078e020c */
[----:B------:R-:W5:Y:S01]  /*8260*/  LDL R12, [R1+0x88] ;  /* 0x00008800010c7983 */ /* 0x000f620000100800 */
[----:B------:R-:W-:Y:S01]  /*8270*/  ISETP.NE.AND P1, PT, R13, 0x1, PT ;  /* 0x000000010d00780c */ /* 0x000fe20003f25270 */
[----:B--2---:R-:W-:Y:S05]  /*8280*/  IMAD R2, R2, 0x40, R3 ;  /* 0x0000004002027824 */ /* 0x004fea00078e0203 */
[----:B------:R-:W-:Y:S07]  /*8290*/  IADD3 R2, R2, -0x40, R0 ;  /* 0xffffffc002027810 */ /* 0x000fee0007ffe000 */
[----:B------:R-:W-:Y:S04]  /*82a0*/  @P1 IMAD.HI.U32 R3, R2, c[0x0][0x2bc], RZ ;  /* 0x0000af0002031a27 */ /* 0x000fe800078e00ff */
[----:B------:R-:W-:Y:S01]  /*82b0*/  IMAD.MOV.U32 R0, RZ, RZ, R2 ;  /* 0x000000ffff007224 */ /* 0x000fe200078e0002 */
[----:B------:R-:W-:Y:S04]  /*82c0*/  @P1 SHF.R.U32.HI R0, RZ, c[0x0][0x2c0], R3 ;  /* 0x0000b000ff001a19 */ /* 0x000fe80000011603 */
[C---:B---3--:R-:W-:Y:S04]  /*82d0*/  @!P6 IADD3 R3, P0, R0.reuse, R22, RZ ;  /* 0x000000160003e210 */ /* 0x048fe80007f1e0ff */
[----:B----4-:R-:W-:Y:S01]  /*82e0*/  @!P6 LEA.HI.X.SX32 R5, R0, R4, 0x1, P0 ;  /* 0x000000040005e211 */ /* 0x010fe200000f0eff */
[----:B------:R-:W-:Y:S01]  /*82f0*/  IMAD.MOV R0, RZ, RZ, -R0 ;  /* 0x000000ffff007224 */ /* 0x000fe200078e0a00 */
[C---:B------:R-:W-:Y:S03]  /*8300*/  @!P6 LEA R4, P0, R3.reuse, c[0x0][0x2a0], 0x2 ;  /* 0x0000a8000304ea11 */ /* 0x040fe600078010ff */
[----:B------:R-:W-:Y:S01]  /*8310*/  IMAD R13, R0, c[0x0][0x2b8], R2 ;  /* 0x0000ae00000d7a24 */ /* 0x000fe200078e0202 */
[----:B------:R-:W-:Y:S01]  /*8320*/  @!P6 LEA.HI.X R5, R3, c[0x0][0x2a4], R5, 0x2, P0 ;  /* 0x0000a9000305ea11 */ /* 0x000fe200000f1405 */
[C---:B-----5:R-:W-:Y:S01]  /*8330*/  IMAD.SHL.U32 R22, R16.reuse, 0x2, RZ ;  /* 0x0000000210167824 */ /* 0x060fe200078e00ff */
[----:B------:R-:W-:Y:S01]  /*8340*/  SHF.L.U64.HI R17, R16, 0x1, R9 ;  /* 0x0000000110117819 */ /* 0x000fe20000010209 */
[----:B------:R-:W-:Y:S01]  /*8350*/  IMAD.WIDE.U32 R2, R13, c[0x0][0x1e0], RZ ;  /* 0x000078000d027a25 */ /* 0x000fe200078e00ff */
[----:B------:R-:W-:Y:S01]  /*8360*/  SHF.R.S32.HI R0, RZ, 0x1f, R13 ;  /* 0x0000001fff007819 */ /* 0x000fe2000001140d */
[----:B------:R-:W2:Y:S02]  /*8370*/  @!P6 LDG.E R11, [R4.64] ;  /* 0x00000006040be981 */ /* 0x000ea4000c1e1900 */
[C---:B------:R-:W-:Y:S02]  /*8380*/  IMAD.SHL.U32 R21, R15.reuse, 0x2, RZ ;  /* 0x000000020f157824 */ /* 0x040fe400078e00ff */
[----:B------:R1:W-:Y:S01]  /*8390*/  STL [R1+0x8c], R13 ;  /* 0x00008c0d01007387 */ /* 0x0003e20000100800 */
[----:B------:R-:W-:Y:S01]  /*83a0*/  IMAD R0, R0, c[0x0][0x1e0], RZ ;  /* 0x0000780000007a24 */ /* 0x000fe200078e02ff */
[----:B------:R-:W-:Y:S03]  /*83b0*/  SHF.L.U64.HI R16, R15, 0x1, R8 ;  /* 0x000000010f107819 */ /* 0x000fe60000010208 */
[----:B------:R-:W-:Y:S01]  /*83c0*/  IMAD R0, R13, c[0x0][0x1e4], R0 ;  /* 0x000079000d007a24 */ /* 0x000fe200078e0200 */
[----:B------:R-:W-:Y:S03]  /*83d0*/  SHF.L.U64.HI R15, R14, 0x1, R7 ;  /* 0x000000010e0f7819 */ /* 0x000fe60000010207 */
[----:B------:R-:W-:Y:S02]  /*83e0*/  IMAD.IADD R3, R3, 0x1, R0 ;  /* 0x0000000103037824 */ /* 0x000fe400078e0200 */
[----:B------:R-:W-:Y:S01]  /*83f0*/  IMAD.SHL.U32 R19, R12, 0x2, RZ ;  /* 0x000000020c137824 */ /* 0x000fe200078e00ff */
[----:B--2---:R-:W-:Y:S01]  /*8400*/  SHF.R.S32.HI R5, RZ, 0x1f, R11 ;  /* 0x0000001fff057819 */ /* 0x004fe2000001140b */
[----:B------:R2:W-:Y:S01]  /*8410*/  STL [R1+0x84], R11 ;  /* 0x0000840b01007387 */ /* 0x0005e20000100800 */
[----:B------:R-:W-:Y:S04]  /*8420*/  IMAD.WIDE.U32 R2, R11, c[0x0][0x1f0], R2 ;  /* 0x00007c000b027a25 */ /* 0x000fe800078e0002 */
[----:B------:R-:W-:Y:S01]  /*8430*/  IMAD R5, R5, c[0x0][0x1f0], RZ ;  /* 0x00007c0005057a24 */ /* 0x000fe200078e02ff */
[----:B------:R-:W-:Y:S01]  /*8440*/  IADD3 R0, P0, R20, R2, RZ ;  /* 0x0000000214007210 */ /* 0x000fe20007f1e0ff */
[----:B------:R-:W-:Y:S01]  /*8450*/  IMAD.SHL.U32 R20, R14, 0x2, RZ ;  /* 0x000000020e147824 */ /* 0x000fe200078e00ff */
[----:B------:R-:W-:Y:S01]  /*8460*/  SHF.L.U64.HI R14, R12, 0x1, R6 ;  /* 0x000000010c0e7819 */ /* 0x000fe20000010206 */
[----:B------:R-:W-:Y:S05]  /*8470*/  IMAD R5, R11, c[0x0][0x1f4], R5 ;  /* 0x00007d000b057a24 */ /* 0x000fea00078e0205 */
[----:B------:R-:W-:Y:S02]  /*8480*/  IADD3.X R5, R10, R3, R5, P0, !PT ;  /* 0x000000030a057210 */ /* 0x000fe400007fe405 */
[C---:B-1----:R-:W-:Y:S04]  /*8490*/  LEA R13, P0, R0.reuse, c[0x0][0x1c8], 0x1 ;  /* 0x00007200000d7a11 */ /* 0x042fe800078008ff */
[----:B------:R-:W-:Y:S01]  /*84a0*/  LEA.HI.X R5, R0, c[0x0][0x1cc], R5, 0x1, P0 ;  /* 0x0000730000057a11 */ /* 0x000fe200000f0c05 */
[----:B------:R-:W-:-:S06]  /*84b0*/  BRA.DIV ~URZ, `(.L_x_1055) ;  /* 0x0000a2927f007947 */ /* 0x000fcc000b800000 */
[----:B------:R1:W3:Y:S02]  /*84c0*/  SHFL.IDX PT, R4, R5, RZ, 0x181f ;  /* 0x00181fff05047589 */ /* 0x0002e400000e0000 */
.L_x_1088:
[----:B------:R-:W-:-:S05]  /*84d0*/  BRA.DIV ~URZ, `(.L_x_1056) ;  /* 0x0000a2e27f007947 */ /* 0x000fca000b800000 */
[----:B------:R-:W4:Y:S04]  /*84e0*/  LDL R2, [R1+0x88] ;  /* 0x0000880001027983 */ /* 0x000f280000100800 */
[----:B------:R-:W5:Y:S04]  /*84f0*/  LDL R23, [R1+0x54] ;  /* 0x0000540001177983 */ /* 0x000f680000100800 */
[----:B--2---:R-:W2:Y:S04]  /*8500*/  LDL R6, [R1+0x9c] ;  /* 0x00009c0001067983 */ /* 0x004ea80000100800 */
[----:B---3--:R-:W3:Y:S04]  /*8510*/  LDL R25, [R1+0x98] ;  /* 0x0000980001197983 */ /* 0x008ee80000100800 */
[----:B------:R-:W5:Y:S04]  /*8520*/  LDL R24, [R1+0x94] ;  /* 0x0000940001187983 */ /* 0x000f680000100800 */
[----:B------:R-:W1:Y:S01]  /*8530*/  SHFL.IDX PT, R0, R13, RZ, 0x181f ;  /* 0x00181fff0d007589 */ /* 0x000e6200000e0000 */
[----:B----4-:R-:W-:Y:S02]  /*8540*/  ISETP.GE.AND P4, PT, R2, c[0x0][0x1d4], PT ;  /* 0x0000750002007a0c */ /* 0x010fe40003f86270 */
[----:B-1----:R-:W-:Y:S05]  /*8550*/  IADD3 R2, P0, R0, R19, RZ ;  /* 0x0000001300027210 */ /* 0x002fea0007f1e0ff */
[----:B------:R-:W-:Y:S01]  /*8560*/  IMAD.X R3, R4, 0x1, R14, P0 ;  /* 0x0000000104037824 */ /* 0x000fe200000e060e */
[----:B------:R-:W-:Y:S02]  /*8570*/  IADD3 R8, P0, R0, R20, RZ ;  /* 0x0000001400087210 */ /* 0x000fe40007f1e0ff */
[----:B--2---:R-:W-:Y:S02]  /*8580*/  ISETP.GE.AND P3, PT, R6, c[0x0][0x1d4], PT ;  /* 0x0000750006007a0c */ /* 0x004fe40003f66270 */
[----:B---3--:R-:W-:Y:S01]  /*8590*/  ISETP.GE.AND P1, PT, R25, c[0x0][0x1d4], PT ;  /* 0x0000750019007a0c */ /* 0x008fe20003f26270 */
[----:B------:R-:W-:Y:S01]  /*85a0*/  @!PT LDS RZ, [RZ] ;  /* 0x00000000fffff984 */ /* 0x000fe20000000800 */
[----:B------:R-:W-:Y:S01]  /*85b0*/  @!PT LDS RZ, [RZ] ;  /* 0x00000000fffff984 */ /* 0x000fe20000000800 */
[----:B-----5:R1:W-:Y:S01]  /*85c0*/  LDGSTS.E.BYPASS.LTC128B.128 [R23+0x10100], [R2.64], !P4 ;  /* 0x1010000002177fae */ /* 0x0203e2000e101d46 */
[----:B------:R-:W-:Y:S01]  /*85d0*/  IMAD.X R9, R4, 0x1, R15, P0 ;  /* 0x0000000104097824 */ /* 0x000fe200000e060f */
[----:B------:R-:W-:Y:S02]  /*85e0*/  IADD3 R6, P2, R0, R22, RZ ;  /* 0x0000001600067210 */ /* 0x000fe40007f5e0ff */
[----:B------:R-:W-:Y:S02]  /*85f0*/  SEL R12, RZ, 0x10, P3 ;  /* 0x00000010ff0c7807 */ /* 0x000fe40001800000 */
[----:B------:R-:W-:Y:S01]  /*8600*/  SEL R11, RZ, 0x10, P1 ;  /* 0x00000010ff0b7807 */ /* 0x000fe20000800000 */
[----:B------:R-:W-:Y:S03]  /*8610*/  IMAD.X R7, R4, 0x1, R17, P2 ;  /* 0x0000000104077824 */ /* 0x000fe600010e0611 */
[----:B------:R2:W-:Y:S01]  /*8620*/  LDGSTS.E.BYPASS.LTC128B.128 [R23+0x12100], [R8.64], !P3 ;  /* 0x1210000008177fae */ /* 0x0005e2000d901d46 */
[----:B-1----:R-:W-:Y:S03]  /*8630*/  IADD3 R2, P0, R0, R21, RZ ;  /* 0x0000001500027210 */ /* 0x002fe60007f1e0ff */
[----:B------:R-:W1:Y:S02]  /*8640*/  SHFL.IDX PT, R0, R13, 0x1, 0x181f ;  /* 0x00381f000d007f89 */ /* 0x000e6400000e0000 */
[----:B------:R-:W-:Y:S01]  /*8650*/  IMAD.X R3, R4, 0x1, R16, P0 ;  /* 0x0000000104037824 */ /* 0x000fe200000e0610 */
[----:B------:R-:W-:Y:S01]  /*8660*/  ISETP.GE.AND P0, PT, R24, c[0x0][0x1d4], PT ;  /* 0x0000750018007a0c */ /* 0x000fe20003f06270 */
[----:B------:R3:W4:Y:S03]  /*8670*/  SHFL.IDX PT, R4, R5, 0x1, 0x181f ;  /* 0x00381f0005047f89 */ /* 0x00072600000e0000 */
[----:B------:R-:W-:Y:S01]  /*8680*/  SEL R10, RZ, 0x10, P0 ;  /* 0x00000010ff0a7807 */ /* 0x000fe20000000000 */
[----:B------:R2:W-:Y:S08]  /*8690*/  LDGSTS.E.BYPASS.LTC128B.128 [R23+0x14100], [R2.64], !P1 ;  /* 0x1410000002177fae */ /* 0x0005f0000c901d46 */
[----:B------:R2:W-:Y:S01]  /*86a0*/  LDGSTS.E.BYPASS.LTC128B.128 [R23+0x16100], [R6.64], !P0 ;  /* 0x1610000006177fae */ /* 0x0005e2000c101d46 */
[----:B---3--:R-:W-:Y:S04]  /*86b0*/  SEL R5, RZ, 0x10, P4 ;  /* 0x00000010ff057807 */ /* 0x008fe80002000000 */
.L_x_1089:
[C---:B-1----:R-:W-:Y:S01]  /*86c0*/  ISETP.NE.U32.AND P2, PT, R5.reuse, RZ, PT ;  /* 0x000000ff0500720c */ /* 0x042fe20003f45070 */
[----:B------:R-:W3:Y:S01]  /*86d0*/  LDL R13, [R1+0x54] ;  /* 0x00005400010d7983 */ /* 0x000ee20000100800 */
[----:B------:R-:W-:Y:S02]  /*86e0*/  IADD3 R5, -R5, 0x10, RZ ;  /* 0x0000001005057810 */ /* 0x000fe40007ffe1ff */
[----:B--2---:R-:W-:Y:S02]  /*86f0*/  IADD3 R6, -R11, 0x10, RZ ;  /* 0x000000100b067810 */ /* 0x004fe40007ffe1ff */
[----:B------:R-:W-:Y:S02]  /*8700*/  LOP3.LUT R5, R5, 0xf, RZ, 0xc0, !PT ;  /* 0x0000000f05057812 */ /* 0x000fe400078ec0ff */
[----:B------:R-:W-:Y:S02]  /*8710*/  IADD3 R8, -R12, 0x10, RZ ;  /* 0x000000100c087810 */ /* 0x000fe40007ffe1ff */
[----:B------:R-:W-:Y:S02]  /*8720*/  IADD3 R2, P1, P0, R5, R0, R19 ;  /* 0x0000000005027210 */ /* 0x000fe4000783e013 */
[----:B------:R-:W-:Y:S02]  /*8730*/  LOP3.LUT R6, R6, 0xf, RZ, 0xc0, !PT ;  /* 0x0000000f06067812 */ /* 0x000fe400078ec0ff */
[----:B----4-:R-:W-:Y:S02]  /*8740*/  IADD3.X R3, RZ, R4, R14, P1, P0 ;  /* 0x00000004ff037210 */ /* 0x010fe40000fe040e */
[----:B------:R-:W-:Y:S04]  /*8750*/  LOP3.LUT R8, R8, 0xf, RZ, 0xc0, !PT ;  /* 0x0000000f08087812 */ /* 0x000fe800078ec0ff */
[----:B------:R-:W-:Y:S04]  /*8760*/  IADD3 R8, P1, P0, R8, R0, R20 ;  /* 0x0000000008087210 */ /* 0x000fe8000783e014 */
[----:B------:R-:W-:Y:S01]  /*8770*/  IADD3.X R9, RZ, R4, R15, P1, P0 ;  /* 0x00000004ff097210 */ /* 0x000fe20000fe040f */
[----:B------:R-:W-:Y:S01]  /*8780*/  @!PT LDS RZ, [RZ] ;  /* 0x00000000fffff984 */ /* 0x000fe20000000800 */
[----:B------:R-:W-:Y:S01]  /*8790*/  @!PT LDS RZ, [RZ] ;  /* 0x00000000fffff984 */ /* 0x000fe20000000800 */
[----:B------:R-:W-:Y:S01]  /*87a0*/  @!PT LDS RZ, [RZ] ;  /* 0x00000000fffff984 */ /* 0x000fe20000000800 */
[----:B---3--:R1:W-:Y:S01]  /*87b0*/  LDGSTS.E.BYPASS.LTC128B.128.ZFILL [R13+0x11100], [R2.64], P2 ;  /* 0x11100000020d7fae */ /* 0x0083e20009141d46 */
        /* <DEDUP_REMOVED lines=8> */
[----:B------:R-:W-:Y:S04]  /*8840*/  IADD3 R2, P1, P0, R2, R0, R22 ;  /* 0x0000000002027210 */ /* 0x000fe8000783e016 */
[----:B------:R-:W-:Y:S02]  /*8850*/  IADD3.X R3, RZ, R4, R17, P1, P0 ;  /* 0x00000004ff037210 */ /* 0x000fe40000fe0411 */
[----:B------:R-:W-:Y:S11]  /*8860*/  ISETP.NE.U32.AND P0, PT, R10, RZ, PT ;  /* 0x000000ff0a00720c */ /* 0x000ff60003f05070 */
[----:B------:R-:W-:Y:S02]  /*8870*/  @!UPT UIADD3 URZ, URZ, URZ, URZ ;  /* 0x0000003f3f3ff290 */ /* 0x000fe4000fffe03f */
[----:B------:R2:W-:Y:S02]  /*8880*/  LDGSTS.E.BYPASS.LTC128B.128.ZFILL [R13+0x17100], [R2.64], P0 ;  /* 0x17100000020d7fae */ /* 0x0005e40008141d46 */
.L_x_1054:
[----:B--2-4-:R-:W-:Y:S05]  /*8890*/  BSYNC B0 ;  /* 0x0000000000007941 */ /* 0x014fea0003800000 */
.L_x_1053:
[----:B------:R-:W2:Y:S01]  /*88a0*/  LDL R4, [R1+0xac] ;  /* 0x0000ac0001047983 */ /* 0x000ea20000100800 */
[----:B------:R-:W-:Y:S02]  /*88b0*/  IMAD.MOV.U32 R0, RZ, RZ, c[0x0][0x2c4] ;  /* 0x0000b100ff007624 */ /* 0x000fe400078e00ff */
[----:B------:R-:W-:Y:S01]  /*88c0*/  IMAD.MOV.U32 R5, RZ, RZ, 0x1 ;  /* 0x00000001ff057424 */ /* 0x000fe200078e00ff */
[----:B------:R-:W3:Y:S02]  /*88d0*/  LDL R3, [R1+0x90] ;  /* 0x0000900001037983 */ /* 0x000ee40000100800 */
[----:B------:R-:W-:Y:S02]  /*88e0*/  ISETP.NE.AND P0, PT, R0, 0x1, PT ;  /* 0x000000010000780c */ /* 0x000fe40003f05270 */
[----:B------:R-:W4:Y:S04]  /*88f0*/  LDL R2, [R1+0xdc] ;  /* 0x0000dc0001027983 */ /* 0x000f280000100800 */
[----:B------:R-:W0:Y:S07]  /*8900*/  LDGDEPBAR ;  /* 0x00000000000079af */ /* 0x000e2e0000000000 */
[----:B--2---:R-:W-:Y:S04]  /*8910*/  @P0 IMAD.HI.U32 R0, R4, c[0x0][0x2c8], RZ ;  /* 0x0000b20004000a27 */ /* 0x004fe800078e00ff */
[----:B---3--:R-:W-:Y:S01]  /*8920*/  IMAD R5, R3, -0x40, R5 ;  /* 0xffffffc003057824 */ /* 0x008fe200078e0205 */
[----:B------:R-:W-:Y:S02]  /*8930*/  @P0 SHF.R.U32.HI R4, RZ, c[0x0][0x2cc], R0 ;  /* 0x0000b300ff040a19 */ /* 0x000fe40000011600 */
[----:B------:R-:W-:Y:S02]  /*8940*/  MOV R0, c[0x0][0x2ac] ;  /* 0x0000ab0000007a02 */ /* 0x000fe40000000f00 */
[----:B----4-:R-:W-:Y:S05]  /*8950*/  IADD3 R5, -R2, R5, RZ ;  /* 0x0000000502057210 */ /* 0x010fea0007ffe1ff */
[----:B------:R-:W-:Y:S05]  /*8960*/  IMAD R5, R0, c[0x0][0x1d0], R5 ;  /* 0x0000740000057a24 */ /* 0x000fea00078e0205 */
[----:B------:R-:W-:Y:S01]  /*8970*/  IADD3 R5, R5, -c[0x0][0x168], RZ ;  /* 0x80005a0005057a10 */ /* 0x000fe20007ffe0ff */
[----:B------:R-:W-:-:S05]  /*8980*/  BRA.DIV ~URZ, `(.L_x_1057) ;  /* 0x0000a1027f007947 */ /* 0x000fca000b800000 */
[----:B------:R1:W2:Y:S02]  /*8990*/  SHFL.IDX PT, R0, R4, RZ, 0x1c1f ;  /* 0x001c1fff04007589 */ /* 0x0002a400000e0000 */
.L_x_1090:
[----:B------:R-:W3:Y:S01]  /*89a0*/  LDL.LU R3, [R1+0x70] ;  /* 0x0000700001037983 */ /* 0x000ee20000300800 */
[----:B--2---:R-:W-:Y:S03]  /*89b0*/  IMAD.IADD R0, R5, 0x1, R0 ;  /* 0x0000000105007824 */ /* 0x004fe600078e0200 */
[----:B------:R-:W2:Y:S02]  /*89c0*/  LDL.LU R2, [R1+0x6c] ;  /* 0x00006c0001027983 */ /* 0x000ea40000300800 */
[C---:B------:R-:W-:Y:S02]  /*89d0*/  ISETP.GT.AND P0, PT, R0.reuse, RZ, PT ;  /* 0x000000ff0000720c */ /* 0x040fe40003f04270 */
[C---:B------:R-:W-:Y:S02]  /*89e0*/  ISETP.GT.AND P2, PT, R0.reuse, 0x1, PT ;  /* 0x000000010000780c */ /* 0x040fe40003f44270 */
[C---:B------:R-:W-:Y:S02]  /*89f0*/  ISETP.GT.AND P3, PT, R0.reuse, 0x8, PT ;  /* 0x000000080000780c */ /* 0x040fe40003f64270 */
[C---:B------:R-:W-:Y:S02]  /*8a00*/  ISETP.GT.AND P4, PT, R0.reuse, 0x9, PT ;  /* 0x000000090000780c */ /* 0x040fe40003f84270 */
[----:B------:R-:W-:Y:S02]  /*8a10*/  ISETP.GT.AND P1, PT, R0, 0x10, PT ;  /* 0x000000100000780c */ /* 0x000fe40003f24270 */
[----:B------:R-:W-:Y:S02]  /*8a20*/  FSEL R24, R190, -INF , P3 ;  /* 0xff800000be187808 */ /* 0x000fe40001800000 */
[C---:B------:R-:W-:Y:S02]  /*8a30*/  ISETP.GT.AND P3, PT, R0.reuse, 0x18, PT ;  /* 0x000000180000780c */ /* 0x040fe40003f64270 */
[----:B------:R-:W-:Y:S02]  /*8a40*/  FSEL R23, R189, -INF , P4 ;  /* 0xff800000bd177808 */ /* 0x000fe40002000000 */
[----:B------:R-:W-:Y:S02]  /*8a50*/  ISETP.GT.AND P4, PT, R0, 0x19, PT ;  /* 0x000000190000780c */ /* 0x000fe40003f84270 */
[----:B------:R-:W-:Y:S02]  /*8a60*/  FSEL R22, R186, -INF , P1 ;  /* 0xff800000ba167808 */ /* 0x000fe40000800000 */
[----:B------:R-:W-:Y:S02]  /*8a70*/  ISETP.GT.AND P1, PT, R0, 0x21, PT ;  /* 0x000000210000780c */ /* 0x000fe40003f24270 */
[----:B------:R-:W-:Y:S02]  /*8a80*/  FSEL R20, R182, -INF , P3 ;  /* 0xff800000b6147808 */ /* 0x000fe40001800000 */
[----:B------:R-:W-:Y:S02]  /*8a90*/  FSEL R19, R181, -INF , P4 ;  /* 0xff800000b5137808 */ /* 0x000fe40002000000 */
[C---:B------:R-:W-:Y:S02]  /*8aa0*/  ISETP.GT.AND P4, PT, R0.reuse, 0x29, PT ;  /* 0x000000290000780c */ /* 0x040fe40003f84270 */
[----:B------:R-:W-:Y:S02]  /*8ab0*/  ISETP.GT.AND P3, PT, R0, 0x30, PT ;  /* 0x000000300000780c */ /* 0x000fe40003f64270 */
[----:B------:R-:W-:Y:S02]  /*8ac0*/  FSEL R17, R178, -INF , P1 ;  /* 0xff800000b2117808 */ /* 0x000fe40000800000 */
[----:B------:R-:W-:Y:S02]  /*8ad0*/  ISETP.GT.AND P1, PT, R0, 0x38, PT ;  /* 0x000000380000780c */ /* 0x000fe40003f24270 */
[----:B------:R-:W-:Y:S02]  /*8ae0*/  FSEL R15, R176, -INF , P4 ;  /* 0xff800000b00f7808 */ /* 0x000fe40002000000 */
[----:B------:R-:W-:Y:S02]  /*8af0*/  FSEL R14, R132, -INF , P3 ;  /* 0xff800000840e7808 */ /* 0x000fe40001800000 */
[----:B------:R-:W-:Y:S02]  /*8b00*/  FSEL R12, R27, -INF , P1 ;  /* 0xff8000001b0c7808 */ /* 0x000fe40000800000 */
[----:B---3--:R-:W-:Y:S02]  /*8b10*/  FSEL R6, R3, -INF , P0 ;  /* 0xff80000003067808 */ /* 0x008fe40000000000 */
[----:B------:R-:W-:Y:S02]  /*8b20*/  ISETP.GT.AND P0, PT, R0, 0x11, PT ;  /* 0x000000110000780c */ /* 0x000fe40003f04270 */
[----:B--2---:R-:W-:Y:S02]  /*8b30*/  FSEL R25, R2, -INF , P2 ;  /* 0xff80000002197808 */ /* 0x004fe40001000000 */
[C---:B------:R-:W-:Y:S02]  /*8b40*/  ISETP.GT.AND P2, PT, R0.reuse, 0x20, PT ;  /* 0x000000200000780c */ /* 0x040fe40003f44270 */
[----:B------:R-:W-:Y:S02]  /*8b50*/  FSEL R21, R185, -INF , P0 ;  /* 0xff800000b9157808 */ /* 0x000fe40000000000 */
[----:B------:R-:W-:Y:S02]  /*8b60*/  ISETP.GT.AND P0, PT, R0, 0x28, PT ;  /* 0x000000280000780c */ /* 0x000fe40003f04270 */
[----:B------:R-:W-:Y:S02]  /*8b70*/  FSEL R18, R18, -INF , P2 ;  /* 0xff80000012127808 */ /* 0x000fe40001000000 */
[C---:B------:R-:W-:Y:S02]  /*8b80*/  ISETP.GT.AND P2, PT, R0.reuse, 0x31, PT ;  /* 0x000000310000780c */ /* 0x040fe40003f44270 */
[----:B------:R-:W-:Y:S02]  /*8b90*/  FSEL R16, R177, -INF , P0 ;  /* 0xff800000b1107808 */ /* 0x000fe40000000000 */
[----:B------:R-:W-:Y:S02]  /*8ba0*/  ISETP.GT.AND P0, PT, R0, 0x39, PT ;  /* 0x000000390000780c */ /* 0x000fe40003f04270 */
[----:B------:R-:W-:Y:S02]  /*8bb0*/  FSEL R13, R28, -INF , P2 ;  /* 0xff8000001c0d7808 */ /* 0x000fe40001000000 */
[----:B------:R-:W-:Y:S01]  /*8bc0*/  FSEL R11, R26, -INF , P0 ;  /* 0xff8000001a0b7808 */ /* 0x000fe20000000000 */
[----:B------:R-:W-:-:S05]  /*8bd0*/  BRA.DIV ~URZ, `(.L_x_1058) ;  /* 0x00009f127f007947 */ /* 0x000fca000b800000 */
[----:B------:R-:W2:Y:S04]  /*8be0*/  LDL.LU R182, [R1+0x80] ;  /* 0x0000800001b67983 */ /* 0x000ea80000300800 */
[----:B------:R-:W3:Y:S04]  /*8bf0*/  LDL.LU R181, [R1+0x7c] ;  /* 0x00007c0001b57983 */ /* 0x000ee80000300800 */
[----:B------:R-:W4:Y:S04]  /*8c00*/  LDL.LU R178, [R1+0x78] ;  /* 0x0000780001b27983 */ /* 0x000f280000300800 */
[----:B------:R-:W5:Y:S04]  /*8c10*/  LDL.LU R176, [R1+0x74] ;  /* 0x0000740001b07983 */ /* 0x000f680000300800 */
[----:B------:R-:W5:Y:S04]  /*8c20*/  LDL.LU R3, [R1+0x68] ;  /* 0x0000680001037983 */ /* 0x000f680000300800 */
[----:B------:R-:W5:Y:S04]  /*8c30*/  LDL.LU R2, [R1+0x64] ;  /* 0x0000640001027983 */ /* 0x000f680000300800 */
[----:B------:R1:W1:Y:S04]  /*8c40*/  SHFL.IDX PT, R0, R4, 0x1, 0x1c1f ;  /* 0x003c1f0004007f89 */ /* 0x00026800000e0000 */
[----:B------:R-:W5:Y:S04]  /*8c50*/  LDL.LU R7, [R1+0x58] ;  /* 0x0000580001077983 */ /* 0x000f680000300800 */
[----:B-1----:R-:W5:Y:S01]  /*8c60*/  LDL.LU R4, [R1+0x60] ;  /* 0x0000600001047983 */ /* 0x002f620000300800 */
[----:B------:R-:W-:Y:S05]  /*8c70*/  IMAD.IADD R0, R5, 0x1, R0 ;  /* 0x0000000105007824 */ /* 0x000fea00078e0200 */
[C---:B------:R-:W-:Y:S02]  /*8c80*/  ISETP.GT.AND P1, PT, R0.reuse, 0x10, PT ;  /* 0x000000100000780c */ /* 0x040fe40003f24270 */
[C---:B------:R-:W-:Y:S02]  /*8c90*/  ISETP.GT.AND P0, PT, R0.reuse, RZ, PT ;  /* 0x000000ff0000720c */ /* 0x040fe40003f04270 */
[C---:B------:R-:W-:Y:S02]  /*8ca0*/  ISETP.GT.AND P2, PT, R0.reuse, 0x1, PT ;  /* 0x000000010000780c */ /* 0x040fe40003f44270 */
[C---:B------:R-:W-:Y:S02]  /*8cb0*/  ISETP.GT.AND P3, PT, R0.reuse, 0x8, PT ;  /* 0x000000080000780c */ /* 0x040fe40003f64270 */
[----:B------:R-:W-:Y:S02]  /*8cc0*/  ISETP.GT.AND P4, PT, R0, 0x9, PT ;  /* 0x000000090000780c */ /* 0x000fe40003f84270 */
[----:B--2---:R-:W-:Y:S02]  /*8cd0*/  FSEL R5, R182, -INF , P0 ;  /* 0xff800000b6057808 */ /* 0x004fe40000000000 */
[C---:B------:R-:W-:Y:S02]  /*8ce0*/  ISETP.GT.AND P0, PT, R0.reuse, 0x11, PT ;  /* 0x000000110000780c */ /* 0x040fe40003f04270 */
[----:B---3--:R-:W-:Y:S02]  /*8cf0*/  FSEL R177, R181, -INF , P2 ;  /* 0xff800000b5b17808 */ /* 0x008fe40001000000 */
[----:B------:R-:W-:Y:S02]  /*8d00*/  ISETP.GT.AND P2, PT, R0, 0x20, PT ;  /* 0x000000200000780c */ /* 0x000fe40003f44270 */
[----:B----4-:R-:W-:Y:S02]  /*8d10*/  FSEL R35, R178, -INF , P3 ;  /* 0xff800000b2237808 */ /* 0x010fe40001800000 */
[----:B------:R-:W-:Y:S02]  /*8d20*/  ISETP.GT.AND P3, PT, R0, 0x18, PT ;  /* 0x000000180000780c */ /* 0x000fe40003f64270 */
[----:B-----5:R-:W-:Y:S02]  /*8d30*/  FSEL R34, R176, -INF , P4 ;  /* 0xff800000b0227808 */ /* 0x020fe40002000000 */
[C---:B------:R-:W-:Y:S02]  /*8d40*/  ISETP.GT.AND P4, PT, R0.reuse, 0x19, PT ;  /* 0x000000190000780c */ /* 0x040fe40003f84270 */
[----:B------:R-:W-:Y:S02]  /*8d50*/  FSEL R33, R3, -INF , P1 ;  /* 0xff80000003217808 */ /* 0x000fe40000800000 */
[----:B------:R-:W-:Y:S01]  /*8d60*/  ISETP.GT.AND P1, PT, R0, 0x21, PT ;  /* 0x000000210000780c */ /* 0x000fe20003f24270 */
[----:B------:R-:W2:Y:S01]  /*8d70*/  LDL.LU R3, [R1+0x5c] ;  /* 0x00005c0001037983 */ /* 0x000ea20000300800 */
[----:B------:R-:W-:Y:S02]  /*8d80*/  FSEL R32, R2, -INF , P0 ;  /* 0xff80000002207808 */ /* 0x000fe40000000000 */
[----:B------:R-:W-:Y:S02]  /*8d90*/  ISETP.GT.AND P0, PT, R0, 0x28, PT ;  /* 0x000000280000780c */ /* 0x000fe40003f04270 */
[----:B------:R-:W-:Y:S02]  /*8da0*/  FSEL R31, R188, -INF , P3 ;  /* 0xff800000bc1f7808 */ /* 0x000fe40001800000 */
[----:B------:R-:W-:Y:S02]  /*8db0*/  FSEL R30, R187, -INF , P4 ;  /* 0xff800000bb1e7808 */ /* 0x000fe40002000000 */
[----:B------:R-:W-:Y:S02]  /*8dc0*/  ISETP.GT.AND P4, PT, R0, 0x29, PT ;  /* 0x000000290000780c */ /* 0x000fe40003f84270 */
[----:B------:R-:W-:Y:S02]  /*8dd0*/  FSEL R29, R184, -INF , P2 ;  /* 0xff800000b81d7808 */ /* 0x000fe40001000000 */
[C---:B------:R-:W-:Y:S02]  /*8de0*/  ISETP.GT.AND P3, PT, R0.reuse, 0x30, PT ;  /* 0x000000300000780c */ /* 0x040fe40003f64270 */
[----:B------:R-:W-:Y:S02]  /*8df0*/  FSEL R28, R183, -INF , P1 ;  /* 0xff800000b71c7808 */ /* 0x000fe40000800000 */
[----:B------:R-:W-:Y:S02]  /*8e00*/  ISETP.GT.AND P2, PT, R0, 0x31, PT ;  /* 0x000000310000780c */ /* 0x000fe40003f44270 */
[----:B------:R-:W-:Y:S02]  /*8e10*/  FSEL R27, R180, -INF , P0 ;  /* 0xff800000b41b7808 */ /* 0x000fe40000000000 */
[C---:B------:R-:W-:Y:S02]  /*8e20*/  ISETP.GT.AND P1, PT, R0.reuse, 0x38, PT ;  /* 0x000000380000780c */ /* 0x040fe40003f24270 */
[----:B------:R-:W-:Y:S02]  /*8e30*/  ISETP.GT.AND P0, PT, R0, 0x39, PT ;  /* 0x000000390000780c */ /* 0x000fe40003f04270 */
[----:B------:R-:W-:Y:S02]  /*8e40*/  FMNMX.FTZ R0, R6, R133, !PT ;  /* 0x0000008506007209 */ /* 0x000fe40007810000 */
[----:B------:R-:W-:Y:S02]  /*8e50*/  FSEL R26, R179, -INF , P4 ;  /* 0xff800000b31a7808 */ /* 0x000fe40002000000 */
[----:B------:R-:W-:Y:S02]  /*8e60*/  FMNMX.FTZ R0, R25, R0, !PT ;  /* 0x0000000019007209 */ /* 0x000fe40007810000 */
[----:B------:R-:W-:Y:S02]  /*8e70*/  FSEL R10, R7, -INF , P3 ;  /* 0xff800000070a7808 */ /* 0x000fe40001800000 */
[----:B------:R-:W-:Y:S02]  /*8e80*/  FMNMX.FTZ R0, R24, R0, !PT ;  /* 0x0000000018007209 */ /* 0x000fe40007810000 */
[----:B------:R-:W-:Y:S02]  /*8e90*/  FSEL R9, R4, -INF , P2 ;  /* 0xff80000004097808 */ /* 0x000fe40001000000 */
[----:B------:R-:W-:Y:S02]  /*8ea0*/  FMNMX.FTZ R0, R23, R0, !PT ;  /* 0x0000000017007209 */ /* 0x000fe40007810000 */
[----:B------:R-:W-:Y:S02]  /*8eb0*/  FSEL R8, R191, -INF , P1 ;  /* 0xff800000bf087808 */ /* 0x000fe40000800000 */
        /* <DEDUP_REMOVED lines=13> */
[----:B-1----:R-:W-:Y:S05]  /*8f90*/  FMNMX.FTZ R0, R2, R0, !PT ;  /* 0x0000000002007209 */ /* 0x002fea0007810000 */
[----:B------:R-:W1:Y:S02]  /*8fa0*/  SHFL.BFLY PT, R132, R0, 0x1, 0x1f ;  /* 0x0c201f0000847f89 */ /* 0x000e6400000e0000 */
[----:B-1----:R-:W-:Y:S02]  /*8fb0*/  FMNMX.FTZ R132, R0, R132, !PT ;  /* 0x0000008400847209 */ /* 0x002fe40007810000 */
        /* <DEDUP_REMOVED lines=15> */
[----:B--2---:R-:W-:Y:S04]  /*90b0*/  FSEL R7, R3, -INF , P0 ;  /* 0xff80000003077808 */ /* 0x004fe80000000000 */
[----:B------:R-:W-:Y:S05]  /*90c0*/  FMNMX.FTZ R4, R7, R4, !PT ;  /* 0x0000000407047209 */ /* 0x000fea0007810000 */
[----:B------:R-:W1:Y:S02]  /*90d0*/  SHFL.BFLY PT, R0, R4, 0x2, 0x1f ;  /* 0x0c401f0004007f89 */ /* 0x000e6400000e0000 */
[----:B-1----:R-:W-:Y:S05]  /*90e0*/  FMNMX.FTZ R4, R4, R0, !PT ;  /* 0x0000000004047209 */ /* 0x002fea0007810000 */
[----:B------:R1:W2:Y:S02]  /*90f0*/  SHFL.BFLY PT, R0, R4, 0x1, 0x1f ;  /* 0x0c201f0004007f89 */ /* 0x0002a400000e0000 */
.L_x_1091:
[----:B------:R-:W3:Y:S01]  /*9100*/  LDL.LU R178, [R1+0xa4] ;  /* 0x0000a40001b27983 */ /* 0x000ee20000300800 */
[C---:B------:R-:W-:Y:S01]  /*9110*/  FSETP.NEU.FTZ.AND P0, PT, R132.reuse, -INF , PT ;  /* 0xff8000008400780b */ /* 0x040fe20003f1d000 */
[----:B------:R-:W-:Y:S01]  /*9120*/  FMUL.FTZ R2, R132, c[0x0][0x2d0] ;  /* 0x0000b40084027a20 */ /* 0x000fe20000410000 */
[----:B--2---:R-:W-:Y:S01]  /*9130*/  FMNMX.FTZ R3, R0, R4, !PT ;  /* 0x0000000400037209 */ /* 0x004fe20007810000 */
[----:B------:R-:W-:Y:S01]  /*9140*/  WARPSYNC 0xffffffff ;  /* 0xffffffff00007948 */ /* 0x000fe20003800000 */
[----:B------:R-:W-:Y:S02]  /*9150*/  FSEL R0, R132, RZ, P0 ;  /* 0x000000ff84007208 */ /* 0x000fe40000000000 */
[----:B------:R-:W-:Y:S01]  /*9160*/  FSEL R2, R2, RZ, P0 ;  /* 0x000000ff02027208 */ /* 0x000fe20000000000 */
[C---:B-1----:R-:W-:Y:S01]  /*9170*/  FMUL.FTZ R4, R3.reuse, c[0x0][0x2d0] ;  /* 0x0000b40003047a20 */ /* 0x042fe20000410000 */
[----:B------:R-:W-:Y:S01]  /*9180*/  FSETP.NEU.FTZ.AND P0, PT, R3, -INF , PT ;  /* 0xff8000000300780b */ /* 0x000fe20003f1d000 */
[----:B------:R-:W-:Y:S02]  /*9190*/  FADD.FTZ R0, -R0, R133 ;  /* 0x0000008500007221 */ /* 0x000fe40000010100 */
[--C-:B------:R-:W-:Y:S01]  /*91a0*/  FFMA.FTZ R6, R6, c[0x0][0x2d0], -R2.reuse ;  /* 0x0000b40006067a23 */ /* 0x100fe20000010802 */
[----:B------:R-:W-:Y:S01]  /*91b0*/  FSEL R4, R4, RZ, P0 ;  /* 0x000000ff04047208 */ /* 0x000fe20000000000 */
[----:B------:R-:W-:Y:S02]  /*91c0*/  FMUL.FTZ R0, R0, c[0x0][0x2d0] ;  /* 0x0000b40000007a20 */ /* 0x000fe40000410000 */
[----:B------:R-:W-:Y:S01]  /*91d0*/  FFMA.FTZ R25, R25, c[0x0][0x2d0], -R2 ;  /* 0x0000b40019197a23 */ /* 0x000fe20000010802 */
[----:B------:R-:W-:Y:S01]  /*91e0*/  MUFU.EX2 R176, R6 ;  /* 0x0000000600b07308 */ /* 0x000fe20000000800 */
[----:B------:R-:W-:Y:S02]  /*91f0*/  FFMA.FTZ R181, R32, c[0x0][0x2d0], -R4 ;  /* 0x0000b40020b57a23 */ /* 0x000fe40000010804 */
        /* <DEDUP_REMOVED lines=8> */
[--C-:B------:R-:W-:Y:S02]  /*9280*/  FFMA.FTZ R17, R17, c[0x0][0x2d0], -R2.reuse ;  /* 0x0000b40011117a23 */ /* 0x100fe40000010802 */
[--C-:B------:R-:W-:Y:S01]  /*9290*/  FFMA.FTZ R16, R16, c[0x0][0x2d0], -R2.reuse ;  /* 0x0000b40010107a23 */ /* 0x100fe20000010802 */
[----:B------:R-:W1:Y:S01]  /*92a0*/  MUFU.EX2 R25, R25 ;  /* 0x0000001900197308 */ /* 0x000e620000000800 */
[--C-:B------:R-:W-:Y:S02]  /*92b0*/  FFMA.FTZ R15, R15, c[0x0][0x2d0], -R2.reuse ;  /* 0x0000b4000f0f7a23 */ /* 0x100fe40000010802 */
[--C-:B------:R-:W-:Y:S02]  /*92c0*/  FFMA.FTZ R19, R12, c[0x0][0x2d0], -R2.reuse ;  /* 0x0000b4000c137a23 */ /* 0x100fe40000010802 */
[--C-:B------:R-:W-:Y:S02]  /*92d0*/  FFMA.FTZ R11, R11, c[0x0][0x2d0], -R2.reuse ;  /* 0x0000b4000b0b7a23 */ /* 0x100fe40000010802 */
[--C-:B------:R-:W-:Y:S02]  /*92e0*/  FFMA.FTZ R24, R24, c[0x0][0x2d0], -R2.reuse ;  /* 0x0000b40018187a23 */ /* 0x100fe40000010802 */
[----:B------:R-:W-:Y:S01]  /*92f0*/  FFMA.FTZ R18, R18, c[0x0][0x2d0], -R2 ;  /* 0x0000b40012127a23 */ /* 0x000fe20000010802 */
[----:B------:R-:W-:Y:S01]  /*9300*/  MUFU.EX2 R23, R23 ;  /* 0x0000001700177308 */ /* 0x000fe20000000800 */
[--C-:B------:R-:W-:Y:S02]  /*9310*/  FFMA.FTZ R10, R10, c[0x0][0x2d0], -R4.reuse ;  /* 0x0000b4000a0a7a23 */ /* 0x100fe40000010804 */
[--C-:B------:R-:W-:Y:S01]  /*9320*/  FFMA.FTZ R133, R35, c[0x0][0x2d0], -R4.reuse ;  /* 0x0000b40023857a23 */ /* 0x100fe20000010804 */
[----:B------:R-:W-:Y:S01]  /*9330*/  MOV R35, R15 ;  /* 0x0000000f00237202 */ /* 0x000fe20000000f00 */
[--C-:B------:R-:W-:Y:S02]  /*9340*/  FFMA.FTZ R15, R9, c[0x0][0x2d0], -R4.reuse ;  /* 0x0000b400090f7a23 */ /* 0x100fe40000010804 */
[--C-:B------:R-:W-:Y:S02]  /*9350*/  FFMA.FTZ R5, R5, c[0x0][0x2d0], -R4.reuse ;  /* 0x0000b40005057a23 */ /* 0x100fe40000010804 */
[--C-:B------:R-:W-:Y:S01]  /*9360*/  FFMA.FTZ R182, R33, c[0x0][0x2d0], -R4.reuse ;  /* 0x0000b40021b67a23 */ /* 0x100fe20000010804 */
[----:B------:R-:W2:Y:S01]  /*9370*/  MUFU.EX2 R24, R24 ;  /* 0x0000001800187308 */ /* 0x000ea20000000800 */
[----:B------:R-:W-:Y:S01]  /*9380*/  MOV R33, R17 ;  /* 0x0000001100217202 */ /* 0x000fe20000000f00 */
[--C-:B------:R-:W-:Y:S02]  /*9390*/  FFMA.FTZ R177, R177, c[0x0][0x2d0], -R4.reuse ;  /* 0x0000b400b1b17a23 */ /* 0x100fe40000010804 */
[--C-:B------:R-:W-:Y:S02]  /*93a0*/  FFMA.FTZ R183, R31, c[0x0][0x2d0], -R4.reuse ;  /* 0x0000b4001fb77a23 */ /* 0x100fe40000010804 */
[--C-:B------:R-:W-:Y:S02]  /*93b0*/  FFMA.FTZ R184, R30, c[0x0][0x2d0], -R4.reuse ;  /* 0x0000b4001eb87a23 */ /* 0x100fe40000010804 */
[--C-:B------:R-:W-:Y:S02]  /*93c0*/  FFMA.FTZ R191, R27, c[0x0][0x2d0], -R4.reuse ;  /* 0x0000b4001bbf7a23 */ /* 0x100fe40000010804 */
[----:B------:R4:W-:Y:S01]  /*93d0*/  MUFU.EX2 R179, R5 ;  /* 0x0000000500b37308 */ /* 0x0009e20000000800 */
[--C-:B------:R-:W-:Y:S02]  /*93e0*/  FFMA.FTZ R26, R26, c[0x0][0x2d0], -R4.reuse ;  /* 0x0000b4001a1a7a23 */ /* 0x100fe40000010804 */
[--C-:B------:R-:W-:Y:S02]  /*93f0*/  FFMA.FTZ R190, R29, c[0x0][0x2d0], -R4.reuse ;  /* 0x0000b4001dbe7a23 */ /* 0x100fe40000010804 */
[--C-:B------:R-:W-:Y:S02]  /*9400*/  FFMA.FTZ R189, R28, c[0x0][0x2d0], -R4.reuse ;  /* 0x0000b4001cbd7a23 */ /* 0x100fe40000010804 */
[----:B------:R-:W-:Y:S03]  /*9410*/  FFMA.FTZ R7, R7, c[0x0][0x2d0], -R4 ;  /* 0x0000b40007077a23 */ /* 0x000fe60000010804 */
[----:B------:R-:W-:Y:S10]  /*9420*/  MUFU.EX2 R190, R190 ;  /* 0x000000be00be7308 */ /* 0x000ff40000000800 */
[----:B------:R-:W-:Y:S10]  /*9430*/  MUFU.EX2 R189, R189 ;  /* 0x000000bd00bd7308 */ /* 0x000ff40000000800 */
[----:B------:R-:W-:Y:S10]  /*9440*/  MUFU.EX2 R191, R191 ;  /* 0x000000bf00bf7308 */ /* 0x000ff40000000800 */
[----:B------:R-:W-:Y:S01]  /*9450*/  MUFU.EX2 R184, R184 ;  /* 0x000000b800b87308 */ /* 0x000fe20000000800 */
[C---:B---3--:R-:W-:Y:S01]  /*9460*/  FFMA.FTZ R2, R0.reuse, R178, R176 ;  /* 0x000000b200027223 */ /* 0x048fe200000100b0 */
[----:B-1----:R-:W-:Y:S01]  /*9470*/  F2FP.BF16.PACK_AB R176, R25, R176 ;  /* 0x000000b019b0723e */ /* 0x002fe200000010ff */
[C---:B------:R-:W-:Y:S01]  /*9480*/  FMUL.FTZ R32, R0.reuse, R136 ;  /* 0x0000008800207220 */ /* 0x040fe20000410000 */
[----:B--2---:R-:W-:Y:S01]  /*9490*/  F2FP.BF16.PACK_AB R178, R23, R24 ;  /* 0x0000001817b2723e */ /* 0x004fe200000010ff */
[----:B------:R-:W2:Y:S01]  /*94a0*/  LDL.LU R136, [R1+0xa0] ;  /* 0x0000a00001887983 */ /* 0x000ea20000300800 */
[----:B------:R-:W-:Y:S01]  /*94b0*/  FADD.FTZ R6, R25, R2 ;  /* 0x0000000219067221 */ /* 0x000fe20000010000 */
[----:B------:R-:W-:Y:S01]  /*94c0*/  FSEL R2, R3, RZ, P0 ;  /* 0x000000ff03027208 */ /* 0x000fe20000000000 */
[C---:B------:R-:W-:Y:S01]  /*94d0*/  FMUL.FTZ R9, R0.reuse, R161 ;  /* 0x000000a100097220 */ /* 0x040fe20000410000 */
[----:B------:R-:W-:Y:S01]  /*94e0*/  MOV R161, R10 ;  /* 0x0000000a00a17202 */ /* 0x000fe20000000f00 */
[----:B------:R-:W-:Y:S01]  /*94f0*/  FMUL.FTZ R20, R0, R148 ;  /* 0x0000009400147220 */ /* 0x000fe20000410000 */
[----:B------:R-:W-:Y:S01]  /*9500*/  MOV R25, R18 ;  /* 0x0000001200197202 */ /* 0x000fe20000000f00 */
[----:B------:R-:W-:Y:S02]  /*9510*/  FADD.FTZ R2, -R2, R134 ;  /* 0x0000008602027221 */ /* 0x000fe40000010100 */
[--C-:B------:R-:W-:Y:S01]  /*9520*/  FFMA.FTZ R134, R34, c[0x0][0x2d0], -R4.reuse ;  /* 0x0000b40022867a23 */ /* 0x100fe20000010804 */
[----:B------:R-:W-:Y:S01]  /*9530*/  MOV R34, R16 ;  /* 0x0000001000227202 */ /* 0x000fe20000000f00 */
[----:B------:R-:W-:Y:S02]  /*9540*/  FMUL.FTZ R2, R2, c[0x0][0x2d0] ;  /* 0x0000b40002027a20 */ /* 0x000fe40000410000 */
[C---:B------:R-:W-:Y:S01]  /*9550*/  FMUL.FTZ R16, R0.reuse, R152 ;  /* 0x0000009800107220 */ /* 0x040fe20000410000 */
[----:B------:R-:W-:Y:S01]  /*9560*/  MOV R148, R34 ;  /* 0x0000002200947202 */ /* 0x000fe20000000f00 */
[----:B------:R-:W-:Y:S01]  /*9570*/  FMUL.FTZ R28, R0, R140 ;  /* 0x0000008c001c7220 */ /* 0x000fe20000410000 */
[----:B------:R-:W-:Y:S01]  /*9580*/  MOV R140, R35 ;  /* 0x00000023008c7202 */ /* 0x000fe20000000f00 */
[----:B------:R-:W1:Y:S01]  /*9590*/  MUFU.EX2 R2, R2 ;  /* 0x0000000200027308 */ /* 0x000e620000000800 */
[----:B------:R-:W-:Y:S02]  /*95a0*/  FFMA.FTZ R18, R8, c[0x0][0x2d0], -R4 ;  /* 0x0000b40008127a23 */ /* 0x000fe40000010804 */
[----:B------:R-:W-:Y:S02]  /*95b0*/  FADD.FTZ R4, R24, R6 ;  /* 0x0000000618047221 */ /* 0x000fe40000010000 */
        /* <DEDUP_REMOVED lines=9> */
[----:B------:R-:W-:Y:S02]  /*9650*/  FADD.FTZ R180, R23, R4 ;  /* 0x0000000417b47221 */ /* 0x000fe40000010000 */
[C---:B------:R-:W-:Y:S01]  /*9660*/  FMUL.FTZ R4, R0.reuse, R164 ;  /* 0x000000a400047220 */ /* 0x040fe20000410000 */
[----:B------:R-:W3:Y:S01]  /*9670*/  MUFU.EX2 R153, R177 ;  /* 0x000000b100997308 */ /* 0x000ee20000000800 */
[C---:B----4-:R-:W-:Y:S01]  /*9680*/  FMUL.FTZ R5, R0.reuse, R165 ;  /* 0x000000a500057220 */ /* 0x050fe20000410000 */
[----:B------:R-:W-:Y:S01]  /*9690*/  MOV R164, R7 ;  /* 0x0000000700a47202 */ /* 0x000fe20000000f00 */
[----:B------:R-:W-:Y:S01]  /*96a0*/  FMUL.FTZ R21, R0, R149 ;  /* 0x0000009500157220 */ /* 0x000fe20000410000 */
[----:B------:R-:W-:Y:S01]  /*96b0*/  MOV R149, R14 ;  /* 0x0000000e00957202 */ /* 0x000fe20000000f00 */
[C---:B-1----:R-:W-:Y:S01]  /*96c0*/  FMUL.FTZ R10, R2.reuse, R162 ;  /* 0x000000a2020a7220 */ /* 0x042fe20000410000 */
[----:B------:R-:W-:Y:S01]  /*96d0*/  MOV R165, R18 ;  /* 0x0000001200a57202 */ /* 0x000fe20000000f00 */
[----:B------:R-:W4:Y:S01]  /*96e0*/  LDL R162, [R1+0x38] ;  /* 0x0000380001a27983 */ /* 0x000f220000100800 */
[C---:B------:R-:W-:Y:S02]  /*96f0*/  FMUL.FTZ R34, R2.reuse, R138 ;  /* 0x0000008a02227220 */ /* 0x040fe40000410000 */
[C---:B------:R-:W-:Y:S01]  /*9700*/  FMUL.FTZ R35, R2.reuse, R139 ;  /* 0x0000008b02237220 */ /* 0x040fe20000410000 */
[----:B------:R-:W-:Y:S01]  /*9710*/  MUFU.EX2 R156, R133 ;  /* 0x00000085009c7308 */ /* 0x000fe20000000800 */
[C---:B------:R-:W-:Y:S01]  /*9720*/  FMUL.FTZ R6, R2.reuse, R166 ;  /* 0x000000a602067220 */ /* 0x040fe20000410000 */
[----:B------:R-:W-:Y:S01]  /*9730*/  MOV R166, R19 ;  /* 0x0000001300a67202 */ /* 0x000fe20000000f00 */
[C---:B------:R-:W-:Y:S01]  /*9740*/  FMUL.FTZ R7, R2.reuse, R167 ;  /* 0x000000a702077220 */ /* 0x040fe20000410000 */
[----:B------:R-:W-:Y:S01]  /*9750*/  MOV R167, R22 ;  /* 0x0000001600a77202 */ /* 0x000fe20000000f00 */
[----:B------:R-:W-:Y:S02]  /*9760*/  FMUL.FTZ R14, R2, R158 ;  /* 0x0000009e020e7220 */ /* 0x000fe40000410000 */
[----:B------:R-:W5:Y:S01]  /*9770*/  LDL R158, [R1] ;  /* 0x00000000019e7983 */ /* 0x000f620000100800 */
[C---:B------:R-:W-:Y:S01]  /*9780*/  FMUL.FTZ R8, R0.reuse, R160 ;  /* 0x000000a000087220 */ /* 0x040fe20000410000 */
[----:B------:R-:W-:Y:S01]  /*9790*/  MOV R160, R15 ;  /* 0x0000000f00a07202 */ /* 0x000fe20000000f00 */
[----:B------:R-:W1:Y:S01]  /*97a0*/  MUFU.EX2 R157, R134 ;  /* 0x00000086009d7308 */ /* 0x000e620000000800 */
[C---:B------:R-:W-:Y:S01]  /*97b0*/  FMUL.FTZ R29, R0.reuse, R141 ;  /* 0x0000008d001d7220 */ /* 0x040fe20000410000 */
[----:B------:R-:W-:Y:S01]  /*97c0*/  MOV R141, R26 ;  /* 0x0000001a008d7202 */ /* 0x000fe20000000f00 */
[C---:B------:R-:W-:Y:S01]  /*97d0*/  FMUL.FTZ R36, R0.reuse, R36 ;  /* 0x0000002400247220 */ /* 0x040fe20000410000 */
[----:B---3--:R-:W-:Y:S01]  /*97e0*/  F2FP.BF16.PACK_AB R177, R153, R179 ;  /* 0x000000b399b1723e */ /* 0x008fe200000010ff */
[C---:B------:R-:W-:Y:S02]  /*97f0*/  FMUL.FTZ R37, R0.reuse, R37 ;  /* 0x0000002500257220 */ /* 0x040fe40000410000 */
[C---:B------:R-:W-:Y:S02]  /*9800*/  FMUL.FTZ R40, R0.reuse, R40 ;  /* 0x0000002800287220 */ /* 0x040fe40000410000 */
[C---:B------:R-:W-:Y:S01]  /*9810*/  FMUL.FTZ R41, R0.reuse, R41 ;  /* 0x0000002900297220 */ /* 0x040fe20000410000 */
[----:B------:R3:W1:Y:S01]  /*9820*/  MUFU.EX2 R133, R188 ;  /* 0x000000bc00857308 */ /* 0x0006620000000800 */
        /* <DEDUP_REMOVED lines=13> */
[C---:B------:R-:W-:Y:S01]  /*9900*/  FMUL.FTZ R65, R0.reuse, R65 ;  /* 0x0000004100417220 */ /* 0x040fe20000410000 */
[----:B---3--:R-:W3:Y:S01]  /*9910*/  LDL.LU R188, [R1+0x90] ;  /* 0x0000900001bc7983 */ /* 0x008ee20000300800 */
        /* <DEDUP_REMOVED lines=49> */
[C---:B------:R-:W-:Y:S01]  /*9c30*/  FMUL.FTZ R38, R2.reuse, R38 ;  /* 0x0000002602267220 */ /* 0x040fe20000410000 */
[----:B------:R-:W-:Y:S01]  /*9c40*/  LDSM.16.MT88.4 R140, [R250+0x800] ;  /* 0x00080000fa8c783b */ /* 0x000fe20000004200 */
        /* <DEDUP_REMOVED lines=50> */
[----:B--2---:R-:W-:Y:S01]  /*9f70*/  FFMA.FTZ R152, R2, R136, R179 ;  /* 0x0000008802987223 */ /* 0x004fe200000100b3 */
[----:B------:R-:W-:Y:S01]  /*9f80*/  F2FP.BF16.PACK_AB R179, R157, R156 ;  /* 0x0000009c9db3723e */ /* 0x000fe200000010ff */
[----:B------:R-:W1:Y:S01]  /*9f90*/  LDSM.16.MT88.4 R136, [R250] ;  /* 0x00000000fa88783b */ /* 0x000e620000004200 */
[----:B------:R-:W2:Y:S10]  /*9fa0*/  MUFU.EX2 R2, R187 ;  /* 0x000000bb00027308 */ /* 0x000eb40000000800 */
[----:B------:R-:W1:Y:S10]  /*9fb0*/  MUFU.EX2 R187, R182 ;  /* 0x000000b600bb7308 */ /* 0x000e740000000800 */
[----:B------:R-:W2:Y:S01]  /*9fc0*/  MUFU.EX2 R182, R160 ;  /* 0x000000a000b67308 */ /* 0x000ea20000000800 */
        /* <DEDUP_REMOVED lines=8> */
[----:B----4-:R1:W4:Y:S03]  /*a050*/  LDSM.16.MT88.4 R136, [R162] ;  /* 0x00000000a288783b */ /* 0x0103260000004200 */
[----:B-1----:R-:W-:Y:S02]  /*a060*/  MOV R162, R167 ;  /* 0x000000a700a27202 */ /* 0x002fe40000000f00 */
[----:B------:R-:W-:Y:S02]  /*a070*/  MOV R167, R166 ;  /* 0x000000a600a77202 */ /* 0x000fe40000000f00 */
[----:B------:R-:W-:Y:S01]  /*a080*/  MOV R166, R0 ;  /* 0x0000000000a67202 */ /* 0x000fe20000000f00 */
[----:B------:R-:W-:Y:S02]  /*a090*/  FADD.FTZ R0, R133, R180 ;  /* 0x000000b485007221 */ /* 0x000fe40000010000 */
[----:B------:R-:W-:Y:S02]  /*a0a0*/  MUFU.EX2 R180, R165 ;  /* 0x000000a500b47308 */ /* 0x000fe40000000800 */
[----:B--2---:R-:W-:Y:S04]  /*a0b0*/  FADD.FTZ R0, R2, R0 ;  /* 0x0000000002007221 */ /* 0x004fe80000010000 */
[----:B------:R-:W-:Y:S01]  /*a0c0*/  FADD.FTZ R0, R144, R0 ;  /* 0x0000000090007221 */ /* 0x000fe20000010000 */
[C---:B----4-:R-:W-:Y:S03]  /*a0d0*/  HMMA.16816.F32.BF16 R28, R176.reuse, R136, R28 ;  /* 0x00000088b01c723c */ /* 0x050fe6000004181c */
[----:B------:R-:W-:Y:S05]  /*a0e0*/  FADD.FTZ R0, R134, R0 ;  /* 0x0000000086007221 */ /* 0x000fea0000010000 */
        /* <DEDUP_REMOVED lines=10> */
[----:B-----5:R-:W1:Y:S07]  /*a190*/  LDSM.16.MT88.4 R136, [R158+0x2000] ;  /* 0x002000009e88783b */ /* 0x020e6e0000004200 */
        /* <DEDUP_REMOVED lines=30> */
[----:B------:R-:W2:Y:S02]  /*a380*/  LDSM.16.MT88.4 R144, [R252+0x800] ;  /* 0x00080000fc90783b */ /* 0x000ea40000004200 */
[----:B------:R-:W4:Y:S01]  /*a390*/  MUFU.EX2 R2, R154 ;  /* 0x0000009a00027308 */ /* 0x000f220000000800 */
[----:B------:R-:W-:Y:S02]  /*a3a0*/  F2FP.BF16.PACK_AB R139, R184, R185 ;  /* 0x000000b9b88b723e */ /* 0x000fe400000010ff */
[----:B------:R-:W-:Y:S05]  /*a3b0*/  F2FP.BF16.PACK_AB R177, R182, R181 ;  /* 0x000000b5b6b1723e */ /* 0x000fea00000010ff */
[C---:B------:R-:W-:Y:S02]  /*a3c0*/  HMMA.16816.F32.BF16 R4, R136.reuse, R140, R4 ;  /* 0x0000008c8804723c */ /* 0x040fe40000041804 */
[----:B------:R-:W-:Y:S03]  /*a3d0*/  MUFU.EX2 R176, R162 ;  /* 0x000000a200b07308 */ /* 0x000fe60000000800 */
[----:B-1----:R-:W-:Y:S03]  /*a3e0*/  FADD.FTZ R0, R133, R0 ;  /* 0x0000000085007221 */ /* 0x002fe60000010000 */
[C---:B------:R-:W-:Y:S01]  /*a3f0*/  HMMA.16816.F32.BF16 R8, R136.reuse, R142, R8 ;  /* 0x0000008e8808723c */ /* 0x040fe20000041808 */
[----:B------:R-:W1:Y:S03]  /*a400*/  LDSM.16.MT88.4 R140, [R251+0x800] ;  /* 0x00080000fb8c783b */ /* 0x000e660000004200 */
[----:B------:R-:W5:Y:S01]  /*a410*/  MUFU.EX2 R134, R159 ;  /* 0x0000009f00867308 */ /* 0x000f620000000800 */
[----:B----4-:R-:W-:Y:S04]  /*a420*/  FADD.FTZ R0, R2, R0 ;  /* 0x0000000002007221 */ /* 0x010fe80000010000 */
[----:B------:R-:W-:Y:S05]  /*a430*/  FADD.FTZ R0, R148, R0 ;  /* 0x0000000094007221 */ /* 0x000fea0000010000 */
[----:B------:R-:W-:Y:S01]  /*a440*/  MUFU.EX2 R178, R166 ;  /* 0x000000a600b27308 */ /* 0x000fe20000000800 */
[C---:B--2---:R-:W-:Y:S03]  /*a450*/  HMMA.16816.F32.BF16 R12, R136.reuse, R144, R12 ;  /* 0x00000090880c723c */ /* 0x044fe6000004180c */
[C---:B-----5:R-:W-:Y:S05]  /*a460*/  FADD.FTZ R0, R134.reuse, R0 ;  /* 0x0000000086007221 */ /* 0x060fea0000010000 */
        /* <DEDUP_REMOVED lines=45> */
[----:B------:R-:W4:Y:S01]  /*a740*/  LDSM.16.MT88.4 R148, [R251+0x1000] ;  /* 0x00100000fb94783b */ /* 0x000f220000004200 */
[----:B------:R-:W5:Y:S02]  /*a750*/  MUFU.EX2 R134, R164 ;  /* 0x000000a400867308 */ /* 0x000f640000000800 */
[----:B------:R-:W-:Y:S02]  /*a760*/  F2FP.BF16.PACK_AB R136, R2, R133 ;  /* 0x000000850288723e */ /* 0x000fe400000010ff */
[----:B------:R-:W-:Y:S02]  /*a770*/  F2FP.BF16.PACK_AB R137, R189, R190 ;  /* 0x000000bebd89723e */ /* 0x000fe400000010ff */
[----:B------:R-:W-:Y:S04]  /*a780*/  F2FP.BF16.PACK_AB R139, R183, R191 ;  /* 0x000000bfb78b723e */ /* 0x000fe800000010ff */
[----:B------:R3:W3:Y:S03]  /*a790*/  MUFU.EX2 R2, R163 ;  /* 0x000000a300027308 */ /* 0x0006e60000000800 */
[C---:B-1----:R-:W-:Y:S07]  /*a7a0*/  HMMA.16816.F32.BF16 R4, R136.reuse, R140, R4 ;  /* 0x0000008c8804723c */ /* 0x042fee0000041804 */
[----:B------:R-:W1:Y:S01]  /*a7b0*/  MUFU.EX2 R133, R167 ;  /* 0x000000a700857308 */ /* 0x000e620000000800 */
[C---:B------:R-:W-:Y:S01]  /*a7c0*/  HMMA.16816.F32.BF16 R8, R136.reuse, R142, R8 ;  /* 0x0000008e8808723c */ /* 0x040fe20000041808 */
[----:B------:R-:W1:Y:S03]  /*a7d0*/  LDSM.16.MT88.4 R140, [R158+0x1000] ;  /* 0x001000009e8c783b */ /* 0x000e660000004200 */
[----:B-----5:R-:W-:Y:S04]  /*a7e0*/  F2FP.BF16.PACK_AB R179, R134, R180 ;  /* 0x000000b486b3723e */ /* 0x020fe800000010ff */
[C---:B--2---:R-:W-:Y:S01]  /*a7f0*/  HMMA.16816.F32.BF16 R12, R136.reuse, R144, R12 ;  /* 0x00000090880c723c */ /* 0x044fe2000004180c */
[----:B---3--:R-:W-:Y:S03]  /*a800*/  LDSM.16.MT88.4 R160, [R250+0x1800] ;  /* 0x00180000faa0783b */ /* 0x008fe60000004200 */
[----:B------:R-:W-:Y:S04]  /*a810*/  FADD.FTZ R0, R2, R0 ;  /* 0x0000000002007221 */ /* 0x000fe80000010000 */
[C---:B------:R-:W-:Y:S01]  /*a820*/  HMMA.16816.F32.BF16 R16, R136.reuse, R146, R16 ;  /* 0x000000928810723c */ /* 0x040fe20000041810 */
[----:B------:R-:W2:Y:S03]  /*a830*/  LDSM.16.MT88.4 R144, [R250+0x3000] ;  /* 0x00300000fa90783b */ /* 0x000ea60000004200 */
[C---:B------:R-:W-:Y:S01]  /*a840*/  FADD.FTZ R0, R176.reuse, R0 ;  /* 0x00000000b0007221 */ /* 0x040fe20000010000 */
[----:B------:R-:W-:Y:S01]  /*a850*/  F2FP.BF16.PACK_AB R176, R176, R2 ;  /* 0x00000002b0b0723e */ /* 0x000fe200000010ff */
[----:B------:R-:W-:Y:S02]  /*a860*/  FADD.FTZ R2, R153, R152 ;  /* 0x0000009899027221 */ /* 0x000fe40000010000 */
[C---:B----4-:R-:W-:Y:S01]  /*a870*/  HMMA.16816.F32.BF16 R20, R136.reuse, R148, R20 ;  /* 0x000000948814723c */ /* 0x050fe20000041814 */
[----:B------:R-:W-:Y:S03]  /*a880*/  LDSM.16.MT88.4 R152, [R252+0x1800] ;  /* 0x00180000fc98783b */ /* 0x000fe60000004200 */
[----:B-1----:R-:W-:Y:S04]  /*a890*/  FADD.FTZ R0, R133, R0 ;  /* 0x0000000085007221 */ /* 0x002fe80000010000 */
[C---:B------:R-:W-:Y:S01]  /*a8a0*/  HMMA.16816.F32.BF16 R24, R136.reuse, R150, R24 ;  /* 0x000000968818723c */ /* 0x040fe20000041818 */
[----:B------:R-:W1:Y:S03]  /*a8b0*/  LDSM.16.MT88.4 R148, [R252+0x3000] ;  /* 0x00300000fc94783b */ /* 0x000e660000004200 */
[C---:B------:R-:W-:Y:S01]  /*a8c0*/  FADD.FTZ R0, R178.reuse, R0 ;  /* 0x00000000b2007221 */ /* 0x040fe20000010000 */
[----:B------:R-:W-:Y:S03]  /*a8d0*/  F2FP.BF16.PACK_AB R178, R178, R133 ;  /* 0x00000085b2b2723e */ /* 0x000fe600000010ff */
[C---:B------:R-:W-:Y:S01]  /*a8e0*/  HMMA.16816.F32.BF16 R28, R136.reuse, R140, R28 ;  /* 0x0000008c881c723c */ /* 0x040fe2000004181c */
[----:B------:R3:W-:Y:S04]  /*a8f0*/  STL [R1+0xa4], R0 ;  /* 0x0000a40001007387 */ /* 0x0007e80000100800 */
[----:B------:R-:W4:Y:S03]  /*a900*/  LDL R133, [R1+0xb0] ;  /* 0x0000b00001857983 */ /* 0x000f260000100800 */
[C---:B------:R-:W-:Y:S01]  /*a910*/  HMMA.16816.F32.BF16 R32, R136.reuse, R142, R32 ;  /* 0x0000008e8820723c */ /* 0x040fe20000041820 */
[----:B------:R-:W5:Y:S07]  /*a920*/  LDSM.16.MT88.4 R140, [R251+0x3000] ;  /* 0x00300000fb8c783b */ /* 0x000f6e0000004200 */
[C---:B--2---:R-:W-:Y:S08]  /*a930*/  HMMA.16816.F32.BF16 R36, R136.reuse, R144, R36 ;  /* 0x000000908824723c */ /* 0x044ff00000041824 */
[C---:B------:R-:W-:Y:S01]  /*a940*/  HMMA.16816.F32.BF16 R40, R136.reuse, R146, R40 ;  /* 0x000000928828723c */ /* 0x040fe20000041828 */
[----:B------:R-:W2:Y:S03]  /*a950*/  LDSM.16.MT88.4 R144, [R158+0x3000] ;  /* 0x003000009e90783b */ /* 0x000ea60000004200 */
[----:B---3--:R-:W-:Y:S01]  /*a960*/  FADD.FTZ R0, R156, R2 ;  /* 0x000000029c007221 */ /* 0x008fe20000010000 */
[----:B------:R-:W-:Y:S03]  /*a970*/  MOV R2, R157 ;  /* 0x0000009d00027202 */ /* 0x000fe60000000f00 */
[C---:B-1----:R-:W-:Y:S04]  /*a980*/  HMMA.16816.F32.BF16 R44, R136.reuse, R148, R44 ;  /* 0x00000094882c723c */ /* 0x042fe8000004182c */
[----:B------:R-:W-:Y:S01]  /*a990*/  FADD.FTZ R0, R2, R0 ;  /* 0x0000000002007221 */ /* 0x000fe20000010000 */
[----:B------:R-:W-:Y:S03]  /*a9a0*/  IADD3 R2, R188, -0x1, RZ ;  /* 0xffffffffbc027810 */ /* 0x000fe60007ffe0ff */
[C---:B------:R-:W-:Y:S01]  /*a9b0*/  HMMA.16816.F32.BF16 R48, R136.reuse, R150, R48 ;  /* 0x000000968830723c */ /* 0x040fe20000041830 */
[----:B------:R-:W1:Y:S03]  /*a9c0*/  LDSM.16.MT88.4 R148, [R250+0x5000] ;  /* 0x00500000fa94783b */ /* 0x000e660000004200 */
[----:B------:R-:W-:Y:S04]  /*a9d0*/  FADD.FTZ R0, R187, R0 ;  /* 0x00000000bb007221 */ /* 0x000fe80000010000 */
[C---:B-----5:R-:W-:Y:S01]  /*a9e0*/  HMMA.16816.F32.BF16 R52, R136.reuse, R140, R52 ;  /* 0x0000008c8834723c */ /* 0x060fe20000041834 */
[----:B------:R-:W-:Y:S03]  /*a9f0*/  STL [R1+0x68], R2 ;  /* 0x0000680201007387 */ /* 0x000fe60000100800 */
[----:B------:R-:W-:Y:S04]  /*aa00*/  FADD.FTZ R0, R186, R0 ;  /* 0x00000000ba007221 */ /* 0x000fe80000010000 */
[C---:B------:R-:W-:Y:S01]  /*aa10*/  HMMA.16816.F32.BF16 R56, R136.reuse, R142, R56 ;  /* 0x0000008e8838723c */ /* 0x040fe20000041838 */
[----:B------:R-:W3:Y:S03]  /*aa20*/  LDSM.16.MT88.4 R140, [R252+0x5000] ;  /* 0x00500000fc8c783b */ /* 0x000ee60000004200 */
[----:B------:R-:W-:Y:S04]  /*aa30*/  FADD.FTZ R0, R185, R0 ;  /* 0x00000000b9007221 */ /* 0x000fe80000010000 */
[----:B------:R-:W-:Y:S01]  /*aa40*/  FADD.FTZ R0, R184, R0 ;  /* 0x00000000b8007221 */ /* 0x000fe20000010000 */
[C---:B--2---:R-:W-:Y:S03]  /*aa50*/  HMMA.16816.F32.BF16 R60, R136.reuse, R144, R60 ;  /* 0x00000090883c723c */ /* 0x044fe6000004183c */
[----:B------:R-:W-:Y:S04]  /*aa60*/  FADD.FTZ R0, R190, R0 ;  /* 0x00000000be007221 */ /* 0x000fe80000010000 */
[----:B------:R-:W-:Y:S01]  /*aa70*/  FADD.FTZ R0, R189, R0 ;  /* 0x00000000bd007221 */ /* 0x000fe20000010000 */
[C---:B------:R-:W-:Y:S01]  /*aa80*/  HMMA.16816.F32.BF16 R64, R136.reuse, R146, R64 ;  /* 0x000000928840723c */ /* 0x040fe20000041840 */
[----:B------:R-:W2:Y:S03]  /*aa90*/  LDSM.16.MT88.4 R144, [R251+0x5000] ;  /* 0x00500000fb90783b */ /* 0x000ea60000004200 */
[----:B------:R-:W-:Y:S04]  /*aaa0*/  FADD.FTZ R0, R191, R0 ;  /* 0x00000000bf007221 */ /* 0x000fe80000010000 */
[C---:B-1----:R-:W-:Y:S04]  /*aab0*/  HMMA.16816.F32.BF16 R68, R136.reuse, R148, R68 ;  /* 0x000000948844723c */ /* 0x042fe80000041844 */
[----:B------:R-:W-:Y:S04]  /*aac0*/  FADD.FTZ R0, R183, R0 ;  /* 0x00000000b7007221 */ /* 0x000fe80000010000 */
[C---:B------:R-:W-:Y:S01]  /*aad0*/  HMMA.16816.F32.BF16 R72, R136.reuse, R150, R72 ;  /* 0x000000968848723c */ /* 0x040fe20000041848 */
[----:B------:R-:W1:Y:S03]  /*aae0*/  LDSM.16.MT88.4 R148, [R158+0x5000] ;  /* 0x005000009e94783b */ /* 0x000e660000004200 */
[----:B------:R-:W-:Y:S04]  /*aaf0*/  FADD.FTZ R0, R181, R0 ;  /* 0x00000000b5007221 */ /* 0x000fe80000010000 */
[C---:B---3--:R-:W-:Y:S04]  /*ab00*/  HMMA.16816.F32.BF16 R76, R136.reuse, R140, R76 ;  /* 0x0000008c884c723c */ /* 0x048fe8000004184c */
[----:B------:R-:W-:Y:S04]  /*ab10*/  FADD.FTZ R0, R182, R0 ;  /* 0x00000000b6007221 */ /* 0x000fe80000010000 */
[C---:B------:R-:W-:Y:S01]  /*ab20*/  HMMA.16816.F32.BF16 R80, R136.reuse, R142, R80 ;  /* 0x0000008e8850723c */ /* 0x040fe20000041850 */
[----:B------:R-:W3:Y:S03]  /*ab30*/  LDSM.16.MT88.4 R140, [R250+0x7000] ;  /* 0x00700000fa8c783b */ /* 0x000ee60000004200 */
[----:B------:R-:W-:Y:S04]  /*ab40*/  FADD.FTZ R0, R180, R0 ;  /* 0x00000000b4007221 */ /* 0x000fe80000010000 */
[----:B------:R-:W-:Y:S01]  /*ab50*/  FADD.FTZ R0, R134, R0 ;  /* 0x0000000086007221 */ /* 0x000fe20000010000 */
[C---:B--2---:R-:W-:Y:S03]  /*ab60*/  HMMA.16816.F32.BF16 R84, R136.reuse, R144, R84 ;  /* 0x000000908854723c */ /* 0x044fe60000041854 */
[----:B------:R-:W-:Y:S01]  /*ab70*/  MOV R134, R3 ;  /* 0x0000000300867202 */ /* 0x000fe20000000f00 */
[----:B------:R2:W-:Y:S04]  /*ab80*/  STL [R1+0xa0], R0 ;  /* 0x0000a00001007387 */ /* 0x0005e80000100800 */
[C---:B------:R-:W-:Y:S01]  /*ab90*/  HMMA.16816.F32.BF16 R88, R136.reuse, R146, R88 ;  /* 0x000000928858723c */ /* 0x040fe20000041858 */
[----:B------:R-:W5:Y:S07]  /*aba0*/  LDSM.16.MT88.4 R144, [R252+0x7000] ;  /* 0x00700000fc90783b */ /* 0x000f6e0000004200 */
[C---:B-1----:R-:W-:Y:S08]  /*abb0*/  HMMA.16816.F32.BF16 R92, R136.reuse, R148, R92 ;  /* 0x00000094885c723c */ /* 0x042ff0000004185c */
[C---:B------:R-:W-:Y:S01]  /*abc0*/  HMMA.16816.F32.BF16 R96, R136.reuse, R150, R96 ;  /* 0x000000968860723c */ /* 0x040fe20000041860 */
[----:B------:R-:W1:Y:S03]  /*abd0*/  LDSM.16.MT88.4 R148, [R251+0x7000] ;  /* 0x00700000fb94783b */ /* 0x000e660000004200 */
[----:B--2---:R-:W-:Y:S04]  /*abe0*/  MOV R0, R2 ;  /* 0x0000000200007202 */ /* 0x004fe80000000f00 */
[C---:B---3--:R-:W-:Y:S01]  /*abf0*/  HMMA.16816.F32.BF16 R100, R136.reuse, R140, R100 ;  /* 0x0000008c8864723c */ /* 0x048fe20000041864 */
[----:B------:R-:W-:Y:S07]  /*ac00*/  STL [R1+0x90], R0 ;  /* 0x0000900001007387 */ /* 0x000fee0000100800 */
[C---:B------:R-:W-:Y:S01]  /*ac10*/  HMMA.16816.F32.BF16 R104, R136.reuse, R142, R104 ;  /* 0x0000008e8868723c */ /* 0x040fe20000041868 */
[----:B------:R-:W2:Y:S07]  /*ac20*/  LDSM.16.MT88.4 R140, [R158+0x7000] ;  /* 0x007000009e8c783b */ /* 0x000eae0000004200 */
[C---:B-----5:R-:W-:Y:S08]  /*ac30*/  HMMA.16816.F32.BF16 R108, R136.reuse, R144, R108 ;  /* 0x00000090886c723c */ /* 0x060ff0000004186c */
[C---:B------:R-:W-:Y:S01]  /*ac40*/  HMMA.16816.F32.BF16 R112, R136.reuse, R146, R112 ;  /* 0x000000928870723c */ /* 0x040fe20000041870 */
[----:B------:R-:W3:Y:S07]  /*ac50*/  LDSM.16.MT88.4 R144, [R251+0x1800] ;  /* 0x00180000fb90783b */ /* 0x000eee0000004200 */
[C---:B-1----:R-:W-:Y:S08]  /*ac60*/  HMMA.16816.F32.BF16 R116, R136.reuse, R148, R116 ;  /* 0x000000948874723c */ /* 0x042ff00000041874 */
[C---:B------:R-:W-:Y:S08]  /*ac70*/  HMMA.16816.F32.BF16 R120, R136.reuse, R150, R120 ;  /* 0x000000968878723c */ /* 0x040ff00000041878 */
[C---:B--2---:R-:W-:Y:S07]  /*ac80*/  HMMA.16816.F32.BF16 R124, R136.reuse, R140, R124 ;  /* 0x0000008c887c723c */ /* 0x044fee000004187c */
[----:B------:R-:W-:Y:S01]  /*ac90*/  MOV R141, R158 ;  /* 0x0000009e008d7202 */ /* 0x000fe20000000f00 */
[----:B------:R-:W-:Y:S04]  /*aca0*/  HMMA.16816.F32.BF16 R128, R136, R142, R128 ;  /* 0x0000008e8880723c */ /* 0x000fe80000041880 */
[----:B------:R-:W1:Y:S04]  /*acb0*/  LDSM.16.MT88.4 R136, [R141+0x1800] ;  /* 0x001800008d88783b */ /* 0x000e680000004200 */
[C---:B------:R-:W-:Y:S04]  /*acc0*/  HMMA.16816.F32.BF16 R164, R176.reuse, R160, R4 ;  /* 0x000000a0b0a4723c */ /* 0x040fe80000041804 */
[----:B------:R-:W2:Y:S04]  /*acd0*/  LDSM.16.MT88.4 R4, [R250+0x3800] ;  /* 0x00380000fa04783b */ /* 0x000ea80000004200 */
[C---:B------:R-:W-:Y:S04]  /*ace0*/  HMMA.16816.F32.BF16 R160, R176.reuse, R162, R8 ;  /* 0x000000a2b0a0723c */ /* 0x040fe80000041808 */
[----:B------:R-:W5:Y:S04]  /*acf0*/  LDSM.16.MT88.4 R8, [R252+0x3800] ;  /* 0x00380000fc08783b */ /* 0x000f680000004200 */
[C---:B------:R-:W-:Y:S04]  /*ad00*/  HMMA.16816.F32.BF16 R156, R176.reuse, R152, R12 ;  /* 0x00000098b09c723c */ /* 0x040fe8000004180c */
[----:B------:R-:W2:Y:S04]  /*ad10*/  LDSM.16.MT88.4 R12, [R251+0x3800] ;  /* 0x00380000fb0c783b */ /* 0x000ea80000004200 */
[C---:B------:R-:W-:Y:S08]  /*ad20*/  HMMA.16816.F32.BF16 R152, R176.reuse, R154, R16 ;  /* 0x0000009ab098723c */ /* 0x040ff00000041810 */
[C---:B---3--:R-:W-:Y:S07]  /*ad30*/  HMMA.16816.F32.BF16 R148, R176.reuse, R144, R20 ;  /* 0x00000090b094723c */ /* 0x048fee0000041814 */
[----:B------:R-:W-:Y:S01]  /*ad40*/  MOV R23, R141 ;  /* 0x0000008d00177202 */ /* 0x000fe20000000f00 */
[C---:B------:R-:W-:Y:S04]  /*ad50*/  HMMA.16816.F32.BF16 R144, R176.reuse, R146, R24 ;  /* 0x00000092b090723c */ /* 0x040fe80000041818 */
[----:B------:R-:W3:Y:S04]  /*ad60*/  LDSM.16.MT88.4 R16, [R23+0x3800] ;  /* 0x003800001710783b */ /* 0x000ee80000004200 */
[C---:B-1----:R-:W-:Y:S08]  /*ad70*/  HMMA.16816.F32.BF16 R140, R176.reuse, R136, R28 ;  /* 0x00000088b08c723c */ /* 0x042ff0000004181c */
[C---:B------:R-:W-:Y:S08]  /*ad80*/  HMMA.16816.F32.BF16 R136, R176.reuse, R138, R32 ;  /* 0x0000008ab088723c */ /* 0x040ff00000041820 */
[C---:B--2---:R-:W-:Y:S08]  /*ad90*/  HMMA.16816.F32.BF16 R36, R176.reuse, R4, R36 ;  /* 0x00000004b024723c */ /* 0x044ff00000041824 */
[C---:B------:R-:W-:Y:S01]  /*ada0*/  HMMA.16816.F32.BF16 R40, R176.reuse, R6, R40 ;  /* 0x00000006b028723c */ /* 0x040fe20000041828 */
[----:B------:R-:W1:Y:S07]  /*adb0*/  LDSM.16.MT88.4 R4, [R250+0x5800] ;  /* 0x00580000fa04783b */ /* 0x000e6e0000004200 */
[C---:B-----5:R-:W-:Y:S08]  /*adc0*/  HMMA.16816.F32.BF16 R44, R176.reuse, R8, R44 ;  /* 0x00000008b02c723c */ /* 0x060ff0000004182c */
[C---:B------:R-:W-:Y:S01]  /*add0*/  HMMA.16816.F32.BF16 R48, R176.reuse, R10, R48 ;  /* 0x0000000ab030723c */ /* 0x040fe20000041830 */
[----:B------:R-:W2:Y:S02]  /*ade0*/  LDSM.16.MT88.4 R8, [R252+0x5800] ;  /* 0x00580000fc08783b */ /* 0x000ea40000004200 */
[----:B----4-:R-:W-:Y:S02]  /*adf0*/  ISETP.GT.AND P0, PT, R188, R133, PT ;  /* 0x00000085bc00720c */ /* 0x010fe40003f04270 */
[----:B------:R-:W-:Y:S03]  /*ae00*/  MOV R133, R132 ;  /* 0x0000008400857202 */ /* 0x000fe60000000f00 */
[C---:B------:R-:W-:Y:S08]  /*ae10*/  HMMA.16816.F32.BF16 R52, R176.reuse, R12, R52 ;  /* 0x0000000cb034723c */ /* 0x040ff00000041834 */
[C---:B------:R-:W-:Y:S01]  /*ae20*/  HMMA.16816.F32.BF16 R56, R176.reuse, R14, R56 ;  /* 0x0000000eb038723c */ /* 0x040fe20000041838 */
[----:B------:R-:W4:Y:S07]  /*ae30*/  LDSM.16.MT88.4 R12, [R251+0x5800] ;  /* 0x00580000fb0c783b */ /* 0x000f2e0000004200 */
        /* <DEDUP_REMOVED lines=9> */
[C---:B----4-:R-:W-:Y:S08]  /*aed0*/  HMMA.16816.F32.BF16 R84, R176.reuse, R12, R84 ;  /* 0x0000000cb054723c */ /* 0x050ff00000041854 */
[C---:B------:R-:W-:Y:S01]  /*aee0*/  HMMA.16816.F32.BF16 R88, R176.reuse, R14, R88 ;  /* 0x0000000eb058723c */ /* 0x040fe20000041858 */
[----:B------:R-:W4:Y:S07]  /*aef0*/  LDSM.16.MT88.4 R12, [R251+0x7800] ;  /* 0x00780000fb0c783b */ /* 0x000f2e0000004200 */
[C---:B---3--:R-:W-:Y:S08]  /*af00*/  HMMA.16816.F32.BF16 R92, R176.reuse, R16, R92 ;  /* 0x00000010b05c723c */ /* 0x048ff0000004185c */
[C---:B------:R-:W-:Y:S01]  /*af10*/  HMMA.16816.F32.BF16 R96, R176.reuse, R18, R96 ;  /* 0x00000012b060723c */ /* 0x040fe20000041860 */
[----:B------:R-:W3:Y:S07]  /*af20*/  LDSM.16.MT88.4 R16, [R23+0x7800] ;  /* 0x007800001710783b */ /* 0x000eee0000004200 */
[C---:B-1----:R-:W-:Y:S08]  /*af30*/  HMMA.16816.F32.BF16 R100, R176.reuse, R4, R100 ;  /* 0x00000004b064723c */ /* 0x042ff00000041864 */
[C---:B------:R-:W-:Y:S08]  /*af40*/  HMMA.16816.F32.BF16 R104, R176.reuse, R6, R104 ;  /* 0x00000006b068723c */ /* 0x040ff00000041868 */
[C---:B--2---:R-:W-:Y:S08]  /*af50*/  HMMA.16816.F32.BF16 R108, R176.reuse, R8, R108 ;  /* 0x00000008b06c723c */ /* 0x044ff0000004186c */
[C---:B------:R-:W-:Y:S08]  /*af60*/  HMMA.16816.F32.BF16 R112, R176.reuse, R10, R112 ;  /* 0x0000000ab070723c */ /* 0x040ff00000041870 */
[C---:B----4-:R-:W-:Y:S08]  /*af70*/  HMMA.16816.F32.BF16 R116, R176.reuse, R12, R116 ;  /* 0x0000000cb074723c */ /* 0x050ff00000041874 */
[C---:B------:R-:W-:Y:S08]  /*af80*/  HMMA.16816.F32.BF16 R120, R176.reuse, R14, R120 ;  /* 0x0000000eb078723c */ /* 0x040ff00000041878 */
[C---:B---3--:R-:W-:Y:S07]  /*af90*/  HMMA.16816.F32.BF16 R124, R176.reuse, R16, R124 ;  /* 0x00000010b07c723c */ /* 0x048fee000004187c */
[----:B------:R-:W-:Y:S01]  /*afa0*/  MOV R16, R3 ;  /* 0x0000000300107202 */ /* 0x000fe20000000f00 */
[----:B------:R-:W-:Y:S01]  /*afb0*/  HMMA.16816.F32.BF16 R128, R176, R18, R128 ;  /* 0x00000012b080723c */ /* 0x000fe20000041880 */
[----:B------:R-:W-:-:S07]  /*afc0*/  @P0 BRA `(.L_x_1059) ;  /* 0xffffb82000000947 */ /* 0x000fce000383ffff */
.L_x_1048:
[----:B----4-:R-:W2:Y:S04]  /*afd0*/  LDL R2, [R1+0xa8] ;  /* 0x0000a80001027983 */ /* 0x010ea80000100800 */
[----:B------:R-:W2:Y:S02]  /*afe0*/  LDL R0, [R1+0x68] ;  /* 0x0000680001007983 */ /* 0x000ea40000100800 */
[----:B--2---:R-:W-:-:S13]  /*aff0*/  ISETP.GE.AND P0, PT, R0, R2, PT ;  /* 0x000000020000720c */ /* 0x004fda0003f06270 */
[----:B------:R-:W-:Y:S05]  /*b000*/  @!P0 BRA `(.L_x_1060) ;  /* 0x00003fe000008947 */ /* 0x000fea0003800000 */
[----:B------:R-:W-:Y:S02]  /*b010*/  MOV R134, R16 ;  /* 0x0000001000867202 */ /* 0x000fe40000000f00 */
[----:B------:R-:W-:Y:S02]  /*b020*/  MOV R133, R132 ;  /* 0x0000008400857202 */ /* 0x000fe40000000f00 */
.L_x_1067:
[----:B------:R-:W2:Y:S01]  /*b030*/  LDL R6, [R1+0x8c] ;  /* 0x00008c0001067983 */ /* 0x000ea20000100800 */
[----:B------:R-:W-:Y:S04]  /*b040*/  DEPBAR.LE SB0, 0x0 ;  /* 0x000080000000791a */ /* 0x000fe80000000000 */
[----:B------:R-:W3:Y:S01]  /*b050*/  LDL R12, [R1+0x4] ;  /* 0x00000400010c7983 */ /* 0x000ee20000100800 */
[----:B------:R-:W-:Y:S03]  /*b060*/  WARPSYNC 0xffffffff ;  /* 0xffffffff00007948 */ /* 0x000fe60003800000 */
[----:B------:R-:W4:Y:S04]  /*b070*/  LDL R28, [R1+0x84] ;  /* 0x00008400011c7983 */ /* 0x000f280000100800 */
[----:B------:R-:W5:Y:S04]  /*b080*/  LDL R7, [R1+0x3c] ;  /* 0x00003c0001077983 */ /* 0x000f680000100800 */
[----:B------:R-:W4:Y:S04]  /*b090*/  LDL.64 R22, [R1+0xc8] ;  /* 0x0000c80001167983 */ /* 0x000f280000100a00 */
[----:B------:R-:W4:Y:S04]  /*b0a0*/  LDL R4, [R1+0x44] ;  /* 0x0000440001047983 */ /* 0x000f280000100800 */
[----:B------:R-:W4:Y:S04]  /*b0b0*/  LDL R20, [R1+0x94] ;  /* 0x0000940001147983 */ /* 0x000f280000100800 */
[----:B------:R-:W4:Y:S04]  /*b0c0*/  LDL R5, [R1+0x40] ;  /* 0x0000400001057983 */ /* 0x000f280000100800 */
[----:B------:R-:W4:Y:S04]  /*b0d0*/  LDL R21, [R1+0x174] ;  /* 0x0001740001157983 */ /* 0x000f280000100800 */
[----:B------:R-:W4:Y:S04]  /*b0e0*/  LDL R15, [R1+0x178] ;  /* 0x00017800010f7983 */ /* 0x000f280000100800 */
[----:B------:R-:W4:Y:S04]  /*b0f0*/  LDL R14, [R1+0x98] ;  /* 0x00009800010e7983 */ /* 0x000f280000100800 */
[----:B------:R-:W4:Y:S04]  /*b100*/  LDL R13, [R1+0x17c] ;  /* 0x00017c00010d7983 */ /* 0x000f280000100800 */
[----:B------:R-:W-:Y:S06]  /*b110*/  BAR.SYNC.DEFER_BLOCKING 0x0 ;  /* 0x0000000000007b1d */ /* 0x000fec0000010000 */
[----:B------:R-:W1:Y:S04]  /*b120*/  LDSM.16.M88.4 R8, [R135] ;  /* 0x000000008708783b */ /* 0x000e680000000200 */
[----:B------:R-:W1:Y:S04]  /*b130*/  LDSM.16.M88.4 R16, [R135+0x800] ;  /* 0x000800008710783b */ /* 0x000e680000000200 */
[----:B------:R-:W1:Y:S04]  /*b140*/  LDSM.16.M88.4 R24, [R135+0x1000] ;  /* 0x001000008718783b */ /* 0x000e680000000200 */
[----:B------:R-:W1:Y:S04]  /*b150*/  LDSM.16.M88.4 R32, [R135+0x1800] ;  /* 0x001800008720783b */ /* 0x000e680000000200 */
[----:B---3--:R3:W1:Y:S01]  /*b160*/  LDSM.16.M88.4 R176, [R12] ;  /* 0x000000000cb0783b */ /* 0x0086620000000200 */
[----:B--2---:R-:W-:Y:S01]  /*b170*/  SHF.R.S32.HI R0, RZ, 0x1f, R6 ;  /* 0x0000001fff007819 */ /* 0x004fe20000011406 */
[----:B------:R-:W-:Y:S04]  /*b180*/  IMAD.WIDE.U32 R2, R6, c[0x0][0x208], RZ ;  /* 0x0000820006027a25 */ /* 0x000fe800078e00ff */
[----:B------:R-:W-:Y:S01]  /*b190*/  IMAD R0, R0, c[0x0][0x208], RZ ;  /* 0x0000820000007a24 */ /* 0x000fe200078e02ff */
[----:B-----5:R2:W1:Y:S03]  /*b1a0*/  LDSM.16.M88.4 R180, [R7] ;  /* 0x0000000007b4783b */ /* 0x0204660000000200 */
[----:B------:R-:W-:Y:S02]  /*b1b0*/  IMAD R0, R6, c[0x0][0x20c], R0 ;  /* 0x0000830006007a24 */ /* 0x000fe400078e0200 */
[----:B------:R-:W5:Y:S02]  /*b1c0*/  LDL R6, [R1+0xd8] ;  /* 0x0000d80001067983 */ /* 0x000f640000100800 */
[----:B------:R-:W-:Y:S02]  /*b1d0*/  IMAD.IADD R3, R3, 0x1, R0 ;  /* 0x0000000103037824 */ /* 0x000fe400078e0200 */
[----:B----4-:R4:W1:Y:S02]  /*b1e0*/  LDSM.16.M88.4 R188, [R4] ;  /* 0x0000000004bc783b */ /* 0x0108640000000200 */
[----:B------:R-:W-:Y:S05]  /*b1f0*/  IMAD.WIDE.U32 R2, R28, c[0x0][0x218], R2 ;  /* 0x000086001c027a25 */ /* 0x000fea00078e0002 */
[----:B------:R-:W-:Y:S01]  /*b200*/  IADD3 R0, P0, R22, R2, RZ ;  /* 0x0000000216007210 */ /* 0x000fe20007f1e0ff */
[----:B---3--:R-:W3:Y:S01]  /*b210*/  LDL R12, [R1+0x9c] ;  /* 0x00009c00010c7983 */ /* 0x008ee20000100800 */
[----:B------:R-:W-:Y:S03]  /*b220*/  SHF.L.U64.HI R29, R20, 0x1, R21 ;  /* 0x00000001141d7819 */ /* 0x000fe60000010215 */
[----:B------:R1:W3:Y:S04]  /*b230*/  LDSM.16.M88.4 R184, [R5] ;  /* 0x0000000005b8783b */ /* 0x0002e80000000200 */
[----:B--2---:R-:W2:Y:S01]  /*b240*/  LDL R7, [R1+0x180] ;  /* 0x0001800001077983 */ /* 0x004ea20000100800 */
[----:B------:R-:W-:Y:S03]  /*b250*/  SHF.L.U32 R31, R14, 0x1, RZ ;  /* 0x000000010e1f7819 */ /* 0x000fe600000006ff */
[----:B----4-:R-:W2:Y:S01]  /*b260*/  LDL R4, [R1+0x88] ;  /* 0x0000880001047983 */ /* 0x010ea20000100800 */
[----:B-1----:R-:W-:Y:S05]  /*b270*/  SHF.R.S32.HI R5, RZ, 0x1f, R28 ;  /* 0x0000001fff057819 */ /* 0x002fea000001141c */
[----:B------:R-:W-:Y:S04]  /*b280*/  IMAD R5, R5, c[0x0][0x218], RZ ;  /* 0x0000860005057a24 */ /* 0x000fe800078e02ff */
[----:B------:R-:W-:Y:S01]  /*b290*/  IMAD R5, R28, c[0x0][0x21c], R5 ;  /* 0x000087001c057a24 */ /* 0x000fe200078e0205 */
[----:B------:R-:W-:Y:S04]  /*b2a0*/  SHF.L.U64.HI R28, R14, 0x1, R15 ;  /* 0x000000010e1c7819 */ /* 0x000fe8000001020f */
[----:B-----5:R-:W-:Y:S02]  /*b2b0*/  IADD3.X R5, R6, R3, R5, P0, !PT ;  /* 0x0000000306057210 */ /* 0x020fe400007fe405 */
[C---:B------:R-:W-:Y:S04]  /*b2c0*/  LEA R6, P0, R0.reuse, c[0x0][0x1f8], 0x1 ;  /* 0x00007e0000067a11 */ /* 0x040fe800078008ff */
[----:B------:R-:W-:Y:S01]  /*b2d0*/  LEA.HI.X R5, R0, c[0x0][0x1fc], R5, 0x1, P0 ;  /* 0x00007f0000057a11 */ /* 0x000fe200000f0c05 */
[----:B------:R-:W-:Y:S01]  /*b2e0*/  IMAD.SHL.U32 R0, R20, 0x2, RZ ;  /* 0x0000000214007824 */ /* 0x000fe200078e00ff */
[C---:B---3--:R-:W-:Y:S04]  /*b2f0*/  SHF.L.U64.HI R15, R12.reuse, 0x1, R13 ;  /* 0x000000010c0f7819 */ /* 0x048fe8000001020d */
[----:B------:R1:W-:Y:S01]  /*b300*/  STL [R1+0x58], R0 ;  /* 0x0000580001007387 */ /* 0x0003e20000100800 */
[----:B------:R-:W-:Y:S01]  /*b310*/  IMAD.SHL.U32 R23, R12, 0x2, RZ ;  /* 0x000000020c177824 */ /* 0x000fe200078e00ff */
[C---:B--2---:R-:W-:Y:S02]  /*b320*/  SHF.L.U64.HI R14, R4.reuse, 0x1, R7 ;  /* 0x00000001040e7819 */ /* 0x044fe40000010207 */
[----:B------:R-:W-:Y:S01]  /*b330*/  SHF.L.U32 R20, R4, 0x1, RZ ;  /* 0x0000000104147819 */ /* 0x000fe200000006ff */
[----:B------:R-:W-:-:S05]  /*b340*/  BRA.DIV ~URZ, `(.L_x_1061) ;  /* 0x00007da27f007947 */ /* 0x000fca000b800000 */
[----:B-1----:R1:W2:Y:S02]  /*b350*/  SHFL.IDX PT, R0, R5, RZ, 0x181f ;  /* 0x00181fff05007589 */ /* 0x0022a400000e0000 */
.L_x_1092:
[----:B------:R-:W3:Y:S01]  /*b360*/  LDL R2, [R1+0x88] ;  /* 0x0000880001027983 */ /* 0x000ee20000100800 */
[----:B------:R-:W-:Y:S04]  /*b370*/  BSSY B0, `(.L_x_1062) ;  /* 0x00001b2000007945 */ /* 0x000fe80003800000 */
[----:B------:R-:W4:Y:S05]  /*b380*/  LDL R12, [R1+0x9c] ;  /* 0x00009c00010c7983 */ /* 0x000f2a0000100800 */
[----:B--2---:R-:W2:Y:S05]  /*b390*/  LDL R7, [R1+0x98] ;  /* 0x0000980001077983 */ /* 0x004eaa0000100800 */
[----:B------:R-:W2:Y:S05]  /*b3a0*/  LDL R22, [R1+0x94] ;  /* 0x0000940001167983 */ /* 0x000eaa0000100800 */
[----:B------:R-:W2:Y:S05]  /*b3b0*/  LDL.LU R21, [R1+0x58] ;  /* 0x0000580001157983 */ /* 0x000eaa0000300800 */
[----:B------:R1:W-:Y:S05]  /*b3c0*/  STL [R1+0x20c], R36 ;  /* 0x00020c2401007387 */ /* 0x0003ea0000100800 */
[----:B------:R-:W3:Y:S05]  /*b3d0*/  SHFL.IDX PT, R4, R6, RZ, 0x181f ;  /* 0x00181fff06047589 */ /* 0x000eea00000e0000 */
[----:B-1----:R-:W2:Y:S01]  /*b3e0*/  LDL R36, [R1+0x54] ;  /* 0x0000540001247983 */ /* 0x002ea20000100800 */
[----:B---3--:R-:W-:Y:S02]  /*b3f0*/  ISETP.GE.AND P1, PT, R2, c[0x0][0x1d4], PT ;  /* 0x0000750002007a0c */ /* 0x008fe40003f26270 */
[----:B------:R-:W-:Y:S02]  /*b400*/  IADD3 R2, P0, R4, R20, RZ ;  /* 0x0000001404027210 */ /* 0x000fe40007f1e0ff */
[----:B------:R-:W-:Y:S02]  /*b410*/  SEL R132, RZ, 0x10, P1 ;  /* 0x00000010ff847807 */ /* 0x000fe40000800000 */
[----:B----4-:R-:W-:Y:S01]  /*b420*/  ISETP.GE.AND P5, PT, R12, c[0x0][0x1d4], PT ;  /* 0x000075000c007a0c */ /* 0x010fe20003fa6270 */
[----:B------:R-:W-:Y:S01]  /*b430*/  IMAD.X R3, R0, 0x1, R14, P0 ;  /* 0x0000000100037824 */ /* 0x000fe200000e060e */
[----:B------:R-:W-:Y:S02]  /*b440*/  IADD3 R12, P0, R4, R23, RZ ;  /* 0x00000017040c7210 */ /* 0x000fe40007f1e0ff */
[----:B--2---:R-:W-:Y:S02]  /*b450*/  ISETP.GE.AND P4, PT, R7, c[0x0][0x1d4], PT ;  /* 0x0000750007007a0c */ /* 0x004fe40003f86270 */
[----:B------:R-:W-:Y:S02]  /*b460*/  IADD3.X R13, R0, R15, RZ, P0, !PT ;  /* 0x0000000f000d7210 */ /* 0x000fe400007fe4ff */
[----:B------:R-:W-:Y:S01]  /*b470*/  ISETP.GE.AND P3, PT, R22, c[0x0][0x1d4], PT ;  /* 0x0000750016007a0c */ /* 0x000fe20003f66270 */
[----:B------:R-:W-:Y:S01]  /*b480*/  @!PT LDS RZ, [RZ] ;  /* 0x00000000fffff984 */ /* 0x000fe20000000800 */
[----:B------:R-:W-:Y:S01]  /*b490*/  @!PT LDS RZ, [RZ] ;  /* 0x00000000fffff984 */ /* 0x000fe20000000800 */
[----:B------:R1:W-:Y:S05]  /*b4a0*/  LDGSTS.E.BYPASS.LTC128B.128 [R36+0x100], [R2.64], !P1 ;  /* 0x0010000002247fae */ /* 0x0003ea000c901d46 */
[----:B------:R2:W-:Y:S05]  /*b4b0*/  LDGSTS.E.BYPASS.LTC128B.128 [R36+0x2100], [R12.64], !P5 ;  /* 0x021000000c247fae */ /* 0x0005ea000e901d46 */
[----:B-1----:R1:W3:Y:S05]  /*b4c0*/  SHFL.IDX PT, R2, R6, 0x1, 0x181f ;  /* 0x00381f0006027f89 */ /* 0x0022ea00000e0000 */
[----:B------:R4:W3:Y:S01]  /*b4d0*/  SHFL.IDX PT, R3, R5, 0x1, 0x181f ;  /* 0x00381f0005037f89 */ /* 0x0008e200000e0000 */
[----:B--2---:R-:W-:Y:S04]  /*b4e0*/  IADD3 R12, -R132, 0x10, RZ ;  /* 0x00000010840c7810 */ /* 0x004fe80007ffe1ff */
[----:B------:R-:W-:Y:S02]  /*b4f0*/  LOP3.LUT R12, R12, 0xf, RZ, 0xc0, !PT ;  /* 0x0000000f0c0c7812 */ /* 0x000fe400078ec0ff */
[----:B-1----:R-:W-:Y:S05]  /*b500*/  IADD3 R6, P0, R4, R31, RZ ;  /* 0x0000001f04067210 */ /* 0x002fea0007f1e0ff */
[----:B------:R-:W-:Y:S01]  /*b510*/  IMAD.X R7, R0, 0x1, R28, P0 ;  /* 0x0000000100077824 */ /* 0x000fe200000e061c */
[----:B------:R-:W-:Y:S04]  /*b520*/  IADD3 R4, P0, R4, R21, RZ ;  /* 0x0000001504047210 */ /* 0x000fe80007f1e0ff */
[----:B------:R1:W-:Y:S01]  /*b530*/  LDGSTS.E.BYPASS.LTC128B.128 [R36+0x4100], [R6.64], !P4 ;  /* 0x0410000006247fae */ /* 0x0003e2000e101d46 */
[----:B----4-:R-:W-:Y:S02]  /*b540*/  IADD3.X R5, R0, R29, RZ, P0, !PT ;  /* 0x0000001d00057210 */ /* 0x010fe400007fe4ff */
[----:B------:R-:W-:Y:S02]  /*b550*/  SEL R0, RZ, 0x10, P5 ;  /* 0x00000010ff007807 */ /* 0x000fe40002800000 */
[-C--:B---3--:R-:W-:Y:S01]  /*b560*/  IADD3 R12, P1, P0, R12, R2.reuse, R20 ;  /* 0x000000020c0c7210 */ /* 0x088fe2000783e014 */
[----:B------:R2:W-:Y:S01]  /*b570*/  LDGSTS.E.BYPASS.LTC128B.128 [R36+0x6100], [R4.64], !P3 ;  /* 0x0610000004247fae */ /* 0x0005e2000d901d46 */
[----:B------:R-:W-:Y:S02]  /*b580*/  IADD3 R22, -R0, 0x10, RZ ;  /* 0x0000001000167810 */ /* 0x000fe40007ffe1ff */
[----:B------:R-:W-:Y:S02]  /*b590*/  SEL R20, RZ, 0x10, P3 ;  /* 0x00000010ff147807 */ /* 0x000fe40001800000 */
[----:B------:R-:W-:Y:S02]  /*b5a0*/  LOP3.LUT R22, R22, 0xf, RZ, 0xc0, !PT ;  /* 0x0000000f16167812 */ /* 0x000fe400078ec0ff */
[-C--:B------:R-:W-:Y:S02]  /*b5b0*/  IADD3.X R13, RZ, R3.reuse, R14, P1, P0 ;  /* 0x00000003ff0d7210 */ /* 0x080fe40000fe040e */
[-C--:B------:R-:W-:Y:S04]  /*b5c0*/  IADD3 R22, P1, P0, R22, R2.reuse, R23 ;  /* 0x0000000216167210 */ /* 0x080fe8000783e017 */
[-C--:B------:R-:W-:Y:S01]  /*b5d0*/  IADD3.X R23, RZ, R3.reuse, R15, P1, P0 ;  /* 0x00000003ff177210 */ /* 0x080fe20000fe040f */
[----:B-1----:R-:W-:Y:S01]  /*b5e0*/  IMAD.MOV.U32 R7, RZ, RZ, R21 ;  /* 0x000000ffff077224 */ /* 0x002fe200078e0015 */
[----:B------:R-:W-:Y:S04]  /*b5f0*/  SEL R21, RZ, 0x10, P4 ;  /* 0x00000010ff157807 */ /* 0x000fe80002000000 */
[C---:B------:R-:W-:Y:S02]  /*b600*/  IADD3 R30, -R21.reuse, 0x10, RZ ;  /* 0x00000010151e7810 */ /* 0x040fe40007ffe1ff */
[----:B--2---:R-:W-:Y:S02]  /*b610*/  IADD3 R4, -R20, 0x10, RZ ;  /* 0x0000001014047810 */ /* 0x004fe40007ffe1ff */
[----:B------:R-:W-:Y:S02]  /*b620*/  LOP3.LUT R30, R30, 0xf, RZ, 0xc0, !PT ;  /* 0x0000000f1e1e7812 */ /* 0x000fe400078ec0ff */
[----:B------:R-:W-:Y:S02]  /*b630*/  LOP3.LUT R4, R4, 0xf, RZ, 0xc0, !PT ;  /* 0x0000000f04047812 */ /* 0x000fe400078ec0ff */
[-C--:B------:R-:W-:Y:S04]  /*b640*/  IADD3 R30, P1, P0, R30, R2.reuse, R31 ;  /* 0x000000021e1e7210 */ /* 0x080fe8000783e01f */
[-C--:B------:R-:W-:Y:S02]  /*b650*/  IADD3.X R31, RZ, R3.reuse, R28, P1, P0 ;  /* 0x00000003ff1f7210 */ /* 0x080fe40000fe041c */
[----:B------:R-:W-:Y:S02]  /*b660*/  IADD3 R2, P1, P0, R4, R2, R7 ;  /* 0x0000000204027210 */ /* 0x000fe4000783e007 */
[C---:B------:R-:W-:Y:S03]  /*b670*/  HMMA.16816.F32.BF16 R4, R168.reuse, R8, RZ ;  /* 0x00000008a804723c */ /* 0x040fe600000418ff */
[----:B------:R-:W-:Y:S02]  /*b680*/  IADD3.X R3, RZ, R3, R29, P1, P0 ;  /* 0x00000003ff037210 */ /* 0x000fe40000fe041d */
[----:B------:R-:W-:Y:S02]  /*b690*/  ISETP.NE.U32.AND P1, PT, R132, RZ, PT ;  /* 0x000000ff8400720c */ /* 0x000fe40003f25070 */
[----:B------:R-:W-:Y:S01]  /*b6a0*/  ISETP.NE.U32.AND P0, PT, R0, RZ, PT ;  /* 0x000000ff0000720c */ /* 0x000fe20003f05070 */
[C---:B------:R-:W-:Y:S10]  /*b6b0*/  HMMA.16816.F32.BF16 R8, R168.reuse, R10, RZ ;  /* 0x0000000aa808723c */ /* 0x040ff400000418ff */
[----:B------:R1:W-:Y:S01]  /*b6c0*/  LDGSTS.E.BYPASS.LTC128B.128.ZFILL [R36+0x1100], [R12.64], P1 ;  /* 0x011000000c247fae */ /* 0x0003e20008941d46 */
[----:B------:R-:W-:Y:S04]  /*b6d0*/  ISETP.NE.U32.AND P1, PT, R21, RZ, PT ;  /* 0x000000ff1500720c */ /* 0x000fe80003f25070 */
[----:B------:R2:W-:Y:S01]  /*b6e0*/  LDGSTS.E.BYPASS.LTC128B.128.ZFILL [R36+0x3100], [R22.64], P0 ;  /* 0x0310000016247fae */ /* 0x0005e20008141d46 */
[----:B------:R-:W-:Y:S08]  /*b6f0*/  ISETP.NE.U32.AND P0, PT, R20, RZ, PT ;  /* 0x000000ff1400720c */ /* 0x000ff00003f05070 */
[----:B------:R3:W-:Y:S05]  /*b700*/  LDGSTS.E.BYPASS.LTC128B.128.ZFILL [R36+0x5100], [R30.64], P1 ;  /* 0x051000001e247fae */ /* 0x0007ea0008941d46 */
[----:B------:R3:W-:Y:S05]  /*b710*/  LDGSTS.E.BYPASS.LTC128B.128.ZFILL [R36+0x7100], [R2.64], P0 ;  /* 0x0710000002247fae */ /* 0x0007ea0008141d46 */
[----:B------:R-:W0:Y:S01]  /*b720*/  LDGDEPBAR ;  /* 0x00000000000079af */ /* 0x000e220000000000 */
[C---:B-1----:R-:W-:Y:S08]  /*b730*/  HMMA.16816.F32.BF16 R12, R168.reuse, R16, RZ ;  /* 0x00000010a80c723c */ /* 0x042ff000000418ff */
[C---:B------:R-:W-:Y:S08]  /*b740*/  HMMA.16816.F32.BF16 R16, R168.reuse, R18, RZ ;  /* 0x00000012a810723c */ /* 0x040ff000000418ff */
[C---:B--2---:R-:W-:Y:S01]  /*b750*/  HMMA.16816.F32.BF16 R20, R168.reuse, R24, RZ ;  /* 0x00000018a814723c */ /* 0x044fe200000418ff */
[----:B---3--:R1:W5:Y:S07]  /*b760*/  LDL.LU R36, [R1+0x20c] ;  /* 0x00020c0001247983 */ /* 0x00836e0000300800 */
[C---:B------:R-:W-:Y:S01]  /*b770*/  HMMA.16816.F32.BF16 R24, R168.reuse, R26, RZ ;  /* 0x0000001aa818723c */ /* 0x040fe200000418ff */
[----:B------:R-:W2:Y:S05]  /*b780*/  LDL R2, [R1+0xc] ;  /* 0x00000c0001027983 */ /* 0x000eaa0000100800 */
[----:B------:R-:W3:Y:S02]  /*b790*/  LDL R3, [R1+0x10] ;  /* 0x0000100001037983 */ /* 0x000ee40000100800 */
[C---:B------:R-:W-:Y:S03]  /*b7a0*/  HMMA.16816.F32.BF16 R28, R168.reuse, R32, RZ ;  /* 0x00000020a81c723c */ /* 0x040fe600000418ff */
[----:B------:R-:W3:Y:S05]  /*b7b0*/  LDL R0, [R1+0x14] ;  /* 0x0000140001007983 */ /* 0x000eea0000100800 */
        /* <DEDUP_REMOVED lines=37> */
[C---:B-1----:R-:W-:Y:S01]  /*ba10*/  HMMA.16816.F32.BF16 R4, R200.reuse, R176, R4 ;  /* 0x000000b0c804723c */ /* 0x042fe20000041804 */
[----:B------:R-:W4:Y:S07]  /*ba20*/  LDL R177, [R1+0x18] ;  /* 0x0000180001b17983 */ /* 0x000f2e0000100800 */
[C---:B------:R-:W-:Y:S08]  /*ba30*/  HMMA.16816.F32.BF16 R8, R200.reuse, R178, R8 ;  /* 0x000000b2c808723c */ /* 0x040ff00000041808 */
[C---:B------:R-:W-:Y:S08]  /*ba40*/  HMMA.16816.F32.BF16 R12, R200.reuse, R180, R12 ;  /* 0x000000b4c80c723c */ /* 0x040ff0000004180c */
[C---:B------:R-:W-:Y:S08]  /*ba50*/  HMMA.16816.F32.BF16 R16, R200.reuse, R182, R16 ;  /* 0x000000b6c810723c */ /* 0x040ff00000041810 */
[C---:B------:R-:W-:Y:S08]  /*ba60*/  HMMA.16816.F32.BF16 R20, R200.reuse, R184, R20 ;  /* 0x000000b8c814723c */ /* 0x040ff00000041814 */
[C---:B------:R-:W-:Y:S08]  /*ba70*/  HMMA.16816.F32.BF16 R24, R200.reuse, R186, R24 ;  /* 0x000000bac818723c */ /* 0x040ff00000041818 */
[C---:B------:R-:W-:Y:S08]  /*ba80*/  HMMA.16816.F32.BF16 R28, R200.reuse, R188, R28 ;  /* 0x000000bcc81c723c */ /* 0x040ff0000004181c */
[----:B------:R-:W-:Y:S01]  /*ba90*/  HMMA.16816.F32.BF16 R32, R200, R190, R32 ;  /* 0x000000bec820723c */ /* 0x000fe20000041820 */
[----:B--2---:R1:W-:Y:S05]  /*baa0*/  LDSM.16.M88.4 R180, [R2] ;  /* 0x0000000002b4783b */ /* 0x0043ea0000000200 */
[----:B---3--:R2:W-:Y:S05]  /*bab0*/  LDSM.16.M88.4 R184, [R3] ;  /* 0x0000000003b8783b */ /* 0x0085ea0000000200 */
[----:B------:R3:W-:Y:S05]  /*bac0*/  LDSM.16.M88.4 R188, [R0] ;  /* 0x0000000000bc783b */ /* 0x0007ea0000000200 */
[----:B-1----:R-:W4:Y:S05]  /*bad0*/  LDL R2, [R1+0x20] ;  /* 0x0000200001027983 */ /* 0x002f2a0000100800 */
[----:B--2---:R-:W2:Y:S05]  /*bae0*/  LDL R3, [R1+0x1c] ;  /* 0x00001c0001037983 */ /* 0x004eaa0000100800 */
[----:B---3--:R-:W3:Y:S05]  /*baf0*/  LDL R0, [R1+0x24] ;  /* 0x0000240001007983 */ /* 0x008eea0000100800 */
[----:B----4-:R-:W1:Y:S02]  /*bb00*/  LDSM.16.M88.4 R176, [R177] ;  /* 0x00000000b1b0783b */ /* 0x010e640000000200 */
[C---:B-1----:R-:W-:Y:S08]  /*bb10*/  HMMA.16816.F32.BF16 R4, R204.reuse, R176, R4 ;  /* 0x000000b0cc04723c */ /* 0x042ff00000041804 */
[C---:B------:R-:W-:Y:S01]  /*bb20*/  HMMA.16816.F32.BF16 R8, R204.reuse, R178, R8 ;  /* 0x000000b2cc08723c */ /* 0x040fe20000041808 */
[----:B------:R-:W1:Y:S07]  /*bb30*/  LDSM.16.M88.4 R176, [R249+0x2000] ;  /* 0x00200000f9b0783b */ /* 0x000e6e0000000200 */
[C---:B------:R-:W-:Y:S08]  /*bb40*/  HMMA.16816.F32.BF16 R12, R204.reuse, R180, R12 ;  /* 0x000000b4cc0c723c */ /* 0x040ff0000004180c */
[C---:B------:R-:W-:Y:S01]  /*bb50*/  HMMA.16816.F32.BF16 R16, R204.reuse, R182, R16 ;  /* 0x000000b6cc10723c */ /* 0x040fe20000041810 */
[----:B------:R-:W4:Y:S07]  /*bb60*/  LDSM.16.M88.4 R180, [R249+0x2800] ;  /* 0x00280000f9b4783b */ /* 0x000f2e0000000200 */
        /* <DEDUP_REMOVED lines=8> */
[----:B------:R-:W1:Y:S07]  /*bbf0*/  LDSM.16.M88.4 R176, [R248+-0x4000] ;  /* 0xffc00000f8b0783b */ /* 0x000e6e0000000200 */
[C---:B----4-:R-:W-:Y:S08]  /*bc00*/  HMMA.16816.F32.BF16 R12, R208.reuse, R180, R12 ;  /* 0x000000b4d00c723c */ /* 0x050ff0000004180c */
[C---:B------:R-:W-:Y:S01]  /*bc10*/  HMMA.16816.F32.BF16 R16, R208.reuse, R182, R16 ;  /* 0x000000b6d010723c */ /* 0x040fe20000041810 */
[----:B------:R-:W4:Y:S07]  /*bc20*/  LDSM.16.M88.4 R180, [R248+-0x3800] ;  /* 0xffc80000f8b4783b */ /* 0x000f2e0000000200 */
[C---:B--2---:R-:W-:Y:S08]  /*bc30*/  HMMA.16816.F32.BF16 R20, R208.reuse, R184, R20 ;  /* 0x000000b8d014723c */ /* 0x044ff00000041814 */
[C---:B------:R-:W-:Y:S01]  /*bc40*/  HMMA.16816.F32.BF16 R24, R208.reuse, R186, R24 ;  /* 0x000000bad018723c */ /* 0x040fe20000041818 */
[----:B------:R-:W2:Y:S07]  /*bc50*/  LDSM.16.M88.4 R184, [R248+-0x3000] ;  /* 0xffd00000f8b8783b */ /* 0x000eae0000000200 */
[C---:B---3--:R-:W-:Y:S08]  /*bc60*/  HMMA.16816.F32.BF16 R28, R208.reuse, R188, R28 ;  /* 0x000000bcd01c723c */ /* 0x048ff0000004181c */
[----:B------:R-:W-:Y:S01]  /*bc70*/  HMMA.16816.F32.BF16 R32, R208, R190, R32 ;  /* 0x000000bed020723c */ /* 0x000fe20000041820 */
[----:B------:R-:W-:Y:S07]  /*bc80*/  LDSM.16.M88.4 R188, [R135+0x4000] ;  /* 0x0040000087bc783b */ /* 0x000fee0000000200 */
[C---:B-1----:R-:W-:Y:S08]  /*bc90*/  HMMA.16816.F32.BF16 R4, R212.reuse, R176, R4 ;  /* 0x000000b0d404723c */ /* 0x042ff00000041804 */
[C---:B------:R-:W-:Y:S01]  /*bca0*/  HMMA.16816.F32.BF16 R8, R212.reuse, R178, R8 ;  /* 0x000000b2d408723c */ /* 0x040fe20000041808 */
[----:B------:R-:W1:Y:S07]  /*bcb0*/  LDSM.16.M88.4 R176, [R248+-0x2800] ;  /* 0xffd80000f8b0783b */ /* 0x000e6e0000000200 */
[C---:B----4-:R-:W-:Y:S08]  /*bcc0*/  HMMA.16816.F32.BF16 R12, R212.reuse, R180, R12 ;  /* 0x000000b4d40c723c */ /* 0x050ff0000004180c */
[C---:B------:R-:W-:Y:S01]  /*bcd0*/  HMMA.16816.F32.BF16 R16, R212.reuse, R182, R16 ;  /* 0x000000b6d410723c */ /* 0x040fe20000041810 */
[----:B------:R-:W3:Y:S07]  /*bce0*/  LDSM.16.M88.4 R180, [R135+0x4800] ;  /* 0x0048000087b4783b */ /* 0x000eee0000000200 */
[C---:B--2---:R-:W-:Y:S08]  /*bcf0*/  HMMA.16816.F32.BF16 R20, R212.reuse, R184, R20 ;  /* 0x000000b8d414723c */ /* 0x044ff00000041814 */
[C---:B------:R-:W-:Y:S01]  /*bd00*/  HMMA.16816.F32.BF16 R24, R212.reuse, R186, R24 ;  /* 0x000000bad418723c */ /* 0x040fe20000041818 */
[----:B------:R-:W-:Y:S07]  /*bd10*/  LDSM.16.M88.4 R184, [R135+0x5800] ;  /* 0x0058000087b8783b */ /* 0x000fee0000000200 */
[C---:B-1----:R-:W-:Y:S08]  /*bd20*/  HMMA.16816.F32.BF16 R28, R212.reuse, R176, R28 ;  /* 0x000000b0d41c723c */ /* 0x042ff0000004181c */
[----:B------:R-:W-:Y:S01]  /*bd30*/  HMMA.16816.F32.BF16 R32, R212, R178, R32 ;  /* 0x000000b2d420723c */ /* 0x000fe20000041820 */
[----:B------:R-:W1:Y:S07]  /*bd40*/  LDSM.16.M88.4 R176, [R135+0x5000] ;  /* 0x0050000087b0783b */ /* 0x000e6e0000000200 */
[C---:B------:R-:W-:Y:S01]  /*bd50*/  HMMA.16816.F32.BF16 R4, R216.reuse, R188, R4 ;  /* 0x000000bcd804723c */ /* 0x040fe20000041804 */
[----:B------:R-:W2:Y:S07]  /*bd60*/  LDL R189, [R1+0x28] ;  /* 0x0000280001bd7983 */ /* 0x000eae0000100800 */
[C---:B------:R-:W-:Y:S08]  /*bd70*/  HMMA.16816.F32.BF16 R8, R216.reuse, R190, R8 ;  /* 0x000000bed808723c */ /* 0x040ff00000041808 */
[C---:B---3--:R-:W-:Y:S08]  /*bd80*/  HMMA.16816.F32.BF16 R12, R216.reuse, R180, R12 ;  /* 0x000000b4d80c723c */ /* 0x048ff0000004180c */
[C---:B------:R-:W-:Y:S01]  /*bd90*/  HMMA.16816.F32.BF16 R16, R216.reuse, R182, R16 ;  /* 0x000000b6d810723c */ /* 0x040fe20000041810 */
[----:B------:R3:W-:Y:S07]  /*bda0*/  LDSM.16.M88.4 R180, [R2] ;  /* 0x0000000002b4783b */ /* 0x0007ee0000000200 */
[C---:B-1----:R-:W-:Y:S08]  /*bdb0*/  HMMA.16816.F32.BF16 R20, R216.reuse, R176, R20 ;  /* 0x000000b0d814723c */ /* 0x042ff00000041814 */
[C---:B------:R-:W-:Y:S01]  /*bdc0*/  HMMA.16816.F32.BF16 R24, R216.reuse, R178, R24 ;  /* 0x000000b2d818723c */ /* 0x040fe20000041818 */
[----:B------:R1:W-:Y:S05]  /*bdd0*/  LDSM.16.M88.4 R176, [R3] ;  /* 0x0000000003b0783b */ /* 0x0003ea0000000200 */
[----:B---3--:R-:W3:Y:S02]  /*bde0*/  LDL R2, [R1+0x30] ;  /* 0x0000300001027983 */ /* 0x008ee40000100800 */
[C---:B------:R-:W-:Y:S08]  /*bdf0*/  HMMA.16816.F32.BF16 R28, R216.reuse, R184, R28 ;  /* 0x000000b8d81c723c */ /* 0x040ff0000004181c */
[----:B------:R-:W-:Y:S01]  /*be00*/  HMMA.16816.F32.BF16 R32, R216, R186, R32 ;  /* 0x000000bad820723c */ /* 0x000fe20000041820 */
[----:B------:R4:W-:Y:S05]  /*be10*/  LDSM.16.M88.4 R184, [R0] ;  /* 0x0000000000b8783b */ /* 0x0009ea0000000200 */
[----:B-1----:R-:W3:Y:S05]  /*be20*/  LDL R3, [R1+0x2c] ;  /* 0x00002c0001037983 */ /* 0x002eea0000100800 */
[----:B----4-:R-:W4:Y:S05]  /*be30*/  LDL R0, [R1+0x34] ;  /* 0x0000340001007983 */ /* 0x010f2a0000100800 */
[----:B--2---:R-:W1:Y:S02]  /*be40*/  LDSM.16.M88.4 R188, [R189] ;  /* 0x00000000bdbc783b */ /* 0x004e640000000200 */
[C---:B-1----:R-:W-:Y:S08]  /*be50*/  HMMA.16816.F32.BF16 R4, R220.reuse, R188, R4 ;  /* 0x000000bcdc04723c */ /* 0x042ff00000041804 */
[C---:B------:R-:W-:Y:S01]  /*be60*/  HMMA.16816.F32.BF16 R8, R220.reuse, R190, R8 ;  /* 0x000000bedc08723c */ /* 0x040fe20000041808 */
[----:B------:R-:W-:Y:S07]  /*be70*/  LDSM.16.M88.4 R188, [R249+0x4800] ;  /* 0x00480000f9bc783b */ /* 0x000fee0000000200 */
[C---:B------:R-:W-:Y:S08]  /*be80*/  HMMA.16816.F32.BF16 R12, R220.reuse, R176, R12 ;  /* 0x000000b0dc0c723c */ /* 0x040ff0000004180c */
[C---:B------:R-:W-:Y:S01]  /*be90*/  HMMA.16816.F32.BF16 R16, R220.reuse, R178, R16 ;  /* 0x000000b2dc10723c */ /* 0x040fe20000041810 */
[----:B------:R-:W1:Y:S07]  /*bea0*/  LDSM.16.M88.4 R176, [R249+0x4000] ;  /* 0x00400000f9b0783b */ /* 0x000e6e0000000200 */
[C---:B------:R-:W-:Y:S08]  /*beb0*/  HMMA.16816.F32.BF16 R20, R220.reuse, R180, R20 ;  /* 0x000000b4dc14723c */ /* 0x040ff00000041814 */
[C---:B------:R-:W-:Y:S01]  /*bec0*/  HMMA.16816.F32.BF16 R24, R220.reuse, R182, R24 ;  /* 0x000000b6dc18723c */ /* 0x040fe20000041818 */
[----:B------:R-:W2:Y:S07]  /*bed0*/  LDSM.16.M88.4 R180, [R249+0x5000] ;  /* 0x00500000f9b4783b */ /* 0x000eae0000000200 */
        /* <DEDUP_REMOVED lines=8> */
[----:B------:R-:W3:Y:S07]  /*bf60*/  LDSM.16.M88.4 R188, [R248+-0x1800] ;  /* 0xffe80000f8bc783b */ /* 0x000eee0000000200 */
[C---:B--2---:R-:W-:Y:S08]  /*bf70*/  HMMA.16816.F32.BF16 R20, R224.reuse, R180, R20 ;  /* 0x000000b4e014723c */ /* 0x044ff00000041814 */
[C---:B------:R-:W-:Y:S01]  /*bf80*/  HMMA.16816.F32.BF16 R24, R224.reuse, R182, R24 ;  /* 0x000000b6e018723c */ /* 0x040fe20000041818 */
[----:B------:R-:W-:Y:S07]  /*bf90*/  LDSM.16.M88.4 R180, [R248+-0x800] ;  /* 0xfff80000f8b4783b */ /* 0x000fee0000000200 */
[C---:B-1----:R-:W-:Y:S08]  /*bfa0*/  HMMA.16816.F32.BF16 R28, R224.reuse, R176, R28 ;  /* 0x000000b0e01c723c */ /* 0x042ff0000004181c */
[----:B------:R-:W-:Y:S01]  /*bfb0*/  HMMA.16816.F32.BF16 R32, R224, R178, R32 ;  /* 0x000000b2e020723c */ /* 0x000fe20000041820 */
[----:B------:R-:W1:Y:S07]  /*bfc0*/  LDSM.16.M88.4 R176, [R248+-0x1000] ;  /* 0xfff00000f8b0783b */ /* 0x000e6e0000000200 */
[C---:B------:R-:W-:Y:S08]  /*bfd0*/  HMMA.16816.F32.BF16 R4, R228.reuse, R184, R4 ;  /* 0x000000b8e404723c */ /* 0x040ff00000041804 */
[C---:B------:R-:W-:Y:S01]  /*bfe0*/  HMMA.16816.F32.BF16 R8, R228.reuse, R186, R8 ;  /* 0x000000bae408723c */ /* 0x040fe20000041808 */
[----:B------:R-:W2:Y:S07]  /*bff0*/  LDSM.16.M88.4 R184, [R135+0x6000] ;  /* 0x0060000087b8783b */ /* 0x000eae0000000200 */
[C---:B---3--:R-:W-:Y:S08]  /*c000*/  HMMA.16816.F32.BF16 R12, R228.reuse, R188, R12 ;  /* 0x000000bce40c723c */ /* 0x048ff0000004180c */
[C---:B------:R-:W-:Y:S01]  /*c010*/  HMMA.16816.F32.BF16 R16, R228.reuse, R190, R16 ;  /* 0x000000bee410723c */ /* 0x040fe20000041810 */
[----:B------:R-:W-:Y:S07]  /*c020*/  LDSM.16.M88.4 R188, [R135+0x7000] ;  /* 0x0070000087bc783b */ /* 0x000fee0000000200 */
[C---:B-1----:R-:W-:Y:S08]  /*c030*/  HMMA.16816.F32.BF16 R20, R228.reuse, R176, R20 ;  /* 0x000000b0e414723c */ /* 0x042ff00000041814 */
[C---:B------:R-:W-:Y:S01]  /*c040*/  HMMA.16816.F32.BF16 R24, R228.reuse, R178, R24 ;  /* 0x000000b2e418723c */ /* 0x040fe20000041818 */
[----:B------:R-:W1:Y:S07]  /*c050*/  LDSM.16.M88.4 R176, [R135+0x6800] ;  /* 0x0068000087b0783b */ /* 0x000e6e0000000200 */
[C---:B------:R-:W-:Y:S08]  /*c060*/  HMMA.16816.F32.BF16 R28, R228.reuse, R180, R28 ;  /* 0x000000b4e41c723c */ /* 0x040ff0000004181c */
[----:B------:R-:W-:Y:S01]  /*c070*/  HMMA.16816.F32.BF16 R32, R228, R182, R32 ;  /* 0x000000b6e420723c */ /* 0x000fe20000041820 */
[----:B------:R-:W3:Y:S07]  /*c080*/  LDSM.16.M88.4 R180, [R135+0x7800] ;  /* 0x0078000087b4783b */ /* 0x000eee0000000200 */
[C---:B--2---:R-:W-:Y:S01]  /*c090*/  HMMA.16816.F32.BF16 R4, R232.reuse, R184, R4 ;  /* 0x000000b8e804723c */ /* 0x044fe20000041804 */
[----:B------:R-:W2:Y:S07]  /*c0a0*/  LDL R185, [R1+0x8] ;  /* 0x0000080001b97983 */ /* 0x000eae0000100800 */
[C---:B------:R-:W-:Y:S08]  /*c0b0*/  HMMA.16816.F32.BF16 R8, R232.reuse, R186, R8 ;  /* 0x000000bae808723c */ /* 0x040ff00000041808 */
[C---:B-1----:R-:W-:Y:S08]  /*c0c0*/  HMMA.16816.F32.BF16 R12, R232.reuse, R176, R12 ;  /* 0x000000b0e80c723c */ /* 0x042ff0000004180c */
[C---:B------:R-:W-:Y:S08]  /*c0d0*/  HMMA.16816.F32.BF16 R16, R232.reuse, R178, R16 ;  /* 0x000000b2e810723c */ /* 0x040ff00000041810 */
[C---:B------:R-:W-:Y:S08]  /*c0e0*/  HMMA.16816.F32.BF16 R20, R232.reuse, R188, R20 ;  /* 0x000000bce814723c */ /* 0x040ff00000041814 */
[C---:B------:R-:W-:Y:S01]  /*c0f0*/  HMMA.16816.F32.BF16 R24, R232.reuse, R190, R24 ;  /* 0x000000bee818723c */ /* 0x040fe20000041818 */
[----:B------:R-:W-:Y:S07]  /*c100*/  LDSM.16.M88.4 R188, [R2] ;  /* 0x0000000002bc783b */ /* 0x000fee0000000200 */
[C---:B---3--:R-:W-:Y:S08]  /*c110*/  HMMA.16816.F32.BF16 R28, R232.reuse, R180, R28 ;  /* 0x000000b4e81c723c */ /* 0x048ff0000004181c */
[----:B------:R-:W-:Y:S01]  /*c120*/  HMMA.16816.F32.BF16 R32, R232, R182, R32 ;  /* 0x000000b6e820723c */ /* 0x000fe20000041820 */
[----:B------:R-:W-:Y:S05]  /*c130*/  LDSM.16.M88.4 R180, [R249+0x6000] ;  /* 0x00600000f9b4783b */ /* 0x000fea0000000200 */
[----:B--2---:R-:W1:Y:S05]  /*c140*/  LDSM.16.M88.4 R176, [R185] ;  /* 0x00000000b9b0783b */ /* 0x004e6a0000000200 */
[----:B------:R-:W2:Y:S01]  /*c150*/  LDSM.16.M88.4 R184, [R3] ;  /* 0x0000000003b8783b */ /* 0x000ea20000000200 */
[C---:B-1----:R-:W-:Y:S08]  /*c160*/  HMMA.16816.F32.BF16 R4, R236.reuse, R176, R4 ;  /* 0x000000b0ec04723c */ /* 0x042ff00000041804 */
[C---:B------:R-:W-:Y:S01]  /*c170*/  HMMA.16816.F32.BF16 R8, R236.reuse, R178, R8 ;  /* 0x000000b2ec08723c */ /* 0x040fe20000041808 */
[----:B----4-:R-:W1:Y:S07]  /*c180*/  LDSM.16.M88.4 R176, [R0] ;  /* 0x0000000000b0783b */ /* 0x010e6e0000000200 */
[C---:B--2---:R-:W-:Y:S08]  /*c190*/  HMMA.16816.F32.BF16 R12, R236.reuse, R184, R12 ;  /* 0x000000b8ec0c723c */ /* 0x044ff0000004180c */
[C---:B------:R-:W-:Y:S01]  /*c1a0*/  HMMA.16816.F32.BF16 R16, R236.reuse, R186, R16 ;  /* 0x000000baec10723c */ /* 0x040fe20000041810 */
[----:B------:R-:W2:Y:S07]  /*c1b0*/  LDSM.16.M88.4 R184, [R249+0x6800] ;  /* 0x00680000f9b8783b */ /* 0x000eae0000000200 */
[C---:B------:R-:W-:Y:S08]  /*c1c0*/  HMMA.16816.F32.BF16 R20, R236.reuse, R188, R20 ;  /* 0x000000bcec14723c */ /* 0x040ff00000041814 */
        /* <DEDUP_REMOVED lines=43> */
[----:B------:R-:W3:Y:S10]  /*c480*/  MUFU.TANH R3, R10 ;  /* 0x0000000a00037308 */ /* 0x000ef40000002400 */
[----:B------:R4:W3:Y:S01]  /*c490*/  MUFU.TANH R190, R11 ;  /* 0x0000000b00be7308 */ /* 0x0008e20000002400 */
[----:B-1----:R1:W-:Y:S05]  /*c4a0*/  STL [R1+0x64], R0 ;  /* 0x0000640001007387 */ /* 0x0023ea0000100800 */
[----:B--2---:R-:W2:Y:S04]  /*c4b0*/  LDL R2, [R1+0x68] ;  /* 0x0000680001027983 */ /* 0x004ea80000100800 */
[----:B------:R-:W2:Y:S01]  /*c4c0*/  MUFU.TANH R184, R13 ;  /* 0x0000000d00b87308 */ /* 0x000ea20000002400 */
[----:B------:R-:W3:Y:S09]  /*c4d0*/  LDSM.16.M88.4 R4, [R248+0x1000] ;  /* 0x00100000f804783b */ /* 0x000ef20000000200 */
[----:B------:R-:W2:Y:S01]  /*c4e0*/  MUFU.TANH R187, R14 ;  /* 0x0000000e00bb7308 */ /* 0x000ea20000002400 */
[----:B----4-:R-:W4:Y:S01]  /*c4f0*/  LDSM.16.M88.4 R8, [R248+0x1800] ;  /* 0x00180000f808783b */ /* 0x010f220000000200 */
[----:B------:R-:W-:Y:S04]  /*c500*/  DEPBAR.LE SB0, 0x0 ;  /* 0x000080000000791a */ /* 0x000fe80000000000 */
[----:B-1----:R-:W2:Y:S04]  /*c510*/  LDL R0, [R1+0xa8] ;  /* 0x0000a80001007983 */ /* 0x002ea80000100800 */
[----:B------:R-:W1:Y:S01]  /*c520*/  MUFU.TANH R186, R15 ;  /* 0x0000000f00ba7308 */ /* 0x000e620000002400 */
[----:B---3--:R3:W-:Y:S09]  /*c530*/  STL [R1+0x5c], R3 ;  /* 0x00005c0301007387 */ /* 0x0087f20000100800 */
[----:B------:R-:W1:Y:S01]  /*c540*/  MUFU.TANH R183, R16 ;  /* 0x0000001000b77308 */ /* 0x000e620000002400 */
[----:B------:R-:W-:Y:S09]  /*c550*/  BAR.SYNC.DEFER_BLOCKING 0x0 ;  /* 0x0000000000007b1d */ /* 0x000ff20000010000 */
[----:B------:R1:W1:Y:S01]  /*c560*/  MUFU.TANH R180, R17 ;  /* 0x0000001100b47308 */ /* 0x0002620000002400 */
[C---:B------:R-:W-:Y:S09]  /*c570*/  HMMA.16816.F32.BF16 R20, R244.reuse, R4, R20 ;  /* 0x00000004f414723c */ /* 0x040ff20000041814 */
[----:B------:R-:W1:Y:S01]  /*c580*/  MUFU.TANH R182, R18 ;  /* 0x0000001200b67308 */ /* 0x000e620000002400 */
[C---:B------:R-:W-:Y:S09]  /*c590*/  HMMA.16816.F32.BF16 R24, R244.reuse, R6, R24 ;  /* 0x00000006f418723c */ /* 0x040ff20000041818 */
[----:B------:R1:W1:Y:S01]  /*c5a0*/  MUFU.TANH R181, R19 ;  /* 0x0000001300b57308 */ /* 0x0002620000002400 */
[C---:B----4-:R-:W-:Y:S04]  /*c5b0*/  HMMA.16816.F32.BF16 R28, R244.reuse, R8, R28 ;  /* 0x00000008f41c723c */ /* 0x050fe8000004181c */
[----:B------:R-:W-:Y:S04]  /*c5c0*/  FMUL.FTZ R20, R20, c[0x0][0x320] ;  /* 0x0000c80014147a20 */ /* 0x000fe80000410000 */
[----:B------:R-:W-:Y:S01]  /*c5d0*/  HMMA.16816.F32.BF16 R32, R244, R10, R32 ;  /* 0x0000000af420723c */ /* 0x000fe20000041820 */
[----:B------:R-:W4:Y:S03]  /*c5e0*/  MUFU.TANH R185, R12 ;  /* 0x0000000c00b97308 */ /* 0x000f260000002400 */
[----:B------:R-:W-:Y:S02]  /*c5f0*/  FMUL.FTZ R21, R21, c[0x0][0x320] ;  /* 0x0000c80015157a20 */ /* 0x000fe40000410000 */
[----:B------:R-:W-:Y:S02]  /*c600*/  FMUL.FTZ R22, R22, c[0x0][0x320] ;  /* 0x0000c80016167a20 */ /* 0x000fe40000410000 */
[----:B------:R-:W-:Y:S03]  /*c610*/  FMUL.FTZ R23, R23, c[0x0][0x320] ;  /* 0x0000c80017177a20 */ /* 0x000fe60000410000 */
[----:B------:R3:W2:Y:S05]  /*c620*/  MUFU.TANH R179, R20 ;  /* 0x0000001400b37308 */ /* 0x0006aa0000002400 */
[----:B-1----:R-:W-:Y:S02]  /*c630*/  FMUL.FTZ R17, R29, c[0x0][0x320] ;  /* 0x0000c8001d117a20 */ /* 0x002fe40000410000 */
[----:B------:R-:W-:Y:S02]  /*c640*/  FMUL.FTZ R19, R30, c[0x0][0x320] ;  /* 0x0000c8001e137a20 */ /* 0x000fe40000410000 */
[----:B------:R-:W-:Y:S01]  /*c650*/  FMUL.FTZ R18, R31, c[0x0][0x320] ;  /* 0x0000c8001f127a20 */ /* 0x000fe20000410000 */
[----:B------:R1:W1:Y:S03]  /*c660*/  MUFU.TANH R176, R21 ;  /* 0x0000001500b07308 */ /* 0x0002660000002400 */
[----:B------:R-:W-:Y:S02]  /*c670*/  FMUL.FTZ R14, R32, c[0x0][0x320] ;  /* 0x0000c800200e7a20 */ /* 0x000fe40000410000 */
[----:B------:R-:W-:Y:S02]  /*c680*/  FMUL.FTZ R13, R33, c[0x0][0x320] ;  /* 0x0000c800210d7a20 */ /* 0x000fe40000410000 */
[----:B------:R-:W-:Y:S02]  /*c690*/  FMUL.FTZ R16, R34, c[0x0][0x320] ;  /* 0x0000c80022107a20 */ /* 0x000fe40000410000 */
[----:B------:R-:W-:Y:S01]  /*c6a0*/  FMUL.FTZ R15, R35, c[0x0][0x320] ;  /* 0x0000c800230f7a20 */ /* 0x000fe20000410000 */
[----:B------:R4:W2:Y:S01]  /*c6b0*/  MUFU.TANH R178, R22 ;  /* 0x0000001600b27308 */ /* 0x0008a20000002400 */
[----:B---3--:R-:W-:Y:S09]  /*c6c0*/  FMUL.FTZ R20, R28, c[0x0][0x320] ;  /* 0x0000c8001c147a20 */ /* 0x008ff20000410000 */
[----:B------:R3:W2:Y:S01]  /*c6d0*/  MUFU.TANH R177, R23 ;  /* 0x0000001700b17308 */ /* 0x0006a20000002400 */
[----:B-1----:R-:W-:Y:S09]  /*c6e0*/  FMUL.FTZ R21, R25, c[0x0][0x320] ;  /* 0x0000c80019157a20 */ /* 0x002ff20000410000 */
[----:B------:R-:W1:Y:S01]  /*c6f0*/  MUFU.TANH R21, R21 ;  /* 0x0000001500157308 */ /* 0x000e620000002400 */
[----:B----4-:R-:W-:Y:S02]  /*c700*/  FMUL.FTZ R22, R24, c[0x0][0x320] ;  /* 0x0000c80018167a20 */ /* 0x010fe40000410000 */
[----:B------:R-:W-:Y:S07]  /*c710*/  FMUL.FTZ R24, R26, c[0x0][0x320] ;  /* 0x0000c8001a187a20 */ /* 0x000fee0000410000 */
[----:B------:R-:W4:Y:S01]  /*c720*/  MUFU.TANH R22, R22 ;  /* 0x0000001600167308 */ /* 0x000f220000002400 */
[----:B---3--:R-:W-:Y:S09]  /*c730*/  FMUL.FTZ R23, R27, c[0x0][0x320] ;  /* 0x0000c8001b177a20 */ /* 0x008ff20000410000 */
[----:B------:R-:W3:Y:S10]  /*c740*/  MUFU.TANH R24, R24 ;  /* 0x0000001800187308 */ /* 0x000ef40000002400 */
        /* <DEDUP_REMOVED lines=9> */
[----:B--2---:R-:W-:Y:S11]  /*c7e0*/  ISETP.GT.AND P0, PT, R2, R0, PT ;  /* 0x000000000200720c */ /* 0x004ff60003f04270 */
[----:B------:R-:W-:Y:S02]  /*c7f0*/  @!UPT UIADD3 URZ, URZ, URZ, URZ ;  /* 0x0000003f3f3ff290 */ /* 0x000fe4000fffe03f */
[----:B------:R-:W-:-:S05]  /*c800*/  @!P0 BRA `(.L_x_1063) ;  /* 0x0000068000008947 */ /* 0x000fca0003800000 */
[----:B-1-34-:R-:W1:Y:S01]  /*c810*/  S2R R12, SR_TID.X ;  /* 0x00000000000c7919 */ /* 0x01ae620000002100 */
[----:B------:R-:W-:Y:S03]  /*c820*/  IMAD.MOV.U32 R6, RZ, RZ, c[0x0][0x2b8] ;  /* 0x0000ae00ff067624 */ /* 0x000fe600078e00ff */
[----:B------:R-:W2:Y:S02]  /*c830*/  LDL R3, [R1+0xb4] ;  /* 0x0000b40001037983 */ /* 0x000ea40000100800 */
[----:B------:R-:W-:Y:S02]  /*c840*/  ISETP.NE.AND P2, PT, R6, 0x1, PT ;  /* 0x000000010600780c */ /* 0x000fe40003f45270 */
[----:B------:R-:W3:Y:S04]  /*c850*/  LDL.64 R4, [R1+0xc0] ;  /* 0x0000c00001047983 */ /* 0x000ee80000100a00 */
[----:B------:R-:W4:Y:S04]  /*c860*/  LDL.64 R28, [R1+0xb8] ;  /* 0x0000b800011c7983 */ /* 0x000f280000100a00 */
[----:B------:R-:W3:Y:S04]  /*c870*/  LDL R8, [R1+0xd0] ;  /* 0x0000d00001087983 */ /* 0x000ee80000100800 */
[----:B------:R-:W3:Y:S04]  /*c880*/  LDL R11, [R1+0x174] ;  /* 0x00017400010b7983 */ /* 0x000ee80000100800 */
[----:B------:R-:W4:Y:S01]  /*c890*/  LDL R26, [R1+0x94] ;  /* 0x00009400011a7983 */ /* 0x000f220000100800 */
[--C-:B-1----:R-:W-:Y:S02]  /*c8a0*/  SHF.R.S32.HI R0, RZ, 0x1f, R12.reuse ;  /* 0x0000001fff007819 */ /* 0x102fe4000001140c */
[----:B------:R-:W-:Y:S01]  /*c8b0*/  SHF.R.S32.HI R7, RZ, 0x1f, R12 ;  /* 0x0000001fff077819 */ /* 0x000fe2000001140c */
[----:B------:R-:W4:Y:S01]  /*c8c0*/  LDL R10, [R1+0x178] ;  /* 0x00017800010a7983 */ /* 0x000f220000100800 */
[-C--:B------:R-:W-:Y:S02]  /*c8d0*/  LEA.HI R0, R0, R12.reuse, RZ, 0x3 ;  /* 0x0000000c00007211 */ /* 0x080fe400078f18ff */
[----:B------:R-:W-:Y:S01]  /*c8e0*/  LEA.HI R7, R7, R12, RZ, 0x3 ;  /* 0x0000000c07077211 */ /* 0x000fe200078f18ff */
[----:B------:R-:W4:Y:S01]  /*c8f0*/  LDL R25, [R1+0x98] ;  /* 0x0000980001197983 */ /* 0x000f220000100800 */
[----:B------:R-:W-:Y:S02]  /*c900*/  LOP3.LUT R0, R0, 0xfffffff8, RZ, 0xc0, !PT ;  /* 0xfffffff800007812 */ /* 0x000fe400078ec0ff */
[----:B------:R-:W-:Y:S01]  /*c910*/  SHF.R.S32.HI R7, RZ, 0x3, R7 ;  /* 0x00000003ff077819 */ /* 0x000fe20000011407 */
[----:B------:R-:W4:Y:S02]  /*c920*/  LDL R6, [R1+0x9c] ;  /* 0x00009c0001067983 */ /* 0x000f240000100800 */
[----:B------:R-:W-:Y:S02]  /*c930*/  IMAD.IADD R0, R12, 0x1, -R0 ;  /* 0x000000010c007824 */ /* 0x000fe400078e0a00 */
[----:B------:R-:W4:Y:S02]  /*c940*/  LDL R12, [R1+0xd4] ;  /* 0x0000d400010c7983 */ /* 0x000f240000100800 */
[----:B------:R-:W-:Y:S02]  /*c950*/  IMAD R0, R0, 0x20, R7 ;  /* 0x0000002000007824 */ /* 0x000fe400078e0207 */
[----:B------:R-:W4:Y:S04]  /*c960*/  LDL R7, [R1+0x88] ;  /* 0x0000880001077983 */ /* 0x000f280000100800 */
[----:B------:R-:W4:Y:S01]  /*c970*/  LDL R9, [R1+0x17c] ;  /* 0x00017c0001097983 */ /* 0x000f220000100800 */
[----:B--2---:R-:W-:Y:S05]  /*c980*/  IMAD R2, R2, 0x40, R3 ;  /* 0x0000004002027824 */ /* 0x004fea00078e0203 */
[----:B------:R-:W-:Y:S05]  /*c990*/  IADD3 R2, R2, -0x40, R0 ;  /* 0xffffffc002027810 */ /* 0x000fea0007ffe000 */
[----:B------:R-:W-:Y:S04]  /*c9a0*/  @P2 IMAD.HI.U32 R3, R2, c[0x0][0x2bc], RZ ;  /* 0x0000af0002032a27 */ /* 0x000fe800078e00ff */
[----:B------:R-:W-:Y:S01]  /*c9b0*/  IMAD.MOV.U32 R0, RZ, RZ, R2 ;  /* 0x000000ffff007224 */ /* 0x000fe200078e0002 */
[----:B------:R-:W-:Y:S04]  /*c9c0*/  @P2 SHF.R.U32.HI R0, RZ, c[0x0][0x2c0], R3 ;  /* 0x0000b000ff002a19 */ /* 0x000fe80000011603 */
[C---:B---3--:R-:W-:Y:S04]  /*c9d0*/  @!P6 IADD3 R3, P0, R0.reuse, R4, RZ ;  /* 0x000000040003e210 */ /* 0x048fe80007f1e0ff */
[----:B----4-:R-:W-:Y:S01]  /*c9e0*/  @!P6 LEA.HI.X.SX32 R5, R0, R12, 0x1, P0 ;  /* 0x0000000c0005e211 */ /* 0x010fe200000f0eff */
[----:B------:R-:W-:Y:S01]  /*c9f0*/  IMAD.MOV.U32 R12, RZ, RZ, RZ ;  /* 0x000000ffff0c7224 */ /* 0x000fe200078e00ff */
[C---:B------:R-:W-:Y:S01]  /*ca00*/  @!P6 LEA R4, P0, R3.reuse, c[0x0][0x2a0], 0x2 ;  /* 0x0000a8000304ea11 */ /* 0x040fe200078010ff */
[----:B------:R-:W-:Y:S03]  /*ca10*/  IMAD.MOV R0, RZ, RZ, -R0 ;  /* 0x000000ffff007224 */ /* 0x000fe600078e0a00 */
[----:B------:R-:W-:Y:S01]  /*ca20*/  @!P6 LEA.HI.X R5, R3, c[0x0][0x2a4], R5, 0x2, P0 ;  /* 0x0000a9000305ea11 */ /* 0x000fe200000f1405 */
[----:B------:R-:W-:Y:S04]  /*ca30*/  IMAD R27, R0, c[0x0][0x2b8], R2 ;  /* 0x0000ae00001b7a24 */ /* 0x000fe800078e0202 */
[C---:B------:R-:W-:Y:S01]  /*ca40*/  IMAD.WIDE.U32 R2, R27.reuse, c[0x0][0x1e0], RZ ;  /* 0x000078001b027a25 */ /* 0x040fe200078e00ff */
[----:B------:R1:W2:Y:S01]  /*ca50*/  @!P6 LDG.E R12, [R4.64] ;  /* 0x00000006040ce981 */ /* 0x0002a2000c1e1900 */
[----:B------:R-:W-:Y:S03]  /*ca60*/  SHF.R.S32.HI R0, RZ, 0x1f, R27 ;  /* 0x0000001fff007819 */ /* 0x000fe6000001141b */
[----:B------:R3:W-:Y:S02]  /*ca70*/  STL [R1+0x8c], R27 ;  /* 0x00008c1b01007387 */ /* 0x0007e40000100800 */
[----:B------:R-:W-:Y:S04]  /*ca80*/  IMAD R0, R0, c[0x0][0x1e0], RZ ;  /* 0x0000780000007a24 */ /* 0x000fe800078e02ff */
[----:B------:R-:W-:Y:S04]  /*ca90*/  IMAD R0, R27, c[0x0][0x1e4], R0 ;  /* 0x000079001b007a24 */ /* 0x000fe800078e0200 */
[----:B------:R-:W-:Y:S01]  /*caa0*/  IMAD.IADD R3, R3, 0x1, R0 ;  /* 0x0000000103037824 */ /* 0x000fe200078e0200 */
[----:B-1----:R-:W4:Y:S01]  /*cab0*/  LDL R4, [R1+0x180] ;  /* 0x0001800001047983 */ /* 0x002f220000100800 */
[----:B---3--:R-:W-:Y:S01]  /*cac0*/  IMAD.SHL.U32 R27, R25, 0x2, RZ ;  /* 0x00000002191b7824 */ /* 0x008fe200078e00ff */
[----:B--2---:R-:W-:Y:S02]  /*cad0*/  SHF.R.S32.HI R5, RZ, 0x1f, R12 ;  /* 0x0000001fff057819 */ /* 0x004fe4000001140c */
[----:B------:R1:W-:Y:S01]  /*cae0*/  STL [R1+0x84], R12 ;  /* 0x0000840c01007387 */ /* 0x0003e20000100800 */
[----:B------:R-:W-:Y:S04]  /*caf0*/  IMAD.WIDE.U32 R2, R12, c[0x0][0x1f0], R2 ;  /* 0x00007c000c027a25 */ /* 0x000fe800078e0002 */
[----:B------:R-:W-:Y:S01]  /*cb00*/  IMAD R5, R5, c[0x0][0x1f0], RZ ;  /* 0x00007c0005057a24 */ /* 0x000fe200078e02ff */
[----:B------:R-:W-:Y:S01]  /*cb10*/  IADD3 R0, P0, R28, R2, RZ ;  /* 0x000000021c007210 */ /* 0x000fe20007f1e0ff */
[----:B------:R-:W-:Y:S02]  /*cb20*/  IMAD.SHL.U32 R28, R26, 0x2, RZ ;  /* 0x000000021a1c7824 */ /* 0x000fe400078e00ff */
[----:B------:R-:W-:Y:S05]  /*cb30*/  IMAD R5, R12, c[0x0][0x1f4], R5 ;  /* 0x00007d000c057a24 */ /* 0x000fea00078e0205 */
[----:B------:R-:W-:Y:S02]  /*cb40*/  IADD3.X R5, R8, R3, R5, P0, !PT ;  /* 0x0000000308057210 */ /* 0x000fe400007fe405 */
[C---:B------:R-:W-:Y:S04]  /*cb50*/  LEA R8, P0, R0.reuse, c[0x0][0x1c8], 0x1 ;  /* 0x0000720000087a11 */ /* 0x040fe800078008ff */
[----:B------:R-:W-:Y:S02]  /*cb60*/  LEA.HI.X R5, R0, c[0x0][0x1cc], R5, 0x1, P0 ;  /* 0x0000730000057a11 */ /* 0x000fe400000f0c05 */
[----:B-1----:R-:W-:Y:S01]  /*cb70*/  SHF.L.U64.HI R12, R26, 0x1, R11 ;  /* 0x000000011a0c7819 */ /* 0x002fe2000001020b */
[C---:B------:R-:W-:Y:S01]  /*cb80*/  IMAD.SHL.U32 R26, R6.reuse, 0x2, RZ ;  /* 0x00000002061a7824 */ /* 0x040fe200078e00ff */
[----:B------:R-:W-:Y:S01]  /*cb90*/  SHF.L.U64.HI R11, R25, 0x1, R10 ;  /* 0x00000001190b7819 */ /* 0x000fe2000001020a */
[C---:B------:R-:W-:Y:S01]  /*cba0*/  IMAD.SHL.U32 R25, R7.reuse, 0x2, RZ ;  /* 0x0000000207197824 */ /* 0x040fe200078e00ff */
[----:B------:R-:W-:Y:S02]  /*cbb0*/  SHF.L.U64.HI R10, R6, 0x1, R9 ;  /* 0x00000001060a7819 */ /* 0x000fe40000010209 */
[----:B----4-:R-:W-:Y:S01]  /*cbc0*/  SHF.L.U64.HI R9, R7, 0x1, R4 ;  /* 0x0000000107097819 */ /* 0x010fe20000010204 */
[----:B------:R-:W-:-:S05]  /*cbd0*/  BRA.DIV ~URZ, `(.L_x_1064) ;  /* 0x000065727f007947 */ /* 0x000fca000b800000 */
[----:B------:R1:W2:Y:S02]  /*cbe0*/  SHFL.IDX PT, R4, R5, RZ, 0x181f ;  /* 0x00181fff05047589 */ /* 0x0002a400000e0000 */
.L_x_1093:
[----:B------:R-:W-:-:S05]  /*cbf0*/  BRA.DIV ~URZ, `(.L_x_1065) ;  /* 0x000065c27f007947 */ /* 0x000fca000b800000 */
[----:B------:R-:W3:Y:S01]  /*cc00*/  LDL R29, [R1+0x54] ;  /* 0x00005400011d7983 */ /* 0x000ee20000100800 */
[----:B------:R-:W-:Y:S03]  /*cc10*/  IADD3 R2, -R132, 0x10, RZ ;  /* 0x0000001084027810 */ /* 0x000fe60007ffe1ff */
[----:B------:R-:W4:Y:S01]  /*cc20*/  SHFL.IDX PT, R0, R8, RZ, 0x181f ;  /* 0x00181fff08007589 */ /* 0x000f2200000e0000 */
[----:B------:R-:W-:Y:S04]  /*cc30*/  LOP3.LUT R2, R2, 0xf, RZ, 0xc0, !PT ;  /* 0x0000000f02027812 */ /* 0x000fe800078ec0ff */
[----:B----4-:R-:W-:Y:S04]  /*cc40*/  IADD3 R2, P1, P0, R2, R0, R25 ;  /* 0x0000000002027210 */ /* 0x010fe8000783e019 */
[----:B--2---:R-:W-:Y:S02]  /*cc50*/  IADD3.X R3, RZ, R4, R9, P1, P0 ;  /* 0x00000004ff037210 */ /* 0x004fe40000fe0409 */
[----:B------:R-:W-:Y:S11]  /*cc60*/  ISETP.NE.U32.AND P0, PT, R132, RZ, PT ;  /* 0x000000ff8400720c */ /* 0x000ff60003f05070 */
[----:B------:R-:W-:Y:S02]  /*cc70*/  @!UPT UIADD3 URZ, URZ, URZ, URZ ;  /* 0x0000003f3f3ff290 */ /* 0x000fe4000fffe03f */
[----:B------:R-:W-:Y:S01]  /*cc80*/  @!PT LDS RZ, [RZ] ;  /* 0x00000000fffff984 */ /* 0x000fe20000000800 */
[----:B------:R-:W-:Y:S01]  /*cc90*/  @!PT LDS RZ, [RZ] ;  /* 0x00000000fffff984 */ /* 0x000fe20000000800 */
[----:B---3--:R2:W-:Y:S02]  /*cca0*/  LDGSTS.E.BYPASS.LTC128B.128.ZFILL [R29+0x10100], [R2.64], P0 ;  /* 0x10100000021d7fae */ /* 0x0085e40008141d46 */
[----:B--2---:R-:W-:Y:S05]  /*ccb0*/  IADD3 R2, P0, R0, R26, RZ ;  /* 0x0000001a00027210 */ /* 0x004fea0007f1e0ff */
[----:B------:R-:W-:Y:S05]  /*ccc0*/  IMAD.X R3, R4, 0x1, R10, P0 ;  /* 0x0000000104037824 */ /* 0x000fea00000e060a */
[----:B------:R2:W-:Y:S02]  /*ccd0*/  LDGSTS.E.BYPASS.LTC128B.128 [R29+0x12100], [R2.64], !P5 ;  /* 0x12100000021d7fae */ /* 0x0005e4000e901d46 */
[----:B--2---:R-:W-:Y:S05]  /*cce0*/  IADD3 R2, P0, R0, R27, RZ ;  /* 0x0000001b00027210 */ /* 0x004fea0007f1e0ff */
[----:B------:R-:W-:Y:S01]  /*ccf0*/  IMAD.X R3, R4, 0x1, R11, P0 ;  /* 0x0000000104037824 */ /* 0x000fe200000e060b */
[----:B------:R-:W-:Y:S02]  /*cd00*/  IADD3 R6, P0, R0, R28, RZ ;  /* 0x0000001c00067210 */ /* 0x000fe40007f1e0ff */
[----:B------:R2:W3:Y:S03]  /*cd10*/  SHFL.IDX PT, R0, R8, 0x1, 0x181f ;  /* 0x00381f0008007f89 */ /* 0x0004e600000e0000 */
[----:B------:R-:W-:Y:S01]  /*cd20*/  IMAD.X R7, R4, 0x1, R12, P0 ;  /* 0x0000000104077824 */ /* 0x000fe200000e060c */
[----:B------:R2:W-:Y:S04]  /*cd30*/  LDGSTS.E.BYPASS.LTC128B.128 [R29+0x14100], [R2.64], !P4 ;  /* 0x14100000021d7fae */ /* 0x0005e8000e101d46 */
[----:B------:R2:W4:Y:S04]  /*cd40*/  SHFL.IDX PT, R4, R5, 0x1, 0x181f ;  /* 0x00381f0005047f89 */ /* 0x00052800000e0000 */
[----:B------:R2:W-:Y:S02]  /*cd50*/  LDGSTS.E.BYPASS.LTC128B.128 [R29+0x16100], [R6.64], !P3 ;  /* 0x16100000061d7fae */ /* 0x0005e4000d901d46 */
.L_x_1094:
[----:B-12---:R-:W2:Y:S01]  /*cd60*/  LDL R5, [R1+0x54] ;  /* 0x0000540001057983 */ /* 0x006ea20000100800 */
[C---:B------:R-:W-:Y:S02]  /*cd70*/  IADD3 R2, -R132.reuse, 0x10, RZ ;  /* 0x0000001084027810 */ /* 0x040fe40007ffe1ff */
[----:B------:R-:W-:Y:S02]  /*cd80*/  ISETP.NE.U32.AND P0, PT, R132, RZ, PT ;  /* 0x000000ff8400720c */ /* 0x000fe40003f05070 */
[----:B------:R-:W-:Y:S04]  /*cd90*/  LOP3.LUT R2, R2, 0xf, RZ, 0xc0, !PT ;  /* 0x0000000f02027812 */ /* 0x000fe800078ec0ff */
[----:B---3--:R-:W-:Y:S04]  /*cda0*/  IADD3 R2, P2, P1, R2, R0, R25 ;  /* 0x0000000002027210 */ /* 0x008fe8000795e019 */
[----:B----4-:R-:W-:Y:S02]  /*cdb0*/  IADD3.X R3, RZ, R4, R9, P2, P1 ;  /* 0x00000004ff037210 */ /* 0x010fe400017e2409 */
[----:B------:R-:W-:Y:S05]  /*cdc0*/  IADD3 R6, P1, R0, R27, RZ ;  /* 0x0000001b00067210 */ /* 0x000fea0007f3e0ff */
[----:B------:R-:W-:Y:S01]  /*cdd0*/  IMAD.X R7, R4, 0x1, R11, P1 ;  /* 0x0000000104077824 */ /* 0x000fe200008e060b */
[----:B------:R-:W-:Y:S01]  /*cde0*/  @!PT LDS RZ, [RZ] ;  /* 0x00000000fffff984 */ /* 0x000fe20000000800 */
[----:B------:R-:W-:Y:S01]  /*cdf0*/  @!PT LDS RZ, [RZ] ;  /* 0x00000000fffff984 */ /* 0x000fe20000000800 */
[----:B------:R-:W-:Y:S01]  /*ce00*/  @!PT LDS RZ, [RZ] ;  /* 0x00000000fffff984 */ /* 0x000fe20000000800 */
[----:B--2---:R1:W-:Y:S01]  /*ce10*/  LDGSTS.E.BYPASS.LTC128B.128.ZFILL [R5+0x11100], [R2.64], P0 ;  /* 0x1110000002057fae */ /* 0x0043e20008141d46 */
[----:B------:R-:W-:Y:S05]  /*ce20*/  IADD3 R8, P0, R0, R26, RZ ;  /* 0x0000001a00087210 */ /* 0x000fea0007f1e0ff */
[----:B------:R-:W-:Y:S05]  /*ce30*/  IMAD.X R9, R4, 0x1, R10, P0 ;  /* 0x0000000104097824 */ /* 0x000fea00000e060a */
[----:B------:R2:W-:Y:S04]  /*ce40*/  LDGSTS.E.BYPASS.LTC128B.128 [R5+0x13100], [R8.64], !P5 ;  /* 0x1310000008057fae */ /* 0x0005e8000e901d46 */
[----:B------:R2:W-:Y:S01]  /*ce50*/  LDGSTS.E.BYPASS.LTC128B.128 [R5+0x15100], [R6.64], !P4 ;  /* 0x1510000006057fae */ /* 0x0005e2000e101d46 */
[----:B-1----:R-:W-:Y:S05]  /*ce60*/  IADD3 R2, P0, R0, R28, RZ ;  /* 0x0000001c00027210 */ /* 0x002fea0007f1e0ff */
[----:B------:R-:W-:Y:S05]  /*ce70*/  IMAD.X R3, R4, 0x1, R12, P0 ;  /* 0x0000000104037824 */ /* 0x000fea00000e060c */
[----:B------:R2:W-:Y:S03]  /*ce80*/  LDGSTS.E.BYPASS.LTC128B.128 [R5+0x17100], [R2.64], !P3 ;  /* 0x1710000002057fae */ /* 0x0005e6000d901d46 */
.L_x_1063:
[----:B-1-34-:R-:W-:Y:S05]  /*ce90*/  BSYNC B0 ;  /* 0x0000000000007941 */ /* 0x01afea0003800000 */
.L_x_1062:
[----:B--2---:R-:W-:Y:S01]  /*cea0*/  FMNMX.FTZ R2, R188, R133, !PT ;  /* 0x00000085bc027209 */ /* 0x004fe20007810000 */
[----:B------:R-:W2:Y:S04]  /*ceb0*/  LDL R0, [R1+0x58] ;  /* 0x0000580001007983 */ /* 0x000ea80000100800 */
[----:B------:R-:W3:Y:S04]  /*cec0*/  LDL R5, [R1+0x60] ;  /* 0x0000600001057983 */ /* 0x000ee80000100800 */
[----:B------:R-:W4:Y:S04]  /*ced0*/  LDL R4, [R1+0x64] ;  /* 0x0000640001047983 */ /* 0x000f280000100800 */
[----:B------:R-:W4:Y:S04]  /*cee0*/  LDL R3, [R1+0x5c] ;  /* 0x00005c0001037983 */ /* 0x000f280000100800 */
[----:B------:R-:W0:Y:S01]  /*cef0*/  LDGDEPBAR ;  /* 0x00000000000079af */ /* 0x000e220000000000 */
[----:B--2---:R-:W-:Y:S02]  /*cf00*/  FMNMX.FTZ R0, R0, R134, !PT ;  /* 0x0000008600007209 */ /* 0x004fe40007810000 */
[----:B---3--:R-:W-:Y:S02]  /*cf10*/  FMNMX.FTZ R2, R5, R2, !PT ;  /* 0x0000000205027209 */ /* 0x008fe40007810000 */
[----:B----4-:R-:W-:Y:S02]  /*cf20*/  FMNMX.FTZ R0, R4, R0, !PT ;  /* 0x0000000004007209 */ /* 0x010fe40007810000 */
        /* <DEDUP_REMOVED lines=36> */
.L_x_1095:
[----:B------:R-:W3:Y:S01]  /*d170*/  LDL.LU R2, [R1+0x60] ;  /* 0x0000600001027983 */ /* 0x000ee20000300800 */
[----:B--2---:R-:W-:Y:S01]  /*d180*/  FMNMX.FTZ R3, R0, R4, !PT ;  /* 0x0000000400037209 */ /* 0x004fe20007810000 */
[C---:B-1----:R-:W-:Y:S01]  /*d190*/  FMUL.FTZ R4, R132.reuse, c[0x0][0x2d0] ;  /* 0x0000b40084047a20 */ /* 0x042fe20000410000 */
[----:B------:R-:W-:Y:S01]  /*d1a0*/  WARPSYNC 0xffffffff ;  /* 0xffffffff00007948 */ /* 0x000fe20003800000 */
[----:B------:R-:W2:Y:S01]  /*d1b0*/  LDL.LU R32, [R1+0xa4] ;  /* 0x0000a40001207983 */ /* 0x000ea20000300800 */
[----:B------:R-:W-:Y:S02]  /*d1c0*/  FADD.FTZ R0, -R132, R133 ;  /* 0x0000008584007221 */ /* 0x000fe40000010100 */
[--C-:B------:R-:W-:Y:S01]  /*d1d0*/  FFMA.FTZ R7, R188, c[0x0][0x2d0], -R4.reuse ;  /* 0x0000b400bc077a23 */ /* 0x100fe20000010804 */
[----:B------:R-:W4:Y:S01]  /*d1e0*/  LDL.LU R31, [R1+0x58] ;  /* 0x00005800011f7983 */ /* 0x000f220000300800 */
[----:B------:R-:W-:Y:S02]  /*d1f0*/  FMUL.FTZ R0, R0, c[0x0][0x2d0] ;  /* 0x0000b40000007a20 */ /* 0x000fe40000410000 */
[--C-:B------:R-:W-:Y:S01]  /*d200*/  FFMA.FTZ R29, R176, c[0x0][0x2d0], -R4.reuse ;  /* 0x0000b400b01d7a23 */ /* 0x100fe20000010804 */
[----:B------:R-:W2:Y:S01]  /*d210*/  LDL.LU R30, [R1+0x64] ;  /* 0x00006400011e7983 */ /* 0x000ea20000300800 */
[----:B------:R-:W-:Y:S01]  /*d220*/  MUFU.EX2 R7, R7 ;  /* 0x0000000700077308 */ /* 0x000fe20000000800 */
[--C-:B------:R-:W-:Y:S02]  /*d230*/  FFMA.FTZ R10, R20, c[0x0][0x2d0], -R4.reuse ;  /* 0x0000b400140a7a23 */ /* 0x100fe40000010804 */
[----:B------:R-:W2:Y:S01]  /*d240*/  LDL.LU R27, [R1+0x5c] ;  /* 0x00005c00011b7983 */ /* 0x000ea20000300800 */
[--C-:B------:R-:W-:Y:S02]  /*d250*/  FFMA.FTZ R28, R21, c[0x0][0x2d0], -R4.reuse ;  /* 0x0000b400151c7a23 */ /* 0x100fe40000010804 */
[--C-:B------:R-:W-:Y:S02]  /*d260*/  FFMA.FTZ R5, R191, c[0x0][0x2d0], -R4.reuse ;  /* 0x0000b400bf057a23 */ /* 0x100fe40000010804 */
[--C-:B------:R-:W-:Y:S02]  /*d270*/  FFMA.FTZ R183, R183, c[0x0][0x2d0], -R4.reuse ;  /* 0x0000b400b7b77a23 */ /* 0x100fe40000010804 */
[----:B------:R4:W-:Y:S01]  /*d280*/  MUFU.EX2 R9, R5 ;  /* 0x0000000500097308 */ /* 0x0009e20000000800 */
[--C-:B------:R-:W-:Y:S02]  /*d290*/  FFMA.FTZ R14, R14, c[0x0][0x2d0], -R4.reuse ;  /* 0x0000b4000e0e7a23 */ /* 0x100fe40000010804 */
[--C-:B------:R-:W-:Y:S02]  /*d2a0*/  FFMA.FTZ R26, R13, c[0x0][0x2d0], -R4.reuse ;  /* 0x0000b4000d1a7a23 */ /* 0x100fe40000010804 */
        /* <DEDUP_REMOVED lines=8> */
[----:B---3--:R-:W-:Y:S03]  /*d330*/  FFMA.FTZ R6, R2, c[0x0][0x2d0], -R4 ;  /* 0x0000b40002067a23 */ /* 0x008fe60000010804 */
[----:B------:R-:W1:Y:S01]  /*d340*/  MUFU.EX2 R2, R0 ;  /* 0x0000000000027308 */ /* 0x000e620000000800 */
[----:B------:R-:W-:Y:S04]  /*d350*/  FMUL.FTZ R4, R3, c[0x0][0x2d0] ;  /* 0x0000b40003047a20 */ /* 0x000fe80000410000 */
[--C-:B------:R-:W-:Y:S02]  /*d360*/  FFMA.FTZ R189, R177, c[0x0][0x2d0], -R4.reuse ;  /* 0x0000b400b1bd7a23 */ /* 0x100fe40000010804 */
[--C-:B----4-:R-:W-:Y:S02]  /*d370*/  FFMA.FTZ R5, R31, c[0x0][0x2d0], -R4.reuse ;  /* 0x0000b4001f057a23 */ /* 0x110fe40000010804 */
[--C-:B------:R-:W-:Y:S01]  /*d380*/  FFMA.FTZ R22, R16, c[0x0][0x2d0], -R4.reuse ;  /* 0x0000b40010167a23 */ /* 0x100fe20000010804 */
[----:B------:R-:W3:Y:S01]  /*d390*/  MUFU.EX2 R176, R6 ;  /* 0x0000000600b07308 */ /* 0x000ee20000000800 */
[--C-:B------:R-:W-:Y:S02]  /*d3a0*/  FFMA.FTZ R190, R190, c[0x0][0x2d0], -R4.reuse ;  /* 0x0000b400bebe7a23 */ /* 0x100fe40000010804 */
[--C-:B------:R-:W-:Y:S02]  /*d3b0*/  FFMA.FTZ R182, R182, c[0x0][0x2d0], -R4.reuse ;  /* 0x0000b400b6b67a23 */ /* 0x100fe40000010804 */
[--C-:B--2---:R-:W-:Y:S02]  /*d3c0*/  FFMA.FTZ R133, R27, c[0x0][0x2d0], -R4.reuse ;  /* 0x0000b4001b857a23 */ /* 0x104fe40000010804 */
[--C-:B------:R-:W-:Y:S02]  /*d3d0*/  FFMA.FTZ R181, R181, c[0x0][0x2d0], -R4.reuse ;  /* 0x0000b400b5b57a23 */ /* 0x100fe40000010804 */
[--C-:B------:R-:W-:Y:S01]  /*d3e0*/  FFMA.FTZ R27, R24, c[0x0][0x2d0], -R4.reuse ;  /* 0x0000b400181b7a23 */ /* 0x100fe20000010804 */
[----:B------:R2:W-:Y:S01]  /*d3f0*/  MUFU.EX2 R177, R5 ;  /* 0x0000000500b17308 */ /* 0x0005e20000000800 */
[--C-:B------:R-:W-:Y:S02]  /*d400*/  FFMA.FTZ R23, R23, c[0x0][0x2d0], -R4.reuse ;  /* 0x0000b40017177a23 */ /* 0x100fe40000010804 */
[----:B------:R-:W-:Y:S02]  /*d410*/  FFMA.FTZ R19, R19, c[0x0][0x2d0], -R4 ;  /* 0x0000b40013137a23 */ /* 0x000fe40000010804 */
[C---:B-1----:R-:W-:Y:S02]  /*d420*/  FFMA.FTZ R0, R2.reuse, R32, R7 ;  /* 0x0000002002007223 */ /* 0x042fe40000010007 */
[C---:B------:R-:W-:Y:S02]  /*d430*/  FMUL.FTZ R32, R2.reuse, R136 ;  /* 0x0000008802207220 */ /* 0x040fe40000410000 */
[----:B------:R-:W4:Y:S01]  /*d440*/  LDL.LU R136, [R1+0xa0] ;  /* 0x0000a00001887983 */ /* 0x000f220000300800 */
[C---:B------:R-:W-:Y:S01]  /*d450*/  FMUL.FTZ R21, R2.reuse, R149 ;  /* 0x0000009502157220 */ /* 0x040fe20000410000 */
[----:B------:R-:W-:Y:S01]  /*d460*/  MOV R149, R10 ;  /* 0x0000000a00957202 */ /* 0x000fe20000000f00 */
[----:B------:R-:W-:Y:S01]  /*d470*/  FMUL.FTZ R33, R2, R137 ;  /* 0x0000008902217220 */ /* 0x000fe20000410000 */
[----:B------:R-:W-:Y:S01]  /*d480*/  MUFU.EX2 R189, R189 ;  /* 0x000000bd00bd7308 */ /* 0x000fe20000000800 */
[C---:B---3--:R-:W-:Y:S01]  /*d490*/  FADD.FTZ R6, R176.reuse, R0 ;  /* 0x00000000b0067221 */ /* 0x048fe20000010000 */
[----:B------:R-:W-:Y:S01]  /*d4a0*/  F2FP.BF16.PACK_AB R176, R176, R7 ;  /* 0x00000007b0b0723e */ /* 0x000fe200000010ff */
[----:B------:R-:W-:Y:S01]  /*d4b0*/  FADD.FTZ R0, -R3, R134 ;  /* 0x0000008603007221 */ /* 0x000fe20000010100 */
[----:B------:R-:W-:Y:S01]  /*d4c0*/  MOV R134, R12 ;  /* 0x0000000c00867202 */ /* 0x000fe20000000f00 */
[----:B------:R-:W-:Y:S02]  /*d4d0*/  FMUL.FTZ R16, R2, R152 ;  /* 0x0000009802107220 */ /* 0x000fe40000410000 */
[----:B------:R-:W-:Y:S02]  /*d4e0*/  FMUL.FTZ R0, R0, c[0x0][0x2d0] ;  /* 0x0000b40000007a20 */ /* 0x000fe40000410000 */
[----:B------:R-:W-:Y:S02]  /*d4f0*/  FFMA.FTZ R7, R30, c[0x0][0x2d0], -R4 ;  /* 0x0000b4001e077a23 */ /* 0x000fe40000010804 */
[C---:B------:R-:W-:Y:S02]  /*d500*/  FMUL.FTZ R12, R2.reuse, R156 ;  /* 0x0000009c020c7220 */ /* 0x040fe40000410000 */
[----:B------:R-:W1:Y:S01]  /*d510*/  MUFU.EX2 R0, R0 ;  /* 0x0000000000007308 */ /* 0x000e620000000800 */
[C---:B------:R-:W-:Y:S02]  /*d520*/  FMUL.FTZ R13, R2.reuse, R157 ;  /* 0x0000009d020d7220 */ /* 0x040fe40000410000 */
[----:B------:R-:W-:Y:S02]  /*d530*/  FMUL.FTZ R17, R2, R153 ;  /* 0x0000009902117220 */ /* 0x000fe40000410000 */
[----:B------:R-:W-:Y:S02]  /*d540*/  FADD.FTZ R6, R9, R6 ;  /* 0x0000000609067221 */ /* 0x000fe40000010000 */
[----:B------:R-:W-:Y:S02]  /*d550*/  FFMA.FTZ R18, R18, c[0x0][0x2d0], -R4 ;  /* 0x0000b40012127a23 */ /* 0x000fe40000010804 */
[----:B------:R-:W-:Y:S01]  /*d560*/  FADD.FTZ R188, R8, R6 ;  /* 0x0000000608bc7221 */ /* 0x000fe20000010000 */
[----:B------:R3:W-:Y:S01]  /*d570*/  MUFU.EX2 R153, R7 ;  /* 0x0000000700997308 */ /* 0x0007e20000000800 */
[----:B--2---:R-:W-:Y:S01]  /*d580*/  FMUL.FTZ R5, R2, R165 ;  /* 0x000000a502057220 */ /* 0x004fe20000410000 */
[----:B------:R-:W-:Y:S01]  /*d590*/  MOV R165, R22 ;  /* 0x0000001600a57202 */ /* 0x000fe20000000f00 */
[--C-:B------:R-:W-:Y:S02]  /*d5a0*/  FFMA.FTZ R187, R187, c[0x0][0x2d0], -R4.reuse ;  /* 0x0000b400bbbb7a23 */ /* 0x100fe40000010804 */
[--C-:B------:R-:W-:Y:S02]  /*d5b0*/  FFMA.FTZ R186, R186, c[0x0][0x2d0], -R4.reuse ;  /* 0x0000b400baba7a23 */ /* 0x100fe40000010804 */
[--C-:B------:R-:W-:Y:S01]  /*d5c0*/  FFMA.FTZ R191, R178, c[0x0][0x2d0], -R4.reuse ;  /* 0x0000b400b2bf7a23 */ /* 0x100fe20000010804 */
[----:B------:R-:W-:Y:S01]  /*d5d0*/  F2FP.BF16.PACK_AB R178, R8, R9 ;  /* 0x0000000908b2723e */ /* 0x000fe200000010ff */
[----:B------:R-:W-:Y:S01]  /*d5e0*/  FFMA.FTZ R15, R15, c[0x0][0x2d0], -R4 ;  /* 0x0000b4000f0f7a23 */ /* 0x000fe20000010804 */
[----:B------:R-:W-:Y:S01]  /*d5f0*/  MUFU.EX2 R156, R133 ;  /* 0x00000085009c7308 */ /* 0x000fe20000000800 */
[C---:B------:R-:W-:Y:S02]  /*d600*/  FMUL.FTZ R4, R2.reuse, R164 ;  /* 0x000000a402047220 */ /* 0x040fe40000410000 */
[----:B------:R-:W-:Y:S01]  /*d610*/  FMUL.FTZ R8, R2, R160 ;  /* 0x000000a002087220 */ /* 0x000fe20000410000 */
[----:B------:R-:W-:Y:S01]  /*d620*/  MOV R164, R15 ;  /* 0x0000000f00a47202 */ /* 0x000fe20000000f00 */
[C---:B-1----:R-:W-:Y:S01]  /*d630*/  FMUL.FTZ R10, R0.reuse, R162 ;  /* 0x000000a2000a7220 */ /* 0x042fe20000410000 */
[----:B------:R-:W-:Y:S01]  /*d640*/  MOV R160, R18 ;  /* 0x0000001200a07202 */ /* 0x000fe20000000f00 */
[----:B------:R-:W2:Y:S01]  /*d650*/  LDL R162, [R1+0x38] ;  /* 0x0000380001a27983 */ /* 0x000ea20000100800 */
[C---:B------:R-:W-:Y:S02]  /*d660*/  FMUL.FTZ R34, R0.reuse, R138 ;  /* 0x0000008a00227220 */ /* 0x040fe40000410000 */
[C---:B------:R-:W-:Y:S01]  /*d670*/  FMUL.FTZ R35, R0.reuse, R139 ;  /* 0x0000008b00237220 */ /* 0x040fe20000410000 */
[----:B------:R-:W1:Y:S01]  /*d680*/  MUFU.EX2 R157, R190 ;  /* 0x000000be009d7308 */ /* 0x000e620000000800 */
[C---:B------:R-:W-:Y:S01]  /*d690*/  FMUL.FTZ R6, R0.reuse, R166 ;  /* 0x000000a600067220 */ /* 0x040fe20000410000 */
[----:B------:R-:W-:Y:S01]  /*d6a0*/  MOV R166, R14 ;  /* 0x0000000e00a67202 */ /* 0x000fe20000000f00 */
[C---:B---3--:R-:W-:Y:S01]  /*d6b0*/  FMUL.FTZ R7, R0.reuse, R167 ;  /* 0x000000a700077220 */ /* 0x048fe20000410000 */
[----:B------:R-:W-:Y:S01]  /*d6c0*/  MOV R167, R11 ;  /* 0x0000000b00a77202 */ /* 0x000fe20000000f00 */
[----:B------:R-:W-:Y:S02]  /*d6d0*/  FMUL.FTZ R14, R0, R158 ;  /* 0x0000009e000e7220 */ /* 0x000fe40000410000 */
[----:B------:R-:W3:Y:S01]  /*d6e0*/  LDL R158, [R1] ;  /* 0x00000000019e7983 */ /* 0x000ee20000100800 */
[----:B------:R-:W-:Y:S01]  /*d6f0*/  FMUL.FTZ R9, R2, R161 ;  /* 0x000000a102097220 */ /* 0x000fe20000410000 */
[----:B------:R-:W-:Y:S01]  /*d700*/  MOV R161, R19 ;  /* 0x0000001300a17202 */ /* 0x000fe20000000f00 */
[C---:B------:R-:W-:Y:S01]  /*d710*/  FMUL.FTZ R11, R0.reuse, R163 ;  /* 0x000000a3000b7220 */ /* 0x040fe20000410000 */
[----:B------:R-:W4:Y:S01]  /*d720*/  MUFU.EX2 R133, R185 ;  /* 0x000000b900857308 */ /* 0x000f220000000800 */
[C---:B------:R-:W-:Y:S02]  /*d730*/  FMUL.FTZ R15, R0.reuse, R159 ;  /* 0x0000009f000f7220 */ /* 0x040fe40000410000 */
[C---:B------:R-:W-:Y:S02]  /*d740*/  FMUL.FTZ R18, R0.reuse, R154 ;  /* 0x0000009a00127220 */ /* 0x040fe40000410000 */
[----:B------:R-:W-:Y:S02]  /*d750*/  FMUL.FTZ R19, R0, R155 ;  /* 0x0000009b00137220 */ /* 0x000fe40000410000 */
[C---:B------:R-:W-:Y:S01]  /*d760*/  FMUL.FTZ R20, R2.reuse, R148 ;  /* 0x0000009402147220 */ /* 0x040fe20000410000 */
[----:B------:R-:W-:Y:S01]  /*d770*/  MOV R148, R25 ;  /* 0x0000001900947202 */ /* 0x000fe20000000f00 */
[C---:B------:R-:W-:Y:S01]  /*d780*/  FMUL.FTZ R24, R2.reuse, R144 ;  /* 0x0000009002187220 */ /* 0x040fe20000410000 */
[----:B------:R-:W-:Y:S01]  /*d790*/  MOV R144, R29 ;  /* 0x0000001d00907202 */ /* 0x000fe20000000f00 */
[----:B------:R-:W-:Y:S01]  /*d7a0*/  FMUL.FTZ R29, R2, R141 ;  /* 0x0000008d021d7220 */ /* 0x000fe20000410000 */
[----:B------:R-:W-:Y:S01]  /*d7b0*/  MOV R141, R23 ;  /* 0x00000017008d7202 */ /* 0x000fe20000000f00 */
[C---:B------:R-:W-:Y:S01]  /*d7c0*/  FMUL.FTZ R23, R0.reuse, R151 ;  /* 0x0000009700177220 */ /* 0x040fe20000410000 */
[----:B-1----:R-:W-:Y:S01]  /*d7d0*/  F2FP.BF16.PACK_AB R179, R157, R156 ;  /* 0x0000009c9db3723e */ /* 0x002fe200000010ff */
[----:B------:R-:W-:Y:S01]  /*d7e0*/  FMUL.FTZ R22, R0, R150 ;  /* 0x0000009600167220 */ /* 0x000fe20000410000 */
[----:B------:R-:W-:Y:S01]  /*d7f0*/  MOV R155, R144 ;  /* 0x00000090009b7202 */ /* 0x000fe20000000f00 */
[C---:B------:R-:W-:Y:S01]  /*d800*/  FMUL.FTZ R25, R2.reuse, R145 ;  /* 0x0000009102197220 */ /* 0x040fe20000410000 */
[----:B------:R-:W-:Y:S01]  /*d810*/  MOV R145, R28 ;  /* 0x0000001c00917202 */ /* 0x000fe20000000f00 */
[----:B------:R-:W-:Y:S01]  /*d820*/  FMUL.FTZ R28, R2, R140 ;  /* 0x0000008c021c7220 */ /* 0x000fe20000410000 */
[----:B------:R-:W-:Y:S01]  /*d830*/  MOV R140, R27 ;  /* 0x0000001b008c7202 */ /* 0x000fe20000000f00 */
[----:B------:R-:W-:Y:S01]  /*d840*/  FMUL.FTZ R27, R0, R147 ;  /* 0x00000093001b7220 */ /* 0x000fe20000410000 */
[----:B------:R-:W-:Y:S01]  /*d850*/  MOV R150, R134 ;  /* 0x0000008600967202 */ /* 0x000fe20000000f00 */
[C---:B-----5:R-:W-:Y:S01]  /*d860*/  FMUL.FTZ R36, R2.reuse, R36 ;  /* 0x0000002402247220 */ /* 0x060fe20000410000 */
[----:B------:R-:W-:Y:S01]  /*d870*/  MUFU.EX2 R144, R183 ;  /* 0x000000b700907308 */ /* 0x000fe20000000800 */
[C---:B------:R-:W-:Y:S01]  /*d880*/  FMUL.FTZ R37, R2.reuse, R37 ;  /* 0x0000002502257220 */ /* 0x040fe20000410000 */
[----:B------:R-:W-:Y:S01]  /*d890*/  MOV R163, R141 ;  /* 0x0000008d00a37202 */ /* 0x000fe20000000f00 */
[C---:B------:R-:W-:Y:S01]  /*d8a0*/  FMUL.FTZ R40, R2.reuse, R40 ;  /* 0x0000002802287220 */ /* 0x040fe20000410000 */
[----:B------:R-:W-:Y:S01]  /*d8b0*/  MOV R159, R140 ;  /* 0x0000008c009f7202 */ /* 0x000fe20000000f00 */
[C---:B------:R-:W-:Y:S01]  /*d8c0*/  FMUL.FTZ R41, R2.reuse, R41 ;  /* 0x0000002902297220 */ /* 0x040fe20000410000 */
[----:B------:R-:W-:Y:S01]  /*d8d0*/  MOV R154, R145 ;  /* 0x00000091009a7202 */ /* 0x000fe20000000f00 */
        /* <DEDUP_REMOVED lines=41> */
[----:B-1----:R-:W-:Y:S01]  /*db70*/  MOV R163, R149 ;  /* 0x0000009500a37202 */ /* 0x002fe20000000f00 */
        /* <DEDUP_REMOVED lines=12> */
[----:B------:R-:W-:Y:S01]  /*dc40*/  MOV R2, R26 ;  /* 0x0000001a00027202 */ /* 0x000fe20000000f00 */
        /* <DEDUP_REMOVED lines=54> */
[----:B----4-:R-:W-:Y:S01]  /*dfb0*/  FFMA.FTZ R152, R0, R136, R177 ;  /* 0x0000008800987223 */ /* 0x010fe200000100b1 */
[----:B------:R-:W-:Y:S01]  /*dfc0*/  F2FP.BF16.PACK_AB R177, R153, R177 ;  /* 0x000000b199b1723e */ /* 0x000fe200000010ff */
[----:B------:R-:W1:Y:S01]  /*dfd0*/  LDSM.16.MT88.4 R136, [R250] ;  /* 0x00000000fa88783b */ /* 0x000e620000004200 */
[----:B------:R-:W-:Y:S07]  /*dfe0*/  FADD.FTZ R0, R133, R188 ;  /* 0x000000bc85007221 */ /* 0x000fee0000010000 */
[----:B------:R-:W4:Y:S01]  /*dff0*/  LDL.LU R188, [R1+0x68] ;  /* 0x0000680001bc7983 */ /* 0x000f220000300800 */
        /* <DEDUP_REMOVED lines=9> */
[----:B-1----:R-:W-:Y:S02]  /*e090*/  MOV R162, R167 ;  /* 0x000000a700a27202 */ /* 0x002fe40000000f00 */
[----:B------:R-:W-:Y:S02]  /*e0a0*/  MOV R167, R166 ;  /* 0x000000a600a77202 */ /* 0x000fe40000000f00 */
[----:B------:R-:W-:Y:S02]  /*e0b0*/  MOV R166, R2 ;  /* 0x0000000200a67202 */ /* 0x000fe40000000f00 */
[----:B------:R-:W1:Y:S10]  /*e0c0*/  MUFU.EX2 R2, R184 ;  /* 0x000000b800027308 */ /* 0x000e740000000800 */
[----:B------:R-:W-:Y:S01]  /*e0d0*/  MUFU.EX2 R184, R159 ;  /* 0x0000009f00b87308 */ /* 0x000fe20000000800 */
[C---:B--2---:R-:W-:Y:S08]  /*e0e0*/  HMMA.16816.F32.BF16 R28, R176.reuse, R136, R28 ;  /* 0x00000088b01c723c */ /* 0x044ff0000004181c */
[C---:B------:R-:W-:Y:S01]  /*e0f0*/  HMMA.16816.F32.BF16 R32, R176.reuse, R138, R32 ;  /* 0x0000008ab020723c */ /* 0x040fe20000041820 */
[----:B------:R-:W2:Y:S03]  /*e100*/  LDSM.16.MT88.4 R136, [R250+0x2000] ;  /* 0x00200000fa88783b */ /* 0x000ea60000004200 */
[----:B-1----:R-:W-:Y:S04]  /*e110*/  FADD.FTZ R0, R2, R0 ;  /* 0x0000000002007221 */ /* 0x002fe80000010000 */
[----:B------:R-:W-:Y:S04]  /*e120*/  FADD.FTZ R0, R144, R0 ;  /* 0x0000000090007221 */ /* 0x000fe80000010000 */
[----:B------:R-:W-:Y:S01]  /*e130*/  FADD.FTZ R0, R134, R0 ;  /* 0x0000000086007221 */ /* 0x000fe20000010000 */
        /* <DEDUP_REMOVED lines=8> */
[----:B---3--:R-:W1:Y:S07]  /*e1c0*/  LDSM.16.MT88.4 R136, [R158+0x2000] ;  /* 0x002000009e88783b */ /* 0x008e6e0000004200 */
        /* <DEDUP_REMOVED lines=31> */
[----:B------:R-:W3:Y:S01]  /*e3c0*/  MUFU.EX2 R2, R155 ;  /* 0x0000009b00027308 */ /* 0x000ee20000000800 */
[----:B------:R-:W-:Y:S02]  /*e3d0*/  F2FP.BF16.PACK_AB R139, R185, R186 ;  /* 0x000000bab98b723e */ /* 0x000fe400000010ff */
[----:B------:R-:W-:Y:S05]  /*e3e0*/  F2FP.BF16.PACK_AB R177, R182, R181 ;  /* 0x000000b5b6b1723e */ /* 0x000fea00000010ff */
[C---:B------:R-:W-:Y:S02]  /*e3f0*/  HMMA.16816.F32.BF16 R4, R136.reuse, R140, R4 ;  /* 0x0000008c8804723c */ /* 0x040fe40000041804 */
[----:B------:R-:W4:Y:S03]  /*e400*/  MUFU.EX2 R134, R154 ;  /* 0x0000009a00867308 */ /* 0x000f260000000800 */
[----:B-1----:R-:W-:Y:S03]  /*e410*/  FADD.FTZ R0, R133, R0 ;  /* 0x0000000085007221 */ /* 0x002fe60000010000 */
[C---:B------:R-:W-:Y:S01]  /*e420*/  HMMA.16816.F32.BF16 R8, R136.reuse, R142, R8 ;  /* 0x0000008e8808723c */ /* 0x040fe20000041808 */
[----:B------:R-:W1:Y:S03]  /*e430*/  LDSM.16.MT88.4 R140, [R251+0x800] ;  /* 0x00080000fb8c783b */ /* 0x000e660000004200 */
[----:B------:R-:W-:Y:S01]  /*e440*/  MUFU.EX2 R176, R162 ;  /* 0x000000a200b07308 */ /* 0x000fe20000000800 */
[----:B---3--:R-:W-:Y:S04]  /*e450*/  FADD.FTZ R0, R2, R0 ;  /* 0x0000000002007221 */ /* 0x008fe80000010000 */
[----:B------:R-:W-:Y:S05]  /*e460*/  FADD.FTZ R0, R148, R0 ;  /* 0x0000000094007221 */ /* 0x000fea0000010000 */
[----:B------:R-:W-:Y:S01]  /*e470*/  MUFU.EX2 R178, R166 ;  /* 0x000000a600b27308 */ /* 0x000fe20000000800 */
[C---:B----4-:R-:W-:Y:S01]  /*e480*/  FADD.FTZ R0, R134.reuse, R0 ;  /* 0x0000000086007221 */ /* 0x050fe20000010000 */
        /* <DEDUP_REMOVED lines=47> */
[----:B------:R-:W4:Y:S02]  /*e780*/  MUFU.EX2 R134, R164 ;  /* 0x000000a400867308 */ /* 0x000f240000000800 */
[----:B------:R-:W-:Y:S02]  /*e790*/  F2FP.BF16.PACK_AB R136, R2, R133 ;  /* 0x000000850288723e */ /* 0x000fe400000010ff */
[----:B------:R-:W-:Y:S02]  /*e7a0*/  F2FP.BF16.PACK_AB R137, R189, R191 ;  /* 0x000000bfbd89723e */ /* 0x000fe400000010ff */
[----:B------:R-:W-:Y:S04]  /*e7b0*/  F2FP.BF16.PACK_AB R139, R183, R184 ;  /* 0x000000b8b78b723e */ /* 0x000fe800000010ff */
[----:B------:R2:W2:Y:S03]  /*e7c0*/  MUFU.EX2 R2, R163 ;  /* 0x000000a300027308 */ /* 0x0004a60000000800 */
[C---:B-1----:R-:W-:Y:S07]  /*e7d0*/  HMMA.16816.F32.BF16 R4, R136.reuse, R140, R4 ;  /* 0x0000008c8804723c */ /* 0x042fee0000041804 */
[----:B------:R-:W1:Y:S01]  /*e7e0*/  MUFU.EX2 R133, R167 ;  /* 0x000000a700857308 */ /* 0x000e620000000800 */
[C---:B------:R-:W-:Y:S01]  /*e7f0*/  HMMA.16816.F32.BF16 R8, R136.reuse, R142, R8 ;  /* 0x0000008e8808723c */ /* 0x040fe20000041808 */
[----:B------:R-:W1:Y:S03]  /*e800*/  LDSM.16.MT88.4 R140, [R158+0x1000] ;  /* 0x001000009e8c783b */ /* 0x000e660000004200 */
[----:B----4-:R-:W-:Y:S04]  /*e810*/  F2FP.BF16.PACK_AB R179, R134, R180 ;  /* 0x000000b486b3723e */ /* 0x010fe800000010ff */
[C---:B--2---:R-:W-:Y:S01]  /*e820*/  HMMA.16816.F32.BF16 R12, R136.reuse, R144, R12 ;  /* 0x00000090880c723c */ /* 0x044fe2000004180c */
[----:B------:R-:W-:Y:S03]  /*e830*/  LDSM.16.MT88.4 R160, [R250+0x1800] ;  /* 0x00180000faa0783b */ /* 0x000fe60000004200 */
[----:B------:R-:W-:Y:S04]  /*e840*/  FADD.FTZ R0, R2, R0 ;  /* 0x0000000002007221 */ /* 0x000fe80000010000 */
[C---:B------:R-:W-:Y:S01]  /*e850*/  HMMA.16816.F32.BF16 R16, R136.reuse, R146, R16 ;  /* 0x000000928810723c */ /* 0x040fe20000041810 */
[----:B------:R-:W2:Y:S03]  /*e860*/  LDSM.16.MT88.4 R144, [R250+0x3000] ;  /* 0x00300000fa90783b */ /* 0x000ea60000004200 */
[C---:B------:R-:W-:Y:S01]  /*e870*/  FADD.FTZ R0, R176.reuse, R0 ;  /* 0x00000000b0007221 */ /* 0x040fe20000010000 */
[----:B------:R-:W-:Y:S01]  /*e880*/  F2FP.BF16.PACK_AB R176, R176, R2 ;  /* 0x00000002b0b0723e */ /* 0x000fe200000010ff */
[----:B------:R-:W-:Y:S02]  /*e890*/  FADD.FTZ R2, R153, R152 ;  /* 0x0000009899027221 */ /* 0x000fe40000010000 */
[C---:B---3--:R-:W-:Y:S01]  /*e8a0*/  HMMA.16816.F32.BF16 R20, R136.reuse, R148, R20 ;  /* 0x000000948814723c */ /* 0x048fe20000041814 */
        /* <DEDUP_REMOVED lines=10> */
[----:B------:R-:W1:Y:S07]  /*e950*/  LDSM.16.MT88.4 R140, [R251+0x3000] ;  /* 0x00300000fb8c783b */ /* 0x000e6e0000004200 */
[C---:B--2---:R-:W-:Y:S08]  /*e960*/  HMMA.16816.F32.BF16 R36, R136.reuse, R144, R36 ;  /* 0x000000908824723c */ /* 0x044ff00000041824 */
[C---:B------:R-:W-:Y:S01]  /*e970*/  HMMA.16816.F32.BF16 R40, R136.reuse, R146, R40 ;  /* 0x000000928828723c */ /* 0x040fe20000041828 */
[----:B------:R-:W2:Y:S03]  /*e980*/  LDSM.16.MT88.4 R144, [R158+0x3000] ;  /* 0x003000009e90783b */ /* 0x000ea60000004200 */
[----:B---3--:R-:W-:Y:S01]  /*e990*/  FADD.FTZ R0, R156, R2 ;  /* 0x000000029c007221 */ /* 0x008fe20000010000 */
[----:B------:R-:W-:Y:S03]  /*e9a0*/  MOV R2, R157 ;  /* 0x0000009d00027202 */ /* 0x000fe60000000f00 */
[C---:B-1----:R-:W-:Y:S04]  /*e9b0*/  HMMA.16816.F32.BF16 R44, R136.reuse, R148, R44 ;  /* 0x00000094882c723c */ /* 0x042fe8000004182c */
[----:B------:R-:W-:Y:S04]  /*e9c0*/  FADD.FTZ R0, R2, R0 ;  /* 0x0000000002007221 */ /* 0x000fe80000010000 */
[C---:B------:R-:W-:Y:S01]  /*e9d0*/  HMMA.16816.F32.BF16 R48, R136.reuse, R150, R48 ;  /* 0x000000968830723c */ /* 0x040fe20000041830 */
[----:B------:R-:W1:Y:S03]  /*e9e0*/  LDSM.16.MT88.4 R148, [R250+0x5000] ;  /* 0x00500000fa94783b */ /* 0x000e660000004200 */
[----:B------:R-:W-:Y:S04]  /*e9f0*/  FADD.FTZ R0, R190, R0 ;  /* 0x00000000be007221 */ /* 0x000fe80000010000 */
[C---:B------:R-:W-:Y:S04]  /*ea00*/  HMMA.16816.F32.BF16 R52, R136.reuse, R140, R52 ;  /* 0x0000008c8834723c */ /* 0x040fe80000041834 */
        /* <DEDUP_REMOVED lines=20> */
[----:B------:R-:W-:Y:S01]  /*eb50*/  FADD.FTZ R2, R180, R0 ;  /* 0x00000000b4027221 */ /* 0x000fe20000010000 */
[----:B------:R-:W-:Y:S03]  /*eb60*/  IADD3 R0, R188, -0x1, RZ ;  /* 0xffffffffbc007810 */ /* 0x000fe60007ffe0ff */
[----:B------:R-:W-:Y:S01]  /*eb70*/  FADD.FTZ R2, R134, R2 ;  /* 0x0000000286027221 */ /* 0x000fe20000010000 */
[C---:B--2---:R-:W-:Y:S01]  /*eb80*/  HMMA.16816.F32.BF16 R84, R136.reuse, R144, R84 ;  /* 0x000000908854723c */ /* 0x044fe20000041854 */
[----:B------:R-:W-:Y:S02]  /*eb90*/  STL [R1+0x68], R0 ;  /* 0x0000680001007387 */ /* 0x000fe40000100800 */
[----:B------:R-:W-:Y:S02]  /*eba0*/  MOV R134, R3 ;  /* 0x0000000300867202 */ /* 0x000fe40000000f00 */
[----:B------:R-:W-:Y:S03]  /*ebb0*/  STL [R1+0xa0], R2 ;  /* 0x0000a00201007387 */ /* 0x000fe60000100800 */
        /* <DEDUP_REMOVED lines=12> */
[C---:B------:R-:W-:Y:S08]  /*ec80*/  HMMA.16816.F32.BF16 R120, R136.reuse, R150, R120 ;  /* 0x000000968878723c */ /* 0x040ff00000041878 */
[C---:B---3--:R-:W-:Y:S07]  /*ec90*/  HMMA.16816.F32.BF16 R124, R136.reuse, R140, R124 ;  /* 0x0000008c887c723c */ /* 0x048fee000004187c */
[----:B------:R-:W-:Y:S01]  /*eca0*/  MOV R141, R158 ;  /* 0x0000009e008d7202 */ /* 0x000fe20000000f00 */
[----:B------:R-:W-:Y:S04]  /*ecb0*/  HMMA.16816.F32.BF16 R128, R136, R142, R128 ;  /* 0x0000008e8880723c */ /* 0x000fe80000041880 */
[----:B------:R-:W1:Y:S04]  /*ecc0*/  LDSM.16.MT88.4 R136, [R141+0x1800] ;  /* 0x001800008d88783b */ /* 0x000e680000004200 */
[C---:B------:R-:W-:Y:S04]  /*ecd0*/  HMMA.16816.F32.BF16 R164, R176.reuse, R160, R4 ;  /* 0x000000a0b0a4723c */ /* 0x040fe80000041804 */
[----:B------:R-:W3:Y:S04]  /*ece0*/  LDSM.16.MT88.4 R4, [R250+0x3800] ;  /* 0x00380000fa04783b */ /* 0x000ee80000004200 */
[C---:B------:R-:W-:Y:S04]  /*ecf0*/  HMMA.16816.F32.BF16 R160, R176.reuse, R162, R8 ;  /* 0x000000a2b0a0723c */ /* 0x040fe80000041808 */
[----:B------:R-:W3:Y:S04]  /*ed00*/  LDSM.16.MT88.4 R8, [R252+0x3800] ;  /* 0x00380000fc08783b */ /* 0x000ee80000004200 */
[C---:B------:R-:W-:Y:S04]  /*ed10*/  HMMA.16816.F32.BF16 R156, R176.reuse, R152, R12 ;  /* 0x00000098b09c723c */ /* 0x040fe8000004180c */
[----:B------:R-:W3:Y:S04]  /*ed20*/  LDSM.16.MT88.4 R12, [R251+0x3800] ;  /* 0x00380000fb0c783b */ /* 0x000ee80000004200 */
[C---:B------:R-:W-:Y:S08]  /*ed30*/  HMMA.16816.F32.BF16 R152, R176.reuse, R154, R16 ;  /* 0x0000009ab098723c */ /* 0x040ff00000041810 */
[C---:B--2---:R-:W-:Y:S07]  /*ed40*/  HMMA.16816.F32.BF16 R148, R176.reuse, R144, R20 ;  /* 0x00000090b094723c */ /* 0x044fee0000041814 */
[----:B------:R-:W-:Y:S01]  /*ed50*/  MOV R23, R141 ;  /* 0x0000008d00177202 */ /* 0x000fe20000000f00 */
[C---:B------:R-:W-:Y:S04]  /*ed60*/  HMMA.16816.F32.BF16 R144, R176.reuse, R146, R24 ;  /* 0x00000092b090723c */ /* 0x040fe80000041818 */
[----:B------:R-:W2:Y:S04]  /*ed70*/  LDSM.16.MT88.4 R16, [R23+0x3800] ;  /* 0x003800001710783b */ /* 0x000ea80000004200 */
[C---:B-1----:R-:W-:Y:S08]  /*ed80*/  HMMA.16816.F32.BF16 R140, R176.reuse, R136, R28 ;  /* 0x00000088b08c723c */ /* 0x042ff0000004181c */
[C---:B------:R-:W-:Y:S08]  /*ed90*/  HMMA.16816.F32.BF16 R136, R176.reuse, R138, R32 ;  /* 0x0000008ab088723c */ /* 0x040ff00000041820 */
[C---:B---3--:R-:W-:Y:S08]  /*eda0*/  HMMA.16816.F32.BF16 R36, R176.reuse, R4, R36 ;  /* 0x00000004b024723c */ /* 0x048ff00000041824 */
[C---:B------:R-:W-:Y:S01]  /*edb0*/  HMMA.16816.F32.BF16 R40, R176.reuse, R6, R40 ;  /* 0x00000006b028723c */ /* 0x040fe20000041828 */
[----:B------:R-:W1:Y:S07]  /*edc0*/  LDSM.16.MT88.4 R4, [R250+0x5800] ;  /* 0x00580000fa04783b */ /* 0x000e6e0000004200 */
[C---:B------:R-:W-:Y:S08]  /*edd0*/  HMMA.16816.F32.BF16 R44, R176.reuse, R8, R44 ;  /* 0x00000008b02c723c */ /* 0x040ff0000004182c */
[C---:B------:R-:W-:Y:S01]  /*ede0*/  HMMA.16816.F32.BF16 R48, R176.reuse, R10, R48 ;  /* 0x0000000ab030723c */ /* 0x040fe20000041830 */
[----:B------:R-:W3:Y:S02]  /*edf0*/  LDSM.16.MT88.4 R8, [R252+0x5800] ;  /* 0x00580000fc08783b */ /* 0x000ee40000004200 */
[----:B----4-:R-:W-:Y:S02]  /*ee00*/  ISETP.GT.AND P0, PT, R188, R133, PT ;  /* 0x00000085bc00720c */ /* 0x010fe40003f04270 */
[----:B------:R-:W-:Y:S03]  /*ee10*/  MOV R133, R132 ;  /* 0x0000008400857202 */ /* 0x000fe60000000f00 */
[C---:B------:R-:W-:Y:S08]  /*ee20*/  HMMA.16816.F32.BF16 R52, R176.reuse, R12, R52 ;  /* 0x0000000cb034723c */ /* 0x040ff00000041834 */
[C---:B------:R-:W-:Y:S01]  /*ee30*/  HMMA.16816.F32.BF16 R56, R176.reuse, R14, R56 ;  /* 0x0000000eb038723c */ /* 0x040fe20000041838 */
[----:B------:R-:W4:Y:S07]  /*ee40*/  LDSM.16.MT88.4 R12, [R251+0x5800] ;  /* 0x00580000fb0c783b */ /* 0x000f2e0000004200 */
        /* <DEDUP_REMOVED lines=9> */
[C---:B----4-:R-:W-:Y:S08]  /*eee0*/  HMMA.16816.F32.BF16 R84, R176.reuse, R12, R84 ;  /* 0x0000000cb054723c */ /* 0x050ff00000041854 */
[C---:B------:R-:W-:Y:S01]  /*eef0*/  HMMA.16816.F32.BF16 R88, R176.reuse, R14, R88 ;  /* 0x0000000eb058723c */ /* 0x040fe20000041858 */
[----:B------:R-:W4:Y:S07]  /*ef00*/  LDSM.16.MT88.4 R12, [R251+0x7800] ;  /* 0x00780000fb0c783b */ /* 0x000f2e0000004200 */
[C---:B--2---:R-:W-:Y:S08]  /*ef10*/  HMMA.16816.F32.BF16 R92, R176.reuse, R16, R92 ;  /* 0x00000010b05c723c */ /* 0x044ff0000004185c */
[C---:B------:R-:W-:Y:S01]  /*ef20*/  HMMA.16816.F32.BF16 R96, R176.reuse, R18, R96 ;  /* 0x00000012b060723c */ /* 0x040fe20000041860 */
[----:B------:R-:W2:Y:S07]  /*ef30*/  LDSM.16.MT88.4 R16, [R23+0x7800] ;  /* 0x007800001710783b */ /* 0x000eae0000004200 */
[C---:B-1----:R-:W-:Y:S08]  /*ef40*/  HMMA.16816.F32.BF16 R100, R176.reuse, R4, R100 ;  /* 0x00000004b064723c */ /* 0x042ff00000041864 */
[C---:B------:R-:W-:Y:S08]  /*ef50*/  HMMA.16816.F32.BF16 R104, R176.reuse, R6, R104 ;  /* 0x00000006b068723c */ /* 0x040ff00000041868 */
[C---:B---3--:R-:W-:Y:S08]  /*ef60*/  HMMA.16816.F32.BF16 R108, R176.reuse, R8, R108 ;  /* 0x00000008b06c723c */ /* 0x048ff0000004186c */
[C---:B------:R-:W-:Y:S08]  /*ef70*/  HMMA.16816.F32.BF16 R112, R176.reuse, R10, R112 ;  /* 0x0000000ab070723c */ /* 0x040ff00000041870 */
[C---:B----4-:R-:W-:Y:S08]  /*ef80*/  HMMA.16816.F32.BF16 R116, R176.reuse, R12, R116 ;  /* 0x0000000cb074723c */ /* 0x050ff00000041874 */
[C---:B------:R-:W-:Y:S08]  /*ef90*/  HMMA.16816.F32.BF16 R120, R176.reuse, R14, R120 ;  /* 0x0000000eb078723c */ /* 0x040ff00000041878 */
[C---:B--2---:R-:W-:Y:S07]  /*efa0*/  HMMA.16816.F32.BF16 R124, R176.reuse, R16, R124 ;  /* 0x00000010b07c723c */ /* 0x044fee000004187c */
[----:B------:R-:W-:Y:S01]  /*efb0*/  MOV R16, R3 ;  /* 0x0000000300107202 */ /* 0x000fe20000000f00 */
[----:B------:R-:W-:Y:S01]  /*efc0*/  HMMA.16816.F32.BF16 R128, R176, R18, R128 ;  /* 0x00000012b080723c */ /* 0x000fe20000041880 */
[----:B------:R-:W-:Y:S07]  /*efd0*/  @!UPT UIADD3 URZ, URZ, URZ, URZ ;  /* 0x0000003f3f3ff290 */ /* 0x000fee000fffe03f */
[----:B------:R-:W-:-:S11]  /*efe0*/  @P0 BRA `(.L_x_1067) ;  /* 0xffffc04000000947 */ /* 0x000fd6000383ffff */
.L_x_1060:
[----:B------:R-:W-:Y:S05]  /*eff0*/  BRA.DIV ~URZ, `(.L_x_1068) ;  /* 0x000045227f007947 */ /* 0x000fea000b800000 */
[----:B------:R-:W2:Y:S04]  /*f000*/  LDL R0, [R1+0xa4] ;  /* 0x0000a40001007983 */ /* 0x000ea80000100800 */
[----:B--2---:R1:W2:Y:S02]  /*f010*/  SHFL.BFLY PT, R5, R0, 0x2, 0x1f ;  /* 0x0c401f0000057f89 */ /* 0x0042a400000e0000 */
.L_x_1096:
[----:B-1----:R-:W3:Y:S02]  /*f020*/  LDL.LU R0, [R1+0xa4] ;  /* 0x0000a40001007983 */ /* 0x002ee40000300800 */
[----:B--23--:R-:W-:Y:S01]  /*f030*/  FADD.FTZ R5, R5, R0 ;  /* 0x0000000005057221 */ /* 0x00cfe20000010000 */
[----:B------:R-:W-:Y:S05]  /*f040*/  BRA.DIV ~URZ, `(.L_x_1069) ;  /* 0x000045327f007947 */ /* 0x000fea000b800000 */
[----:B------:R-:W2:Y:S04]  /*f050*/  LDL.LU R2, [R1+0xa0] ;  /* 0x0000a00001027983 */ /* 0x000ea80000300800 */
[----:B------:R-:W1:Y:S02]  /*f060*/  SHFL.BFLY PT, R0, R5, 0x1, 0x1f ;  /* 0x0c201f0005007f89 */ /* 0x000e6400000e0000 */
[----:B-1----:R-:W-:-:S02]  /*f070*/  FADD.FTZ R5, R5, R0 ;  /* 0x0000000005057221 */ /* 0x002fc40000010000 */
[----:B--2---:R-:W1:Y:S02]  /*f080*/  SHFL.BFLY PT, R4, R2, 0x2, 0x1f ;  /* 0x0c401f0002047f89 */ /* 0x004e6400000e0000 */
[----:B-1----:R-:W-:-:S05]  /*f090*/  FADD.FTZ R4, R4, R2 ;  /* 0x0000000204047221 */ /* 0x002fca0000010000 */
[----:B------:R1:W2:Y:S02]  /*f0a0*/  SHFL.BFLY PT, R3, R4, 0x1, 0x1f ;  /* 0x0c201f0004037f89 */ /* 0x0002a400000e0000 */
.L_x_1097:
[----:B------:R-:W-:Y:S01]  /*f0b0*/  FSETP.NE.FTZ.AND P1, PT, R5, RZ, PT ;  /* 0x000000ff0500720b */ /* 0x000fe20003f35000 */
[----:B--2---:R-:W-:Y:S01]  /*f0c0*/  FADD.FTZ R3, R3, R4 ;  /* 0x0000000403037221 */ /* 0x004fe20000010000 */
[----:B------:R-:W-:Y:S02]  /*f0d0*/  MOV R2, RZ ;  /* 0x000000ff00027202 */ /* 0x000fe40000000f00 */
[----:B------:R-:W-:Y:S02]  /*f0e0*/  MOV R0, RZ ;  /* 0x000000ff00007202 */ /* 0x000fe40000000f00 */
[----:B------:R-:W-:Y:S02]  /*f0f0*/  FSETP.NE.FTZ.AND P0, PT, R3, RZ, PT ;  /* 0x000000ff0300720b */ /* 0x000fe40003f15000 */
[----:B------:R-:W-:Y:S02]  /*f100*/  MOV R13, 0xff800000 ;  /* 0xff800000000d7802 */ /* 0x000fe40000000f00 */
[----:B------:R-:W-:-:S03]  /*f110*/  MOV R12, 0xff800000 ;  /* 0xff800000000c7802 */ /* 0x000fc60000000f00 */
[----:B------:R-:W2:Y:S01]  /*f120*/  @P1 MUFU.RCP R2, R5 ;  /* 0x0000000500021308 */ /* 0x000ea20000001000 */
[----:B-1----:R-:W-:-:S05]  /*f130*/  @P1 MOV R4, 0x3f317218 ;  /* 0x3f31721800041802 */ /* 0x002fca0000000f00 */
[----:B------:R-:W-:Y:S02]  /*f140*/  @P1 FMUL.FTZ R4, R4, c[0x0][0x2d0] ;  /* 0x0000b40004041a20 */ /* 0x000fe40000410000 */
[----:B------:R-:W1:Y:S01]  /*f150*/  @P1 MUFU.LG2 R6, R5 ;  /* 0x0000000500061308 */ /* 0x000e620000000c00 */
[----:B--2---:R-:W-:-:S07]  /*f160*/  FMUL.FTZ R164, R2, R164 ;  /* 0x000000a402a47220 */ /* 0x004fce0000410000 */
[----:B------:R-:W2:Y:S01]  /*f170*/  @P0 MUFU.RCP R0, R3 ;  /* 0x0000000300000308 */ /* 0x000ea20000001000 */
        /* <DEDUP_REMOVED lines=63> */
[----:B------:R3:W4:Y:S01]  /*f570*/  @P0 MUFU.LG2 R2, R3 ;  /* 0x0000000300020308 */ /* 0x0007220000000c00 */
[----:B-1----:R-:W-:Y:S02]  /*f580*/  @P1 FMUL.FTZ R6, R6, 0.69314718246459960938 ;  /* 0x3f31721806061820 */ /* 0x002fe40000410000 */
[----:B--2---:R-:W-:Y:S02]  /*f590*/  FMUL.FTZ R166, R0, R166 ;  /* 0x000000a600a67220 */ /* 0x004fe40000410000 */
[----:B------:R-:W-:Y:S01]  /*f5a0*/  @P1 FFMA.FTZ R13, R4, R132, R6 ;  /* 0x00000084040d1223 */ /* 0x000fe20000010006 */
[----:B------:R-:W-:Y:S01]  /*f5b0*/  MOV R4, 0x1 ;  /* 0x0000000100047802 */ /* 0x000fe20000000f00 */
[----:B------:R-:W-:-:S02]  /*f5c0*/  FMUL.FTZ R167, R0, R167 ;  /* 0x000000a700a77220 */ /* 0x000fc40000410000 */
[C---:B------:R-:W-:Y:S02]  /*f5d0*/  FMUL.FTZ R162, R0.reuse, R162 ;  /* 0x000000a200a27220 */ /* 0x040fe40000410000 */
[C---:B------:R-:W-:Y:S02]  /*f5e0*/  FMUL.FTZ R163, R0.reuse, R163 ;  /* 0x000000a300a37220 */ /* 0x040fe40000410000 */
[C---:B------:R-:W-:Y:S02]  /*f5f0*/  FMUL.FTZ R158, R0.reuse, R158 ;  /* 0x0000009e009e7220 */ /* 0x040fe40000410000 */
[----:B------:R-:W-:Y:S01]  /*f600*/  FMUL.FTZ R159, R0, R159 ;  /* 0x0000009f009f7220 */ /* 0x000fe20000410000 */
[----:B---3--:R-:W-:Y:S01]  /*f610*/  @P0 MOV R3, 0x3f317218 ;  /* 0x3f31721800030802 */ /* 0x008fe20000000f00 */
[----:B----4-:R-:W-:Y:S02]  /*f620*/  @P0 FMUL.FTZ R2, R2, 0.69314718246459960938 ;  /* 0x3f31721802020820 */ /* 0x010fe40000410000 */
[----:B------:R-:W-:-:S02]  /*f630*/  FMUL.FTZ R154, R0, R154 ;  /* 0x0000009a009a7220 */ /* 0x000fc40000410000 */
[----:B------:R-:W-:Y:S02]  /*f640*/  @P0 FMUL.FTZ R3, R3, c[0x0][0x2d0] ;  /* 0x0000b40003030a20 */ /* 0x000fe40000410000 */
        /* <DEDUP_REMOVED lines=57> */
[----:B------:R-:W-:Y:S01]  /*f9e0*/  PRMT R0, R4, 0x7610, R0 ;  /* 0x0000761004007816 */ /* 0x000fe20000000000 */
[----:B------:R-:W-:Y:S02]  /*f9f0*/  @P0 FFMA.FTZ R12, R3, R16, R2 ;  /* 0x00000010030c0223 */ /* 0x000fe40000010002 */
.L_x_1041:
[----:B-1----:R-:W2:Y:S04]  /*fa00*/  LDL.LU R2, [R1+0xec] ;  /* 0x0000ec0001027983 */ /* 0x002ea80000300800 */
[----:B------:R-:W1:Y:S04]  /*fa10*/  S2R R6, SR_TID.X ;  /* 0x0000000000067919 */ /* 0x000e680000002100 */
[----:B------:R3:W5:Y:S01]  /*fa20*/  LDL R7, [R1+0xf4] ;  /* 0x0000f40001077983 */ /* 0x0007620000100800 */
[----:B------:R-:W-:Y:S01]  /*fa30*/  BSSY B0, `(.L_x_1070) ;  /* 0x0000014000007945 */ /* 0x000fe20003800000 */
[----:B-1----:R-:W-:-:S02]  /*fa40*/  LOP3.LUT P0, RZ, R6, 0xff, RZ, 0xc0, !PT ;  /* 0x000000ff06ff7812 */ /* 0x002fc4000780c0ff */
[----:B--2---:R-:W-:-:S11]  /*fa50*/  LOP3.LUT R2, R2, 0xfffffffd, RZ, 0xc0, !PT ;  /* 0xfffffffd02027812 */ /* 0x004fd600078ec0ff */
[----:B------:R-:W-:-:S05]  /*fa60*/  @P0 LOP3.LUT R2, R2, 0x2, RZ, 0xfc, !PT ;  /* 0x0000000202020812 */ /* 0x000fca00078efcff */
[----:B------:R3:W-:Y:S01]  /*fa70*/  STL [R1+0xec], R2 ;  /* 0x0000ec0201007387 */ /* 0x0007e20000100800 */
[----:B------:R-:W-:Y:S05]  /*fa80*/  @P0 BRA `(.L_x_1071) ;  /* 0x000000e000000947 */ /* 0x000fea0003800000 */
[----:B------:R-:W1:Y:S01]  /*fa90*/  S2R R4, SR_LANEID ;  /* 0x0000000000047919 */ /* 0x000e620000000000 */
[----:B------:R-:W-:Y:S01]  /*faa0*/  VOTEU.ANY UR4, UPT, PT ;  /* 0x0000000000047886 */ /* 0x000fe200038e0100 */
[----:B------:R-:W-:Y:S01]  /*fab0*/  IMAD.MOV.U32 R5, RZ, RZ, c[0x0][0x584] ;  /* 0x00016100ff057624 */ /* 0x000fe200078e00ff */
[----:B------:R-:W1:Y:S08]  /*fac0*/  FLO.U32 R3, UR4 ;  /* 0x0000000400037d00 */ /* 0x000e7000080e0000 */
[----:B---3--:R-:W2:Y:S01]  /*fad0*/  POPC R2, UR4 ;  /* 0x0000000400027d09 */ /* 0x008ea20008000000 */
[----:B-1----:R-:W-:Y:S01]  /*fae0*/  ISETP.EQ.U32.AND P0, PT, R3, R4, PT ;  /* 0x000000040300720c */ /* 0x002fe20003f02070 */
[----:B------:R-:W-:-:S12]  /*faf0*/  IMAD.MOV.U32 R4, RZ, RZ, c[0x0][0x580] ;  /* 0x00016000ff047624 */ /* 0x000fd800078e00ff */
[----:B--2---:R1:W2:Y:S04]  /*fb00*/  @P0 ATOMG.E.ADD.STRONG.GPU PT, R2, [R4.64], R2 ;  /* 0x00000002040209a8 */ /* 0x0042a800081ee1c6 */
[----:B-1----:R-:W1:Y:S04]  /*fb10*/  S2R R4, SR_LTMASK ;  /* 0x0000000000047919 */ /* 0x002e680000003900 */
[----:B--2---:R1:W2:Y:S02]  /*fb20*/  SHFL.IDX PT, R3, R2, R3, 0x1f ;  /* 0x00001f0302037589 */ /* 0x0042a400000e0000 */
[----:B-1----:R-:W-:-:S06]  /*fb30*/  LOP3.LUT R2, R4, UR4, RZ, 0xc0, !PT ;  /* 0x0000000404027c12 */ /* 0x002fcc000f8ec0ff */
[----:B------:R-:W2:Y:S02]  /*fb40*/  POPC R2, R2 ;  /* 0x0000000200027309 */ /* 0x000ea40000000000 */
[----:B--2--5:R-:W-:-:S05]  /*fb50*/  IADD3 R7, R3, c[0x0][0xc], R2 ;  /* 0x0000030003077a10 */ /* 0x024fca0007ffe002 */
[----:B------:R1:W-:Y:S02]  /*fb60*/  STL [R1+0xf4], R7 ;  /* 0x0000f40701007387 */ /* 0x0003e40000100800 */
.L_x_1071:
[----:B------:R-:W-:Y:S05]  /*fb70*/  BSYNC B0 ;  /* 0x0000000000007941 */ /* 0x000fea0003800000 */
.L_x_1070:
[----:B------:R-:W-:Y:S01]  /*fb80*/  PRMT R0, R0, 0x9910, RZ ;  /* 0x0000991000007816 */ /* 0x000fe200000000ff */
[----:B------:R-:W-:Y:S01]  /*fb90*/  BSSY B1, `(.L_x_1072) ;  /* 0x00001dc000017945 */ /* 0x000fe20003800000 */
[----:B-----5:R-:W-:Y:S02]  /*fba0*/  IMAD.MOV.U32 R14, RZ, RZ, R7 ;  /* 0x000000ffff0e7224 */ /* 0x020fe400078e0007 */
[----:B------:R-:W-:-:S13]  /*fbb0*/  ISETP.NE.AND P0, PT, R0, RZ, PT ;  /* 0x000000ff0000720c */ /* 0x000fda0003f05270 */
[----:B------:R-:W-:Y:S05]  /*fbc0*/  @!P0 BRA `(.L_x_1073) ;  /* 0x00001ac000008947 */ /* 0x000fea0003800000 */
[----:B------:R-:W-:Y:S01]  /*fbd0*/  WARPSYNC 0xffffffff ;  /* 0xffffffff00007948 */ /* 0x000fe20003800000 */
[----:B------:R-:W-:Y:S06]  /*fbe0*/  BAR.SYNC.DEFER_BLOCKING 0x1, 0x100 ;  /* 0x0044000000007b1d */ /* 0x000fec0000010000 */
[----:B------:R-:W-:Y:S05]  /*fbf0*/  BRA.CONV ~URZ, `(.L_x_1074) ;  /* 0x000000837f007947 */ /* 0x000fea000b800000 */
[----:B---3--:R-:W-:Y:S01]  /*fc00*/  SHF.R.S32.HI R2, RZ, 0x1f, R6 ;  /* 0x0000001fff027819 */ /* 0x008fe20000011406 */
[----:B-1----:R-:W-:Y:S02]  /*fc10*/  IMAD.MOV.U32 R7, RZ, RZ, RZ ;  /* 0x000000ffff077224 */ /* 0x002fe400078e00ff */
[----:B------:R-:W-:Y:S01]  /*fc20*/  IMAD.MOV.U32 R3, RZ, RZ, 0x1f ;  /* 0x0000001fff037424 */ /* 0x000fe200078e00ff */
[----:B------:R-:W-:-:S04]  /*fc30*/  LEA.HI R2, R2, R6, RZ, 0x7 ;  /* 0x0000000602027211 */ /* 0x000fc800078f38ff */
[----:B------:R-:W-:-:S05]  /*fc40*/  SHF.R.S32.HI R2, RZ, 0x7, R2 ;  /* 0x00000007ff027819 */ /* 0x000fca0000011402 */
[----:B------:R-:W-:Y:S01]  /*fc50*/  IMAD.MOV.U32 R0, RZ, RZ, R2 ;  /* 0x000000ffff007224 */ /* 0x000fe200078e0002 */
[----:B------:R-:W-:Y:S02]  /*fc60*/  MOV R2, 0xfc80 ;  /* 0x0000fc8000027802 */ /* 0x000fe40000000f00 */
[----:B------:R-:W-:Y:S05]  /*fc70*/  CALL.REL.NOINC `($__internal_18_$__cuda_sm70_shflsync_idx_p) ;  /* 0x00003ae000007944 */ /* 0x000fea0003c00000 */
.L_x_1074:
[----:B------:R-:W2:Y:S04]  /*fc80*/  LDL R6, [R1+0x200] ;  /* 0x0002000001067983 */ /* 0x000ea80000100800 */
[----:B------:R-:W4:Y:S04]  /*fc90*/  LDL.LU R18, [R1+0xe4] ;  /* 0x0000e40001127983 */ /* 0x000f280000300800 */
[----:B---3--:R-:W3:Y:S04]  /*fca0*/  LDL.LU R16, [R1+0xe0] ;  /* 0x0000e00001107983 */ /* 0x008ee80000300800 */
[----:B------:R-:W2:Y:S04]  /*fcb0*/  LDL.LU R15, [R1+0xe8] ;  /* 0x0000e800010f7983 */ /* 0x000ea80000300800 */
[----:B------:R-:W2:Y:S01]  /*fcc0*/  LDL.LU R17, [R1+0xf0] ;  /* 0x0000f00001117983 */ /* 0x000ea20000300800 */
[----:B------:R-:W-:-:S03]  /*fcd0*/  MOV R5, 0x1 ;  /* 0x0000000100057802 */ /* 0x000fc60000000f00 */
[----:B------:R1:W5:Y:S01]  /*fce0*/  LDL R206, [R1+0xdc] ;  /* 0x0000dc0001ce7983 */ /* 0x0003620000100800 */
[----:B------:R-:W-:-:S03]  /*fcf0*/  ISETP.NE.AND P0, PT, R5, c[0x0][0x4e8], PT ;  /* 0x00013a0005007a0c */ /* 0x000fc60003f05270 */
[----:B------:R1:W5:Y:S04]  /*fd00*/  LDL R205, [R1+0x1fc] ;  /* 0x0001fc0001cd7983 */ /* 0x0003680000100800 */
        /* <DEDUP_REMOVED lines=56> */
[----:B------:R1:W5:Y:S02]  /*10090*/  LDL R19, [R1+0x100] ;  /* 0x0001000001137983 */ /* 0x0003640000100800 */
[----:B-1--4-:R-:W-:Y:S01]  /*100a0*/  SHF.R.S32.HI R7, RZ, 0x1f, R18 ;  /* 0x0000001fff077819 */ /* 0x012fe20000011412 */
[----:B------:R-:W-:Y:S01]  /*100b0*/  IMAD.WIDE.U32 R2, R18, c[0x0][0x4d0], RZ ;  /* 0x0001340012027a25 */ /* 0x000fe200078e00ff */
[----:B---3--:R-:W-:-:S03]  /*100c0*/  SHF.R.S32.HI R10, RZ, 0x1f, R16 ;  /* 0x0000001fff0a7819 */ /* 0x008fc60000011410 */
[----:B------:R-:W-:Y:S01]  /*100d0*/  IMAD R0, R7, c[0x0][0x4d0], RZ ;  /* 0x0001340007007a24 */ /* 0x000fe200078e02ff */
[----:B--2---:R-:W-:-:S03]  /*100e0*/  SHF.R.S32.HI R11, RZ, 0x1f, R15 ;  /* 0x0000001fff0b7819 */ /* 0x004fc6000001140f */
[----:B------:R-:W-:Y:S02]  /*100f0*/  IMAD R0, R18, c[0x0][0x4d4], R0 ;  /* 0x0001350012007a24 */ /* 0x000fe400078e0200 */
[----:B-----5:R-:W-:Y:S01]  /*10100*/  IMAD R4, R10, c[0x0][0x4d8], RZ ;  /* 0x000136000a047a24 */ /* 0x020fe200078e02ff */
[----:B------:R-:W-:Y:S02]  /*10110*/  IADD3 R6, R6, R17, RZ ;  /* 0x0000001106067210 */ /* 0x000fe40007ffe0ff */
[----:B------:R-:W-:Y:S01]  /*10120*/  IADD3 R3, R3, R0, RZ ;  /* 0x0000000003037210 */ /* 0x000fe20007ffe0ff */
[C---:B------:R-:W-:Y:S02]  /*10130*/  IMAD R4, R16.reuse, c[0x0][0x4dc], R4 ;  /* 0x0001370010047a24 */ /* 0x040fe400078e0204 */
[----:B------:R-:W-:Y:S02]  /*10140*/  IMAD.MOV.U32 R0, RZ, RZ, R6 ;  /* 0x000000ffff007224 */ /* 0x000fe400078e0006 */
[----:B------:R-:W-:-:S04]  /*10150*/  IMAD.WIDE.U32 R2, R16, c[0x0][0x4d8], R2 ;  /* 0x0001360010027a25 */ /* 0x000fc800078e0002 */
[----:B------:R-:W-:Y:S02]  /*10160*/  IMAD.IADD R3, R3, 0x1, R4 ;  /* 0x0000000103037824 */ /* 0x000fe400078e0204 */
[----:B------:R-:W-:-:S04]  /*10170*/  @P0 IMAD.HI.U32 R4, R6, c[0x0][0x4ec], RZ ;  /* 0x00013b0006040a27 */ /* 0x000fc800078e00ff */
[----:B------:R-:W-:Y:S01]  /*10180*/  IMAD.WIDE.U32 R2, R15, c[0x0][0x4e0], R2 ;  /* 0x000138000f027a25 */ /* 0x000fe200078e0002 */
[----:B------:R-:W-:-:S03]  /*10190*/  @P0 SHF.R.U32.HI R0, RZ, c[0x0][0x4f0], R4 ;  /* 0x00013c00ff000a19 */ /* 0x000fc60000011604 */
[----:B------:R-:W-:Y:S01]  /*101a0*/  IMAD R4, R11, c[0x0][0x4e0], RZ ;  /* 0x000138000b047a24 */ /* 0x000fe200078e02ff */
[----:B------:R-:W-:Y:S02]  /*101b0*/  SHF.R.S32.HI R5, RZ, 0x1f, R0 ;  /* 0x0000001fff057819 */ /* 0x000fe40000011400 */
[----:B------:R-:W-:Y:S01]  /*101c0*/  IADD3 R8, P1, R0, R2, RZ ;  /* 0x0000000200087210 */ /* 0x000fe20007f3e0ff */
[----:B------:R-:W-:Y:S02]  /*101d0*/  IMAD R4, R15, c[0x0][0x4e4], R4 ;  /* 0x000139000f047a24 */ /* 0x000fe400078e0204 */
[----:B------:R-:W-:-:S03]  /*101e0*/  IMAD R2, R7, c[0x0][0x438], RZ ;  /* 0x00010e0007027a24 */ /* 0x000fc600078e02ff */
[----:B------:R-:W-:Y:S01]  /*101f0*/  IADD3.X R9, R5, R3, R4, P1, !PT ;  /* 0x0000000305097210 */ /* 0x000fe20000ffe404 */
[C---:B------:R-:W-:Y:S02]  /*10200*/  IMAD R4, R18.reuse, c[0x0][0x43c], R2 ;  /* 0x00010f0012047a24 */ /* 0x040fe400078e0202 */
[----:B------:R-:W-:-:S05]  /*10210*/  IMAD.WIDE.U32 R2, R18, c[0x0][0x438], RZ ;  /* 0x00010e0012027a25 */ /* 0x000fca00078e00ff */
[----:B------:R-:W-:Y:S01]  /*10220*/  IADD3 R3, R3, R4, RZ ;  /* 0x0000000403037210 */ /* 0x000fe20007ffe0ff */
[----:B------:R-:W-:-:S04]  /*10230*/  IMAD R4, R10, c[0x0][0x440], RZ ;  /* 0x000110000a047a24 */ /* 0x000fc800078e02ff */
[C---:B------:R-:W-:Y:S01]  /*10240*/  IMAD R5, R16.reuse, c[0x0][0x444], R4 ;  /* 0x0001110010057a24 */ /* 0x040fe200078e0204 */
[----:B------:R-:W1:Y:S01]  /*10250*/  S2R R18, SR_TID.X ;  /* 0x0000000000127919 */ /* 0x000e620000002100 */
[----:B------:R-:W-:Y:S01]  /*10260*/  IMAD.WIDE.U32 R2, R16, c[0x0][0x440], R2 ;  /* 0x0001100010027a25 */ /* 0x000fe200078e0002 */
[----:B------:R-:W-:Y:S02]  /*10270*/  IADD3 R4, -R0, RZ, RZ ;  /* 0x000000ff00047210 */ /* 0x000fe40007ffe1ff */
[----:B------:R-:W2:Y:S01]  /*10280*/  LDL R16, [R1+0x208] ;  /* 0x0002080001107983 */ /* 0x000ea20000100800 */
[----:B------:R-:W-:Y:S01]  /*10290*/  IMAD.IADD R3, R3, 0x1, R5 ;  /* 0x0000000103037824 */ /* 0x000fe200078e0205 */
[----:B------:R-:W-:Y:S01]  /*102a0*/  MOV R0, R6 ;  /* 0x0000000600007202 */ /* 0x000fe20000000f00 */
[----:B------:R-:W-:Y:S01]  /*102b0*/  IMAD R4, R4, c[0x0][0x4e8], R6 ;  /* 0x00013a0004047a24 */ /* 0x000fe200078e0206 */
[----:B------:R-:W-:Y:S01]  /*102c0*/  ULDC UR5, c[0x0][0x4e8] ;  /* 0x00013a0000057ab9 */ /* 0x000fe20000000800 */
[----:B------:R-:W-:Y:S01]  /*102d0*/  IMAD R7, R11, c[0x0][0x448], RZ ;  /* 0x000112000b077a24 */ /* 0x000fe200078e02ff */
[----:B------:R-:W-:Y:S01]  /*102e0*/  ULDC UR4, c[0x0][0x388] ;  /* 0x0000e20000047ab9 */ /* 0x000fe20000000800 */
[----:B------:R-:W-:Y:S01]  /*102f0*/  @P0 IMAD.HI.U32 R5, R6, c[0x0][0x4ec], RZ ;  /* 0x00013b0006050a27 */ /* 0x000fe200078e00ff */
[----:B------:R-:W-:Y:S01]  /*10300*/  SHF.R.S32.HI R10, RZ, 0x1f, R4 ;  /* 0x0000001fff0a7819 */ /* 0x000fe20000011404 */
[----:B------:R-:W-:-:S02]  /*10310*/  UIMAD UR4, UR5, UR4, URZ ;  /* 0x00000004050472a4 */ /* 0x000fc4000f8e023f */
[C---:B------:R-:W-:Y:S01]  /*10320*/  IMAD R7, R15.reuse, c[0x0][0x44c], R7 ;  /* 0x000113000f077a24 */ /* 0x040fe200078e0207 */
[----:B------:R-:W-:Y:S01]  /*10330*/  @P0 SHF.R.U32.HI R0, RZ, c[0x0][0x4f0], R5 ;  /* 0x00013c00ff000a19 */ /* 0x000fe20000011605 */
[----:B------:R-:W-:-:S03]  /*10340*/  IMAD.WIDE.U32 R2, R15, c[0x0][0x448], R2 ;  /* 0x000112000f027a25 */ /* 0x000fc600078e0002 */
[----:B------:R-:W-:Y:S01]  /*10350*/  SHF.R.S32.HI R11, RZ, 0x1f, R0 ;  /* 0x0000001fff0b7819 */ /* 0x000fe20000011400 */
[----:B------:R-:W-:Y:S02]  /*10360*/  IMAD R10, R10, c[0x0][0x4c8], RZ ;  /* 0x000132000a0a7a24 */ /* 0x000fe400078e02ff */
[----:B------:R-:W-:Y:S01]  /*10370*/  IMAD.IADD R3, R3, 0x1, R7 ;  /* 0x0000000103037824 */ /* 0x000fe200078e0207 */
[----:B-1----:R-:W-:Y:S01]  /*10380*/  SHF.R.S32.HI R15, RZ, 0x1f, R18 ;  /* 0x0000001fff0f7819 */ /* 0x002fe20000011412 */
[C---:B------:R-:W-:Y:S02]  /*10390*/  IMAD R10, R4.reuse, c[0x0][0x4cc], R10 ;  /* 0x00013300040a7a24 */ /* 0x040fe400078e020a */
[----:B------:R-:W-:Y:S01]  /*103a0*/  IMAD.WIDE.U32 R4, R4, c[0x0][0x4c8], R8 ;  /* 0x0001320004047a25 */ /* 0x000fe200078e0008 */
[----:B------:R-:W-:Y:S02]  /*103b0*/  LEA.HI R15, R15, R18, RZ, 0x5 ;  /* 0x000000120f0f7211 */ /* 0x000fe400078f28ff */
[C---:B------:R-:W-:Y:S01]  /*103c0*/  IADD3 R8, -R0.reuse, RZ, RZ ;  /* 0x000000ff00087210 */ /* 0x040fe20007ffe1ff */
[----:B------:R-:W-:Y:S01]  /*103d0*/  IMAD.WIDE.U32 R2, R0, c[0x0][0x430], R2 ;  /* 0x00010c0000027a25 */ /* 0x000fe200078e0002 */
[----:B------:R-:W-:-:S02]  /*103e0*/  LOP3.LUT R15, R15, 0xffffffe0, RZ, 0xc0, !PT ;  /* 0xffffffe00f0f7812 */ /* 0x000fc400078ec0ff */
[----:B------:R-:W-:Y:S01]  /*103f0*/  IADD3 R7, R5, R10, RZ ;  /* 0x0000000a05077210 */ /* 0x000fe20007ffe0ff */
[----:B------:R-:W-:Y:S01]  /*10400*/  IMAD R5, R11, c[0x0][0x430], RZ ;  /* 0x00010c000b057a24 */ /* 0x000fe200078e02ff */
[----:B------:R-:W-:Y:S01]  /*10410*/  LEA R9, P0, R4, c[0x0][0x4a8], 0x2 ;  /* 0x00012a0004097a11 */ /* 0x000fe200078010ff */
[----:B------:R-:W-:Y:S01]  /*10420*/  IMAD R8, R8, c[0x0][0x4e8], R6 ;  /* 0x00013a0008087a24 */ /* 0x000fe200078e0206 */
[----:B------:R-:W-:Y:S01]  /*10430*/  IADD3 R15, -R15, R18, RZ ;  /* 0x000000120f0f7210 */ /* 0x000fe20007ffe1ff */
[----:B------:R-:W-:Y:S01]  /*10440*/  IMAD R10, R0, c[0x0][0x434], R5 ;  /* 0x00010d00000a7a24 */ /* 0x000fe200078e0205 */
[----:B------:R-:W-:Y:S01]  /*10450*/  LEA.HI.X R7, R4, c[0x0][0x4ac], R7, 0x2, P0 ;  /* 0x00012b0004077a11 */ /* 0x000fe200000f1407 */
[----:B------:R1:W5:Y:S01]  /*10460*/  LDL R18, [R1+0x188] ;  /* 0x0001880001127983 */ /* 0x0003620000100800 */
[----:B------:R-:W-:Y:S01]  /*10470*/  LOP3.LUT P0, RZ, R15, 0x3, RZ, 0xc0, !PT ;  /* 0x000000030fff7812 */ /* 0x000fe2000780c0ff */
[----:B------:R-:W-:Y:S02]  /*10480*/  IMAD.IADD R3, R3, 0x1, R10 ;  /* 0x0000000103037824 */ /* 0x000fe400078e020a */
[----:B------:R1:W5:Y:S04]  /*10490*/  LDL R15, [R1+0xf8] ;  /* 0x0000f800010f7983 */ /* 0x0003680000100800 */
[----:B------:R-:W-:Y:S04]  /*104a0*/  SHFL.IDX PT, R4, R9, RZ, 0x1c1f ;  /* 0x001c1fff09047589 */ /* 0x000fe800000e0000 */
[----:B------:R3:W-:Y:S04]  /*104b0*/  SHFL.IDX PT, R6, R9, 0x1, 0x1c1f ;  /* 0x003c1f0009067f89 */ /* 0x0007e800000e0000 */
[----:B------:R-:W4:Y:S04]  /*104c0*/  SHFL.IDX PT, R5, R7, RZ, 0x1c1f ;  /* 0x001c1fff07057589 */ /* 0x000f2800000e0000 */
[----:B------:R-:W1:Y:S01]  /*104d0*/  SHFL.IDX PT, R7, R7, 0x1, 0x1c1f ;  /* 0x003c1f0007077f89 */ /* 0x000e6200000e0000 */
[----:B--2---:R-:W-:-:S03]  /*104e0*/  IADD3 R0, R16, R17, RZ ;  /* 0x0000001110007210 */ /* 0x004fc60007ffe0ff */
[----:B------:R2:W5:Y:S01]  /*104f0*/  LDL R17, [R1+0xfc] ;  /* 0x0000fc0001117983 */ /* 0x0005620000100800 */
[----:B---3--:R-:W-:-:S03]  /*10500*/  SHF.R.S32.HI R9, RZ, 0x1f, R8 ;  /* 0x0000001fff097819 */ /* 0x008fc60000011408 */
[----:B------:R2:W5:Y:S02]  /*10510*/  LDL R16, [R1+0x184] ;  /* 0x0001840001107983 */ /* 0x0005640000100800 */
[----:B------:R-:W-:Y:S01]  /*10520*/  IMAD R10, R9, c[0x0][0x428], RZ ;  /* 0x00010a00090a7a24 */ /* 0x000fe200078e02ff */
[----:B------:R-:W-:Y:S01]  /*10530*/  IADD3 R9, R0, 0x8, RZ ;  /* 0x0000000800097810 */ /* 0x000fe20007ffe0ff */
[----:B------:R-:W-:-:S04]  /*10540*/  IMAD.WIDE.U32 R2, R8, c[0x0][0x428], R2 ;  /* 0x00010a0008027a25 */ /* 0x000fc800078e0002 */
[----:B------:R-:W-:Y:S01]  /*10550*/  IMAD R10, R8, c[0x0][0x42c], R10 ;  /* 0x00010b00080a7a24 */ /* 0x000fe200078e020a */
[----:B------:R-:W-:Y:S02]  /*10560*/  ISETP.GE.OR P2, PT, R0, UR4, P0 ;  /* 0x0000000400007c0c */ /* 0x000fe40008746670 */
[----:B------:R-:W-:Y:S02]  /*10570*/  ISETP.GE.OR P1, PT, R9, UR4, P0 ;  /* 0x0000000409007c0c */ /* 0x000fe40008726670 */
[----:B------:R-:W-:Y:S02]  /*10580*/  IADD3 R3, R3, R10, RZ ;  /* 0x0000000a03037210 */ /* 0x000fe40007ffe0ff */
[----:B------:R-:W-:-:S04]  /*10590*/  LEA R11, P0, R2, c[0x0][0x400], 0x2 ;  /* 0x00010000020b7a11 */ /* 0x000fc800078010ff */
[----:B------:R-:W-:Y:S02]  /*105a0*/  LEA.HI.X R10, R2, c[0x0][0x404], R3, 0x2, P0 ;  /* 0x00010100020a7a11 */ /* 0x000fe400000f1403 */
[----:B------:R-:W-:Y:S01]  /*105b0*/  ISETP.GE.AND P0, PT, R0, UR4, PT ;  /* 0x0000000400007c0c */ /* 0x000fe2000bf06270 */
[----:B----4-:R2:W-:Y:S01]  /*105c0*/  @!P2 ST.E [R4.64], R13 ;  /* 0x0000000d0400a985 */ /* 0x0105e2000c101906 */
[----:B------:R-:W-:Y:S03]  /*105d0*/  BSSY B0, `(.L_x_1075) ;  /* 0x0000086000007945 */ /* 0x000fe60003800000 */
[----:B-1----:R2:W-:Y:S01]  /*105e0*/  @!P1 ST.E [R6.64], R12 ;  /* 0x0000000c06009985 */ /* 0x0025e2000c101906 */
[----:B------:R-:W-:-:S03]  /*105f0*/  ISETP.GE.AND P1, PT, R9, UR4, PT ;  /* 0x0000000409007c0c */ /* 0x000fc6000bf26270 */
[----:B------:R2:W1:Y:S01]  /*10600*/  SHFL.IDX PT, R2, R11, RZ, 0x1c1f ;  /* 0x001c1fff0b027589 */ /* 0x00046200000e0000 */
[----:B------:R-:W-:-:S03]  /*10610*/  P2R R0, PR, RZ, 0x2 ;  /* 0x00000002ff007803 */ /* 0x000fc60000000000 */
[----:B------:R2:W3:Y:S01]  /*10620*/  SHFL.IDX PT, R3, R10, RZ, 0x1c1f ;  /* 0x001c1fff0a037589 */ /* 0x0004e200000e0000 */
[----:B------:R-:W-:Y:S05]  /*10630*/  @P0 BRA `(.L_x_1076) ;  /* 0x000007f000000947 */ /* 0x000fea0003800000 */
[----:B------:R-:W-:Y:S02]  /*10640*/  ISETP.GE.AND P1, PT, R204, c[0x0][0x3c8], PT ;  /* 0x0000f200cc007a0c */ /* 0x000fe40003f26270 */
[----:B------:R-:W-:Y:S02]  /*10650*/  ISETP.GE.AND P0, PT, R206, c[0x0][0x3c8], PT ;  /* 0x0000f200ce007a0c */ /* 0x000fe40003f06270 */
[----:B------:R-:W-:Y:S02]  /*10660*/  ISETP.GE.AND P2, PT, R202, c[0x0][0x3c8], PT ;  /* 0x0000f200ca007a0c */ /* 0x000fe40003f46270 */
[----:B------:R-:W-:Y:S02]  /*10670*/  ISETP.GE.AND P4, PT, R200, c[0x0][0x3c8], PT ;  /* 0x0000f200c8007a0c */ /* 0x000fe40003f86270 */
[----:B------:R-:W-:Y:S02]  /*10680*/  ISETP.GE.AND P5, PT, R196, c[0x0][0x3c8], PT ;  /* 0x0000f200c4007a0c */ /* 0x000fe40003fa6270 */
[----:B------:R-:W-:-:S03]  /*10690*/  ISETP.GE.AND P6, PT, R21, c[0x0][0x3c8], PT ;  /* 0x0000f20015007a0c */ /* 0x000fc60003fc6270 */
[----:B-12---:R-:W-:Y:S02]  /*106a0*/  @!P1 LEA R4, P3, R204, R2, 0x2 ;  /* 0x00000002cc049211 */ /* 0x006fe400078610ff */
[----:B---3--:R-:W-:Y:S02]  /*106b0*/  @!P0 IMAD.WIDE R6, R206, 0x4, R2 ;  /* 0x00000004ce068825 */ /* 0x008fe400078e0202 */
[----:B------:R-:W-:Y:S02]  /*106c0*/  @!P1 LEA.HI.X R5, R204, R3, R205, 0x2, P3 ;  /* 0x00000003cc059211 */ /* 0x000fe400018f14cd */
[----:B------:R-:W-:Y:S01]  /*106d0*/  ISETP.GE.AND P3, PT, R198, c[0x0][0x3c8], PT ;  /* 0x0000f200c6007a0c */ /* 0x000fe20003f66270 */
[----:B------:R1:W-:Y:S04]  /*106e0*/  @!P0 ST.E.64 [R6.64], R164 ;  /* 0x000000a406008985 */ /* 0x0003e8000c101b06 */
[----:B------:R2:W-:Y:S01]  /*106f0*/  @!P1 ST.E.64 [R4.64], R160 ;  /* 0x000000a004009985 */ /* 0x0005e2000c101b06 */
[----:B------:R-:W-:-:S02]  /*10700*/  ISETP.GE.AND P1, PT, R194, c[0x0][0x3c8], PT ;  /* 0x0000f200c2007a0c */ /* 0x000fc40003f26270 */
[----:B-1----:R-:W-:-:S04]  /*10710*/  @!P2 LEA R6, P0, R202, R2, 0x2 ;  /* 0x00000002ca06a211 */ /* 0x002fc800078010ff */
[----:B------:R-:W-:Y:S02]  /*10720*/  @!P2 LEA.HI.X R7, R202, R3, R203, 0x2, P0 ;  /* 0x00000003ca07a211 */ /* 0x000fe400000f14cb */
[----:B--2---:R-:W-:-:S03]  /*10730*/  @!P4 LEA R4, P0, R200, R2, 0x2 ;  /* 0x00000002c804c211 */ /* 0x004fc600078010ff */
[----:B------:R1:W-:Y:S01]  /*10740*/  @!P2 ST.E.64 [R6.64], R156 ;  /* 0x0000009c0600a985 */ /* 0x0003e2000c101b06 */
[----:B------:R-:W-:Y:S02]  /*10750*/  @!P4 LEA.HI.X R5, R200, R3, R201, 0x2, P0 ;  /* 0x00000003c805c211 */ /* 0x000fe400000f14c9 */
[----:B------:R-:W-:-:S03]  /*10760*/  ISETP.GE.AND P2, PT, R190, c[0x0][0x3c8], PT ;  /* 0x0000f200be007a0c */ /* 0x000fc60003f46270 */
[----:B------:R2:W-:Y:S01]  /*10770*/  @!P4 ST.E.64 [R4.64], R152 ;  /* 0x000000980400c985 */ /* 0x0005e2000c101b06 */
[----:B------:R-:W-:Y:S02]  /*10780*/  ISETP.GE.AND P4, PT, R192, c[0x0][0x3c8], PT ;  /* 0x0000f200c0007a0c */ /* 0x000fe40003f86270 */
        /* <DEDUP_REMOVED lines=12> */
[----:B------:R-:W-:Y:S02]  /*10850*/  ISETP.GE.AND P1, PT, R186, c[0x0][0x3c8], PT ;  /* 0x0000f200ba007a0c */ /* 0x000fe40003f26270 */
[----:B------:R-:W-:-:S05]  /*10860*/  @!P4 LEA.HI.X R5, R192, R3, R193, 0x2, P0 ;  /* 0x00000003c005c211 */ /* 0x000fca00000f14c1 */
        /* <DEDUP_REMOVED lines=72> */
[----:B-1----:R-:W-:-:S04]  /*10cf0*/  @!P2 LEA R6, P1, R25, R2, 0x2 ;  /* 0x000000021906a211 */ /* 0x002fc800078210ff */
[-C--:B------:R-:W-:Y:S02]  /*10d00*/  @!P2 LEA.HI.X R7, R25, R3.reuse, R26, 0x2, P1 ;  /* 0x000000031907a211 */ /* 0x080fe400008f141a */
[----:B-----5:R-:W-:Y:S02]  /*10d10*/  ISETP.GE.AND P1, PT, R15, c[0x0][0x3c8], PT ;  /* 0x0000f2000f007a0c */ /* 0x020fe40003f26270 */
[-C--:B--2---:R-:W-:Y:S01]  /*10d20*/  @!P5 LEA R4, P0, R23, R2.reuse, 0x2 ;  /* 0x000000021704d211 */ /* 0x084fe200078010ff */
[----:B------:R1:W-:Y:S01]  /*10d30*/  @!P2 ST.E.64 [R6.64], R108 ;  /* 0x0000006c0600a985 */ /* 0x0003e2000c101b06 */
[----:B------:R-:W-:Y:S02]  /*10d40*/  ISETP.GE.AND P2, PT, R17, c[0x0][0x3c8], PT ;  /* 0x0000f20011007a0c */ /* 0x000fe40003f46270 */
[----:B------:R-:W-:Y:S02]  /*10d50*/  @!P5 LEA.HI.X R5, R23, R3, R24, 0x2, P0 ;  /* 0x000000031705d211 */ /* 0x000fe400000f1418 */
[----:B------:R-:W-:-:S03]  /*10d60*/  @!P6 LEA R8, P0, R21, R2, 0x2 ;  /* 0x000000021508e211 */ /* 0x000fc600078010ff */
[----:B------:R2:W-:Y:S01]  /*10d70*/  @!P5 ST.E.64 [R4.64], R112 ;  /* 0x000000700400d985 */ /* 0x0005e2000c101b06 */
[----:B------:R-:W-:-:S05]  /*10d80*/  @!P6 LEA.HI.X R9, R21, R3, R22, 0x2, P0 ;  /* 0x000000031509e211 */ /* 0x000fca00000f1416 */
[----:B------:R3:W-:Y:S01]  /*10d90*/  @!P6 ST.E.64 [R8.64], R116 ;  /* 0x000000740800e985 */ /* 0x0007e2000c101b06 */
[----:B-1----:R-:W-:-:S04]  /*10da0*/  @!P3 LEA R6, P0, R19, R2, 0x2 ;  /* 0x000000021306b211 */ /* 0x002fc800078010ff */
[----:B------:R-:W-:Y:S02]  /*10db0*/  @!P3 LEA.HI.X R7, R19, R3, R20, 0x2, P0 ;  /* 0x000000031307b211 */ /* 0x000fe400000f1414 */
[----:B--2---:R-:W-:-:S03]  /*10dc0*/  @!P2 LEA R4, P0, R17, R2, 0x2 ;  /* 0x000000021104a211 */ /* 0x004fc600078010ff */
[----:B------:R3:W-:Y:S01]  /*10dd0*/  @!P3 ST.E.64 [R6.64], R120 ;  /* 0x000000780600b985 */ /* 0x0007e2000c101b06 */
[----:B------:R-:W-:Y:S02]  /*10de0*/  @!P2 LEA.HI.X R5, R17, R3, R18, 0x2, P0 ;  /* 0x000000031105a211 */ /* 0x000fe400000f1412 */
[----:B------:R-:W-:-:S03]  /*10df0*/  @!P1 LEA R2, P0, R15, R2, 0x2 ;  /* 0x000000020f029211 */ /* 0x000fc600078010ff */
[----:B------:R3:W-:Y:S01]  /*10e00*/  @!P2 ST.E.64 [R4.64], R124 ;  /* 0x0000007c0400a985 */ /* 0x0007e2000c101b06 */
[----:B------:R-:W-:-:S05]  /*10e10*/  @!P1 LEA.HI.X R3, R15, R3, R16, 0x2, P0 ;  /* 0x000000030f039211 */ /* 0x000fca00000f1410 */
[----:B------:R3:W-:Y:S04]  /*10e20*/  @!P1 ST.E.64 [R2.64], R128 ;  /* 0x0000008002009985 */ /* 0x0007e8000c101b06 */
.L_x_1076:
[----:B------:R-:W-:Y:S05]  /*10e30*/  BSYNC B0 ;  /* 0x0000000000007941 */ /* 0x000fea0003800000 */
.L_x_1075:
[----:B------:R-:W-:Y:S01]  /*10e40*/  ISETP.NE.AND P0, PT, R0, RZ, PT ;  /* 0x000000ff0000720c */ /* 0x000fe20003f05270 */
[----:B---3--:R3:W4:Y:S04]  /*10e50*/  SHFL.IDX PT, R3, R10, 0x1, 0x1c1f ;  /* 0x003c1f000a037f89 */ /* 0x00872800000e0000 */
[----:B-1----:R3:W1:Y:S08]  /*10e60*/  SHFL.IDX PT, R2, R11, 0x1, 0x1c1f ;  /* 0x003c1f000b027f89 */ /* 0x00267000000e0000 */
[----:B------:R-:W-:Y:S05]  /*10e70*/  @P0 BRA `(.L_x_1077) ;  /* 0x00000ad000000947 */ /* 0x000fea0003800000 */
[----:B------:R-:W-:Y:S02]  /*10e80*/  ISETP.GE.AND P0, PT, R206, c[0x0][0x3c8], PT ;  /* 0x0000f200ce007a0c */ /* 0x000fe40003f06270 */
[----:B------:R-:W-:-:S02]  /*10e90*/  ISETP.GE.AND P1, PT, R204, c[0x0][0x3c8], PT ;  /* 0x0000f200cc007a0c */ /* 0x000fc40003f26270 */
[----:B------:R-:W-:Y:S02]  /*10ea0*/  ISETP.GE.AND P2, PT, R202, c[0x0][0x3c8], PT ;  /* 0x0000f200ca007a0c */ /* 0x000fe40003f46270 */
[----:B------:R-:W-:Y:S02]  /*10eb0*/  ISETP.GE.AND P4, PT, R200, c[0x0][0x3c8], PT ;  /* 0x0000f200c8007a0c */ /* 0x000fe40003f86270 */
[----:B------:R-:W-:-:S05]  /*10ec0*/  ISETP.GE.AND P6, PT, R27, c[0x0][0x3c8], PT ;  /* 0x0000f2001b007a0c */ /* 0x000fca0003fc6270 */
[----:B-12-4-:R-:W-:Y:S02]  /*10ed0*/  @!P0 IMAD.WIDE R6, R206, 0x4, R2 ;  /* 0x00000004ce068825 */ /* 0x016fe400078e0202 */
[----:B------:R-:W-:-:S03]  /*10ee0*/  @!P1 LEA R4, P5, R204, R2, 0x2 ;  /* 0x00000002cc049211 */ /* 0x000fc600078a10ff */
[----:B------:R1:W-:Y:S01]  /*10ef0*/  @!P0 ST.E.64 [R6.64], R166 ;  /* 0x000000a606008985 */ /* 0x0003e2000c101b06 */
[----:B------:R-:W-:Y:S02]  /*10f00*/  ISETP.GE.AND P0, PT, R198, c[0x0][0x3c8], PT ;  /* 0x0000f200c6007a0c */ /* 0x000fe40003f06270 */
[----:B------:R-:W-:-:S05]  /*10f10*/  @!P1 LEA.HI.X R5, R204, R3, R205, 0x2, P5 ;  /* 0x00000003cc059211 */ /* 0x000fca00028f14cd */
[----:B------:R2:W-:Y:S01]  /*10f20*/  @!P1 ST.E.64 [R4.64], R162 ;  /* 0x000000a204009985 */ /* 0x0005e2000c101b06 */
[----:B------:R-:W-:Y:S02]  /*10f30*/  ISETP.GE.AND P1, PT, R196, c[0x0][0x3c8], PT ;  /* 0x0000f200c4007a0c */ /* 0x000fe40003f26270 */
[----:B-1----:R-:W-:-:S04]  /*10f40*/  @!P2 LEA R6, P3, R202, R2, 0x2 ;  /* 0x00000002ca06a211 */ /* 0x002fc800078610ff */
[-C--:B------:R-:W-:Y:S02]  /*10f50*/  @!P2 LEA.HI.X R7, R202, R3.reuse, R203, 0x2, P3 ;  /* 0x00000003ca07a211 */ /* 0x080fe400018f14cb */
[----:B------:R-:W-:Y:S02]  /*10f60*/  ISETP.GE.AND P3, PT, R194, c[0x0][0x3c8], PT ;  /* 0x0000f200c2007a0c */ /* 0x000fe40003f66270 */
[C---:B--2---:R-:W-:Y:S01]  /*10f70*/  @!P4 LEA R4, P5, R200.reuse, R2, 0x2 ;  /* 0x00000002c804c211 */ /* 0x044fe200078a10ff */
[----:B------:R1:W-:Y:S03]  /*10f80*/  @!P2 ST.E.64 [R6.64], R158 ;  /* 0x0000009e0600a985 */ /* 0x0003e6000c101b06 */
        /* <DEDUP_REMOVED lines=12> */
[----:B------:R-:W-:Y:S02]  /*11050*/  ISETP.GE.AND P2, PT, R188, c[0x0][0x3c8], PT ;  /* 0x0000f200bc007a0c */ /* 0x000fe40003f46270 */
[----:B--2---:R-:W-:Y:S01]  /*11060*/  @!P4 LEA R4, P5, R192, R2, 0x2 ;  /* 0x00000002c004c211 */ /* 0x004fe200078a10ff */
        /* <DEDUP_REMOVED lines=48> */
[CC--:B--2---:R-:W-:Y:S01]  /*11370*/  @!P4 LEA R4, P5, R168.reuse, R2.reuse, 0x2 ;  /* 0x00000002a804c211 */ /* 0x0c4fe200078a10ff */
[----:B------:R1:W-:Y:S01]  /*11380*/  @!P0 ST.E.64 [R6.64], R78 ;  /* 0x0000004e06008985 */ /* 0x0003e2000c101b06 */
[C---:B------:R-:W-:Y:S02]  /*11390*/  @!P3 LEA R8, P0, R133.reuse, R2, 0x2 ;  /* 0x000000028508b211 */ /* 0x040fe400078010ff */
[-C--:B------:R-:W-:Y:S02]  /*113a0*/  @!P4 LEA.HI.X R5, R168, R3.reuse, R169, 0x2, P5 ;  /* 0x00000003a805c211 */ /* 0x080fe400028f14a9 */
[----:B------:R-:W-:-:S02]  /*113b0*/  @!P3 LEA.HI.X R9, R133, R3, R134, 0x2, P0 ;  /* 0x000000038509b211 */ /* 0x000fc400000f1486 */
[----:B------:R-:W-:Y:S01]  /*113c0*/  ISETP.GE.AND P0, PT, R31, c[0x0][0x3c8], PT ;  /* 0x0000f2001f007a0c */ /* 0x000fe20003f06270 */
[----:B------:R2:W-:Y:S01]  /*113d0*/  @!P4 ST.E.64 [R4.64], R82 ;  /* 0x000000520400c985 */ /* 0x0005e2000c101b06 */
[----:B------:R-:W-:-:S03]  /*113e0*/  ISETP.GE.AND P4, PT, R29, c[0x0][0x3c8], PT ;  /* 0x0000f2001d007a0c */ /* 0x000fc60003f86270 */
[----:B------:R4:W-:Y:S01]  /*113f0*/  @!P3 ST.E.64 [R8.64], R86 ;  /* 0x000000560800b985 */ /* 0x0009e2000c101b06 */
[----:B-1----:R-:W-:-:S04]  /*11400*/  @!P2 LEA R6, P5, R35, R2, 0x2 ;  /* 0x000000022306a211 */ /* 0x002fc800078a10ff */
[-C--:B------:R-:W-:Y:S02]  /*11410*/  @!P2 LEA.HI.X R7, R35, R3.reuse, R132, 0x2, P5 ;  /* 0x000000032307a211 */ /* 0x080fe400028f1484 */
[----:B------:R-:W-:Y:S02]  /*11420*/  ISETP.GE.AND P5, PT, R25, c[0x0][0x3c8], PT ;  /* 0x0000f20019007a0c */ /* 0x000fe40003fa6270 */
[-C--:B--2---:R-:W-:Y:S01]  /*11430*/  @!P1 LEA R4, P3, R33, R2.reuse, 0x2 ;  /* 0x0000000221049211 */ /* 0x084fe200078610ff */
[----:B------:R1:W-:Y:S01]  /*11440*/  @!P2 ST.E.64 [R6.64], R90 ;  /* 0x0000005a0600a985 */ /* 0x0003e2000c101b06 */
[----:B----4-:R-:W-:Y:S02]  /*11450*/  @!P0 LEA R8, P2, R31, R2, 0x2 ;  /* 0x000000021f088211 */ /* 0x010fe400078410ff */
[-C--:B------:R-:W-:Y:S02]  /*11460*/  @!P1 LEA.HI.X R5, R33, R3.reuse, R34, 0x2, P3 ;  /* 0x0000000321059211 */ /* 0x080fe400018f1422 */
[----:B------:R-:W-:-:S02]  /*11470*/  @!P0 LEA.HI.X R9, R31, R3, R32, 0x2, P2 ;  /* 0x000000031f098211 */ /* 0x000fc400010f1420 */
[----:B------:R-:W-:Y:S01]  /*11480*/  ISETP.GE.AND P3, PT, R23, c[0x0][0x3c8], PT ;  /* 0x0000f20017007a0c */ /* 0x000fe20003f66270 */
[----:B------:R2:W-:Y:S04]  /*11490*/  @!P1 ST.E.64 [R4.64], R94 ;  /* 0x0000005e04009985 */ /* 0x0005e8000c101b06 */
[----:B------:R-:W-:Y:S01]  /*114a0*/  @!P0 ST.E.64 [R8.64], R98 ;  /* 0x0000006208008985 */ /* 0x000fe2000c101b06 */
[----:B-----5:R-:W-:Y:S02]  /*114b0*/  ISETP.GE.AND P0, PT, R17, c[0x0][0x3c8], PT ;  /* 0x0000f20011007a0c */ /* 0x020fe40003f06270 */
[----:B-1----:R-:W-:-:S04]  /*114c0*/  @!P6 LEA R6, P2, R27, R2, 0x2 ;  /* 0x000000021b06e211 */ /* 0x002fc800078410ff */
[----:B------:R-:W-:Y:S02]  /*114d0*/  @!P6 LEA.HI.X R7, R27, R3, R28, 0x2, P2 ;  /* 0x000000031b07e211 */ /* 0x000fe400010f141c */
[----:B------:R-:W-:Y:S02]  /*114e0*/  ISETP.GE.AND P2, PT, R21, c[0x0][0x3c8], PT ;  /* 0x0000f20015007a0c */ /* 0x000fe40003f46270 */
[----:B--2---:R-:W-:-:S04]  /*114f0*/  @!P4 LEA R4, P1, R29, R2, 0x2 ;  /* 0x000000021d04c211 */ /* 0x004fc800078210ff */
[----:B------:R-:W-:Y:S02]  /*11500*/  @!P4 LEA.HI.X R5, R29, R3, R30, 0x2, P1 ;  /* 0x000000031d05c211 */ /* 0x000fe400008f141e */
[----:B------:R-:W-:-:S03]  /*11510*/  ISETP.GE.AND P1, PT, R19, c[0x0][0x3c8], PT ;  /* 0x0000f20013007a0c */ /* 0x000fc60003f26270 */
[----:B------:R1:W-:Y:S04]  /*11520*/  @!P4 ST.E.64 [R4.64], R102 ;  /* 0x000000660400c985 */ /* 0x0003e8000c101b06 */
[----:B------:R2:W-:Y:S01]  /*11530*/  @!P6 ST.E.64 [R6.64], R106 ;  /* 0x0000006a0600e985 */ /* 0x0005e2000c101b06 */
[----:B---3--:R-:W-:-:S04]  /*11540*/  @!P3 LEA R10, P6, R23, R2, 0x2 ;  /* 0x00000002170ab211 */ /* 0x008fc800078c10ff */
[----:B------:R-:W-:Y:S02]  /*11550*/  @!P3 LEA.HI.X R11, R23, R3, R24, 0x2, P6 ;  /* 0x00000003170bb211 */ /* 0x000fe400030f1418 */
[----:B-1----:R-:W-:-:S04]  /*11560*/  @!P5 LEA R4, P4, R25, R2, 0x2 ;  /* 0x000000021904d211 */ /* 0x002fc800078810ff */
[----:B------:R-:W-:Y:S02]  /*11570*/  @!P5 LEA.HI.X R5, R25, R3, R26, 0x2, P4 ;  /* 0x000000031905d211 */ /* 0x000fe400020f141a */
[----:B------:R-:W-:-:S03]  /*11580*/  @!P2 LEA R8, P4, R21, R2, 0x2 ;  /* 0x000000021508a211 */ /* 0x000fc600078810ff */
[----:B------:R1:W-:Y:S01]  /*11590*/  @!P5 ST.E.64 [R4.64], R110 ;  /* 0x0000006e0400d985 */ /* 0x0003e2000c101b06 */
[----:B--2---:R-:W-:Y:S02]  /*115a0*/  @!P1 LEA R6, P5, R19, R2, 0x2 ;  /* 0x0000000213069211 */ /* 0x004fe400078a10ff */
[-C--:B------:R-:W-:Y:S01]  /*115b0*/  @!P2 LEA.HI.X R9, R21, R3.reuse, R22, 0x2, P4 ;  /* 0x000000031509a211 */ /* 0x080fe200020f1416 */
[----:B------:R2:W-:Y:S01]  /*115c0*/  @!P3 ST.E.64 [R10.64], R114 ;  /* 0x000000720a00b985 */ /* 0x0005e2000c101b06 */
[----:B------:R-:W-:-:S03]  /*115d0*/  @!P1 LEA.HI.X R7, R19, R3, R20, 0x2, P5 ;  /* 0x0000000313079211 */ /* 0x000fc600028f1414 */
[----:B------:R2:W-:Y:S04]  /*115e0*/  @!P2 ST.E.64 [R8.64], R118 ;  /* 0x000000760800a985 */ /* 0x0005e8000c101b06 */
[----:B------:R2:W-:Y:S01]  /*115f0*/  @!P1 ST.E.64 [R6.64], R122 ;  /* 0x0000007a06009985 */ /* 0x0005e2000c101b06 */
[----:B-1----:R-:W-:-:S04]  /*11600*/  @!P0 LEA R4, P4, R17, R2, 0x2 ;  /* 0x0000000211048211 */ /* 0x002fc800078810ff */
[----:B------:R-:W-:-:S05]  /*11610*/  @!P0 LEA.HI.X R5, R17, R3, R18, 0x2, P4 ;  /* 0x0000000311058211 */ /* 0x000fca00020f1412 */
[----:B------:R2:W-:Y:S01]  /*11620*/  @!P0 ST.E.64 [R4.64], R126 ;  /* 0x0000007e04008985 */ /* 0x0005e2000c101b06 */
[----:B------:R-:W-:-:S13]  /*11630*/  ISETP.GE.AND P0, PT, R15, c[0x0][0x3c8], PT ;  /* 0x0000f2000f007a0c */ /* 0x000fda0003f06270 */
[----:B------:R-:W-:Y:S05]  /*11640*/  @P0 BRA `(.L_x_1077) ;  /* 0x0000030000000947 */ /* 0x000fea0003800000 */
[----:B------:R-:W-:-:S04]  /*11650*/  LEA R2, P0, R15, R2, 0x2 ;  /* 0x000000020f027211 */ /* 0x000fc800078010ff */
[----:B------:R-:W-:-:S05]  /*11660*/  LEA.HI.X R3, R15, R3, R16, 0x2, P0 ;  /* 0x000000030f037211 */ /* 0x000fca00000f1410 */
[----:B------:R1:W-:Y:S01]  /*11670*/  ST.E.64 [R2.64], R130 ;  /* 0x0000008202007985 */ /* 0x0003e2000c101b06 */
[----:B------:R-:W-:Y:S05]  /*11680*/  BRA `(.L_x_1077) ;  /* 0x000002c000007947 */ /* 0x000fea0003800000 */
.L_x_1073:
[----:B------:R-:W2:Y:S02]  /*11690*/  S2R R4, SR_TID.X ;  /* 0x0000000000047919 */ /* 0x000ea40000002100 */
[----:B--2---:R-:W-:-:S13]  /*116a0*/  ISETP.GT.AND P0, PT, R4, 0x7f, PT ;  /* 0x0000007f0400780c */ /* 0x004fda0003f04270 */
[----:B------:R-:W-:Y:S05]  /*116b0*/  @P0 BRA `(.L_x_1077) ;  /* 0x0000029000000947 */ /* 0x000fea0003800000 */
[----:B------:R-:W2:Y:S01]  /*116c0*/  LDL.LU R3, [R1+0xf0] ;  /* 0x0000f00001037983 */ /* 0x000ea20000300800 */
[----:B---3--:R-:W-:-:S05]  /*116d0*/  MOV R2, c[0x0][0x4e8] ;  /* 0x00013a0000027a02 */ /* 0x008fca0000000f00 */
[----:B------:R-:W-:Y:S01]  /*116e0*/  IMAD R0, R2, c[0x0][0x388], RZ ;  /* 0x0000e20002007a24 */ /* 0x000fe200078e02ff */
[----:B--2---:R-:W-:-:S04]  /*116f0*/  IADD3 R6, R3, R4, RZ ;  /* 0x0000000403067210 */ /* 0x004fc80007ffe0ff */
[----:B------:R-:W-:-:S13]  /*11700*/  ISETP.GE.AND P0, PT, R6, R0, PT ;  /* 0x000000000600720c */ /* 0x000fda0003f06270 */
[----:B------:R-:W-:Y:S05]  /*11710*/  @P0 BRA `(.L_x_1077) ;  /* 0x0000023000000947 */ /* 0x000fea0003800000 */
[----:B------:R-:W2:Y:S04]  /*11720*/  LDL.LU R3, [R1+0xe4] ;  /* 0x0000e40001037983 */ /* 0x000ea80000300800 */
[----:B------:R-:W3:Y:S04]  /*11730*/  LDL.LU R9, [R1+0xe0] ;  /* 0x0000e00001097983 */ /* 0x000ee80000300800 */
[----:B------:R-:W4:Y:S01]  /*11740*/  LDL.LU R8, [R1+0xe8] ;  /* 0x0000e80001087983 */ /* 0x000f220000300800 */
[----:B------:R-:W-:-:S13]  /*11750*/  ISETP.NE.AND P0, PT, R2, 0x1, PT ;  /* 0x000000010200780c */ /* 0x000fda0003f05270 */
[----:B-1----:R-:W-:Y:S01]  /*11760*/  @P0 IMAD.HI.U32 R7, R6, c[0x0][0x4ec], RZ ;  /* 0x00013b0006070a27 */ /* 0x002fe200078e00ff */
[----:B--2---:R-:W-:Y:S02]  /*11770*/  SHF.R.S32.HI R0, RZ, 0x1f, R3 ;  /* 0x0000001fff007819 */ /* 0x004fe40000011403 */
[----:B---3--:R-:W-:-:S03]  /*11780*/  SHF.R.S32.HI R5, RZ, 0x1f, R9 ;  /* 0x0000001fff057819 */ /* 0x008fc60000011409 */
[----:B------:R-:W-:-:S04]  /*11790*/  IMAD R0, R0, c[0x0][0x4d0], RZ ;  /* 0x0001340000007a24 */ /* 0x000fc800078e02ff */
[C---:B------:R-:W-:Y:S01]  /*117a0*/  IMAD R4, R3.reuse, c[0x0][0x4d4], R0 ;  /* 0x0001350003047a24 */ /* 0x040fe200078e0200 */
[----:B------:R-:W-:Y:S01]  /*117b0*/  MOV R0, R6 ;  /* 0x0000000600007202 */ /* 0x000fe20000000f00 */
[----:B------:R-:W-:Y:S01]  /*117c0*/  IMAD.WIDE.U32 R2, R3, c[0x0][0x4d0], RZ ;  /* 0x0001340003027a25 */ /* 0x000fe200078e00ff */
[----:B------:R-:W-:-:S03]  /*117d0*/  @P0 SHF.R.U32.HI R0, RZ, c[0x0][0x4f0], R7 ;  /* 0x00013c00ff000a19 */ /* 0x000fc60000011607 */
[----:B------:R-:W-:Y:S01]  /*117e0*/  IMAD R5, R5, c[0x0][0x4d8], RZ ;  /* 0x0001360005057a24 */ /* 0x000fe200078e02ff */
[----:B------:R-:W-:Y:S02]  /*117f0*/  IADD3 R3, R3, R4, RZ ;  /* 0x0000000403037210 */ /* 0x000fe40007ffe0ff */
[----:B----4-:R-:W-:Y:S01]  /*11800*/  SHF.R.S32.HI R4, RZ, 0x1f, R8 ;  /* 0x0000001fff047819 */ /* 0x010fe20000011408 */
[C---:B------:R-:W-:Y:S01]  /*11810*/  IMAD R7, R9.reuse, c[0x0][0x4dc], R5 ;  /* 0x0001370009077a24 */ /* 0x040fe200078e0205 */
[----:B------:R-:W-:Y:S01]  /*11820*/  IADD3 R5, -R0, RZ, RZ ;  /* 0x000000ff00057210 */ /* 0x000fe20007ffe1ff */
[----:B------:R-:W-:-:S05]  /*11830*/  IMAD.WIDE.U32 R2, R9, c[0x0][0x4d8], R2 ;  /* 0x0001360009027a25 */ /* 0x000fca00078e0002 */
[----:B------:R-:W-:Y:S01]  /*11840*/  IADD3 R3, R3, R7, RZ ;  /* 0x0000000703037210 */ /* 0x000fe20007ffe0ff */
[----:B------:R-:W-:Y:S02]  /*11850*/  IMAD R7, R4, c[0x0][0x4e0], RZ ;  /* 0x0001380004077a24 */ /* 0x000fe400078e02ff */
[----:B------:R-:W-:Y:S02]  /*11860*/  IMAD R4, R5, c[0x0][0x4e8], R6 ;  /* 0x00013a0005047a24 */ /* 0x000fe400078e0206 */
[----:B------:R-:W-:-:S03]  /*11870*/  IMAD.WIDE.U32 R2, R8, c[0x0][0x4e0], R2 ;  /* 0x0001380008027a25 */ /* 0x000fc600078e0002 */
[----:B------:R-:W-:Y:S01]  /*11880*/  SHF.R.S32.HI R5, RZ, 0x1f, R4 ;  /* 0x0000001fff057819 */ /* 0x000fe20000011404 */
[----:B------:R-:W-:Y:S01]  /*11890*/  IMAD R6, R8, c[0x0][0x4e4], R7 ;  /* 0x0001390008067a24 */ /* 0x000fe200078e0207 */
[----:B------:R-:W-:Y:S02]  /*118a0*/  SHF.R.S32.HI R7, RZ, 0x1f, R0 ;  /* 0x0000001fff077819 */ /* 0x000fe40000011400 */
[----:B------:R-:W-:Y:S01]  /*118b0*/  IADD3 R2, P0, R0, R2, RZ ;  /* 0x0000000200027210 */ /* 0x000fe20007f1e0ff */
[----:B------:R-:W-:-:S03]  /*118c0*/  IMAD R0, R5, c[0x0][0x4c8], RZ ;  /* 0x0001320005007a24 */ /* 0x000fc600078e02ff */
[----:B------:R-:W-:Y:S01]  /*118d0*/  IADD3.X R3, R7, R3, R6, P0, !PT ;  /* 0x0000000307037210 */ /* 0x000fe200007fe406 */
[----:B------:R-:W-:-:S04]  /*118e0*/  IMAD R0, R4, c[0x0][0x4cc], R0 ;  /* 0x0001330004007a24 */ /* 0x000fc800078e0200 */
[----:B------:R-:W-:-:S05]  /*118f0*/  IMAD.WIDE.U32 R2, R4, c[0x0][0x4c8], R2 ;  /* 0x0001320004027a25 */ /* 0x000fca00078e0002 */
[----:B------:R-:W-:Y:S02]  /*11900*/  IADD3 R0, R3, R0, RZ ;  /* 0x0000000003007210 */ /* 0x000fe40007ffe0ff */
[----:B------:R-:W-:-:S04]  /*11910*/  LEA R4, P0, R2, c[0x0][0x4a8], 0x2 ;  /* 0x00012a0002047a11 */ /* 0x000fc800078010ff */
[----:B------:R-:W-:Y:S02]  /*11920*/  LEA.HI.X R5, R2, c[0x0][0x4ac], R0, 0x2, P0 ;  /* 0x00012b0002057a11 */ /* 0x000fe400000f1400 */
[----:B------:R-:W-:-:S05]  /*11930*/  MOV R0, 0xff800000 ;  /* 0xff80000000007802 */ /* 0x000fca0000000f00 */
[----:B------:R1:W-:Y:S02]  /*11940*/  STG.E [R4.64], R0 ;  /* 0x0000000004007986 */ /* 0x0003e4000c101906 */
.L_x_1077:
[----:B------:R-:W-:Y:S05]  /*11950*/  BSYNC B1 ;  /* 0x0000000000017941 */ /* 0x000fea0003800000 */
.L_x_1072:
[----:B-12---:R-:W2:Y:S02]  /*11960*/  LDL R0, [R1+0x204] ;  /* 0x0002040001007983 */ /* 0x006ea40000100800 */
[----:B--2---:R-:W-:-:S13]  /*11970*/  ISETP.NE.AND P0, PT, R0, RZ, PT ;  /* 0x000000ff0000720c */ /* 0x004fda0003f05270 */
[----:B------:R-:W-:Y:S01]  /*11980*/  @P0 WARPSYNC 0xffffffff ;  /* 0xffffffff00000948 */ /* 0x000fe20003800000 */
[----:B------:R-:W-:Y:S06]  /*11990*/  @P0 BAR.SYNC.DEFER_BLOCKING 0x5, 0x100 ;  /* 0x0144000000000b1d */ /* 0x000fec0000010000 */
[----:B------:R-:W1:Y:S04]  /*119a0*/  @P0 LDS R0, [0x18100] ;  /* 0x01810000ff000984 */ /* 0x000e680000000800 */
[----:B-1----:R1:W-:Y:S04]  /*119b0*/  @P0 STL [R1+0xf4], R0 ;  /* 0x0000f40001000387 */ /* 0x0023e80000100800 */
[----:B------:R-:W-:Y:S06]  /*119c0*/  @P0 BAR.ARV 0x4, 0x100 ;  /* 0x0104000000000b1d */ /* 0x000fec0000002000 */
[----:B------:R-:W-:Y:S05]  /*119d0*/  @P0 BRA `(.L_x_1078) ;  /* 0x0000009000000947 */ /* 0x000fea0003800000 */
[----:B------:R-:W-:Y:S05]  /*119e0*/  BRA.DIV ~URZ, `(.L_x_1079) ;  /* 0x00001c927f007947 */ /* 0x000fea000b800000 */
[----:B-1----:R1:W2:Y:S02]  /*119f0*/  SHFL.IDX PT, R0, R14, RZ, 0x1f ;  /* 0x00001fff0e007589 */ /* 0x0022a400000e0000 */
.L_x_1098:
[----:B---3--:R-:W3:Y:S01]  /*11a00*/  S2R R2, SR_TID.X ;  /* 0x0000000000027919 */ /* 0x008ee20000002100 */
[----:B------:R-:W-:Y:S03]  /*11a10*/  WARPSYNC 0xffffffff ;  /* 0xffffffff00007948 */ /* 0x000fe60003800000 */
[----:B------:R-:W-:Y:S06]  /*11a20*/  BAR.SYNC.DEFER_BLOCKING 0x4, 0x100 ;  /* 0x0104000000007b1d */ /* 0x000fec0000010000 */
[----:B--2---:R2:W-:Y:S01]  /*11a30*/  STL [R1+0xf4], R0 ;  /* 0x0000f40001007387 */ /* 0x0045e20000100800 */
[----:B---3--:R-:W-:-:S13]  /*11a40*/  LOP3.LUT P0, RZ, R2, 0xff, RZ, 0xc0, !PT ;  /* 0x000000ff02ff7812 */ /* 0x008fda000780c0ff */
[----:B------:R2:W-:Y:S04]  /*11a50*/  @!P0 STS [0x18100], R14 ;  /* 0x0181000eff008388 */ /* 0x0005e80000000800 */
[----:B------:R-:W-:Y:S06]  /*11a60*/  BAR.ARV 0x5, 0x100 ;  /* 0x0144000000007b1d */ /* 0x000fec0000002000 */
.L_x_1078:
[----:B-12---:R-:W2:Y:S02]  /*11a70*/  LDL R0, [R1+0xf4] ;  /* 0x0000f40001007983 */ /* 0x006ea40000100800 */
[----:B--2---:R-:W-:-:S13]  /*11a80*/  ISETP.GE.AND P0, PT, R0, c[0x0][0x538], PT ;  /* 0x00014e0000007a0c */ /* 0x004fda0003f06270 */
[----:B---345:R-:W-:Y:S01]  /*11a90*/  @P0 CALL.REL.NOINC `(.L_x_1080) ;  /* 0x0000001000000944 */ /* 0x038fe20003c00000 */
[----:B------:R-:W-:Y:S05]  /*11aa0*/  BRA `(.L_x_1081) ;  /* 0xfffef49000007947 */ /* 0x000fea000383ffff */
.L_x_1080:
[----:B------:R-:W-:Y:S05]  /*11ab0*/  EXIT ;  /* 0x000000000000794d */ /* 0x000fea0003800000 */
.L_x_1044:
[----:B------:R-:W-:Y:S01]  /*11ac0*/  IMAD.MOV.U32 R0, RZ, RZ, R5 ;  /* 0x000000ffff007224 */ /* 0x000fe200078e0005 */
[----:B------:R-:W-:Y:S01]  /*11ad0*/  MOV R7, RZ ;  /* 0x000000ff00077202 */ /* 0x000fe20000000f00 */
[----:B------:R-:W-:Y:S01]  /*11ae0*/  IMAD.MOV.U32 R3, RZ, RZ, 0x181f ;  /* 0x0000181fff037424 */ /* 0x000fe200078e00ff */
[----:B------:R-:W-:Y:S02]  /*11af0*/  MOV R2, 0x11b10 ;  /* 0x00011b1000027802 */ /* 0x000fe40000000f00 */
[----:B-1----:R-:W-:Y:S05]  /*11b00*/  CALL.REL.NOINC `($__internal_18_$__cuda_sm70_shflsync_idx_p) ;  /* 0x00001c5000007944 */ /* 0x002fea0003c00000 */
[----:B-----5:R-:W-:Y:S01]  /*11b10*/  MOV R4, R0 ;  /* 0x0000000000047202 */ /* 0x020fe20000000f00 */
[----:B-1----:R-:W-:Y:S05]  /*11b20*/  BRA `(.L_x_1082) ;  /* 0xffff280000007947 */ /* 0x002fea000383ffff */
.L_x_1045:
[----:B------:R-:W-:Y:S01]  /*11b30*/  IMAD.MOV.U32 R0, RZ, RZ, R15 ;  /* 0x000000ffff007224 */ /* 0x000fe200078e000f */
[----:B------:R-:W-:Y:S01]  /*11b40*/  MOV R7, RZ ;  /* 0x000000ff00077202 */ /* 0x000fe20000000f00 */
[----:B------:R-:W-:Y:S01]  /*11b50*/  IMAD.MOV.U32 R3, RZ, RZ, 0x181f ;  /* 0x0000181fff037424 */ /* 0x000fe200078e00ff */
[----:B------:R-:W-:Y:S02]  /*11b60*/  MOV R2, 0x11b80 ;  /* 0x00011b8000027802 */ /* 0x000fe40000000f00 */
[----:B-123--:R-:W-:Y:S05]  /*11b70*/  CALL.REL.NOINC `($__internal_18_$__cuda_sm70_shflsync_idx_p) ;  /* 0x00001be000007944 */ /* 0x00efea0003c00000 */
[----:B------:R-:W2:Y:S04]  /*11b80*/  LDL R2, [R1+0x88] ;  /* 0x0000880001027983 */ /* 0x000ea80000100800 */
[----:B------:R-:W3:Y:S04]  /*11b90*/  LDL R9, [R1+0x9c] ;  /* 0x00009c0001097983 */ /* 0x000ee80000100800 */
[----:B------:R-:W4:Y:S04]  /*11ba0*/  LDL R6, [R1+0x54] ;  /* 0x0000540001067983 */ /* 0x000f280000100800 */
[----:B------:R-:W4:Y:S04]  /*11bb0*/  LDL R8, [R1+0x98] ;  /* 0x0000980001087983 */ /* 0x000f280000100800 */
[----:B------:R-:W4:Y:S01]  /*11bc0*/  LDL R7, [R1+0x94] ;  /* 0x0000940001077983 */ /* 0x000f220000100800 */
[----:B--2---:R-:W-:-:S02]  /*11bd0*/  ISETP.GE.AND P3, PT, R2, c[0x0][0x1d4], PT ;  /* 0x0000750002007a0c */ /* 0x004fc40003f66270 */
[----:B------:R-:W-:Y:S02]  /*11be0*/  IADD3 R2, P0, R0, R80, RZ ;  /* 0x0000005000027210 */ /* 0x000fe40007f1e0ff */
[----:B---3--:R-:W-:-:S03]  /*11bf0*/  ISETP.GE.AND P2, PT, R9, c[0x0][0x1d4], PT ;  /* 0x0000750009007a0c */ /* 0x008fc60003f46270 */
[----:B-----5:R-:W-:-:S06]  /*11c00*/  IMAD.X R3, R4, 0x1, R73, P0 ;  /* 0x0000000104037824 */ /* 0x020fcc00000e0649 */
[----:B------:R-:W-:Y:S01]  /*11c10*/  @!PT LDS RZ, [RZ] ;  /* 0x00000000fffff984 */ /* 0x000fe20000000800 */
[----:B------:R-:W-:Y:S01]  /*11c20*/  @!PT LDS RZ, [RZ] ;  /* 0x00000000fffff984 */ /* 0x000fe20000000800 */
[----:B------:R-:W-:Y:S01]  /*11c30*/  @!PT LDS RZ, [RZ] ;  /* 0x00000000fffff984 */ /* 0x000fe20000000800 */
[----:B----4-:R2:W-:Y:S01]  /*11c40*/  LDGSTS.E.BYPASS.LTC128B.128 [R6+0x10100], [R2.64], !P3 ;  /* 0x1010000002067fae */ /* 0x0105e2000d901d46 */
[----:B------:R-:W-:Y:S02]  /*11c50*/  ISETP.GE.AND P1, PT, R8, c[0x0][0x1d4], PT ;  /* 0x0000750008007a0c */ /* 0x000fe40003f26270 */
[----:B--2---:R-:W-:-:S05]  /*11c60*/  IADD3 R2, P0, R0, R79, RZ ;  /* 0x0000004f00027210 */ /* 0x004fca0007f1e0ff */
[----:B------:R-:W-:-:S05]  /*11c70*/  IMAD.X R3, R4, 0x1, R74, P0 ;  /* 0x0000000104037824 */ /* 0x000fca00000e064a */
[----:B------:R2:W-:Y:S02]  /*11c80*/  LDGSTS.E.BYPASS.LTC128B.128 [R6+0x12100], [R2.64], !P2 ;  /* 0x1210000002067fae */ /* 0x0005e4000d101d46 */
[----:B--2---:R-:W-:-:S05]  /*11c90*/  IADD3 R2, P0, R0, R81, RZ ;  /* 0x0000005100027210 */ /* 0x004fca0007f1e0ff */
[----:B------:R-:W-:-:S05]  /*11ca0*/  IMAD.X R3, R4, 0x1, R75, P0 ;  /* 0x0000000104037824 */ /* 0x000fca00000e064b */
[----:B------:R2:W-:Y:S01]  /*11cb0*/  LDGSTS.E.BYPASS.LTC128B.128 [R6+0x14100], [R2.64], !P1 ;  /* 0x1410000002067fae */ /* 0x0005e2000c901d46 */
[----:B------:R-:W-:Y:S02]  /*11cc0*/  SEL R14, RZ, 0x10, P3 ;  /* 0x00000010ff0e7807 */ /* 0x000fe40001800000 */
[----:B------:R-:W-:Y:S02]  /*11cd0*/  SEL R13, RZ, 0x10, P2 ;  /* 0x00000010ff0d7807 */ /* 0x000fe40001000000 */
[----:B------:R-:W-:Y:S02]  /*11ce0*/  SEL R12, RZ, 0x10, P1 ;  /* 0x00000010ff0c7807 */ /* 0x000fe40000800000 */
[----:B--2---:R-:W-:-:S05]  /*11cf0*/  IADD3 R2, P0, R0, R82, RZ ;  /* 0x0000005200027210 */ /* 0x004fca0007f1e0ff */
[----:B------:R-:W-:Y:S01]  /*11d00*/  IMAD.X R3, R4, 0x1, R76, P0 ;  /* 0x0000000104037824 */ /* 0x000fe200000e064c */
[----:B------:R-:W-:Y:S01]  /*11d10*/  ISETP.GE.AND P0, PT, R7, c[0x0][0x1d4], PT ;  /* 0x0000750007007a0c */ /* 0x000fe20003f06270 */
[----:B------:R-:W-:Y:S02]  /*11d20*/  IMAD.MOV.U32 R0, RZ, RZ, R5 ;  /* 0x000000ffff007224 */ /* 0x000fe400078e0005 */
[----:B------:R-:W-:Y:S01]  /*11d30*/  IMAD.MOV.U32 R7, RZ, RZ, 0x1 ;  /* 0x00000001ff077424 */ /* 0x000fe200078e00ff */
[----:B------:R-:W-:-:S09]  /*11d40*/  SEL R5, RZ, 0x10, P0 ;  /* 0x00000010ff057807 */ /* 0x000fd20000000000 */
[----:B------:R2:W-:Y:S02]  /*11d50*/  LDGSTS.E.BYPASS.LTC128B.128 [R6+0x16100], [R2.64], !P0 ;  /* 0x1610000002067fae */ /* 0x0005e4000c101d46 */
[----:B--2---:R-:W-:Y:S01]  /*11d60*/  IMAD.MOV.U32 R3, RZ, RZ, 0x181f ;  /* 0x0000181fff037424 */ /* 0x004fe200078e00ff */
[----:B------:R-:W-:Y:S02]  /*11d70*/  MOV R2, 0x11d90 ;  /* 0x00011d9000027802 */ /* 0x000fe40000000f00 */
[----:B-1----:R-:W-:Y:S05]  /*11d80*/  CALL.REL.NOINC `($__internal_18_$__cuda_sm70_shflsync_idx_p) ;  /* 0x000019d000007944 */ /* 0x002fea0003c00000 */
[----:B-----5:R-:W-:Y:S01]  /*11d90*/  IMAD.MOV.U32 R4, RZ, RZ, R0 ;  /* 0x000000ffff047224 */ /* 0x020fe200078e0000 */
[----:B------:R-:W-:Y:S01]  /*11da0*/  MOV R7, 0x1 ;  /* 0x0000000100077802 */ /* 0x000fe20000000f00 */
[----:B------:R-:W-:Y:S01]  /*11db0*/  IMAD.MOV.U32 R0, RZ, RZ, R15 ;  /* 0x000000ffff007224 */ /* 0x000fe200078e000f */
[----:B------:R-:W-:Y:S02]  /*11dc0*/  MOV R3, 0x181f ;  /* 0x0000181f00037802 */ /* 0x000fe40000000f00 */
[----:B------:R-:W-:Y:S02]  /*11dd0*/  MOV R2, 0x11df0 ;  /* 0x00011df000027802 */ /* 0x000fe40000000f00 */
[----:B-1----:R-:W-:Y:S05]  /*11de0*/  CALL.REL.NOINC `($__internal_18_$__cuda_sm70_shflsync_idx_p) ;  /* 0x0000197000007944 */ /* 0x002fea0003c00000 */
[----:B-1---5:R-:W-:Y:S05]  /*11df0*/  BRA `(.L_x_1083) ;  /* 0xffff270000007947 */ /* 0x022fea000383ffff */
.L_x_1046:
[----:B------:R-:W-:Y:S01]  /*11e00*/  IMAD.MOV.U32 R0, RZ, RZ, R4 ;  /* 0x000000ffff007224 */ /* 0x000fe200078e0004 */
[----:B------:R-:W-:Y:S01]  /*11e10*/  MOV R7, RZ ;  /* 0x000000ff00077202 */ /* 0x000fe20000000f00 */
[----:B------:R-:W-:Y:S01]  /*11e20*/  IMAD.MOV.U32 R3, RZ, RZ, 0x1c1f ;  /* 0x00001c1fff037424 */ /* 0x000fe200078e00ff */
[----:B------:R-:W-:-:S02]  /*11e30*/  MOV R2, 0x11e50 ;  /* 0x00011e5000027802 */ /* 0x000fc40000000f00 */
[----:B------:R-:W-:Y:S05]  /*11e40*/  CALL.REL.NOINC `($__internal_18_$__cuda_sm70_shflsync_idx_p) ;  /* 0x0000191000007944 */ /* 0x000fea0003c00000 */
[----:B-1---5:R-:W-:Y:S05]  /*11e50*/  BRA `(.L_x_1084) ;  /* 0xffff299000007947 */ /* 0x022fea000383ffff */
.L_x_1047:
[----:B------:R-:W-:Y:S01]  /*11e60*/  IMAD.MOV.U32 R0, RZ, RZ, R4 ;  /* 0x000000ffff007224 */ /* 0x000fe200078e0004 */
[----:B------:R-:W-:Y:S01]  /*11e70*/  MOV R7, 0x1 ;  /* 0x0000000100077802 */ /* 0x000fe20000000f00 */
[----:B------:R-:W-:Y:S01]  /*11e80*/  IMAD.MOV.U32 R3, RZ, RZ, 0x1c1f ;  /* 0x00001c1fff037424 */ /* 0x000fe200078e00ff */
[----:B------:R-:W-:-:S02]  /*11e90*/  MOV R2, 0x11eb0 ;  /* 0x00011eb000027802 */ /* 0x000fc40000000f00 */
[----:B-1----:R-:W-:Y:S05]  /*11ea0*/  CALL.REL.NOINC `($__internal_18_$__cuda_sm70_shflsync_idx_p) ;  /* 0x000018b000007944 */ /* 0x002fea0003c00000 */
[----:B------:R-:W-:-:S05]  /*11eb0*/  IMAD.IADD R0, R5, 0x1, R0 ;  /* 0x0000000105007824 */ /* 0x000fca00078e0200 */
[----:B------:R-:W-:-:S04]  /*11ec0*/  IMNMX R0, R6, R0, PT ;  /* 0x0000000006007217 */ /* 0x000fc80003800200 */
[C---:B------:R-:W-:Y:S02]  /*11ed0*/  ISETP.GT.AND P0, PT, R0.reuse, RZ, PT ;  /* 0x000000ff0000720c */ /* 0x040fe40003f04270 */
[C---:B------:R-:W-:Y:S02]  /*11ee0*/  ISETP.GT.AND P2, PT, R0.reuse, 0x1, PT ;  /* 0x000000010000780c */ /* 0x040fe40003f44270 */
        /* <DEDUP_REMOVED lines=44> */
[----:B------:R-:W-:Y:S02]  /*121b0*/  FSEL R76, R34, -INF , P4 ;  /* 0xff800000224c7808 */ /* 0x000fe40002000000 */
[----:B------:R-:W-:-:S02]  /*121c0*/  FMNMX.FTZ R0, R84, R0, !PT ;  /* 0x0000000054007209 */ /* 0x000fc40007810000 */
[----:B------:R-:W-:Y:S02]  /*121d0*/  FMNMX.FTZ R3, R77, R2, !PT ;  /* 0x000000024d037209 */ /* 0x000fe40007810000 */
[----:B------:R-:W-:Y:S02]  /*121e0*/  FMNMX.FTZ R0, R83, R0, !PT ;  /* 0x0000000053007209 */ /* 0x000fe40007810000 */
[----:B------:R-:W-:Y:S02]  /*121f0*/  FSEL R75, R33, -INF , P3 ;  /* 0xff800000214b7808 */ /* 0x000fe40001800000 */
[----:B------:R-:W-:Y:S02]  /*12200*/  FMNMX.FTZ R16, R76, R3, !PT ;  /* 0x000000034c107209 */ /* 0x000fe40007810000 */
[----:B------:R-:W-:Y:S02]  /*12210*/  FMNMX.FTZ R0, R82, R0, !PT ;  /* 0x0000000052007209 */ /* 0x000fe40007810000 */
[----:B------:R-:W-:-:S02]  /*12220*/  FSEL R74, R32, -INF , P2 ;  /* 0xff800000204a7808 */ /* 0x000fc40001000000 */
[----:B------:R-:W-:Y:S02]  /*12230*/  FMNMX.FTZ R16, R75, R16, !PT ;  /* 0x000000104b107209 */ /* 0x000fe40007810000 */
[----:B------:R-:W-:Y:S02]  /*12240*/  FMNMX.FTZ R0, R81, R0, !PT ;  /* 0x0000000051007209 */ /* 0x000fe40007810000 */
[----:B------:R-:W-:Y:S02]  /*12250*/  FSEL R73, R27, -INF , P1 ;  /* 0xff8000001b497808 */ /* 0x000fe40000800000 */
[----:B------:R-:W-:Y:S02]  /*12260*/  FMNMX.FTZ R16, R74, R16, !PT ;  /* 0x000000104a107209 */ /* 0x000fe40007810000 */
[----:B------:R-:W-:Y:S01]  /*12270*/  FMNMX.FTZ R132, R80, R0, !PT ;  /* 0x0000000050847209 */ /* 0x000fe20007810000 */
[----:B------:R-:W-:Y:S01]  /*12280*/  IMAD.MOV.U32 R0, RZ, RZ, 0x2 ;  /* 0x00000002ff007424 */ /* 0x000fe200078e00ff */
[----:B------:R-:W-:-:S02]  /*12290*/  FSEL R72, R26, -INF , P0 ;  /* 0xff8000001a487808 */ /* 0x000fc40000000000 */
[----:B------:R-:W-:Y:S01]  /*122a0*/  FMNMX.FTZ R16, R73, R16, !PT ;  /* 0x0000001049107209 */ /* 0x000fe20007810000 */
[----:B-----5:R-:W-:Y:S01]  /*122b0*/  IMAD.MOV.U32 R4, RZ, RZ, R132 ;  /* 0x000000ffff047224 */ /* 0x020fe200078e0084 */
[----:B------:R-:W-:Y:S02]  /*122c0*/  MOV R2, 0x122f0 ;  /* 0x000122f000027802 */ /* 0x000fe40000000f00 */
[----:B------:R-:W-:Y:S02]  /*122d0*/  FMNMX.FTZ R16, R72, R16, !PT ;  /* 0x0000001048107209 */ /* 0x000fe40007810000 */
[----:B-1----:R-:W-:Y:S05]  /*122e0*/  CALL.REL.NOINC `($__internal_17_$__cuda_sm70_shflsync_bfly_p) ;  /* 0x000013f000007944 */ /* 0x002fea0003c00000 */
[----:B------:R-:W-:Y:S01]  /*122f0*/  FMNMX.FTZ R132, R132, R0, !PT ;  /* 0x0000000084847209 */ /* 0x000fe20007810000 */
[----:B------:R-:W-:Y:S01]  /*12300*/  IMAD.MOV.U32 R0, RZ, RZ, 0x1 ;  /* 0x00000001ff007424 */ /* 0x000fe200078e00ff */
[----:B------:R-:W-:-:S03]  /*12310*/  MOV R2, 0x12340 ;  /* 0x0001234000027802 */ /* 0x000fc60000000f00 */
[----:B------:R-:W-:Y:S02]  /*12320*/  IMAD.MOV.U32 R4, RZ, RZ, R132 ;  /* 0x000000ffff047224 */ /* 0x000fe400078e0084 */
[----:B-1---5:R-:W-:Y:S05]  /*12330*/  CALL.REL.NOINC `($__internal_17_$__cuda_sm70_shflsync_bfly_p) ;  /* 0x000013a000007944 */ /* 0x022fea0003c00000 */
[----:B------:R-:W-:Y:S01]  /*12340*/  FMNMX.FTZ R132, R132, R0, !PT ;  /* 0x0000000084847209 */ /* 0x000fe20007810000 */
[----:B------:R-:W-:Y:S01]  /*12350*/  IMAD.MOV.U32 R4, RZ, RZ, R16 ;  /* 0x000000ffff047224 */ /* 0x000fe200078e0010 */
[----:B------:R-:W-:Y:S01]  /*12360*/  MOV R2, 0x12390 ;  /* 0x0001239000027802 */ /* 0x000fe20000000f00 */
[----:B------:R-:W-:Y:S02]  /*12370*/  IMAD.MOV.U32 R0, RZ, RZ, 0x2 ;  /* 0x00000002ff007424 */ /* 0x000fe400078e00ff */
[----:B-1---5:R-:W-:Y:S05]  /*12380*/  CALL.REL.NOINC `($__internal_17_$__cuda_sm70_shflsync_bfly_p) ;  /* 0x0000135000007944 */ /* 0x022fea0003c00000 */
[----:B------:R-:W-:Y:S01]  /*12390*/  FMNMX.FTZ R16, R16, R0, !PT ;  /* 0x0000000010107209 */ /* 0x000fe20007810000 */
[----:B------:R-:W-:Y:S01]  /*123a0*/  IMAD.MOV.U32 R0, RZ, RZ, 0x1 ;  /* 0x00000001ff007424 */ /* 0x000fe200078e00ff */
[----:B------:R-:W-:-:S03]  /*123b0*/  MOV R2, 0x123e0 ;  /* 0x000123e000027802 */ /* 0x000fc60000000f00 */
[----:B------:R-:W-:Y:S02]  /*123c0*/  IMAD.MOV.U32 R4, RZ, RZ, R16 ;  /* 0x000000ffff047224 */ /* 0x000fe400078e0010 */
[----:B-1---5:R-:W-:Y:S05]  /*123d0*/  CALL.REL.NOINC `($__internal_17_$__cuda_sm70_shflsync_bfly_p) ;  /* 0x0000130000007944 */ /* 0x022fea0003c00000 */
[----:B------:R-:W-:Y:S01]  /*123e0*/  MOV R3, R0 ;  /* 0x0000000000037202 */ /* 0x000fe20000000f00 */
[----:B-1---5:R-:W-:Y:S05]  /*123f0*/  BRA `(.L_x_1085) ;  /* 0xffff2aa000007947 */ /* 0x022fea000383ffff */
.L_x_1051:
[----:B------:R-:W-:Y:S01]  /*12400*/  MOV R7, RZ ;  /* 0x000000ff00077202 */ /* 0x000fe20000000f00 */
[----:B------:R-:W-:Y:S01]  /*12410*/  IMAD.MOV.U32 R0, RZ, RZ, R5 ;  /* 0x000000ffff007224 */ /* 0x000fe200078e0005 */
[----:B--2---:R-:W-:Y:S01]  /*12420*/  MOV R2, 0x12450 ;  /* 0x0001245000027802 */ /* 0x004fe20000000f00 */
[----:B------:R-:W-:Y:S02]  /*12430*/  IMAD.MOV.U32 R3, RZ, RZ, 0x181f ;  /* 0x0000181fff037424 */ /* 0x000fe400078e00ff */
[----:B-1----:R-:W-:Y:S05]  /*12440*/  CALL.REL.NOINC `($__internal_18_$__cuda_sm70_shflsync_idx_p) ;  /* 0x0000131000007944 */ /* 0x002fea0003c00000 */
[----:B-----5:R-:W-:Y:S01]  /*12450*/  MOV R4, R0 ;  /* 0x0000000000047202 */ /* 0x020fe20000000f00 */
[----:B-1----:R-:W-:-:S05]  /*12460*/  BRA `(.L_x_1086) ;  /* 0xffff470000007947 */ /* 0x002fca000383ffff */
.L_x_1052:
[----:B------:R-:W-:Y:S01]  /*12470*/  MOV R7, RZ ;  /* 0x000000ff00077202 */ /* 0x000fe20000000f00 */
[----:B------:R-:W-:Y:S01]  /*12480*/  IMAD.MOV.U32 R0, RZ, RZ, R21 ;  /* 0x000000ffff007224 */ /* 0x000fe200078e0015 */
[----:B--2---:R-:W-:Y:S01]  /*12490*/  MOV R2, 0x124c0 ;  /* 0x000124c000027802 */ /* 0x004fe20000000f00 */
[----:B------:R-:W-:Y:S02]  /*124a0*/  IMAD.MOV.U32 R3, RZ, RZ, 0x181f ;  /* 0x0000181fff037424 */ /* 0x000fe400078e00ff */
[----:B-1-34-:R-:W-:Y:S05]  /*124b0*/  CALL.REL.NOINC `($__internal_18_$__cuda_sm70_shflsync_idx_p) ;  /* 0x000012a000007944 */ /* 0x01afea0003c00000 */
[----:B------:R-:W2:Y:S01]  /*124c0*/  LDL R3, [R1+0x88] ;  /* 0x0000880001037983 */ /* 0x000ea20000100800 */
[----:B------:R-:W-:Y:S03]  /*124d0*/  IADD3 R6, P0, R0, R30, RZ ;  /* 0x0000001e00067210 */ /* 0x000fe60007f1e0ff */
[----:B------:R-:W3:Y:S02]  /*124e0*/  LDL R2, [R1+0x9c] ;  /* 0x00009c0001027983 */ /* 0x000ee40000100800 */
[----:B-----5:R-:W-:Y:S02]  /*124f0*/  IMAD.X R7, R4, 0x1, R22, P0 ;  /* 0x0000000104077824 */ /* 0x020fe400000e0616 */
[----:B------:R-:W4:Y:S04]  /*12500*/  LDL R12, [R1+0x54] ;  /* 0x00005400010c7983 */ /* 0x000f280000100800 */
[----:B------:R-:W4:Y:S04]  /*12510*/  LDL R15, [R1+0x98] ;  /* 0x00009800010f7983 */ /* 0x000f280000100800 */
[----:B------:R-:W4:Y:S04]  /*12520*/  LDL R14, [R1+0x58] ;  /* 0x00005800010e7983 */ /* 0x000f280000100800 */
[----:B------:R-:W4:Y:S01]  /*12530*/  LDL R13, [R1+0x94] ;  /* 0x00009400010d7983 */ /* 0x000f220000100800 */
[----:B--2---:R-:W-:Y:S02]  /*12540*/  ISETP.GE.AND P3, PT, R3, c[0x0][0x1d4], PT ;  /* 0x0000750003007a0c */ /* 0x004fe40003f66270 */
[----:B---3--:R-:W-:Y:S02]  /*12550*/  ISETP.GE.AND P2, PT, R2, c[0x0][0x1d4], PT ;  /* 0x0000750002007a0c */ /* 0x008fe40003f46270 */
[----:B------:R-:W-:Y:S02]  /*12560*/  IADD3 R2, P0, R0, R31, RZ ;  /* 0x0000001f00027210 */ /* 0x000fe40007f1e0ff */
[----:B------:R-:W-:Y:S03]  /*12570*/  SEL R20, RZ, 0x10, P2 ;  /* 0x00000010ff147807 */ /* 0x000fe60001000000 */
[----:B------:R-:W-:Y:S01]  /*12580*/  IMAD.X R3, R4, 0x1, R23, P0 ;  /* 0x0000000104037824 */ /* 0x000fe200000e0617 */
[----:B----4-:R-:W-:Y:S03]  /*12590*/  ISETP.GE.AND P1, PT, R15, c[0x0][0x1d4], PT ;  /* 0x000075000f007a0c */ /* 0x010fe60003f26270 */
[----:B------:R-:W-:Y:S01]  /*125a0*/  @!PT LDS RZ, [RZ] ;  /* 0x00000000fffff984 */ /* 0x000fe20000000800 */
[----:B------:R-:W-:Y:S01]  /*125b0*/  @!PT LDS RZ, [RZ] ;  /* 0x00000000fffff984 */ /* 0x000fe20000000800 */
[----:B------:R-:W-:Y:S01]  /*125c0*/  @!PT LDS RZ, [RZ] ;  /* 0x00000000fffff984 */ /* 0x000fe20000000800 */
[----:B------:R2:W-:Y:S01]  /*125d0*/  LDGSTS.E.BYPASS.LTC128B.128 [R12+0x100], [R6.64], !P3 ;  /* 0x00100000060c7fae */ /* 0x0005e2000d901d46 */
[----:B------:R-:W-:Y:S03]  /*125e0*/  SEL R15, RZ, 0x10, P1 ;  /* 0x00000010ff0f7807 */ /* 0x000fe60000800000 */
[----:B------:R3:W-:Y:S01]  /*125f0*/  LDGSTS.E.BYPASS.LTC128B.128 [R12+0x2100], [R2.64], !P2 ;  /* 0x02100000020c7fae */ /* 0x0007e2000d101d46 */
[----:B--2---:R-:W-:Y:S01]  /*12600*/  IMAD.MOV.U32 R7, RZ, RZ, 0x1 ;  /* 0x00000001ff077424 */ /* 0x004fe200078e00ff */
[----:B---3--:R-:W-:Y:S05]  /*12610*/  IADD3 R2, P0, R0, R132, RZ ;  /* 0x0000008400027210 */ /* 0x008fea0007f1e0ff */
[----:B------:R-:W-:Y:S05]  /*12620*/  IMAD.X R3, R4, 0x1, R28, P0 ;  /* 0x0000000104037824 */ /* 0x000fea00000e061c */
[----:B------:R2:W-:Y:S02]  /*12630*/  LDGSTS.E.BYPASS.LTC128B.128 [R12+0x4100], [R2.64], !P1 ;  /* 0x04100000020c7fae */ /* 0x0005e4000c901d46 */
[----:B--2---:R-:W-:Y:S01]  /*12640*/  IADD3 R2, P0, R0, R14, RZ ;  /* 0x0000000e00027210 */ /* 0x004fe20007f1e0ff */
[----:B------:R-:W-:Y:S01]  /*12650*/  IMAD.MOV.U32 R0, RZ, RZ, R5 ;  /* 0x000000ffff007224 */ /* 0x000fe200078e0005 */
[----:B------:R-:W-:Y:S03]  /*12660*/  SEL R5, RZ, 0x10, P3 ;  /* 0x00000010ff057807 */ /* 0x000fe60001800000 */
[----:B------:R-:W-:Y:S01]  /*12670*/  IMAD.X R3, R4, 0x1, R29, P0 ;  /* 0x0000000104037824 */ /* 0x000fe200000e061d */
[----:B------:R-:W-:Y:S04]  /*12680*/  ISETP.GE.AND P0, PT, R13, c[0x0][0x1d4], PT ;  /* 0x000075000d007a0c */ /* 0x000fe80003f06270 */
[----:B------:R-:W-:Y:S09]  /*12690*/  SEL R14, RZ, 0x10, P0 ;  /* 0x00000010ff0e7807 */ /* 0x000ff20000000000 */
[----:B------:R2:W-:Y:S02]  /*126a0*/  LDGSTS.E.BYPASS.LTC128B.128 [R12+0x6100], [R2.64], !P0 ;  /* 0x06100000020c7fae */ /* 0x0005e4000c101d46 */
[----:B--2---:R-:W-:Y:S01]  /*126b0*/  MOV R2, 0x126e0 ;  /* 0x000126e000027802 */ /* 0x004fe20000000f00 */
[----:B------:R-:W-:Y:S02]  /*126c0*/  IMAD.MOV.U32 R3, RZ, RZ, 0x181f ;  /* 0x0000181fff037424 */ /* 0x000fe400078e00ff */
[----:B-1----:R-:W-:Y:S05]  /*126d0*/  CALL.REL.NOINC `($__internal_18_$__cuda_sm70_shflsync_idx_p) ;  /* 0x0000108000007944 */ /* 0x002fea0003c00000 */
[----:B------:R-:W-:Y:S01]  /*126e0*/  MOV R7, 0x1 ;  /* 0x0000000100077802 */ /* 0x000fe20000000f00 */
[----:B-----5:R-:W-:Y:S01]  /*126f0*/  IMAD.MOV.U32 R4, RZ, RZ, R0 ;  /* 0x000000ffff047224 */ /* 0x020fe200078e0000 */
[----:B------:R-:W-:Y:S01]  /*12700*/  MOV R3, 0x181f ;  /* 0x0000181f00037802 */ /* 0x000fe20000000f00 */
[----:B------:R-:W-:Y:S01]  /*12710*/  IMAD.MOV.U32 R0, RZ, RZ, R21 ;  /* 0x000000ffff007224 */ /* 0x000fe200078e0015 */
[----:B------:R-:W-:Y:S02]  /*12720*/  MOV R2, 0x12740 ;  /* 0x0001274000027802 */ /* 0x000fe40000000f00 */
[----:B-1----:R-:W-:Y:S05]  /*12730*/  CALL.REL.NOINC `($__internal_18_$__cuda_sm70_shflsync_idx_p) ;  /* 0x0000102000007944 */ /* 0x002fea0003c00000 */
[----:B-1---5:R-:W-:-:S05]  /*12740*/  BRA `(.L_x_1087) ;  /* 0xffff462000007947 */ /* 0x022fca000383ffff */
.L_x_1055:
[----:B------:R-:W-:Y:S01]  /*12750*/  MOV R7, RZ ;  /* 0x000000ff00077202 */ /* 0x000fe20000000f00 */
[----:B------:R-:W-:Y:S01]  /*12760*/  IMAD.MOV.U32 R0, RZ, RZ, R5 ;  /* 0x000000ffff007224 */ /* 0x000fe200078e0005 */
[----:B------:R-:W-:Y:S01]  /*12770*/  MOV R2, 0x127a0 ;  /* 0x000127a000027802 */ /* 0x000fe20000000f00 */
[----:B------:R-:W-:Y:S02]  /*12780*/  IMAD.MOV.U32 R3, RZ, RZ, 0x181f ;  /* 0x0000181fff037424 */ /* 0x000fe400078e00ff */
[----:B--2---:R-:W-:Y:S05]  /*12790*/  CALL.REL.NOINC `($__internal_18_$__cuda_sm70_shflsync_idx_p) ;  /* 0x00000fc000007944 */ /* 0x004fea0003c00000 */
[----:B-----5:R-:W-:Y:S01]  /*127a0*/  MOV R4, R0 ;  /* 0x0000000000047202 */ /* 0x020fe20000000f00 */
[----:B-1----:R-:W-:-:S05]  /*127b0*/  BRA `(.L_x_1088) ;  /* 0xffff5d1000007947 */ /* 0x002fca000383ffff */
.L_x_1056:
[----:B------:R-:W-:Y:S01]  /*127c0*/  MOV R7, RZ ;  /* 0x000000ff00077202 */ /* 0x000fe20000000f00 */
[----:B------:R-:W-:Y:S01]  /*127d0*/  IMAD.MOV.U32 R0, RZ, RZ, R13 ;  /* 0x000000ffff007224 */ /* 0x000fe200078e000d */
[----:B------:R-:W-:Y:S01]  /*127e0*/  MOV R2, 0x12810 ;  /* 0x0001281000027802 */ /* 0x000fe20000000f00 */
[----:B------:R-:W-:Y:S02]  /*127f0*/  IMAD.MOV.U32 R3, RZ, RZ, 0x181f ;  /* 0x0000181fff037424 */ /* 0x000fe400078e00ff */
[----:B-123--:R-:W-:Y:S05]  /*12800*/  CALL.REL.NOINC `($__internal_18_$__cuda_sm70_shflsync_idx_p) ;  /* 0x00000f5000007944 */ /* 0x00efea0003c00000 */
[----:B------:R-:W2:Y:S01]  /*12810*/  LDL R3, [R1+0x88] ;  /* 0x0000880001037983 */ /* 0x000ea20000100800 */
[----:B------:R-:W-:Y:S03]  /*12820*/  IADD3 R6, P0, R0, R19, RZ ;  /* 0x0000001300067210 */ /* 0x000fe60007f1e0ff */
[----:B------:R-:W3:Y:S02]  /*12830*/  LDL R2, [R1+0x9c] ;  /* 0x00009c0001027983 */ /* 0x000ee40000100800 */
[----:B-----5:R-:W-:Y:S02]  /*12840*/  IMAD.X R7, R4, 0x1, R14, P0 ;  /* 0x0000000104077824 */ /* 0x020fe400000e060e */
        /* <DEDUP_REMOVED lines=36> */
.L_x_1057:
[----:B------:R-:W-:Y:S01]  /*12a90*/  MOV R7, RZ ;  /* 0x000000ff00077202 */ /* 0x000fe20000000f00 */
[----:B------:R-:W-:Y:S01]  /*12aa0*/  IMAD.MOV.U32 R0, RZ, RZ, R4 ;  /* 0x000000ffff007224 */ /* 0x000fe200078e0004 */
[----:B------:R-:W-:Y:S01]  /*12ab0*/  MOV R2, 0x12ae0 ;  /* 0x00012ae000027802 */ /* 0x000fe20000000f00 */
[----:B------:R-:W-:Y:S02]  /*12ac0*/  IMAD.MOV.U32 R3, RZ, RZ, 0x1c1f ;  /* 0x00001c1fff037424 */ /* 0x000fe400078e00ff */
[----:B------:R-:W-:Y:S05]  /*12ad0*/  CALL.REL.NOINC `($__internal_18_$__cuda_sm70_shflsync_idx_p) ;  /* 0x00000c8000007944 */ /* 0x000fea0003c00000 */
[----:B-1---5:R-:W-:-:S05]  /*12ae0*/  BRA `(.L_x_1090) ;  /* 0xffff5eb000007947 */ /* 0x022fca000383ffff */
.L_x_1058:
[----:B------:R-:W-:Y:S01]  /*12af0*/  MOV R7, 0x1 ;  /* 0x0000000100077802 */ /* 0x000fe20000000f00 */
[----:B------:R-:W-:Y:S01]  /*12b00*/  IMAD.MOV.U32 R0, RZ, RZ, R4 ;  /* 0x000000ffff007224 */ /* 0x000fe200078e0004 */
[----:B------:R-:W-:Y:S01]  /*12b10*/  MOV R2, 0x12b40 ;  /* 0x00012b4000027802 */ /* 0x000fe20000000f00 */
[----:B------:R-:W-:Y:S02]  /*12b20*/  IMAD.MOV.U32 R3, RZ, RZ, 0x1c1f ;  /* 0x00001c1fff037424 */ /* 0x000fe400078e00ff */
[----:B-1----:R-:W-:Y:S05]  /*12b30*/  CALL.REL.NOINC `($__internal_18_$__cuda_sm70_shflsync_idx_p) ;  /* 0x00000c2000007944 */ /* 0x002fea0003c00000 */
[----:B------:R-:W2:Y:S01]  /*12b40*/  LDL.LU R9, [R1+0x80] ;  /* 0x0000800001097983 */ /* 0x000ea20000300800 */
[----:B------:R-:W-:Y:S03]  /*12b50*/  IMAD.IADD R0, R5, 0x1, R0 ;  /* 0x0000000105007824 */ /* 0x000fe600078e0200 */
[----:B------:R-:W3:Y:S02]  /*12b60*/  LDL.LU R8, [R1+0x7c] ;  /* 0x00007c0001087983 */ /* 0x000ee40000300800 */
[C---:B------:R-:W-:Y:S02]  /*12b70*/  ISETP.GT.AND P4, PT, R0.reuse, 0x9, PT ;  /* 0x000000090000780c */ /* 0x040fe40003f84270 */
[C---:B------:R-:W-:Y:S01]  /*12b80*/  ISETP.GT.AND P3, PT, R0.reuse, 0x8, PT ;  /* 0x000000080000780c */ /* 0x040fe20003f64270 */
[----:B------:R-:W4:Y:S01]  /*12b90*/  LDL.LU R7, [R1+0x78] ;  /* 0x0000780001077983 */ /* 0x000f220000300800 */
[C---:B------:R-:W-:Y:S02]  /*12ba0*/  ISETP.GT.AND P1, PT, R0.reuse, 0x10, PT ;  /* 0x000000100000780c */ /* 0x040fe40003f24270 */
[C---:B------:R-:W-:Y:S01]  /*12bb0*/  ISETP.GT.AND P0, PT, R0.reuse, RZ, PT ;  /* 0x000000ff0000720c */ /* 0x040fe20003f04270 */
[----:B-----5:R-:W4:Y:S01]  /*12bc0*/  LDL.LU R4, [R1+0x74] ;  /* 0x0000740001047983 */ /* 0x020f220000300800 */
[C---:B------:R-:W-:Y:S03]  /*12bd0*/  ISETP.GT.AND P2, PT, R0.reuse, 0x1, PT ;  /* 0x000000010000780c */ /* 0x040fe60003f44270 */
[----:B------:R-:W4:Y:S04]  /*12be0*/  LDL.LU R3, [R1+0x68] ;  /* 0x0000680001037983 */ /* 0x000f280000300800 */
[----:B------:R-:W4:Y:S01]  /*12bf0*/  LDL.LU R2, [R1+0x64] ;  /* 0x0000640001027983 */ /* 0x000f220000300800 */
[----:B--2---:R-:W-:Y:S02]  /*12c00*/  FSEL R5, R9, -INF , P0 ;  /* 0xff80000009057808 */ /* 0x004fe40000000000 */
[----:B------:R-:W-:Y:S02]  /*12c10*/  ISETP.GT.AND P0, PT, R0, 0x11, PT ;  /* 0x000000110000780c */ /* 0x000fe40003f04270 */
[----:B---3--:R-:W-:Y:S02]  /*12c20*/  FSEL R177, R8, -INF , P2 ;  /* 0xff80000008b17808 */ /* 0x008fe40001000000 */
[C---:B------:R-:W-:Y:S02]  /*12c30*/  ISETP.GT.AND P2, PT, R0.reuse, 0x20, PT ;  /* 0x000000200000780c */ /* 0x040fe40003f44270 */
[----:B----4-:R-:W-:Y:S02]  /*12c40*/  FSEL R35, R7, -INF , P3 ;  /* 0xff80000007237808 */ /* 0x010fe40001800000 */
[----:B------:R-:W-:Y:S02]  /*12c50*/  ISETP.GT.AND P3, PT, R0, 0x18, PT ;  /* 0x000000180000780c */ /* 0x000fe40003f64270 */
[----:B------:R-:W-:Y:S02]  /*12c60*/  FSEL R34, R4, -INF , P4 ;  /* 0xff80000004227808 */ /* 0x000fe40002000000 */
[C---:B------:R-:W-:Y:S01]  /*12c70*/  ISETP.GT.AND P4, PT, R0.reuse, 0x19, PT ;  /* 0x000000190000780c */ /* 0x040fe20003f84270 */
[----:B------:R-:W2:Y:S01]  /*12c80*/  LDL.LU R4, [R1+0x58] ;  /* 0x0000580001047983 */ /* 0x000ea20000300800 */
[----:B------:R-:W-:Y:S02]  /*12c90*/  FSEL R33, R3, -INF , P1 ;  /* 0xff80000003217808 */ /* 0x000fe40000800000 */
[----:B------:R-:W-:Y:S01]  /*12ca0*/  ISETP.GT.AND P1, PT, R0, 0x21, PT ;  /* 0x000000210000780c */ /* 0x000fe20003f24270 */
[----:B------:R-:W3:Y:S01]  /*12cb0*/  LDL.LU R7, [R1+0x60] ;  /* 0x0000600001077983 */ /* 0x000ee20000300800 */
[----:B------:R-:W-:Y:S02]  /*12cc0*/  FSEL R32, R2, -INF , P0 ;  /* 0xff80000002207808 */ /* 0x000fe40000000000 */
[----:B------:R-:W-:Y:S01]  /*12cd0*/  ISETP.GT.AND P0, PT, R0, 0x28, PT ;  /* 0x000000280000780c */ /* 0x000fe20003f04270 */
[----:B------:R-:W4:Y:S01]  /*12ce0*/  LDL.LU R3, [R1+0x5c] ;  /* 0x00005c0001037983 */ /* 0x000f220000300800 */
        /* <DEDUP_REMOVED lines=30> */
[----:B------:R-:W-:Y:S02]  /*12ed0*/  FSEL R26, R179, -INF , P4 ;  /* 0xff800000b31a7808 */ /* 0x000fe40002000000 */
[----:B------:R-:W-:Y:S02]  /*12ee0*/  FMNMX.FTZ R0, R16, R0, !PT ;  /* 0x0000000010007209 */ /* 0x000fe40007810000 */
[----:B------:R-:W-:Y:S02]  /*12ef0*/  FMNMX.FTZ R2, R27, R2, !PT ;  /* 0x000000021b027209 */ /* 0x000fe40007810000 */
[----:B------:R-:W-:Y:S02]  /*12f00*/  FMNMX.FTZ R0, R15, R0, !PT ;  /* 0x000000000f007209 */ /* 0x000fe40007810000 */
[----:B------:R-:W-:Y:S02]  /*12f10*/  FMNMX.FTZ R176, R26, R2, !PT ;  /* 0x000000021ab07209 */ /* 0x000fe40007810000 */
[----:B------:R-:W-:Y:S02]  /*12f20*/  FSEL R8, R191, -INF , P1 ;  /* 0xff800000bf087808 */ /* 0x000fe40000800000 */
[----:B------:R-:W-:Y:S02]  /*12f30*/  MOV R2, 0x13010 ;  /* 0x0001301000027802 */ /* 0x000fe40000000f00 */
[----:B--2---:R-:W-:Y:S02]  /*12f40*/  FSEL R10, R4, -INF , P3 ;  /* 0xff800000040a7808 */ /* 0x004fe40001800000 */
[----:B------:R-:W-:Y:S01]  /*12f50*/  FMNMX.FTZ R4, R14, R0, !PT ;  /* 0x000000000e047209 */ /* 0x000fe20007810000 */
[----:B------:R-:W-:Y:S01]  /*12f60*/  IMAD.MOV.U32 R0, RZ, RZ, 0x2 ;  /* 0x00000002ff007424 */ /* 0x000fe200078e00ff */
[----:B---3--:R-:W-:Y:S02]  /*12f70*/  FSEL R9, R7, -INF , P2 ;  /* 0xff80000007097808 */ /* 0x008fe40001000000 */
[----:B------:R-:W-:Y:S02]  /*12f80*/  FMNMX.FTZ R176, R10, R176, !PT ;  /* 0x000000b00ab07209 */ /* 0x000fe40007810000 */
[----:B------:R-:W-:Y:S02]  /*12f90*/  FMNMX.FTZ R4, R13, R4, !PT ;  /* 0x000000040d047209 */ /* 0x000fe40007810000 */
[----:B------:R-:W-:Y:S02]  /*12fa0*/  FMNMX.FTZ R176, R9, R176, !PT ;  /* 0x000000b009b07209 */ /* 0x000fe40007810000 */
[----:B------:R-:W-:Y:S02]  /*12fb0*/  FMNMX.FTZ R4, R12, R4, !PT ;  /* 0x000000040c047209 */ /* 0x000fe40007810000 */
[----:B----4-:R-:W-:Y:S02]  /*12fc0*/  FSEL R7, R3, -INF , P0 ;  /* 0xff80000003077808 */ /* 0x010fe40000000000 */
[----:B------:R-:W-:Y:S02]  /*12fd0*/  FMNMX.FTZ R176, R8, R176, !PT ;  /* 0x000000b008b07209 */ /* 0x000fe40007810000 */
[----:B------:R-:W-:Y:S02]  /*12fe0*/  FMNMX.FTZ R4, R11, R4, !PT ;  /* 0x000000040b047209 */ /* 0x000fe40007810000 */
[----:B------:R-:W-:Y:S02]  /*12ff0*/  FMNMX.FTZ R176, R7, R176, !PT ;  /* 0x000000b007b07209 */ /* 0x000fe40007810000 */
[----:B-1----:R-:W-:Y:S05]  /*13000*/  CALL.REL.NOINC `($__internal_17_$__cuda_sm70_shflsync_bfly_p) ;  /* 0x000006d000007944 */ /* 0x002fea0003c00000 */
[----:B------:R-:W-:Y:S01]  /*13010*/  FMNMX.FTZ R4, R4, R0, !PT ;  /* 0x0000000004047209 */ /* 0x000fe20007810000 */
[----:B------:R-:W-:Y:S01]  /*13020*/  IMAD.MOV.U32 R0, RZ, RZ, 0x1 ;  /* 0x00000001ff007424 */ /* 0x000fe200078e00ff */
[----:B------:R-:W-:Y:S02]  /*13030*/  MOV R2, 0x13050 ;  /* 0x0001305000027802 */ /* 0x000fe40000000f00 */
        /* <DEDUP_REMOVED lines=8> */
[----:B------:R-:W-:Y:S02]  /*130c0*/  MOV R2, 0x130e0 ;  /* 0x000130e000027802 */ /* 0x000fe40000000f00 */
[----:B-1---5:R-:W-:Y:S05]  /*130d0*/  CALL.REL.NOINC `($__internal_17_$__cuda_sm70_shflsync_bfly_p) ;  /* 0x0000060000007944 */ /* 0x022fea0003c00000 */
[----:B-1---5:R-:W-:-:S05]  /*130e0*/  BRA `(.L_x_1091) ;  /* 0xffff601000007947 */ /* 0x022fca000383ffff */
.L_x_1061:
[----:B------:R-:W-:Y:S01]  /*130f0*/  MOV R7, RZ ;  /* 0x000000ff00077202 */ /* 0x000fe20000000f00 */
[----:B-1----:R-:W-:Y:S01]  /*13100*/  IMAD.MOV.U32 R0, RZ, RZ, R5 ;  /* 0x000000ffff007224 */ /* 0x002fe200078e0005 */
[----:B------:R-:W-:Y:S01]  /*13110*/  MOV R2, 0x13140 ;  /* 0x0001314000027802 */ /* 0x000fe20000000f00 */
[----:B------:R-:W-:Y:S02]  /*13120*/  IMAD.MOV.U32 R3, RZ, RZ, 0x181f ;  /* 0x0000181fff037424 */ /* 0x000fe400078e00ff */
[----:B------:R-:W-:Y:S05]  /*13130*/  CALL.REL.NOINC `($__internal_18_$__cuda_sm70_shflsync_idx_p) ;  /* 0x0000062000007944 */ /* 0x000fea0003c00000 */
[----:B-1---5:R-:W-:-:S05]  /*13140*/  BRA `(.L_x_1092) ;  /* 0xffff821000007947 */ /* 0x022fca000383ffff */
.L_x_1064:
[----:B------:R-:W-:Y:S01]  /*13150*/  MOV R7, RZ ;  /* 0x000000ff00077202 */ /* 0x000fe20000000f00 */
[----:B------:R-:W-:Y:S01]  /*13160*/  IMAD.MOV.U32 R0, RZ, RZ, R5 ;  /* 0x000000ffff007224 */ /* 0x000fe200078e0005 */
[----:B------:R-:W-:Y:S01]  /*13170*/  MOV R2, 0x131a0 ;  /* 0x000131a000027802 */ /* 0x000fe20000000f00 */
[----:B------:R-:W-:Y:S02]  /*13180*/  IMAD.MOV.U32 R3, RZ, RZ, 0x181f ;  /* 0x0000181fff037424 */ /* 0x000fe400078e00ff */
[----:B-----5:R-:W-:Y:S05]  /*13190*/  CALL.REL.NOINC `($__internal_18_$__cuda_sm70_shflsync_idx_p) ;  /* 0x000005c000007944 */ /* 0x020fea0003c00000 */
[----:B-----5:R-:W-:Y:S01]  /*131a0*/  MOV R4, R0 ;  /* 0x0000000000047202 */ /* 0x020fe20000000f00 */
[----:B-1----:R-:W-:-:S05]  /*131b0*/  BRA `(.L_x_1093) ;  /* 0xffff9a3000007947 */ /* 0x002fca000383ffff */
.L_x_1065:
[----:B------:R-:W-:Y:S01]  /*131c0*/  MOV R7, RZ ;  /* 0x000000ff00077202 */ /* 0x000fe20000000f00 */
[----:B------:R-:W-:Y:S01]  /*131d0*/  IMAD.MOV.U32 R0, RZ, RZ, R8 ;  /* 0x000000ffff007224 */ /* 0x000fe200078e0008 */
[----:B------:R-:W-:Y:S01]  /*131e0*/  MOV R2, 0x13210 ;  /* 0x0001321000027802 */ /* 0x000fe20000000f00 */
[----:B------:R-:W-:Y:S02]  /*131f0*/  IMAD.MOV.U32 R3, RZ, RZ, 0x181f ;  /* 0x0000181fff037424 */ /* 0x000fe400078e00ff */
[----:B-12--5:R-:W-:Y:S05]  /*13200*/  CALL.REL.NOINC `($__internal_18_$__cuda_sm70_shflsync_idx_p) ;  /* 0x0000055000007944 */ /* 0x026fea0003c00000 */
[----:B------:R-:W2:Y:S01]  /*13210*/  LDL R29, [R1+0x54] ;  /* 0x00005400011d7983 */ /* 0x000ea20000100800 */
[----:B------:R-:W-:Y:S04]  /*13220*/  IADD3 R2, -R132, 0x10, RZ ;  /* 0x0000001084027810 */ /* 0x000fe80007ffe1ff */
[----:B------:R-:W-:Y:S04]  /*13230*/  LOP3.LUT R2, R2, 0xf, RZ, 0xc0, !PT ;  /* 0x0000000f02027812 */ /* 0x000fe800078ec0ff */
[----:B------:R-:W-:Y:S04]  /*13240*/  IADD3 R2, P1, P0, R2, R0, R25 ;  /* 0x0000000002027210 */ /* 0x000fe8000783e019 */
[----:B-----5:R-:W-:Y:S02]  /*13250*/  IADD3.X R3, RZ, R4, R9, P1, P0 ;  /* 0x00000004ff037210 */ /* 0x020fe40000fe0409 */
[----:B------:R-:W-:Y:S11]  /*13260*/  ISETP.NE.U32.AND P0, PT, R132, RZ, PT ;  /* 0x000000ff8400720c */ /* 0x000ff60003f05070 */
[----:B------:R-:W-:Y:S02]  /*13270*/  @!UPT UIADD3 URZ, URZ, URZ, URZ ;  /* 0x0000003f3f3ff290 */ /* 0x000fe4000fffe03f */
[----:B------:R-:W-:Y:S01]  /*13280*/  @!PT LDS RZ, [RZ] ;  /* 0x00000000fffff984 */ /* 0x000fe20000000800 */
[----:B------:R-:W-:Y:S01]  /*13290*/  @!PT LDS RZ, [RZ] ;  /* 0x00000000fffff984 */ /* 0x000fe20000000800 */
[----:B------:R-:W-:Y:S01]  /*132a0*/  @!PT LDS RZ, [RZ] ;  /* 0x00000000fffff984 */ /* 0x000fe20000000800 */
[----:B--2---:R2:W-:Y:S02]  /*132b0*/  LDGSTS.E.BYPASS.LTC128B.128.ZFILL [R29+0x10100], [R2.64], P0 ;  /* 0x10100000021d7fae */ /* 0x0045e40008141d46 */
[----:B--2---:R-:W-:Y:S05]  /*132c0*/  IADD3 R2, P0, R0, R26, RZ ;  /* 0x0000001a00027210 */ /* 0x004fea0007f1e0ff */
[----:B------:R-:W-:Y:S01]  /*132d0*/  IMAD.X R3, R4, 0x1, R10, P0 ;  /* 0x0000000104037824 */ /* 0x000fe200000e060a */
[----:B------:R-:W-:Y:S04]  /*132e0*/  IADD3 R6, P0, R0, R27, RZ ;  /* 0x0000001b00067210 */ /* 0x000fe80007f1e0ff */
[----:B------:R2:W-:Y:S01]  /*132f0*/  LDGSTS.E.BYPASS.LTC128B.128 [R29+0x12100], [R2.64], !P5 ;  /* 0x12100000021d7fae */ /* 0x0005e2000e901d46 */
[----:B------:R-:W-:Y:S05]  /*13300*/  IMAD.X R7, R4, 0x1, R11, P0 ;  /* 0x0000000104077824 */ /* 0x000fea00000e060b */
[----:B------:R3:W-:Y:S01]  /*13310*/  LDGSTS.E.BYPASS.LTC128B.128 [R29+0x14100], [R6.64], !P4 ;  /* 0x14100000061d7fae */ /* 0x0007e2000e101d46 */
[----:B--2---:R-:W-:Y:S01]  /*13320*/  IADD3 R2, P0, R0, R28, RZ ;  /* 0x0000001c00027210 */ /* 0x004fe20007f1e0ff */
[----:B------:R-:W-:Y:S04]  /*13330*/  IMAD.MOV.U32 R0, RZ, RZ, R5 ;  /* 0x000000ffff007224 */ /* 0x000fe800078e0005 */
[----:B------:R-:W-:Y:S02]  /*13340*/  IMAD.X R3, R4, 0x1, R12, P0 ;  /* 0x0000000104037824 */ /* 0x000fe400000e060c */
[----:B---3--:R-:W-:Y:S03]  /*13350*/  IMAD.MOV.U32 R7, RZ, RZ, 0x1 ;  /* 0x00000001ff077424 */ /* 0x008fe600078e00ff */
        /* <DEDUP_REMOVED lines=11> */
.L_x_1066:
[----:B------:R-:W-:Y:S02]  /*13410*/  MOV R0, 0x2 ;  /* 0x0000000200007802 */ /* 0x000fe40000000f00 */
[----:B------:R-:W-:Y:S02]  /*13420*/  MOV R2, 0x13440 ;  /* 0x0001344000027802 */ /* 0x000fe40000000f00 */
[----:B-----5:R-:W-:Y:S05]  /*13430*/  CALL.REL.NOINC `($__internal_17_$__cuda_sm70_shflsync_bfly_p) ;  /* 0x000002a000007944 */ /* 0x020fea0003c00000 */
[----:B------:R-:W-:Y:S01]  /*13440*/  FMNMX.FTZ R4, R4, R0, !PT ;  /* 0x0000000004047209 */ /* 0x000fe20007810000 */
[----:B------:R-:W-:Y:S01]  /*13450*/  IMAD.MOV.U32 R0, RZ, RZ, 0x1 ;  /* 0x00000001ff007424 */ /* 0x000fe200078e00ff */
[----:B------:R-:W-:Y:S02]  /*13460*/  MOV R2, 0x13480 ;  /* 0x0001348000027802 */ /* 0x000fe40000000f00 */
[----:B-1---5:R-:W-:Y:S05]  /*13470*/  CALL.REL.NOINC `($__internal_17_$__cuda_sm70_shflsync_bfly_p) ;  /* 0x0000026000007944 */ /* 0x022fea0003c00000 */
[----:B------:R-:W-:Y:S01]  /*13480*/  FMNMX.FTZ R132, R4, R0, !PT ;  /* 0x0000000004847209 */ /* 0x000fe20007810000 */
[----:B-----5:R-:W-:Y:S01]  /*13490*/  IMAD.MOV.U32 R4, RZ, RZ, R5 ;  /* 0x000000ffff047224 */ /* 0x020fe200078e0005 */
[----:B------:R-:W-:Y:S01]  /*134a0*/  MOV R2, 0x134d0 ;  /* 0x000134d000027802 */ /* 0x000fe20000000f00 */
[----:B------:R-:W-:Y:S02]  /*134b0*/  IMAD.MOV.U32 R0, RZ, RZ, 0x2 ;  /* 0x00000002ff007424 */ /* 0x000fe400078e00ff */
[----:B-1----:R-:W-:Y:S05]  /*134c0*/  CALL.REL.NOINC `($__internal_17_$__cuda_sm70_shflsync_bfly_p) ;  /* 0x0000021000007944 */ /* 0x002fea0003c00000 */
[----:B-----5:R-:W-:Y:S01]  /*134d0*/  FMNMX.FTZ R4, R5, R0, !PT ;  /* 0x0000000005047209 */ /* 0x020fe20007810000 */
[----:B------:R-:W-:Y:S01]  /*134e0*/  IMAD.MOV.U32 R0, RZ, RZ, 0x1 ;  /* 0x00000001ff007424 */ /* 0x000fe200078e00ff */
[----:B------:R-:W-:Y:S02]  /*134f0*/  MOV R2, 0x13510 ;  /* 0x0001351000027802 */ /* 0x000fe40000000f00 */
[----:B-1----:R-:W-:Y:S05]  /*13500*/  CALL.REL.NOINC `($__internal_17_$__cuda_sm70_shflsync_bfly_p) ;  /* 0x000001d000007944 */ /* 0x002fea0003c00000 */
[----:B-1---5:R-:W-:-:S05]  /*13510*/  BRA `(.L_x_1095) ;  /* 0xffff9c5000007947 */ /* 0x022fca000383ffff */
.L_x_1068:
[----:B------:R1:W5:Y:S01]  /*13520*/  LDL R4, [R1+0xa4] ;  /* 0x0000a40001047983 */ /* 0x0003620000100800 */
[----:B------:R-:W-:-:S02]  /*13530*/  MOV R0, 0x2 ;  /* 0x0000000200007802 */ /* 0x000fc40000000f00 */
[----:B------:R-:W-:Y:S02]  /*13540*/  MOV R2, 0x13560 ;  /* 0x0001356000027802 */ /* 0x000fe40000000f00 */
[----:B-1---5:R-:W-:Y:S05]  /*13550*/  CALL.REL.NOINC `($__internal_17_$__cuda_sm70_shflsync_bfly_p) ;  /* 0x0000018000007944 */ /* 0x022fea0003c00000 */
[----:B-----5:R-:W-:Y:S01]  /*13560*/  MOV R5, R0 ;  /* 0x0000000000057202 */ /* 0x020fe20000000f00 */
[----:B-1----:R-:W-:Y:S05]  /*13570*/  BRA `(.L_x_1096) ;  /* 0xffffbaa000007947 */ /* 0x002fea000383ffff */
.L_x_1069:
[----:B------:R-:W-:Y:S01]  /*13580*/  IMAD.MOV.U32 R4, RZ, RZ, R5 ;  /* 0x000000ffff047224 */ /* 0x000fe200078e0005 */
[----:B------:R-:W-:Y:S02]  /*13590*/  MOV R0, 0x1 ;  /* 0x0000000100007802 */ /* 0x000fe40000000f00 */
[----:B------:R-:W-:Y:S02]  /*135a0*/  MOV R2, 0x135c0 ;  /* 0x000135c000027802 */ /* 0x000fe40000000f00 */
[----:B------:R-:W-:Y:S05]  /*135b0*/  CALL.REL.NOINC `($__internal_17_$__cuda_sm70_shflsync_bfly_p) ;  /* 0x0000012000007944 */ /* 0x000fea0003c00000 */
[----:B------:R2:W5:Y:S02]  /*135c0*/  LDL R4, [R1+0xa0] ;  /* 0x0000a00001047983 */ /* 0x0005640000100800 */
[----:B-----5:R-:W-:Y:S01]  /*135d0*/  FADD.FTZ R5, R5, R0 ;  /* 0x0000000005057221 */ /* 0x020fe20000010000 */
[----:B------:R-:W-:Y:S02]  /*135e0*/  MOV R0, 0x2 ;  /* 0x0000000200007802 */ /* 0x000fe40000000f00 */
[----:B------:R-:W-:Y:S02]  /*135f0*/  MOV R2, 0x13610 ;  /* 0x0001361000027802 */ /* 0x000fe40000000f00 */
[----:B-12---:R-:W-:Y:S05]  /*13600*/  CALL.REL.NOINC `($__internal_17_$__cuda_sm70_shflsync_bfly_p) ;  /* 0x000000d000007944 */ /* 0x006fea0003c00000 */
[----:B------:R-:W2:Y:S02]  /*13610*/  LDL.LU R2, [R1+0xa0] ;  /* 0x0000a00001027983 */ /* 0x000ea40000300800 */
[----:B--2---:R-:W-:Y:S01]  /*13620*/  FADD.FTZ R4, R2, R0 ;  /* 0x0000000002047221 */ /* 0x004fe20000010000 */
[----:B------:R-:W-:-:S02]  /*13630*/  MOV R0, 0x1 ;  /* 0x0000000100007802 */ /* 0x000fc40000000f00 */
[----:B------:R-:W-:Y:S02]  /*13640*/  MOV R2, 0x13660 ;  /* 0x0001366000027802 */ /* 0x000fe40000000f00 */
[----:B-1---5:R-:W-:Y:S05]  /*13650*/  CALL.REL.NOINC `($__internal_17_$__cuda_sm70_shflsync_bfly_p) ;  /* 0x0000008000007944 */ /* 0x022fea0003c00000 */
[----:B------:R-:W-:Y:S01]  /*13660*/  MOV R3, R0 ;  /* 0x0000000000037202 */ /* 0x000fe20000000f00 */
[----:B-1---5:R-:W-:Y:S05]  /*13670*/  BRA `(.L_x_1097) ;  /* 0xffffba3000007947 */ /* 0x022fea000383ffff */
.L_x_1079:
[----:B-1----:R-:W-:Y:S01]  /*13680*/  IMAD.MOV.U32 R0, RZ, RZ, R14 ;  /* 0x000000ffff007224 */ /* 0x002fe200078e000e */
[----:B------:R-:W-:Y:S01]  /*13690*/  MOV R7, RZ ;  /* 0x000000ff00077202 */ /* 0x000fe20000000f00 */
[----:B----4-:R-:W-:Y:S01]  /*136a0*/  IMAD.MOV.U32 R3, RZ, RZ, 0x1f ;  /* 0x0000001fff037424 */ /* 0x010fe200078e00ff */
[----:B---3--:R-:W-:Y:S02]  /*136b0*/  MOV R2, 0x136d0 ;  /* 0x000136d000027802 */ /* 0x008fe40000000f00 */
[----:B-----5:R-:W-:Y:S05]  /*136c0*/  CALL.REL.NOINC `($__internal_18_$__cuda_sm70_shflsync_idx_p) ;  /* 0x0000009000007944 */ /* 0x020fea0003c00000 */
[----:B-1---5:R-:W-:Y:S05]  /*136d0*/  BRA `(.L_x_1098) ;  /* 0xffffe32000007947 */ /* 0x022fea000383ffff */
        .weak           $__internal_17_$__cuda_sm70_shflsync_bfly_p
        .type           $__internal_17_$__cuda_sm70_shflsync_bfly_p,@function
        .size           $__internal_17_$__cuda_sm70_shflsync_bfly_p,($__internal_18_$__cuda_sm70_shflsync_idx_p - $__internal_17_$__cuda_sm70_shflsync_bfly_p)
$__internal_17_$__cuda_sm70_shflsync_bfly_p:
[----:B------:R1:W-:Y:S01]  /*136e0*/  STL [R1+0x20c], R5 ;  /* 0x00020c0501007387 */ /* 0x0003e20000100800 */
[----:B------:R-:W-:Y:S02]  /*136f0*/  MOV R3, 0x1f ;  /* 0x0000001f00037802 */ /* 0x000fe40000000f00 */
[----:B-1----:R-:W-:-:S04]  /*13700*/  MOV R5, 0xffffffff ;  /* 0xffffffff00057802 */ /* 0x002fc80000000f00 */
[----:B------:R-:W-:Y:S04]  /*13710*/  WARPSYNC R5 ;  /* 0x0000000500007348 */ /* 0x000fe80003800000 */
[----:B------:R1:W2:Y:S04]  /*13720*/  SHFL.BFLY PT, R0, R4, R0, R3 ;  /* 0x0c00000004007389 */ /* 0x0002a800000e0003 */
[----:B-1----:R1:W5:Y:S01]  /*13730*/  LDL.LU R5, [R1+0x20c] ;  /* 0x00020c0001057983 */ /* 0x0023620000300800 */
[----:B------:R-:W-:-:S04]  /*13740*/  MOV R3, 0x0 ;  /* 0x0000000000037802 */ /* 0x000fc80000000f00 */
[----:B--2---:R-:W-:Y:S05]  /*13750*/  RET.REL.NODEC R2 `(_ZN7cutlass13device_kernelIN5flash19enable_sm80_to_sm89INS1_16FlashAttnFwdSm80INS1_25CollectiveMainloopFwdSm80ILi8ELi1ELb1EN4cute5tupleIJNS5_1CILi128EEENS7_ILi64EEENS7_ILi256EEEEEELi256ENS_10bfloat16_tEfNS_4arch4Sm80ELb1ELb0ELb1ELb0ELb1ELb0ELb1ELb1EEENS1_21CollectiveEpilogueFwdINS6_IJS8_SA_S9_EEENS6_IJNS7_ILi1EEESI_SI_EEESC_SE_Li256ELb0ELb1ELb1ELb0EEENS1_30DynamicPersistentTileSchedulerILi256ELi256ELb1ELb1ELb0EEEEEEEEEvNT_6ParamsE) ;  /* 0xfffec8a002007950 */ /* 0x004fea0003c3ffff */
        .weak           $__internal_18_$__cuda_sm70_shflsync_idx_p
        .type           $__internal_18_$__cuda_sm70_shflsync_idx_p,@function
        .size           $__internal_18_$__cuda_sm70_shflsync_idx_p,(.L_x_6508 - $__internal_18_$__cuda_sm70_shflsync_idx_p)
$__internal_18_$__cuda_sm70_shflsync_idx_p:
[----:B------:R1:W-:Y:S02]  /*13760*/  STL [R1+0x20c], R4 ;  /* 0x00020c0401007387 */ /* 0x0003e40000100800 */
[----:B-1----:R-:W-:-:S04]  /*13770*/  MOV R4, 0xffffffff ;  /* 0xffffffff00047802 */ /* 0x002fc80000000f00 */
[----:B------:R-:W-:Y:S04]  /*13780*/  WARPSYNC R4 ;  /* 0x0000000400007348 */ /* 0x000fe80003800000 */
[----:B------:R1:W2:Y:S04]  /*13790*/  SHFL.IDX PT, R0, R0, R7, R3 ;  /* 0x0000000700007389 */ /* 0x0002a800000e0003 */
[----:B-1----:R1:W5:Y:S01]  /*137a0*/  LDL.LU R4, [R1+0x20c] ;  /* 0x00020c0001047983 */ /* 0x0023620000300800 */
[----:B------:R-:W-:-:S04]  /*137b0*/  MOV R3, 0x0 ;  /* 0x0000000000037802 */ /* 0x000fc80000000f00 */
[----:B--2---:R-:W-:Y:S05]  /*137c0*/  RET.REL.NODEC R2 `(_ZN7cutlass13device_kernelIN5flash19enable_sm80_to_sm89INS1_16FlashAttnFwdSm80INS1_25CollectiveMainloopFwdSm80ILi8ELi1ELb1EN4cute5tupleIJNS5_1CILi128EEENS7_ILi64EEENS7_ILi256EEEEEELi256ENS_10bfloat16_tEfNS_4arch4Sm80ELb1ELb0ELb1ELb0ELb1ELb0ELb1ELb1EEENS1_21CollectiveEpilogueFwdINS6_IJS8_SA_S9_EEENS6_IJNS7_ILi1EEESI_SI_EEESC_SE_Li256ELb0ELb1ELb1ELb0EEENS1_30DynamicPersistentTileSchedulerILi256ELi256ELb1ELb1ELb0EEEEEEEEEvNT_6ParamsE) ;  /* 0xfffec83002007950 */ /* 0x004fea0003c3ffff */
.L_x_1099:
        /* <DEDUP_REMOVED lines=11> */
.L_x_6508:


//--------------------- .text._ZN7cutlass13device_kernelIN5flash19enable_sm80_to_sm89INS1_16FlashAttnFwdSm80INS1_25CollectiveMainloopFwdSm80ILi8ELi1ELb1EN4cute5tupleIJNS5_1CILi128EEENS7_ILi48EEENS7_ILi256EEEEEELi256ENS_10bfloat16_tEfNS_4arch4Sm80ELb1ELb0ELb1ELb1ELb1ELb0ELb1ELb1EEENS1_21CollectiveEpilogueFwdINS6_IJS8_SA_S9_EEENS6_IJNS7_ILi1EEESI_SI_EEESC_SE_Li256ELb1ELb1ELb1ELb0EEENS1_36VarlenDynamicPersistentTileSchedulerILi128ELi48ELi256ELi256ELb1ELb1ELb0ELb1ELb1ELb1EEEEEEEEEvNT_6ParamsE --------------------------
	.section	.text._ZN7cutlass13device_kernelIN5flash19enable_sm80_to_sm89INS1_16FlashAttnFwdSm80INS1_25CollectiveMainloopFwdSm80ILi8ELi1ELb1EN4cute5tupleIJNS5_1CILi128EEENS7_ILi48EEENS7_ILi256EEEEEELi256ENS_10bfloat16_tEfNS_4arch4Sm80ELb1ELb0ELb1ELb1ELb1ELb0ELb1ELb1EEENS1_21CollectiveEpilogueFwdINS6_IJS8_SA_S9_EEENS6_IJNS7_ILi1EEESI_SI_EEESC_SE_Li256ELb1ELb1ELb1ELb0EEENS1_36VarlenDynamicPersistentTileSchedulerILi128ELi48ELi256ELi256ELb1ELb1ELb0ELb1ELb1ELb1EEEEEEEEEvNT_6ParamsE,"ax",@progbits
	.sectioninfo	@"SHI_REGISTERS=255"
	.align	128
.text._ZN7cutlass13device_kernelIN5flash19enable_sm80_to_sm89INS1_16FlashAttnFwdSm80INS1_25CollectiveMainloopFwdSm80ILi8ELi1ELb1EN4cute5tupleIJNS5_1CILi128EEENS7_ILi48EEENS7_ILi256EEEEEELi256ENS_10bfloat16_tEfNS_4arch4Sm80ELb1ELb0ELb1ELb1ELb1ELb0ELb1ELb1EEENS1_21CollectiveEpilogueFwdINS6_IJS8_SA_S9_EEENS6_IJNS7_ILi1EEESI_SI_EEESC_SE_Li256ELb1ELb1ELb1ELb0EEENS1_36VarlenDynamicPersistentTileSchedulerILi128ELi48ELi256ELi256ELb1ELb1ELb0ELb1ELb1ELb1EEEEEEEEEvNT_6ParamsE:
        .type           _ZN7cutlass13device_kernelIN5flash19enable_sm80_to_sm89INS1_16FlashAttnFwdSm80INS1_25CollectiveMainloopFwdSm80ILi8ELi1ELb1EN4cute5tupleIJNS5_1CILi128EEENS7_ILi48EEENS7_ILi256EEEEEELi256ENS_10bfloat16_tEfNS_4arch4Sm80ELb1ELb0ELb1ELb1ELb1ELb0ELb1ELb1EEENS1_21CollectiveEpilogueFwdINS6_IJS8_SA_S9_EEENS6_IJNS7_ILi1EEESI_SI_EEESC_SE_Li256ELb1ELb1ELb1ELb0EEENS1_36VarlenDynamicPersistentTileSchedulerILi128ELi48ELi256ELi256ELb1ELb1ELb0ELb1ELb1ELb1EEEEEEEEEvNT_6ParamsE,@function
        .size           _ZN7cutlass13device_kernelIN5flash19enable_sm80_to_sm89INS1_16FlashAttnFwdSm80INS1_25CollectiveMainloopFwdSm80ILi8ELi1ELb1EN4cute5tupleIJNS5_1CILi128EEENS7_ILi48EEENS7_ILi256EEEEEELi256ENS_10bfloat16_tEfNS_4arch4Sm80ELb1ELb0ELb1ELb1ELb1ELb0ELb1ELb1EEENS1_21CollectiveEpilogueFwdINS6_IJS8_SA_S9_EEENS6_IJNS7_ILi1EEESI_SI_EEESC_SE_Li256ELb1ELb1ELb1ELb0EEENS1_36VarlenDynamicPersistentTileSchedulerILi128ELi48ELi256ELi256ELb1ELb1ELb0ELb1ELb1ELb1EEEEEEEEEvNT_6ParamsE,(.L_x_6511 - _ZN7cutlass13device_kernelIN5flash19enable_sm80_to_sm89INS1_16FlashAttnFwdSm80INS1_25CollectiveMainloopFwdSm80ILi8ELi1ELb1EN4cute5tupleIJNS5_1CILi128EEENS7_ILi48EEENS7_ILi256EEEEEELi256ENS_10bfloat16_tEfNS_4arch4Sm80ELb1ELb0ELb1ELb1ELb1ELb0ELb1ELb1EEENS1_21CollectiveEpilogueFwdINS6_IJS8_SA_S9_EEENS6_IJNS7_ILi1EEESI_SI_EEESC_SE_Li256ELb1ELb1ELb1ELb0EEENS1_36VarlenDynamicPersistentTileSchedulerILi128ELi48ELi256ELi256ELb1ELb1ELb0ELb1ELb1ELb1EEEEEEEEEvNT_6ParamsE)
        .other          _ZN7cutlass13device_kernelIN5flash19enable_sm80_to_sm89INS1_16FlashAttnFwdSm80INS1_25CollectiveMainloopFwdSm80ILi8ELi1ELb1EN4cute5tupleIJNS5_1CILi128EEENS7_ILi48EEENS7_ILi256EEEEEELi256ENS_10bfloat16_tEfNS_4arch4Sm80ELb1ELb0ELb1ELb1ELb1ELb0ELb1ELb1EEENS1_21CollectiveEpilogueFwdINS6_IJS8_SA_S9_EEENS6_IJNS7_ILi1EEESI_SI_EEESC_SE_Li256ELb1ELb1ELb1ELb0EEENS1_36VarlenDynamicPersistentTileSchedulerILi128ELi48ELi256ELi256ELb1ELb1ELb0ELb1ELb1ELb1EEEEEEEEEvNT_6ParamsE,@"STO_CUDA_ENTRY STV_DEFAULT"
_ZN7cutlass13device_kernelIN5flash19enable_sm80_to_sm89INS1_16FlashAttnFwdSm80INS1_25CollectiveMainloopFwdSm80ILi8ELi1ELb1EN4cute5tupleIJNS5_1CILi128EEENS7_ILi48EEENS7_ILi256EEEEEELi256ENS_10bfloat16_tEfNS_4arch4Sm80ELb1ELb0ELb1ELb1ELb1ELb0ELb1ELb1EEENS1_21CollectiveEpilogueFwdINS6_IJS8_SA_S9_EEENS6_IJNS7_ILi1EEESI_SI_EEESC_SE_Li256ELb1ELb1ELb1ELb0EEENS1_36VarlenDynamicPersistentTileSchedulerILi128ELi48ELi256ELi256ELb1ELb1ELb0ELb1ELb1ELb1EEEEEEEEEvNT_6ParamsE:
        /* <DEDUP_REMOVED lines=54> */
.L_x_1105:
        /* <DEDUP_REMOVED lines=16> */
.L_x_1223:
        /* <DEDUP_REMOVED lines=16> */
.L_x_1224:
[----:B--2---:R-:W-:-:S05]  /*0560*/  IMAD R0, R0, c[0x0][0x538], RZ ;  /* 0x00014e0000007a24 */ /* 0x004fca00078e02ff */
[----:B------:R-:W-:-:S04]  /*0570*/  IADD3 R6, R0, R6, RZ ;  /* 0x0000000600067210 */ /* 0x000fc80007ffe0ff */
[----:B------:R-:W-:-:S13]  /*0580*/  ISETP.GT.AND P0, PT, R6, UR4, PT ;  /* 0x0000000406007c0c */ /* 0x000fda000bf04270 */
[----:B-1----:R-:W-:Y:S05]  /*0590*/  @!P0 BRA `(.L_x_1105) ;  /* 0xfffffdc000008947 */ /* 0x002fea000383ffff */
.L_x_1101:
[----:B------:R-:W-:-:S05]  /*05a0*/  IADD3 R11, -R0, R6, RZ ;  /* 0x00000006000b7210 */ /* 0x000fca0007ffe1ff */
[----:B------:R-:W-:-:S05]  /*05b0*/  IMAD R0, R4, c[0x0][0x538], R11 ;  /* 0x00014e0004007a24 */ /* 0x000fca00078e020b */
[----:B------:R-:W-:Y:S01]  /*05c0*/  ISETP.GT.AND P0, PT, R0, UR4, PT ;  /* 0x0000000400007c0c */ /* 0x000fe2000bf04270 */
[----:B------:R-:W-:-:S12]  /*05d0*/  BRA.DIV ~URZ, `(.L_x_1106) ;  /* 0x000140627f007947 */ /* 0x000fd8000b800000 */
[----:B------:R-:W-:-:S04]  /*05e0*/  VOTE.ANY R10, PT, !P0 ;  /* 0x00000000000a7806 */ /* 0x000fc800040e0100 */
.L_x_1225:
[----:B------:R-:W1:Y:S02]  /*05f0*/  POPC R5, R10 ;  /* 0x0000000a00057309 */ /* 0x000e640000000000 */
[----:B-1----:R-:W-:-:S05]  /*0600*/  IADD3 R0, R5, R7, RZ ;  /* 0x0000000705007210 */ /* 0x002fca0007ffe0ff */
[----:B------:R1:W-:Y:S01]  /*0610*/  STL [R1+0xb4], R0 ;  /* 0x0000b40001007387 */ /* 0x0003e20000100800 */
[----:B------:R-:W-:Y:S05]  /*0620*/  BRA.DIV ~URZ, `(.L_x_1107) ;  /* 0x000140627f007947 */ /* 0x000fea000b800000 */
[----:B------:R2:W3:Y:S01]  /*0630*/  SHFL.IDX PT, R12, R9, R5, 0x1f ;  /* 0x00001f05090c7589 */ /* 0x0004e200000e0000 */
[----:B------:R-:W-:-:S03]  /*0640*/  MOV R6, RZ ;  /* 0x000000ff00067202 */ /* 0x000fc60000000f00 */
[----:B------:R2:W4:Y:S04]  /*0650*/  SHFL.IDX PT, R9, R8, R5, 0x1f ;  /* 0x00001f0508097589 */ /* 0x00052800000e0000 */
.L_x_1226:
[----:B------:R-:W-:Y:S01]  /*0660*/  ISETP.NE.AND P0, PT, R10, RZ, PT ;  /* 0x000000ff0a00720c */ /* 0x000fe20003f05270 */
[----:B------:R-:W-:-:S12]  /*0670*/  BSSY B0, `(.L_x_1108) ;  /* 0x0000005000007945 */ /* 0x000fd80003800000 */
[----:B------:R-:W-:Y:S05]  /*0680*/  @!P0 BRA `(.L_x_1109) ;  /* 0x0000003000008947 */ /* 0x000fea0003800000 */
[----:B-1----:R-:W-:Y:S01]  /*0690*/  IADD3 R0, R5, -0x1, RZ ;  /* 0xffffffff05007810 */ /* 0x002fe20007ffe0ff */
[----:B------:R-:W-:Y:S05]  /*06a0*/  BRA.DIV ~URZ, `(.L_x_1110) ;  /* 0x000140c27f007947 */ /* 0x000fea000b800000 */
[----:B------:R1:W2:Y:S02]  /*06b0*/  SHFL.IDX PT, R6, R4, R0, 0x1f ;  /* 0x00001f0004067589 */ /* 0x0002a400000e0000 */
.L_x_1109:
[----:B------:R-:W-:Y:S05]  /*06c0*/  BSYNC B0 ;  /* 0x0000000000007941 */ /* 0x000fea0003800000 */
.L_x_1108:
        /* <DEDUP_REMOVED lines=69> */
.L_x_1112:
        /* <DEDUP_REMOVED lines=70> */
.L_x_1113:
[----:B------:R-:W-:Y:S05]  /*0f80*/  BSYNC B0 ;  /* 0x0000000000007941 */ /* 0x000fea0003800000 */
.L_x_1111:
[----:B------:R-:W-:-:S04]  /*0f90*/  LOP3.LUT R0, RZ, R0, RZ, 0x33, !PT ;  /* 0x00000000ff007212 */ /* 0x000fc800078e33ff */
[----:B------:R-:W-:-:S05]  /*0fa0*/  IADD3 R0, R0, R12, RZ ;  /* 0x0000000c00007210 */ /* 0x000fca0007ffe0ff */
[----:B------:R2:W-:Y:S01]  /*0fb0*/  STL [R1+0xac], R0 ;  /* 0x0000ac0001007387 */ /* 0x0005e20000100800 */
[----:B------:R-:W-:Y:S05]  /*0fc0*/  BRA `(.L_x_1114) ;  /* 0x0000006000007947 */ /* 0x000fea0003800000 */
.L_x_1102:
[----:B------:R-:W-:Y:S01]  /*0fd0*/  MOV R0, UR4 ;  /* 0x0000000400007c02 */ /* 0x000fe20008000f00 */
[----:B------:R-:W-:Y:S04]  /*0fe0*/  STL [R1+0xac], RZ ;  /* 0x0000acff01007387 */ /* 0x000fe80000100800 */
[----:B------:R-:W-:Y:S04]  /*0ff0*/  STL [R1+0xb0], RZ ;  /* 0x0000b0ff01007387 */ /* 0x000fe80000100800 */
[----:B------:R1:W-:Y:S02]  /*1000*/  STL [R1+0xa8], R0 ;  /* 0x0000a80001007387 */ /* 0x0003e40000100800 */
[----:B-1----:R-:W-:-:S05]  /*1010*/  MOV R0, c[0x0][0x53c] ;  /* 0x00014f0000007a02 */ /* 0x002fca0000000f00 */
[----:B------:R1:W-:Y:S02]  /*1020*/  STL [R1+0xb4], R0 ;  /* 0x0000b40001007387 */ /* 0x0003e40000100800 */
.L_x_1114:
        /* <DEDUP_REMOVED lines=8> */
.L_x_1100:
        /* <DEDUP_REMOVED lines=39> */
[----:B------:R-:W-:Y:S02]  /*1320*/  LOP3.LUT R3, R10, 0xffffffe0, RZ, 0xc0, !PT ;  /* 0xffffffe00a037812 */ /* 0x000fe400078ec0ff */
[----:B------:R-:W-:Y:S01]  /*1330*/  LOP3.LUT R0, R6, 0x1c0, RZ, 0xc0, !PT ;  /* 0x000001c006007812 */ /* 0x000fe200078ec0ff */
[----:B------:R-:W-:Y:S01]  /*1340*/  IMAD.IADD R6, R2, 0x1, -R4 ;  /* 0x0000000102067824 */ /* 0x000fe200078e0a04 */
        /* <DEDUP_REMOVED lines=17> */
[----:B------:R-:W-:Y:S02]  /*1460*/  LEA.HI R0, R3, R3, RZ, 0x1 ;  /* 0x0000000303007211 */ /* 0x000fe400078f08ff */
[----:B------:R-:W-:Y:S01]  /*1470*/  ISETP.NE.U32.AND P4, PT, R5, 0x1, PT ;  /* 0x000000010500780c */ /* 0x000fe20003f85070 */
[----:B------:R-:W-:Y:S01]  /*1480*/  IMAD R17, R4, 0x10, R2 ;  /* 0x0000001004117824 */ /* 0x000fe200078e0202 */
[----:B------:R-:W-:Y:S01]  /*1490*/  LOP3.LUT R4, R0, 0x1ffffffe, RZ, 0xc0, !PT ;  /* 0x1ffffffe00047812 */ /* 0x000fe200078ec0ff */
[----:B------:R-:W-:Y:S01]  /*14a0*/  IMAD.SHL.U32 R2, R6, 0x40, RZ ;  /* 0x0000004006027824 */ /* 0x000fe200078e00ff */
[C---:B------:R-:W-:Y:S01]  /*14b0*/  R2P PR, R8.reuse, 0x6 ;  /* 0x0000000608007804 */ /* 0x040fe20000000000 */
[----:B------:R-:W-:Y:S01]  /*14c0*/  IMAD.SHL.U32 R5, R8, 0x40, RZ ;  /* 0x0000004008057824 */ /* 0x000fe200078e00ff */
[C---:B------:R-:W-:Y:S01]  /*14d0*/  LOP3.LUT P3, RZ, R6.reuse, 0x2, RZ, 0xc0, !PT ;  /* 0x0000000206ff7812 */ /* 0x040fe2000786c0ff */
[----:B------:R-:W-:Y:S01]  /*14e0*/  IMAD.IADD R8, R3, 0x1, -R4 ;  /* 0x0000000103087824 */ /* 0x000fe200078e0a04 */
[----:B------:R-:W-:Y:S01]  /*14f0*/  LOP3.LUT P0, RZ, R6, 0x4, RZ, 0xc0, !PT ;  /* 0x0000000406ff7812 */ /* 0x000fe2000780c0ff */
[----:B------:R-:W-:Y:S01]  /*1500*/  IMAD.SHL.U32 R6, R13, 0x8, RZ ;  /* 0x000000080d067824 */ /* 0x000fe200078e00ff */
[----:B------:R-:W-:Y:S01]  /*1510*/  LOP3.LUT R2, R2, 0x1c0, RZ, 0xc0, !PT ;  /* 0x000001c002027812 */ /* 0x000fe200078ec0ff */
[----:B------:R-:W-:Y:S01]  /*1520*/  STL [R1+0x204], R17 ;  /* 0x0002041101007387 */ /* 0x000fe20000100800 */
        /* <DEDUP_REMOVED lines=198> */
.L_x_1222:
[----:B--2---:R-:W2:Y:S01]  /*2190*/  LDL R0, [R1+0xb4] ;  /* 0x0000b40001007983 */ /* 0x004ea20000100800 */
[----:B------:R-:W-:Y:S01]  /*21a0*/  IMAD.MOV.U32 R8, RZ, RZ, 0x4 ;  /* 0x00000004ff087424 */ /* 0x000fe200078e00ff */
[----:B------:R-:W-:-:S02]  /*21b0*/  ISETP.NE.U32.AND P0, PT, RZ, c[0x0][0x370], PT ;  /* 0x0000dc00ff007a0c */ /* 0x000fc40003f05070 */
[----:B------:R-:W-:Y:S01]  /*21c0*/  ISETP.NE.U32.AND P1, PT, RZ, c[0x0][0x360], PT ;  /* 0x0000d800ff007a0c */ /* 0x000fe20003f25070 */
[----:B--2---:R-:W-:-:S05]  /*21d0*/  IMAD.WIDE R2, R0, R8, c[0x0][0x588] ;  /* 0x0001620000027625 */ /* 0x004fca00078e0208 */
[----:B------:R-:W2:Y:S01]  /*21e0*/  LDG.E R17, [R2.64] ;  /* 0x0000000602117981 */ /* 0x000ea2000c1e1900 */
[----:B------:R-:W-:Y:S01]  /*21f0*/  ISETP.NE.AND.EX P3, PT, RZ, c[0x0][0x374], PT, P0 ;  /* 0x0000dd00ff007a0c */ /* 0x000fe20003f65300 */
[----:B------:R-:W-:Y:S01]  /*2200*/  IMAD.MOV.U32 R15, RZ, RZ, RZ ;  /* 0x000000ffff0f7224 */ /* 0x000fe200078e00ff */
[----:B------:R-:W-:Y:S01]  /*2210*/  ISETP.NE.AND.EX P1, PT, RZ, c[0x0][0x364], PT, P1 ;  /* 0x0000d900ff007a0c */ /* 0x000fe20003f25310 */
[----:B------:R-:W-:Y:S01]  /*2220*/  IMAD.MOV.U32 R11, RZ, RZ, RZ ;  /* 0x000000ffff0b7224 */ /* 0x000fe200078e00ff */
[----:B------:R-:W-:-:S04]  /*2230*/  ISETP.NE.U32.AND P4, PT, RZ, c[0x0][0x348], PT ;  /* 0x0000d200ff007a0c */ /* 0x000fc80003f85070 */
[----:B------:R-:W-:Y:S01]  /*2240*/  ISETP.NE.AND.EX P4, PT, RZ, c[0x0][0x34c], PT, P4 ;  /* 0x0000d300ff007a0c */ /* 0x000fe20003f85340 */
[C---:B--2---:R-:W-:Y:S01]  /*2250*/  IMAD.SHL.U32 R114, R17.reuse, 0x4, RZ ;  /* 0x0000000411727824 */ /* 0x044fe200078e00ff */
[----:B------:R-:W-:Y:S01]  /*2260*/  SHF.R.S32.HI R106, RZ, 0x1f, R17 ;  /* 0x0000001fff6a7819 */ /* 0x000fe20000011411 */
[----:B------:R1:W-:Y:S02]  /*2270*/  STL [R1+0xc0], R17 ;  /* 0x0000c01101007387 */ /* 0x0003e40000100800 */
[C---:B------:R-:W-:Y:S02]  /*2280*/  @P3 LEA R6, P0, R17.reuse, c[0x0][0x370], 0x2 ;  /* 0x0000dc0011063a11 */ /* 0x040fe400078010ff */
[C-C-:B------:R-:W-:Y:S01]  /*2290*/  SHF.L.U64.HI R107, R17.reuse, 0x2, R106.reuse ;  /* 0x00000002116b7819 */ /* 0x140fe2000001026a */
[----:B------:R1:W-:Y:S01]  /*22a0*/  STL [R1+0xfc], R106 ;  /* 0x0000fc6a01007387 */ /* 0x0003e20000100800 */
[----:B------:R-:W-:Y:S02]  /*22b0*/  @P1 IADD3 R4, P2, R114, c[0x0][0x360], RZ ;  /* 0x0000d80072041a10 */ /* 0x000fe40007f5e0ff */
[----:B------:R-:W-:Y:S01]  /*22c0*/  @P3 LEA.HI.X R7, R17, c[0x0][0x374], R106, 0x2, P0 ;  /* 0x0000dd0011073a11 */ /* 0x000fe200000f146a */
[----:B------:R1:W-:Y:S01]  /*22d0*/  STL [R1+0xc8], R114 ;  /* 0x0000c87201007387 */ /* 0x0003e20000100800 */
[----:B------:R-:W-:-:S02]  /*22e0*/  @P1 IADD3.X R5, R107, c[0x0][0x364], RZ, P2, !PT ;  /* 0x0000d9006b051a10 */ /* 0x000fc400017fe4ff */
[----:B------:R-:W-:Y:S01]  /*22f0*/  IADD3 R2, P0, R114, c[0x0][0x348], RZ ;  /* 0x0000d20072027a10 */ /* 0x000fe20007f1e0ff */
[----:B------:R-:W2:Y:S03]  /*2300*/  @P3 LDG.E R15, [R6.64] ;  /* 0x00000006060f3981 */ /* 0x000ea6000c1e1900 */
[----:B------:R-:W-:Y:S01]  /*2310*/  IADD3.X R3, R107, c[0x0][0x34c], RZ, P0, !PT ;  /* 0x0000d3006b037a10 */ /* 0x000fe200007fe4ff */
[----:B------:R-:W3:Y:S04]  /*2320*/  @P1 LDG.E R0, [R4.64] ;  /* 0x0000000604001981 */ /* 0x000ee8000c1e1900 */
[----:B------:R1:W5:Y:S04]  /*2330*/  @P4 LDG.E R11, [R2.64] ;  /* 0x00000006020b4981 */ /* 0x000368000c1e1900 */
[----:B------:R1:W-:Y:S01]  /*2340*/  STL [R1+0xcc], R107 ;  /* 0x0000cc6b01007387 */ /* 0x0003e20000100800 */
        /* <DEDUP_REMOVED lines=11> */
.L_x_1115:
[----:B------:R-:W-:-:S04]  /*2400*/  ISETP.NE.U32.AND P0, PT, RZ, c[0x0][0x368], PT ;  /* 0x0000da00ff007a0c */ /* 0x000fc80003f05070 */
[----:B------:R-:W-:-:S13]  /*2410*/  ISETP.NE.AND.EX P0, PT, RZ, c[0x0][0x36c], PT, P0 ;  /* 0x0000db00ff007a0c */ /* 0x000fda0003f05300 */
[----:B------:R-:W-:Y:S05]  /*2420*/  @!P0 BRA `(.L_x_1116) ;  /* 0x0000004000008947 */ /* 0x000fea0003800000 */
[----:B-1----:R-:W-:-:S04]  /*2430*/  IADD3 R2, P0, R114, c[0x0][0x368], RZ ;  /* 0x0000da0072027a10 */ /* 0x002fc80007f1e0ff */
[----:B------:R-:W-:-:S05]  /*2440*/  IADD3.X R3, R107, c[0x0][0x36c], RZ, P0, !PT ;  /* 0x0000db006b037a10 */ /* 0x000fca00007fe4ff */
[----:B------:R1:W5:Y:S01]  /*2450*/  LDG.E R0, [R2.64] ;  /* 0x0000000602007981 */ /* 0x000362000c1e1900 */
[----:B------:R-:W-:Y:S05]  /*2460*/  BRA `(.L_x_1117) ;  /* 0x0000008000007947 */ /* 0x000fea0003800000 */
.L_x_1116:
        /* <DEDUP_REMOVED lines=8> */
.L_x_1117:
[----:B-1----:R-:W2:Y:S04]  /*24f0*/  LDL R3, [R1+0x9c] ;  /* 0x00009c0001037983 */ /* 0x002ea80000100800 */
[----:B------:R-:W3:Y:S04]  /*2500*/  LDL.LU R2, [R1+0xac] ;  /* 0x0000ac0001027983 */ /* 0x000ee80000300800 */
[----:B------:R-:W4:Y:S04]  /*2510*/  LDL.LU R16, [R1+0xc4] ;  /* 0x0000c40001107983 */ /* 0x000f280000300800 */
[----:B------:R-:W4:Y:S01]  /*2520*/  LDL R14, [R1+0xb0] ;  /* 0x0000b000010e7983 */ /* 0x000f220000100800 */
[----:B-----5:R-:W-:Y:S01]  /*2530*/  IMAD.IADD R110, R0, 0x1, -R15 ;  /* 0x00000001006e7824 */ /* 0x020fe200078e0a0f */
[----:B------:R-:W-:Y:S01]  /*2540*/  BSSY B0, `(.L_x_1118) ;  /* 0x0000041000007945 */ /* 0x000fe20003800000 */
[----:B--2---:R-:W-:-:S02]  /*2550*/  IMAD.MOV.U32 R13, RZ, RZ, R3 ;  /* 0x000000ffff0d7224 */ /* 0x004fc400078e0003 */
[----:B------:R-:W-:Y:S02]  /*2560*/  IMAD.MOV.U32 R3, RZ, RZ, c[0x0][0x2c4] ;  /* 0x0000b100ff037624 */ /* 0x000fe400078e00ff */
[----:B---3--:R-:W-:-:S03]  /*2570*/  IMAD.SHL.U32 R12, R2, 0x80, RZ ;  /* 0x00000080020c7824 */ /* 0x008fc600078e00ff */
[----:B------:R-:W-:Y:S02]  /*2580*/  ISETP.NE.AND P3, PT, R3, 0x1, PT ;  /* 0x000000010300780c */ /* 0x000fe40003f65270 */
[----:B------:R-:W-:Y:S01]  /*2590*/  IADD3 R2, R12, 0x7f, RZ ;  /* 0x0000007f0c027810 */ /* 0x000fe20007ffe0ff */
[----:B------:R1:W-:Y:S01]  /*25a0*/  STL [R1+0xa4], R12 ;  /* 0x0000a40c01007387 */ /* 0x0003e20000100800 */
[----:B----4-:R-:W-:-:S03]  /*25b0*/  LOP3.LUT R16, R16, 0xfffffffb, RZ, 0xc0, !PT ;  /* 0xfffffffb10107812 */ /* 0x010fc600078ec0ff */
[----:B------:R-:W-:Y:S01]  /*25c0*/  IMAD.MOV.U32 R0, RZ, RZ, R2 ;  /* 0x000000ffff007224 */ /* 0x000fe200078e0002 */
[----:B------:R1:W-:Y:S05]  /*25d0*/  STL [R1+0xa0], R110 ;  /* 0x0000a06e01007387 */ /* 0x0003ea0000100800 */
[----:B------:R-:W-:Y:S01]  /*25e0*/  @P3 IMAD.HI.U32 R3, R2, c[0x0][0x2c8], RZ ;  /* 0x0000b20002033a27 */ /* 0x000fe200078e00ff */
[----:B------:R-:W-:Y:S02]  /*25f0*/  IADD3 R2, R110, 0x30, -R13 ;  /* 0x000000306e027810 */ /* 0x000fe40007ffe80d */
[----:B------:R-:W-:Y:S02]  /*2600*/  @P3 LOP3.LUT R16, R16, 0x4, RZ, 0xfc, !PT ;  /* 0x0000000410103812 */ /* 0x000fe400078efcff */
[----:B------:R-:W-:-:S02]  /*2610*/  @P3 SHF.R.U32.HI R0, RZ, c[0x0][0x2cc], R3 ;  /* 0x0000b300ff003a19 */ /* 0x000fc40000011603 */
[----:B------:R-:W-:Y:S01]  /*2620*/  IADD3 R3, R110, 0x2f, RZ ;  /* 0x0000002f6e037810 */ /* 0x000fe20007ffe0ff */
[----:B------:R1:W-:Y:S02]  /*2630*/  STL [R1+0xc4], R16 ;  /* 0x0000c41001007387 */ /* 0x0003e40000100800 */
[----:B------:R-:W-:Y:S02]  /*2640*/  IMAD.IADD R0, R2, 0x1, R0 ;  /* 0x0000000102007824 */ /* 0x000fe400078e0200 */
[----:B------:R-:W-:-:S04]  /*2650*/  IMAD.HI R2, R3, 0x2aaaaaab, RZ ;  /* 0x2aaaaaab03027827 */ /* 0x000fc800078e02ff */
[----:B------:R-:W-:Y:S01]  /*2660*/  IMAD.HI R0, R0, 0x2aaaaaab, RZ ;  /* 0x2aaaaaab00007827 */ /* 0x000fe200078e02ff */
[----:B------:R-:W-:-:S04]  /*2670*/  SHF.R.U32.HI R4, RZ, 0x1f, R2 ;  /* 0x0000001fff047819 */ /* 0x000fc80000011602 */
[----:B------:R-:W-:Y:S02]  /*2680*/  SHF.R.U32.HI R3, RZ, 0x1f, R0 ;  /* 0x0000001fff037819 */ /* 0x000fe40000011600 */
[----:B------:R-:W-:Y:S02]  /*2690*/  LEA.HI.SX32 R4, R2, R4, 0x1d ;  /* 0x0000000402047211 */ /* 0x000fe400078feaff */
[----:B------:R-:W-:Y:S02]  /*26a0*/  LEA.HI.SX32 R0, R0, R3, 0x1d ;  /* 0x0000000300007211 */ /* 0x000fe400078feaff */
[----:B------:R-:W-:Y:S02]  /*26b0*/  LOP3.LUT R2, R14, 0xff000000, RZ, 0xc0, !PT ;  /* 0xff0000000e027812 */ /* 0x000fe400078ec0ff */
[----:B------:R-:W-:Y:S02]  /*26c0*/  IMNMX R7, R4, R0, PT ;  /* 0x0000000004077217 */ /* 0x000fe40003800200 */
[----:B------:R-:W-:-:S02]  /*26d0*/  LOP3.LUT R3, R14, 0xff0000, RZ, 0xc0, !PT ;  /* 0x00ff00000e037812 */ /* 0x000fc400078ec0ff */
[----:B------:R-:W-:Y:S01]  /*26e0*/  SHF.R.U32.HI R0, RZ, 0x8, R2 ;  /* 0x00000008ff007819 */ /* 0x000fe20000011602 */
[----:B------:R-:W-:Y:S01]  /*26f0*/  IMAD.MOV.U32 R2, RZ, RZ, RZ ;  /* 0x000000ffff027224 */ /* 0x000fe200078e00ff */
[----:B------:R-:W-:Y:S02]  /*2700*/  ISETP.GE.AND P0, PT, R7, 0x1, PT ;  /* 0x000000010700780c */ /* 0x000fe40003f06270 */
        /* <DEDUP_REMOVED lines=36> */
.L_x_1119:
[----:B------:R-:W-:Y:S05]  /*2950*/  BSYNC B0 ;  /* 0x0000000000007941 */ /* 0x000fea0003800000 */
.L_x_1118:
        /* <DEDUP_REMOVED lines=75> */
[----:B------:R-:W-:-:S04]  /*2e10*/  @P0 IADD3 R2, P1, R114, c[0x0][0x340], RZ ;  /* 0x0000d00072020a10 */ /* 0x000fc80007f3e0ff */
[----:B------:R-:W-:-:S05]  /*2e20*/  @P0 IADD3.X R3, R107, c[0x0][0x344], RZ, P1, !PT ;  /* 0x0000d1006b030a10 */ /* 0x000fca0000ffe4ff */
[----:B------:R1:W5:Y:S01]  /*2e30*/  @P0 LDG.E R0, [R2.64] ;  /* 0x0000000602000981 */ /* 0x000362000c1e1900 */
[----:B------:R-:W-:Y:S01]  /*2e40*/  WARPSYNC 0xffffffff ;  /* 0xffffffff00007948 */ /* 0x000fe20003800000 */
[----:B------:R-:W-:Y:S02]  /*2e50*/  SEL R7, R17, RZ, !P4 ;  /* 0x000000ff11077207 */ /* 0x000fe40006000000 */
[----:B------:R-:W-:Y:S01]  /*2e60*/  SEL R6, R106, RZ, !P4 ;  /* 0x000000ff6a067207 */ /* 0x000fe20006000000 */
[----:B------:R-:W-:Y:S02]  /*2e70*/  @!P0 IMAD.MOV.U32 R0, RZ, RZ, R17 ;  /* 0x000000ffff008224 */ /* 0x000fe400078e0011 */
[----:B-1----:R-:W2:Y:S01]  /*2e80*/  LDL R106, [R1+0x68] ;  /* 0x00006800016a7983 */ /* 0x002ea20000100800 */
[----:B------:R-:W-:Y:S02]  /*2e90*/  IMAD.MOV.U32 R54, RZ, RZ, 0x30 ;  /* 0x00000030ff367424 */ /* 0x000fe400078e00ff */
[----:B------:R-:W-:Y:S02]  /*2ea0*/  IMAD.MOV.U32 R2, RZ, RZ, c[0x0][0x2b8] ;  /* 0x0000ae00ff027624 */ /* 0x000fe400078e00ff */
[----:B------:R-:W-:Y:S01]  /*2eb0*/  IMAD R54, R111, R54, -0x30 ;  /* 0xffffffd06f367424 */ /* 0x000fe200078e0236 */
[----:B-----5:R-:W-:Y:S01]  /*2ec0*/  SHF.R.S32.HI R3, RZ, 0x1f, R0 ;  /* 0x0000001fff037819 */ /* 0x020fe20000011400 */
[----:B------:R-:W-:Y:S01]  /*2ed0*/  IMAD.MOV.U32 R107, RZ, RZ, R16 ;  /* 0x000000ffff6b7224 */ /* 0x000fe200078e0010 */
[----:B------:R-:W-:Y:S01]  /*2ee0*/  ISETP.NE.AND P1, PT, R2, 0x1, PT ;  /* 0x000000010200780c */ /* 0x000fe20003f25270 */
[----:B------:R-:W-:-:S05]  /*2ef0*/  IMAD.WIDE.U32 R8, R0, c[0x0][0x2b0], RZ ;  /* 0x0000ac0000087a25 */ /* 0x000fca00078e00ff */
[----:B------:R-:W-:Y:S01]  /*2f00*/  STL.64 [R1+0x80], R8 ;  /* 0x0000800801007387 */ /* 0x000fe20000100a00 */
[----:B------:R-:W-:-:S06]  /*2f10*/  LOP3.LUT R107, R107, 0xfffffffd, RZ, 0xc0, !PT ;  /* 0xfffffffd6b6b7812 */ /* 0x000fcc00078ec0ff */
[----:B------:R-:W-:Y:S01]  /*2f20*/  @P1 LOP3.LUT R107, R107, 0x2, RZ, 0xfc, !PT ;  /* 0x000000026b6b1812 */ /* 0x000fe200078efcff */
[----:B------:R-:W-:Y:S01]  /*2f30*/  IMAD.MOV.U32 R34, RZ, RZ, RZ ;  /* 0x000000ffff227224 */ /* 0x000fe200078e00ff */
[----:B------:R-:W-:Y:S01]  /*2f40*/  LOP3.LUT R24, R14, 0xffff, RZ, 0xc0, !PT ;  /* 0x0000ffff0e187812 */ /* 0x000fe200078ec0ff */
[----:B------:R-:W-:-:S04]  /*2f50*/  IMAD R6, R6, c[0x0][0x1c0], RZ ;  /* 0x0000700006067a24 */ /* 0x000fc800078e02ff */
[----:B------:R-:W-:Y:S01]  /*2f60*/  IMAD R6, R7, c[0x0][0x1c4], R6 ;  /* 0x0000710007067a24 */ /* 0x000fe200078e0206 */
[----:B------:R-:W-:Y:S01]  /*2f70*/  BAR.SYNC.DEFER_BLOCKING 0x0 ;  /* 0x0000000000007b1d */ /* 0x000fe20000010000 */
[----:B--2---:R-:W-:-:S04]  /*2f80*/  IMAD.IADD R2, R106, 0x1, R54 ;  /* 0x000000016a027824 */ /* 0x004fc800078e0236 */
[C---:B------:R-:W-:Y:S01]  /*2f90*/  IMAD.IADD R23, R2.reuse, 0x1, R15 ;  /* 0x0000000102177824 */ /* 0x040fe200078e020f */
[----:B------:R-:W-:Y:S01]  /*2fa0*/  ISETP.GE.AND P0, PT, R2, R110, PT ;  /* 0x0000006e0200720c */ /* 0x000fe20003f06270 */
[----:B------:R-:W-:-:S04]  /*2fb0*/  IMAD R2, R3, c[0x0][0x2b0], RZ ;  /* 0x0000ac0003027a24 */ /* 0x000fc800078e02ff */
[----:B------:R-:W-:-:S04]  /*2fc0*/  IMAD R2, R0, c[0x0][0x2b4], R2 ;  /* 0x0000ad0000027a24 */ /* 0x000fc800078e0202 */
[----:B------:R-:W-:-:S05]  /*2fd0*/  IMAD.IADD R4, R9, 0x1, R2 ;  /* 0x0000000109047824 */ /* 0x000fca00078e0202 */
[----:B------:R1:W-:Y:S04]  /*2fe0*/  STL [R1+0x94], R4 ;  /* 0x0000940401007387 */ /* 0x0003e80000100800 */
[----:B------:R-:W2:Y:S04]  /*2ff0*/  LDL R25, [R1+0x5c] ;  /* 0x00005c0001197983 */ /* 0x000ea80000100800 */
[----:B------:R-:W3:Y:S04]  /*3000*/  LDL R27, [R1+0x210] ;  /* 0x00021000011b7983 */ /* 0x000ee80000100800 */
[----:B------:R-:W4:Y:S04]  /*3010*/  LDL R29, [R1+0x60] ;  /* 0x00006000011d7983 */ /* 0x000f280000100800 */
[----:B------:R-:W4:Y:S04]  /*3020*/  LDL R30, [R1+0x208] ;  /* 0x00020800011e7983 */ /* 0x000f280000100800 */
[----:B------:R-:W4:Y:S04]  /*3030*/  LDL R32, [R1+0x38] ;  /* 0x0000380001207983 */ /* 0x000f280000100800 */
[----:B------:R-:W4:Y:S04]  /*3040*/  LDL R31, [R1+0x58] ;  /* 0x00005800011f7983 */ /* 0x000f280000100800 */
[----:B------:R-:W4:Y:S04]  /*3050*/  LDL R33, [R1+0x214] ;  /* 0x0002140001217983 */ /* 0x000f280000100800 */
[----:B------:R-:W4:Y:S04]  /*3060*/  LDL R36, [R1+0x20c] ;  /* 0x00020c0001247983 */ /* 0x000f280000100800 */
[----:B------:R-:W4:Y:S01]  /*3070*/  LDL R28, [R1+0x18] ;  /* 0x00001800011c7983 */ /* 0x000f220000100800 */
[----:B------:R-:W-:Y:S01]  /*3080*/  ISETP.GT.OR P0, PT, R106, 0x2f, P0 ;  /* 0x0000002f6a00780c */ /* 0x000fe20000704670 */
[----:B------:R-:W-:-:S04]  /*3090*/  @P1 IMAD.HI.U32 R3, R23, c[0x0][0x2bc], RZ ;  /* 0x0000af0017031a27 */ /* 0x000fc800078e00ff */
[----:B------:R-:W-:Y:S01]  /*30a0*/  IMAD.MOV.U32 R22, RZ, RZ, R23 ;  /* 0x000000ffff167224 */ /* 0x000fe200078e0017 */
[----:B------:R-:W-:-:S07]  /*30b0*/  @P1 SHF.R.U32.HI R22, RZ, c[0x0][0x2c0], R3 ;  /* 0x0000b000ff161a19 */ /* 0x000fce0000011603 */
[----:B------:R-:W-:-:S04]  /*30c0*/  @!P0 IADD3 R0, P1, R22, R8, RZ ;  /* 0x0000000816008210 */ /* 0x000fc80007f3e0ff */
[----:B------:R-:W-:Y:S02]  /*30d0*/  @!P0 LEA.HI.X.SX32 R3, R22, R4, 0x1, P1 ;  /* 0x0000000416038211 */ /* 0x000fe400008f0eff */
[----:B------:R-:W-:-:S04]  /*30e0*/  @!P0 LEA R2, P1, R0, c[0x0][0x2a0], 0x2 ;  /* 0x0000a80000028a11 */ /* 0x000fc800078210ff */
[----:B------:R-:W-:-:S05]  /*30f0*/  @!P0 LEA.HI.X R3, R0, c[0x0][0x2a4], R3, 0x2, P1 ;  /* 0x0000a90000038a11 */ /* 0x000fca00008f1403 */
        /* <DEDUP_REMOVED lines=12> */
[----:B------:R-:W1:Y:S03]  /*31c0*/  S2R R8, SR_TID.X ;  /* 0x0000000000087919 */ /* 0x000e660000002100 */
        /* <DEDUP_REMOVED lines=21> */
[----:B------:R-:W3:Y:S02]  /*3320*/  SHFL.IDX PT, R4, R16, RZ, 0x181f ;  /* 0x00181fff10047589 */ /* 0x000ee400000e0000 */
[----:B------:R-:W-:-:S05]  /*3330*/  IMAD.IADD R20, R26, 0x1, R12 ;  /* 0x000000011a147824 */ /* 0x000fca00078e020c */
[C---:B------:R-:W-:Y:S01]  /*3340*/  ISETP.GE.AND P0, PT, R20.reuse, R21, PT ;  /* 0x000000151400720c */ /* 0x040fe20003f06270 */
[----:B------:R-:W1:Y:S01]  /*3350*/  SHFL.IDX PT, R0, R17, 0x1, 0x181f ;  /* 0x00381f0011007f89 */ /* 0x000e6200000e0000 */
[----:B------:R-:W-:-:S03]  /*3360*/  IADD3 R5, R20, 0x20, RZ ;  /* 0x0000002014057810 */ /* 0x000fc60007ffe0ff */
[----:B------:R-:W1:Y:S01]  /*3370*/  SHFL.IDX PT, R2, R16, 0x1, 0x181f ;  /* 0x00381f0010027f89 */ /* 0x000e6200000e0000 */
[----:B------:R-:W-:Y:S01]  /*3380*/  ISETP.GE.AND P1, PT, R5, R21, PT ;  /* 0x000000150500720c */ /* 0x000fe20003f26270 */
[----:B------:R-:W-:Y:S01]  /*3390*/  IMAD.WIDE.U32 R38, R24, c[0x0][0x1e8], RZ ;  /* 0x00007a0018267a25 */ /* 0x000fe200078e00ff */
[----:B------:R-:W-:-:S05]  /*33a0*/  IADD3 R53, R111, -0x1, RZ ;  /* 0xffffffff6f357810 */ /* 0x000fca0007ffe0ff */
[----:B------:R-:W-:Y:S01]  /*33b0*/  IMAD R52, R53, -0x30, R110 ;  /* 0xffffffd035347824 */ /* 0x000fe200078e026e */
[----:B--2---:R-:W-:-:S04]  /*33c0*/  @!P0 LEA R10, P3, R25, R3, 0x1 ;  /* 0x00000003190a8211 */ /* 0x004fc800078608ff */
[-C--:B---3--:R-:W-:Y:S02]  /*33d0*/  @!P0 LEA.HI.X R11, R25, R4.reuse, R27, 0x1, P3 ;  /* 0x00000004190b8211 */ /* 0x088fe400018f0c1b */
[-C--:B----4-:R-:W-:Y:S02]  /*33e0*/  @!P0 LEA R6, P3, R29, R3.reuse, 0x1 ;  /* 0x000000031d068211 */ /* 0x090fe400078608ff */
[----:B------:R-:W-:Y:S02]  /*33f0*/  ISETP.GE.AND P4, PT, R25, c[0x0][0x198], PT ;  /* 0x0000660019007a0c */ /* 0x000fe40003f86270 */
[----:B------:R-:W-:Y:S02]  /*3400*/  @!P0 LEA.HI.X R7, R29, R4, R30, 0x1, P3 ;  /* 0x000000041d078211 */ /* 0x000fe400018f0c1e */
[C---:B------:R-:W-:Y:S02]  /*3410*/  ISETP.GE.AND P3, PT, R32.reuse, c[0x0][0x198], PT ;  /* 0x0000660020007a0c */ /* 0x040fe40003f66270 */
[----:B------:R-:W-:-:S02]  /*3420*/  @!P0 LEA R12, P2, R32, R3, 0x1 ;  /* 0x00000003200c8211 */ /* 0x000fc400078408ff */
[----:B------:R-:W-:Y:S02]  /*3430*/  ISETP.GE.AND P5, PT, R31, c[0x0][0x198], PT ;  /* 0x000066001f007a0c */ /* 0x000fe40003fa6270 */
        /* <DEDUP_REMOVED lines=23> */
[----:B------:R3:W-:Y:S06]  /*35b0*/  @!P1 LDGSTS.E.BYPASS.LTC128B.128 [R28+0x11080], [R4.64], !P6 ;  /* 0x11080000041c9fae */ /* 0x0007ec000f101d46 */
[----:B--2---:R-:W-:-:S04]  /*35c0*/  @!P0 LEA R8, P1, R25, R0, 0x1 ;  /* 0x0000000019088211 */ /* 0x004fc800078208ff */
[----:B----4-:R-:W-:Y:S02]  /*35d0*/  @!P0 LEA.HI.X R9, R25, R2, R27, 0x1, P1 ;  /* 0x0000000219098211 */ /* 0x010fe400008f0c1b */
[-C--:B------:R-:W-:Y:S02]  /*35e0*/  @!P0 LEA R14, P2, R32, R0.reuse, 0x1 ;  /* 0x00000000200e8211 */ /* 0x080fe400078408ff */
[----:B-1----:R-:W-:-:S04]  /*35f0*/  @!P0 LEA R6, P1, R31, R0, 0x1 ;  /* 0x000000001f068211 */ /* 0x002fc800078208ff */
[----:B------:R-:W-:Y:S02]  /*3600*/  @!P0 LEA.HI.X R7, R31, R2, R36, 0x1, P1 ;  /* 0x000000021f078211 */ /* 0x000fe400008f0c24 */
[C---:B---3--:R-:W-:Y:S02]  /*3610*/  @!P0 LEA R4, P1, R29.reuse, R0, 0x1 ;  /* 0x000000001d048211 */ /* 0x048fe400078208ff */
[----:B------:R-:W-:Y:S02]  /*3620*/  IADD3 R0, R20, 0x60, RZ ;  /* 0x0000006014007810 */ /* 0x000fe40007ffe0ff */
[-C--:B------:R-:W-:Y:S02]  /*3630*/  @!P0 LEA.HI.X R15, R32, R2.reuse, R33, 0x1, P2 ;  /* 0x00000002200f8211 */ /* 0x080fe400010f0c21 */
[----:B------:R-:W-:Y:S01]  /*3640*/  ISETP.GE.AND P2, PT, R0, R21, PT ;  /* 0x000000150000720c */ /* 0x000fe20003f46270 */
[----:B------:R-:W-:Y:S01]  /*3650*/  IMAD.MOV R0, RZ, RZ, -R22 ;  /* 0x000000ffff007224 */ /* 0x000fe200078e0a16 */
[----:B------:R-:W1:Y:S03]  /*3660*/  SHFL.IDX PT, R12, R17, 0x3, 0x181f ;  /* 0x00781f00110c7f89 */ /* 0x000e6600000e0000 */
[----:B------:R-:W-:Y:S01]  /*3670*/  IMAD R23, R0, c[0x0][0x2b8], R23 ;  /* 0x0000ae0000177a24 */ /* 0x000fe200078e0217 */
[----:B------:R2:W-:Y:S04]  /*3680*/  @!P0 LDGSTS.E.BYPASS.LTC128B.128 [R28+0x6080], [R14.64], !P3 ;  /* 0x060800000e1c8fae */ /* 0x0005e8000d901d46 */
[----:B------:R3:W-:Y:S04]  /*3690*/  @!P0 LDGSTS.E.BYPASS.LTC128B.128 [R28+0xa080], [R8.64], !P4 ;  /* 0x0a080000081c8fae */ /* 0x0007e8000e101d46 */
[----:B------:R4:W-:Y:S04]  /*36a0*/  @!P0 LDGSTS.E.BYPASS.LTC128B.128 [R28+0xe080], [R6.64], !P5 ;  /* 0x0e080000061c8fae */ /* 0x0009e8000e901d46 */
[----:B------:R-:W1:Y:S01]  /*36b0*/  SHFL.IDX PT, R13, R16, 0x3, 0x181f ;  /* 0x00781f00100d7f89 */ /* 0x000e6200000e0000 */
[----:B------:R-:W-:Y:S01]  /*36c0*/  @!P0 LEA.HI.X R5, R29, R2, R30, 0x1, P1 ;  /* 0x000000021d058211 */ /* 0x000fe200008f0c1e */
[----:B------:R-:W-:-:S04]  /*36d0*/  IMAD.WIDE.U32 R2, R23, c[0x0][0x1e0], RZ ;  /* 0x0000780017027a25 */ /* 0x000fc800078e00ff */
[----:B------:R1:W-:Y:S01]  /*36e0*/  @!P0 LDGSTS.E.BYPASS.LTC128B.128 [R28+0x12080], [R4.64], !P6 ;  /* 0x12080000041c8fae */ /* 0x0003e2000f101d46 */
[----:B----4-:R-:W-:-:S05]  /*36f0*/  SHF.R.S32.HI R7, RZ, 0x1f, R23 ;  /* 0x0000001fff077819 */ /* 0x010fca0000011417 */
[----:B------:R-:W-:Y:S01]  /*3700*/  IMAD R0, R7, c[0x0][0x1e0], RZ ;  /* 0x0000780007007a24 */ /* 0x000fe200078e02ff */
[----:B--2---:R-:W-:-:S03]  /*3710*/  SHF.R.S32.HI R14, RZ, 0x1f, R34 ;  /* 0x0000001fff0e7819 */ /* 0x004fc60000011422 */
[----:B------:R-:W-:-:S04]  /*3720*/  IMAD R0, R23, c[0x0][0x1e4], R0 ;  /* 0x0000790017007a24 */ /* 0x000fc800078e0200 */
[----:B------:R-:W-:Y:S02]  /*3730*/  IMAD.IADD R3, R3, 0x1, R0 ;  /* 0x0000000103037824 */ /* 0x000fe400078e0200 */
[----:B------:R-:W-:Y:S02]  /*3740*/  IMAD R0, R14, c[0x0][0x1f0], RZ ;  /* 0x00007c000e007a24 */ /* 0x000fe400078e02ff */
[----:B------:R-:W-:Y:S01]  /*3750*/  IMAD.WIDE.U32 R2, R34, c[0x0][0x1f0], R2 ;  /* 0x00007c0022027a25 */ /* 0x000fe200078e0002 */
[----:B-1----:R-:W-:-:S03]  /*3760*/  @!P2 LEA R10, P1, R32, R12, 0x1 ;  /* 0x0000000c200aa211 */ /* 0x002fc600078208ff */
[----:B------:R-:W-:Y:S02]  /*3770*/  IMAD R5, R24, c[0x0][0x1ec], R39 ;  /* 0x00007b0018057a24 */ /* 0x000fe400078e0227 */
[----:B------:R-:W-:Y:S01]  /*3780*/  IMAD R4, R34, c[0x0][0x1f4], R0 ;  /* 0x00007d0022047a24 */ /* 0x000fe200078e0200 */
[----:B------:R-:W-:Y:S02]  /*3790*/  IADD3 R0, P0, R2, R38, RZ ;  /* 0x0000002602007210 */ /* 0x000fe40007f1e0ff */
[----:B------:R-:W-:Y:S02]  /*37a0*/  @!P2 LEA.HI.X R11, R32, R13, R33, 0x1, P1 ;  /* 0x0000000d200ba211 */ /* 0x000fe400008f0c21 */
[----:B------:R-:W-:Y:S02]  /*37b0*/  IADD3.X R2, R5, R3, R4, P0, !PT ;  /* 0x0000000305027210 */ /* 0x000fe400007fe404 */
[----:B------:R-:W-:Y:S01]  /*37c0*/  LEA R6, P0, R0, c[0x0][0x1c8], 0x1 ;  /* 0x0000720000067a11 */ /* 0x000fe200078008ff */
[----:B------:R1:W-:Y:S01]  /*37d0*/  @!P2 LDGSTS.E.BYPASS.LTC128B.128 [R28+0x7080], [R10.64], !P3 ;  /* 0x070800000a1cafae */ /* 0x0003e2000d901d46 */
[----:B------:R-:W-:-:S05]  /*37e0*/  IMNMX R3, R52, 0x30, PT ;  /* 0x0000003034037817 */ /* 0x000fca0003800200 */
[----:B---3--:R-:W-:-:S05]  /*37f0*/  IMAD.IADD R8, R3, 0x1, -R26 ;  /* 0x0000000103087824 */ /* 0x008fca00078e0a1a */
[----:B------:R-:W-:Y:S02]  /*3800*/  ISETP.GE.AND P1, PT, R8, 0x1, PT ;  /* 0x000000010800780c */ /* 0x000fe40003f26270 */
[----:B-1----:R-:W-:Y:S02]  /*3810*/  LEA.HI.X R11, R0, c[0x0][0x1cc], R2, 0x1, P0 ;  /* 0x00007300000b7a11 */ /* 0x002fe400000f0c02 */
[----:B------:R-:W1:Y:S01]  /*3820*/  SHFL.IDX PT, R0, R6, RZ, 0x181f ;  /* 0x00181fff06007589 */ /* 0x000e6200000e0000 */
[----:B------:R-:W-:-:S03]  /*3830*/  @!P2 LEA R2, P0, R25, R12, 0x1 ;  /* 0x0000000c1902a211 */ /* 0x000fc600078008ff */
[----:B------:R-:W2:Y:S01]  /*3840*/  SHFL.IDX PT, R9, R11, RZ, 0x181f ;  /* 0x00181fff0b097589 */ /* 0x000ea200000e0000 */
[----:B------:R-:W-:-:S05]  /*3850*/  @!P2 LEA.HI.X R3, R25, R13, R27, 0x1, P0 ;  /* 0x0000000d1903a211 */ /* 0x000fca00000f0c1b */
[----:B------:R3:W-:Y:S01]  /*3860*/  @!P2 LDGSTS.E.BYPASS.LTC128B.128 [R28+0xb080], [R2.64], !P4 ;  /* 0x0b080000021cafae */ /* 0x0007e2000e101d46 */
[----:B------:R-:W-:-:S03]  /*3870*/  @P1 ISETP.GE.AND P3, PT, R32, c[0x0][0x1d4], PT ;  /* 0x0000750020001a0c */ /* 0x000fc60003f66270 */
[----:B------:R-:W-:Y:S04]  /*3880*/  STL [R1+0x2c], R34 ;  /* 0x00002c2201007387 */ /* 0x000fe80000100800 */
[----:B------:R-:W-:Y:S04]  /*3890*/  STL [R1+0x30], R23 ;  /* 0x0000301701007387 */ /* 0x000fe80000100800 */
[----:B------:R-:W-:Y:S04]  /*38a0*/  STL.64 [R1+0x78], R38 ;  /* 0x0000782601007387 */ /* 0x000fe80000100a00 */
[----:B------:R4:W-:Y:S01]  /*38b0*/  STL [R1+0x90], R5 ;  /* 0x0000900501007387 */ /* 0x0009e20000100800 */
[----:B---3--:R-:W-:-:S04]  /*38c0*/  @!P2 LEA R2, P0, R31, R12, 0x1 ;  /* 0x0000000c1f02a211 */ /* 0x008fc800078008ff */
[----:B------:R-:W-:Y:S02]  /*38d0*/  @!P2 LEA.HI.X R3, R31, R13, R36, 0x1, P0 ;  /* 0x0000000d1f03a211 */ /* 0x000fe400000f0c24 */
[----:B------:R-:W-:-:S03]  /*38e0*/  @!P2 LEA R4, P0, R29, R12, 0x1 ;  /* 0x0000000c1d04a211 */ /* 0x000fc600078008ff */
[----:B------:R1:W-:Y:S01]  /*38f0*/  @!P2 LDGSTS.E.BYPASS.LTC128B.128 [R28+0xf080], [R2.64], !P5 ;  /* 0x0f080000021cafae */ /* 0x0003e2000e901d46 */
[----:B----4-:R-:W-:-:S05]  /*3900*/  @!P2 LEA.HI.X R5, R29, R13, R30, 0x1, P0 ;  /* 0x0000000d1d05a211 */ /* 0x010fca00000f0c1e */
[----:B------:R3:W-:Y:S01]  /*3910*/  @!P2 LDGSTS.E.BYPASS.LTC128B.128 [R28+0x13080], [R4.64], !P6 ;  /* 0x13080000041cafae */ /* 0x0007e2000f101d46 */
[----:B------:R-:W-:-:S03]  /*3920*/  @P1 ISETP.GE.AND P4, PT, R25, c[0x0][0x1d4], PT ;  /* 0x0000750019001a0c */ /* 0x000fc60003f86270 */
[----:B------:R-:W0:Y:S01]  /*3930*/  LDGDEPBAR ;  /* 0x00000000000079af */ /* 0x000e220000000000 */
[----:B-1----:R-:W-:-:S04]  /*3940*/  @P1 LEA R2, P0, R32, R0, 0x1 ;  /* 0x0000000020021211 */ /* 0x002fc800078008ff */
[----:B--2---:R-:W-:Y:S01]  /*3950*/  @P1 LEA.HI.X R3, R32, R9, R33, 0x1, P0 ;  /* 0x0000000920031211 */ /* 0x004fe200000f0c21 */
[----:B------:R1:W3:Y:S04]  /*3960*/  SHFL.IDX PT, R10, R6, 0x1, 0x181f ;  /* 0x00381f00060a7f89 */ /* 0x0002e800000e0000 */
[----:B------:R4:W-:Y:S01]  /*3970*/  @P1 LDGSTS.E.BYPASS.LTC128B.128 [R28+0x14080], [R2.64], !P3 ;  /* 0x14080000021c1fae */ /* 0x0009e2000d901d46 */
[----:B---3--:R-:W-:Y:S01]  /*3980*/  IMAD R4, R7, c[0x0][0x208], RZ ;  /* 0x0000820007047a24 */ /* 0x008fe200078e02ff */
[----:B------:R-:W-:-:S03]  /*3990*/  @P1 ISETP.GE.AND P3, PT, R31, c[0x0][0x1d4], PT ;  /* 0x000075001f001a0c */ /* 0x000fc60003f66270 */
[----:B------:R-:W-:Y:S02]  /*39a0*/  IMAD R4, R23, c[0x0][0x20c], R4 ;  /* 0x0000830017047a24 */ /* 0x000fe400078e0204 */
[----:B------:R-:W-:Y:S01]  /*39b0*/  IMAD.WIDE.U32 R16, R24, c[0x0][0x210], RZ ;  /* 0x0000840018107a25 */ /* 0x000fe200078e00ff */
[----:B-1----:R-:W-:-:S03]  /*39c0*/  @P1 LEA R6, P0, R25, R0, 0x1 ;  /* 0x0000000019061211 */ /* 0x002fc600078008ff */
[----:B----4-:R-:W-:-:S04]  /*39d0*/  IMAD.WIDE.U32 R2, R23, c[0x0][0x208], RZ ;  /* 0x0000820017027a25 */ /* 0x010fc800078e00ff */
[----:B------:R-:W-:Y:S01]  /*39e0*/  IMAD.IADD R3, R3, 0x1, R4 ;  /* 0x0000000103037824 */ /* 0x000fe200078e0204 */
[----:B------:R-:W-:Y:S02]  /*39f0*/  @P1 LEA R4, P2, R31, R0, 0x1 ;  /* 0x000000001f041211 */ /* 0x000fe400078408ff */
[-C--:B------:R-:W-:Y:S02]  /*3a00*/  @P1 LEA.HI.X R7, R25, R9.reuse, R27, 0x1, P0 ;  /* 0x0000000919071211 */ /* 0x080fe400000f0c1b */
[----:B------:R-:W-:Y:S01]  /*3a10*/  @P1 LEA.HI.X R5, R31, R9, R36, 0x1, P2 ;  /* 0x000000091f051211 */ /* 0x000fe200010f0c24 */
[----:B------:R-:W-:Y:S02]  /*3a20*/  IMAD R12, R24, c[0x0][0x214], R17 ;  /* 0x00008500180c7a24 */ /* 0x000fe400078e0211 */
[----:B------:R1:W-:Y:S01]  /*3a30*/  @P1 LDGSTS.E.BYPASS.LTC128B.128 [R28+0x15880], [R6.64], !P4 ;  /* 0x15880000061c1fae */ /* 0x0003e2000e101d46 */
[----:B------:R-:W-:-:S03]  /*3a40*/  IMAD.WIDE.U32 R2, R34, c[0x0][0x218], R2 ;  /* 0x0000860022027a25 */ /* 0x000fc600078e0002 */
[----:B------:R3:W-:Y:S04]  /*3a50*/  @P1 LDGSTS.E.BYPASS.LTC128B.128 [R28+0x17080], [R4.64], !P3 ;  /* 0x17080000041c1fae */ /* 0x0007e8000d901d46 */
[----:B------:R4:W-:Y:S04]  /*3a60*/  STL.64 [R1+0x88], R16 ;  /* 0x0000881001007387 */ /* 0x0009e80000100a00 */
[----:B------:R-:W-:Y:S04]  /*3a70*/  STL [R1+0x98], R12 ;  /* 0x0000980c01007387 */ /* 0x000fe80000100800 */
[----:B------:R-:W2:Y:S01]  /*3a80*/  LDL R15, [R1+0x14] ;  /* 0x00001400010f7983 */ /* 0x000ea20000100800 */
[----:B---3--:R-:W-:Y:S01]  /*3a90*/  @P1 LEA R4, P2, R29, R0, 0x1 ;  /* 0x000000001d041211 */ /* 0x008fe200078408ff */
[----:B-1----:R-:W-:-:S02]  /*3aa0*/  IMAD R6, R14, c[0x0][0x218], RZ ;  /* 0x000086000e067a24 */ /* 0x002fc400078e02ff */
[----:B------:R-:W3:Y:S01]  /*3ab0*/  LDL R14, [R1+0x10] ;  /* 0x00001000010e7983 */ /* 0x000ee20000100800 */
[----:B------:R-:W-:Y:S02]  /*3ac0*/  @P1 LEA.HI.X R5, R29, R9, R30, 0x1, P2 ;  /* 0x000000091d051211 */ /* 0x000fe400010f0c1e */
[----:B------:R-:W-:Y:S02]  /*3ad0*/  IADD3 R0, P2, R2, R16, RZ ;  /* 0x0000001002007210 */ /* 0x000fe40007f5e0ff */
[----:B----4-:R-:W4:Y:S04]  /*3ae0*/  LDL R16, [R1+0xc] ;  /* 0x00000c0001107983 */ /* 0x010f280000100800 */
[----:B------:R-:W1:Y:S01]  /*3af0*/  SHFL.IDX PT, R11, R11, 0x1, 0x181f ;  /* 0x00381f000b0b7f89 */ /* 0x000e6200000e0000 */
[----:B------:R-:W-:-:S02]  /*3b00*/  ISETP.GE.AND P0, PT, R8, 0x21, PT ;  /* 0x000000210800780c */ /* 0x000fc40003f06270 */
[----:B------:R-:W-:Y:S01]  /*3b10*/  @P1 ISETP.GE.AND P4, PT, R29, c[0x0][0x1d4], PT ;  /* 0x000075001d001a0c */ /* 0x000fe20003f86270 */
[----:B------:R-:W-:-:S10]  /*3b20*/  IMAD R6, R34, c[0x0][0x21c], R6 ;  /* 0x0000870022067a24 */ /* 0x000fd400078e0206 */
[C---:B------:R-:W-:Y:S02]  /*3b30*/  @P0 LEA R8, P3, R32.reuse, R10, 0x1 ;  /* 0x0000000a20080211 */ /* 0x040fe400078608ff */
[----:B------:R1:W-:Y:S02]  /*3b40*/  @P1 LDGSTS.E.BYPASS.LTC128B.128 [R28+0x18880], [R4.64], !P4 ;  /* 0x18880000041c1fae */ /* 0x0003e4000e101d46 */
[C---:B-1----:R-:W-:Y:S02]  /*3b50*/  @P0 LEA.HI.X R9, R32.reuse, R11, R33, 0x1, P3 ;  /* 0x0000000b20090211 */ /* 0x042fe400018f0c21 */
[----:B------:R-:W-:Y:S02]  /*3b60*/  @P0 ISETP.GE.AND P3, PT, R32, c[0x0][0x1d4], PT ;  /* 0x0000750020000a0c */ /* 0x000fe40003f66270 */
[----:B------:R-:W-:Y:S02]  /*3b70*/  IADD3.X R2, R12, R3, R6, P2, !PT ;  /* 0x000000030c027210 */ /* 0x000fe400017fe406 */
[----:B------:R-:W-:-:S02]  /*3b80*/  LEA R13, P2, R0, c[0x0][0x1f8], 0x1 ;  /* 0x00007e00000d7a11 */ /* 0x000fc400078408ff */
[C---:B------:R-:W-:Y:S02]  /*3b90*/  @P0 ISETP.GE.AND P4, PT, R25.reuse, c[0x0][0x1d4], PT ;  /* 0x0000750019000a0c */ /* 0x040fe40003f86270 */
[----:B------:R-:W-:Y:S02]  /*3ba0*/  LEA.HI.X R12, R0, c[0x0][0x1fc], R2, 0x1, P2 ;  /* 0x00007f00000c7a11 */ /* 0x000fe400010f0c02 */
[----:B------:R-:W-:-:S03]  /*3bb0*/  @P0 LEA R6, P2, R25, R10, 0x1 ;  /* 0x0000000a19060211 */ /* 0x000fc600078408ff */
[----:B------:R1:W-:Y:S01]  /*3bc0*/  @P0 LDGSTS.E.BYPASS.LTC128B.128 [R28+0x15080], [R8.64], !P3 ;  /* 0x15080000081c0fae */ /* 0x0003e2000d901d46 */
[CC--:B------:R-:W-:Y:S02]  /*3bd0*/  @P0 LEA R4, P1, R31.reuse, R10.reuse, 0x1 ;  /* 0x0000000a1f040211 */ /* 0x0c0fe400078208ff */
[C---:B------:R-:W-:Y:S02]  /*3be0*/  @P0 ISETP.GE.AND P3, PT, R31.reuse, c[0x0][0x1d4], PT ;  /* 0x000075001f000a0c */ /* 0x040fe40003f66270 */
[-C--:B------:R-:W-:Y:S02]  /*3bf0*/  @P0 LEA.HI.X R5, R31, R11.reuse, R36, 0x1, P1 ;  /* 0x0000000b1f050211 */ /* 0x080fe400008f0c24 */
[----:B------:R-:W-:Y:S01]  /*3c00*/  @P0 ISETP.GE.AND P1, PT, R29, c[0x0][0x1d4], PT ;  /* 0x000075001d000a0c */ /* 0x000fe20003f26270 */
[----:B------:R-:W1:Y:S01]  /*3c10*/  S2R R18, SR_TID.X ;  /* 0x0000000000127919 */ /* 0x000e620000002100 */
[----:B------:R-:W-:Y:S02]  /*3c20*/  @P0 LEA.HI.X R7, R25, R11, R27, 0x1, P2 ;  /* 0x0000000b19070211 */ /* 0x000fe400010f0c1b */
[----:B------:R-:W-:-:S03]  /*3c30*/  @P0 LEA R2, P2, R29, R10, 0x1 ;  /* 0x0000000a1d020211 */ /* 0x000fc600078408ff */
[----:B------:R1:W-:Y:S01]  /*3c40*/  @P0 LDGSTS.E.BYPASS.LTC128B.128 [R28+0x16880], [R6.64], !P4 ;  /* 0x16880000061c0fae */ /* 0x0003e2000e101d46 */
[----:B------:R-:W-:-:S03]  /*3c50*/  @P0 LEA.HI.X R3, R29, R11, R30, 0x1, P2 ;  /* 0x0000000b1d030211 */ /* 0x000fc600010f0c1e */
[----:B------:R1:W-:Y:S04]  /*3c60*/  @P0 LDGSTS.E.BYPASS.LTC128B.128 [R28+0x18080], [R4.64], !P3 ;  /* 0x18080000041c0fae */ /* 0x0003e8000d901d46 */
[----:B------:R1:W-:Y:S04]  /*3c70*/  @P0 LDGSTS.E.BYPASS.LTC128B.128 [R28+0x19880], [R2.64], !P1 ;  /* 0x19880000021c0fae */ /* 0x0003e8000c901d46 */
[----:B------:R-:W0:Y:S01]  /*3c80*/  LDGDEPBAR ;  /* 0x00000000000079af */ /* 0x000e220000000000 */
[----:B-1----:R-:W-:-:S04]  /*3c90*/  SHF.R.S32.HI R17, RZ, 0x1f, R18 ;  /* 0x0000001fff117819 */ /* 0x002fc80000011412 */
        /* <DEDUP_REMOVED lines=16> */
[----:B------:R-:W-:Y:S01]  /*3da0*/  ISETP.GE.AND P6, PT, R25, c[0x0][0x1d4], PT ;  /* 0x0000750019007a0c */ /* 0x000fe20003fc6270 */
[----:B------:R-:W-:Y:S01]  /*3db0*/  IMAD.IADD R4, R52, 0x1, -R26 ;  /* 0x0000000134047824 */ /* 0x000fe200078e0a1a */
[C---:B------:R-:W-:Y:S01]  /*3dc0*/  ISETP.GE.AND P5, PT, R32.reuse, c[0x0][0x1d4], PT ;  /* 0x0000750020007a0c */ /* 0x040fe20003fa6270 */
[----:B------:R-:W-:Y:S01]  /*3dd0*/  IMAD.SHL.U32 R2, R32, 0x2, RZ ;  /* 0x0000000220027824 */ /* 0x000fe200078e00ff */
[----:B------:R-:W-:-:S02]  /*3de0*/  LOP3.LUT R107, R107, 0xfffffffe, RZ, 0xc0, !PT ;  /* 0xfffffffe6b6b7812 */ /* 0x000fc400078ec0ff */
[----:B------:R-:W-:Y:S02]  /*3df0*/  IADD3 R243, R236, 0x20, RZ ;  /* 0x00000020ecf37810 */ /* 0x000fe40007ffe0ff */
[----:B------:R-:W-:Y:S02]  /*3e00*/  SHF.L.U64.HI R3, R32, 0x1, R33 ;  /* 0x0000000120037819 */ /* 0x000fe40000010221 */
[----:B------:R-:W-:Y:S01]  /*3e10*/  @P1 IADD3 R243, R236, -0x20, RZ ;  /* 0xffffffe0ecf31810 */ /* 0x000fe20007ffe0ff */
[----:B------:R1:W-:Y:S01]  /*3e20*/  STL [R1+0x108], R2 ;  /* 0x0001080201007387 */ /* 0x0003e20000100800 */
[----:B------:R-:W-:Y:S02]  /*3e30*/  ISETP.LT.OR P1, PT, R4, 0x1, P5 ;  /* 0x000000010400780c */ /* 0x000fe40002f21670 */
[----:B------:R-:W-:Y:S02]  /*3e40*/  @P6 LOP3.LUT R107, R107, 0x1, RZ, 0xfc, !PT ;  /* 0x000000016b6b6812 */ /* 0x000fe400078efcff */
[----:B------:R-:W-:-:S02]  /*3e50*/  SHF.L.U64.HI R5, R25, 0x1, R27 ;  /* 0x0000000119057819 */ /* 0x000fc4000001021b */
[----:B-1----:R-:W-:Y:S01]  /*3e60*/  IADD3 R6, P0, R8, R2, RZ ;  /* 0x0000000208067210 */ /* 0x002fe20007f1e0ff */
[----:B------:R-:W-:Y:S01]  /*3e70*/  STL [R1+0x3c], R3 ;  /* 0x00003c0301007387 */ /* 0x000fe20000100800 */
[----:B------:R-:W-:-:S03]  /*3e80*/  ISETP.LT.OR P2, PT, R4, 0x1, P6 ;  /* 0x000000010400780c */ /* 0x000fc60003741670 */
[----:B------:R-:W-:Y:S01]  /*3e90*/  STL [R1+0xc4], R107 ;  /* 0x0000c46b01007387 */ /* 0x000fe20000100800 */
[----:B------:R-:W-:-:S03]  /*3ea0*/  IMAD.X R7, R0, 0x1, R3, P0 ;  /* 0x0000000100077824 */ /* 0x000fc600000e0603 */
[----:B------:R-:W-:Y:S01]  /*3eb0*/  STL [R1+0x40], R5 ;  /* 0x0000400501007387 */ /* 0x000fe20000100800 */
[----:B------:R-:W-:-:S05]  /*3ec0*/  IMAD.SHL.U32 R2, R25, 0x2, RZ ;  /* 0x0000000219027824 */ /* 0x000fca00078e00ff */
[----:B------:R1:W-:Y:S01]  /*3ed0*/  STL [R1+0x10c], R2 ;  /* 0x00010c0201007387 */ /* 0x0003e20000100800 */
[----:B------:R-:W-:Y:S02]  /*3ee0*/  ISETP.GE.AND P4, PT, R31, c[0x0][0x1d4], PT ;  /* 0x000075001f007a0c */ /* 0x000fe40003f86270 */
[----:B-1----:R-:W-:-:S05]  /*3ef0*/  IADD3 R2, P0, R8, R2, RZ ;  /* 0x0000000208027210 */ /* 0x002fca0007f1e0ff */
[----:B------:R-:W-:Y:S01]  /*3f00*/  IMAD.X R3, R0, 0x1, R5, P0 ;  /* 0x0000000100037824 */ /* 0x000fe200000e0605 */
[----:B------:R-:W-:Y:S01]  /*3f10*/  SHF.L.U64.HI R5, R31, 0x1, R36 ;  /* 0x000000011f057819 */ /* 0x000fe20000010224 */
[----:B--2---:R-:W1:Y:S04]  /*3f20*/  LDSM.16.M88.4 R180, [R15] ;  /* 0x000000000fb4783b */ /* 0x004e680000000200 */
[----:B------:R-:W2:Y:S04]  /*3f30*/  LDSM.16.M88.4 R196, [R15+0x4000] ;  /* 0x004000000fc4783b */ /* 0x000ea80000000200 */
[----:B------:R-:W1:Y:S04]  /*3f40*/  LDSM.16.M88.4 R212, [R15+0x8000] ;  /* 0x008000000fd4783b */ /* 0x000e680000000200 */
[----:B------:R-:W1:Y:S04]  /*3f50*/  LDSM.16.M88.4 R228, [R15+0xc000] ;  /* 0x00c000000fe4783b */ /* 0x000e680000000200 */
[----:B---3--:R-:W3:Y:S04]  /*3f60*/  LDSM.16.M88.4 R184, [R14] ;  /* 0x000000000eb8783b */ /* 0x008ee80000000200 */
[----:B------:R-:W1:Y:S04]  /*3f70*/  LDSM.16.M88.4 R200, [R14+0x4000] ;  /* 0x004000000ec8783b */ /* 0x000e680000000200 */
[----:B----4-:R-:W4:Y:S04]  /*3f80*/  LDSM.16.M88.4 R164, [R16] ;  /* 0x0000000010a4783b */ /* 0x010f280000000200 */
[----:B------:R-:W1:Y:S04]  /*3f90*/  LDSM.16.M88.4 R192, [R16+0x4000] ;  /* 0x0040000010c0783b */ /* 0x000e680000000200 */
[----:B------:R-:W1:Y:S04]  /*3fa0*/  LDSM.16.M88.4 R208, [R16+0x8000] ;  /* 0x0080000010d0783b */ /* 0x000e680000000200 */
[----:B------:R-:W1:Y:S04]  /*3fb0*/  LDSM.16.M88.4 R216, [R14+0x8000] ;  /* 0x008000000ed8783b */ /* 0x000e680000000200 */
[----:B------:R-:W1:Y:S04]  /*3fc0*/  LDSM.16.M88.4 R224, [R16+0xc000] ;  /* 0x00c0000010e0783b */ /* 0x000e680000000200 */
[----:B------:R-:W1:Y:S04]  /*3fd0*/  LDSM.16.M88.4 R232, [R14+0xc000] ;  /* 0x00c000000ee8783b */ /* 0x000e680000000200 */
[----:B------:R-:W-:Y:S06]  /*3fe0*/  BAR.SYNC.DEFER_BLOCKING 0x0 ;  /* 0x0000000000007b1d */ /* 0x000fec0000010000 */
[----:B------:R-:W-:-:S04]  /*3ff0*/  DEPBAR.LE SB0, 0x0 ;  /* 0x000080000000791a */ /* 0x000fc80000000000 */
[----:B------:R-:W-:Y:S01]  /*4000*/  BAR.SYNC.DEFER_BLOCKING 0x0 ;  /* 0x0000000000007b1d */ /* 0x000fe20000010000 */
[----:B------:R-:W-:-:S05]  /*4010*/  ISETP.GE.AND P3, PT, R29, c[0x0][0x1d4], PT ;  /* 0x000075001d007a0c */ /* 0x000fca0003f66270 */
[----:B------:R-:W1:Y:S04]  /*4020*/  LDSM.16.M88.4 R16, [R236] ;  /* 0x00000000ec10783b */ /* 0x000e680000000200 */
[----:B------:R-:W1:Y:S04]  /*4030*/  LDSM.16.M88.4 R20, [R236+0x800] ;  /* 0x00080000ec14783b */ /* 0x000e680000000200 */
[----:B------:R-:W1:Y:S04]  /*4040*/  LDSM.16.M88.4 R40, [R236+0x1000] ;  /* 0x00100000ec28783b */ /* 0x000e680000000200 */
[----:B------:R-:W1:Y:S04]  /*4050*/  LDSM.16.M88.4 R24, [R243] ;  /* 0x00000000f318783b */ /* 0x000e680000000200 */
[----:B------:R-:W1:Y:S04]  /*4060*/  LDSM.16.M88.4 R32, [R243+0x800] ;  /* 0x00080000f320783b */ /* 0x000e680000000200 */
[----:B------:R-:W1:Y:S04]  /*4070*/  LDSM.16.M88.4 R48, [R243+0x1000] ;  /* 0x00100000f330783b */ /* 0x000e680000000200 */
[----:B------:R-:W-:Y:S01]  /*4080*/  @!PT LDS RZ, [RZ] ;  /* 0x00000000fffff984 */ /* 0x000fe20000000800 */
[----:B------:R-:W-:Y:S01]  /*4090*/  @!PT LDS RZ, [RZ] ;  /* 0x00000000fffff984 */ /* 0x000fe20000000800 */
[----:B------:R-:W-:Y:S01]  /*40a0*/  @!PT LDS RZ, [RZ] ;  /* 0x00000000fffff984 */ /* 0x000fe20000000800 */
[----:B------:R2:W-:Y:S01]  /*40b0*/  LDGSTS.E.BYPASS.LTC128B.128 [R28+0x4080], [R6.64], !P1 ;  /* 0x04080000061c7fae */ /* 0x0005e2000c901d46 */
[----:B------:R-:W-:-:S03]  /*40c0*/  ISETP.LT.OR P1, PT, R4, 0x1, P4 ;  /* 0x000000010400780c */ /* 0x000fc60002721670 */
[----:B------:R3:W-:Y:S01]  /*40d0*/  LDGSTS.E.BYPASS.LTC128B.128 [R28+0x5880], [R2.64], !P2 ;  /* 0x05880000021c7fae */ /* 0x0007e2000d101d46 */
[----:B--2---:R-:W-:-:S05]  /*40e0*/  IMAD.SHL.U32 R6, R31, 0x2, RZ ;  /* 0x000000021f067824 */ /* 0x004fca00078e00ff */
[----:B---3--:R-:W-:Y:S01]  /*40f0*/  IADD3 R2, P0, R8, R6, RZ ;  /* 0x0000000608027210 */ /* 0x008fe20007f1e0ff */
[----:B------:R2:W-:Y:S04]  /*4100*/  STL [R1+0x104], R6 ;  /* 0x0001040601007387 */ /* 0x0005e80000100800 */
[----:B------:R-:W-:Y:S01]  /*4110*/  IMAD.X R3, R0, 0x1, R5, P0 ;  /* 0x0000000100037824 */ /* 0x000fe200000e0605 */
[----:B------:R3:W-:Y:S04]  /*4120*/  STL [R1+0x44], R5 ;  /* 0x0000440501007387 */ /* 0x0007e80000100800 */
[----:B------:R1:W-:Y:S01]  /*4130*/  LDGSTS.E.BYPASS.LTC128B.128 [R28+0x7080], [R2.64], !P1 ;  /* 0x07080000021c7fae */ /* 0x0003e2000c901d46 */
[C---:B--2---:R-:W-:Y:S01]  /*4140*/  IMAD.SHL.U32 R6, R29.reuse, 0x2, RZ ;  /* 0x000000021d067824 */ /* 0x044fe200078e00ff */
[----:B---3--:R-:W-:-:S04]  /*4150*/  SHF.L.U64.HI R5, R29, 0x1, R30 ;  /* 0x000000011d057819 */ /* 0x008fc8000001021e */
[----:B------:R-:W-:Y:S01]  /*4160*/  STL [R1+0x100], R6 ;  /* 0x0001000601007387 */ /* 0x000fe20000100800 */
[----:B-1----:R-:W-:-:S03]  /*4170*/  IADD3 R2, P0, R8, R6, RZ ;  /* 0x0000000608027210 */ /* 0x002fc60007f1e0ff */
[----:B------:R1:W-:Y:S02]  /*4180*/  STL [R1+0x48], R5 ;  /* 0x0000480501007387 */ /* 0x0003e40000100800 */
[----:B------:R-:W-:Y:S01]  /*4190*/  IMAD.X R3, R0, 0x1, R5, P0 ;  /* 0x0000000100037824 */ /* 0x000fe200000e0605 */
[----:B------:R-:W-:Y:S02]  /*41a0*/  ISETP.LT.OR P0, PT, R4, 0x1, P3 ;  /* 0x000000010400780c */ /* 0x000fe40001f01670 */
[----:B------:R-:W-:-:S11]  /*41b0*/  IADD3 R0, R243, 0x800, RZ ;  /* 0x00000800f3007810 */ /* 0x000fd60007ffe0ff */
[----:B------:R2:W-:Y:S04]  /*41c0*/  LDGSTS.E.BYPASS.LTC128B.128 [R28+0x8880], [R2.64], !P0 ;  /* 0x08880000021c7fae */ /* 0x0005e8000c101d46 */
[----:B-1----:R-:W1:Y:S01]  /*41d0*/  S2R R5, SR_TID.X ;  /* 0x0000000000057919 */ /* 0x002e620000002100 */
[----:B--2---:R-:W-:-:S05]  /*41e0*/  IADD3 R2, R243, 0x1000, RZ ;  /* 0x00001000f3027810 */ /* 0x004fca0007ffe0ff */
[----:B------:R2:W-:Y:S04]  /*41f0*/  STL [R1+0x8], R2 ;  /* 0x0000080201007387 */ /* 0x0005e80000100800 */
[----:B------:R2:W-:Y:S01]  /*4200*/  STL [R1+0x4], R0 ;  /* 0x0000040001007387 */ /* 0x0005e20000100800 */
[----:B-1----:R-:W-:Y:S01]  /*4210*/  ISETP.GT.AND P0, PT, R5, 0x7f, PT ;  /* 0x0000007f0500780c */ /* 0x002fe20003f04270 */
[----:B------:R-:W-:Y:S01]  /*4220*/  BSSY B0, `(.L_x_1121) ;  /* 0x0000024000007945 */ /* 0x000fe20003800000 */
[----:B------:R-:W-:-:S11]  /*4230*/  ISETP.GT.AND P6, PT, R106, 0x2f, PT ;  /* 0x0000002f6a00780c */ /* 0x000fd60003fc4270 */
[----:B------:R-:W-:Y:S05]  /*4240*/  @P0 BRA `(.L_x_1122) ;  /* 0x0000021000000947 */ /* 0x000fea0003800000 */
[----:B----4-:R-:W-:Y:S05]  /*4250*/  BRA.DIV ~URZ, `(.L_x_1123) ;  /* 0x000105727f007947 */ /* 0x010fea000b800000 */
[----:B------:R1:W3:Y:S04]  /*4260*/  SHFL.IDX PT, R5, R12, 0x1, 0x181f ;  /* 0x00381f000c057f89 */ /* 0x0002e800000e0000 */
[----:B--2---:R1:W2:Y:S02]  /*4270*/  SHFL.IDX PT, R0, R13, 0x1, 0x181f ;  /* 0x00381f000d007f89 */ /* 0x0042a400000e0000 */
.L_x_1227:
[----:B------:R-:W4:Y:S04]  /*4280*/  LDL R2, [R1+0x10c] ;  /* 0x00010c0001027983 */ /* 0x000f280000100800 */
[----:B------:R-:W5:Y:S04]  /*4290*/  LDL R14, [R1+0x40] ;  /* 0x00004000010e7983 */ /* 0x000f680000100800 */
[----:B---3--:R-:W3:Y:S04]  /*42a0*/  LDL R6, [R1+0x108] ;  /* 0x0001080001067983 */ /* 0x008ee80000100800 */
[----:B--2---:R-:W2:Y:S04]  /*42b0*/  LDL R7, [R1+0x5c] ;  /* 0x00005c0001077983 */ /* 0x004ea80000100800 */
[----:B-1----:R-:W2:Y:S04]  /*42c0*/  LDL R13, [R1+0x3c] ;  /* 0x00003c00010d7983 */ /* 0x002ea80000100800 */
[----:B------:R-:W2:Y:S04]  /*42d0*/  LDL R8, [R1+0x18] ;  /* 0x0000180001087983 */ /* 0x000ea80000100800 */
[----:B------:R-:W2:Y:S04]  /*42e0*/  LDL R12, [R1+0x104] ;  /* 0x00010400010c7983 */ /* 0x000ea80000100800 */
[----:B------:R-:W2:Y:S04]  /*42f0*/  LDL R11, [R1+0x44] ;  /* 0x00004400010b7983 */ /* 0x000ea80000100800 */
[----:B------:R-:W2:Y:S04]  /*4300*/  LDL R10, [R1+0x100] ;  /* 0x00010000010a7983 */ /* 0x000ea80000100800 */
[----:B------:R-:W2:Y:S01]  /*4310*/  LDL R9, [R1+0x48] ;  /* 0x0000480001097983 */ /* 0x000ea20000100800 */
[----:B------:R-:W-:-:S02]  /*4320*/  ISETP.LT.OR P1, PT, R4, 0x21, P5 ;  /* 0x000000210400780c */ /* 0x000fc40002f21670 */
[----:B----4-:R-:W-:-:S05]  /*4330*/  IADD3 R2, P0, R0, R2, RZ ;  /* 0x0000000200027210 */ /* 0x010fca0007f1e0ff */
[----:B-----5:R-:W-:Y:S01]  /*4340*/  IMAD.X R3, R5, 0x1, R14, P0 ;  /* 0x0000000105037824 */ /* 0x020fe200000e060e */
[----:B---3--:R-:W-:Y:S02]  /*4350*/  IADD3 R6, P0, R0, R6, RZ ;  /* 0x0000000600067210 */ /* 0x008fe40007f1e0ff */
[----:B--2---:R-:W-:-:S03]  /*4360*/  ISETP.GE.AND P2, PT, R7, c[0x0][0x1d4], PT ;  /* 0x0000750007007a0c */ /* 0x004fc60003f46270 */
[----:B------:R-:W-:Y:S01]  /*4370*/  IMAD.X R7, R5, 0x1, R13, P0 ;  /* 0x0000000105077824 */ /* 0x000fe200000e060d */
[----:B------:R-:W-:-:S04]  /*4380*/  ISETP.LT.OR P0, PT, R4, 0x21, P2 ;  /* 0x000000210400780c */ /* 0x000fc80001701670 */
[----:B------:R-:W-:Y:S01]  /*4390*/  @!PT LDS RZ, [RZ] ;  /* 0x00000000fffff984 */ /* 0x000fe20000000800 */
[----:B------:R-:W-:Y:S01]  /*43a0*/  @!PT LDS RZ, [RZ] ;  /* 0x00000000fffff984 */ /* 0x000fe20000000800 */
[----:B------:R-:W-:Y:S01]  /*43b0*/  @!PT LDS RZ, [RZ] ;  /* 0x00000000fffff984 */ /* 0x000fe20000000800 */
[----:B------:R1:W-:Y:S01]  /*43c0*/  LDGSTS.E.BYPASS.LTC128B.128 [R8+0x5080], [R6.64], !P1 ;  /* 0x0508000006087fae */ /* 0x0003e2000c901d46 */
[C---:B------:R-:W-:Y:S02]  /*43d0*/  ISETP.LT.OR P2, PT, R4.reuse, 0x21, P4 ;  /* 0x000000210400780c */ /* 0x040fe40002741670 */
[----:B------:R-:W-:-:S06]  /*43e0*/  ISETP.LT.OR P1, PT, R4, 0x21, P3 ;  /* 0x000000210400780c */ /* 0x000fcc0001f21670 */
[----:B------:R2:W-:Y:S01]  /*43f0*/  LDGSTS.E.BYPASS.LTC128B.128 [R8+0x6880], [R2.64], !P0 ;  /* 0x0688000002087fae */ /* 0x0005e2000c101d46 */
[----:B-1----:R-:W-:-:S05]  /*4400*/  IADD3 R6, P0, R0, R12, RZ ;  /* 0x0000000c00067210 */ /* 0x002fca0007f1e0ff */
[----:B------:R-:W-:Y:S01]  /*4410*/  IMAD.X R7, R5, 0x1, R11, P0 ;  /* 0x0000000105077824 */ /* 0x000fe200000e060b */
[----:B--2---:R-:W-:-:S04]  /*4420*/  IADD3 R2, P0, R0, R10, RZ ;  /* 0x0000000a00027210 */ /* 0x004fc80007f1e0ff */
[----:B------:R1:W-:Y:S01]  /*4430*/  LDGSTS.E.BYPASS.LTC128B.128 [R8+0x8080], [R6.64], !P2 ;  /* 0x0808000006087fae */ /* 0x0003e2000d101d46 */
[----:B------:R-:W-:-:S05]  /*4440*/  IMAD.X R3, R5, 0x1, R9, P0 ;  /* 0x0000000105037824 */ /* 0x000fca00000e0609 */
[----:B------:R1:W-:Y:S03]  /*4450*/  LDGSTS.E.BYPASS.LTC128B.128 [R8+0x9880], [R2.64], !P1 ;  /* 0x0988000002087fae */ /* 0x0003e6000c901d46 */
.L_x_1122:
[----:B----4-:R-:W-:Y:S05]  /*4460*/  BSYNC B0 ;  /* 0x0000000000007941 */ /* 0x010fea0003800000 */
.L_x_1121:
[----:B-12---:R-:W1:Y:S04]  /*4470*/  S2R R2, SR_TID.X ;  /* 0x0000000000027919 */ /* 0x006e680000002100 */
[----:B------:R-:W0:Y:S01]  /*4480*/  LDGDEPBAR ;  /* 0x00000000000079af */ /* 0x000e220000000000 */
[----:B------:R-:W-:Y:S01]  /*4490*/  WARPSYNC 0xffffffff ;  /* 0xffffffff00007948 */ /* 0x000fe20003800000 */
[C---:B------:R-:W-:Y:S08]  /*44a0*/  HMMA.16816.F32.BF16 R4, R160.reuse, R16, RZ ;  /* 0x00000010a004723c */ /* 0x040ff000000418ff */
[C---:B------:R-:W-:Y:S08]  /*44b0*/  HMMA.16816.F32.BF16 R12, R160.reuse, R22, RZ ;  /* 0x00000016a00c723c */ /* 0x040ff000000418ff */
[----:B------:R-:W-:Y:S01]  /*44c0*/  HMMA.16816.F32.BF16 R8, R160, R18, RZ ;  /* 0x00000012a008723c */ /* 0x000fe200000418ff */
[----:B-1----:R-:W-:-:S04]  /*44d0*/  SHF.R.S32.HI R0, RZ, 0x1f, R2 ;  /* 0x0000001fff007819 */ /* 0x002fc80000011402 */
[----:B------:R-:W-:-:S03]  /*44e0*/  LEA.HI R0, R0, R2, RZ, 0x3 ;  /* 0x0000000200007211 */ /* 0x000fc600078f18ff */
[----:B------:R-:W-:Y:S01]  /*44f0*/  HMMA.16816.F32.BF16 R28, R164, R24, R4 ;  /* 0x00000018a41c723c */ /* 0x000fe20000041804 */
[----:B------:R-:W-:-:S04]  /*4500*/  LOP3.LUT R0, R0, 0xfffffff8, RZ, 0xc0, !PT ;  /* 0xfffffff800007812 */ /* 0x000fc800078ec0ff */
[----:B------:R-:W-:-:S03]  /*4510*/  IADD3 R0, -R0, R2, RZ ;  /* 0x0000000200007210 */ /* 0x000fc60007ffe1ff */
[----:B------:R-:W-:Y:S01]  /*4520*/  HMMA.16816.F32.BF16 R4, R160, R20, RZ ;  /* 0x00000014a004723c */ /* 0x000fe200000418ff */
[----:B------:R-:W2:Y:S01]  /*4530*/  LDL R2, [R1+0x64] ;  /* 0x0000640001027983 */ /* 0x000ea20000100800 */
[----:B------:R-:W-:Y:S02]  /*4540*/  LOP3.LUT P0, RZ, R0, 0x4, RZ, 0xc0, !PT ;  /* 0x0000000400ff7812 */ /* 0x000fe4000780c0ff */
[----:B------:R-:W-:-:S04]  /*4550*/  MOV R0, 0x40 ;  /* 0x0000004000007802 */ /* 0x000fc80000000f00 */
[----:B------:R-:W-:Y:S01]  /*4560*/  SEL R0, R0, 0xffffffc0, !P0 ;  /* 0xffffffc000007807 */ /* 0x000fe20004000000 */
[----:B------:R-:W-:Y:S03]  /*4570*/  HMMA.16816.F32.BF16 R24, R164, R26, R8 ;  /* 0x0000001aa418723c */ /* 0x000fe60000041808 */
[----:B------:R-:W-:-:S05]  /*4580*/  IADD3 R238, R236, R0, RZ ;  /* 0x00000000ecee7210 */ /* 0x000fca0007ffe0ff */
[----:B------:R-:W1:Y:S07]  /*4590*/  LDSM.16.M88.4 R8, [R238+0x800] ;  /* 0x00080000ee08783b */ /* 0x000e6e0000000200 */
[C---:B------:R-:W-:Y:S08]  /*45a0*/  HMMA.16816.F32.BF16 R20, R164.reuse, R32, R4 ;  /* 0x00000020a414723c */ /* 0x040ff00000041804 */
[----:B------:R-:W-:Y:S01]  /*45b0*/  HMMA.16816.F32.BF16 R4, R164, R34, R12 ;  /* 0x00000022a404723c */ /* 0x000fe2000004180c */
[----:B------:R-:W3:Y:S07]  /*45c0*/  LDSM.16.M88.4 R12, [R238] ;  /* 0x00000000ee0c783b */ /* 0x000eee0000000200 */
[----:B------:R-:W-:Y:S01]  /*45d0*/  HMMA.16816.F32.BF16 R16, R160, R40, RZ ;  /* 0x00000028a010723c */ /* 0x000fe200000418ff */
[----:B------:R-:W-:-:S07]  /*45e0*/  IADD3 R237, R243, R0, RZ ;  /* 0x00000000f3ed7210 */ /* 0x000fce0007ffe0ff */
[C---:B-1----:R-:W-:Y:S01]  /*45f0*/  HMMA.16816.F32.BF16 R32, R180.reuse, R8, R20 ;  /* 0x00000008b420723c */ /* 0x042fe20000041814 */
[----:B------:R-:W-:Y:S07]  /*4600*/  LDSM.16.M88.4 R20, [R237] ;  /* 0x00000000ed14783b */ /* 0x000fee0000000200 */
[C---:B---3--:R-:W-:Y:S08]  /*4610*/  HMMA.16816.F32.BF16 R44, R180.reuse, R12, R28 ;  /* 0x0000000cb42c723c */ /* 0x048ff0000004181c */
[C---:B------:R-:W-:Y:S01]  /*4620*/  HMMA.16816.F32.BF16 R36, R180.reuse, R14, R24 ;  /* 0x0000000eb424723c */ /* 0x040fe20000041818 */
[----:B------:R-:W1:Y:S04]  /*4630*/  LDSM.16.M88.4 R12, [R238+0x1000] ;  /* 0x00100000ee0c783b */ /* 0x000e680000000200 */
[----:B------:R-:W-:Y:S03]  /*4640*/  LDSM.16.M88.4 R24, [R237+0x1000] ;  /* 0x00100000ed18783b */ /* 0x000fe60000000200 */
[----:B------:R-:W-:Y:S08]  /*4650*/  HMMA.16816.F32.BF16 R28, R180, R10, R4 ;  /* 0x0000000ab41c723c */ /* 0x000ff00000041804 */
[----:B------:R-:W-:Y:S08]  /*4660*/  HMMA.16816.F32.BF16 R4, R160, R42, RZ ;  /* 0x0000002aa004723c */ /* 0x000ff000000418ff */
[C---:B------:R-:W-:Y:S01]  /*4670*/  HMMA.16816.F32.BF16 R8, R164.reuse, R48, R16 ;  /* 0x00000030a408723c */ /* 0x040fe20000041810 */
[----:B------:R-:W3:Y:S11]  /*4680*/  LDSM.16.M88.4 R16, [R237+0x800] ;  /* 0x00080000ed10783b */ /* 0x000ef60000000200 */
[----:B------:R-:W-:Y:S04]  /*4690*/  @!UPT UIADD3 URZ, URZ, URZ, URZ ;  /* 0x0000003f3f3ff290 */ /* 0x000fe8000fffe03f */
[----:B------:R-:W-:Y:S08]  /*46a0*/  HMMA.16816.F32.BF16 R4, R164, R50, R4 ;  /* 0x00000032a404723c */ /* 0x000ff00000041804 */
[C---:B-1----:R-:W-:Y:S11]  /*46b0*/  HMMA.16816.F32.BF16 R8, R180.reuse, R12, R8 ;  /* 0x0000000cb408723c */ /* 0x042ff60000041808 */
[----:B------:R-:W-:Y:S05]  /*46c0*/  @!UPT UIADD3 URZ, URZ, URZ, URZ ;  /* 0x0000003f3f3ff290 */ /* 0x000fea000fffe03f */
[----:B------:R-:W-:Y:S08]  /*46d0*/  HMMA.16816.F32.BF16 R4, R180, R14, R4 ;  /* 0x0000000eb404723c */ /* 0x000ff00000041804 */
[C---:B---3--:R-:W-:Y:S08]  /*46e0*/  HMMA.16816.F32.BF16 R40, R184.reuse, R16, R32 ;  /* 0x00000010b828723c */ /* 0x048ff00000041820 */
[C---:B------:R-:W-:Y:S01]  /*46f0*/  HMMA.16816.F32.BF16 R32, R184.reuse, R24, R8 ;  /* 0x00000018b820723c */ /* 0x040fe20000041808 */
[----:B------:R-:W1:Y:S07]  /*4700*/  LDSM.16.M88.4 R8, [R236+0x1800] ;  /* 0x00180000ec08783b */ /* 0x000e6e0000000200 */
[C---:B------:R-:W-:Y:S08]  /*4710*/  HMMA.16816.F32.BF16 R12, R184.reuse, R22, R36 ;  /* 0x00000016b80c723c */ /* 0x040ff00000041824 */
[C---:B------:R-:W-:Y:S01]  /*4720*/  HMMA.16816.F32.BF16 R36, R184.reuse, R18, R28 ;  /* 0x00000012b824723c */ /* 0x040fe2000004181c */
[----:B------:R-:W-:Y:S07]  /*4730*/  LDSM.16.M88.4 R28, [R243+0x1800] ;  /* 0x00180000f31c783b */ /* 0x000fee0000000200 */
[C---:B------:R-:W-:Y:S01]  /*4740*/  HMMA.16816.F32.BF16 R44, R184.reuse, R20, R44 ;  /* 0x00000014b82c723c */ /* 0x040fe2000004182c */
[----:B------:R-:W-:Y:S07]  /*4750*/  LDSM.16.M88.4 R20, [R236+0x2800] ;  /* 0x00280000ec14783b */ /* 0x000fee0000000200 */
[----:B------:R-:W-:Y:S01]  /*4760*/  HMMA.16816.F32.BF16 R16, R184, R26, R4 ;  /* 0x0000001ab810723c */ /* 0x000fe20000041804 */
[----:B------:R-:W3:Y:S07]  /*4770*/  LDSM.16.M88.4 R24, [R236+0x2000] ;  /* 0x00200000ec18783b */ /* 0x000eee0000000200 */
[C---:B-1----:R-:W-:Y:S08]  /*4780*/  HMMA.16816.F32.BF16 R12, R188.reuse, R10, R12 ;  /* 0x0000000abc0c723c */ /* 0x042ff0000004180c */
[C---:B------:R-:W-:Y:S01]  /*4790*/  HMMA.16816.F32.BF16 R4, R188.reuse, R8, R44 ;  /* 0x00000008bc04723c */ /* 0x040fe2000004182c */
[----:B------:R-:W1:Y:S07]  /*47a0*/  LDSM.16.M88.4 R8, [R243+0x2000] ;  /* 0x00200000f308783b */ /* 0x000e6e0000000200 */
[C---:B---3--:R-:W-:Y:S08]  /*47b0*/  HMMA.16816.F32.BF16 R48, R188.reuse, R24, R40 ;  /* 0x00000018bc30723c */ /* 0x048ff00000041828 */
[C---:B------:R-:W-:Y:S01]  /*47c0*/  HMMA.16816.F32.BF16 R44, R188.reuse, R26, R36 ;  /* 0x0000001abc2c723c */ /* 0x040fe20000041824 */
[----:B------:R-:W3:Y:S07]  /*47d0*/  LDSM.16.M88.4 R24, [R243+0x2800] ;  /* 0x00280000f318783b */ /* 0x000eee0000000200 */
[C---:B------:R-:W-:Y:S08]  /*47e0*/  HMMA.16816.F32.BF16 R40, R188.reuse, R20, R32 ;  /* 0x00000014bc28723c */ /* 0x040ff00000041820 */
[----:B------:R-:W-:Y:S01]  /*47f0*/  HMMA.16816.F32.BF16 R36, R188, R22, R16 ;  /* 0x00000016bc24723c */ /* 0x000fe20000041810 */
[----:B------:R-:W4:Y:S07]  /*4800*/  LDSM.16.M88.4 R20, [R238+0x1800] ;  /* 0x00180000ee14783b */ /* 0x000f2e0000000200 */
[C---:B------:R-:W-:Y:S08]  /*4810*/  HMMA.16816.F32.BF16 R32, R192.reuse, R28, R4 ;  /* 0x0000001cc020723c */ /* 0x040ff00000041804 */
[C---:B------:R-:W-:Y:S01]  /*4820*/  HMMA.16816.F32.BF16 R16, R192.reuse, R30, R12 ;  /* 0x0000001ec010723c */ /* 0x040fe2000004180c */
[----:B------:R-:W5:Y:S07]  /*4830*/  LDSM.16.M88.4 R28, [R238+0x2000] ;  /* 0x00200000ee1c783b */ /* 0x000f6e0000000200 */
        /* <DEDUP_REMOVED lines=8> */
[----:B------:R-:W4:Y:S07]  /*48c0*/  LDSM.16.M88.4 R20, [R237+0x2000] ;  /* 0x00200000ed14783b */ /* 0x000f2e0000000200 */
[C---:B-----5:R-:W-:Y:S08]  /*48d0*/  HMMA.16816.F32.BF16 R32, R196.reuse, R28, R4 ;  /* 0x0000001cc420723c */ /* 0x060ff00000041804 */
[C---:B------:R-:W-:Y:S01]  /*48e0*/  HMMA.16816.F32.BF16 R16, R196.reuse, R30, R12 ;  /* 0x0000001ec410723c */ /* 0x040fe2000004180c */
[----:B------:R-:W5:Y:S07]  /*48f0*/  LDSM.16.M88.4 R28, [R237+0x2800] ;  /* 0x00280000ed1c783b */ /* 0x000f6e0000000200 */
[C---:B-1----:R-:W-:Y:S08]  /*4900*/  HMMA.16816.F32.BF16 R4, R196.reuse, R8, R48 ;  /* 0x00000008c404723c */ /* 0x042ff00000041830 */
[----:B------:R-:W-:Y:S01]  /*4910*/  HMMA.16816.F32.BF16 R12, R196, R10, R44 ;  /* 0x0000000ac40c723c */ /* 0x000fe2000004182c */
[----:B------:R-:W1:Y:S07]  /*4920*/  LDSM.16.M88.4 R8, [R236+0x3000] ;  /* 0x00300000ec08783b */ /* 0x000e6e0000000200 */
[C---:B---3--:R-:W-:Y:S08]  /*4930*/  HMMA.16816.F32.BF16 R48, R200.reuse, R24, R40 ;  /* 0x00000018c830723c */ /* 0x048ff00000041828 */
[C---:B------:R-:W-:Y:S01]  /*4940*/  HMMA.16816.F32.BF16 R44, R200.reuse, R26, R36 ;  /* 0x0000001ac82c723c */ /* 0x040fe20000041824 */
[----:B------:R-:W3:Y:S07]  /*4950*/  LDSM.16.M88.4 R24, [R236+0x3800] ;  /* 0x00380000ec18783b */ /* 0x000eee0000000200 */
[C---:B----4-:R-:W-:Y:S08]  /*4960*/  HMMA.16816.F32.BF16 R40, R200.reuse, R20, R32 ;  /* 0x00000014c828723c */ /* 0x050ff00000041820 */
[C---:B------:R-:W-:Y:S01]  /*4970*/  HMMA.16816.F32.BF16 R36, R200.reuse, R22, R16 ;  /* 0x00000016c824723c */ /* 0x040fe20000041810 */
[----:B------:R-:W4:Y:S07]  /*4980*/  LDSM.16.M88.4 R20, [R236+0x4000] ;  /* 0x00400000ec14783b */ /* 0x000f2e0000000200 */
[C---:B-----5:R-:W-:Y:S08]  /*4990*/  HMMA.16816.F32.BF16 R32, R200.reuse, R28, R4 ;  /* 0x0000001cc820723c */ /* 0x060ff00000041804 */
[----:B------:R-:W-:Y:S01]  /*49a0*/  HMMA.16816.F32.BF16 R16, R200, R30, R12 ;  /* 0x0000001ec810723c */ /* 0x000fe2000004180c */
[----:B------:R-:W5:Y:S07]  /*49b0*/  LDSM.16.M88.4 R28, [R243+0x3000] ;  /* 0x00300000f31c783b */ /* 0x000f6e0000000200 */
[C---:B-1----:R-:W-:Y:S08]  /*49c0*/  HMMA.16816.F32.BF16 R4, R204.reuse, R8, R48 ;  /* 0x00000008cc04723c */ /* 0x042ff00000041830 */
[C---:B------:R-:W-:Y:S01]  /*49d0*/  HMMA.16816.F32.BF16 R12, R204.reuse, R10, R44 ;  /* 0x0000000acc0c723c */ /* 0x040fe2000004182c */
[----:B------:R-:W1:Y:S07]  /*49e0*/  LDSM.16.M88.4 R8, [R243+0x3800] ;  /* 0x00380000f308783b */ /* 0x000e6e0000000200 */
[C---:B---3--:R-:W-:Y:S08]  /*49f0*/  HMMA.16816.F32.BF16 R48, R204.reuse, R24, R40 ;  /* 0x00000018cc30723c */ /* 0x048ff00000041828 */
[C---:B------:R-:W-:Y:S01]  /*4a00*/  HMMA.16816.F32.BF16 R44, R204.reuse, R26, R36 ;  /* 0x0000001acc2c723c */ /* 0x040fe20000041824 */
[----:B------:R-:W3:Y:S07]  /*4a10*/  LDSM.16.M88.4 R24, [R243+0x4000] ;  /* 0x00400000f318783b */ /* 0x000eee0000000200 */
[C---:B----4-:R-:W-:Y:S08]  /*4a20*/  HMMA.16816.F32.BF16 R40, R204.reuse, R20, R32 ;  /* 0x00000014cc28723c */ /* 0x050ff00000041820 */
[----:B------:R-:W-:Y:S01]  /*4a30*/  HMMA.16816.F32.BF16 R36, R204, R22, R16 ;  /* 0x00000016cc24723c */ /* 0x000fe20000041810 */
[----:B------:R-:W4:Y:S07]  /*4a40*/  LDSM.16.M88.4 R20, [R238+0x3000] ;  /* 0x00300000ee14783b */ /* 0x000f2e0000000200 */
[C---:B-----5:R-:W-:Y:S08]  /*4a50*/  HMMA.16816.F32.BF16 R32, R208.reuse, R28, R4 ;  /* 0x0000001cd020723c */ /* 0x060ff00000041804 */
        /* <DEDUP_REMOVED lines=21> */
[C---:B-----5:R-:W-:Y:S08]  /*4bb0*/  HMMA.16816.F32.BF16 R32, R216.reuse, R28, R4 ;  /* 0x0000001cd820723c */ /* 0x060ff00000041804 */
[----:B------:R-:W-:Y:S01]  /*4bc0*/  HMMA.16816.F32.BF16 R36, R216, R22, R16 ;  /* 0x00000016d824723c */ /* 0x000fe20000041810 */
[----:B------:R-:W4:Y:S04]  /*4bd0*/  LDSM.16.M88.4 R20, [R236+0x5000] ;  /* 0x00500000ec14783b */ /* 0x000f280000000200 */
[----:B------:R-:W5:Y:S03]  /*4be0*/  LDSM.16.M88.4 R16, [R236+0x5800] ;  /* 0x00580000ec10783b */ /* 0x000f660000000200 */
[----:B-1----:R-:W-:Y:S08]  /*4bf0*/  HMMA.16816.F32.BF16 R4, R220, R8, R48 ;  /* 0x00000008dc04723c */ /* 0x002ff00000041830 */
[----:B------:R-:W-:Y:S08]  /*4c00*/  HMMA.16816.F32.BF16 R12, R216, R30, R12 ;  /* 0x0000001ed80c723c */ /* 0x000ff0000004180c */
[----:B------:R-:W-:Y:S08]  /*4c10*/  HMMA.16816.F32.BF16 R8, R220, R10, R44 ;  /* 0x0000000adc08723c */ /* 0x000ff0000004182c */
[----:B---3--:R-:W-:Y:S01]  /*4c20*/  HMMA.16816.F32.BF16 R28, R224, R24, R4 ;  /* 0x00000018e01c723c */ /* 0x008fe20000041804 */
[----:B------:R-:W1:Y:S07]  /*4c30*/  LDSM.16.M88.4 R4, [R243+0x5000] ;  /* 0x00500000f304783b */ /* 0x000e6e0000000200 */
[C---:B----4-:R-:W-:Y:S08]  /*4c40*/  HMMA.16816.F32.BF16 R44, R220.reuse, R20, R40 ;  /* 0x00000014dc2c723c */ /* 0x050ff00000041828 */
[C---:B------:R-:W-:Y:S01]  /*4c50*/  HMMA.16816.F32.BF16 R36, R220.reuse, R22, R36 ;  /* 0x00000016dc24723c */ /* 0x040fe20000041824 */
[----:B------:R-:W3:Y:S07]  /*4c60*/  LDSM.16.M88.4 R20, [R243+0x5800] ;  /* 0x00580000f314783b */ /* 0x000eee0000000200 */
[C---:B-----5:R-:W-:Y:S08]  /*4c70*/  HMMA.16816.F32.BF16 R40, R220.reuse, R16, R32 ;  /* 0x00000010dc28723c */ /* 0x060ff00000041820 */
[----:B------:R-:W-:Y:S01]  /*4c80*/  HMMA.16816.F32.BF16 R32, R220, R18, R12 ;  /* 0x00000012dc20723c */ /* 0x000fe2000004180c */
[----:B------:R-:W-:Y:S07]  /*4c90*/  LDSM.16.M88.4 R16, [R238+0x4800] ;  /* 0x00480000ee10783b */ /* 0x000fee0000000200 */
[C---:B------:R-:W-:Y:S01]  /*4ca0*/  HMMA.16816.F32.BF16 R12, R224.reuse, R26, R8 ;  /* 0x0000001ae00c723c */ /* 0x040fe20000041808 */
[----:B------:R-:W4:Y:S07]  /*4cb0*/  LDSM.16.M88.4 R24, [R238+0x5000] ;  /* 0x00500000ee18783b */ /* 0x000f2e0000000200 */
[C---:B-1----:R-:W-:Y:S08]  /*4cc0*/  HMMA.16816.F32.BF16 R8, R224.reuse, R4, R44 ;  /* 0x00000004e008723c */ /* 0x042ff0000004182c */
[C---:B------:R-:W-:Y:S08]  /*4cd0*/  HMMA.16816.F32.BF16 R4, R224.reuse, R6, R36 ;  /* 0x00000006e004723c */ /* 0x040ff00000041824 */
[C---:B---3--:R-:W-:Y:S08]  /*4ce0*/  HMMA.16816.F32.BF16 R40, R224.reuse, R20, R40 ;  /* 0x00000014e028723c */ /* 0x048ff00000041828 */
[----:B------:R-:W-:Y:S08]  /*4cf0*/  HMMA.16816.F32.BF16 R44, R224, R22, R32 ;  /* 0x00000016e02c723c */ /* 0x000ff00000041820 */
[C---:B----4-:R-:W-:Y:S01]  /*4d00*/  HMMA.16816.F32.BF16 R20, R228.reuse, R26, R4 ;  /* 0x0000001ae414723c */ /* 0x050fe20000041804 */
[----:B------:R-:W1:Y:S07]  /*4d10*/  LDSM.16.M88.4 R4, [R237+0x4800] ;  /* 0x00480000ed04783b */ /* 0x000e6e0000000200 */
[C---:B------:R-:W-:Y:S08]  /*4d20*/  HMMA.16816.F32.BF16 R36, R228.reuse, R16, R28 ;  /* 0x00000010e424723c */ /* 0x040ff0000004181c */
[C---:B------:R-:W-:Y:S01]  /*4d30*/  HMMA.16816.F32.BF16 R16, R228.reuse, R18, R12 ;  /* 0x00000012e410723c */ /* 0x040fe2000004180c */
[----:B------:R-:W3:Y:S07]  /*4d40*/  LDSM.16.M88.4 R12, [R238+0x5800] ;  /* 0x00580000ee0c783b */ /* 0x000eee0000000200 */
[----:B------:R-:W-:Y:S01]  /*4d50*/  HMMA.16816.F32.BF16 R32, R228, R24, R8 ;  /* 0x00000018e420723c */ /* 0x000fe20000041808 */
[----:B------:R-:W4:Y:S07]  /*4d60*/  LDSM.16.M88.4 R8, [R237+0x5000] ;  /* 0x00500000ed08783b */ /* 0x000f2e0000000200 */
[----:B-1----:R-:W-:Y:S08]  /*4d70*/  HMMA.16816.F32.BF16 R36, R232, R4, R36 ;  /* 0x00000004e824723c */ /* 0x002ff00000041824 */
[----:B---3--:R-:W-:Y:S01]  /*4d80*/  HMMA.16816.F32.BF16 R28, R228, R12, R40 ;  /* 0x0000000ce41c723c */ /* 0x008fe20000041828 */
[----:B------:R-:W1:Y:S01]  /*4d90*/  LDSM.16.M88.4 R40, [R237+0x5800] ;  /* 0x00580000ed28783b */ /* 0x000e620000000200 */
[----:B--2---:R-:W-:Y:S01]  /*4da0*/  ISETP.GT.AND P0, PT, R53, R2, PT ;  /* 0x000000023500720c */ /* 0x004fe20003f04270 */
[----:B------:R-:W-:-:S05]  /*4db0*/  DEPBAR.LE SB0, 0x0 ;  /* 0x000080000000791a */ /* 0x000fca0000000000 */
[C---:B------:R-:W-:Y:S08]  /*4dc0*/  HMMA.16816.F32.BF16 R16, R232.reuse, R6, R16 ;  /* 0x00000006e810723c */ /* 0x040ff00000041810 */
[----:B------:R-:W-:Y:S01]  /*4dd0*/  FMUL.FTZ R0, R36, c[0x0][0x320] ;  /* 0x0000c80024007a20 */ /* 0x000fe20000410000 */
[----:B----4-:R-:W-:Y:S03]  /*4de0*/  HMMA.16816.F32.BF16 R4, R232, R8, R32 ;  /* 0x00000008e804723c */ /* 0x010fe60000041820 */
[----:B------:R2:W3:Y:S02]  /*4df0*/  MUFU.TANH R35, R0 ;  /* 0x0000000000237308 */ /* 0x0004e40000002400 */
[----:B--2---:R-:W-:-:S06]  /*4e00*/  FMUL.FTZ R0, R37, c[0x0][0x320] ;  /* 0x0000c80025007a20 */ /* 0x004fcc0000410000 */
[----:B------:R2:W4:Y:S01]  /*4e10*/  MUFU.TANH R33, R0 ;  /* 0x0000000000217308 */ /* 0x0005220000002400 */
[----:B------:R-:W-:Y:S01]  /*4e20*/  HMMA.16816.F32.BF16 R24, R228, R14, R44 ;  /* 0x0000000ee418723c */ /* 0x000fe2000004182c */
[----:B--2---:R-:W-:-:S06]  /*4e30*/  FMUL.FTZ R0, R38, c[0x0][0x320] ;  /* 0x0000c80026007a20 */ /* 0x004fcc0000410000 */
[----:B------:R2:W2:Y:S01]  /*4e40*/  MUFU.TANH R38, R0 ;  /* 0x0000000000267308 */ /* 0x0004a20000002400 */
[----:B-1----:R-:W-:Y:S01]  /*4e50*/  HMMA.16816.F32.BF16 R12, R232, R40, R28 ;  /* 0x00000028e80c723c */ /* 0x002fe2000004181c */
[----:B--2---:R-:W-:-:S06]  /*4e60*/  FMUL.FTZ R0, R39, c[0x0][0x320] ;  /* 0x0000c80027007a20 */ /* 0x004fcc0000410000 */
        /* <DEDUP_REMOVED lines=99> */
.L_x_1228:
[----:B------:R-:W-:Y:S05]  /*54a0*/  BRA.DIV ~URZ, `(.L_x_1127) ;  /* 0x0000f4527f007947 */ /* 0x000fea000b800000 */
[----:B------:R4:W1:Y:S02]  /*54b0*/  SHFL.IDX PT, R0, R6, RZ, 0x181f ;  /* 0x00181fff06007589 */ /* 0x00086400000e0000 */
.L_x_1229:
        /* <DEDUP_REMOVED lines=34> */
.L_x_1129:
[----:B------:R-:W-:Y:S05]  /*56e0*/  BSYNC B0 ;  /* 0x0000000000007941 */ /* 0x000fea0003800000 */
.L_x_1128:
[----:B------:R-:W-:Y:S01]  /*56f0*/  ISETP.GE.AND P0, PT, R7, 0x21, PT ;  /* 0x000000210700780c */ /* 0x000fe20003f06270 */
[----:B------:R-:W-:Y:S06]  /*5700*/  BRA.DIV ~URZ, `(.L_x_1130) ;  /* 0x0000f2527f007947 */ /* 0x000fec000b800000 */
[----:B---3--:R3:W2:Y:S04]  /*5710*/  SHFL.IDX PT, R4, R5, 0x1, 0x181f ;  /* 0x00381f0005047f89 */ /* 0x0086a800000e0000 */
[----:B-1----:R3:W1:Y:S02]  /*5720*/  SHFL.IDX PT, R0, R6, 0x1, 0x181f ;  /* 0x00381f0006007f89 */ /* 0x00266400000e0000 */
.L_x_1230:
        /* <DEDUP_REMOVED lines=33> */
.L_x_1125:
[----:B-1234-:R-:W-:Y:S05]  /*5940*/  BSYNC B1 ;  /* 0x0000000000017941 */ /* 0x01efea0003800000 */
.L_x_1124:
[----:B------:R-:W2:Y:S01]  /*5950*/  LDL R2, [R1+0xa4] ;  /* 0x0000a40001027983 */ /* 0x000ea20000100800 */
[----:B------:R-:W-:-:S03]  /*5960*/  IMAD.MOV.U32 R4, RZ, RZ, c[0x0][0x2c4] ;  /* 0x0000b100ff047624 */ /* 0x000fc600078e00ff */
[----:B------:R-:W2:Y:S04]  /*5970*/  LDL R0, [R1+0xbc] ;  /* 0x0000bc0001007983 */ /* 0x000ea80000100800 */
[----:B------:R-:W3:Y:S04]  /*5980*/  LDL R5, [R1+0xb8] ;  /* 0x0000b80001057983 */ /* 0x000ee80000100800 */
[----:B------:R-:W4:Y:S01]  /*5990*/  LDL R3, [R1+0x9c] ;  /* 0x00009c0001037983 */ /* 0x000f220000100800 */
[----:B------:R-:W-:-:S03]  /*59a0*/  ISETP.NE.AND P0, PT, R4, 0x1, PT ;  /* 0x000000010400780c */ /* 0x000fc60003f05270 */
[----:B------:R-:W0:Y:S01]  /*59b0*/  LDGDEPBAR ;  /* 0x00000000000079af */ /* 0x000e220000000000 */
[----:B--2---:R-:W-:Y:S02]  /*59c0*/  IADD3 R0, R0, R2, RZ ;  /* 0x0000000200007210 */ /* 0x004fe40007ffe0ff */
[----:B---3--:R-:W-:-:S07]  /*59d0*/  IADD3 R6, -R5, R52, RZ ;  /* 0x0000003405067210 */ /* 0x008fce0007ffe1ff */
[----:B------:R-:W-:-:S04]  /*59e0*/  @P0 IMAD.HI.U32 R2, R0, c[0x0][0x2c8], RZ ;  /* 0x0000b20000020a27 */ /* 0x000fc800078e00ff */
[----:B------:R-:W-:Y:S01]  /*59f0*/  IMAD.MOV.U32 R4, RZ, RZ, R0 ;  /* 0x000000ffff047224 */ /* 0x000fe200078e0000 */
[----:B------:R-:W-:Y:S02]  /*5a00*/  IADD3 R0, -R5, 0x1, R52 ;  /* 0x0000000105007810 */ /* 0x000fe40007ffe134 */
[----:B------:R-:W-:-:S03]  /*5a10*/  @P0 SHF.R.U32.HI R4, RZ, c[0x0][0x2cc], R2 ;  /* 0x0000b300ff040a19 */ /* 0x000fc60000011602 */
[----:B----4-:R-:W-:Y:S01]  /*5a20*/  IMAD.IADD R5, R0, 0x1, -R3 ;  /* 0x0000000100057824 */ /* 0x010fe200078e0a03 */
[----:B------:R-:W-:Y:S05]  /*5a30*/  BRA.DIV ~URZ, `(.L_x_1131) ;  /* 0x0000efe27f007947 */ /* 0x000fea000b800000 */
[----:B------:R1:W2:Y:S02]  /*5a40*/  SHFL.IDX PT, R0, R4, RZ, 0x1c1f ;  /* 0x001c1fff04007589 */ /* 0x0002a400000e0000 */
.L_x_1231:
[----:B--2---:R-:W-:-:S05]  /*5a50*/  IMAD.IADD R0, R5, 0x1, R0 ;  /* 0x0000000105007824 */ /* 0x004fca00078e0200 */
[----:B------:R-:W-:-:S04]  /*5a60*/  IMNMX R0, R6, R0, PT ;  /* 0x0000000006007217 */ /* 0x000fc80003800200 */
[C---:B------:R-:W-:Y:S02]  /*5a70*/  ISETP.GT.AND P1, PT, R0.reuse, RZ, PT ;  /* 0x000000ff0000720c */ /* 0x040fe40003f24270 */
[C---:B------:R-:W-:Y:S02]  /*5a80*/  ISETP.GT.AND P0, PT, R0.reuse, 0x1, PT ;  /* 0x000000010000780c */ /* 0x040fe40003f04270 */
        /* <DEDUP_REMOVED lines=11> */
[----:B------:R-:W-:Y:S02]  /*5b40*/  FSEL R18, R18, -INF , P0 ;  /* 0xff80000012127808 */ /* 0x000fe40000000000 */
[C---:B------:R-:W-:Y:S02]  /*5b50*/  ISETP.GT.AND P4, PT, R0.reuse, 0x19, PT ;  /* 0x000000190000780c */ /* 0x040fe40003f84270 */
        /* <DEDUP_REMOVED lines=8> */
[----:B------:R-:W-:Y:S01]  /*5be0*/  FSEL R72, R8, -INF , P0 ;  /* 0xff80000008487808 */ /* 0x000fe20000000000 */
[----:B------:R-:W-:Y:S05]  /*5bf0*/  BRA.DIV ~URZ, `(.L_x_1132) ;  /* 0x0000ee827f007947 */ /* 0x000fea000b800000 */
[----:B------:R-:W2:Y:S02]  /*5c00*/  SHFL.IDX PT, R0, R4, 0x1, 0x1c1f ;  /* 0x003c1f0004007f89 */ /* 0x000ea400000e0000 */
[----:B--2---:R-:W-:-:S05]  /*5c10*/  IMAD.IADD R0, R5, 0x1, R0 ;  /* 0x0000000105007824 */ /* 0x004fca00078e0200 */
[----:B------:R-:W-:-:S04]  /*5c20*/  IMNMX R0, R6, R0, PT ;  /* 0x0000000006007217 */ /* 0x000fc80003800200 */
[C---:B------:R-:W-:Y:S02]  /*5c30*/  ISETP.GT.AND P1, PT, R0.reuse, RZ, PT ;  /* 0x000000ff0000720c */ /* 0x040fe40003f24270 */
[----:B------:R-:W-:Y:S02]  /*5c40*/  ISETP.GT.AND P0, PT, R0, 0x1, PT ;  /* 0x000000010000780c */ /* 0x000fe40003f04270 */
        /* <DEDUP_REMOVED lines=28> */
[----:B------:R-:W-:Y:S02]  /*5e10*/  FSEL R12, R22, -INF , P4 ;  /* 0xff800000160c7808 */ /* 0x000fe40002000000 */
[----:B------:R-:W-:Y:S02]  /*5e20*/  FMNMX.FTZ R0, R20, R0, !PT ;  /* 0x0000000014007209 */ /* 0x000fe40007810000 */
[----:B------:R-:W-:Y:S02]  /*5e30*/  FMNMX.FTZ R2, R13, R2, !PT ;  /* 0x000000020d027209 */ /* 0x000fe40007810000 */
[----:B------:R-:W-:Y:S02]  /*5e40*/  FSEL R71, R26, -INF , P3 ;  /* 0xff8000001a477808 */ /* 0x000fe40001800000 */
        /* <DEDUP_REMOVED lines=10> */
[----:B------:R-:W-:-:S03]  /*5ef0*/  FMNMX.FTZ R2, R69, R2, !PT ;  /* 0x0000000245027209 */ /* 0x000fc60007810000 */
[----:B------:R-:W2:Y:S01]  /*5f00*/  SHFL.BFLY PT, R3, R0, 0x2, 0x1f ;  /* 0x0c401f0000037f89 */ /* 0x000ea200000e0000 */
[----:B------:R-:W-:-:S05]  /*5f10*/  FMNMX.FTZ R2, R68, R2, !PT ;  /* 0x0000000244027209 */ /* 0x000fca0007810000 */
[----:B-1----:R-:W1:Y:S01]  /*5f20*/  SHFL.BFLY PT, R4, R2, 0x2, 0x1f ;  /* 0x0c401f0002047f89 */ /* 0x002e6200000e0000 */
[----:B--2---:R-:W-:Y:S02]  /*5f30*/  FMNMX.FTZ R0, R3, R0, !PT ;  /* 0x0000000003007209 */ /* 0x004fe40007810000 */
[----:B-1----:R-:W-:-:S03]  /*5f40*/  FMNMX.FTZ R4, R2, R4, !PT ;  /* 0x0000000402047209 */ /* 0x002fc60007810000 */
[----:B------:R-:W1:Y:S04]  /*5f50*/  SHFL.BFLY PT, R2, R0, 0x1, 0x1f ;  /* 0x0c201f0000027f89 */ /* 0x000e6800000e0000 */
[----:B------:R2:W3:Y:S01]  /*5f60*/  SHFL.BFLY PT, R3, R4, 0x1, 0x1f ;  /* 0x0c201f0004037f89 */ /* 0x0004e200000e0000 */
[----:B-1----:R-:W-:-:S04]  /*5f70*/  FMNMX.FTZ R133, R0, R2, !PT ;  /* 0x0000000200857209 */ /* 0x002fc80007810000 */
.L_x_1232:
[----:B------:R-:W4:Y:S01]  /*5f80*/  LDL R44, [R1] ;  /* 0x00000000012c7983 */ /* 0x000f220000100800 */
[C---:B------:R-:W-:Y:S01]  /*5f90*/  FMUL.FTZ R2, R133.reuse, c[0x0][0x2d0] ;  /* 0x0000b40085027a20 */ /* 0x040fe20000410000 */
[----:B------:R-:W-:Y:S01]  /*5fa0*/  FSETP.NEU.FTZ.AND P0, PT, R133, -INF , PT ;  /* 0xff8000008500780b */ /* 0x000fe20003f1d000 */
[----:B------:R-:W-:Y:S01]  /*5fb0*/  WARPSYNC 0xffffffff ;  /* 0xffffffff00007948 */ /* 0x000fe20003800000 */
[----:B---3--:R-:W-:Y:S01]  /*5fc0*/  FMNMX.FTZ R132, R3, R4, !PT ;  /* 0x0000000403847209 */ /* 0x008fe20007810000 */
[----:B------:R-:W-:Y:S01]  /*5fd0*/  LDSM.16.MT88.4 R32, [R241] ;  /* 0x00000000f120783b */ /* 0x000fe20000004200 */
[----:B------:R-:W-:-:S02]  /*5fe0*/  FSEL R2, R2, RZ, P0 ;  /* 0x000000ff02027208 */ /* 0x000fc40000000000 */
[C---:B------:R-:W-:Y:S01]  /*5ff0*/  FSETP.NEU.FTZ.AND P0, PT, R132.reuse, -INF , PT ;  /* 0xff8000008400780b */ /* 0x040fe20003f1d000 */
[----:B--2---:R-:W-:Y:S01]  /*6000*/  FMUL.FTZ R4, R132, c[0x0][0x2d0] ;  /* 0x0000b40084047a20 */ /* 0x004fe20000410000 */
[----:B------:R-:W-:Y:S01]  /*6010*/  LDSM.16.MT88.4 R36, [R241+0x800] ;  /* 0x00080000f124783b */ /* 0x000fe20000004200 */
[--C-:B------:R-:W-:Y:S02]  /*6020*/  FFMA.FTZ R0, R11, c[0x0][0x2d0], -R2.reuse ;  /* 0x0000b4000b007a23 */ /* 0x100fe40000010802 */
[--C-:B------:R-:W-:Y:S01]  /*6030*/  FFMA.FTZ R3, R18, c[0x0][0x2d0], -R2.reuse ;  /* 0x0000b40012037a23 */ /* 0x100fe20000010802 */
[----:B------:R-:W-:Y:S01]  /*6040*/  LDSM.16.MT88.4 R40, [R239+0x800] ;  /* 0x00080000ef28783b */ /* 0x000fe20000004200 */
[----:B------:R1:W-:Y:S03]  /*6050*/  MUFU.EX2 R101, R0 ;  /* 0x0000000000657308 */ /* 0x0003e60000000800 */
[----:B------:R-:W-:Y:S04]  /*6060*/  LDSM.16.MT88.4 R24, [R240] ;  /* 0x00000000f018783b */ /* 0x000fe80000004200 */
[----:B------:R-:W-:Y:S01]  /*6070*/  LDSM.16.MT88.4 R60, [R239+0x1800] ;  /* 0x00180000ef3c783b */ /* 0x000fe20000004200 */
[----:B------:R-:W-:Y:S03]  /*6080*/  MUFU.EX2 R127, R3 ;  /* 0x00000003007f7308 */ /* 0x000fe60000000800 */
[----:B------:R-:W-:Y:S04]  /*6090*/  LDSM.16.MT88.4 R48, [R240+0x800] ;  /* 0x00080000f030783b */ /* 0x000fe80000004200 */
[----:B------:R-:W-:Y:S01]  /*60a0*/  LDSM.16.MT88.4 R56, [R241+0x1800] ;  /* 0x00180000f138783b */ /* 0x000fe20000004200 */
[----:B-1----:R-:W-:-:S03]  /*60b0*/  FFMA.FTZ R0, R10, c[0x0][0x2d0], -R2 ;  /* 0x0000b4000a007a23 */ /* 0x002fc60000010802 */
[----:B------:R-:W-:Y:S01]  /*60c0*/  LDSM.16.MT88.4 R64, [R241+0x2000] ;  /* 0x00200000f140783b */ /* 0x000fe20000004200 */
[----:B------:R1:W-:Y:S02]  /*60d0*/  MUFU.EX2 R100, R0 ;  /* 0x0000000000647308 */ /* 0x0003e40000000800 */
[----:B-1----:R-:W-:-:S06]  /*60e0*/  FFMA.FTZ R0, R17, c[0x0][0x2d0], -R2 ;  /* 0x0000b40011007a23 */ /* 0x002fcc0000010802 */
[----:B------:R1:W-:Y:S02]  /*60f0*/  MUFU.EX2 R116, R0 ;  /* 0x0000000000747308 */ /* 0x0003e40000000800 */
[----:B-1----:R-:W-:-:S06]  /*6100*/  FFMA.FTZ R0, R16, c[0x0][0x2d0], -R2 ;  /* 0x0000b40010007a23 */ /* 0x002fcc0000010802 */
[----:B------:R1:W2:Y:S02]  /*6110*/  MUFU.EX2 R111, R0 ;  /* 0x00000000006f7308 */ /* 0x0002a40000000800 */
[----:B-1----:R-:W-:Y:S01]  /*6120*/  FFMA.FTZ R0, R15, c[0x0][0x2d0], -R2 ;  /* 0x0000b4000f007a23 */ /* 0x002fe20000010802 */
[----:B--2---:R-:W-:-:S05]  /*6130*/  F2FP.BF16.PACK_AB R10, R111, R116 ;  /* 0x000000746f0a723e */ /* 0x004fca00000010ff */
[----:B------:R1:W-:Y:S02]  /*6140*/  MUFU.EX2 R117, R0 ;  /* 0x0000000000757308 */ /* 0x0003e40000000800 */
[----:B-1----:R-:W-:Y:S02]  /*6150*/  FFMA.FTZ R0, R19, c[0x0][0x2d0], -R2 ;  /* 0x0000b40013007a23 */ /* 0x002fe40000010802 */
[----:B------:R-:W1:Y:S04]  /*6160*/  LDSM.16.MT88.4 R16, [R239] ;  /* 0x00000000ef10783b */ /* 0x000e680000004200 */
[----:B------:R2:W3:Y:S02]  /*6170*/  MUFU.EX2 R126, R0 ;  /* 0x00000000007e7308 */ /* 0x0004e40000000800 */
[----:B--2---:R-:W-:-:S02]  /*6180*/  FSEL R0, R4, RZ, P0 ;  /* 0x000000ff04007208 */ /* 0x004fc40000000000 */
[----:B---3--:R-:W-:-:S03]  /*6190*/  F2FP.BF16.PACK_AB R4, R126, R117 ;  /* 0x000000757e04723e */ /* 0x008fc600000010ff */
[----:B------:R-:W-:-:S04]  /*61a0*/  FFMA.FTZ R3, R6, c[0x0][0x2d0], -R0 ;  /* 0x0000b40006037a23 */ /* 0x000fc80000010800 */
[----:B------:R2:W-:Y:S02]  /*61b0*/  MUFU.EX2 R109, R3 ;  /* 0x00000003006d7308 */ /* 0x0005e40000000800 */
[----:B--2---:R-:W-:-:S06]  /*61c0*/  FFMA.FTZ R3, R5, c[0x0][0x2d0], -R0 ;  /* 0x0000b40005037a23 */ /* 0x004fcc0000010800 */
[----:B------:R2:W3:Y:S02]  /*61d0*/  MUFU.EX2 R108, R3 ;  /* 0x00000003006c7308 */ /* 0x0004e40000000800 */
[----:B--2---:R-:W-:Y:S01]  /*61e0*/  FFMA.FTZ R3, R9, c[0x0][0x2d0], -R0 ;  /* 0x0000b40009037a23 */ /* 0x004fe20000010800 */
[----:B---3--:R-:W-:-:S05]  /*61f0*/  F2FP.BF16.PACK_AB R9, R108, R109 ;  /* 0x0000006d6c09723e */ /* 0x008fca00000010ff */
[----:B------:R2:W-:Y:S02]  /*6200*/  MUFU.EX2 R110, R3 ;  /* 0x00000003006e7308 */ /* 0x0005e40000000800 */
[----:B--2---:R-:W-:Y:S01]  /*6210*/  FFMA.FTZ R3, R8, c[0x0][0x2d0], -R0 ;  /* 0x0000b40008037a23 */ /* 0x004fe20000010800 */
[----:B------:R-:W-:-:S05]  /*6220*/  F2FP.BF16.PACK_AB R8, R100, R101 ;  /* 0x000000656408723e */ /* 0x000fca00000010ff */
[----:B------:R2:W3:Y:S02]  /*6230*/  MUFU.EX2 R118, R3 ;  /* 0x0000000300767308 */ /* 0x0004e40000000800 */
[----:B--2---:R-:W-:Y:S01]  /*6240*/  FFMA.FTZ R3, R20, c[0x0][0x2d0], -R2 ;  /* 0x0000b40014037a23 */ /* 0x004fe20000010802 */
[----:B---3--:R-:W-:-:S05]  /*6250*/  F2FP.BF16.PACK_AB R11, R118, R110 ;  /* 0x0000006e760b723e */ /* 0x008fca00000010ff */
[----:B------:R2:W3:Y:S02]  /*6260*/  MUFU.EX2 R125, R3 ;  /* 0x00000003007d7308 */ /* 0x0004e40000000800 */
[C---:B-1----:R-:W-:Y:S08]  /*6270*/  HMMA.16816.F32.BF16 R28, R8.reuse, R16, RZ ;  /* 0x00000010081c723c */ /* 0x042ff000000418ff */
[----:B------:R-:W-:Y:S01]  /*6280*/  HMMA.16816.F32.BF16 R20, R8, R18, RZ ;  /* 0x000000120814723c */ /* 0x000fe200000418ff */
[----:B--2---:R-:W-:Y:S01]  /*6290*/  FFMA.FTZ R3, R7, c[0x0][0x2d0], -R0 ;  /* 0x0000b40007037a23 */ /* 0x004fe20000010800 */
[----:B---3--:R-:W-:-:S03]  /*62a0*/  F2FP.BF16.PACK_AB R6, R125, R127 ;  /* 0x0000007f7d06723e */ /* 0x008fc600000010ff */
[----:B------:R1:W-:Y:S03]  /*62b0*/  MUFU.EX2 R119, R3 ;  /* 0x0000000300777308 */ /* 0x0003e60000000800 */
[----:B------:R-:W-:Y:S01]  /*62c0*/  HMMA.16816.F32.BF16 R16, R8, R32, RZ ;  /* 0x000000200810723c */ /* 0x000fe200000418ff */
[----:B-1----:R-:W-:-:S04]  /*62d0*/  FFMA.FTZ R3, R14, c[0x0][0x2d0], -R0 ;  /* 0x0000b4000e037a23 */ /* 0x002fc80000010800 */
[----:B------:R1:W2:Y:S02]  /*62e0*/  MUFU.EX2 R124, R3 ;  /* 0x00000003007c7308 */ /* 0x0002a40000000800 */
[----:B-1----:R-:W-:Y:S01]  /*62f0*/  FFMA.FTZ R3, R13, c[0x0][0x2d0], -R0 ;  /* 0x0000b4000d037a23 */ /* 0x002fe20000010800 */
[----:B--2---:R-:W-:-:S05]  /*6300*/  F2FP.BF16.PACK_AB R5, R124, R119 ;  /* 0x000000777c05723e */ /* 0x004fca00000010ff */
[----:B------:R1:W-:Y:S02]  /*6310*/  MUFU.EX2 R129, R3 ;  /* 0x0000000300817308 */ /* 0x0003e40000000800 */
[----:B-1----:R-:W-:Y:S02]  /*6320*/  FFMA.FTZ R3, R12, c[0x0][0x2d0], -R0 ;  /* 0x0000b4000c037a23 */ /* 0x002fe40000010800 */
[----:B------:R-:W-:Y:S01]  /*6330*/  HMMA.16816.F32.BF16 R12, R8, R34, RZ ;  /* 0x00000022080c723c */ /* 0x000fe200000418ff */
[----:B------:R-:W-:Y:S03]  /*6340*/  LDSM.16.MT88.4 R32, [R239+0x2000] ;  /* 0x00200000ef20783b */ /* 0x000fe60000004200 */
[----:B------:R-:W1:Y:S01]  /*6350*/  MUFU.EX2 R128, R3 ;  /* 0x0000000300807308 */ /* 0x000e620000000800 */
[----:B----4-:R-:W2:Y:S01]  /*6360*/  LDSM.16.MT88.4 R44, [R44] ;  /* 0x000000002c2c783b */ /* 0x010ea20000004200 */
[----:B-1----:R-:W-:-:S07]  /*6370*/  F2FP.BF16.PACK_AB R7, R128, R129 ;  /* 0x000000818007723e */ /* 0x002fce00000010ff */
[C---:B------:R-:W-:Y:S11]  /*6380*/  HMMA.16816.F32.BF16 R148, R4.reuse, R36, R16 ;  /* 0x000000240494723c */ /* 0x040ff60000041810 */
[C---:B------:R-:W-:Y:S01]  /*6390*/  HMMA.16816.F32.BF16 R52, R4.reuse, R38, R12 ;  /* 0x000000260434723c */ /* 0x040fe2000004180c */
[----:B------:R-:W1:Y:S07]  /*63a0*/  LDSM.16.MT88.4 R36, [R242+0x800] ;  /* 0x00080000f224783b */ /* 0x000e6e0000004200 */
[C---:B------:R-:W-:Y:S08]  /*63b0*/  HMMA.16816.F32.BF16 R156, R4.reuse, R40, R28 ;  /* 0x00000028049c723c */ /* 0x040ff0000004181c */
[----:B------:R-:W-:Y:S08]  /*63c0*/  HMMA.16816.F32.BF16 R136, R4, R42, R20 ;  /* 0x0000002a0488723c */ /* 0x000ff00000041814 */
[----:B------:R-:W-:Y:S01]  /*63d0*/  HMMA.16816.F32.BF16 R40, R8, R24, RZ ;  /* 0x000000180828723c */ /* 0x000fe200000418ff */
[----:B------:R-:W-:Y:S01]  /*63e0*/  MOV R155, R52 ;  /* 0x00000034009b7202 */ /* 0x000fe20000000f00 */
[----:B------:R-:W-:Y:S01]  /*63f0*/  IMAD.MOV.U32 R153, RZ, RZ, R54 ;  /* 0x000000ffff997224 */ /* 0x000fe200078e0036 */
[----:B------:R-:W-:-:S02]  /*6400*/  MOV R154, R53 ;  /* 0x00000035009a7202 */ /* 0x000fc40000000f00 */
[----:B------:R-:W-:Y:S02]  /*6410*/  MOV R152, R55 ;  /* 0x0000003700987202 */ /* 0x000fe40000000f00 */
[----:B------:R-:W-:Y:S01]  /*6420*/  LDSM.16.MT88.4 R52, [R242+0x1800] ;  /* 0x00180000f234783b */ /* 0x000fe20000004200 */
[C---:B------:R-:W-:Y:S08]  /*6430*/  HMMA.16816.F32.BF16 R28, R8.reuse, R26, RZ ;  /* 0x0000001a081c723c */ /* 0x040ff000000418ff */
[C---:B--2---:R-:W-:Y:S08]  /*6440*/  HMMA.16816.F32.BF16 R24, R8.reuse, R44, RZ ;  /* 0x0000002c0818723c */ /* 0x044ff000000418ff */
[C---:B------:R-:W-:Y:S01]  /*6450*/  HMMA.16816.F32.BF16 R20, R8.reuse, R46, RZ ;  /* 0x0000002e0814723c */ /* 0x040fe200000418ff */
[----:B------:R-:W2:Y:S07]  /*6460*/  LDSM.16.MT88.4 R44, [R240+0x1800] ;  /* 0x00180000f02c783b */ /* 0x000eae0000004200 */
[C---:B------:R-:W-:Y:S08]  /*6470*/  HMMA.16816.F32.BF16 R16, R8.reuse, R60, RZ ;  /* 0x0000003c0810723c */ /* 0x040ff000000418ff */
[----:B------:R-:W-:Y:S01]  /*6480*/  HMMA.16816.F32.BF16 R12, R8, R62, RZ ;  /* 0x0000003e080c723c */ /* 0x000fe200000418ff */
[----:B------:R-:W3:Y:S07]  /*6490*/  LDSM.16.MT88.4 R60, [R240+0x2000] ;  /* 0x00200000f03c783b */ /* 0x000eee0000004200 */
        /* <DEDUP_REMOVED lines=20> */
[C---:B------:R-:W-:Y:S08]  /*65e0*/  HMMA.16816.F32.BF16 R16, R4.reuse, R32, R16 ;  /* 0x000000200410723c */ /* 0x040ff00000041810 */
[----:B------:R-:W-:Y:S08]  /*65f0*/  HMMA.16816.F32.BF16 R12, R4, R34, R12 ;  /* 0x00000022040c723c */ /* 0x000ff0000004180c */
[C---:B--2---:R-:W-:Y:S08]  /*6600*/  HMMA.16816.F32.BF16 R24, R8.reuse, R44, RZ ;  /* 0x0000002c0818723c */ /* 0x044ff000000418ff */
        /* <DEDUP_REMOVED lines=12> */
[----:B------:R-:W4:Y:S07]  /*66d0*/  LDSM.16.MT88.4 R40, [R239+0x3800] ;  /* 0x00380000ef28783b */ /* 0x000f2e0000004200 */
[C---:B------:R-:W-:Y:S08]  /*66e0*/  HMMA.16816.F32.BF16 R16, R8.reuse, R52, RZ ;  /* 0x000000340810723c */ /* 0x040ff000000418ff */
[----:B------:R-:W-:Y:S01]  /*66f0*/  HMMA.16816.F32.BF16 R12, R8, R54, RZ ;  /* 0x00000036080c723c */ /* 0x000fe200000418ff */
[----:B------:R-:W5:Y:S01]  /*6700*/  LDSM.16.MT88.4 R52, [R240+0x3000] ;  /* 0x00300000f034783b */ /* 0x000f620000004200 */
[----:B------:R-:W-:Y:S01]  /*6710*/  MOV R84, R33 ;  /* 0x0000002100547202 */ /* 0x000fe20000000f00 */
[----:B------:R-:W-:Y:S01]  /*6720*/  IMAD.MOV.U32 R92, RZ, RZ, R35 ;  /* 0x000000ffff5c7224 */ /* 0x000fe200078e0023 */
[----:B------:R-:W-:-:S02]  /*6730*/  MOV R93, R34 ;  /* 0x00000022005d7202 */ /* 0x000fc40000000f00 */
[----:B------:R-:W-:Y:S02]  /*6740*/  MOV R3, R32 ;  /* 0x0000002000037202 */ /* 0x000fe40000000f00 */
[----:B------:R-:W4:Y:S01]  /*6750*/  LDSM.16.MT88.4 R32, [R241+0x3800] ;  /* 0x00380000f120783b */ /* 0x000f220000004200 */
[----:B---3--:R-:W-:Y:S08]  /*6760*/  HMMA.16816.F32.BF16 R64, R4, R60, R24 ;  /* 0x0000003c0440723c */ /* 0x008ff00000041818 */
        /* <DEDUP_REMOVED lines=12> */
[----:B----4-:R-:W-:Y:S01]  /*6830*/  HMMA.16816.F32.BF16 R88, R4, R42, R24 ;  /* 0x0000002a0458723c */ /* 0x010fe20000041818 */
        /* <DEDUP_REMOVED lines=26> */
[----:B------:R-:W-:-:S06]  /*69e0*/  IMAD.MOV.U32 R37, RZ, RZ, R134 ;  /* 0x000000ffff257224 */ /* 0x000fcc00078e0086 */
[----:B------:R-:W-:Y:S01]  /*69f0*/  MOV R39, R130 ;  /* 0x0000008200277202 */ /* 0x000fe20000000f00 */
[----:B------:R-:W-:Y:S01]  /*6a00*/  HMMA.16816.F32.BF16 R20, R8, R54, RZ ;  /* 0x000000360814723c */ /* 0x000fe200000418ff */
[----:B------:R-:W-:-:S06]  /*6a10*/  MOV R38, R131 ;  /* 0x0000008300267202 */ /* 0x000fcc0000000f00 */
[----:B------:R-:W-:Y:S01]  /*6a20*/  IMAD.MOV.U32 R54, RZ, RZ, R48 ;  /* 0x000000ffff367224 */ /* 0x000fe200078e0030 */
[C---:B--2---:R-:W-:Y:S01]  /*6a30*/  HMMA.16816.F32.BF16 R92, R4.reuse, R24, R16 ;  /* 0x00000018045c723c */ /* 0x044fe20000041810 */
[----:B------:R-:W1:Y:S01]  /*6a40*/  LDSM.16.MT88.4 R16, [R239+0x5000] ;  /* 0x00500000ef10783b */ /* 0x000e620000004200 */
[----:B------:R-:W-:Y:S01]  /*6a50*/  MOV R55, R49 ;  /* 0x0000003100377202 */ /* 0x000fe20000000f00 */
[----:B------:R-:W-:Y:S01]  /*6a60*/  IMAD.MOV.U32 R49, RZ, RZ, R35 ;  /* 0x000000ffff317224 */ /* 0x000fe200078e0023 */
[----:B------:R-:W-:Y:S02]  /*6a70*/  MOV R48, R34 ;  /* 0x0000002200307202 */ /* 0x000fe40000000f00 */
[----:B------:R-:W-:Y:S01]  /*6a80*/  MOV R34, R153 ;  /* 0x0000009900227202 */ /* 0x000fe20000000f00 */
[----:B------:R-:W-:Y:S01]  /*6a90*/  FADD.FTZ R25, R117, R3 ;  /* 0x0000000375197221 */ /* 0x000fe20000010000 */
[----:B------:R-:W-:Y:S01]  /*6aa0*/  HMMA.16816.F32.BF16 R112, R4, R26, R12 ;  /* 0x0000001a0470723c */ /* 0x000fe2000004180c */
[----:B------:R-:W-:-:S06]  /*6ab0*/  MOV R35, R152 ;  /* 0x0000009800237202 */ /* 0x000fcc0000000f00 */
[--C-:B------:R-:W-:Y:S01]  /*6ac0*/  FFMA.FTZ R27, R74, c[0x0][0x2d0], -R2.reuse ;  /* 0x0000b4004a1b7a23 */ /* 0x100fe20000010802 */
[----:B---3--:R-:W-:Y:S01]  /*6ad0*/  HMMA.16816.F32.BF16 R12, R8, R28, RZ ;  /* 0x0000001c080c723c */ /* 0x008fe200000418ff */
[----:B------:R-:W-:Y:S01]  /*6ae0*/  FFMA.FTZ R26, R73, c[0x0][0x2d0], -R2 ;  /* 0x0000b400491a7a23 */ /* 0x000fe20000010802 */
[----:B------:R-:W-:Y:S01]  /*6af0*/  MOV R74, R145 ;  /* 0x00000091004a7202 */ /* 0x000fe20000000f00 */
[----:B------:R-:W-:-:S04]  /*6b00*/  IMAD.MOV.U32 R73, RZ, RZ, R146 ;  /* 0x000000ffff497224 */ /* 0x000fc800078e0092 */
[----:B------:R-:W-:Y:S01]  /*6b10*/  FFMA.FTZ R28, R75, c[0x0][0x2d0], -R2 ;  /* 0x0000b4004b1c7a23 */ /* 0x000fe20000010802 */
[----:B------:R-:W-:Y:S01]  /*6b20*/  HMMA.16816.F32.BF16 R104, R4, R50, R20 ;  /* 0x000000320468723c */ /* 0x000fe20000041814 */
[----:B------:R-:W2:Y:S01]  /*6b30*/  LDSM.16.MT88.4 R20, [R241+0x4800] ;  /* 0x00480000f114783b */ /* 0x000ea20000004200 */
[----:B------:R-:W-:Y:S01]  /*6b40*/  FFMA.FTZ R29, R70, c[0x0][0x2d0], -R0 ;  /* 0x0000b400461d7a23 */ /* 0x000fe20000010800 */
[----:B------:R-:W-:-:S04]  /*6b50*/  MOV R75, R144 ;  /* 0x00000090004b7202 */ /* 0x000fc80000000f00 */
[----:B------:R-:W-:Y:S02]  /*6b60*/  MOV R50, R32 ;  /* 0x0000002000327202 */ /* 0x000fe40000000f00 */
[----:B------:R-:W-:Y:S01]  /*6b70*/  MOV R51, R33 ;  /* 0x0000002100337202 */ /* 0x000fe20000000f00 */
[----:B------:R-:W-:Y:S01]  /*6b80*/  IMAD.MOV.U32 R33, RZ, RZ, R154 ;  /* 0x000000ffff217224 */ /* 0x000fe200078e009a */
        /* <DEDUP_REMOVED lines=78> */
[----:B------:R-:W4:Y:S07]  /*7070*/  LDL R9, [R1+0xa0] ;  /* 0x0000a00001097983 */ /* 0x000f2e0000100800 */
[----:B------:R-:W-:Y:S01]  /*7080*/  HMMA.16816.F32.BF16 R12, R4, R10, R12 ;  /* 0x0000000a040c723c */ /* 0x000fe2000004180c */
[----:B------:R-:W4:Y:S04]  /*7090*/  LDL R10, [R1+0x9c] ;  /* 0x00009c00010a7983 */ /* 0x000f280000100800 */
[----:B------:R-:W4:Y:S04]  /*70a0*/  LDL.LU R3, [R1+0x34] ;  /* 0x0000340001037983 */ /* 0x000f280000300800 */
[----:B------:R-:W4:Y:S01]  /*70b0*/  LDL R8, [R1+0x64] ;  /* 0x0000640001087983 */ /* 0x000f220000100800 */
[----:B---3--:R-:W-:Y:S03]  /*70c0*/  HMMA.16816.F32.BF16 R68, R128, R72, R80 ;  /* 0x000000488044723c */ /* 0x008fe60000041850 */
[----:B------:R-:W3:Y:S01]  /*70d0*/  LDSM.16.MT88.4 R80, [R241+0x4000] ;  /* 0x00400000f150783b */ /* 0x000ee20000004200 */
[----:B------:R-:W-:-:S03]  /*70e0*/  MOV R2, c[0x0][0x2c4] ;  /* 0x0000b10000027a02 */ /* 0x000fc60000000f00 */
[----:B------:R-:W-:Y:S01]  /*70f0*/  LDSM.16.MT88.4 R4, [R242+0x5800] ;  /* 0x00580000f204783b */ /* 0x000fe20000004200 */
[C---:B------:R-:W-:Y:S03]  /*7100*/  HMMA.16816.F32.BF16 R72, R128.reuse, R74, R88 ;  /* 0x0000004a8048723c */ /* 0x040fe60000041858 */
[----:B------:R-:W3:Y:S05]  /*7110*/  LDSM.16.MT88.4 R88, [R240+0x4000] ;  /* 0x00400000f058783b */ /* 0x000eea0000004200 */
[C---:B-1----:R-:W-:Y:S08]  /*7120*/  HMMA.16816.F32.BF16 R36, R128.reuse, R40, R36 ;  /* 0x000000288024723c */ /* 0x042ff00000041824 */
[C---:B------:R-:W-:Y:S08]  /*7130*/  HMMA.16816.F32.BF16 R40, R128.reuse, R42, R44 ;  /* 0x0000002a8028723c */ /* 0x040ff0000004182c */
[C---:B--2---:R-:W-:Y:S01]  /*7140*/  HMMA.16816.F32.BF16 R44, R128.reuse, R48, R56 ;  /* 0x00000030802c723c */ /* 0x044fe20000041838 */
[----:B------:R-:W1:Y:S07]  /*7150*/  LDSM.16.MT88.4 R56, [R240+0x2800] ;  /* 0x00280000f038783b */ /* 0x000e6e0000004200 */
[C---:B---3--:R-:W-:Y:S08]  /*7160*/  HMMA.16816.F32.BF16 R76, R128.reuse, R80, R76 ;  /* 0x00000050804c723c */ /* 0x048ff0000004184c */
[C---:B------:R-:W-:Y:S08]  /*7170*/  HMMA.16816.F32.BF16 R84, R128.reuse, R88, R84 ;  /* 0x000000588054723c */ /* 0x040ff00000041854 */
[C---:B------:R-:W-:Y:S01]  /*7180*/  HMMA.16816.F32.BF16 R88, R128.reuse, R90, R104 ;  /* 0x0000005a8058723c */ /* 0x040fe20000041868 */
[----:B------:R-:W2:Y:S07]  /*7190*/  LDSM.16.MT88.4 R104, [R239+0x5800] ;  /* 0x00580000ef68783b */ /* 0x000eae0000004200 */
[----:B------:R-:W-:Y:S01]  /*71a0*/  HMMA.16816.F32.BF16 R80, R128, R82, R96 ;  /* 0x000000528050723c */ /* 0x000fe20000041860 */
[----:B------:R-:W3:Y:S01]  /*71b0*/  LDSM.16.MT88.4 R96, [R242+0x4000] ;  /* 0x00400000f260783b */ /* 0x000ee20000004200 */
[----:B------:R-:W-:-:S06]  /*71c0*/  ISETP.NE.AND P1, PT, R2, 0x1, PT ;  /* 0x000000010200780c */ /* 0x000fcc0003f25270 */
[C---:B------:R-:W-:Y:S08]  /*71d0*/  HMMA.16816.F32.BF16 R48, R128.reuse, R50, R52 ;  /* 0x000000328030723c */ /* 0x040ff00000041834 */
[C---:B-1----:R-:W-:Y:S01]  /*71e0*/  HMMA.16816.F32.BF16 R52, R128.reuse, R56, R64 ;  /* 0x000000388034723c */ /* 0x042fe20000041840 */
[----:B------:R-:W1:Y:S07]  /*71f0*/  LDSM.16.MT88.4 R64, [R242+0x2800] ;  /* 0x00280000f240783b */ /* 0x000e6e0000004200 */
[C---:B--2---:R-:W-:Y:S08]  /*7200*/  HMMA.16816.F32.BF16 R100, R128.reuse, R104, R100 ;  /* 0x000000688064723c */ /* 0x044ff00000041864 */
[C---:B---3--:R-:W-:Y:S08]  /*7210*/  HMMA.16816.F32.BF16 R92, R128.reuse, R96, R92 ;  /* 0x00000060805c723c */ /* 0x048ff0000004185c */
[C---:B------:R-:W-:Y:S01]  /*7220*/  HMMA.16816.F32.BF16 R104, R128.reuse, R106, R120 ;  /* 0x0000006a8068723c */ /* 0x040fe20000041878 */
[----:B------:R-:W2:Y:S07]  /*7230*/  LDSM.16.MT88.4 R120, [R240+0x5800] ;  /* 0x00580000f078783b */ /* 0x000eae0000004200 */
[C---:B------:R-:W-:Y:S01]  /*7240*/  HMMA.16816.F32.BF16 R96, R128.reuse, R98, R112 ;  /* 0x000000628060723c */ /* 0x040fe20000041870 */
[----:B------:R-:W3:Y:S07]  /*7250*/  LDSM.16.MT88.4 R112, [R241+0x5800] ;  /* 0x00580000f170783b */ /* 0x000eee0000004200 */
        /* <DEDUP_REMOVED lines=10> */
[----:B------:R-:W-:-:S04]  /*7300*/  @P1 SHF.R.U32.HI R0, RZ, c[0x0][0x2cc], R2 ;  /* 0x0000b300ff001a19 */ /* 0x000fc80000011602 */
[----:B----4-:R-:W-:-:S05]  /*7310*/  IADD3 R0, R0, R9, -R10 ;  /* 0x0000000900007210 */ /* 0x010fca0007ffe80a */
[----:B------:R-:W-:-:S05]  /*7320*/  IMAD.HI R0, R0, 0x2aaaaaab, RZ ;  /* 0x2aaaaaab00007827 */ /* 0x000fca00078e02ff */
[----:B------:R-:W-:-:S04]  /*7330*/  SHF.R.U32.HI R2, RZ, 0x1f, R0 ;  /* 0x0000001fff027819 */ /* 0x000fc80000011600 */
[----:B------:R-:W-:Y:S02]  /*7340*/  LEA.HI.SX32 R0, R0, R2, 0x1d ;  /* 0x0000000200007211 */ /* 0x000fe400078feaff */
[----:B------:R-:W-:Y:S02]  /*7350*/  IADD3 R3, R3, -0x2, RZ ;  /* 0xfffffffe03037810 */ /* 0x000fe40007ffe0ff */
[----:B------:R-:W-:-:S03]  /*7360*/  IMNMX R0, R8, R0, !PT ;  /* 0x0000000008007217 */ /* 0x000fc60007800200 */
[----:B------:R1:W-:Y:S04]  /*7370*/  STL [R1+0x24], R3 ;  /* 0x0000240301007387 */ /* 0x0003e80000100800 */
[----:B------:R1:W-:Y:S01]  /*7380*/  STL [R1+0x6c], R0 ;  /* 0x00006c0001007387 */ /* 0x0003e20000100800 */
[----:B------:R-:W-:Y:S11]  /*7390*/  ISETP.GE.AND P0, PT, R3, R0, PT ;  /* 0x000000000300720c */ /* 0x000ff60003f06270 */
[----:B------:R-:W-:Y:S02]  /*73a0*/  @!UPT UIADD3 URZ, URZ, URZ, URZ ;  /* 0x0000003f3f3ff290 */ /* 0x000fe4000fffe03f */
[----:B------:R-:W-:Y:S05]  /*73b0*/  @!P0 BRA `(.L_x_1133) ;  /* 0x00003a1000008947 */ /* 0x000fea0003800000 */
[----:B-1----:R-:W-:Y:S02]  /*73c0*/  MOV R0, R3 ;  /* 0x0000000300007202 */ /* 0x002fe40000000f00 */
[----:B------:R-:W-:Y:S02]  /*73d0*/  MOV R135, R132 ;  /* 0x0000008400877202 */ /* 0x000fe40000000f00 */
[----:B------:R-:W-:Y:S01]  /*73e0*/  MOV R134, R133 ;  /* 0x0000008500867202 */ /* 0x000fe20000000f00 */
[----:B------:R1:W-:Y:S04]  /*73f0*/  STL [R1+0x34], R0 ;  /* 0x0000340001007387 */ /* 0x0003e80000100800 */
.L_x_1146:
[----:B------:R-:W2:Y:S01]  /*7400*/  LDL R4, [R1+0x4] ;  /* 0x0000040001047983 */ /* 0x000ea20000100800 */
[----:B------:R-:W-:Y:S04]  /*7410*/  DEPBAR.LE SB0, 0x0 ;  /* 0x000080000000791a */ /* 0x000fe80000000000 */
[----:B------:R-:W3:Y:S01]  /*7420*/  LDL R2, [R1+0x34] ;  /* 0x0000340001027983 */ /* 0x000ee20000100800 */
[----:B------:R-:W-:Y:S01]  /*7430*/  WARPSYNC 0xffffffff ;  /* 0xffffffff00007948 */ /* 0x000fe20003800000 */
[----:B------:R-:W-:Y:S02]  /*7440*/  BSSY B0, `(.L_x_1134) ;  /* 0x0000061000007945 */ /* 0x000fe40003800000 */
[----:B------:R-:W4:Y:S04]  /*7450*/  LDL R3, [R1+0x8] ;  /* 0x0000080001037983 */ /* 0x000f280000100800 */
[----:B-1----:R-:W3:Y:S04]  /*7460*/  LDL R0, [R1+0x64] ;  /* 0x0000640001007983 */ /* 0x002ee80000100800 */
        /* <DEDUP_REMOVED lines=29> */
.L_x_1233:
[----:B------:R-:W-:-:S05]  /*7640*/  BRA.DIV ~URZ, `(.L_x_1137) ;  /* 0x0000d9327f007947 */ /* 0x000fca000b800000 */
[----:B------:R4:W2:Y:S02]  /*7650*/  SHFL.IDX PT, R0, R12, RZ, 0x181f ;  /* 0x00181fff0c007589 */ /* 0x0008a400000e0000 */
.L_x_1234:
        /* <DEDUP_REMOVED lines=27> */
[----:B------:R-:W-:Y:S05]  /*7810*/  IMAD.X R3, R4, 0x1, R21, P0 ;  /* 0x0000000104037824 */ /* 0x000fea00000e0615 */
[----:B------:R3:W-:Y:S02]  /*7820*/  LDGSTS.E.BYPASS.LTC128B.128 [R14+0x7080], [R2.64], !P4 ;  /* 0x07080000020e7fae */ /* 0x0007e4000e101d46 */
[----:B---3--:R-:W-:Y:S02]  /*7830*/  IADD3 R2, P0, R0, R13, RZ ;  /* 0x0000000d00027210 */ /* 0x008fe40007f1e0ff */
[----:B------:R-:W3:Y:S03]  /*7840*/  S2R R13, SR_TID.X ;  /* 0x00000000000d7919 */ /* 0x000ee60000002100 */
[----:B------:R-:W-:Y:S05]  /*7850*/  IMAD.X R3, R4, 0x1, R20, P0 ;  /* 0x0000000104037824 */ /* 0x000fea00000e0614 */
[----:B------:R2:W-:Y:S01]  /*7860*/  LDGSTS.E.BYPASS.LTC128B.128 [R14+0x8880], [R2.64], !P1 ;  /* 0x08880000020e7fae */ /* 0x0005e2000c901d46 */
[----:B---3--:R-:W-:Y:S11]  /*7870*/  ISETP.GT.AND P0, PT, R13, 0x7f, PT ;  /* 0x0000007f0d00780c */ /* 0x008ff60003f04270 */
[----:B------:R-:W-:Y:S02]  /*7880*/  @!UPT UIADD3 URZ, URZ, URZ, URZ ;  /* 0x0000003f3f3ff290 */ /* 0x000fe4000fffe03f */
[----:B------:R-:W-:-:S05]  /*7890*/  @P0 BRA `(.L_x_1135) ;  /* 0x000001b000000947 */ /* 0x000fca0003800000 */
[----:B--2---:R-:W-:-:S05]  /*78a0*/  BRA.DIV ~URZ, `(.L_x_1138) ;  /* 0x0000d7327f007947 */ /* 0x004fca000b800000 */
[----:B------:R2:W3:Y:S04]  /*78b0*/  SHFL.IDX PT, R4, R5, 0x1, 0x181f ;  /* 0x00381f0005047f89 */ /* 0x0004e800000e0000 */
[----:B------:R2:W4:Y:S02]  /*78c0*/  SHFL.IDX PT, R0, R12, 0x1, 0x181f ;  /* 0x00381f000c007f89 */ /* 0x00052400000e0000 */
.L_x_1235:
        /* <DEDUP_REMOVED lines=8> */
[----:B------:R-:W3:Y:S01]  /*7950*/  LDL R12, [R1+0x48] ;  /* 0x00004800010c7983 */ /* 0x000ee20000100800 */
[----:B-----5:R-:W-:Y:S05]  /*7960*/  IADD3 R2, P0, R0, R2, RZ ;  /* 0x0000000200027210 */ /* 0x020fea0007f1e0ff */
[----:B--2---:R-:W-:Y:S05]  /*7970*/  IMAD.X R3, R4, 0x1, R20, P0 ;  /* 0x0000000104037824 */ /* 0x004fea00000e0614 */
[----:B------:R-:W-:Y:S01]  /*7980*/  @!PT LDS RZ, [RZ] ;  /* 0x00000000fffff984 */ /* 0x000fe20000000800 */
[----:B------:R-:W-:Y:S01]  /*7990*/  @!PT LDS RZ, [RZ] ;  /* 0x00000000fffff984 */ /* 0x000fe20000000800 */
[----:B------:R-:W-:Y:S01]  /*79a0*/  @!PT LDS RZ, [RZ] ;  /* 0x00000000fffff984 */ /* 0x000fe20000000800 */
[----:B----4-:R3:W-:Y:S02]  /*79b0*/  LDGSTS.E.BYPASS.LTC128B.128 [R5+0x5080], [R2.64], !P3 ;  /* 0x0508000002057fae */ /* 0x0107e4000d901d46 */
[----:B---3--:R-:W-:Y:S05]  /*79c0*/  IADD3 R2, P0, R0, R15, RZ ;  /* 0x0000000f00027210 */ /* 0x008fea0007f1e0ff */
[----:B------:R-:W-:Y:S01]  /*79d0*/  IMAD.X R3, R4, 0x1, R7, P0 ;  /* 0x0000000104037824 */ /* 0x000fe200000e0607 */
[----:B------:R-:W-:Y:S04]  /*79e0*/  IADD3 R6, P0, R0, R6, RZ ;  /* 0x0000000600067210 */ /* 0x000fe80007f1e0ff */
[----:B------:R2:W-:Y:S01]  /*79f0*/  LDGSTS.E.BYPASS.LTC128B.128 [R5+0x6880], [R2.64], !P2 ;  /* 0x0688000002057fae */ /* 0x0005e2000d101d46 */
[----:B------:R-:W-:Y:S05]  /*7a00*/  IMAD.X R7, R4, 0x1, R14, P0 ;  /* 0x0000000104077824 */ /* 0x000fea00000e060e */
[----:B------:R3:W-:Y:S01]  /*7a10*/  LDGSTS.E.BYPASS.LTC128B.128 [R5+0x8080], [R6.64], !P4 ;  /* 0x0808000006057fae */ /* 0x0007e2000e101d46 */
[----:B--2---:R-:W-:Y:S05]  /*7a20*/  IADD3 R2, P0, R0, R13, RZ ;  /* 0x0000000d00027210 */ /* 0x004fea0007f1e0ff */
[----:B------:R-:W-:Y:S05]  /*7a30*/  IMAD.X R3, R4, 0x1, R12, P0 ;  /* 0x0000000104037824 */ /* 0x000fea00000e060c */
[----:B------:R3:W-:Y:S03]  /*7a40*/  LDGSTS.E.BYPASS.LTC128B.128 [R5+0x9880], [R2.64], !P1 ;  /* 0x0988000002057fae */ /* 0x0007e6000c901d46 */
.L_x_1135:
[----:B--2---:R-:W-:Y:S05]  /*7a50*/  BSYNC B0 ;  /* 0x0000000000007941 */ /* 0x004fea0003800000 */
.L_x_1134:
[----:B------:R-:W0:Y:S01]  /*7a60*/  LDGDEPBAR ;  /* 0x00000000000079af */ /* 0x000e220000000000 */
[----:B------:R-:W-:Y:S01]  /*7a70*/  WARPSYNC 0xffffffff ;  /* 0xffffffff00007948 */ /* 0x000fe20003800000 */
[C---:B-1-3--:R-:W-:Y:S01]  /*7a80*/  HMMA.16816.F32.BF16 R4, R160.reuse, R8, RZ ;  /* 0x00000008a004723c */ /* 0x04afe200000418ff */
        /* <DEDUP_REMOVED lines=164> */
[----:B------:R-:W1:Y:S01]  /*84d0*/  MUFU.TANH R132, R2 ;  /* 0x0000000200847308 */ /* 0x000e620000002400 */
[----:B--2---:R-:W-:Y:S09]  /*84e0*/  FMUL.FTZ R0, R12, c[0x0][0x320] ;  /* 0x0000c8000c007a20 */ /* 0x004ff20000410000 */
[----:B------:R2:W4:Y:S02]  /*84f0*/  MUFU.TANH R133, R0 ;  /* 0x0000000000857308 */ /* 0x0005240000002400 */
        /* <DEDUP_REMOVED lines=31> */
[----:B------:R-:W-:Y:S02]  /*86f0*/  IMAD.MOV.U32 R5, RZ, RZ, RZ ;  /* 0x000000ffff057224 */ /* 0x000fe400078e00ff */
[----:B------:R-:W-:Y:S01]  /*8700*/  IMAD.MOV.U32 R2, RZ, RZ, c[0x0][0x2b8] ;  /* 0x0000ae00ff027624 */ /* 0x000fe200078e00ff */
[----:B------:R-:W4:Y:S04]  /*8710*/  LDL R3, [R1+0x68] ;  /* 0x0000680001037983 */ /* 0x000f280000100800 */
[----:B------:R-:W-:Y:S01]  /*8720*/  ISETP.NE.AND P1, PT, R2, 0x1, PT ;  /* 0x000000010200780c */ /* 0x000fe20003f25270 */
[----:B------:R-:W5:Y:S04]  /*8730*/  LDL.64 R18, [R1+0x80] ;  /* 0x0000800001127983 */ /* 0x000f680000100a00 */
[----:B--2---:R-:W2:Y:S04]  /*8740*/  LDL R16, [R1+0x94] ;  /* 0x0000940001107983 */ /* 0x004ea80000100800 */
[----:B------:R-:W2:Y:S04]  /*8750*/  LDL R6, [R1+0x90] ;  /* 0x0000900001067983 */ /* 0x000ea80000100800 */
[----:B------:R-:W1:Y:S01]  /*8760*/  S2R R7, SR_TID.X ;  /* 0x0000000000077919 */ /* 0x000e620000002100 */
[----:B---3--:R-:W-:Y:S03]  /*8770*/  IMAD R2, R8, 0x30, R9 ;  /* 0x0000003008027824 */ /* 0x008fe600078e0209 */
[----:B------:R-:W3:Y:S02]  /*8780*/  LDL.64 R8, [R1+0x78] ;  /* 0x0000780001087983 */ /* 0x000ee40000100a00 */
[----:B----4-:R-:W-:Y:S05]  /*8790*/  IADD3 R2, R2, -0x30, R3 ;  /* 0xffffffd002027810 */ /* 0x010fea0007ffe003 */
[----:B------:R-:W-:Y:S04]  /*87a0*/  @P1 IMAD.HI.U32 R3, R2, c[0x0][0x2bc], RZ ;  /* 0x0000af0002031a27 */ /* 0x000fe800078e00ff */
[----:B------:R-:W-:Y:S01]  /*87b0*/  IMAD.MOV.U32 R0, RZ, RZ, R2 ;  /* 0x000000ffff007224 */ /* 0x000fe200078e0002 */
[----:B------:R-:W-:Y:S04]  /*87c0*/  @P1 SHF.R.U32.HI R0, RZ, c[0x0][0x2c0], R3 ;  /* 0x0000b000ff001a19 */ /* 0x000fe80000011603 */
[C---:B-----5:R-:W-:Y:S01]  /*87d0*/  @!P6 IADD3 R3, P0, R0.reuse, R18, RZ ;  /* 0x000000120003e210 */ /* 0x060fe20007f1e0ff */
[----:B------:R-:W-:Y:S03]  /*87e0*/  IMAD.MOV R4, RZ, RZ, -R0 ;  /* 0x000000ffff047224 */ /* 0x000fe600078e0a00 */
[----:B--2---:R-:W-:Y:S01]  /*87f0*/  @!P6 LEA.HI.X.SX32 R0, R0, R16, 0x1, P0 ;  /* 0x000000100000e211 */ /* 0x004fe200000f0eff */
[----:B------:R-:W-:Y:S01]  /*8800*/  IMAD R4, R4, c[0x0][0x2b8], R2 ;  /* 0x0000ae0004047a24 */ /* 0x000fe200078e0202 */
[C---:B------:R-:W-:Y:S04]  /*8810*/  @!P6 LEA R2, P0, R3.reuse, c[0x0][0x2a0], 0x2 ;  /* 0x0000a8000302ea11 */ /* 0x040fe800078010ff */
[----:B------:R-:W-:Y:S01]  /*8820*/  @!P6 LEA.HI.X R3, R3, c[0x0][0x2a4], R0, 0x2, P0 ;  /* 0x0000a9000303ea11 */ /* 0x000fe200000f1400 */
[----:B------:R2:W-:Y:S01]  /*8830*/  STL [R1+0x30], R4 ;  /* 0x0000300401007387 */ /* 0x0005e20000100800 */
[----:B------:R-:W-:Y:S03]  /*8840*/  SHF.R.S32.HI R0, RZ, 0x1f, R4 ;  /* 0x0000001fff007819 */ /* 0x000fe60000011404 */
[----:B------:R4:W5:Y:S02]  /*8850*/  @!P6 LDG.E R5, [R2.64] ;  /* 0x000000060205e981 */ /* 0x000964000c1e1900 */
[----:B------:R-:W-:Y:S04]  /*8860*/  IMAD R0, R0, c[0x0][0x1e0], RZ ;  /* 0x0000780000007a24 */ /* 0x000fe800078e02ff */
[C---:B------:R-:W-:Y:S02]  /*8870*/  IMAD R0, R4.reuse, c[0x0][0x1e4], R0 ;  /* 0x0000790004007a24 */ /* 0x040fe400078e0200 */
[----:B----4-:R-:W-:Y:S04]  /*8880*/  IMAD.WIDE.U32 R2, R4, c[0x0][0x1e0], RZ ;  /* 0x0000780004027a25 */ /* 0x010fe800078e00ff */
[----:B------:R-:W-:Y:S01]  /*8890*/  IMAD.IADD R3, R3, 0x1, R0 ;  /* 0x0000000103037824 */ /* 0x000fe200078e0200 */
[----:B-----5:R-:W-:Y:S01]  /*88a0*/  SHF.R.S32.HI R0, RZ, 0x1f, R5 ;  /* 0x0000001fff007819 */ /* 0x020fe20000011405 */
[----:B------:R1:W-:Y:S02]  /*88b0*/  STL [R1+0x2c], R5 ;  /* 0x00002c0501007387 */ /* 0x0003e40000100800 */
[C---:B------:R-:W-:Y:S04]  /*88c0*/  IMAD.WIDE.U32 R2, R5.reuse, c[0x0][0x1f0], R2 ;  /* 0x00007c0005027a25 */ /* 0x040fe800078e0002 */
[----:B--2---:R-:W-:Y:S01]  /*88d0*/  IMAD R4, R0, c[0x0][0x1f0], RZ ;  /* 0x00007c0000047a24 */ /* 0x004fe200078e02ff */
[----:B---3--:R-:W-:Y:S03]  /*88e0*/  IADD3 R0, P0, R8, R2, RZ ;  /* 0x0000000208007210 */ /* 0x008fe60007f1e0ff */
[----:B------:R-:W-:Y:S05]  /*88f0*/  IMAD R4, R5, c[0x0][0x1f4], R4 ;  /* 0x00007d0005047a24 */ /* 0x000fea00078e0204 */
[----:B------:R-:W-:Y:S02]  /*8900*/  IADD3.X R2, R6, R3, R4, P0, !PT ;  /* 0x0000000306027210 */ /* 0x000fe400007fe404 */
[C---:B------:R-:W-:Y:S04]  /*8910*/  LEA R9, P0, R0.reuse, c[0x0][0x1c8], 0x1 ;  /* 0x0000720000097a11 */ /* 0x040fe800078008ff */
[----:B------:R-:W-:Y:S02]  /*8920*/  LEA.HI.X R8, R0, c[0x0][0x1cc], R2, 0x1, P0 ;  /* 0x0000730000087a11 */ /* 0x000fe400000f0c02 */
[----:B-1----:R-:W-:Y:S04]  /*8930*/  SHF.R.S32.HI R5, RZ, 0x1f, R7 ;  /* 0x0000001fff057819 */ /* 0x002fe80000011407 */
[----:B------:R-:W-:Y:S04]  /*8940*/  LEA.HI R5, R5, R7, RZ, 0x3 ;  /* 0x0000000705057211 */ /* 0x000fe800078f18ff */
[----:B------:R-:W-:Y:S04]  /*8950*/  SHF.R.S32.HI R5, RZ, 0x3, R5 ;  /* 0x00000003ff057819 */ /* 0x000fe80000011405 */
[----:B------:R-:W-:Y:S04]  /*8960*/  IADD3 R5, -R5, 0x30, RZ ;  /* 0x0000003005057810 */ /* 0x000fe80007ffe1ff */
[----:B------:R-:W-:Y:S01]  /*8970*/  ISETP.GE.AND P0, PT, R5, 0x1, PT ;  /* 0x000000010500780c */ /* 0x000fe20003f06270 */
[----:B------:R-:W-:-:S10]  /*8980*/  BRA.DIV ~URZ, `(.L_x_1141) ;  /* 0x0000c7127f007947 */ /* 0x000fd4000b800000 */
[----:B------:R1:W2:Y:S02]  /*8990*/  SHFL.IDX PT, R4, R8, RZ, 0x181f ;  /* 0x00181fff08047589 */ /* 0x0002a400000e0000 */
.L_x_1236:
[----:B------:R-:W-:-:S05]  /*89a0*/  BRA.DIV ~URZ, `(.L_x_1142) ;  /* 0x0000c7627f007947 */ /* 0x000fca000b800000 */
[----:B------:R3:W4:Y:S02]  /*89b0*/  SHFL.IDX PT, R0, R9, RZ, 0x181f ;  /* 0x00181fff09007589 */ /* 0x00072400000e0000 */
.L_x_1237:
        /* <DEDUP_REMOVED lines=13> */
[----:B-----5:R-:W-:Y:S02]  /*8a90*/  @P0 ISETP.GE.AND P1, PT, R7, c[0x0][0x1d4], PT ;  /* 0x0000750007000a0c */ /* 0x020fe40003f26270 */
[----:B---3--:R-:W-:Y:S05]  /*8aa0*/  @P0 IADD3 R6, P2, R0, R6, RZ ;  /* 0x0000000600060210 */ /* 0x008fea0007f5e0ff */
[----:B----4-:R-:W-:Y:S06]  /*8ab0*/  @P0 IMAD.X R7, R4, 0x1, R24, P2 ;  /* 0x0000000104070824 */ /* 0x010fec00010e0618 */
[----:B------:R-:W-:Y:S01]  /*8ac0*/  @!PT LDS RZ, [RZ] ;  /* 0x00000000fffff984 */ /* 0x000fe20000000800 */
[----:B------:R-:W-:Y:S01]  /*8ad0*/  @!PT LDS RZ, [RZ] ;  /* 0x00000000fffff984 */ /* 0x000fe20000000800 */
[----:B------:R-:W-:Y:S01]  /*8ae0*/  @!PT LDS RZ, [RZ] ;  /* 0x00000000fffff984 */ /* 0x000fe20000000800 */
[----:B--2---:R2:W-:Y:S01]  /*8af0*/  @P0 LDGSTS.E.BYPASS.LTC128B.128 [R16+0x14080], [R6.64], !P1 ;  /* 0x1408000006100fae */ /* 0x0045e2000c901d46 */
[----:B------:R-:W-:Y:S02]  /*8b00*/  @P0 ISETP.GE.AND P1, PT, R3, c[0x0][0x1d4], PT ;  /* 0x0000750003000a0c */ /* 0x000fe40003f26270 */
[----:B------:R-:W-:Y:S05]  /*8b10*/  @P0 IADD3 R2, P2, R0, R2, RZ ;  /* 0x0000000200020210 */ /* 0x000fea0007f5e0ff */
[----:B------:R-:W-:Y:S06]  /*8b20*/  @P0 IMAD.X R3, R4, 0x1, R23, P2 ;  /* 0x0000000104030824 */ /* 0x000fec00010e0617 */
[----:B------:R3:W-:Y:S01]  /*8b30*/  @P0 LDGSTS.E.BYPASS.LTC128B.128 [R16+0x15880], [R2.64], !P1 ;  /* 0x1588000002100fae */ /* 0x0007e2000c901d46 */
[----:B------:R-:W-:Y:S02]  /*8b40*/  @P0 ISETP.GE.AND P1, PT, R22, c[0x0][0x1d4], PT ;  /* 0x0000750016000a0c */ /* 0x000fe40003f26270 */
[----:B---3--:R-:W-:Y:S05]  /*8b50*/  @P0 IADD3 R2, P2, R0, R21, RZ ;  /* 0x0000001500020210 */ /* 0x008fea0007f5e0ff */
[----:B------:R-:W-:Y:S06]  /*8b60*/  @P0 IMAD.X R3, R4, 0x1, R20, P2 ;  /* 0x0000000104030824 */ /* 0x000fec00010e0614 */
[----:B------:R3:W-:Y:S01]  /*8b70*/  @P0 LDGSTS.E.BYPASS.LTC128B.128 [R16+0x17080], [R2.64], !P1 ;  /* 0x1708000002100fae */ /* 0x0007e2000c901d46 */
[----:B------:R-:W-:Y:S02]  /*8b80*/  @P0 ISETP.GE.AND P1, PT, R19, c[0x0][0x1d4], PT ;  /* 0x0000750013000a0c */ /* 0x000fe40003f26270 */
[----:B---3--:R-:W-:Y:S05]  /*8b90*/  @P0 IADD3 R2, P2, R0, R18, RZ ;  /* 0x0000001200020210 */ /* 0x008fea0007f5e0ff */
[----:B------:R-:W-:Y:S06]  /*8ba0*/  @P0 IMAD.X R3, R4, 0x1, R17, P2 ;  /* 0x0000000104030824 */ /* 0x000fec00010e0611 */
[----:B------:R2:W-:Y:S01]  /*8bb0*/  @P0 LDGSTS.E.BYPASS.LTC128B.128 [R16+0x18880], [R2.64], !P1 ;  /* 0x1888000002100fae */ /* 0x0005e2000c901d46 */
[----:B------:R-:W-:Y:S01]  /*8bc0*/  ISETP.GE.AND P0, PT, R5, 0x21, PT ;  /* 0x000000210500780c */ /* 0x000fe20003f06270 */
[----:B------:R-:W-:-:S06]  /*8bd0*/  BRA.DIV ~URZ, `(.L_x_1143) ;  /* 0x0000c5927f007947 */ /* 0x000fcc000b800000 */
[----:B------:R3:W4:Y:S04]  /*8be0*/  SHFL.IDX PT, R4, R8, 0x1, 0x181f ;  /* 0x00381f0008047f89 */ /* 0x00072800000e0000 */
[----:B------:R3:W1:Y:S02]  /*8bf0*/  SHFL.IDX PT, R0, R9, 0x1, 0x181f ;  /* 0x00381f0009007f89 */ /* 0x00066400000e0000 */
.L_x_1238:
        /* <DEDUP_REMOVED lines=13> */
[----:B--2---:R-:W-:Y:S02]  /*8cd0*/  @P0 ISETP.GE.AND P1, PT, R7, c[0x0][0x1d4], PT ;  /* 0x0000750007000a0c */ /* 0x004fe40003f26270 */
[----:B-----5:R-:W-:Y:S05]  /*8ce0*/  @P0 IADD3 R6, P2, R0, R6, RZ ;  /* 0x0000000600060210 */ /* 0x020fea0007f5e0ff */
[----:B---3--:R-:W-:Y:S06]  /*8cf0*/  @P0 IMAD.X R7, R4, 0x1, R21, P2 ;  /* 0x0000000104070824 */ /* 0x008fec00010e0615 */
[----:B------:R-:W-:Y:S01]  /*8d00*/  @!PT LDS RZ, [RZ] ;  /* 0x00000000fffff984 */ /* 0x000fe20000000800 */
[----:B------:R-:W-:Y:S01]  /*8d10*/  @!PT LDS RZ, [RZ] ;  /* 0x00000000fffff984 */ /* 0x000fe20000000800 */
[----:B------:R-:W-:Y:S01]  /*8d20*/  @!PT LDS RZ, [RZ] ;  /* 0x00000000fffff984 */ /* 0x000fe20000000800 */
[----:B----4-:R1:W-:Y:S01]  /*8d30*/  @P0 LDGSTS.E.BYPASS.LTC128B.128 [R5+0x15080], [R6.64], !P1 ;  /* 0x1508000006050fae */ /* 0x0103e2000c901d46 */
[----:B------:R-:W-:Y:S02]  /*8d40*/  @P0 ISETP.GE.AND P1, PT, R3, c[0x0][0x1d4], PT ;  /* 0x0000750003000a0c */ /* 0x000fe40003f26270 */
[----:B------:R-:W-:Y:S05]  /*8d50*/  @P0 IADD3 R2, P2, R0, R2, RZ ;  /* 0x0000000200020210 */ /* 0x000fea0007f5e0ff */
[----:B------:R-:W-:Y:S06]  /*8d60*/  @P0 IMAD.X R3, R4, 0x1, R20, P2 ;  /* 0x0000000104030824 */ /* 0x000fec00010e0614 */
[----:B------:R2:W-:Y:S01]  /*8d70*/  @P0 LDGSTS.E.BYPASS.LTC128B.128 [R5+0x16880], [R2.64], !P1 ;  /* 0x1688000002050fae */ /* 0x0005e2000c901d46 */
[----:B------:R-:W-:Y:S02]  /*8d80*/  @P0 ISETP.GE.AND P1, PT, R19, c[0x0][0x1d4], PT ;  /* 0x0000750013000a0c */ /* 0x000fe40003f26270 */
[----:B--2---:R-:W-:Y:S05]  /*8d90*/  @P0 IADD3 R2, P2, R0, R18, RZ ;  /* 0x0000001200020210 */ /* 0x004fea0007f5e0ff */
[----:B------:R-:W-:Y:S06]  /*8da0*/  @P0 IMAD.X R3, R4, 0x1, R17, P2 ;  /* 0x0000000104030824 */ /* 0x000fec00010e0611 */
[----:B------:R2:W-:Y:S01]  /*8db0*/  @P0 LDGSTS.E.BYPASS.LTC128B.128 [R5+0x18080], [R2.64], !P1 ;  /* 0x1808000002050fae */ /* 0x0005e2000c901d46 */
[----:B------:R-:W-:Y:S02]  /*8dc0*/  @P0 ISETP.GE.AND P1, PT, R16, c[0x0][0x1d4], PT ;  /* 0x0000750010000a0c */ /* 0x000fe40003f26270 */
[----:B--2---:R-:W-:Y:S05]  /*8dd0*/  @P0 IADD3 R2, P2, R0, R9, RZ ;  /* 0x0000000900020210 */ /* 0x004fea0007f5e0ff */
[----:B------:R-:W-:Y:S06]  /*8de0*/  @P0 IMAD.X R3, R4, 0x1, R8, P2 ;  /* 0x0000000104030824 */ /* 0x000fec00010e0608 */
[----:B------:R1:W-:Y:S02]  /*8df0*/  @P0 LDGSTS.E.BYPASS.LTC128B.128 [R5+0x19880], [R2.64], !P1 ;  /* 0x1988000002050fae */ /* 0x0003e4000c901d46 */
.L_x_1140:
[----:B---34-:R-:W-:Y:S05]  /*8e00*/  BSYNC B0 ;  /* 0x0000000000007941 */ /* 0x018fea0003800000 */
.L_x_1139:
[----:B------:R-:W3:Y:S01]  /*8e10*/  LDL R4, [R1+0xa4] ;  /* 0x0000a40001047983 */ /* 0x000ee20000100800 */
[----:B-1----:R-:W-:Y:S03]  /*8e20*/  IMAD.MOV.U32 R7, RZ, RZ, c[0x0][0x2c4] ;  /* 0x0000b100ff077624 */ /* 0x002fe600078e00ff */
[----:B--2---:R-:W3:Y:S02]  /*8e30*/  LDL R0, [R1+0xbc] ;  /* 0x0000bc0001007983 */ /* 0x004ee40000100800 */
[----:B------:R-:W-:Y:S02]  /*8e40*/  ISETP.NE.AND P0, PT, R7, 0x1, PT ;  /* 0x000000010700780c */ /* 0x000fe40003f05270 */
[----:B------:R-:W2:Y:S04]  /*8e50*/  LDL R6, [R1+0x34] ;  /* 0x0000340001067983 */ /* 0x000ea80000100800 */
[----:B------:R-:W4:Y:S04]  /*8e60*/  LDL R5, [R1+0xb8] ;  /* 0x0000b80001057983 */ /* 0x000f280000100800 */
[----:B------:R-:W5:Y:S04]  /*8e70*/  LDL R3, [R1+0xa0] ;  /* 0x0000a00001037983 */ /* 0x000f680000100800 */
[----:B------:R-:W5:Y:S04]  /*8e80*/  LDL R2, [R1+0x9c] ;  /* 0x00009c0001027983 */ /* 0x000f680000100800 */
[----:B------:R-:W0:Y:S01]  /*8e90*/  LDGDEPBAR ;  /* 0x00000000000079af */ /* 0x000e220000000000 */
[----:B---3--:R-:W-:Y:S04]  /*8ea0*/  IMAD.IADD R4, R0, 0x1, R4 ;  /* 0x0000000100047824 */ /* 0x008fe800078e0204 */
[----:B------:R-:W-:Y:S05]  /*8eb0*/  @P0 IMAD.HI.U32 R0, R4, c[0x0][0x2c8], RZ ;  /* 0x0000b20004000a27 */ /* 0x000fea00078e00ff */
[----:B------:R-:W-:Y:S01]  /*8ec0*/  @P0 SHF.R.U32.HI R4, RZ, c[0x0][0x2cc], R0 ;  /* 0x0000b300ff040a19 */ /* 0x000fe20000011600 */
[----:B--2---:R-:W-:Y:S05]  /*8ed0*/  IMAD R0, R6, -0x30, RZ ;  /* 0xffffffd006007824 */ /* 0x004fea00078e02ff */
[----:B----4-:R-:W-:Y:S04]  /*8ee0*/  IADD3 R0, -R5, 0x1, R0 ;  /* 0x0000000105007810 */ /* 0x010fe80007ffe100 */
[----:B-----5:R-:W-:Y:S01]  /*8ef0*/  IADD3 R5, -R2, R0, R3 ;  /* 0x0000000002057210 */ /* 0x020fe20007ffe103 */
[----:B------:R-:W-:-:S05]  /*8f00*/  BRA.DIV ~URZ, `(.L_x_1144) ;  /* 0x0000c3227f007947 */ /* 0x000fca000b800000 */
[----:B------:R1:W2:Y:S02]  /*8f10*/  SHFL.IDX PT, R0, R4, RZ, 0x1c1f ;  /* 0x001c1fff04007589 */ /* 0x0002a400000e0000 */
.L_x_1239:
[----:B--2---:R-:W-:Y:S05]  /*8f20*/  IMAD.IADD R0, R5, 0x1, R0 ;  /* 0x0000000105007824 */ /* 0x004fea00078e0200 */
[C---:B------:R-:W-:Y:S02]  /*8f30*/  ISETP.GT.AND P1, PT, R0.reuse, RZ, PT ;  /* 0x000000ff0000720c */ /* 0x040fe40003f24270 */
[C---:B------:R-:W-:Y:S02]  /*8f40*/  ISETP.GT.AND P0, PT, R0.reuse, 0x1, PT ;  /* 0x000000010000780c */ /* 0x040fe40003f04270 */
[C---:B------:R-:W-:Y:S02]  /*8f50*/  ISETP.GT.AND P3, PT, R0.reuse, 0x8, PT ;  /* 0x000000080000780c */ /* 0x040fe40003f64270 */
[C---:B------:R-:W-:Y:S02]  /*8f60*/  ISETP.GT.AND P4, PT, R0.reuse, 0x9, PT ;  /* 0x000000090000780c */ /* 0x040fe40003f84270 */
[----:B------:R-:W-:Y:S02]  /*8f70*/  FSEL R6, R175, -INF , P1 ;  /* 0xff800000af067808 */ /* 0x000fe40000800000 */
[----:B------:R-:W-:Y:S02]  /*8f80*/  ISETP.GT.AND P2, PT, R0, 0x10, PT ;  /* 0x000000100000780c */ /* 0x000fe40003f44270 */
[----:B------:R-:W-:Y:S02]  /*8f90*/  FSEL R21, R174, -INF , P0 ;  /* 0xff800000ae157808 */ /* 0x000fe40000000000 */
[C---:B------:R-:W-:Y:S02]  /*8fa0*/  ISETP.GT.AND P1, PT, R0.reuse, 0x11, PT ;  /* 0x000000110000780c */ /* 0x040fe40003f24270 */
[----:B------:R-:W-:Y:S02]  /*8fb0*/  ISETP.GT.AND P0, PT, R0, 0x18, PT ;  /* 0x000000180000780c */ /* 0x000fe40003f04270 */
[----:B------:R-:W-:Y:S02]  /*8fc0*/  FSEL R20, R173, -INF , P3 ;  /* 0xff800000ad147808 */ /* 0x000fe40001800000 */
[----:B------:R-:W-:Y:S02]  /*8fd0*/  FSEL R19, R172, -INF , P4 ;  /* 0xff800000ac137808 */ /* 0x000fe40002000000 */
[C---:B------:R-:W-:Y:S02]  /*8fe0*/  ISETP.GT.AND P4, PT, R0.reuse, 0x19, PT ;  /* 0x000000190000780c */ /* 0x040fe40003f84270 */
[----:B------:R-:W-:Y:S02]  /*8ff0*/  FSEL R18, R133, -INF , P2 ;  /* 0xff80000085127808 */ /* 0x000fe40001000000 */
[----:B------:R-:W-:Y:S02]  /*9000*/  ISETP.GT.AND P3, PT, R0, 0x20, PT ;  /* 0x000000200000780c */ /* 0x000fe40003f64270 */
[----:B------:R-:W-:Y:S02]  /*9010*/  FSEL R17, R132, -INF , P1 ;  /* 0xff80000084117808 */ /* 0x000fe40000800000 */
[----:B------:R-:W-:Y:S02]  /*9020*/  ISETP.GT.AND P2, PT, R0, 0x21, PT ;  /* 0x000000210000780c */ /* 0x000fe40003f44270 */
[----:B------:R-:W-:Y:S02]  /*9030*/  FSEL R16, R12, -INF , P0 ;  /* 0xff8000000c107808 */ /* 0x000fe40000000000 */
[C---:B------:R-:W-:Y:S02]  /*9040*/  ISETP.GT.AND P1, PT, R0.reuse, 0x28, PT ;  /* 0x000000280000780c */ /* 0x040fe40003f24270 */
[----:B------:R-:W-:Y:S02]  /*9050*/  ISETP.GT.AND P0, PT, R0, 0x29, PT ;  /* 0x000000290000780c */ /* 0x000fe40003f04270 */
[----:B------:R-:W-:Y:S02]  /*9060*/  FSEL R15, R15, -INF , P4 ;  /* 0xff8000000f0f7808 */ /* 0x000fe40002000000 */
[----:B------:R-:W-:Y:S02]  /*9070*/  FSEL R14, R14, -INF , P3 ;  /* 0xff8000000e0e7808 */ /* 0x000fe40001800000 */
[----:B------:R-:W-:Y:S02]  /*9080*/  FSEL R13, R13, -INF , P2 ;  /* 0xff8000000d0d7808 */ /* 0x000fe40001000000 */
[----:B------:R-:W-:Y:S02]  /*9090*/  FSEL R12, R10, -INF , P1 ;  /* 0xff8000000a0c7808 */ /* 0x000fe40000800000 */
[----:B------:R-:W-:Y:S01]  /*90a0*/  FSEL R11, R11, -INF , P0 ;  /* 0xff8000000b0b7808 */ /* 0x000fe20000000000 */
[----:B------:R-:W-:-:S05]  /*90b0*/  BRA.DIV ~URZ, `(.L_x_1145) ;  /* 0x0000c1d27f007947 */ /* 0x000fca000b800000 */
[----:B------:R-:W2:Y:S04]  /*90c0*/  LDL.LU R173, [R1+0x28] ;  /* 0x0000280001ad7983 */ /* 0x000ea80000300800 */
[----:B------:R-:W3:Y:S04]  /*90d0*/  LDL.LU R172, [R1+0x24] ;  /* 0x0000240001ac7983 */ /* 0x000ee80000300800 */
[----:B------:R-:W4:Y:S04]  /*90e0*/  LDL.LU R3, [R1+0x20] ;  /* 0x0000200001037983 */ /* 0x000f280000300800 */
[----:B------:R-:W5:Y:S04]  /*90f0*/  LDL.LU R2, [R1+0x1c] ;  /* 0x00001c0001027983 */ /* 0x000f680000300800 */
[----:B------:R-:W1:Y:S02]  /*9100*/  SHFL.IDX PT, R0, R4, 0x1, 0x1c1f ;  /* 0x003c1f0004007f89 */ /* 0x000e6400000e0000 */
[----:B-1----:R-:W-:Y:S05]  /*9110*/  IMAD.IADD R0, R5, 0x1, R0 ;  /* 0x0000000105007824 */ /* 0x002fea00078e0200 */
[C---:B------:R-:W-:Y:S02]  /*9120*/  ISETP.GT.AND P1, PT, R0.reuse, RZ, PT ;  /* 0x000000ff0000720c */ /* 0x040fe40003f24270 */
[C---:B------:R-:W-:Y:S02]  /*9130*/  ISETP.GT.AND P0, PT, R0.reuse, 0x1, PT ;  /* 0x000000010000780c */ /* 0x040fe40003f04270 */
[C---:B------:R-:W-:Y:S02]  /*9140*/  ISETP.GT.AND P3, PT, R0.reuse, 0x8, PT ;  /* 0x000000080000780c */ /* 0x040fe40003f64270 */
[C---:B------:R-:W-:Y:S02]  /*9150*/  ISETP.GT.AND P4, PT, R0.reuse, 0x9, PT ;  /* 0x000000090000780c */ /* 0x040fe40003f84270 */
[C---:B------:R-:W-:Y:S04]  /*9160*/  ISETP.GT.AND P2, PT, R0.reuse, 0x10, PT ;  /* 0x000000100000780c */ /* 0x040fe80003f44270 */
[----:B------:R-:W-:Y:S02]  /*9170*/  FSEL R25, R171, -INF , P2 ;  /* 0xff800000ab197808 */ /* 0x000fe40001000000 */
[C---:B------:R-:W-:Y:S04]  /*9180*/  ISETP.GT.AND P2, PT, R0.reuse, 0x21, PT ;  /* 0x000000210000780c */ /* 0x040fe80003f44270 */
[----:B------:R-:W-:Y:S02]  /*9190*/  FSEL R9, R179, -INF , P2 ;  /* 0xff800000b3097808 */ /* 0x000fe40001000000 */
[----:B--2---:R-:W-:Y:S02]  /*91a0*/  FSEL R5, R173, -INF , P1 ;  /* 0xff800000ad057808 */ /* 0x004fe40000800000 */
[----:B------:R-:W-:Y:S02]  /*91b0*/  ISETP.GT.AND P1, PT, R0, 0x11, PT ;  /* 0x000000110000780c */ /* 0x000fe40003f24270 */
[----:B---3--:R-:W-:Y:S02]  /*91c0*/  FSEL R132, R172, -INF , P0 ;  /* 0xff800000ac847808 */ /* 0x008fe40000000000 */
[C---:B------:R-:W-:Y:S02]  /*91d0*/  ISETP.GT.AND P0, PT, R0.reuse, 0x18, PT ;  /* 0x000000180000780c */ /* 0x040fe40003f04270 */
[----:B----4-:R-:W-:Y:S02]  /*91e0*/  FSEL R27, R3, -INF , P3 ;  /* 0xff800000031b7808 */ /* 0x010fe40001800000 */
[----:B------:R-:W-:Y:S02]  /*91f0*/  ISETP.GT.AND P3, PT, R0, 0x20, PT ;  /* 0x000000200000780c */ /* 0x000fe40003f64270 */
[----:B-----5:R-:W-:Y:S02]  /*9200*/  FSEL R26, R2, -INF , P4 ;  /* 0xff800000021a7808 */ /* 0x020fe40002000000 */
[----:B------:R-:W-:Y:S02]  /*9210*/  ISETP.GT.AND P4, PT, R0, 0x19, PT ;  /* 0x000000190000780c */ /* 0x000fe40003f84270 */
[----:B------:R-:W-:Y:S02]  /*9220*/  FSEL R24, R170, -INF , P1 ;  /* 0xff800000aa187808 */ /* 0x000fe40000800000 */
        /* <DEDUP_REMOVED lines=37> */
[----:B------:R1:W2:Y:S02]  /*9480*/  SHFL.BFLY PT, R0, R4, 0x1, 0x1f ;  /* 0x0c201f0004007f89 */ /* 0x0002a400000e0000 */
.L_x_1240:
        /* <DEDUP_REMOVED lines=23> */
[----:B------:R-:W-:Y:S05]  /*9600*/  FFMA.FTZ R177, R15, c[0x0][0x2d0], -R2 ;  /* 0x0000b4000fb17a23 */ /* 0x000fea0000010802 */
[----:B------:R-:W1:Y:S10]  /*9610*/  MUFU.EX2 R4, R4 ;  /* 0x0000000400047308 */ /* 0x000e740000000800 */
[----:B------:R2:W-:Y:S10]  /*9620*/  MUFU.EX2 R13, R20 ;  /* 0x00000014000d7308 */ /* 0x0005f40000000800 */
[----:B------:R4:W5:Y:S01]  /*9630*/  MUFU.EX2 R12, R19 ;  /* 0x00000013000c7308 */ /* 0x0009620000000800 */
[----:B---3--:R-:W-:Y:S01]  /*9640*/  FFMA.FTZ R2, R0, R168, R11 ;  /* 0x000000a800027223 */ /* 0x008fe2000001000b */
[----:B-1----:R-:W-:Y:S01]  /*9650*/  F2FP.BF16.PACK_AB R168, R4, R11 ;  /* 0x0000000b04a8723e */ /* 0x002fe200000010ff */
[----:B------:R-:W-:Y:S01]  /*9660*/  FMUL.FTZ R16, R0, R144 ;  /* 0x0000009000107220 */ /* 0x000fe20000410000 */
[----:B------:R-:W-:Y:S01]  /*9670*/  MOV R144, R14 ;  /* 0x0000000e00907202 */ /* 0x000fe20000000f00 */
[----:B------:R-:W-:Y:S01]  /*9680*/  FADD.FTZ R6, R4, R2 ;  /* 0x0000000204067221 */ /* 0x000fe20000010000 */
[C---:B------:R-:W-:Y:S01]  /*9690*/  FSEL R2, R3.reuse, RZ, P0 ;  /* 0x000000ff03027208 */ /* 0x040fe20000000000 */
[----:B------:R-:W-:Y:S02]  /*96a0*/  FMUL.FTZ R4, R3, c[0x0][0x2d0] ;  /* 0x0000b40003047a20 */ /* 0x000fe40000410000 */
[----:B------:R-:W-:Y:S01]  /*96b0*/  FMUL.FTZ R17, R0, R145 ;  /* 0x0000009100117220 */ /* 0x000fe20000410000 */
[----:B------:R-:W-:Y:S01]  /*96c0*/  MOV R145, R169 ;  /* 0x000000a900917202 */ /* 0x000fe20000000f00 */
[----:B------:R-:W-:Y:S01]  /*96d0*/  FADD.FTZ R2, -R2, R135 ;  /* 0x0000008702027221 */ /* 0x000fe20000010100 */
[----:B------:R-:W-:Y:S01]  /*96e0*/  FSEL R4, R4, RZ, P0 ;  /* 0x000000ff04047208 */ /* 0x000fe20000000000 */
[----:B--2---:R-:W-:Y:S01]  /*96f0*/  FMUL.FTZ R20, R0, R140 ;  /* 0x0000008c00147220 */ /* 0x004fe20000410000 */
[----:B------:R-:W-:Y:S01]  /*9700*/  MOV R140, R171 ;  /* 0x000000ab008c7202 */ /* 0x000fe20000000f00 */
[----:B------:R-:W-:Y:S02]  /*9710*/  FMUL.FTZ R2, R2, c[0x0][0x2d0] ;  /* 0x0000b40002027a20 */ /* 0x000fe40000410000 */
[--C-:B------:R-:W-:Y:S02]  /*9720*/  FFMA.FTZ R172, R24, c[0x0][0x2d0], -R4.reuse ;  /* 0x0000b40018ac7a23 */ /* 0x100fe40000010804 */
[----:B------:R-:W-:Y:S02]  /*9730*/  FMUL.FTZ R24, R0, R136 ;  /* 0x0000008800187220 */ /* 0x000fe40000410000 */
[----:B------:R-:W2:Y:S01]  /*9740*/  LDL.LU R136, [R1+0x50] ;  /* 0x0000500001887983 */ /* 0x000ea20000300800 */
[--C-:B------:R-:W-:Y:S01]  /*9750*/  FFMA.FTZ R5, R5, c[0x0][0x2d0], -R4.reuse ;  /* 0x0000b40005057a23 */ /* 0x100fe20000010804 */
[----:B------:R-:W1:Y:S01]  /*9760*/  MUFU.EX2 R2, R2 ;  /* 0x0000000200027308 */ /* 0x000e620000000800 */
[--C-:B------:R-:W-:Y:S02]  /*9770*/  FFMA.FTZ R7, R7, c[0x0][0x2d0], -R4.reuse ;  /* 0x0000b40007077a23 */ /* 0x100fe40000010804 */
[--C-:B------:R-:W-:Y:S02]  /*9780*/  FFMA.FTZ R134, R26, c[0x0][0x2d0], -R4.reuse ;  /* 0x0000b4001a867a23 */ /* 0x100fe40000010804 */
[--C-:B------:R-:W-:Y:S02]  /*9790*/  FFMA.FTZ R174, R25, c[0x0][0x2d0], -R4.reuse ;  /* 0x0000b40019ae7a23 */ /* 0x100fe40000010804 */
[--C-:B------:R-:W-:Y:S02]  /*97a0*/  FFMA.FTZ R175, R23, c[0x0][0x2d0], -R4.reuse ;  /* 0x0000b40017af7a23 */ /* 0x100fe40000010804 */
[--C-:B------:R-:W-:Y:S01]  /*97b0*/  FFMA.FTZ R176, R22, c[0x0][0x2d0], -R4.reuse ;  /* 0x0000b40016b07a23 */ /* 0x100fe20000010804 */
[----:B------:R3:W-:Y:S01]  /*97c0*/  MUFU.EX2 R135, R5 ;  /* 0x0000000500877308 */ /* 0x0007e20000000800 */
[--C-:B------:R-:W-:Y:S02]  /*97d0*/  FFMA.FTZ R15, R9, c[0x0][0x2d0], -R4.reuse ;  /* 0x0000b400090f7a23 */ /* 0x100fe40000010804 */
[--C-:B----4-:R-:W-:Y:S02]  /*97e0*/  FFMA.FTZ R19, R8, c[0x0][0x2d0], -R4.reuse ;  /* 0x0000b40008137a23 */ /* 0x110fe40000010804 */
[--C-:B------:R-:W-:Y:S02]  /*97f0*/  FFMA.FTZ R11, R132, c[0x0][0x2d0], -R4.reuse ;  /* 0x0000b400840b7a23 */ /* 0x100fe40000010804 */
[--C-:B------:R-:W-:Y:S01]  /*9800*/  FFMA.FTZ R132, R27, c[0x0][0x2d0], -R4.reuse ;  /* 0x0000b4001b847a23 */ /* 0x100fe20000010804 */
[----:B------:R-:W-:Y:S01]  /*9810*/  MOV R27, R170 ;  /* 0x000000aa001b7202 */ /* 0x000fe20000000f00 */
[----:B------:R-:W-:Y:S01]  /*9820*/  FFMA.FTZ R10, R10, c[0x0][0x2d0], -R4 ;  /* 0x0000b4000a0a7a23 */ /* 0x000fe20000010804 */
[----:B-----5:R-:W-:Y:S01]  /*9830*/  F2FP.BF16.PACK_AB R170, R12, R13 ;  /* 0x0000000d0caa723e */ /* 0x020fe200000010ff */
[----:B------:R-:W-:Y:S01]  /*9840*/  FADD.FTZ R4, R13, R6 ;  /* 0x000000060d047221 */ /* 0x000fe20000010000 */
[----:B------:R-:W-:Y:S01]  /*9850*/  MUFU.EX2 R176, R176 ;  /* 0x000000b000b07308 */ /* 0x000fe20000000800 */
[----:B------:R-:W-:Y:S02]  /*9860*/  FMUL.FTZ R25, R0, R137 ;  /* 0x0000008900197220 */ /* 0x000fe40000410000 */
[C---:B-1----:R-:W-:Y:S02]  /*9870*/  FMUL.FTZ R26, R2.reuse, R138 ;  /* 0x0000008a021a7220 */ /* 0x042fe40000410000 */
[C---:B------:R-:W-:Y:S01]  /*9880*/  FMUL.FTZ R6, R2.reuse, R158 ;  /* 0x0000009e02067220 */ /* 0x040fe20000410000 */
[----:B------:R-:W-:Y:S01]  /*9890*/  MOV R158, R27 ;  /* 0x0000001b009e7202 */ /* 0x000fe20000000f00 */
[----:B------:R-:W-:Y:S02]  /*98a0*/  FMUL.FTZ R27, R2, R139 ;  /* 0x0000008b021b7220 */ /* 0x000fe40000410000 */
[----:B------:R-:W-:Y:S02]  /*98b0*/  FADD.FTZ R173, R12, R4 ;  /* 0x000000040cad7221 */ /* 0x000fe40000010000 */
[C---:B------:R-:W-:Y:S02]  /*98c0*/  FMUL.FTZ R12, R0.reuse, R148 ;  /* 0x00000094000c7220 */ /* 0x040fe40000410000 */
[----:B---3--:R-:W-:Y:S01]  /*98d0*/  FMUL.FTZ R5, R0, R157 ;  /* 0x0000009d00057220 */ /* 0x008fe20000410000 */
[----:B------:R-:W-:Y:S01]  /*98e0*/  MOV R157, R7 ;  /* 0x00000007009d7202 */ /* 0x000fe20000000f00 */
[----:B------:R-:W-:Y:S02]  /*98f0*/  FMUL.FTZ R7, R2, R159 ;  /* 0x0000009f02077220 */ /* 0x000fe40000410000 */
[----:B------:R-:W3:Y:S01]  /*9900*/  LDL R159, [R1] ;  /* 0x00000000019f7983 */ /* 0x000ee20000100800 */
[C---:B------:R-:W-:Y:S02]  /*9910*/  FMUL.FTZ R4, R0.reuse, R156 ;  /* 0x0000009c00047220 */ /* 0x040fe40000410000 */
[----:B------:R-:W-:Y:S01]  /*9920*/  FMUL.FTZ R13, R0, R149 ;  /* 0x00000095000d7220 */ /* 0x000fe20000410000 */
[----:B------:R-:W1:Y:S01]  /*9930*/  MUFU.EX2 R156, R11 ;  /* 0x0000000b009c7308 */ /* 0x000e620000000800 */
[----:B------:R-:W-:Y:S02]  /*9940*/  FMUL.FTZ R14, R2, R150 ;  /* 0x00000096020e7220 */ /* 0x000fe40000410000 */
        /* <DEDUP_REMOVED lines=13> */
[----:B------:R-:W4:Y:S01]  /*9a20*/  MUFU.EX2 R150, R134 ;  /* 0x0000008600967308 */ /* 0x000f220000000800 */
[C---:B------:R-:W-:Y:S02]  /*9a30*/  FMUL.FTZ R40, R0.reuse, R40 ;  /* 0x0000002800287220 */ /* 0x040fe40000410000 */
[----:B------:R-:W-:Y:S01]  /*9a40*/  FMUL.FTZ R41, R0, R41 ;  /* 0x0000002900297220 */ /* 0x000fe20000410000 */
[----:B-1----:R-:W-:Y:S01]  /*9a50*/  F2FP.BF16.PACK_AB R169, R156, R135 ;  /* 0x000000879ca9723e */ /* 0x002fe200000010ff */
        /* <DEDUP_REMOVED lines=57> */
[----:B-1----:R-:W-:Y:S01]  /*9df0*/  MOV R158, R0 ;  /* 0x00000000009e7202 */ /* 0x002fe20000000f00 */
        /* <DEDUP_REMOVED lines=58> */
[----:B--2---:R-:W-:Y:S02]  /*a1a0*/  FFMA.FTZ R148, R2, R136, R135 ;  /* 0x0000008802947223 */ /* 0x004fe40000010087 */
[----:B------:R-:W1:Y:S01]  /*a1b0*/  LDSM.16.MT88.4 R136, [R239] ;  /* 0x00000000ef88783b */ /* 0x000e620000004200 */
[----:B------:R-:W2:Y:S10]  /*a1c0*/  MUFU.EX2 R2, R179 ;  /* 0x000000b300027308 */ /* 0x000eb40000000800 */
[----:B------:R-:W4:Y:S10]  /*a1d0*/  MUFU.EX2 R135, R178 ;  /* 0x000000b200877308 */ /* 0x000f340000000800 */
[----:B------:R-:W-:Y:S01]  /*a1e0*/  MUFU.EX2 R179, R174 ;  /* 0x000000ae00b37308 */ /* 0x000fe20000000800 */
[----:B--2---:R-:W-:Y:S09]  /*a1f0*/  FADD.FTZ R0, R2, R0 ;  /* 0x0000000002007221 */ /* 0x004ff20000010000 */
[----:B------:R-:W2:Y:S01]  /*a200*/  MUFU.EX2 R178, R172 ;  /* 0x000000ac00b27308 */ /* 0x000ea20000000800 */
        /* <DEDUP_REMOVED lines=12> */
[----:B---3--:R1:W3:Y:S03]  /*a2d0*/  LDSM.16.MT88.4 R136, [R159] ;  /* 0x000000009f88783b */ /* 0x0082e60000004200 */
[----:B-1----:R-:W-:Y:S05]  /*a2e0*/  MOV R159, R141 ;  /* 0x0000008d009f7202 */ /* 0x002fea0000000f00 */
[----:B------:R-:W-:Y:S01]  /*a2f0*/  LDSM.16.MT88.4 R140, [R239+0x800] ;  /* 0x00080000ef8c783b */ /* 0x000fe20000004200 */
        /* <DEDUP_REMOVED lines=40> */
[----:B--2---:R-:W-:Y:S03]  /*a580*/  F2FP.BF16.PACK_AB R137, R178, R179 ;  /* 0x000000b3b289723e */ /* 0x004fe600000010ff */
        /* <DEDUP_REMOVED lines=132> */
.L_x_1133:
[----:B------:R-:W2:Y:S04]  /*add0*/  LDL R2, [R1+0x64] ;  /* 0x0000640001027983 */ /* 0x000ea80000100800 */
[----:B-1----:R-:W2:Y:S02]  /*ade0*/  LDL R0, [R1+0x24] ;  /* 0x0000240001007983 */ /* 0x002ea40000100800 */
[----:B--2---:R-:W-:-:S13]  /*adf0*/  ISETP.GE.AND P0, PT, R0, R2, PT ;  /* 0x000000020000720c */ /* 0x004fda0003f06270 */
[----:B------:R-:W-:Y:S05]  /*ae00*/  @!P0 BRA `(.L_x_1147) ;  /* 0x000033a000008947 */ /* 0x000fea0003800000 */
.L_x_1159:
[----:B------:R-:W2:Y:S01]  /*ae10*/  LDL R4, [R1+0x30] ;  /* 0x0000300001047983 */ /* 0x000ea20000100800 */
[----:B------:R-:W-:Y:S04]  /*ae20*/  DEPBAR.LE SB0, 0x0 ;  /* 0x000080000000791a */ /* 0x000fe80000000000 */
[----:B------:R-:W3:Y:S01]  /*ae30*/  LDL R6, [R1+0x98] ;  /* 0x0000980001067983 */ /* 0x000ee20000100800 */
[----:B------:R-:W-:Y:S01]  /*ae40*/  WARPSYNC 0xffffffff ;  /* 0xffffffff00007948 */ /* 0x000fe20003800000 */
[----:B------:R-:W-:Y:S02]  /*ae50*/  MOV R134, R133 ;  /* 0x0000008500867202 */ /* 0x000fe40000000f00 */
        /* <DEDUP_REMOVED lines=26> */
.L_x_1241:
[----:B--2---:R-:W2:Y:S01]  /*b000*/  LDL R5, [R1+0x38] ;  /* 0x0000380001057983 */ /* 0x004ea20000100800 */
[----:B------:R-:W-:Y:S03]  /*b010*/  BSSY B0, `(.L_x_1149) ;  /* 0x000003e000007945 */ /* 0x000fe60003800000 */
[----:B------:R-:W5:Y:S04]  /*b020*/  LDL R4, [R1+0x108] ;  /* 0x0001080001047983 */ /* 0x000f680000100800 */
[----:B----4-:R-:W4:Y:S04]  /*b030*/  LDL R13, [R1+0x18] ;  /* 0x00001800010d7983 */ /* 0x010f280000100800 */
[----:B---3--:R-:W3:Y:S04]  /*b040*/  LDL R135, [R1+0x5c] ;  /* 0x00005c0001877983 */ /* 0x008ee80000100800 */
        /* <DEDUP_REMOVED lines=8> */
[----:B------:R-:W5:Y:S01]  /*b0d0*/  SHFL.IDX PT, R2, R7, RZ, 0x181f ;  /* 0x00181fff07027589 */ /* 0x000f6200000e0000 */
[----:B--2---:R-:W-:Y:S03]  /*b0e0*/  ISETP.GE.AND P4, PT, R5, c[0x0][0x1d4], PT ;  /* 0x0000750005007a0c */ /* 0x004fe60003f86270 */
[----:B------:R-:W2:Y:S01]  /*b0f0*/  LDL R5, [R1+0x3c] ;  /* 0x00003c0001057983 */ /* 0x000ea20000100800 */
[----:B-----5:R-:W-:Y:S02]  /*b100*/  IADD3 R4, P0, R2, R4, RZ ;  /* 0x0000000402047210 */ /* 0x020fe40007f1e0ff */
[----:B---3--:R-:W-:Y:S02]  /*b110*/  ISETP.GE.AND P3, PT, R135, c[0x0][0x1d4], PT ;  /* 0x0000750087007a0c */ /* 0x008fe40003f66270 */
[----:B----4-:R-:W-:Y:S02]  /*b120*/  ISETP.GE.AND P2, PT, R12, c[0x0][0x1d4], PT ;  /* 0x000075000c007a0c */ /* 0x010fe40003f46270 */
[----:B------:R-:W3:Y:S01]  /*b130*/  S2R R12, SR_TID.X ;  /* 0x00000000000c7919 */ /* 0x000ee20000002100 */
[----:B------:R-:W-:Y:S01]  /*b140*/  ISETP.GE.AND P5, PT, R21, c[0x0][0x1d4], PT ;  /* 0x0000750015007a0c */ /* 0x000fe20003fa6270 */
[----:B--2---:R-:W-:Y:S05]  /*b150*/  IMAD.X R5, R0, 0x1, R5, P0 ;  /* 0x0000000100057824 */ /* 0x004fea00000e0605 */
[----:B------:R-:W-:Y:S01]  /*b160*/  @!PT LDS RZ, [RZ] ;  /* 0x00000000fffff984 */ /* 0x000fe20000000800 */
[----:B------:R-:W-:Y:S01]  /*b170*/  @!PT LDS RZ, [RZ] ;  /* 0x00000000fffff984 */ /* 0x000fe20000000800 */
[----:B------:R2:W-:Y:S02]  /*b180*/  LDGSTS.E.BYPASS.LTC128B.128 [R13+0x4080], [R4.64], !P4 ;  /* 0x04080000040d7fae */ /* 0x0005e4000e101d46 */
[----:B--2---:R-:W-:Y:S05]  /*b190*/  IADD3 R4, P0, R2, R23, RZ ;  /* 0x0000001702047210 */ /* 0x004fea0007f1e0ff */
[----:B------:R-:W-:Y:S05]  /*b1a0*/  IMAD.X R5, R0, 0x1, R22, P0 ;  /* 0x0000000100057824 */ /* 0x000fea00000e0616 */
[----:B------:R2:W-:Y:S02]  /*b1b0*/  LDGSTS.E.BYPASS.LTC128B.128 [R13+0x5880], [R4.64], !P3 ;  /* 0x05880000040d7fae */ /* 0x0005e4000d901d46 */
[----:B--2---:R-:W-:Y:S05]  /*b1c0*/  IADD3 R4, P0, R2, R20, RZ ;  /* 0x0000001402047210 */ /* 0x004fea0007f1e0ff */
[----:B------:R-:W-:Y:S01]  /*b1d0*/  IMAD.X R5, R0, 0x1, R15, P0 ;  /* 0x0000000100057824 */ /* 0x000fe200000e060f */
[----:B------:R-:W-:Y:S04]  /*b1e0*/  IADD3 R2, P0, R2, R3, RZ ;  /* 0x0000000302027210 */ /* 0x000fe80007f1e0ff */
[----:B------:R2:W-:Y:S01]  /*b1f0*/  LDGSTS.E.BYPASS.LTC128B.128 [R13+0x7080], [R4.64], !P5 ;  /* 0x07080000040d7fae */ /* 0x0005e2000e901d46 */
[----:B------:R-:W-:Y:S01]  /*b200*/  IMAD.X R3, R0, 0x1, R14, P0 ;  /* 0x0000000100037824 */ /* 0x000fe200000e060e */
[----:B---3--:R-:W-:Y:S04]  /*b210*/  ISETP.GT.AND P0, PT, R12, 0x7f, PT ;  /* 0x0000007f0c00780c */ /* 0x008fe80003f04270 */
[----:B------:R2:W-:Y:S09]  /*b220*/  LDGSTS.E.BYPASS.LTC128B.128 [R13+0x8880], [R2.64], !P2 ;  /* 0x08880000020d7fae */ /* 0x0005f2000d101d46 */
[----:B------:R-:W-:-:S05]  /*b230*/  @P0 BRA `(.L_x_1150) ;  /* 0x000001b000000947 */ /* 0x000fca0003800000 */
[----:B------:R-:W-:-:S05]  /*b240*/  BRA.DIV ~URZ, `(.L_x_1151) ;  /* 0x0000a5527f007947 */ /* 0x000fca000b800000 */
[----:B--2---:R2:W3:Y:S04]  /*b250*/  SHFL.IDX PT, R4, R6, 0x1, 0x181f ;  /* 0x00381f0006047f89 */ /* 0x0044e800000e0000 */
[----:B------:R2:W4:Y:S02]  /*b260*/  SHFL.IDX PT, R0, R7, 0x1, 0x181f ;  /* 0x00381f0007007f89 */ /* 0x00052400000e0000 */
.L_x_1242:
        /* <DEDUP_REMOVED lines=24> */
.L_x_1150:
[----:B------:R-:W-:Y:S05]  /*b3f0*/  BSYNC B0 ;  /* 0x0000000000007941 */ /* 0x000fea0003800000 */
.L_x_1149:
[----:B------:R-:W0:Y:S01]  /*b400*/  LDGDEPBAR ;  /* 0x00000000000079af */ /* 0x000e220000000000 */
[----:B------:R-:W-:Y:S01]  /*b410*/  WARPSYNC 0xffffffff ;  /* 0xffffffff00007948 */ /* 0x000fe20003800000 */
[C---:B-123--:R-:W-:Y:S01]  /*b420*/  HMMA.16816.F32.BF16 R4, R160.reuse, R8, RZ ;  /* 0x00000008a004723c */ /* 0x04efe200000418ff */
        /* <DEDUP_REMOVED lines=203> */
[----:B--2---:R-:W-:Y:S03]  /*c0e0*/  IMAD R2, R8, 0x30, R9 ;  /* 0x0000003008027824 */ /* 0x004fe600078e0209 */
[----:B------:R-:W2:Y:S02]  /*c0f0*/  LDL.64 R8, [R1+0x78] ;  /* 0x0000780001087983 */ /* 0x000ea40000100a00 */
[----:B---3--:R-:W-:Y:S05]  /*c100*/  IADD3 R2, R2, -0x30, R3 ;  /* 0xffffffd002027810 */ /* 0x008fea0007ffe003 */
        /* <DEDUP_REMOVED lines=33> */
.L_x_1243:
[----:B------:R-:W-:-:S05]  /*c320*/  BRA.DIV ~URZ, `(.L_x_1155) ;  /* 0x000095a27f007947 */ /* 0x000fca000b800000 */
[----:B------:R3:W4:Y:S02]  /*c330*/  SHFL.IDX PT, R0, R9, RZ, 0x181f ;  /* 0x00181fff09007589 */ /* 0x00072400000e0000 */
.L_x_1244:
        /* <DEDUP_REMOVED lines=28> */
.L_x_1245:
        /* <DEDUP_REMOVED lines=10> */
[----:B-----5:R-:W-:Y:S05]  /*c5a0*/  @P0 IMAD.X R3, R4, 0x1, R21, P1 ;  /* 0x0000000104030824 */ /* 0x020fea00008e0615 */
[----:B------:R-:W-:Y:S01]  /*c5b0*/  @!PT LDS RZ, [RZ] ;  /* 0x00000000fffff984 */ /* 0x000fe20000000800 */
[----:B------:R-:W-:Y:S01]  /*c5c0*/  @!PT LDS RZ, [RZ] ;  /* 0x00000000fffff984 */ /* 0x000fe20000000800 */
[----:B------:R-:W-:Y:S01]  /*c5d0*/  @!PT LDS RZ, [RZ] ;  /* 0x00000000fffff984 */ /* 0x000fe20000000800 */
[----:B---3--:R4:W-:Y:S02]  /*c5e0*/  @P0 LDGSTS.E.BYPASS.LTC128B.128 [R5+0x15080], [R2.64], !P4 ;  /* 0x1508000002050fae */ /* 0x0089e4000e101d46 */
[----:B----4-:R-:W-:Y:S05]  /*c5f0*/  @P0 IADD3 R2, P1, R0, R20, RZ ;  /* 0x0000001400020210 */ /* 0x010fea0007f3e0ff */
[----:B------:R-:W-:Y:S01]  /*c600*/  @P0 IMAD.X R3, R4, 0x1, R7, P1 ;  /* 0x0000000104030824 */ /* 0x000fe200008e0607 */
[----:B------:R-:W-:Y:S04]  /*c610*/  @P0 IADD3 R6, P1, R0, R6, RZ ;  /* 0x0000000600060210 */ /* 0x000fe80007f3e0ff */
[----:B------:R1:W-:Y:S01]  /*c620*/  @P0 LDGSTS.E.BYPASS.LTC128B.128 [R5+0x16880], [R2.64], !P3 ;  /* 0x1688000002050fae */ /* 0x0003e2000d901d46 */
[----:B------:R-:W-:Y:S05]  /*c630*/  @P0 IMAD.X R7, R4, 0x1, R19, P1 ;  /* 0x0000000104070824 */ /* 0x000fea00008e0613 */
[----:B------:R2:W-:Y:S01]  /*c640*/  @P0 LDGSTS.E.BYPASS.LTC128B.128 [R5+0x18080], [R6.64], !P5 ;  /* 0x1808000006050fae */ /* 0x0005e2000e901d46 */
[----:B-1----:R-:W-:Y:S05]  /*c650*/  @P0 IADD3 R2, P1, R0, R9, RZ ;  /* 0x0000000900020210 */ /* 0x002fea0007f3e0ff */
[----:B------:R-:W-:Y:S05]  /*c660*/  @P0 IMAD.X R3, R4, 0x1, R8, P1 ;  /* 0x0000000104030824 */ /* 0x000fea00008e0608 */
[----:B------:R2:W-:Y:S03]  /*c670*/  @P0 LDGSTS.E.BYPASS.LTC128B.128 [R5+0x19880], [R2.64], !P2 ;  /* 0x1988000002050fae */ /* 0x0005e6000d101d46 */
.L_x_1153:
[----:B--234-:R-:W-:Y:S05]  /*c680*/  BSYNC B0 ;  /* 0x0000000000007941 */ /* 0x01cfea0003800000 */
.L_x_1152:
        /* <DEDUP_REMOVED lines=29> */
.L_x_1246:
[----:B-12---:R-:W-:Y:S01]  /*c860*/  FMNMX.FTZ R4, R4, R0, !PT ;  /* 0x0000000004047209 */ /* 0x006fe20007810000 */
[----:B------:R-:W-:-:S05]  /*c870*/  BRA.DIV ~URZ, `(.L_x_1158) ;  /* 0x000091b27f007947 */ /* 0x000fca000b800000 */
[----:B------:R-:W1:Y:S02]  /*c880*/  SHFL.BFLY PT, R0, R4, 0x1, 0x1f ;  /* 0x0c201f0004007f89 */ /* 0x000e6400000e0000 */
[----:B-1----:R-:W-:Y:S02]  /*c890*/  FMNMX.FTZ R133, R4, R0, !PT ;  /* 0x0000000004857209 */ /* 0x002fe40007810000 */
[----:B------:R-:W1:Y:S02]  /*c8a0*/  SHFL.BFLY PT, R0, R5, 0x2, 0x1f ;  /* 0x0c401f0005007f89 */ /* 0x000e6400000e0000 */
[----:B-1----:R-:W-:Y:S05]  /*c8b0*/  FMNMX.FTZ R4, R5, R0, !PT ;  /* 0x0000000005047209 */ /* 0x002fea0007810000 */
[----:B------:R1:W2:Y:S02]  /*c8c0*/  SHFL.BFLY PT, R0, R4, 0x1, 0x1f ;  /* 0x0c201f0004007f89 */ /* 0x0002a400000e0000 */
.L_x_1247:
        /* <DEDUP_REMOVED lines=398> */
.L_x_1147:
[----:B------:R-:W-:Y:S05]  /*e1b0*/  BRA.DIV ~URZ, `(.L_x_1160) ;  /* 0x000079427f007947 */ /* 0x000fea000b800000 */
[----:B------:R-:W2:Y:S04]  /*e1c0*/  LDL R2, [R1+0x54] ;  /* 0x0000540001027983 */ /* 0x000ea80000100800 */
[----:B--2---:R1:W2:Y:S02]  /*e1d0*/  SHFL.BFLY PT, R0, R2, 0x2, 0x1f ;  /* 0x0c401f0002007f89 */ /* 0x0042a400000e0000 */
.L_x_1248:
[----:B-1----:R-:W3:Y:S02]  /*e1e0*/  LDL.LU R2, [R1+0x54] ;  /* 0x0000540001027983 */ /* 0x002ee40000300800 */
[----:B--23--:R-:W-:Y:S01]  /*e1f0*/  FADD.FTZ R5, R0, R2 ;  /* 0x0000000200057221 */ /* 0x00cfe20000010000 */
[----:B------:R-:W-:Y:S05]  /*e200*/  BRA.DIV ~URZ, `(.L_x_1161) ;  /* 0x000079427f007947 */ /* 0x000fea000b800000 */
[----:B------:R-:W2:Y:S04]  /*e210*/  LDL.LU R2, [R1+0x50] ;  /* 0x0000500001027983 */ /* 0x000ea80000300800 */
[----:B--2---:R-:W1:Y:S02]  /*e220*/  SHFL.BFLY PT, R0, R2, 0x2, 0x1f ;  /* 0x0c401f0002007f89 */ /* 0x004e6400000e0000 */
[----:B-1----:R-:W-:-:S02]  /*e230*/  FADD.FTZ R4, R0, R2 ;  /* 0x0000000200047221 */ /* 0x002fc40000010000 */
[----:B------:R-:W1:Y:S04]  /*e240*/  SHFL.BFLY PT, R0, R5, 0x1, 0x1f ;  /* 0x0c201f0005007f89 */ /* 0x000e6800000e0000 */
[----:B------:R2:W3:Y:S01]  /*e250*/  SHFL.BFLY PT, R3, R4, 0x1, 0x1f ;  /* 0x0c201f0004037f89 */ /* 0x0004e200000e0000 */
[----:B-1----:R-:W-:-:S05]  /*e260*/  FADD.FTZ R5, R5, R0 ;  /* 0x0000000005057221 */ /* 0x002fca0000010000 */
.L_x_1249:
        /* <DEDUP_REMOVED lines=148> */
.L_x_1120:
        /* <DEDUP_REMOVED lines=19> */
.L_x_1163:
[----:B-1----:R-:W-:Y:S05]  /*ece0*/  BSYNC B0 ;  /* 0x0000000000007941 */ /* 0x002fea0003800000 */
.L_x_1162:
        /* <DEDUP_REMOVED lines=166> */
.L_x_1166:
        /* <DEDUP_REMOVED lines=12> */
[----:B-----5:R-:W-:-:S07]  /*f810*/  SHF.R.S32.HI R11, RZ, 0x1f, R0 ;  /* 0x0000001fff0b7819 */ /* 0x020fce0000011400 */
[----:B------:R-:W1:Y:S08]  /*f820*/  LDC.64 R12, c[0x0][R15+0x168] ;  /* 0x00005a000f0c7b82 */ /* 0x000e700000000a00 */
[----:B------:R-:W1:Y:S01]  /*f830*/  LDC.64 R16, c[0x0][R15+0x178] ;  /* 0x00005e000f107b82 */ /* 0x000e620000000a00 */
[----:B--2---:R-:W-:Y:S02]  /*f840*/  SEL R8, R6, RZ, !P0 ;  /* 0x000000ff06087207 */ /* 0x004fe40004000000 */
[----:B---3--:R-:W-:-:S02]  /*f850*/  LOP3.LUT R10, R3, 0xffff, RZ, 0xc0, !PT ;  /* 0x0000ffff030a7812 */ /* 0x008fc400078ec0ff */
[----:B----4-:R-:W-:Y:S01]  /*f860*/  SEL R3, R2, RZ, !P0 ;  /* 0x000000ff02037207 */ /* 0x010fe20004000000 */
[----:B-1----:R-:W-:Y:S02]  /*f870*/  IMAD R2, R5, R8, RZ ;  /* 0x0000000805027224 */ /* 0x002fe400078e02ff */
[----:B------:R-:W-:Y:S02]  /*f880*/  IMAD R6, R13, R10, RZ ;  /* 0x0000000a0d067224 */ /* 0x000fe400078e02ff */
[C---:B------:R-:W-:Y:S02]  /*f890*/  IMAD R7, R4.reuse, R3, R2 ;  /* 0x0000000304077224 */ /* 0x040fe400078e0202 */
[----:B------:R-:W-:-:S04]  /*f8a0*/  IMAD.WIDE.U32 R2, R4, R8, RZ ;  /* 0x0000000804027225 */ /* 0x000fc800078e00ff */
[----:B------:R-:W-:-:S04]  /*f8b0*/  IMAD.WIDE.U32 R4, R12, R10, RZ ;  /* 0x0000000a0c047225 */ /* 0x000fc800078e00ff */
[----:B------:R-:W-:Y:S01]  /*f8c0*/  IMAD.IADD R7, R3, 0x1, R7 ;  /* 0x0000000103077824 */ /* 0x000fe200078e0207 */
[----:B------:R-:W-:Y:S01]  /*f8d0*/  IADD3 R12, P1, P0, R2, R4, R0 ;  /* 0x00000004020c7210 */ /* 0x000fe2000783e000 */
[----:B------:R-:W-:Y:S02]  /*f8e0*/  IMAD.MOV.U32 R2, RZ, RZ, c[0x0][0x4e8] ;  /* 0x00013a00ff027624 */ /* 0x000fe400078e00ff */
[----:B------:R-:W-:Y:S02]  /*f8f0*/  IMAD.IADD R4, R5, 0x1, R6 ;  /* 0x0000000105047824 */ /* 0x000fe400078e0206 */
[----:B------:R-:W-:Y:S01]  /*f900*/  IMAD.IADD R9, R9, 0x1, R110 ;  /* 0x0000000109097824 */ /* 0x000fe200078e026e */
[----:B------:R-:W-:Y:S02]  /*f910*/  ISETP.NE.AND P3, PT, R2, 0x1, PT ;  /* 0x000000010200780c */ /* 0x000fe40003f65270 */
[----:B------:R-:W-:Y:S02]  /*f920*/  SEL R2, R107, RZ, P2 ;  /* 0x000000ff6b027207 */ /* 0x000fe40001000000 */
[----:B------:R-:W-:-:S03]  /*f930*/  IADD3.X R7, R7, R4, R11, P1, P0 ;  /* 0x0000000407077210 */ /* 0x000fc60000fe040b */
        /* <DEDUP_REMOVED lines=8> */
[--C-:B------:R-:W-:Y:S01]  /*f9c0*/  SHF.R.S32.HI R3, RZ, 0x1f, R2.reuse ;  /* 0x0000001fff037819 */ /* 0x100fe20000011402 */
[----:B------:R-:W3:Y:S01]  /*f9d0*/  S2R R111, SR_TID.X ;  /* 0x00000000006f7919 */ /* 0x000ee20000002100 */
[----:B------:R-:W-:Y:S02]  /*f9e0*/  IMAD.MOV R2, RZ, RZ, -R2 ;  /* 0x000000ffff027224 */ /* 0x000fe400078e0a02 */
[----:B------:R-:W-:Y:S02]  /*f9f0*/  IMAD.IADD R6, R5, 0x1, R6 ;  /* 0x0000000105067824 */ /* 0x000fe400078e0206 */
[----:B------:R-:W-:-:S03]  /*fa00*/  IMAD R2, R2, c[0x0][0x4e8], R9 ;  /* 0x00013a0002027a24 */ /* 0x000fc600078e0209 */
[----:B------:R-:W-:Y:S02]  /*fa10*/  IADD3.X R5, R3, R7, R6, P1, P0 ;  /* 0x0000000703057210 */ /* 0x000fe40000fe0406 */
[----:B------:R-:W-:Y:S02]  /*fa20*/  SHF.R.S32.HI R6, RZ, 0x1f, R2 ;  /* 0x0000001fff067819 */ /* 0x000fe40000011402 */
[----:B---3--:R-:W-:-:S04]  /*fa30*/  SHF.R.S32.HI R107, RZ, 0x1f, R111 ;  /* 0x0000001fff6b7819 */ /* 0x008fc8000001146f */
[----:B------:R-:W-:Y:S01]  /*fa40*/  LEA.HI R107, R107, R111, RZ, 0x5 ;  /* 0x0000006f6b6b7211 */ /* 0x000fe200078f28ff */
        /* <DEDUP_REMOVED lines=9> */
[----:B------:R-:W-:Y:S02]  /*fae0*/  LOP3.LUT R107, R107, 0xffffffe0, RZ, 0xc0, !PT ;  /* 0xffffffe06b6b7812 */ /* 0x000fe400078ec0ff */
[----:B------:R-:W-:Y:S01]  /*faf0*/  LEA.HI.X R2, R2, R5, R3, 0x2, P0 ;  /* 0x0000000502027211 */ /* 0x000fe200000f1403 */
[----:B------:R-:W-:Y:S02]  /*fb00*/  SHFL.IDX PT, R6, R4, RZ, 0x1c1f ;  /* 0x001c1fff04067589 */ /* 0x000fe400000e0000 */
[----:B------:R-:W-:-:S02]  /*fb10*/  IMAD.IADD R107, R111, 0x1, -R107 ;  /* 0x000000016f6b7824 */ /* 0x000fc400078e0a6b */
[----:B------:R-:W1:Y:S01]  /*fb20*/  SHFL.IDX PT, R7, R2, RZ, 0x1c1f ;  /* 0x001c1fff02077589 */ /* 0x000e6200000e0000 */
[----:B------:R-:W-:-:S03]  /*fb30*/  IMAD R13, R14, c[0x0][0x4e8], RZ ;  /* 0x00013a000e0d7a24 */ /* 0x000fc600078e02ff */
[----:B------:R-:W-:Y:S01]  /*fb40*/  SHFL.IDX PT, R4, R4, 0x1, 0x1c1f ;  /* 0x003c1f0004047f89 */ /* 0x000fe200000e0000 */
[----:B------:R-:W-:-:S03]  /*fb50*/  LOP3.LUT P0, RZ, R107, 0x3, RZ, 0xc0, !PT ;  /* 0x000000036bff7812 */ /* 0x000fc6000780c0ff */
[----:B------:R2:W3:Y:S02]  /*fb60*/  SHFL.IDX PT, R5, R2, 0x1, 0x1c1f ;  /* 0x003c1f0002057f89 */ /* 0x0004e400000e0000 */
        /* <DEDUP_REMOVED lines=15> */
[----:B------:R-:W-:Y:S02]  /*fc60*/  IMAD R0, R0, c[0x0][0x3a4], R11 ;  /* 0x0000e90000007a24 */ /* 0x000fe400078e020b */
[----:B------:R-:W-:-:S03]  /*fc70*/  IMAD R5, R5, c[0x0][0x3f0], RZ ;  /* 0x0000fc0005057a24 */ /* 0x000fc600078e02ff */
[----:B------:R-:W-:Y:S01]  /*fc80*/  IADD3 R3, R3, R0, RZ ;  /* 0x0000000003037210 */ /* 0x000fe20007ffe0ff */
[----:B------:R-:W-:-:S04]  /*fc90*/  IMAD R7, R8, c[0x0][0x3f4], R5 ;  /* 0x0000fd0008077a24 */ /* 0x000fc800078e0205 */
[----:B------:R-:W-:-:S04]  /*fca0*/  IMAD.WIDE.U32 R2, R10, c[0x0][0x3e8], R2 ;  /* 0x0000fa000a027a25 */ /* 0x000fc800078e0002 */
[----:B------:R-:W-:-:S04]  /*fcb0*/  IMAD R3, R10, c[0x0][0x3ec], R3 ;  /* 0x0000fb000a037a24 */ /* 0x000fc800078e0203 */
[----:B------:R-:W-:-:S05]  /*fcc0*/  IMAD.WIDE.U32 R2, R8, c[0x0][0x3f0], R2 ;  /* 0x0000fc0008027a25 */ /* 0x000fca00078e0002 */
[----:B------:R-:W-:Y:S02]  /*fcd0*/  IADD3 R3, R3, R7, RZ ;  /* 0x0000000703037210 */ /* 0x000fe40007ffe0ff */
[----:B--2---:R-:W-:Y:S01]  /*fce0*/  IADD3 R4, R16, R110, RZ ;  /* 0x0000006e10047210 */ /* 0x004fe20007ffe0ff */
[----:B---3--:R1:W2:Y:S04]  /*fcf0*/  LDS.128 R28, [R107+0x80] ;  /* 0x000080006b1c7984 */ /* 0x0082a80000000c00 */
[----:B------:R-:W-:Y:S01]  /*fd00*/  @P3 IMAD.HI.U32 R6, R4, c[0x0][0x4ec], RZ ;  /* 0x00013b0004063a27 */ /* 0x000fe200078e00ff */
[----:B------:R-:W-:Y:S01]  /*fd10*/  MOV R0, R4 ;  /* 0x0000000400007202 */ /* 0x000fe20000000f00 */
[----:B------:R1:W3:Y:S03]  /*fd20*/  LDS.128 R44, [R107+0x1080] ;  /* 0x001080006b2c7984 */ /* 0x0002e60000000c00 */
[----:B------:R-:W-:Y:S01]  /*fd30*/  @P3 SHF.R.U32.HI R0, RZ, c[0x0][0x4f0], R6 ;  /* 0x00013c00ff003a19 */ /* 0x000fe20000011606 */
[----:B------:R1:W4:Y:S03]  /*fd40*/  LDS.128 R60, [R107+0x2080] ;  /* 0x002080006b3c7984 */ /* 0x0003260000000c00 */
[----:B------:R-:W-:Y:S01]  /*fd50*/  SHF.R.S32.HI R6, RZ, 0x1f, R0 ;  /* 0x0000001fff067819 */ /* 0x000fe20000011400 */
[C---:B------:R-:W-:Y:S01]  /*fd60*/  IMAD.WIDE.U32 R2, R0.reuse, c[0x0][0x3e0], R2 ;  /* 0x0000f80000027a25 */ /* 0x040fe200078e0002 */
[----:B------:R1:W1:Y:S01]  /*fd70*/  LDS.128 R72, [R107+0x3080] ;  /* 0x003080006b487984 */ /* 0x0002620000000c00 */
[----:B------:R-:W-:-:S02]  /*fd80*/  IADD3 R5, -R0, RZ, RZ ;  /* 0x000000ff00057210 */ /* 0x000fc40007ffe1ff */
[----:B------:R-:W-:Y:S01]  /*fd90*/  IMAD R6, R6, c[0x0][0x3e0], RZ ;  /* 0x0000f80006067a24 */ /* 0x000fe200078e02ff */
[----:B------:R1:W1:Y:S02]  /*fda0*/  LDS.128 R24, [R107+0x4080] ;  /* 0x004080006b187984 */ /* 0x0002640000000c00 */
[----:B------:R-:W-:Y:S02]  /*fdb0*/  IMAD R4, R5, c[0x0][0x4e8], R4 ;  /* 0x00013a0005047a24 */ /* 0x000fe400078e0204 */
[----:B------:R1:W1:Y:S01]  /*fdc0*/  LDS.128 R40, [R107+0x5080] ;  /* 0x005080006b287984 */ /* 0x0002620000000c00 */
[----:B------:R-:W-:Y:S02]  /*fdd0*/  IMAD R5, R0, c[0x0][0x3e4], R6 ;  /* 0x0000f90000057a24 */ /* 0x000fe400078e0206 */
[----:B------:R-:W-:Y:S01]  /*fde0*/  SHF.R.S32.HI R0, RZ, 0x1f, R4 ;  /* 0x0000001fff007819 */ /* 0x000fe20000011404 */
[----:B------:R1:W1:Y:S02]  /*fdf0*/  LDS.128 R56, [R107+0x6080] ;  /* 0x006080006b387984 */ /* 0x0002640000000c00 */
[----:B------:R-:W-:-:S02]  /*fe00*/  IADD3 R3, R3, R5, RZ ;  /* 0x0000000503037210 */ /* 0x000fc40007ffe0ff */
[----:B------:R1:W1:Y:S01]  /*fe10*/  LDS.128 R68, [R107+0x7080] ;  /* 0x007080006b447984 */ /* 0x0002620000000c00 */
[----:B------:R-:W-:Y:S02]  /*fe20*/  IMAD R0, R0, c[0x0][0x3d8], RZ ;  /* 0x0000f60000007a24 */ /* 0x000fe400078e02ff */
[C---:B------:R-:W-:Y:S01]  /*fe30*/  IMAD.WIDE.U32 R2, R4.reuse, c[0x0][0x3d8], R2 ;  /* 0x0000f60004027a25 */ /* 0x040fe200078e0002 */
[----:B------:R1:W1:Y:S03]  /*fe40*/  LDS.128 R20, [R107+0x8080] ;  /* 0x008080006b147984 */ /* 0x0002660000000c00 */
[----:B------:R-:W-:Y:S01]  /*fe50*/  IMAD R0, R4, c[0x0][0x3dc], R0 ;  /* 0x0000f70004007a24 */ /* 0x000fe200078e0200 */
[----:B------:R1:W1:Y:S01]  /*fe60*/  LDS.128 R36, [R107+0x9080] ;  /* 0x009080006b247984 */ /* 0x0002620000000c00 */
[----:B------:R-:W-:-:S03]  /*fe70*/  LEA R14, P0, R2, c[0x0][0x380], 0x1 ;  /* 0x0000e000020e7a11 */ /* 0x000fc600078008ff */
[----:B------:R1:W1:Y:S01]  /*fe80*/  LDS.128 R52, [R107+0xa080] ;  /* 0x00a080006b347984 */ /* 0x0002620000000c00 */
[----:B------:R-:W-:-:S03]  /*fe90*/  IADD3 R0, R3, R0, RZ ;  /* 0x0000000003007210 */ /* 0x000fc60007ffe0ff */
[----:B------:R1:W1:Y:S01]  /*fea0*/  LDS.128 R64, [R107+0xb080] ;  /* 0x00b080006b407984 */ /* 0x0002620000000c00 */
[----:B------:R-:W-:-:S03]  /*feb0*/  LEA.HI.X R5, R2, c[0x0][0x384], R0, 0x1, P0 ;  /* 0x0000e10002057a11 */ /* 0x000fc600000f0c00 */
[----:B------:R1:W1:Y:S04]  /*fec0*/  LDS.128 R16, [R107+0xc080] ;  /* 0x00c080006b107984 */ /* 0x0002680000000c00 */
[----:B------:R1:W1:Y:S04]  /*fed0*/  LDS.128 R32, [R107+0xd080] ;  /* 0x00d080006b207984 */ /* 0x0002680000000c00 */
[----:B------:R1:W1:Y:S04]  /*fee0*/  LDS.128 R48, [R107+0xe080] ;  /* 0x00e080006b307984 */ /* 0x0002680000000c00 */
[----:B------:R1:W1:Y:S01]  /*fef0*/  LDS.128 R76, [R107+0xf080] ;  /* 0x00f080006b4c7984 */ /* 0x0002620000000c00 */
[----:B------:R-:W-:Y:S05]  /*ff00*/  BRA.DIV ~URZ, `(.L_x_1168) ;  /* 0x00005d427f007947 */ /* 0x000fea000b800000 */
[----:B--234-:R2:W3:Y:S02]  /*ff10*/  SHFL.IDX PT, R4, R5, RZ, 0x181f ;  /* 0x00181fff05047589 */ /* 0x01c4e400000e0000 */
.L_x_1250:
[----:B------:R-:W-:Y:S05]  /*ff20*/  BRA.DIV ~URZ, `(.L_x_1169) ;  /* 0x00005d927f007947 */ /* 0x000fea000b800000 */
[----:B------:R4:W2:Y:S02]  /*ff30*/  SHFL.IDX PT, R0, R14, RZ, 0x181f ;  /* 0x00181fff0e007589 */ /* 0x0008a400000e0000 */
.L_x_1251:
        /* <DEDUP_REMOVED lines=33> */
.L_x_1171:
[----:B------:R-:W-:Y:S05]  /*10150*/  BSYNC B0 ;  /* 0x0000000000007941 */ /* 0x000fea0003800000 */
.L_x_1170:
[----:B------:R-:W-:Y:S05]  /*10160*/  BRA.DIV ~URZ, `(.L_x_1172) ;  /* 0x00005bb27f007947 */ /* 0x000fea000b800000 */
[----:B---3--:R3:W4:Y:S04]  /*10170*/  SHFL.IDX PT, R4, R5, 0x1, 0x181f ;  /* 0x00381f0005047f89 */ /* 0x00872800000e0000 */
[----:B--2---:R3:W2:Y:S02]  /*10180*/  SHFL.IDX PT, R0, R14, 0x1, 0x181f ;  /* 0x00381f000e007f89 */ /* 0x0046a400000e0000 */
.L_x_1252:
        /* <DEDUP_REMOVED lines=28> */
.L_x_1174:
[----:B------:R-:W-:Y:S05]  /*10350*/  BSYNC B0 ;  /* 0x0000000000007941 */ /* 0x000fea0003800000 */
.L_x_1173:
[----:B------:R-:W-:Y:S05]  /*10360*/  BRA.DIV ~URZ, `(.L_x_1175) ;  /* 0x00005a727f007947 */ /* 0x000fea000b800000 */
[----:B----4-:R4:W3:Y:S02]  /*10370*/  SHFL.IDX PT, R4, R5, 0x2, 0x181f ;  /* 0x00581f0005047f89 */ /* 0x0108e400000e0000 */
.L_x_1253:
[----:B------:R-:W-:Y:S05]  /*10380*/  BRA.DIV ~URZ, `(.L_x_1176) ;  /* 0x00005ac27f007947 */ /* 0x000fea000b800000 */
[----:B--2---:R2:W4:Y:S02]  /*10390*/  SHFL.IDX PT, R0, R14, 0x2, 0x181f ;  /* 0x00581f000e007f89 */ /* 0x00452400000e0000 */
.L_x_1254:
        /* <DEDUP_REMOVED lines=28> */
.L_x_1178:
[----:B------:R-:W-:Y:S05]  /*10560*/  BSYNC B0 ;  /* 0x0000000000007941 */ /* 0x000fea0003800000 */
.L_x_1177:
[----:B------:R-:W-:Y:S05]  /*10570*/  BRA.DIV ~URZ, `(.L_x_1179) ;  /* 0x000059327f007947 */ /* 0x000fea000b800000 */
[----:B---3--:R3:W1:Y:S04]  /*10580*/  SHFL.IDX PT, R4, R5, 0x3, 0x181f ;  /* 0x00781f0005047f89 */ /* 0x00866800000e0000 */
[----:B----4-:R3:W4:Y:S02]  /*10590*/  SHFL.IDX PT, R0, R14, 0x3, 0x181f ;  /* 0x00781f000e007f89 */ /* 0x01072400000e0000 */
.L_x_1255:
        /* <DEDUP_REMOVED lines=29> */
.L_x_1167:
[----:B-1----:R-:W2:Y:S01]  /*10770*/  LDL.LU R5, [R1+0xf8] ;  /* 0x0000f80001057983 */ /* 0x002ea20000300800 */
[----:B------:R-:W-:-:S04]  /*10780*/  IMAD R2, R11, c[0x0][0x408], RZ ;  /* 0x000102000b027a24 */ /* 0x000fc800078e02ff */
[C---:B------:R-:W-:Y:S02]  /*10790*/  IMAD R4, R0.reuse, c[0x0][0x40c], R2 ;  /* 0x0001030000047a24 */ /* 0x040fe400078e0202 */
[----:B------:R-:W-:Y:S01]  /*107a0*/  IMAD.WIDE.U32 R2, R0, c[0x0][0x408], RZ ;  /* 0x0001020000027a25 */ /* 0x000fe200078e00ff */
[----:B------:R-:W-:-:S04]  /*107b0*/  SHF.R.S32.HI R0, RZ, 0x1f, R8 ;  /* 0x0000001fff007819 */ /* 0x000fc80000011408 */
[----:B------:R-:W-:Y:S01]  /*107c0*/  IADD3 R3, R3, R4, RZ ;  /* 0x0000000403037210 */ /* 0x000fe20007ffe0ff */
[----:B------:R-:W-:Y:S02]  /*107d0*/  IMAD R0, R0, c[0x0][0x440], RZ ;  /* 0x0001100000007a24 */ /* 0x000fe400078e02ff */
[----:B------:R-:W-:-:S04]  /*107e0*/  @P3 IMAD.HI.U32 R4, R9, c[0x0][0x4ec], RZ ;  /* 0x00013b0009043a27 */ /* 0x000fc800078e00ff */
        /* <DEDUP_REMOVED lines=25> */
.L_x_1256:
[----:B------:R-:W-:Y:S05]  /*10980*/  BRA.DIV ~URZ, `(.L_x_1182) ;  /* 0x000056527f007947 */ /* 0x000fea000b800000 */
[----:B------:R3:W4:Y:S02]  /*10990*/  SHFL.IDX PT, R0, R12, RZ, 0x1c1f ;  /* 0x001c1fff0c007589 */ /* 0x00072400000e0000 */
.L_x_1257:
        /* <DEDUP_REMOVED lines=194> */
.L_x_1184:
[----:B------:R-:W-:Y:S05]  /*115c0*/  BSYNC B0 ;  /* 0x0000000000007941 */ /* 0x000fea0003800000 */
.L_x_1183:
[----:B------:R-:W-:Y:S05]  /*115d0*/  BRA.DIV ~URZ, `(.L_x_1185) ;  /* 0x00004a627f007947 */ /* 0x000fea000b800000 */
[----:B--2---:R2:W1:Y:S04]  /*115e0*/  SHFL.IDX PT, R4, R5, 0x1, 0x1c1f ;  /* 0x003c1f0005047f89 */ /* 0x00446800000e0000 */
[----:B----4-:R2:W4:Y:S02]  /*115f0*/  SHFL.IDX PT, R0, R12, 0x1, 0x1c1f ;  /* 0x003c1f000c007f89 */ /* 0x01052400000e0000 */
.L_x_1258:
        /* <DEDUP_REMOVED lines=212> */
.L_x_1165:
        /* <DEDUP_REMOVED lines=22> */
.L_x_1186:
        /* <DEDUP_REMOVED lines=60> */
.L_x_1188:
[----:B------:R-:W-:Y:S05]  /*12860*/  BSYNC B0 ;  /* 0x0000000000007941 */ /* 0x000fea0003800000 */
.L_x_1187:
        /* <DEDUP_REMOVED lines=36> */
.L_x_1259:
[----:B------:R-:W-:Y:S05]  /*12ab0*/  BRA.DIV ~URZ, `(.L_x_1190) ;  /* 0x000036b27f007947 */ /* 0x000fea000b800000 */
[----:B------:R3:W4:Y:S02]  /*12ac0*/  SHFL.IDX PT, R0, R14, RZ, 0x181f ;  /* 0x00181fff0e007589 */ /* 0x00072400000e0000 */
.L_x_1260:
        /* <DEDUP_REMOVED lines=34> */
.L_x_1192:
[----:B------:R-:W-:Y:S05]  /*12cf0*/  BSYNC B0 ;  /* 0x0000000000007941 */ /* 0x000fea0003800000 */
.L_x_1191:
[----:B------:R-:W-:Y:S05]  /*12d00*/  BRA.DIV ~URZ, `(.L_x_1193) ;  /* 0x000034c27f007947 */ /* 0x000fea000b800000 */
[----:B--2---:R2:W1:Y:S04]  /*12d10*/  SHFL.IDX PT, R4, R5, 0x1, 0x181f ;  /* 0x00381f0005047f89 */ /* 0x00446800000e0000 */
[----:B----4-:R2:W4:Y:S02]  /*12d20*/  SHFL.IDX PT, R0, R14, 0x1, 0x181f ;  /* 0x00381f000e007f89 */ /* 0x01052400000e0000 */
.L_x_1261:
        /* <DEDUP_REMOVED lines=28> */
.L_x_1195:
[----:B------:R-:W-:Y:S05]  /*12ef0*/  BSYNC B0 ;  /* 0x0000000000007941 */ /* 0x000fea0003800000 */
.L_x_1194:
[----:B------:R-:W-:Y:S05]  /*12f00*/  BRA.DIV ~URZ, `(.L_x_1196) ;  /* 0x000033827f007947 */ /* 0x000fea000b800000 */
[----:B------:R1:W2:Y:S02]  /*12f10*/  SHFL.IDX PT, R4, R5, 0x2, 0x181f ;  /* 0x00581f0005047f89 */ /* 0x0002a400000e0000 */
.L_x_1262:
[----:B------:R-:W-:Y:S05]  /*12f20*/  BRA.DIV ~URZ, `(.L_x_1197) ;  /* 0x000033d27f007947 */ /* 0x000fea000b800000 */
[----:B----4-:R4:W1:Y:S02]  /*12f30*/  SHFL.IDX PT, R0, R14, 0x2, 0x181f ;  /* 0x00581f000e007f89 */ /* 0x01086400000e0000 */
.L_x_1263:
        /* <DEDUP_REMOVED lines=28> */
.L_x_1199:
[----:B------:R-:W-:Y:S05]  /*13100*/  BSYNC B0 ;  /* 0x0000000000007941 */ /* 0x000fea0003800000 */
.L_x_1198:
[----:B------:R-:W-:Y:S05]  /*13110*/  BRA.DIV ~URZ, `(.L_x_1200) ;  /* 0x000032427f007947 */ /* 0x000fea000b800000 */
[----:B--2---:R2:W1:Y:S04]  /*13120*/  SHFL.IDX PT, R4, R5, 0x3, 0x181f ;  /* 0x00781f0005047f89 */ /* 0x00446800000e0000 */
[----:B------:R2:W3:Y:S02]  /*13130*/  SHFL.IDX PT, R0, R14, 0x3, 0x181f ;  /* 0x00781f000e007f89 */ /* 0x0004e400000e0000 */
.L_x_1264:
        /* <DEDUP_REMOVED lines=27> */
.L_x_1180:
[----:B------:R-:W-:Y:S05]  /*132f0*/  BSYNC B1 ;  /* 0x0000000000017941 */ /* 0x000fea0003800000 */
.L_x_1164:
        /* <DEDUP_REMOVED lines=15> */
.L_x_1265:
[----:B------:R-:W-:Y:S05]  /*133f0*/  BRA.DIV ~URZ, `(.L_x_1203) ;  /* 0x000030927f007947 */ /* 0x000fea000b800000 */
[----:B------:R3:W4:Y:S02]  /*13400*/  SHFL.IDX PT, R8, R106, 0x1, 0x1f ;  /* 0x00201f006a087f89 */ /* 0x00072400000e0000 */
.L_x_1266:
        /* <DEDUP_REMOVED lines=19> */
.L_x_1267:
        /* <DEDUP_REMOVED lines=16> */
.L_x_1268:
[----:B---3--:R-:W-:Y:S01]  /*13640*/  IMAD R0, R0, c[0x0][0x538], RZ ;  /* 0x00014e0000007a24 */ /* 0x008fe200078e02ff */
[----:B------:R-:W-:Y:S04]  /*13650*/  BSSY B1, `(.L_x_1206) ;  /* 0x00000cf000017945 */ /* 0x000fe80003800000 */
[----:B----4-:R-:W-:-:S04]  /*13660*/  IADD3 R8, R0, R8, RZ ;  /* 0x0000000800087210 */ /* 0x010fc80007ffe0ff */
[----:B--2---:R-:W-:-:S13]  /*13670*/  ISETP.GT.AND P0, PT, R8, R9, PT ;  /* 0x000000090800720c */ /* 0x004fda0003f04270 */
[----:B------:R-:W-:Y:S05]  /*13680*/  @P0 BRA `(.L_x_1207) ;  /* 0x0000025000000947 */ /* 0x000fea0003800000 */
.L_x_1211:
        /* <DEDUP_REMOVED lines=17> */
.L_x_1269:
        /* <DEDUP_REMOVED lines=16> */
.L_x_1270:
[----:B--2---:R-:W-:-:S05]  /*138a0*/  IMAD R0, R0, c[0x0][0x538], RZ ;  /* 0x00014e0000007a24 */ /* 0x004fca00078e02ff */
[----:B------:R-:W-:-:S04]  /*138b0*/  IADD3 R8, R0, R8, RZ ;  /* 0x0000000800087210 */ /* 0x000fc80007ffe0ff */
[----:B------:R-:W-:-:S13]  /*138c0*/  ISETP.GT.AND P0, PT, R8, R9, PT ;  /* 0x000000090800720c */ /* 0x000fda0003f04270 */
[----:B-1----:R-:W-:Y:S05]  /*138d0*/  @!P0 BRA `(.L_x_1211) ;  /* 0xfffffdb000008947 */ /* 0x002fea000383ffff */
.L_x_1207:
[----:B------:R-:W-:-:S05]  /*138e0*/  IADD3 R8, -R0, R8, RZ ;  /* 0x0000000800087210 */ /* 0x000fca0007ffe1ff */
[----:B------:R-:W-:-:S05]  /*138f0*/  IMAD R0, R4, c[0x0][0x538], R8 ;  /* 0x00014e0004007a24 */ /* 0x000fca00078e0208 */
[----:B------:R-:W-:Y:S01]  /*13900*/  ISETP.GT.AND P0, PT, R0, R9, PT ;  /* 0x000000090000720c */ /* 0x000fe20003f04270 */
[----:B------:R-:W-:-:S12]  /*13910*/  BRA.DIV ~URZ, `(.L_x_1212) ;  /* 0x00002fb27f007947 */ /* 0x000fd8000b800000 */
[----:B------:R-:W-:-:S03]  /*13920*/  VOTE.ANY R10, PT, !P0 ;  /* 0x00000000000a7806 */ /* 0x000fc600040e0100 */
.L_x_1271:
[----:B------:R-:W2:Y:S01]  /*13930*/  LDL.LU R0, [R1+0xb4] ;  /* 0x0000b40001007983 */ /* 0x000ea20000300800 */
[----:B------:R-:W2:Y:S02]  /*13940*/  POPC R5, R10 ;  /* 0x0000000a00057309 */ /* 0x000ea40000000000 */
[----:B--2---:R-:W-:-:S05]  /*13950*/  IADD3 R0, R5, R0, RZ ;  /* 0x0000000005007210 */ /* 0x004fca0007ffe0ff */
[----:B------:R2:W-:Y:S01]  /*13960*/  STL [R1+0xb4], R0 ;  /* 0x0000b40001007387 */ /* 0x0005e20000100800 */
[----:B------:R-:W-:Y:S05]  /*13970*/  BRA.DIV ~URZ, `(.L_x_1213) ;  /* 0x00002fa27f007947 */ /* 0x000fea000b800000 */
[----:B------:R3:W4:Y:S04]  /*13980*/  SHFL.IDX PT, R11, R6, R5, 0x1f ;  /* 0x00001f05060b7589 */ /* 0x00072800000e0000 */
[----:B------:R3:W1:Y:S02]  /*13990*/  SHFL.IDX PT, R7, R7, R5, 0x1f ;  /* 0x00001f0507077589 */ /* 0x00066400000e0000 */
.L_x_1272:
[----:B------:R-:W-:Y:S01]  /*139a0*/  ISETP.NE.AND P0, PT, R10, RZ, PT ;  /* 0x000000ff0a00720c */ /* 0x000fe20003f05270 */
[----:B------:R-:W-:-:S12]  /*139b0*/  BSSY B0, `(.L_x_1214) ;  /* 0x0000005000007945 */ /* 0x000fd80003800000 */
[----:B------:R-:W-:Y:S05]  /*139c0*/  @!P0 BRA `(.L_x_1215) ;  /* 0x0000003000008947 */ /* 0x000fea0003800000 */
[----:B---3--:R-:W-:Y:S01]  /*139d0*/  IADD3 R5, R5, -0x1, RZ ;  /* 0xffffffff05057810 */ /* 0x008fe20007ffe0ff */
[----:B------:R-:W-:Y:S05]  /*139e0*/  BRA.DIV ~URZ, `(.L_x_1216) ;  /* 0x000030027f007947 */ /* 0x000fea000b800000 */
[----:B------:R3:W2:Y:S02]  /*139f0*/  SHFL.IDX PT, R12, R4, R5, 0x1f ;  /* 0x00001f05040c7589 */ /* 0x0006a400000e0000 */
.L_x_1215:
[----:B------:R-:W-:Y:S05]  /*13a00*/  BSYNC B0 ;  /* 0x0000000000007941 */ /* 0x000fea0003800000 */
.L_x_1214:
[----:B--2---:R-:W-:Y:S01]  /*13a10*/  IMAD R0, R12, c[0x0][0x538], R8 ;  /* 0x00014e000c007a24 */ /* 0x004fe200078e0208 */
        /* <DEDUP_REMOVED lines=10> */
[----:B---3--:R-:W1:Y:S02]  /*13ac0*/  F2I.FTZ.U32.TRUNC.NTZ R5, R0 ;  /* 0x0000000000057305 */ /* 0x008e64000021f000 */
        /* <DEDUP_REMOVED lines=56> */
.L_x_1218:
[----:B-1----:R-:W2:Y:S01]  /*13e50*/  LDL R0, [R1+0xb4] ;  /* 0x0000b40001007983 */ /* 0x002ea20000100800 */
[----:B------:R-:W-:-:S04]  /*13e60*/  IMAD.MOV.U32 R2, RZ, RZ, 0x4 ;  /* 0x00000004ff027424 */ /* 0x000fc800078e00ff */
[----:B--2---:R-:W-:-:S05]  /*13e70*/  IMAD.WIDE R2, R0, R2, c[0x0][0x590] ;  /* 0x0001640000027625 */ /* 0x004fca00078e0202 */
[----:B---3--:R-:W2:Y:S02]  /*13e80*/  LDG.E R4, [R2.64] ;  /* 0x0000000602047981 */ /* 0x008ea4000c1e1900 */
        /* <DEDUP_REMOVED lines=65> */
.L_x_1219:
[----:B------:R-:W-:Y:S05]  /*142a0*/  BSYNC B0 ;  /* 0x0000000000007941 */ /* 0x000fea0003800000 */
.L_x_1217:
[----:B------:R-:W-:-:S04]  /*142b0*/  LOP3.LUT R2, RZ, R2, RZ, 0x33, !PT ;  /* 0x00000002ff027212 */ /* 0x000fc800078e33ff */
[----:B-1----:R-:W-:-:S05]  /*142c0*/  IADD3 R0, R2, R11, RZ ;  /* 0x0000000b02007210 */ /* 0x002fca0007ffe0ff */
[----:B------:R1:W-:Y:S01]  /*142d0*/  STL [R1+0xac], R0 ;  /* 0x0000ac0001007387 */ /* 0x0003e20000100800 */
[----:B------:R-:W-:Y:S05]  /*142e0*/  BRA `(.L_x_1220) ;  /* 0x0000005000007947 */ /* 0x000fea0003800000 */
.L_x_1208:
[----:B------:R-:W-:Y:S01]  /*142f0*/  MOV R0, c[0x0][0x53c] ;  /* 0x00014f0000007a02 */ /* 0x000fe20000000f00 */
[----:B------:R2:W-:Y:S04]  /*14300*/  STL [R1+0xa8], R9 ;  /* 0x0000a80901007387 */ /* 0x0005e80000100800 */
[----:B------:R2:W-:Y:S04]  /*14310*/  STL [R1+0xac], RZ ;  /* 0x0000acff01007387 */ /* 0x0005e80000100800 */
[----:B------:R2:W-:Y:S04]  /*14320*/  STL [R1+0xb0], RZ ;  /* 0x0000b0ff01007387 */ /* 0x0005e80000100800 */
[----:B------:R2:W-:Y:S02]  /*14330*/  STL [R1+0xb4], R0 ;  /* 0x0000b40001007387 */ /* 0x0005e40000100800 */
.L_x_1220:
[----:B------:R-:W-:Y:S05]  /*14340*/  BSYNC B1 ;  /* 0x0000000000017941 */ /* 0x000fea0003800000 */
.L_x_1206:
        /* <DEDUP_REMOVED lines=9> */
.L_x_1201:
[----:B--2---:R-:W2:Y:S02]  /*143e0*/  LDL R0, [R1+0xb4] ;  /* 0x0000b40001007983 */ /* 0x004ea40000100800 */
[----:B--2---:R-:W-:-:S13]  /*143f0*/  ISETP.GE.AND P0, PT, R0, c[0x0][0x53c], PT ;  /* 0x00014f0000007a0c */ /* 0x004fda0003f06270 */
[----:B-1----:R-:W-:Y:S01]  /*14400*/  @P0 CALL.REL.NOINC `(.L_x_1221) ;  /* 0x0000001000000944 */ /* 0x002fe20003c00000 */
[----:B------:R-:W-:Y:S05]  /*14410*/  BRA `(.L_x_1222) ;  /* 0xfffedd7000007947 */ /* 0x000fea000383ffff */
.L_x_1221:
[----:B------:R-:W-:Y:S05]  /*14420*/  EXIT ;  /* 0x000000000000794d */ /* 0x000fea0003800000 */
.L_x_1103:
[----:B------:R-:W-:Y:S01]  /*14430*/  IMAD.MOV.U32 R0, RZ, RZ, R5 ;  /* 0x000000ffff007224 */ /* 0x000fe200078e0005 */
[----:B------:R-:W-:Y:S02]  /*14440*/  MOV R3, 0x1 ;  /* 0x0000000100037802 */ /* 0x000fe40000000f00 */
[----:B------:R-:W-:Y:S02]  /*14450*/  MOV R2, 0x14470 ;  /* 0x0001447000027802 */ /* 0x000fe40000000f00 */
[----:B------:R-:W-:Y:S05]  /*14460*/  CALL.REL.NOINC `($__internal_21_$__cuda_sm70_shflsync_up_p) ;  /* 0x0000271000007944 */ /* 0x000fea0003c00000 */
[----:B------:R-:W-:Y:S01]  /*14470*/  MOV R0, R4 ;  /* 0x0000000400007202 */ /* 0x000fe20000000f00 */
[----:B------:R-:W-:Y:S05]  /*14480*/  BRA `(.L_x_1223) ;  /* 0xfffebfd000007947 */ /* 0x000fea000383ffff */
.L_x_1104:
[----:B------:R-:W-:Y:S01]  /*14490*/  IMAD.MOV.U32 R0, RZ, RZ, R5 ;  /* 0x000000ffff007224 */ /* 0x000fe200078e0005 */
[----:B------:R-:W-:Y:S02]  /*144a0*/  MOV R3, 0x2 ;  /* 0x0000000200037802 */ /* 0x000fe40000000f00 */
[----:B------:R-:W-:Y:S02]  /*144b0*/  MOV R2, 0x144d0 ;  /* 0x000144d000027802 */ /* 0x000fe40000000f00 */
[----:B------:R-:W-:Y:S05]  /*144c0*/  CALL.REL.NOINC `($__internal_21_$__cuda_sm70_shflsync_up_p) ;  /* 0x000026b000007944 */ /* 0x000fea0003c00000 */
[----:B------:R-:W-:Y:S01]  /*144d0*/  SEL R4, R4, RZ, P4 ;  /* 0x000000ff04047207 */ /* 0x000fe20002000000 */
[----:B------:R-:W-:Y:S01]  /*144e0*/  IMAD.MOV.U32 R3, RZ, RZ, 0x4 ;  /* 0x00000004ff037424 */ /* 0x000fe200078e00ff */
[----:B------:R-:W-:-:S03]  /*144f0*/  MOV R2, 0x14520 ;  /* 0x0001452000027802 */ /* 0x000fc60000000f00 */
[----:B------:R-:W-:Y:S02]  /*14500*/  IMAD.IADD R0, R5, 0x1, R4 ;  /* 0x0000000105007824 */ /* 0x000fe400078e0204 */
        /* <DEDUP_REMOVED lines=14> */
[----:B------:R-:W-:Y:S01]  /*145f0*/  IMAD.IADD R4, R0, 0x1, R4 ;  /* 0x0000000100047824 */ /* 0x000fe200078e0204 */
[----:B------:R-:W-:-:S04]  /*14600*/  MOV R0, 0x1f ;  /* 0x0000001f00007802 */ /* 0x000fc80000000f00 */
[----:B------:R1:W-:Y:S03]  /*14610*/  STL [R1+0x4c], R4 ;  /* 0x00004c0401007387 */ /* 0x0003e60000100800 */
[----:B-1----:R-:W-:Y:S05]  /*14620*/  CALL.REL.NOINC `($__internal_20_$__cuda_sm70_shflsync_idx_p) ;  /* 0x000024b000007944 */ /* 0x002fea0003c00000 */
[----:B-1---5:R-:W-:Y:S05]  /*14630*/  BRA `(.L_x_1224) ;  /* 0xfffebf2000007947 */ /* 0x022fea000383ffff */
.L_x_1106:
[----:B------:R-:W-:Y:S02]  /*14640*/  SEL R0, RZ, 0x1, P0 ;  /* 0x00000001ff007807 */ /* 0x000fe40000000000 */
[----:B------:R-:W-:Y:S02]  /*14650*/  MOV R2, 0x14670 ;  /* 0x0001467000027802 */ /* 0x000fe40000000f00 */
[----:B------:R-:W-:Y:S05]  /*14660*/  CALL.REL.NOINC `($__internal_22_$__cuda_sm70_votesync_ballot) ;  /* 0x0000257000007944 */ /* 0x000fea0003c00000 */
[----:B------:R-:W-:Y:S01]  /*14670*/  MOV R10, R0 ;  /* 0x00000000000a7202 */ /* 0x000fe20000000f00 */
[----:B------:R-:W-:Y:S05]  /*14680*/  BRA `(.L_x_1225) ;  /* 0xfffebf6000007947 */ /* 0x000fea000383ffff */
.L_x_1107:
[----:B------:R2:W-:Y:S01]  /*14690*/  STL [R1+0x4c], R9 ;  /* 0x00004c0901007387 */ /* 0x0005e20000100800 */
[----:B-1----:R-:W-:Y:S01]  /*146a0*/  IMAD.MOV.U32 R0, RZ, RZ, R5 ;  /* 0x000000ffff007224 */ /* 0x002fe200078e0005 */
[----:B------:R-:W-:Y:S02]  /*146b0*/  MOV R3, 0x1f ;  /* 0x0000001f00037802 */ /* 0x000fe40000000f00 */
[----:B------:R-:W-:Y:S02]  /*146c0*/  MOV R2, 0x146e0 ;  /* 0x000146e000027802 */ /* 0x000fe40000000f00 */
[----:B--2---:R-:W-:Y:S05]  /*146d0*/  CALL.REL.NOINC `($__internal_20_$__cuda_sm70_shflsync_idx_p) ;  /* 0x0000240000007944 */ /* 0x004fea0003c00000 */
[----:B------:R2:W-:Y:S01]  /*146e0*/  STL [R1+0x4c], R8 ;  /* 0x00004c0801007387 */ /* 0x0005e20000100800 */
[----:B------:R-:W-:Y:S01]  /*146f0*/  IMAD.MOV.U32 R12, RZ, RZ, R0 ;  /* 0x000000ffff0c7224 */ /* 0x000fe200078e0000 */
[----:B-----5:R-:W-:Y:S01]  /*14700*/  MOV R0, R5 ;  /* 0x0000000500007202 */ /* 0x020fe20000000f00 */
[----:B------:R-:W-:Y:S01]  /*14710*/  IMAD.MOV.U32 R6, RZ, RZ, RZ ;  /* 0x000000ffff067224 */ /* 0x000fe200078e00ff */
[----:B------:R-:W-:-:S02]  /*14720*/  MOV R3, 0x1f ;  /* 0x0000001f00037802 */ /* 0x000fc40000000f00 */
[----:B------:R-:W-:Y:S02]  /*14730*/  MOV R2, 0x14750 ;  /* 0x0001475000027802 */ /* 0x000fe40000000f00 */
[----:B-12---:R-:W-:Y:S05]  /*14740*/  CALL.REL.NOINC `($__internal_20_$__cuda_sm70_shflsync_idx_p) ;  /* 0x0000239000007944 */ /* 0x006fea0003c00000 */
[----:B------:R-:W-:Y:S01]  /*14750*/  MOV R9, R0 ;  /* 0x0000000000097202 */ /* 0x000fe20000000f00 */
[----:B-1---5:R-:W-:Y:S05]  /*14760*/  BRA `(.L_x_1226) ;  /* 0xfffebef000007947 */ /* 0x022fea000383ffff */
.L_x_1110:
[----:B------:R1:W-:Y:S01]  /*14770*/  STL [R1+0x4c], R4 ;  /* 0x00004c0401007387 */ /* 0x0003e20000100800 */
[----:B------:R-:W-:Y:S02]  /*14780*/  MOV R3, 0x1f ;  /* 0x0000001f00037802 */ /* 0x000fe40000000f00 */
[----:B------:R-:W-:Y:S02]  /*14790*/  MOV R2, 0x147b0 ;  /* 0x000147b000027802 */ /* 0x000fe40000000f00 */
[----:B-1234-:R-:W-:Y:S05]  /*147a0*/  CALL.REL.NOINC `($__internal_20_$__cuda_sm70_shflsync_idx_p) ;  /* 0x0000233000007944 */ /* 0x01efea0003c00000 */
[----:B------:R-:W-:Y:S01]  /*147b0*/  MOV R6, R0 ;  /* 0x0000000000067202 */ /* 0x000fe20000000f00 */
[----:B-1---5:R-:W-:Y:S05]  /*147c0*/  BRA `(.L_x_1109) ;  /* 0xfffebef000007947 */ /* 0x022fea000383ffff */
.L_x_1123:
[----:B------:R1:W-:Y:S01]  /*147d0*/  STL [R1+0x4c], R12 ;  /* 0x00004c0c01007387 */ /* 0x0003e20000100800 */
[----:B--2---:R-:W-:Y:S01]  /*147e0*/  IMAD.MOV.U32 R0, RZ, RZ, 0x1 ;  /* 0x00000001ff007424 */ /* 0x004fe200078e00ff */
[----:B------:R-:W-:Y:S02]  /*147f0*/  MOV R3, 0x181f ;  /* 0x0000181f00037802 */ /* 0x000fe40000000f00 */
[----:B------:R-:W-:Y:S02]  /*14800*/  MOV R2, 0x14820 ;  /* 0x0001482000027802 */ /* 0x000fe40000000f00 */
[----:B-1----:R-:W-:Y:S05]  /*14810*/  CALL.REL.NOINC `($__internal_20_$__cuda_sm70_shflsync_idx_p) ;  /* 0x000022c000007944 */ /* 0x002fea0003c00000 */
[----:B------:R2:W-:Y:S01]  /*14820*/  STL [R1+0x4c], R13 ;  /* 0x00004c0d01007387 */ /* 0x0005e20000100800 */
[----:B-----5:R-:W-:Y:S01]  /*14830*/  IMAD.MOV.U32 R5, RZ, RZ, R0 ;  /* 0x000000ffff057224 */ /* 0x020fe200078e0000 */
[----:B------:R-:W-:Y:S01]  /*14840*/  MOV R0, 0x1 ;  /* 0x0000000100007802 */ /* 0x000fe20000000f00 */
[----:B------:R-:W-:Y:S01]  /*14850*/  IMAD.MOV.U32 R3, RZ, RZ, 0x181f ;  /* 0x0000181fff037424 */ /* 0x000fe200078e00ff */
[----:B------:R-:W-:-:S02]  /*14860*/  MOV R2, 0x14880 ;  /* 0x0001488000027802 */ /* 0x000fc40000000f00 */
[----:B-12---:R-:W-:Y:S05]  /*14870*/  CALL.REL.NOINC `($__internal_20_$__cuda_sm70_shflsync_idx_p) ;  /* 0x0000226000007944 */ /* 0x006fea0003c00000 */
[----:B-1---5:R-:W-:Y:S05]  /*14880*/  BRA `(.L_x_1227) ;  /* 0xfffef9f000007947 */ /* 0x022fea000383ffff */
.L_x_1126:
[----:B------:R2:W-:Y:S01]  /*14890*/  STL [R1+0x4c], R5 ;  /* 0x00004c0501007387 */ /* 0x0005e20000100800 */
[----:B------:R-:W-:Y:S01]  /*148a0*/  IMAD.MOV.U32 R0, RZ, RZ, RZ ;  /* 0x000000ffff007224 */ /* 0x000fe200078e00ff */
[----:B------:R-:W-:-:S02]  /*148b0*/  MOV R3, 0x181f ;  /* 0x0000181f00037802 */ /* 0x000fc40000000f00 */
[----:B------:R-:W-:Y:S02]  /*148c0*/  MOV R2, 0x148e0 ;  /* 0x000148e000027802 */ /* 0x000fe40000000f00 */
[----:B-12---:R-:W-:Y:S05]  /*148d0*/  CALL.REL.NOINC `($__internal_20_$__cuda_sm70_shflsync_idx_p) ;  /* 0x0000220000007944 */ /* 0x006fea0003c00000 */
[----:B-----5:R-:W-:Y:S01]  /*148e0*/  MOV R4, R0 ;  /* 0x0000000000047202 */ /* 0x020fe20000000f00 */
[----:B-1----:R-:W-:Y:S05]  /*148f0*/  BRA `(.L_x_1228) ;  /* 0xffff0ba000007947 */ /* 0x002fea000383ffff */
.L_x_1127:
[----:B------:R4:W-:Y:S01]  /*14900*/  STL [R1+0x4c], R6 ;  /* 0x00004c0601007387 */ /* 0x0009e20000100800 */
[----:B------:R-:W-:Y:S01]  /*14910*/  IMAD.MOV.U32 R0, RZ, RZ, RZ ;  /* 0x000000ffff007224 */ /* 0x000fe200078e00ff */
[----:B------:R-:W-:Y:S02]  /*14920*/  MOV R3, 0x181f ;  /* 0x0000181f00037802 */ /* 0x000fe40000000f00 */
[----:B------:R-:W-:Y:S02]  /*14930*/  MOV R2, 0x14950 ;  /* 0x0001495000027802 */ /* 0x000fe40000000f00 */
[----:B-1234-:R-:W-:Y:S05]  /*14940*/  CALL.REL.NOINC `($__internal_20_$__cuda_sm70_shflsync_idx_p) ;  /* 0x0000219000007944 */ /* 0x01efea0003c00000 */
[----:B-1---5:R-:W-:Y:S05]  /*14950*/  BRA `(.L_x_1229) ;  /* 0xffff0b6000007947 */ /* 0x022fea000383ffff */
.L_x_1130:
[----:B------:R2:W-:Y:S01]  /*14960*/  STL [R1+0x4c], R5 ;  /* 0x00004c0501007387 */ /* 0x0005e20000100800 */
[----:B-1----:R-:W-:Y:S01]  /*14970*/  IMAD.MOV.U32 R0, RZ, RZ, 0x1 ;  /* 0x00000001ff007424 */ /* 0x002fe200078e00ff */
[----:B------:R-:W-:Y:S02]  /*14980*/  MOV R3, 0x181f ;  /* 0x0000181f00037802 */ /* 0x000fe40000000f00 */
[----:B------:R-:W-:Y:S02]  /*14990*/  MOV R2, 0x149b0 ;  /* 0x000149b000027802 */ /* 0x000fe40000000f00 */
[----:B--234-:R-:W-:Y:S05]  /*149a0*/  CALL.REL.NOINC `($__internal_20_$__cuda_sm70_shflsync_idx_p) ;  /* 0x0000213000007944 */ /* 0x01cfea0003c00000 */
[----:B------:R2:W-:Y:S01]  /*149b0*/  STL [R1+0x4c], R6 ;  /* 0x00004c0601007387 */ /* 0x0005e20000100800 */
[----:B-----5:R-:W-:Y:S01]  /*149c0*/  IMAD.MOV.U32 R4, RZ, RZ, R0 ;  /* 0x000000ffff047224 */ /* 0x020fe200078e0000 */
[----:B------:R-:W-:Y:S01]  /*149d0*/  MOV R0, 0x1 ;  /* 0x0000000100007802 */ /* 0x000fe20000000f00 */
[----:B------:R-:W-:Y:S01]  /*149e0*/  IMAD.MOV.U32 R3, RZ, RZ, 0x181f ;  /* 0x0000181fff037424 */ /* 0x000fe200078e00ff */
[----:B------:R-:W-:-:S02]  /*149f0*/  MOV R2, 0x14a10 ;  /* 0x00014a1000027802 */ /* 0x000fc40000000f00 */
[----:B-12---:R-:W-:Y:S05]  /*14a00*/  CALL.REL.NOINC `($__internal_20_$__cuda_sm70_shflsync_idx_p) ;  /* 0x000020d000007944 */ /* 0x006fea0003c00000 */
[----:B-1---5:R-:W-:Y:S05]  /*14a10*/  BRA `(.L_x_1230) ;  /* 0xffff0d1000007947 */ /* 0x022fea000383ffff */
.L_x_1131:
[----:B------:R1:W-:Y:S01]  /*14a20*/  STL [R1+0x4c], R4 ;  /* 0x00004c0401007387 */ /* 0x0003e20000100800 */
[----:B------:R-:W-:Y:S01]  /*14a30*/  IMAD.MOV.U32 R0, RZ, RZ, RZ ;  /* 0x000000ffff007224 */ /* 0x000fe200078e00ff */
[----:B------:R-:W-:-:S02]  /*14a40*/  MOV R3, 0x1c1f ;  /* 0x00001c1f00037802 */ /* 0x000fc40000000f00 */
[----:B------:R-:W-:Y:S02]  /*14a50*/  MOV R2, 0x14a70 ;  /* 0x00014a7000027802 */ /* 0x000fe40000000f00 */
[----:B-1----:R-:W-:Y:S05]  /*14a60*/  CALL.REL.NOINC `($__internal_20_$__cuda_sm70_shflsync_idx_p) ;  /* 0x0000207000007944 */ /* 0x002fea0003c00000 */
[----:B-1---5:R-:W-:Y:S05]  /*14a70*/  BRA `(.L_x_1231) ;  /* 0xffff0fd000007947 */ /* 0x022fea000383ffff */
.L_x_1132:
[----:B------:R2:W-:Y:S01]  /*14a80*/  STL [R1+0x4c], R4 ;  /* 0x00004c0401007387 */ /* 0x0005e20000100800 */
[----:B------:R-:W-:Y:S01]  /*14a90*/  IMAD.MOV.U32 R0, RZ, RZ, 0x1 ;  /* 0x00000001ff007424 */ /* 0x000fe200078e00ff */
[----:B------:R-:W-:Y:S02]  /*14aa0*/  MOV R3, 0x1c1f ;  /* 0x00001c1f00037802 */ /* 0x000fe40000000f00 */
[----:B------:R-:W-:Y:S02]  /*14ab0*/  MOV R2, 0x14ad0 ;  /* 0x00014ad000027802 */ /* 0x000fe40000000f00 */
[----:B-12---:R-:W-:Y:S05]  /*14ac0*/  CALL.REL.NOINC `($__internal_20_$__cuda_sm70_shflsync_idx_p) ;  /* 0x0000201000007944 */ /* 0x006fea0003c00000 */
[----:B-----5:R-:W-:-:S05]  /*14ad0*/  IMAD.IADD R0, R5, 0x1, R0 ;  /* 0x0000000105007824 */ /* 0x020fca00078e0200 */
        /* <DEDUP_REMOVED lines=34> */
[----:B------:R-:W-:Y:S02]  /*14d00*/  FMNMX.FTZ R0, R75, R0, !PT ;  /* 0x000000004b007209 */ /* 0x000fe40007810000 */
[----:B------:R-:W-:Y:S02]  /*14d10*/  FSEL R71, R26, -INF , P3 ;  /* 0xff8000001a477808 */ /* 0x000fe40001800000 */
[----:B------:R-:W-:-:S02]  /*14d20*/  FMNMX.FTZ R21, R12, R21, !PT ;  /* 0x000000150c157209 */ /* 0x000fc40007810000 */
[----:B------:R-:W-:Y:S02]  /*14d30*/  FMNMX.FTZ R0, R74, R0, !PT ;  /* 0x000000004a007209 */ /* 0x000fe40007810000 */
[----:B------:R-:W-:Y:S02]  /*14d40*/  FSEL R70, R25, -INF , P2 ;  /* 0xff80000019467808 */ /* 0x000fe40001000000 */
[----:B------:R-:W-:Y:S02]  /*14d50*/  FMNMX.FTZ R21, R71, R21, !PT ;  /* 0x0000001547157209 */ /* 0x000fe40007810000 */
[----:B------:R-:W-:Y:S02]  /*14d60*/  FMNMX.FTZ R0, R73, R0, !PT ;  /* 0x0000000049007209 */ /* 0x000fe40007810000 */
[----:B------:R-:W-:Y:S02]  /*14d70*/  FSEL R69, R24, -INF , P1 ;  /* 0xff80000018457808 */ /* 0x000fe40000800000 */
[----:B------:R-:W-:-:S02]  /*14d80*/  FMNMX.FTZ R21, R70, R21, !PT ;  /* 0x0000001546157209 */ /* 0x000fc40007810000 */
[----:B------:R-:W-:Y:S01]  /*14d90*/  FMNMX.FTZ R133, R72, R0, !PT ;  /* 0x0000000048857209 */ /* 0x000fe20007810000 */
[----:B------:R-:W-:Y:S01]  /*14da0*/  IMAD.MOV.U32 R0, RZ, RZ, 0x2 ;  /* 0x00000002ff007424 */ /* 0x000fe200078e00ff */
[----:B------:R-:W-:Y:S02]  /*14db0*/  FSEL R68, R23, -INF , P0 ;  /* 0xff80000017447808 */ /* 0x000fe40000000000 */
[----:B------:R-:W-:Y:S01]  /*14dc0*/  FMNMX.FTZ R21, R69, R21, !PT ;  /* 0x0000001545157209 */ /* 0x000fe20007810000 */
[----:B------:R-:W-:Y:S01]  /*14dd0*/  IMAD.MOV.U32 R4, RZ, RZ, R133 ;  /* 0x000000ffff047224 */ /* 0x000fe200078e0085 */
[----:B------:R-:W-:Y:S02]  /*14de0*/  MOV R2, 0x14e10 ;  /* 0x00014e1000027802 */ /* 0x000fe40000000f00 */
[----:B------:R-:W-:Y:S02]  /*14df0*/  FMNMX.FTZ R21, R68, R21, !PT ;  /* 0x0000001544157209 */ /* 0x000fe40007810000 */
[----:B-1----:R-:W-:Y:S05]  /*14e00*/  CALL.REL.NOINC `($__internal_19_$__cuda_sm70_shflsync_bfly_p) ;  /* 0x00001c5000007944 */ /* 0x002fea0003c00000 */
[----:B------:R-:W-:Y:S01]  /*14e10*/  FMNMX.FTZ R133, R133, R0, !PT ;  /* 0x0000000085857209 */ /* 0x000fe20007810000 */
[----:B------:R-:W-:Y:S01]  /*14e20*/  IMAD.MOV.U32 R0, RZ, RZ, 0x1 ;  /* 0x00000001ff007424 */ /* 0x000fe200078e00ff */
[----:B------:R-:W-:-:S03]  /*14e30*/  MOV R2, 0x14e60 ;  /* 0x00014e6000027802 */ /* 0x000fc60000000f00 */
[----:B------:R-:W-:Y:S02]  /*14e40*/  IMAD.MOV.U32 R4, RZ, RZ, R133 ;  /* 0x000000ffff047224 */ /* 0x000fe400078e0085 */
[----:B-1---5:R-:W-:Y:S05]  /*14e50*/  CALL.REL.NOINC `($__internal_19_$__cuda_sm70_shflsync_bfly_p) ;  /* 0x00001c0000007944 */ /* 0x022fea0003c00000 */
[----:B------:R-:W-:Y:S01]  /*14e60*/  FMNMX.FTZ R133, R133, R0, !PT ;  /* 0x0000000085857209 */ /* 0x000fe20007810000 */
[----:B------:R-:W-:Y:S01]  /*14e70*/  IMAD.MOV.U32 R4, RZ, RZ, R21 ;  /* 0x000000ffff047224 */ /* 0x000fe200078e0015 */
[----:B------:R-:W-:Y:S01]  /*14e80*/  MOV R2, 0x14eb0 ;  /* 0x00014eb000027802 */ /* 0x000fe20000000f00 */
[----:B------:R-:W-:Y:S02]  /*14e90*/  IMAD.MOV.U32 R0, RZ, RZ, 0x2 ;  /* 0x00000002ff007424 */ /* 0x000fe400078e00ff */
[----:B-1---5:R-:W-:Y:S05]  /*14ea0*/  CALL.REL.NOINC `($__internal_19_$__cuda_sm70_shflsync_bfly_p) ;  /* 0x00001bb000007944 */ /* 0x022fea0003c00000 */
[----:B------:R-:W-:Y:S01]  /*14eb0*/  FMNMX.FTZ R4, R21, R0, !PT ;  /* 0x0000000015047209 */ /* 0x000fe20007810000 */
[----:B------:R-:W-:Y:S01]  /*14ec0*/  IMAD.MOV.U32 R0, RZ, RZ, 0x1 ;  /* 0x00000001ff007424 */ /* 0x000fe200078e00ff */
[----:B------:R-:W-:Y:S02]  /*14ed0*/  MOV R2, 0x14ef0 ;  /* 0x00014ef000027802 */ /* 0x000fe40000000f00 */
[----:B-1---5:R-:W-:Y:S05]  /*14ee0*/  CALL.REL.NOINC `($__internal_19_$__cuda_sm70_shflsync_bfly_p) ;  /* 0x00001b7000007944 */ /* 0x022fea0003c00000 */
[----:B------:R-:W-:Y:S01]  /*14ef0*/  MOV R3, R0 ;  /* 0x0000000000037202 */ /* 0x000fe20000000f00 */
[----:B-1---5:R-:W-:Y:S05]  /*14f00*/  BRA `(.L_x_1232) ;  /* 0xffff107000007947 */ /* 0x022fea000383ffff */
.L_x_1136:
[----:B------:R-:W-:Y:S01]  /*14f10*/  MOV R3, 0x181f ;  /* 0x0000181f00037802 */ /* 0x000fe20000000f00 */
[----:B------:R2:W-:Y:S01]  /*14f20*/  STL [R1+0x4c], R5 ;  /* 0x00004c0501007387 */ /* 0x0005e20000100800 */
[----:B------:R-:W-:Y:S01]  /*14f30*/  MOV R2, 0x14f60 ;  /* 0x00014f6000027802 */ /* 0x000fe20000000f00 */
[----:B------:R-:W-:Y:S02]  /*14f40*/  IMAD.MOV.U32 R0, RZ, RZ, RZ ;  /* 0x000000ffff007224 */ /* 0x000fe400078e00ff */
[----:B-12---:R-:W-:Y:S05]  /*14f50*/  CALL.REL.NOINC `($__internal_20_$__cuda_sm70_shflsync_idx_p) ;  /* 0x00001b8000007944 */ /* 0x006fea0003c00000 */
[----:B-----5:R-:W-:Y:S01]  /*14f60*/  MOV R4, R0 ;  /* 0x0000000000047202 */ /* 0x020fe20000000f00 */
[----:B-1----:R-:W-:-:S05]  /*14f70*/  BRA `(.L_x_1233) ;  /* 0xffff26c000007947 */ /* 0x002fca000383ffff */
.L_x_1137:
[----:B------:R-:W-:Y:S01]  /*14f80*/  MOV R3, 0x181f ;  /* 0x0000181f00037802 */ /* 0x000fe20000000f00 */
[----:B------:R4:W-:Y:S01]  /*14f90*/  STL [R1+0x4c], R12 ;  /* 0x00004c0c01007387 */ /* 0x0009e20000100800 */
[----:B------:R-:W-:Y:S01]  /*14fa0*/  MOV R2, 0x14fd0 ;  /* 0x00014fd000027802 */ /* 0x000fe20000000f00 */
[----:B------:R-:W-:Y:S02]  /*14fb0*/  IMAD.MOV.U32 R0, RZ, RZ, RZ ;  /* 0x000000ffff007224 */ /* 0x000fe400078e00ff */
[----:B-1234-:R-:W-:Y:S05]  /*14fc0*/  CALL.REL.NOINC `($__internal_20_$__cuda_sm70_shflsync_idx_p) ;  /* 0x00001b1000007944 */ /* 0x01efea0003c00000 */
[----:B-1---5:R-:W-:-:S05]  /*14fd0*/  BRA `(.L_x_1234) ;  /* 0xffff268000007947 */ /* 0x022fca000383ffff */
.L_x_1138:
[----:B------:R-:W-:Y:S01]  /*14fe0*/  MOV R3, 0x181f ;  /* 0x0000181f00037802 */ /* 0x000fe20000000f00 */
[----:B------:R2:W-:Y:S01]  /*14ff0*/  STL [R1+0x4c], R5 ;  /* 0x00004c0501007387 */ /* 0x0005e20000100800 */
[----:B------:R-:W-:Y:S01]  /*15000*/  MOV R2, 0x15030 ;  /* 0x0001503000027802 */ /* 0x000fe20000000f00 */
[----:B------:R-:W-:Y:S02]  /*15010*/  IMAD.MOV.U32 R0, RZ, RZ, 0x1 ;  /* 0x00000001ff007424 */ /* 0x000fe400078e00ff */
[----:B-12---:R-:W-:Y:S05]  /*15020*/  CALL.REL.NOINC `($__internal_20_$__cuda_sm70_shflsync_idx_p) ;  /* 0x00001ab000007944 */ /* 0x006fea0003c00000 */
[----:B------:R-:W-:Y:S01]  /*15030*/  MOV R2, 0x15090 ;  /* 0x0001509000027802 */ /* 0x000fe20000000f00 */
[----:B------:R2:W-:Y:S01]  /*15040*/  STL [R1+0x4c], R12 ;  /* 0x00004c0c01007387 */ /* 0x0005e20000100800 */
[----:B-----5:R-:W-:Y:S01]  /*15050*/  IMAD.MOV.U32 R4, RZ, RZ, R0 ;  /* 0x000000ffff047224 */ /* 0x020fe200078e0000 */
[----:B------:R-:W-:Y:S01]  /*15060*/  MOV R0, 0x1 ;  /* 0x0000000100007802 */ /* 0x000fe20000000f00 */
[----:B------:R-:W-:Y:S02]  /*15070*/  IMAD.MOV.U32 R3, RZ, RZ, 0x181f ;  /* 0x0000181fff037424 */ /* 0x000fe400078e00ff */
[----:B-12---:R-:W-:Y:S05]  /*15080*/  CALL.REL.NOINC `($__internal_20_$__cuda_sm70_shflsync_idx_p) ;  /* 0x00001a5000007944 */ /* 0x006fea0003c00000 */
[----:B-1---5:R-:W-:-:S05]  /*15090*/  BRA `(.L_x_1235) ;  /* 0xffff283000007947 */ /* 0x022fca000383ffff */
.L_x_1141:
[----:B------:R-:W-:Y:S01]  /*150a0*/  MOV R3, 0x181f ;  /* 0x0000181f00037802 */ /* 0x000fe20000000f00 */
[----:B------:R1:W-:Y:S01]  /*150b0*/  STL [R1+0x4c], R8 ;  /* 0x00004c0801007387 */ /* 0x0003e20000100800 */
[----:B------:R-:W-:Y:S01]  /*150c0*/  MOV R2, 0x150f0 ;  /* 0x000150f000027802 */ /* 0x000fe20000000f00 */
[----:B------:R-:W-:Y:S02]  /*150d0*/  IMAD.MOV.U32 R0, RZ, RZ, RZ ;  /* 0x000000ffff007224 */ /* 0x000fe400078e00ff */
[----:B-1----:R-:W-:Y:S05]  /*150e0*/  CALL.REL.NOINC `($__internal_20_$__cuda_sm70_shflsync_idx_p) ;  /* 0x000019f000007944 */ /* 0x002fea0003c00000 */
[----:B-----5:R-:W-:Y:S01]  /*150f0*/  MOV R4, R0 ;  /* 0x0000000000047202 */ /* 0x020fe20000000f00 */
[----:B-1----:R-:W-:-:S05]  /*15100*/  BRA `(.L_x_1236) ;  /* 0xffff389000007947 */ /* 0x002fca000383ffff */
.L_x_1142:
[----:B------:R-:W-:Y:S01]  /*15110*/  MOV R3, 0x181f ;  /* 0x0000181f00037802 */ /* 0x000fe20000000f00 */
[----:B------:R3:W-:Y:S01]  /*15120*/  STL [R1+0x4c], R9 ;  /* 0x00004c0901007387 */ /* 0x0007e20000100800 */
[----:B------:R-:W-:Y:S01]  /*15130*/  MOV R2, 0x15160 ;  /* 0x0001516000027802 */ /* 0x000fe20000000f00 */
[----:B------:R-:W-:Y:S02]  /*15140*/  IMAD.MOV.U32 R0, RZ, RZ, RZ ;  /* 0x000000ffff007224 */ /* 0x000fe400078e00ff */
[----:B-123--:R-:W-:Y:S05]  /*15150*/  CALL.REL.NOINC `($__internal_20_$__cuda_sm70_shflsync_idx_p) ;  /* 0x0000198000007944 */ /* 0x00efea0003c00000 */
[----:B-1---5:R-:W-:-:S05]  /*15160*/  BRA `(.L_x_1237) ;  /* 0xffff385000007947 */ /* 0x022fca000383ffff */
.L_x_1143:
[----:B--2---:R-:W-:Y:S01]  /*15170*/  MOV R3, 0x181f ;  /* 0x0000181f00037802 */ /* 0x004fe20000000f00 */
[----:B------:R2:W-:Y:S01]  /*15180*/  STL [R1+0x4c], R8 ;  /* 0x00004c0801007387 */ /* 0x0005e20000100800 */
[----:B------:R-:W-:Y:S01]  /*15190*/  MOV R2, 0x151c0 ;  /* 0x000151c000027802 */ /* 0x000fe20000000f00 */
[----:B------:R-:W-:Y:S03]  /*151a0*/  IMAD.MOV.U32 R0, RZ, RZ, 0x1 ;  /* 0x00000001ff007424 */ /* 0x000fe600078e00ff */
        /* <DEDUP_REMOVED lines=8> */
.L_x_1144:
[----:B------:R-:W-:Y:S01]  /*15230*/  MOV R3, 0x1c1f ;  /* 0x00001c1f00037802 */ /* 0x000fe20000000f00 */
[----:B------:R1:W-:Y:S01]  /*15240*/  STL [R1+0x4c], R4 ;  /* 0x00004c0401007387 */ /* 0x0003e20000100800 */
[----:B------:R-:W-:Y:S01]  /*15250*/  MOV R2, 0x15280 ;  /* 0x0001528000027802 */ /* 0x000fe20000000f00 */
[----:B------:R-:W-:Y:S02]  /*15260*/  IMAD.MOV.U32 R0, RZ, RZ, RZ ;  /* 0x000000ffff007224 */ /* 0x000fe400078e00ff */
[----:B-1----:R-:W-:Y:S05]  /*15270*/  CALL.REL.NOINC `($__internal_20_$__cuda_sm70_shflsync_idx_p) ;  /* 0x0000186000007944 */ /* 0x002fea0003c00000 */
[----:B-1---5:R-:W-:-:S05]  /*15280*/  BRA `(.L_x_1239) ;  /* 0xffff3c9000007947 */ /* 0x022fca000383ffff */
.L_x_1145:
[----:B------:R-:W-:Y:S01]  /*15290*/  MOV R3, 0x1c1f ;  /* 0x00001c1f00037802 */ /* 0x000fe20000000f00 */
[----:B------:R2:W-:Y:S01]  /*152a0*/  STL [R1+0x4c], R4 ;  /* 0x00004c0401007387 */ /* 0x0005e20000100800 */
[----:B------:R-:W-:Y:S01]  /*152b0*/  MOV R2, 0x152e0 ;  /* 0x000152e000027802 */ /* 0x000fe20000000f00 */
[----:B------:R-:W-:Y:S02]  /*152c0*/  IMAD.MOV.U32 R0, RZ, RZ, 0x1 ;  /* 0x00000001ff007424 */ /* 0x000fe400078e00ff */
[----:B-12---:R-:W-:Y:S05]  /*152d0*/  CALL.REL.NOINC `($__internal_20_$__cuda_sm70_shflsync_idx_p) ;  /* 0x0000180000007944 */ /* 0x006fea0003c00000 */
[----:B------:R-:W2:Y:S01]  /*152e0*/  LDL.LU R7, [R1+0x28] ;  /* 0x0000280001077983 */ /* 0x000ea20000300800 */
[----:B-----5:R-:W-:Y:S03]  /*152f0*/  IMAD.IADD R0, R5, 0x1, R0 ;  /* 0x0000000105007824 */ /* 0x020fe600078e0200 */
[----:B------:R-:W3:Y:S02]  /*15300*/  LDL.LU R4, [R1+0x24] ;  /* 0x0000240001047983 */ /* 0x000ee40000300800 */
[C---:B------:R-:W-:Y:S02]  /*15310*/  ISETP.GT.AND P1, PT, R0.reuse, RZ, PT ;  /* 0x000000ff0000720c */ /* 0x040fe40003f24270 */
[C---:B------:R-:W-:Y:S01]  /*15320*/  ISETP.GT.AND P0, PT, R0.reuse, 0x1, PT ;  /* 0x000000010000780c */ /* 0x040fe20003f04270 */
[----:B------:R-:W4:Y:S01]  /*15330*/  LDL.LU R3, [R1+0x20] ;  /* 0x0000200001037983 */ /* 0x000f220000300800 */
[C---:B------:R-:W-:Y:S02]  /*15340*/  ISETP.GT.AND P3, PT, R0.reuse, 0x8, PT ;  /* 0x000000080000780c */ /* 0x040fe40003f64270 */
[C---:B------:R-:W-:Y:S01]  /*15350*/  ISETP.GT.AND P4, PT, R0.reuse, 0x9, PT ;  /* 0x000000090000780c */ /* 0x040fe20003f84270 */
[----:B------:R-:W4:Y:S01]  /*15360*/  LDL.LU R2, [R1+0x1c] ;  /* 0x00001c0001027983 */ /* 0x000f220000300800 */
[C---:B------:R-:W-:Y:S04]  /*15370*/  ISETP.GT.AND P2, PT, R0.reuse, 0x10, PT ;  /* 0x000000100000780c */ /* 0x040fe80003f44270 */
[----:B------:R-:W-:Y:S02]  /*15380*/  FSEL R25, R171, -INF , P2 ;  /* 0xff800000ab197808 */ /* 0x000fe40001000000 */
[C---:B------:R-:W-:Y:S04]  /*15390*/  ISETP.GT.AND P2, PT, R0.reuse, 0x21, PT ;  /* 0x000000210000780c */ /* 0x040fe80003f44270 */
[----:B------:R-:W-:Y:S02]  /*153a0*/  FSEL R9, R179, -INF , P2 ;  /* 0xff800000b3097808 */ /* 0x000fe40001000000 */
[----:B--2---:R-:W-:Y:S02]  /*153b0*/  FSEL R5, R7, -INF , P1 ;  /* 0xff80000007057808 */ /* 0x004fe40000800000 */
[----:B------:R-:W-:Y:S02]  /*153c0*/  ISETP.GT.AND P1, PT, R0, 0x11, PT ;  /* 0x000000110000780c */ /* 0x000fe40003f24270 */
[----:B---3--:R-:W-:Y:S02]  /*153d0*/  FSEL R132, R4, -INF , P0 ;  /* 0xff80000004847808 */ /* 0x008fe40000000000 */
[----:B------:R-:W-:Y:S02]  /*153e0*/  ISETP.GT.AND P0, PT, R0, 0x18, PT ;  /* 0x000000180000780c */ /* 0x000fe40003f04270 */
[----:B------:R-:W-:Y:S02]  /*153f0*/  FSEL R24, R170, -INF , P1 ;  /* 0xff800000aa187808 */ /* 0x000fe40000800000 */
[----:B----4-:R-:W-:Y:S02]  /*15400*/  FSEL R27, R3, -INF , P3 ;  /* 0xff800000031b7808 */ /* 0x010fe40001800000 */
[----:B------:R-:W-:Y:S02]  /*15410*/  ISETP.GT.AND P3, PT, R0, 0x20, PT ;  /* 0x000000200000780c */ /* 0x000fe40003f64270 */
[----:B------:R-:W-:Y:S02]  /*15420*/  FSEL R26, R2, -INF , P4 ;  /* 0xff800000021a7808 */ /* 0x000fe40002000000 */
[C---:B------:R-:W-:Y:S02]  /*15430*/  ISETP.GT.AND P4, PT, R0.reuse, 0x19, PT ;  /* 0x000000190000780c */ /* 0x040fe40003f84270 */
        /* <DEDUP_REMOVED lines=19> */
[----:B------:R-:W-:Y:S02]  /*15570*/  FSEL R10, R177, -INF , P3 ;  /* 0xff800000b10a7808 */ /* 0x000fe40001800000 */
[----:B------:R-:W-:Y:S02]  /*15580*/  FMNMX.FTZ R168, R22, R2, !PT ;  /* 0x0000000216a87209 */ /* 0x000fe40007810000 */
[----:B------:R-:W-:Y:S01]  /*15590*/  FMNMX.FTZ R4, R14, R0, !PT ;  /* 0x000000000e047209 */ /* 0x000fe20007810000 */
[----:B------:R-:W-:Y:S01]  /*155a0*/  IMAD.MOV.U32 R0, RZ, RZ, 0x2 ;  /* 0x00000002ff007424 */ /* 0x000fe200078e00ff */
[----:B------:R-:W-:Y:S02]  /*155b0*/  FMNMX.FTZ R168, R10, R168, !PT ;  /* 0x000000a80aa87209 */ /* 0x000fe40007810000 */
[----:B------:R-:W-:Y:S02]  /*155c0*/  FMNMX.FTZ R4, R13, R4, !PT ;  /* 0x000000040d047209 */ /* 0x000fe40007810000 */
[----:B------:R-:W-:Y:S02]  /*155d0*/  FSEL R8, R176, -INF , P1 ;  /* 0xff800000b0087808 */ /* 0x000fe40000800000 */
[----:B------:R-:W-:Y:S02]  /*155e0*/  FMNMX.FTZ R168, R9, R168, !PT ;  /* 0x000000a809a87209 */ /* 0x000fe40007810000 */
[----:B------:R-:W-:Y:S02]  /*155f0*/  FMNMX.FTZ R4, R12, R4, !PT ;  /* 0x000000040c047209 */ /* 0x000fe40007810000 */
[----:B------:R-:W-:Y:S02]  /*15600*/  FSEL R7, R178, -INF , P0 ;  /* 0xff800000b2077808 */ /* 0x000fe40000000000 */
[----:B------:R-:W-:Y:S02]  /*15610*/  FMNMX.FTZ R168, R8, R168, !PT ;  /* 0x000000a808a87209 */ /* 0x000fe40007810000 */
[----:B------:R-:W-:Y:S02]  /*15620*/  FMNMX.FTZ R4, R11, R4, !PT ;  /* 0x000000040b047209 */ /* 0x000fe40007810000 */
[----:B------:R-:W-:Y:S02]  /*15630*/  FMNMX.FTZ R168, R7, R168, !PT ;  /* 0x000000a807a87209 */ /* 0x000fe40007810000 */
[----:B------:R-:W-:Y:S02]  /*15640*/  MOV R2, 0x15660 ;  /* 0x0001566000027802 */ /* 0x000fe40000000f00 */
[----:B-1----:R-:W-:Y:S05]  /*15650*/  CALL.REL.NOINC `($__internal_19_$__cuda_sm70_shflsync_bfly_p) ;  /* 0x0000140000007944 */ /* 0x002fea0003c00000 */
[----:B------:R-:W-:Y:S01]  /*15660*/  FMNMX.FTZ R4, R4, R0, !PT ;  /* 0x0000000004047209 */ /* 0x000fe20007810000 */
[----:B------:R-:W-:Y:S01]  /*15670*/  IMAD.MOV.U32 R0, RZ, RZ, 0x1 ;  /* 0x00000001ff007424 */ /* 0x000fe200078e00ff */
[----:B------:R-:W-:Y:S02]  /*15680*/  MOV R2, 0x156a0 ;  /* 0x000156a000027802 */ /* 0x000fe40000000f00 */
        /* <DEDUP_REMOVED lines=10> */
[----:B-1---5:R-:W-:-:S05]  /*15730*/  BRA `(.L_x_1240) ;  /* 0xffff3d5000007947 */ /* 0x022fca000383ffff */
.L_x_1148:
[----:B------:R-:W-:Y:S01]  /*15740*/  MOV R3, 0x181f ;  /* 0x0000181f00037802 */ /* 0x000fe20000000f00 */
[----:B------:R2:W-:Y:S01]  /*15750*/  STL [R1+0x4c], R6 ;  /* 0x00004c0601007387 */ /* 0x0005e20000100800 */
[----:B------:R-:W-:Y:S01]  /*15760*/  MOV R2, 0x15790 ;  /* 0x0001579000027802 */ /* 0x000fe20000000f00 */
[----:B------:R-:W-:Y:S02]  /*15770*/  IMAD.MOV.U32 R0, RZ, RZ, RZ ;  /* 0x000000ffff007224 */ /* 0x000fe400078e00ff */
[----:B-1234-:R-:W-:Y:S05]  /*15780*/  CALL.REL.NOINC `($__internal_20_$__cuda_sm70_shflsync_idx_p) ;  /* 0x0000135000007944 */ /* 0x01efea0003c00000 */
[----:B-1---5:R-:W-:-:S05]  /*15790*/  BRA `(.L_x_1241) ;  /* 0xffff586000007947 */ /* 0x022fca000383ffff */
.L_x_1151:
[----:B--2---:R-:W-:Y:S01]  /*157a0*/  MOV R3, 0x181f ;  /* 0x0000181f00037802 */ /* 0x004fe20000000f00 */
        /* <DEDUP_REMOVED lines=11> */
.L_x_1154:
[----:B------:R-:W-:Y:S01]  /*15860*/  MOV R3, 0x181f ;  /* 0x0000181f00037802 */ /* 0x000fe20000000f00 */
[----:B------:R1:W-:Y:S01]  /*15870*/  STL [R1+0x4c], R8 ;  /* 0x00004c0801007387 */ /* 0x0003e20000100800 */
[----:B------:R-:W-:Y:S01]  /*15880*/  MOV R2, 0x158b0 ;  /* 0x000158b000027802 */ /* 0x000fe20000000f00 */
[----:B------:R-:W-:Y:S02]  /*15890*/  IMAD.MOV.U32 R0, RZ, RZ, RZ ;  /* 0x000000ffff007224 */ /* 0x000fe400078e00ff */
[----:B-1----:R-:W-:Y:S05]  /*158a0*/  CALL.REL.NOINC `($__internal_20_$__cuda_sm70_shflsync_idx_p) ;  /* 0x0000123000007944 */ /* 0x002fea0003c00000 */
[----:B-----5:R-:W-:Y:S01]  /*158b0*/  MOV R4, R0 ;  /* 0x0000000000047202 */ /* 0x020fe20000000f00 */
[----:B-1----:R-:W-:-:S05]  /*158c0*/  BRA `(.L_x_1243) ;  /* 0xffff6a5000007947 */ /* 0x002fca000383ffff */
.L_x_1155:
[----:B------:R-:W-:Y:S01]  /*158d0*/  MOV R3, 0x181f ;  /* 0x0000181f00037802 */ /* 0x000fe20000000f00 */
[----:B------:R3:W-:Y:S01]  /*158e0*/  STL [R1+0x4c], R9 ;  /* 0x00004c0901007387 */ /* 0x0007e20000100800 */
[----:B------:R-:W-:Y:S01]  /*158f0*/  MOV R2, 0x15920 ;  /* 0x0001592000027802 */ /* 0x000fe20000000f00 */
[----:B------:R-:W-:Y:S02]  /*15900*/  IMAD.MOV.U32 R0, RZ, RZ, RZ ;  /* 0x000000ffff007224 */ /* 0x000fe400078e00ff */
[----:B-123--:R-:W-:Y:S05]  /*15910*/  CALL.REL.NOINC `($__internal_20_$__cuda_sm70_shflsync_idx_p) ;  /* 0x000011c000007944 */ /* 0x00efea0003c00000 */
[----:B-1---5:R-:W-:-:S05]  /*15920*/  BRA `(.L_x_1244) ;  /* 0xffff6a1000007947 */ /* 0x022fca000383ffff */
.L_x_1156:
        /* <DEDUP_REMOVED lines=12> */
.L_x_1157:
[----:B------:R-:W-:Y:S02]  /*159f0*/  MOV R0, 0x2 ;  /* 0x0000000200007802 */ /* 0x000fe40000000f00 */
[----:B------:R-:W-:Y:S02]  /*15a00*/  MOV R2, 0x15a20 ;  /* 0x00015a2000027802 */ /* 0x000fe40000000f00 */
[----:B------:R-:W-:Y:S05]  /*15a10*/  CALL.REL.NOINC `($__internal_19_$__cuda_sm70_shflsync_bfly_p) ;  /* 0x0000104000007944 */ /* 0x000fea0003c00000 */
[----:B-1---5:R-:W-:-:S05]  /*15a20*/  BRA `(.L_x_1246) ;  /* 0xffff6e3000007947 */ /* 0x022fca000383ffff */
.L_x_1158:
[----:B------:R-:W-:Y:S02]  /*15a30*/  MOV R0, 0x1 ;  /* 0x0000000100007802 */ /* 0x000fe40000000f00 */
[----:B------:R-:W-:Y:S02]  /*15a40*/  MOV R2, 0x15a60 ;  /* 0x00015a6000027802 */ /* 0x000fe40000000f00 */
[----:B------:R-:W-:Y:S05]  /*15a50*/  CALL.REL.NOINC `($__internal_19_$__cuda_sm70_shflsync_bfly_p) ;  /* 0x0000100000007944 */ /* 0x000fea0003c00000 */
[----:B------:R-:W-:Y:S01]  /*15a60*/  FMNMX.FTZ R133, R4, R0, !PT ;  /* 0x0000000004857209 */ /* 0x000fe20007810000 */
[----:B-----5:R-:W-:Y:S01]  /*15a70*/  IMAD.MOV.U32 R4, RZ, RZ, R5 ;  /* 0x000000ffff047224 */ /* 0x020fe200078e0005 */
[----:B------:R-:W-:Y:S01]  /*15a80*/  MOV R2, 0x15ab0 ;  /* 0x00015ab000027802 */ /* 0x000fe20000000f00 */
[----:B------:R-:W-:Y:S02]  /*15a90*/  IMAD.MOV.U32 R0, RZ, RZ, 0x2 ;  /* 0x00000002ff007424 */ /* 0x000fe400078e00ff */
[----:B-1----:R-:W-:Y:S05]  /*15aa0*/  CALL.REL.NOINC `($__internal_19_$__cuda_sm70_shflsync_bfly_p) ;  /* 0x00000fb000007944 */ /* 0x002fea0003c00000 */
[----:B-----5:R-:W-:Y:S01]  /*15ab0*/  FMNMX.FTZ R4, R5, R0, !PT ;  /* 0x0000000005047209 */ /* 0x020fe20007810000 */
[----:B------:R-:W-:Y:S01]  /*15ac0*/  IMAD.MOV.U32 R0, RZ, RZ, 0x1 ;  /* 0x00000001ff007424 */ /* 0x000fe200078e00ff */
[----:B------:R-:W-:Y:S02]  /*15ad0*/  MOV R2, 0x15af0 ;  /* 0x00015af000027802 */ /* 0x000fe40000000f00 */
[----:B-1----:R-:W-:Y:S05]  /*15ae0*/  CALL.REL.NOINC `($__internal_19_$__cuda_sm70_shflsync_bfly_p) ;  /* 0x00000f7000007944 */ /* 0x002fea0003c00000 */
[----:B-1---5:R-:W-:-:S05]  /*15af0*/  BRA `(.L_x_1247) ;  /* 0xffff6dd000007947 */ /* 0x022fca000383ffff */
.L_x_1160:
[----:B------:R1:W5:Y:S01]  /*15b00*/  LDL R4, [R1+0x54] ;  /* 0x0000540001047983 */ /* 0x0003620000100800 */
[----:B------:R-:W-:-:S02]  /*15b10*/  MOV R0, 0x2 ;  /* 0x0000000200007802 */ /* 0x000fc40000000f00 */
[----:B------:R-:W-:Y:S02]  /*15b20*/  MOV R2, 0x15b40 ;  /* 0x00015b4000027802 */ /* 0x000fe40000000f00 */
[----:B-1---5:R-:W-:Y:S05]  /*15b30*/  CALL.REL.NOINC `($__internal_19_$__cuda_sm70_shflsync_bfly_p) ;  /* 0x00000f2000007944 */ /* 0x022fea0003c00000 */
[----:B-1---5:R-:W-:Y:S05]  /*15b40*/  BRA `(.L_x_1248) ;  /* 0xffff869000007947 */ /* 0x022fea000383ffff */
.L_x_1161:
[----:B------:R-:W-:Y:S01]  /*15b50*/  IMAD.MOV.U32 R4, RZ, RZ, R5 ;  /* 0x000000ffff047224 */ /* 0x000fe200078e0005 */
[----:B------:R-:W-:Y:S02]  /*15b60*/  MOV R0, 0x1 ;  /* 0x0000000100007802 */ /* 0x000fe40000000f00 */
[----:B------:R-:W-:Y:S02]  /*15b70*/  MOV R2, 0x15b90 ;  /* 0x00015b9000027802 */ /* 0x000fe40000000f00 */
[----:B------:R-:W-:Y:S05]  /*15b80*/  CALL.REL.NOINC `($__internal_19_$__cuda_sm70_shflsync_bfly_p) ;  /* 0x00000ed000007944 */ /* 0x000fea0003c00000 */
[----:B------:R2:W5:Y:S02]  /*15b90*/  LDL R4, [R1+0x50] ;  /* 0x0000500001047983 */ /* 0x0005640000100800 */
[----:B-----5:R-:W-:Y:S01]  /*15ba0*/  FADD.FTZ R5, R5, R0 ;  /* 0x0000000005057221 */ /* 0x020fe20000010000 */
[----:B------:R-:W-:Y:S02]  /*15bb0*/  MOV R0, 0x2 ;  /* 0x0000000200007802 */ /* 0x000fe40000000f00 */
[----:B------:R-:W-:Y:S02]  /*15bc0*/  MOV R2, 0x15be0 ;  /* 0x00015be000027802 */ /* 0x000fe40000000f00 */
[----:B-12---:R-:W-:Y:S05]  /*15bd0*/  CALL.REL.NOINC `($__internal_19_$__cuda_sm70_shflsync_bfly_p) ;  /* 0x00000e8000007944 */ /* 0x006fea0003c00000 */
[----:B------:R-:W2:Y:S02]  /*15be0*/  LDL.LU R2, [R1+0x50] ;  /* 0x0000500001027983 */ /* 0x000ea40000300800 */
[----:B--2---:R-:W-:Y:S01]  /*15bf0*/  FADD.FTZ R4, R2, R0 ;  /* 0x0000000002047221 */ /* 0x004fe20000010000 */
[----:B------:R-:W-:-:S02]  /*15c00*/  MOV R0, 0x1 ;  /* 0x0000000100007802 */ /* 0x000fc40000000f00 */
[----:B------:R-:W-:Y:S02]  /*15c10*/  MOV R2, 0x15c30 ;  /* 0x00015c3000027802 */ /* 0x000fe40000000f00 */
[----:B-1---5:R-:W-:Y:S05]  /*15c20*/  CALL.REL.NOINC `($__internal_19_$__cuda_sm70_shflsync_bfly_p) ;  /* 0x00000e3000007944 */ /* 0x022fea0003c00000 */
[----:B------:R-:W-:Y:S01]  /*15c30*/  MOV R3, R0 ;  /* 0x0000000000037202 */ /* 0x000fe20000000f00 */
[----:B-1---5:R-:W-:Y:S05]  /*15c40*/  BRA `(.L_x_1249) ;  /* 0xffff862000007947 */ /* 0x022fea000383ffff */
.L_x_1168:
[----:B--234-:R2:W-:Y:S01]  /*15c50*/  STL [R1+0x4c], R5 ;  /* 0x00004c0501007387 */ /* 0x01c5e20000100800 */
[----:B------:R-:W-:Y:S01]  /*15c60*/  IMAD.MOV.U32 R0, RZ, RZ, RZ ;  /* 0x000000ffff007224 */ /* 0x000fe200078e00ff */
[----:B------:R-:W-:Y:S02]  /*15c70*/  MOV R3, 0x181f ;  /* 0x0000181f00037802 */ /* 0x000fe40000000f00 */
[----:B------:R-:W-:Y:S02]  /*15c80*/  MOV R2, 0x15ca0 ;  /* 0x00015ca000027802 */ /* 0x000fe40000000f00 */
[----:B-12---:R-:W-:Y:S05]  /*15c90*/  CALL.REL.NOINC `($__internal_20_$__cuda_sm70_shflsync_idx_p) ;  /* 0x00000e4000007944 */ /* 0x006fea0003c00000 */
[----:B-----5:R-:W-:Y:S01]  /*15ca0*/  MOV R4, R0 ;  /* 0x0000000000047202 */ /* 0x020fe20000000f00 */
[----:B-1----:R-:W-:Y:S05]  /*15cb0*/  BRA `(.L_x_1250) ;  /* 0xffffa26000007947 */ /* 0x002fea000383ffff */
.L_x_1169:
[----:B------:R4:W-:Y:S01]  /*15cc0*/  STL [R1+0x4c], R14 ;  /* 0x00004c0e01007387 */ /* 0x0009e20000100800 */
[----:B------:R-:W-:Y:S01]  /*15cd0*/  IMAD.MOV.U32 R0, RZ, RZ, RZ ;  /* 0x000000ffff007224 */ /* 0x000fe200078e00ff */
[----:B------:R-:W-:Y:S02]  /*15ce0*/  MOV R3, 0x181f ;  /* 0x0000181f00037802 */ /* 0x000fe40000000f00 */
[----:B------:R-:W-:-:S02]  /*15cf0*/  MOV R2, 0x15d10 ;  /* 0x00015d1000027802 */ /* 0x000fc40000000f00 */
[----:B-1234-:R-:W-:Y:S05]  /*15d00*/  CALL.REL.NOINC `($__internal_20_$__cuda_sm70_shflsync_idx_p) ;  /* 0x00000dd000007944 */ /* 0x01efea0003c00000 */
[----:B-1---5:R-:W-:Y:S05]  /*15d10*/  BRA `(.L_x_1251) ;  /* 0xffffa22000007947 */ /* 0x022fea000383ffff */
.L_x_1172:
[----:B------:R4:W-:Y:S01]  /*15d20*/  STL [R1+0x4c], R5 ;  /* 0x00004c0501007387 */ /* 0x0009e20000100800 */
[----:B--2---:R-:W-:Y:S01]  /*15d30*/  IMAD.MOV.U32 R0, RZ, RZ, 0x1 ;  /* 0x00000001ff007424 */ /* 0x004fe200078e00ff */
[----:B------:R-:W-:-:S02]  /*15d40*/  MOV R3, 0x181f ;  /* 0x0000181f00037802 */ /* 0x000fc40000000f00 */
[----:B------:R-:W-:Y:S02]  /*15d50*/  MOV R2, 0x15d70 ;  /* 0x00015d7000027802 */ /* 0x000fe40000000f00 */
[----:B-1-34-:R-:W-:Y:S05]  /*15d60*/  CALL.REL.NOINC `($__internal_20_$__cuda_sm70_shflsync_idx_p) ;  /* 0x00000d7000007944 */ /* 0x01afea0003c00000 */
[----:B------:R2:W-:Y:S01]  /*15d70*/  STL [R1+0x4c], R14 ;  /* 0x00004c0e01007387 */ /* 0x0005e20000100800 */
[----:B-----5:R-:W-:Y:S01]  /*15d80*/  IMAD.MOV.U32 R4, RZ, RZ, R0 ;  /* 0x000000ffff047224 */ /* 0x020fe200078e0000 */
[----:B------:R-:W-:Y:S01]  /*15d90*/  MOV R0, 0x1 ;  /* 0x0000000100007802 */ /* 0x000fe20000000f00 */
[----:B------:R-:W-:Y:S01]  /*15da0*/  IMAD.MOV.U32 R3, RZ, RZ, 0x181f ;  /* 0x0000181fff037424 */ /* 0x000fe200078e00ff */
[----:B------:R-:W-:Y:S02]  /*15db0*/  MOV R2, 0x15dd0 ;  /* 0x00015dd000027802 */ /* 0x000fe40000000f00 */
[----:B-12---:R-:W-:Y:S05]  /*15dc0*/  CALL.REL.NOINC `($__internal_20_$__cuda_sm70_shflsync_idx_p) ;  /* 0x00000d1000007944 */ /* 0x006fea0003c00000 */
[----:B-1---5:R-:W-:Y:S05]  /*15dd0*/  BRA `(.L_x_1252) ;  /* 0xffffa3b000007947 */ /* 0x022fea000383ffff */
.L_x_1175:
[----:B------:R3:W-:Y:S01]  /*15de0*/  STL [R1+0x4c], R5 ;  /* 0x00004c0501007387 */ /* 0x0007e20000100800 */
[----:B--2---:R-:W-:Y:S01]  /*15df0*/  IMAD.MOV.U32 R0, RZ, RZ, 0x2 ;  /* 0x00000002ff007424 */ /* 0x004fe200078e00ff */
[----:B-1----:R-:W-:Y:S02]  /*15e00*/  MOV R3, 0x181f ;  /* 0x0000181f00037802 */ /* 0x002fe40000000f00 */
[----:B------:R-:W-:Y:S02]  /*15e10*/  MOV R2, 0x15e30 ;  /* 0x00015e3000027802 */ /* 0x000fe40000000f00 */
[----:B---34-:R-:W-:Y:S05]  /*15e20*/  CALL.REL.NOINC `($__internal_20_$__cuda_sm70_shflsync_idx_p) ;  /* 0x00000cb000007944 */ /* 0x018fea0003c00000 */
[----:B-----5:R-:W-:Y:S01]  /*15e30*/  MOV R4, R0 ;  /* 0x0000000000047202 */ /* 0x020fe20000000f00 */
[----:B-1----:R-:W-:Y:S05]  /*15e40*/  BRA `(.L_x_1253) ;  /* 0xffffa53000007947 */ /* 0x002fea000383ffff */
.L_x_1176:
[----:B------:R4:W-:Y:S01]  /*15e50*/  STL [R1+0x4c], R14 ;  /* 0x00004c0e01007387 */ /* 0x0009e20000100800 */
[----:B--2---:R-:W-:Y:S01]  /*15e60*/  IMAD.MOV.U32 R0, RZ, RZ, 0x2 ;  /* 0x00000002ff007424 */ /* 0x004fe200078e00ff */
[----:B-1----:R-:W-:-:S02]  /*15e70*/  MOV R3, 0x181f ;  /* 0x0000181f00037802 */ /* 0x002fc40000000f00 */
[----:B------:R-:W-:Y:S02]  /*15e80*/  MOV R2, 0x15ea0 ;  /* 0x00015ea000027802 */ /* 0x000fe40000000f00 */
[----:B---34-:R-:W-:Y:S05]  /*15e90*/  CALL.REL.NOINC `($__internal_20_$__cuda_sm70_shflsync_idx_p) ;  /* 0x00000c4000007944 */ /* 0x018fea0003c00000 */
[----:B-1---5:R-:W-:Y:S05]  /*15ea0*/  BRA `(.L_x_1254) ;  /* 0xffffa4f000007947 */ /* 0x022fea000383ffff */
.L_x_1179:
[----:B------:R1:W-:Y:S01]  /*15eb0*/  STL [R1+0x4c], R5 ;  /* 0x00004c0501007387 */ /* 0x0003e20000100800 */
[----:B----4-:R-:W-:Y:S01]  /*15ec0*/  IMAD.MOV.U32 R0, RZ, RZ, 0x3 ;  /* 0x00000003ff007424 */ /* 0x010fe200078e00ff */
[----:B-1----:R-:W-:Y:S02]  /*15ed0*/  MOV R3, 0x181f ;  /* 0x0000181f00037802 */ /* 0x002fe40000000f00 */
[----:B------:R-:W-:Y:S02]  /*15ee0*/  MOV R2, 0x15f00 ;  /* 0x00015f0000027802 */ /* 0x000fe40000000f00 */
[----:B--23--:R-:W-:Y:S05]  /*15ef0*/  CALL.REL.NOINC `($__internal_20_$__cuda_sm70_shflsync_idx_p) ;  /* 0x00000be000007944 */ /* 0x00cfea0003c00000 */
[----:B------:R2:W-:Y:S01]  /*15f00*/  STL [R1+0x4c], R14 ;  /* 0x00004c0e01007387 */ /* 0x0005e20000100800 */
[----:B-----5:R-:W-:Y:S01]  /*15f10*/  IMAD.MOV.U32 R4, RZ, RZ, R0 ;  /* 0x000000ffff047224 */ /* 0x020fe200078e0000 */
[----:B------:R-:W-:Y:S01]  /*15f20*/  MOV R0, 0x3 ;  /* 0x0000000300007802 */ /* 0x000fe20000000f00 */
[----:B------:R-:W-:Y:S01]  /*15f30*/  IMAD.MOV.U32 R3, RZ, RZ, 0x181f ;  /* 0x0000181fff037424 */ /* 0x000fe200078e00ff */
[----:B------:R-:W-:Y:S02]  /*15f40*/  MOV R2, 0x15f60 ;  /* 0x00015f6000027802 */ /* 0x000fe40000000f00 */
[----:B-12---:R-:W-:Y:S05]  /*15f50*/  CALL.REL.NOINC `($__internal_20_$__cuda_sm70_shflsync_idx_p) ;  /* 0x00000b8000007944 */ /* 0x006fea0003c00000 */
[----:B-1---5:R-:W-:Y:S05]  /*15f60*/  BRA `(.L_x_1255) ;  /* 0xffffa63000007947 */ /* 0x022fea000383ffff */
.L_x_1181:
[----:B------:R1:W-:Y:S01]  /*15f70*/  STL [R1+0x4c], R5 ;  /* 0x00004c0501007387 */ /* 0x0003e20000100800 */
[----:B------:R-:W-:Y:S01]  /*15f80*/  IMAD.MOV.U32 R0, RZ, RZ, RZ ;  /* 0x000000ffff007224 */ /* 0x000fe200078e00ff */
[----:B------:R-:W-:-:S02]  /*15f90*/  MOV R3, 0x1c1f ;  /* 0x00001c1f00037802 */ /* 0x000fc40000000f00 */
[----:B------:R-:W-:Y:S02]  /*15fa0*/  MOV R2, 0x15fc0 ;  /* 0x00015fc000027802 */ /* 0x000fe40000000f00 */
[----:B-1----:R-:W-:Y:S05]  /*15fb0*/  CALL.REL.NOINC `($__internal_20_$__cuda_sm70_shflsync_idx_p) ;  /* 0x00000b2000007944 */ /* 0x002fea0003c00000 */
[----:B-----5:R-:W-:Y:S01]  /*15fc0*/  MOV R4, R0 ;  /* 0x0000000000047202 */ /* 0x020fe20000000f00 */
[----:B-1----:R-:W-:Y:S05]  /*15fd0*/  BRA `(.L_x_1256) ;  /* 0xffffa9a000007947 */ /* 0x002fea000383ffff */
.L_x_1182:
[----:B------:R3:W-:Y:S01]  /*15fe0*/  STL [R1+0x4c], R12 ;  /* 0x00004c0c01007387 */ /* 0x0007e20000100800 */
[----:B------:R-:W-:Y:S01]  /*15ff0*/  IMAD.MOV.U32 R0, RZ, RZ, RZ ;  /* 0x000000ffff007224 */ /* 0x000fe200078e00ff */
[----:B------:R-:W-:Y:S02]  /*16000*/  MOV R3, 0x1c1f ;  /* 0x00001c1f00037802 */ /* 0x000fe40000000f00 */
[----:B------:R-:W-:Y:S02]  /*16010*/  MOV R2, 0x16030 ;  /* 0x0001603000027802 */ /* 0x000fe40000000f00 */
[----:B-123--:R-:W-:Y:S05]  /*16020*/  CALL.REL.NOINC `($__internal_20_$__cuda_sm70_shflsync_idx_p) ;  /* 0x00000ab000007944 */ /* 0x00efea0003c00000 */
[----:B-1---5:R-:W-:Y:S05]  /*16030*/  BRA `(.L_x_1257) ;  /* 0xffffa96000007947 */ /* 0x022fea000383ffff */
.L_x_1185:
[----:B------:R1:W-:Y:S01]  /*16040*/  STL [R1+0x4c], R5 ;  /* 0x00004c0501007387 */ /* 0x0003e20000100800 */
[----:B----4-:R-:W-:Y:S01]  /*16050*/  IMAD.MOV.U32 R0, RZ, RZ, 0x1 ;  /* 0x00000001ff007424 */ /* 0x010fe200078e00ff */
[----:B--2---:R-:W-:Y:S02]  /*16060*/  MOV R3, 0x1c1f ;  /* 0x00001c1f00037802 */ /* 0x004fe40000000f00 */
[----:B------:R-:W-:Y:S02]  /*16070*/  MOV R2, 0x16090 ;  /* 0x0001609000027802 */ /* 0x000fe40000000f00 */
[----:B-1-3--:R-:W-:Y:S05]  /*16080*/  CALL.REL.NOINC `($__internal_20_$__cuda_sm70_shflsync_idx_p) ;  /* 0x00000a5000007944 */ /* 0x00afea0003c00000 */
[----:B------:R2:W-:Y:S01]  /*16090*/  STL [R1+0x4c], R12 ;  /* 0x00004c0c01007387 */ /* 0x0005e20000100800 */
[----:B-----5:R-:W-:Y:S01]  /*160a0*/  IMAD.MOV.U32 R4, RZ, RZ, R0 ;  /* 0x000000ffff047224 */ /* 0x020fe200078e0000 */
[----:B------:R-:W-:Y:S01]  /*160b0*/  MOV R0, 0x1 ;  /* 0x0000000100007802 */ /* 0x000fe20000000f00 */
[----:B------:R-:W-:Y:S01]  /*160c0*/  IMAD.MOV.U32 R3, RZ, RZ, 0x1c1f ;  /* 0x00001c1fff037424 */ /* 0x000fe200078e00ff */
[----:B------:R-:W-:-:S02]  /*160d0*/  MOV R2, 0x160f0 ;  /* 0x000160f000027802 */ /* 0x000fc40000000f00 */
[----:B-12---:R-:W-:Y:S05]  /*160e0*/  CALL.REL.NOINC `($__internal_20_$__cuda_sm70_shflsync_idx_p) ;  /* 0x000009f000007944 */ /* 0x006fea0003c00000 */
[----:B-1---5:R-:W-:Y:S05]  /*160f0*/  BRA `(.L_x_1258) ;  /* 0xffffb50000007947 */ /* 0x022fea000383ffff */
.L_x_1189:
[----:B------:R1:W-:Y:S01]  /*16100*/  STL [R1+0x4c], R5 ;  /* 0x00004c0501007387 */ /* 0x0003e20000100800 */
[----:B------:R-:W-:Y:S01]  /*16110*/  IMAD.MOV.U32 R0, RZ, RZ, RZ ;  /* 0x000000ffff007224 */ /* 0x000fe200078e00ff */
[----:B------:R-:W-:-:S02]  /*16120*/  MOV R3, 0x181f ;  /* 0x0000181f00037802 */ /* 0x000fc40000000f00 */
[----:B------:R-:W-:Y:S02]  /*16130*/  MOV R2, 0x16150 ;  /* 0x0001615000027802 */ /* 0x000fe40000000f00 */
[----:B-1----:R-:W-:Y:S05]  /*16140*/  CALL.REL.NOINC `($__internal_20_$__cuda_sm70_shflsync_idx_p) ;  /* 0x0000099000007944 */ /* 0x002fea0003c00000 */
[----:B-----5:R-:W-:Y:S01]  /*16150*/  MOV R4, R0 ;  /* 0x0000000000047202 */ /* 0x020fe20000000f00 */
[----:B-1----:R-:W-:Y:S05]  /*16160*/  BRA `(.L_x_1259) ;  /* 0xffffc94000007947 */ /* 0x002fea000383ffff */
.L_x_1190:
[----:B------:R3:W-:Y:S01]  /*16170*/  STL [R1+0x4c], R14 ;  /* 0x00004c0e01007387 */ /* 0x0007e20000100800 */
[----:B------:R-:W-:Y:S01]  /*16180*/  IMAD.MOV.U32 R0, RZ, RZ, RZ ;  /* 0x000000ffff007224 */ /* 0x000fe200078e00ff */
[----:B------:R-:W-:Y:S02]  /*16190*/  MOV R3, 0x181f ;  /* 0x0000181f00037802 */ /* 0x000fe40000000f00 */
[----:B------:R-:W-:Y:S02]  /*161a0*/  MOV R2, 0x161c0 ;  /* 0x000161c000027802 */ /* 0x000fe40000000f00 */
[----:B-123--:R-:W-:Y:S05]  /*161b0*/  CALL.REL.NOINC `($__internal_20_$__cuda_sm70_shflsync_idx_p) ;  /* 0x0000092000007944 */ /* 0x00efea0003c00000 */
[----:B-1---5:R-:W-:Y:S05]  /*161c0*/  BRA `(.L_x_1260) ;  /* 0xffffc90000007947 */ /* 0x022fea000383ffff */
.L_x_1193:
        /* <DEDUP_REMOVED lines=9> */
[----:B------:R-:W-:-:S02]  /*16260*/  MOV R2, 0x16280 ;  /* 0x0001628000027802 */ /* 0x000fc40000000f00 */
[----:B-12---:R-:W-:Y:S05]  /*16270*/  CALL.REL.NOINC `($__internal_20_$__cuda_sm70_shflsync_idx_p) ;  /* 0x0000086000007944 */ /* 0x006fea0003c00000 */
[----:B-1---5:R-:W-:Y:S05]  /*16280*/  BRA `(.L_x_1261) ;  /* 0xffffcaa000007947 */ /* 0x022fea000383ffff */
.L_x_1196:
[----:B------:R1:W-:Y:S01]  /*16290*/  STL [R1+0x4c], R5 ;  /* 0x00004c0501007387 */ /* 0x0003e20000100800 */
[----:B----4-:R-:W-:Y:S01]  /*162a0*/  IMAD.MOV.U32 R0, RZ, RZ, 0x2 ;  /* 0x00000002ff007424 */ /* 0x010fe200078e00ff */
[----:B-1----:R-:W-:-:S02]  /*162b0*/  MOV R3, 0x181f ;  /* 0x0000181f00037802 */ /* 0x002fc40000000f00 */
[----:B------:R-:W-:Y:S02]  /*162c0*/  MOV R2, 0x162e0 ;  /* 0x000162e000027802 */ /* 0x000fe40000000f00 */
[----:B--23--:R-:W-:Y:S05]  /*162d0*/  CALL.REL.NOINC `($__internal_20_$__cuda_sm70_shflsync_idx_p) ;  /* 0x0000080000007944 */ /* 0x00cfea0003c00000 */
[----:B-----5:R-:W-:Y:S01]  /*162e0*/  MOV R4, R0 ;  /* 0x0000000000047202 */ /* 0x020fe20000000f00 */
[----:B-1----:R-:W-:Y:S05]  /*162f0*/  BRA `(.L_x_1262) ;  /* 0xffffcc2000007947 */ /* 0x002fea000383ffff */
.L_x_1197:
[----:B------:R1:W-:Y:S01]  /*16300*/  STL [R1+0x4c], R14 ;  /* 0x00004c0e01007387 */ /* 0x0003e20000100800 */
[----:B----4-:R-:W-:Y:S01]  /*16310*/  IMAD.MOV.U32 R0, RZ, RZ, 0x2 ;  /* 0x00000002ff007424 */ /* 0x010fe200078e00ff */
[----:B-1----:R-:W-:Y:S02]  /*16320*/  MOV R3, 0x181f ;  /* 0x0000181f00037802 */ /* 0x002fe40000000f00 */
[----:B------:R-:W-:Y:S02]  /*16330*/  MOV R2, 0x16350 ;  /* 0x0001635000027802 */ /* 0x000fe40000000f00 */
[----:B--23--:R-:W-:Y:S05]  /*16340*/  CALL.REL.NOINC `($__internal_20_$__cuda_sm70_shflsync_idx_p) ;  /* 0x0000079000007944 */ /* 0x00cfea0003c00000 */
[----:B-1---5:R-:W-:Y:S05]  /*16350*/  BRA `(.L_x_1263) ;  /* 0xffffcbe000007947 */ /* 0x022fea000383ffff */
.L_x_1200:
[----:B------:R1:W-:Y:S01]  /*16360*/  STL [R1+0x4c], R5 ;  /* 0x00004c0501007387 */ /* 0x0003e20000100800 */
[----:B------:R-:W-:Y:S01]  /*16370*/  IMAD.MOV.U32 R0, RZ, RZ, 0x3 ;  /* 0x00000003ff007424 */ /* 0x000fe200078e00ff */
[----:B-1----:R-:W-:Y:S02]  /*16380*/  MOV R3, 0x181f ;  /* 0x0000181f00037802 */ /* 0x002fe40000000f00 */
        /* <DEDUP_REMOVED lines=9> */
.L_x_1202:
[----:B------:R1:W-:Y:S01]  /*16420*/  STL [R1+0x4c], R106 ;  /* 0x00004c6a01007387 */ /* 0x0003e20000100800 */
[----:B------:R-:W-:Y:S01]  /*16430*/  IMAD.MOV.U32 R0, RZ, RZ, RZ ;  /* 0x000000ffff007224 */ /* 0x000fe200078e00ff */
[----:B------:R-:W-:-:S02]  /*16440*/  MOV R3, 0x1f ;  /* 0x0000001f00037802 */ /* 0x000fc40000000f00 */
[----:B------:R-:W-:Y:S02]  /*16450*/  MOV R2, 0x16470 ;  /* 0x0001647000027802 */ /* 0x000fe40000000f00 */
[----:B-1----:R-:W-:Y:S05]  /*16460*/  CALL.REL.NOINC `($__internal_20_$__cuda_sm70_shflsync_idx_p) ;  /* 0x0000067000007944 */ /* 0x002fea0003c00000 */
[----:B------:R-:W-:Y:S01]  /*16470*/  MOV R9, R0 ;  /* 0x0000000000097202 */ /* 0x000fe20000000f00 */
[----:B-1---5:R-:W-:Y:S05]  /*16480*/  BRA `(.L_x_1265) ;  /* 0xffffcf6000007947 */ /* 0x022fea000383ffff */
.L_x_1203:
[----:B------:R3:W-:Y:S01]  /*16490*/  STL [R1+0x4c], R106 ;  /* 0x00004c6a01007387 */ /* 0x0007e20000100800 */
[----:B------:R-:W-:Y:S01]  /*164a0*/  IMAD.MOV.U32 R0, RZ, RZ, 0x1 ;  /* 0x00000001ff007424 */ /* 0x000fe200078e00ff */
[----:B------:R-:W-:Y:S02]  /*164b0*/  MOV R3, 0x1f ;  /* 0x0000001f00037802 */ /* 0x000fe40000000f00 */
[----:B------:R-:W-:Y:S02]  /*164c0*/  MOV R2, 0x164e0 ;  /* 0x000164e000027802 */ /* 0x000fe40000000f00 */
[----:B-123--:R-:W-:Y:S05]  /*164d0*/  CALL.REL.NOINC `($__internal_20_$__cuda_sm70_shflsync_idx_p) ;  /* 0x0000060000007944 */ /* 0x00efea0003c00000 */
[----:B------:R-:W-:Y:S01]  /*164e0*/  MOV R8, R0 ;  /* 0x0000000000087202 */ /* 0x000fe20000000f00 */
[----:B-1---5:R-:W-:Y:S05]  /*164f0*/  BRA `(.L_x_1266) ;  /* 0xffffcf1000007947 */ /* 0x022fea000383ffff */
.L_x_1204:
[----:B------:R-:W-:Y:S02]  /*16500*/  MOV R3, 0x1 ;  /* 0x0000000100037802 */ /* 0x000fe40000000f00 */
[----:B------:R-:W-:Y:S02]  /*16510*/  MOV R2, 0x16530 ;  /* 0x0001653000027802 */ /* 0x000fe40000000f00 */
[----:B-1234-:R-:W-:Y:S05]  /*16520*/  CALL.REL.NOINC `($__internal_21_$__cuda_sm70_shflsync_up_p) ;  /* 0x0000065000007944 */ /* 0x01efea0003c00000 */
[----:B------:R-:W-:Y:S05]  /*16530*/  BRA `(.L_x_1267) ;  /* 0xffffd00000007947 */ /* 0x000fea000383ffff */
.L_x_1205:
[----:B------:R-:W-:Y:S02]  /*16540*/  MOV R3, 0x2 ;  /* 0x0000000200037802 */ /* 0x000fe40000000f00 */
[----:B------:R-:W-:-:S02]  /*16550*/  MOV R2, 0x16570 ;  /* 0x0001657000027802 */ /* 0x000fc40000000f00 */
[----:B--2-4-:R-:W-:Y:S05]  /*16560*/  CALL.REL.NOINC `($__internal_21_$__cuda_sm70_shflsync_up_p) ;  /* 0x0000061000007944 */ /* 0x014fea0003c00000 */
        /* <DEDUP_REMOVED lines=23> */
.L_x_1209:
[----:B------:R-:W-:Y:S02]  /*166e0*/  MOV R3, 0x1 ;  /* 0x0000000100037802 */ /* 0x000fe40000000f00 */
[----:B------:R-:W-:Y:S02]  /*166f0*/  MOV R2, 0x16710 ;  /* 0x0001671000027802 */ /* 0x000fe40000000f00 */
[----:B------:R-:W-:Y:S05]  /*16700*/  CALL.REL.NOINC `($__internal_21_$__cuda_sm70_shflsync_up_p) ;  /* 0x0000047000007944 */ /* 0x000fea0003c00000 */
[----:B------:R-:W-:Y:S01]  /*16710*/  MOV R2, R4 ;  /* 0x0000000400027202 */ /* 0x000fe20000000f00 */
[----:B------:R-:W-:Y:S05]  /*16720*/  BRA `(.L_x_1269) ;  /* 0xffffd07000007947 */ /* 0x000fea000383ffff */
.L_x_1210:
        /* <DEDUP_REMOVED lines=26> */
.L_x_1212:
[----:B------:R-:W-:Y:S02]  /*168d0*/  SEL R0, RZ, 0x1, P0 ;  /* 0x00000001ff007807 */ /* 0x000fe40000000000 */
[----:B------:R-:W-:Y:S02]  /*168e0*/  MOV R2, 0x16900 ;  /* 0x0001690000027802 */ /* 0x000fe40000000f00 */
[----:B-1----:R-:W-:Y:S05]  /*168f0*/  CALL.REL.NOINC `($__internal_22_$__cuda_sm70_votesync_ballot) ;  /* 0x000002e000007944 */ /* 0x002fea0003c00000 */
[----:B------:R-:W-:Y:S01]  /*16900*/  MOV R10, R0 ;  /* 0x00000000000a7202 */ /* 0x000fe20000000f00 */
[----:B------:R-:W-:Y:S05]  /*16910*/  BRA `(.L_x_1271) ;  /* 0xffffd01000007947 */ /* 0x000fea000383ffff */
.L_x_1213:
[----:B------:R3:W-:Y:S01]  /*16920*/  STL [R1+0x4c], R6 ;  /* 0x00004c0601007387 */ /* 0x0007e20000100800 */
[----:B--2---:R-:W-:Y:S01]  /*16930*/  IMAD.MOV.U32 R0, RZ, RZ, R5 ;  /* 0x000000ffff007224 */ /* 0x004fe200078e0005 */
[----:B------:R-:W-:Y:S02]  /*16940*/  MOV R3, 0x1f ;  /* 0x0000001f00037802 */ /* 0x000fe40000000f00 */
[----:B------:R-:W-:Y:S02]  /*16950*/  MOV R2, 0x16970 ;  /* 0x0001697000027802 */ /* 0x000fe40000000f00 */
[----:B-1-3--:R-:W-:Y:S05]  /*16960*/  CALL.REL.NOINC `($__internal_20_$__cuda_sm70_shflsync_idx_p) ;  /* 0x0000017000007944 */ /* 0x00afea0003c00000 */
[----:B------:R2:W-:Y:S01]  /*16970*/  STL [R1+0x4c], R7 ;  /* 0x00004c0701007387 */ /* 0x0005e20000100800 */
[----:B------:R-:W-:Y:S01]  /*16980*/  IMAD.MOV.U32 R11, RZ, RZ, R0 ;  /* 0x000000ffff0b7224 */ /* 0x000fe200078e0000 */
[----:B-----5:R-:W-:Y:S01]  /*16990*/  MOV R0, R5 ;  /* 0x0000000500007202 */ /* 0x020fe20000000f00 */
[----:B------:R-:W-:Y:S01]  /*169a0*/  IMAD.MOV.U32 R3, RZ, RZ, 0x1f ;  /* 0x0000001fff037424 */ /* 0x000fe200078e00ff */
[----:B------:R-:W-:-:S02]  /*169b0*/  MOV R2, 0x169d0 ;  /* 0x000169d000027802 */ /* 0x000fc40000000f00 */
[----:B-12---:R-:W-:Y:S05]  /*169c0*/  CALL.REL.NOINC `($__internal_20_$__cuda_sm70_shflsync_idx_p) ;  /* 0x0000011000007944 */ /* 0x006fea0003c00000 */
[----:B------:R-:W-:Y:S01]  /*169d0*/  MOV R7, R0 ;  /* 0x0000000000077202 */ /* 0x000fe20000000f00 */
[----:B-1---5:R-:W-:Y:S05]  /*169e0*/  BRA `(.L_x_1272) ;  /* 0xffffcfb000007947 */ /* 0x022fea000383ffff */
.L_x_1216:
[----:B------:R3:W-:Y:S01]  /*169f0*/  STL [R1+0x4c], R4 ;  /* 0x00004c0401007387 */ /* 0x0007e20000100800 */
[----:B--2---:R-:W-:Y:S01]  /*16a00*/  IMAD.MOV.U32 R0, RZ, RZ, R5 ;  /* 0x000000ffff007224 */ /* 0x004fe200078e0005 */
[----:B------:R-:W-:-:S02]  /*16a10*/  MOV R3, 0x1f ;  /* 0x0000001f00037802 */ /* 0x000fc40000000f00 */
[----:B------:R-:W-:Y:S02]  /*16a20*/  MOV R2, 0x16a40 ;  /* 0x00016a4000027802 */ /* 0x000fe40000000f00 */
[----:B-1-34-:R-:W-:Y:S05]  /*16a30*/  CALL.REL.NOINC `($__internal_20_$__cuda_sm70_shflsync_idx_p) ;  /* 0x000000a000007944 */ /* 0x01afea0003c00000 */
[----:B------:R-:W-:Y:S01]  /*16a40*/  MOV R12, R0 ;  /* 0x00000000000c7202 */ /* 0x000fe20000000f00 */
[----:B-1---5:R-:W-:Y:S05]  /*16a50*/  BRA `(.L_x_1215) ;  /* 0xffffcfa000007947 */ /* 0x022fea000383ffff */
        .weak           $__internal_19_$__cuda_sm70_shflsync_bfly_p
        .type           $__internal_19_$__cuda_sm70_shflsync_bfly_p,@function
        .size           $__internal_19_$__cuda_sm70_shflsync_bfly_p,($__internal_20_$__cuda_sm70_shflsync_idx_p - $__internal_19_$__cuda_sm70_shflsync_bfly_p)
$__internal_19_$__cuda_sm70_shflsync_bfly_p:
[----:B------:R1:W-:Y:S01]  /*16a60*/  STL [R1+0x218], R5 ;  /* 0x0002180501007387 */ /* 0x0003e20000100800 */
[----:B------:R-:W-:Y:S02]  /*16a70*/  MOV R3, 0x1f ;  /* 0x0000001f00037802 */ /* 0x000fe40000000f00 */
[----:B-1----:R-:W-:-:S04]  /*16a80*/  MOV R5, 0xffffffff ;  /* 0xffffffff00057802 */ /* 0x002fc80000000f00 */
[----:B------:R-:W-:Y:S04]  /*16a90*/  WARPSYNC R5 ;  /* 0x0000000500007348 */ /* 0x000fe80003800000 */
[----:B------:R1:W2:Y:S04]  /*16aa0*/  SHFL.BFLY PT, R0, R4, R0, R3 ;  /* 0x0c00000004007389 */ /* 0x0002a800000e0003 */
[----:B-1----:R1:W5:Y:S01]  /*16ab0*/  LDL.LU R5, [R1+0x218] ;  /* 0x0002180001057983 */ /* 0x0023620000300800 */
[----:B------:R-:W-:-:S04]  /*16ac0*/  MOV R3, 0x0 ;  /* 0x0000000000037802 */ /* 0x000fc80000000f00 */
[----:B--2---:R-:W-:Y:S05]  /*16ad0*/  RET.REL.NODEC R2 `(_ZN7cutlass13device_kernelIN5flash19enable_sm80_to_sm89INS1_16FlashAttnFwdSm80INS1_25CollectiveMainloopFwdSm80ILi8ELi1ELb1EN4cute5tupleIJNS5_1CILi128EEENS7_ILi48EEENS7_ILi256EEEEEELi256ENS_10bfloat16_tEfNS_4arch4Sm80ELb1ELb0ELb1ELb1ELb1ELb0ELb1ELb1EEENS1_21CollectiveEpilogueFwdINS6_IJS8_SA_S9_EEENS6_IJNS7_ILi1EEESI_SI_EEESC_SE_Li256ELb1ELb1ELb1ELb0EEENS1_36VarlenDynamicPersistentTileSchedulerILi128ELi48ELi256ELi256ELb1ELb1ELb0ELb1ELb1ELb1EEEEEEEEEvNT_6ParamsE) ;  /* 0xfffe952002007950 */ /* 0x004fea0003c3ffff */
        .weak           $__internal_20_$__cuda_sm70_shflsync_idx_p
        .type           $__internal_20_$__cuda_sm70_shflsync_idx_p,@function
        .size           $__internal_20_$__cuda_sm70_shflsync_idx_p,($__internal_21_$__cuda_sm70_shflsync_up_p - $__internal_20_$__cuda_sm70_shflsync_idx_p)
$__internal_20_$__cuda_sm70_shflsync_idx_p:
[----:B------:R1:W-:Y:S04]  /*16ae0*/  STL [R1+0x21c], R5 ;  /* 0x00021c0501007387 */ /* 0x0003e80000100800 */
[----:B------:R2:W-:Y:S01]  /*16af0*/  STL [R1+0x218], R4 ;  /* 0x0002180401007387 */ /* 0x0005e20000100800 */
[----:B-1----:R-:W-:-:S03]  /*16b00*/  MOV R5, 0xffffffff ;  /* 0xffffffff00057802 */ /* 0x002fc60000000f00 */
[----:B--2---:R-:W2:Y:S01]  /*16b10*/  LDL.LU R4, [R1+0x4c] ;  /* 0x00004c0001047983 */ /* 0x004ea20000300800 */
[----:B------:R-:W-:Y:S04]  /*16b20*/  WARPSYNC R5 ;  /* 0x0000000500007348 */ /* 0x000fe80003800000 */
[----:B--2---:R1:W2:Y:S04]  /*16b30*/  SHFL.IDX PT, R0, R4, R0, R3 ;  /* 0x0000000004007389 */ /* 0x0042a800000e0003 */
[----:B-1----:R1:W5:Y:S04]  /*16b40*/  LDL.LU R5, [R1+0x21c] ;  /* 0x00021c0001057983 */ /* 0x0023680000300800 */
[----:B------:R1:W5:Y:S01]  /*16b50*/  LDL.LU R4, [R1+0x218] ;  /* 0x0002180001047983 */ /* 0x0003620000300800 */
[----:B------:R-:W-:-:S04]  /*16b60*/  MOV R3, 0x0 ;  /* 0x0000000000037802 */ /* 0x000fc80000000f00 */
[----:B--2---:R-:W-:Y:S05]  /*16b70*/  RET.REL.NODEC R2 `(_ZN7cutlass13device_kernelIN5flash19enable_sm80_to_sm89INS1_16FlashAttnFwdSm80INS1_25CollectiveMainloopFwdSm80ILi8ELi1ELb1EN4cute5tupleIJNS5_1CILi128EEENS7_ILi48EEENS7_ILi256EEEEEELi256ENS_10bfloat16_tEfNS_4arch4Sm80ELb1ELb0ELb1ELb1ELb1ELb0ELb1ELb1EEENS1_21CollectiveEpilogueFwdINS6_IJS8_SA_S9_EEENS6_IJNS7_ILi1EEESI_SI_EEESC_SE_Li256ELb1ELb1ELb1ELb0EEENS1_36VarlenDynamicPersistentTileSchedulerILi128ELi48ELi256ELi256ELb1ELb1ELb0ELb1ELb1ELb1EEEEEEEEEvNT_6ParamsE) ;  /* 0xfffe948002007950 */ /* 0x004fea0003c3ffff */
        .weak           $__internal_21_$__cuda_sm70_shflsync_up_p
        .type           $__internal_21_$__cuda_sm70_shflsync_up_p,@function
        .size           $__internal_21_$__cuda_sm70_shflsync_up_p,($__internal_22_$__cuda_sm70_votesync_ballot - $__internal_21_$__cuda_sm70_shflsync_up_p)
$__internal_21_$__cuda_sm70_shflsync_up_p:
[----:B------:R-:W-:Y:S02]  /*16b80*/  MOV R4, RZ ;  /* 0x000000ff00047202 */ /* 0x000fe40000000f00 */
[----:B------:R-:W-:-:S04]  /*16b90*/  MOV R10, 0xffffffff ;  /* 0xffffffff000a7802 */ /* 0x000fc80000000f00 */
[----:B------:R-:W-:Y:S04]  /*16ba0*/  WARPSYNC R10 ;  /* 0x0000000a00007348 */ /* 0x000fe80003800000 */
[----:B------:R1:W2:Y:S02]  /*16bb0*/  SHFL.UP PT, R4, R0, R3, R4 ;  /* 0x0400000300047389 */ /* 0x0002a400000e0004 */
[----:B-1----:R-:W-:-:S04]  /*16bc0*/  MOV R3, 0x0 ;  /* 0x0000000000037802 */ /* 0x002fc80000000f00 */
[----:B--2---:R-:W-:Y:S05]  /*16bd0*/  RET.REL.NODEC R2 `(_ZN7cutlass13device_kernelIN5flash19enable_sm80_to_sm89INS1_16FlashAttnFwdSm80INS1_25CollectiveMainloopFwdSm80ILi8ELi1ELb1EN4cute5tupleIJNS5_1CILi128EEENS7_ILi48EEENS7_ILi256EEEEEELi256ENS_10bfloat16_tEfNS_4arch4Sm80ELb1ELb0ELb1ELb1ELb1ELb0ELb1ELb1EEENS1_21CollectiveEpilogueFwdINS6_IJS8_SA_S9_EEENS6_IJNS7_ILi1EEESI_SI_EEESC_SE_Li256ELb1ELb1ELb1ELb0EEENS1_36VarlenDynamicPersistentTileSchedulerILi128ELi48ELi256ELi256ELb1ELb1ELb0ELb1ELb1ELb1EEEEEEEEEvNT_6ParamsE) ;  /* 0xfffe942002007950 */ /* 0x004fea0003c3ffff */
        .weak           $__internal_22_$__cuda_sm70_votesync_ballot
        .type           $__internal_22_$__cuda_sm70_votesync_ballot,@function
        .size           $__internal_22_$__cuda_sm70_votesync_ballot,(.L_x_6511 - $__internal_22_$__cuda_sm70_votesync_ballot)
$__internal_22_$__cuda_sm70_votesync_ballot:
[----:B------:R-:W-:Y:S01]  /*16be0*/  ISETP.NE.U32.AND P0, PT, R0, 0x1, PT ;  /* 0x000000010000780c */ /* 0x000fe20003f05070 */
[----:B------:R-:W-:-:S04]  /*16bf0*/  IMAD.MOV.U32 R3, RZ, RZ, -0x1 ;  /* 0xffffffffff037424 */ /* 0x000fc800078e00ff */
[----:B------:R-:W-:Y:S08]  /*16c00*/  WARPSYNC R3 ;  /* 0x0000000300007348 */ /* 0x000ff00003800000 */
[----:B------:R-:W-:-:S04]  /*16c10*/  VOTE.ANY R0, PT, !P0 ;  /* 0x0000000000007806 */ /* 0x000fc800040e0100 */
[----:B------:R-:W-:Y:S01]  /*16c20*/  LOP3.LUT R0, R0, R3, RZ, 0xc0, !PT ;  /* 0x0000000300007212 */ /* 0x000fe200078ec0ff */
[----:B------:R-:W-:-:S04]  /*16c30*/  IMAD.MOV.U32 R3, RZ, RZ, 0x0 ;  /* 0x00000000ff037424 */ /* 0x000fc800078e00ff */
[----:B------:R-:W-:Y:S05]  /*16c40*/  RET.REL.NODEC R2 `(_ZN7cutlass13device_kernelIN5flash19enable_sm80_to_sm89INS1_16FlashAttnFwdSm80INS1_25CollectiveMainloopFwdSm80ILi8ELi1ELb1EN4cute5tupleIJNS5_1CILi128EEENS7_ILi48EEENS7_ILi256EEEEEELi256ENS_10bfloat16_tEfNS_4arch4Sm80ELb1ELb0ELb1ELb1ELb1ELb0ELb1ELb1EEENS1_21CollectiveEpilogueFwdINS6_IJS8_SA_S9_EEENS6_IJNS7_ILi1EEESI_SI_EEESC_SE_Li256ELb1ELb1ELb1ELb0EEENS1_36VarlenDynamicPersistentTileSchedulerILi128ELi48ELi256ELi256ELb1ELb1ELb0ELb1ELb1ELb1EEEEEEEEEvNT_6ParamsE) ;  /* 0xfffe93b002007950 */ /* 0x000fea0003c3ffff */
.L_x_1273:
        /* <DEDUP_REMOVED lines=11> */
.L_x_6511:


//--------------------- .text._ZN7cutlass13device_kernelIN5flash19enable_sm80_to_sm89INS1_16FlashAttnFwdSm80INS1_25CollectiveMainloopFwdSm80ILi8ELi1ELb0EN4cute5tupleIJNS5_1CILi128EEENS7_ILi32EEENS7_ILi256EEEEEELi256ENS_10bfloat16_tEfNS_4arch4Sm80ELb1ELb0ELb1ELb1ELb1ELb1ELb1ELb1EEENS1_21CollectiveEpilogueFwdINS6_IJS8_SA_S9_EEENS6_IJNS7_ILi1EEESI_SI_EEESC_SE_Li256ELb1ELb1ELb1ELb0EEENS1_36VarlenDynamicPersistentTileSchedulerILi128ELi32ELi256ELi256ELb1ELb1ELb0ELb1ELb1ELb1EEEEEEEEEvNT_6ParamsE --------------------------
	.section	.text._ZN7cutlass13device_kernelIN5flash19enable_sm80_to_sm89INS1_16FlashAttnFwdSm80INS1_25CollectiveMainloopFwdSm80ILi8ELi1ELb0EN4cute5tupleIJNS5_1CILi128EEENS7_ILi32EEENS7_ILi256EEEEEELi256ENS_10bfloat16_tEfNS_4arch4Sm80ELb1ELb0ELb1ELb1ELb1ELb1ELb1ELb1EEENS1_21CollectiveEpilogueFwdINS6_IJS8_SA_S9_EEENS6_IJNS7_ILi1EEESI_SI_EEESC_SE_Li256ELb1ELb1ELb1ELb0EEENS1_36VarlenDynamicPersistentTileSchedulerILi128ELi32ELi256ELi256ELb1ELb1ELb0ELb1ELb1ELb1EEEEEEEEEvNT_6ParamsE,"ax",@progbits
	.sectioninfo	@"SHI_REGISTERS=255"
	.align	128
.text._ZN7cutlass13device_kernelIN5flash19enable_sm80_to_sm89INS1_16FlashAttnFwdSm80INS1_25CollectiveMainloopFwdSm80ILi8ELi1ELb0EN4cute5tupleIJNS5_1CILi128EEENS7_ILi32EEENS7_ILi256EEEEEELi256ENS_10bfloat16_tEfNS_4arch4Sm80ELb1ELb0ELb1ELb1ELb1ELb1ELb1ELb1EEENS1_21CollectiveEpilogueFwdINS6_IJS8_SA_S9_EEENS6_IJNS7_ILi1EEESI_SI_EEESC_SE_Li256ELb1ELb1ELb1ELb0EEENS1_36VarlenDynamicPersistentTileSchedulerILi128ELi32ELi256ELi256ELb1ELb1ELb0ELb1ELb1ELb1EEEEEEEEEvNT_6ParamsE:
        .type           _ZN7cutlass13device_kernelIN5flash19enable_sm80_to_sm89INS1_16FlashAttnFwdSm80INS1_25CollectiveMainloopFwdSm80ILi8ELi1ELb0EN4cute5tupleIJNS5_1CILi128EEENS7_ILi32EEENS7_ILi256EEEEEELi256ENS_10bfloat16_tEfNS_4arch4Sm80ELb1ELb0ELb1ELb1ELb1ELb1ELb1ELb1EEENS1_21CollectiveEpilogueFwdINS6_IJS8_SA_S9_EEENS6_IJNS7_ILi1EEESI_SI_EEESC_SE_Li256ELb1ELb1ELb1ELb0EEENS1_36VarlenDynamicPersistentTileSchedulerILi128ELi32ELi256ELi256ELb1ELb1ELb0ELb1ELb1ELb1EEEEEEEEEvNT_6ParamsE,@function
        .size           _ZN7cutlass13device_kernelIN5flash19enable_sm80_to_sm89INS1_16FlashAttnFwdSm80INS1_25CollectiveMainloopFwdSm80ILi8ELi1ELb0EN4cute5tupleIJNS5_1CILi128EEENS7_ILi32EEENS7_ILi256EEEEEELi256ENS_10bfloat16_tEfNS_4arch4Sm80ELb1ELb0ELb1ELb1ELb1ELb1ELb1ELb1EEENS1_21CollectiveEpilogueFwdINS6_IJS8_SA_S9_EEENS6_IJNS7_ILi1EEESI_SI_EEESC_SE_Li256ELb1ELb1ELb1ELb0EEENS1_36VarlenDynamicPersistentTileSchedulerILi128ELi32ELi256ELi256ELb1ELb1ELb0ELb1ELb1ELb1EEEEEEEEEvNT_6ParamsE,(.L_x_6516 - _ZN7cutlass13device_kernelIN5flash19enable_sm80_to_sm89INS1_16FlashAttnFwdSm80INS1_25CollectiveMainloopFwdSm80ILi8ELi1ELb0EN4cute5tupleIJNS5_1CILi128EEENS7_ILi32EEENS7_ILi256EEEEEELi256ENS_10bfloat16_tEfNS_4arch4Sm80ELb1ELb0ELb1ELb1ELb1ELb1ELb1ELb1EEENS1_21CollectiveEpilogueFwdINS6_IJS8_SA_S9_EEENS6_IJNS7_ILi1EEESI_SI_EEESC_SE_Li256ELb1ELb1ELb1ELb0EEENS1_36VarlenDynamicPersistentTileSchedulerILi128ELi32ELi256ELi256ELb1ELb1ELb0ELb1ELb1ELb1EEEEEEEEEvNT_6ParamsE)
        .other          _ZN7cutlass13device_kernelIN5flash19enable_sm80_to_sm89INS1_16FlashAttnFwdSm80INS1_25CollectiveMainloopFwdSm80ILi8ELi1ELb0EN4cute5tupleIJNS5_1CILi128EEENS7_ILi32EEENS7_ILi256EEEEEELi256ENS_10bfloat16_tEfNS_4arch4Sm80ELb1ELb0ELb1ELb1ELb1ELb1ELb1ELb1EEENS1_21CollectiveEpilogueFwdINS6_IJS8_SA_S9_EEENS6_IJNS7_ILi1EEESI_SI_EEESC_SE_Li256ELb1ELb1ELb1ELb0EEENS1_36VarlenDynamicPersistentTileSchedulerILi128ELi32ELi256ELi256ELb1ELb1ELb0ELb1ELb1ELb1EEEEEEEEEvNT_6ParamsE,@"STO_CUDA_ENTRY STV_DEFAULT"
_ZN7cutlass13device_kernelIN5flash19enable_sm80_to_sm89INS1_16FlashAttnFwdSm80INS1_25CollectiveMainloopFwdSm80ILi8ELi1ELb0EN4cute5tupleIJNS5_1CILi128EEENS7_ILi32EEENS7_ILi256EEEEEELi256ENS_10bfloat16_tEfNS_4arch4Sm80ELb1ELb0ELb1ELb1ELb1ELb1ELb1ELb1EEENS1_21CollectiveEpilogueFwdINS6_IJS8_SA_S9_EEENS6_IJNS7_ILi1EEESI_SI_EEESC_SE_Li256ELb1ELb1ELb1ELb0EEENS1_36VarlenDynamicPersistentTileSchedulerILi128ELi32ELi256ELi256ELb1ELb1ELb0ELb1ELb1ELb1EEEEEEEEEvNT_6ParamsE:
        /* <DEDUP_REMOVED lines=52> */
.L_x_1279:
        /* <DEDUP_REMOVED lines=16> */
.L_x_1482:
        /* <DEDUP_REMOVED lines=16> */
.L_x_1483:
[----:B---3--:R-:W-:-:S05]  /*0540*/  IMAD R0, R0, c[0x0][0x538], RZ ;  /* 0x00014e0000007a24 */ /* 0x008fca00078e02ff */
[----:B------:R-:W-:-:S04]  /*0550*/  IADD3 R6, R0, R6, RZ ;  /* 0x0000000600067210 */ /* 0x000fc80007ffe0ff */
[----:B------:R-:W-:-:S13]  /*0560*/  ISETP.GT.AND P0, PT, R6, UR4, PT ;  /* 0x0000000406007c0c */ /* 0x000fda000bf04270 */
[----:B-12---:R-:W-:Y:S05]  /*0570*/  @!P0 BRA `(.L_x_1279) ;  /* 0xfffffdc000008947 */ /* 0x006fea000383ffff */
.L_x_1275:
[----:B------:R-:W-:-:S05]  /*0580*/  IADD3 R11, -R0, R6, RZ ;  /* 0x00000006000b7210 */ /* 0x000fca0007ffe1ff */
[----:B------:R-:W-:-:S05]  /*0590*/  IMAD R0, R4, c[0x0][0x538], R11 ;  /* 0x00014e0004007a24 */ /* 0x000fca00078e020b */
[----:B------:R-:W-:Y:S01]  /*05a0*/  ISETP.GT.AND P0, PT, R0, UR4, PT ;  /* 0x0000000400007c0c */ /* 0x000fe2000bf04270 */
[----:B------:R-:W-:-:S12]  /*05b0*/  BRA.DIV ~URZ, `(.L_x_1280) ;  /* 0x0001d0227f007947 */ /* 0x000fd8000b800000 */
[----:B------:R-:W-:-:S04]  /*05c0*/  VOTE.ANY R10, PT, !P0 ;  /* 0x00000000000a7806 */ /* 0x000fc800040e0100 */
.L_x_1484:
[----:B------:R-:W1:Y:S02]  /*05d0*/  POPC R5, R10 ;  /* 0x0000000a00057309 */ /* 0x000e640000000000 */
[----:B-12---:R-:W-:Y:S01]  /*05e0*/  IADD3 R235, R5, R7, RZ ;  /* 0x0000000705eb7210 */ /* 0x006fe20007ffe0ff */
[----:B------:R-:W-:Y:S05]  /*05f0*/  BRA.DIV ~URZ, `(.L_x_1281) ;  /* 0x0001d0327f007947 */ /* 0x000fea000b800000 */
[----:B------:R1:W2:Y:S01]  /*0600*/  SHFL.IDX PT, R12, R9, R5, 0x1f ;  /* 0x00001f05090c7589 */ /* 0x0002a200000e0000 */
[----:B------:R-:W-:-:S03]  /*0610*/  MOV R6, RZ ;  /* 0x000000ff00067202 */ /* 0x000fc60000000f00 */
[----:B------:R1:W3:Y:S04]  /*0620*/  SHFL.IDX PT, R9, R8, R5, 0x1f ;  /* 0x00001f0508097589 */ /* 0x0002e800000e0000 */
.L_x_1485:
[----:B------:R-:W-:Y:S01]  /*0630*/  ISETP.NE.AND P0, PT, R10, RZ, PT ;  /* 0x000000ff0a00720c */ /* 0x000fe20003f05270 */
[----:B------:R-:W-:-:S12]  /*0640*/  BSSY B0, `(.L_x_1282) ;  /* 0x0000005000007945 */ /* 0x000fd80003800000 */
[----:B------:R-:W-:Y:S05]  /*0650*/  @!P0 BRA `(.L_x_1283) ;  /* 0x0000003000008947 */ /* 0x000fea0003800000 */
[----:B------:R-:W-:Y:S01]  /*0660*/  IADD3 R2, R5, -0x1, RZ ;  /* 0xffffffff05027810 */ /* 0x000fe20007ffe0ff */
[----:B------:R-:W-:Y:S05]  /*0670*/  BRA.DIV ~URZ, `(.L_x_1284) ;  /* 0x0001d0927f007947 */ /* 0x000fea000b800000 */
[----:B------:R4:W1:Y:S02]  /*0680*/  SHFL.IDX PT, R6, R4, R2, 0x1f ;  /* 0x00001f0204067589 */ /* 0x00086400000e0000 */
.L_x_1283:
[----:B------:R-:W-:Y:S05]  /*0690*/  BSYNC B0 ;  /* 0x0000000000007941 */ /* 0x000fea0003800000 */
.L_x_1282:
        /* <DEDUP_REMOVED lines=67> */
.L_x_1286:
        /* <DEDUP_REMOVED lines=68> */
.L_x_1287:
[----:B------:R-:W-:Y:S05]  /*0f10*/  BSYNC B0 ;  /* 0x0000000000007941 */ /* 0x000fea0003800000 */
.L_x_1285:
[----:B------:R-:W-:-:S04]  /*0f20*/  LOP3.LUT R0, RZ, R0, RZ, 0x33, !PT ;  /* 0x00000000ff007212 */ /* 0x000fc800078e33ff */
[----:B------:R-:W-:Y:S01]  /*0f30*/  IADD3 R233, R0, R12, RZ ;  /* 0x0000000c00e97210 */ /* 0x000fe20007ffe0ff */
[----:B------:R-:W-:Y:S05]  /*0f40*/  BRA `(.L_x_1288) ;  /* 0x0000004000007947 */ /* 0x000fea0003800000 */
.L_x_1276:
[----:B--2---:R-:W-:Y:S01]  /*0f50*/  IMAD.MOV.U32 R233, RZ, RZ, RZ ;  /* 0x000000ffffe97224 */ /* 0x004fe200078e00ff */
[----:B------:R-:W-:Y:S01]  /*0f60*/  MOV R234, RZ ;  /* 0x000000ff00ea7202 */ /* 0x000fe20000000f00 */
[----:B------:R-:W-:Y:S01]  /*0f70*/  IMAD.U32 R232, RZ, RZ, UR4 ;  /* 0x00000004ffe87e24 */ /* 0x000fe2000f8e00ff */
[----:B------:R-:W-:Y:S02]  /*0f80*/  MOV R235, c[0x0][0x53c] ;  /* 0x00014f0000eb7a02 */ /* 0x000fe40000000f00 */
.L_x_1288:
[----:B------:R-:W-:Y:S01]  /*0f90*/  ISETP.NE.AND P0, PT, R13, RZ, PT ;  /* 0x000000ff0d00720c */ /* 0x000fe20003f05270 */
[----:B------:R-:W-:-:S12]  /*0fa0*/  WARPSYNC 0xffffffff ;  /* 0xffffffff00007948 */ /* 0x000fd80003800000 */
[----:B------:R1:W-:Y:S04]  /*0fb0*/  @!P0 STS.128 [0x20080], R232 ;  /* 0x020080e8ff008388 */ /* 0x0003e80000000c00 */
[----:B------:R-:W-:Y:S06]  /*0fc0*/  BAR.ARV 0x5, 0x100 ;  /* 0x0144000000007b1d */ /* 0x000fec0000002000 */
.L_x_1274:
        /* <DEDUP_REMOVED lines=140> */
[----:B------:R1:W-:Y:S01]  /*1890*/  STL [R1+0x3c], R8 ;  /* 0x00003c0801007387 */ /* 0x0003e20000100800 */
[----:B------:R-:W-:Y:S02]  /*18a0*/  SHF.R.S32.HI R2, RZ, 0x1f, R157 ;  /* 0x0000001fff027819 */ /* 0x000fe4000001149d */
[CC--:B------:R-:W-:Y:S01]  /*18b0*/  IADD3 R3, R11.reuse, R9.reuse, R12 ;  /* 0x000000090b037210 */ /* 0x0c0fe20007ffe00c */
[----:B------:R-:W-:Y:S01]  /*18c0*/  STL [R1+0x8], R17 ;  /* 0x0000081101007387 */ /* 0x000fe20000100800 */
[----:B------:R-:W-:Y:S01]  /*18d0*/  LOP3.LUT R4, R11, R9, RZ, 0xfc, !PT ;  /* 0x000000090b047212 */ /* 0x000fe200078efcff */
[----:B------:R-:W-:Y:S01]  /*18e0*/  IMAD.MOV.U32 R12, RZ, RZ, 0x20 ;  /* 0x00000020ff0c7424 */ /* 0x000fe200078e00ff */
[--C-:B------:R-:W-:Y:S01]  /*18f0*/  LOP3.LUT R11, R29, 0x38, R132.reuse, 0xf8, !PT ;  /* 0x000000381d0b7812 */ /* 0x100fe200078ef884 */
[----:B------:R-:W-:Y:S01]  /*1900*/  STL [R1+0x4], R7 ;  /* 0x0000040701007387 */ /* 0x000fe20000100800 */
[----:B------:R-:W-:-:S02]  /*1910*/  LOP3.LUT R10, R28, 0x38, R132, 0xf8, !PT ;  /* 0x000000381c0a7812 */ /* 0x000fc400078ef884 */
[----:B------:R-:W-:Y:S01]  /*1920*/  LOP3.LUT R9, R27, 0x38, R132, 0xf8, !PT ;  /* 0x000000381b097812 */ /* 0x000fe200078ef884 */
[----:B------:R2:W-:Y:S01]  /*1930*/  STL [R1], R2 ;  /* 0x0000000201007387 */ /* 0x0005e20000100800 */
[----:B------:R-:W-:Y:S02]  /*1940*/  LOP3.LUT R11, R23, R11, R24, 0xf6, !PT ;  /* 0x0000000b170b7212 */ /* 0x000fe400078ef618 */
[----:B------:R-:W-:Y:S02]  /*1950*/  LOP3.LUT R10, R21, R10, R22, 0xf6, !PT ;  /* 0x0000000a150a7212 */ /* 0x000fe400078ef616 */
[----:B------:R-:W-:Y:S02]  /*1960*/  LOP3.LUT R9, R19, R9, R20, 0xf6, !PT ;  /* 0x0000000913097212 */ /* 0x000fe400078ef614 */
[----:B------:R-:W-:Y:S02]  /*1970*/  LEA R177, R0, 0xc080, 0x1 ;  /* 0x0000c08000b17811 */ /* 0x000fe400078e08ff */
[----:B------:R-:W-:-:S02]  /*1980*/  SHF.R.S32.HI R0, RZ, 0x3, R5 ;  /* 0x00000003ff007819 */ /* 0x000fc40000011405 */
[----:B------:R-:W-:Y:S02]  /*1990*/  LEA R11, R11, 0x10080, 0x1 ;  /* 0x000100800b0b7811 */ /* 0x000fe400078e08ff */
[----:B-1----:R-:W-:Y:S01]  /*19a0*/  LOP3.LUT R8, R8, R226, RZ, 0xfc, !PT ;  /* 0x000000e208087212 */ /* 0x002fe200078efcff */
[----:B------:R-:W-:Y:S01]  /*19b0*/  STL [R1+0xc], R0 ;  /* 0x00000c0001007387 */ /* 0x000fe20000100800 */
[----:B------:R-:W-:Y:S02]  /*19c0*/  LOP3.LUT R201, R5, 0xfffffff8, RZ, 0xc0, !PT ;  /* 0xfffffff805c97812 */ /* 0x000fe400078ec0ff */
[----:B------:R-:W-:Y:S01]  /*19d0*/  LEA R5, R9, 0x10080, 0x1 ;  /* 0x0001008009057811 */ /* 0x000fe200078e08ff */
[----:B------:R-:W-:Y:S01]  /*19e0*/  IMAD.SHL.U32 R215, R8, 0x2, RZ ;  /* 0x0000000208d77824 */ /* 0x000fe200078e00ff */
[----:B------:R-:W-:Y:S01]  /*19f0*/  LEA R8, R10, 0x10080, 0x1 ;  /* 0x000100800a087811 */ /* 0x000fe200078e08ff */
[----:B------:R-:W-:Y:S01]  /*1a00*/  STL [R1+0x34], R11 ;  /* 0x0000340b01007387 */ /* 0x000fe20000100800 */
[----:B------:R-:W-:-:S02]  /*1a10*/  LEA R182, R3, 0x10080, 0x1 ;  /* 0x0001008003b67811 */ /* 0x000fc400078e08ff */
[----:B------:R-:W-:Y:S01]  /*1a20*/  LEA R178, R4, 0x8080, 0x1 ;  /* 0x0000808004b27811 */ /* 0x000fe200078e08ff */
[----:B------:R-:W-:Y:S01]  /*1a30*/  STL [R1+0x30], R8 ;  /* 0x0000300801007387 */ /* 0x000fe20000100800 */
[----:B--2---:R-:W-:Y:S01]  /*1a40*/  IMAD.IADD R2, R26, 0x1, -R6 ;  /* 0x000000011a027824 */ /* 0x004fe200078e0a06 */
[----:B------:R-:W-:Y:S02]  /*1a50*/  SEL R6, R12, 0xffffffe0, !P1 ;  /* 0xffffffe00c067807 */ /* 0x000fe40004800000 */
[----:B------:R1:W-:Y:S01]  /*1a60*/  STL [R1+0x2c], R5 ;  /* 0x00002c0501007387 */ /* 0x0003e20000100800 */
[----:B------:R-:W-:Y:S01]  /*1a70*/  IMAD.SHL.U32 R229, R2, 0x2, RZ ;  /* 0x0000000202e57824 */ /* 0x000fe200078e00ff */
[----:B------:R-:W-:Y:S01]  /*1a80*/  SEL R2, R12, 0xffffffe0, !P4 ;  /* 0xffffffe00c027807 */ /* 0x000fe20006000000 */
[----:B------:R-:W-:Y:S01]  /*1a90*/  IMAD.IADD R242, R239, 0x1, R6 ;  /* 0x00000001eff27824 */ /* 0x000fe200078e0206 */
[----:B------:R-:W-:Y:S01]  /*1aa0*/  SEL R7, R18, 0xffffffc0, !P2 ;  /* 0xffffffc012077807 */ /* 0x000fe20005000000 */
[----:B------:R-:W-:Y:S01]  /*1ab0*/  IMAD.IADD R241, R6, 0x1, R240 ;  /* 0x0000000106f17824 */ /* 0x000fe200078e02f0 */
[C---:B------:R-:W-:Y:S01]  /*1ac0*/  IADD3 R36, R229.reuse, 0x10, RZ ;  /* 0x00000010e5247810 */ /* 0x040fe20007ffe0ff */
[----:B------:R-:W-:Y:S01]  /*1ad0*/  IMAD.IADD R183, R182, 0x1, R2 ;  /* 0x00000001b6b77824 */ /* 0x000fe200078e0202 */
[C---:B------:R-:W-:Y:S01]  /*1ae0*/  IADD3 R248, R229.reuse, 0x28, RZ ;  /* 0x00000028e5f87810 */ /* 0x040fe20007ffe0ff */
[----:B------:R-:W-:Y:S01]  /*1af0*/  IMAD.IADD R179, R2, 0x1, R178 ;  /* 0x0000000102b37824 */ /* 0x000fe200078e02b2 */
[----:B------:R-:W-:Y:S01]  /*1b00*/  IADD3 R32, R229, 0x40, RZ ;  /* 0x00000040e5207810 */ /* 0x000fe20007ffe0ff */
[--C-:B------:R-:W-:Y:S01]  /*1b10*/  IMAD.IADD R246, R239, 0x1, R7.reuse ;  /* 0x00000001eff67824 */ /* 0x100fe200078e0207 */
[----:B------:R-:W-:Y:S01]  /*1b20*/  IADD3 R29, R229, 0x58, RZ ;  /* 0x00000058e51d7810 */ /* 0x000fe20007ffe0ff */
[----:B------:R-:W-:Y:S01]  /*1b30*/  IMAD.IADD R245, R7, 0x1, R242 ;  /* 0x0000000107f57824 */ /* 0x000fe200078e02f2 */
[----:B------:R-:W-:Y:S01]  /*1b40*/  IADD3 R26, R229, 0x70, RZ ;  /* 0x00000070e51a7810 */ /* 0x000fe20007ffe0ff */
[----:B------:R-:W-:Y:S01]  /*1b50*/  IMAD.IADD R244, R7, 0x1, R240 ;  /* 0x0000000107f47824 */ /* 0x000fe200078e02f0 */
[----:B------:R-:W-:Y:S01]  /*1b60*/  SHF.R.S32.HI R9, RZ, 0x1f, R36 ;  /* 0x0000001fff097819 */ /* 0x000fe20000011424 */
[----:B------:R-:W-:Y:S01]  /*1b70*/  IMAD.IADD R243, R241, 0x1, R7 ;  /* 0x00000001f1f37824 */ /* 0x000fe200078e0207 */
[----:B------:R-:W-:-:S02]  /*1b80*/  IADD3 R23, R229, 0x88, RZ ;  /* 0x00000088e5177810 */ /* 0x000fc40007ffe0ff */
[C---:B------:R-:W-:Y:S02]  /*1b90*/  IADD3 R250, R229.reuse, 0xf8, RZ ;  /* 0x000000f8e5fa7810 */ /* 0x040fe40007ffe0ff */
[----:B------:R-:W-:Y:S02]  /*1ba0*/  SHF.R.S32.HI R9, RZ, 0x1f, R248 ;  /* 0x0000001fff097819 */ /* 0x000fe400000114f8 */
[C---:B------:R-:W-:Y:S02]  /*1bb0*/  IADD3 R20, R229.reuse, 0xa0, RZ ;  /* 0x000000a0e5147810 */ /* 0x040fe40007ffe0ff */
[C---:B-1----:R-:W-:Y:S02]  /*1bc0*/  IADD3 R5, R229.reuse, 0xe0, RZ ;  /* 0x000000e0e5057810 */ /* 0x042fe40007ffe0ff */
[----:B------:R-:W-:Y:S02]  /*1bd0*/  SHF.R.S32.HI R9, RZ, 0x1f, R32 ;  /* 0x0000001fff097819 */ /* 0x000fe40000011420 */
[----:B------:R-:W-:-:S02]  /*1be0*/  IADD3 R17, R229, 0xb8, RZ ;  /* 0x000000b8e5117810 */ /* 0x000fc40007ffe0ff */
[----:B------:R-:W-:Y:S02]  /*1bf0*/  SHF.R.S32.HI R9, RZ, 0x1f, R29 ;  /* 0x0000001fff097819 */ /* 0x000fe4000001141d */
[C---:B------:R-:W-:Y:S02]  /*1c00*/  IADD3 R10, R229.reuse, 0xd0, RZ ;  /* 0x000000d0e50a7810 */ /* 0x040fe40007ffe0ff */
[----:B------:R-:W-:Y:S02]  /*1c10*/  SHF.R.S32.HI R9, RZ, 0x1f, R26 ;  /* 0x0000001fff097819 */ /* 0x000fe4000001141a */
[----:B------:R-:W-:Y:S02]  /*1c20*/  SHF.R.S32.HI R5, RZ, 0x1f, R5 ;  /* 0x0000001fff057819 */ /* 0x000fe40000011405 */
[C---:B------:R-:W-:Y:S02]  /*1c30*/  IADD3 R8, R229.reuse, 0xd8, RZ ;  /* 0x000000d8e5087810 */ /* 0x040fe40007ffe0ff */
[----:B------:R-:W-:-:S02]  /*1c40*/  IADD3 R252, R229, 0xe8, RZ ;  /* 0x000000e8e5fc7810 */ /* 0x000fc40007ffe0ff */
[----:B------:R-:W-:Y:S02]  /*1c50*/  SHF.R.S32.HI R9, RZ, 0x1f, R23 ;  /* 0x0000001fff097819 */ /* 0x000fe40000011417 */
[----:B------:R-:W-:Y:S02]  /*1c60*/  SHF.R.S32.HI R5, RZ, 0x1f, R250 ;  /* 0x0000001fff057819 */ /* 0x000fe400000114fa */
[----:B------:R-:W-:Y:S02]  /*1c70*/  IADD3 R251, R229, 0xf0, RZ ;  /* 0x000000f0e5fb7810 */ /* 0x000fe40007ffe0ff */
[----:B------:R-:W-:Y:S02]  /*1c80*/  SHF.R.S32.HI R9, RZ, 0x1f, R20 ;  /* 0x0000001fff097819 */ /* 0x000fe40000011414 */
[----:B------:R-:W-:Y:S02]  /*1c90*/  LEA R5, R16, 0x10080, 0x1 ;  /* 0x0001008010057811 */ /* 0x000fe400078e08ff */
[----:B------:R-:W-:-:S02]  /*1ca0*/  SHF.R.S32.HI R9, RZ, 0x1f, R17 ;  /* 0x0000001fff097819 */ /* 0x000fc40000011411 */
[----:B------:R-:W-:Y:S01]  /*1cb0*/  SHF.R.S32.HI R9, RZ, 0x1f, R10 ;  /* 0x0000001fff097819 */ /* 0x000fe2000001140a */
[----:B------:R1:W-:Y:S01]  /*1cc0*/  STL [R1+0x28], R5 ;  /* 0x0000280501007387 */ /* 0x0003e20000100800 */
[----:B------:R-:W-:Y:S02]  /*1cd0*/  SHF.R.S32.HI R8, RZ, 0x1f, R8 ;  /* 0x0000001fff087819 */ /* 0x000fe40000011408 */
[----:B------:R-:W-:Y:S02]  /*1ce0*/  SHF.R.S32.HI R9, RZ, 0x1f, R252 ;  /* 0x0000001fff097819 */ /* 0x000fe400000114fc */
[----:B------:R-:W-:Y:S02]  /*1cf0*/  SHF.R.S32.HI R8, RZ, 0x1f, R251 ;  /* 0x0000001fff087819 */ /* 0x000fe400000114fb */
[----:B------:R-:W-:Y:S02]  /*1d00*/  LEA R9, R15, 0x10080, 0x1 ;  /* 0x000100800f097811 */ /* 0x000fe400078e08ff */
[----:B------:R-:W-:-:S02]  /*1d10*/  LEA R8, R14, 0x10080, 0x1 ;  /* 0x000100800e087811 */ /* 0x000fc400078e08ff */
[----:B------:R-:W-:Y:S01]  /*1d20*/  SEL R0, R18, 0xffffffc0, !P3 ;  /* 0xffffffc012007807 */ /* 0x000fe20005800000 */
[----:B------:R2:W-:Y:S01]  /*1d30*/  STL [R1+0x24], R9 ;  /* 0x0000240901007387 */ /* 0x0005e20000100800 */
[C---:B------:R-:W-:Y:S02]  /*1d40*/  IADD3 R35, R229.reuse, 0x18, RZ ;  /* 0x00000018e5237810 */ /* 0x040fe40007ffe0ff */
[C---:B------:R-:W-:Y:S01]  /*1d50*/  IADD3 R197, R132.reuse, 0x80, RZ ;  /* 0x0000008084c57810 */ /* 0x040fe20007ffe0ff */
[----:B------:R2:W-:Y:S01]  /*1d60*/  STL [R1+0x20], R8 ;  /* 0x0000200801007387 */ /* 0x0005e20000100800 */
[----:B------:R-:W-:Y:S01]  /*1d70*/  IADD3 R198, R132, 0xc0, RZ ;  /* 0x000000c084c67810 */ /* 0x000fe20007ffe0ff */
[----:B------:R-:W-:Y:S01]  /*1d80*/  IMAD.IADD R185, R182, 0x1, R0 ;  /* 0x00000001b6b97824 */ /* 0x000fe200078e0200 */
[C---:B------:R-:W-:Y:S01]  /*1d90*/  IADD3 R37, R229.reuse, 0x8, RZ ;  /* 0x00000008e5257810 */ /* 0x040fe20007ffe0ff */
[C---:B------:R-:W-:Y:S01]  /*1da0*/  IMAD.IADD R181, R0.reuse, 0x1, R178 ;  /* 0x0000000100b57824 */ /* 0x040fe200078e02b2 */
[----:B------:R-:W-:Y:S01]  /*1db0*/  IADD3 R249, R229, 0x20, RZ ;  /* 0x00000020e5f97810 */ /* 0x000fe20007ffe0ff */
[----:B------:R-:W-:Y:S01]  /*1dc0*/  IMAD.IADD R184, R183, 0x1, R0 ;  /* 0x00000001b7b87824 */ /* 0x000fe200078e0200 */
[----:B------:R-:W-:Y:S01]  /*1dd0*/  IADD3 R34, R229, 0x30, RZ ;  /* 0x00000030e5227810 */ /* 0x000fe20007ffe0ff */
[----:B------:R-:W-:Y:S01]  /*1de0*/  IMAD.IADD R180, R0, 0x1, R179 ;  /* 0x0000000100b47824 */ /* 0x000fe200078e02b3 */
[----:B-1----:R-:W-:-:S02]  /*1df0*/  LEA R5, R13, 0x10080, 0x1 ;  /* 0x000100800d057811 */ /* 0x002fc400078e08ff */
[C---:B------:R-:W-:Y:S02]  /*1e00*/  IADD3 R33, R229.reuse, 0x38, RZ ;  /* 0x00000038e5217810 */ /* 0x040fe40007ffe0ff */
[C---:B------:R-:W-:Y:S01]  /*1e10*/  IADD3 R31, R229.reuse, 0x48, RZ ;  /* 0x00000048e51f7810 */ /* 0x040fe20007ffe0ff */
[----:B------:R2:W-:Y:S01]  /*1e20*/  STL [R1+0x1c], R5 ;  /* 0x00001c0501007387 */ /* 0x0005e20000100800 */
        /* <DEDUP_REMOVED lines=10> */
[----:B------:R-:W-:Y:S02]  /*1ed0*/  IADD3 R11, R229, 0xc8, RZ ;  /* 0x000000c8e50b7810 */ /* 0x000fe40007ffe0ff */
        /* <DEDUP_REMOVED lines=21> */
[----:B--2---:R-:W-:Y:S02]  /*2030*/  SHF.R.S32.HI R11, RZ, 0x1f, R11 ;  /* 0x0000001fff0b7819 */ /* 0x004fe4000001140b */
.L_x_1481:
        /* <DEDUP_REMOVED lines=14> */
[----:B------:R-:W-:Y:S01]  /*2120*/  IMAD.MOV.U32 R106, RZ, RZ, RZ ;  /* 0x000000ffff6a7224 */ /* 0x000fe200078e00ff */
[----:B------:R-:W-:Y:S01]  /*2130*/  CS2R R12, SRZ ;  /* 0x00000000000c7805 */ /* 0x000fe2000001ff00 */
        /* <DEDUP_REMOVED lines=25> */
.L_x_1289:
[----:B------:R-:W-:-:S04]  /*22d0*/  ISETP.NE.U32.AND P0, PT, RZ, c[0x0][0x368], PT ;  /* 0x0000da00ff007a0c */ /* 0x000fc80003f05070 */
[----:B------:R-:W-:-:S13]  /*22e0*/  ISETP.NE.AND.EX P0, PT, RZ, c[0x0][0x36c], PT, P0 ;  /* 0x0000db00ff007a0c */ /* 0x000fda0003f05300 */
[----:B------:R-:W-:Y:S05]  /*22f0*/  @!P0 BRA `(.L_x_1290) ;  /* 0x0000004000008947 */ /* 0x000fea0003800000 */
[----:B---3--:R-:W-:-:S04]  /*2300*/  IADD3 R4, P0, R231, c[0x0][0x368], RZ ;  /* 0x0000da00e7047a10 */ /* 0x008fc80007f1e0ff */
[----:B------:R-:W-:-:S05]  /*2310*/  IADD3.X R5, R236, c[0x0][0x36c], RZ, P0, !PT ;  /* 0x0000db00ec057a10 */ /* 0x000fca00007fe4ff */
[----:B------:R1:W5:Y:S01]  /*2320*/  LDG.E R11, [R4.64] ;  /* 0x00000008040b7981 */ /* 0x000362000c1e1900 */
[----:B------:R-:W-:Y:S05]  /*2330*/  BRA `(.L_x_1291) ;  /* 0x0000005000007947 */ /* 0x000fea0003800000 */
.L_x_1290:
[----:B------:R-:W-:Y:S01]  /*2340*/  MOV R11, UR6 ;  /* 0x00000006000b7c02 */ /* 0x000fe20008000f00 */
[----:B------:R-:W-:Y:S05]  /*2350*/  @!P5 BRA `(.L_x_1291) ;  /* 0x000000300000d947 */ /* 0x000fea0003800000 */
[----:B---3--:R-:W2:Y:S04]  /*2360*/  LDG.E R6, [R4.64] ;  /* 0x0000000804067981 */ /* 0x008ea8000c1e1900 */
[----:B------:R-:W2:Y:S02]  /*2370*/  LDG.E R0, [R4.64+0x4] ;  /* 0x0000040804007981 */ /* 0x000ea4000c1e1900 */
[----:B--2---:R-:W-:Y:S02]  /*2380*/  IADD3 R11, -R6, R0, RZ ;  /* 0x00000000060b7210 */ /* 0x004fe40007ffe1ff */
.L_x_1291:
[----:B-1-3--:R1:W2:Y:S04]  /*2390*/  @P6 LDG.E R5, [R2.64] ;  /* 0x0000000802056981 */ /* 0x00a2a8000c1e1900 */
[----:B------:R1:W2:Y:S01]  /*23a0*/  @P6 LDG.E R4, [R2.64+0x4] ;  /* 0x0000040802046981 */ /* 0x0002a2000c1e1900 */
[----:B------:R-:W-:Y:S01]  /*23b0*/  ISETP.NE.U32.AND P0, PT, RZ, c[0x0][0x378], PT ;  /* 0x0000de00ff007a0c */ /* 0x000fe20003f05070 */
[----:B-----5:R-:W-:-:S03]  /*23c0*/  IMAD.MOV.U32 R93, RZ, RZ, R11 ;  /* 0x000000ffff5d7224 */ /* 0x020fc600078e000b */
[----:B------:R-:W-:Y:S01]  /*23d0*/  ISETP.NE.AND.EX P1, PT, RZ, c[0x0][0x37c], PT, P0 ;  /* 0x0000df00ff007a0c */ /* 0x000fe20003f25300 */
[----:B------:R-:W-:Y:S02]  /*23e0*/  IMAD.MOV.U32 R0, RZ, RZ, c[0x0][0x2c4] ;  /* 0x0000b100ff007624 */ /* 0x000fe400078e00ff */
[----:B------:R-:W-:-:S03]  /*23f0*/  IMAD.SHL.U32 R225, R233, 0x80, RZ ;  /* 0x00000080e9e17824 */ /* 0x000fc600078e00ff */
[----:B------:R-:W-:Y:S01]  /*2400*/  ISETP.NE.AND P2, PT, R0, 0x1, PT ;  /* 0x000000010000780c */ /* 0x000fe20003f45270 */
[----:B------:R-:W-:Y:S01]  /*2410*/  IMAD.MOV.U32 R50, RZ, RZ, c[0x0][0x228] ;  /* 0x00008a00ff327624 */ /* 0x000fe200078e00ff */
[----:B------:R-:W-:Y:S01]  /*2420*/  IADD3 R0, R225, 0x7f, RZ ;  /* 0x0000007fe1007810 */ /* 0x000fe20007ffe0ff */
[----:B------:R-:W-:-:S04]  /*2430*/  IMAD.IADD R8, R11, 0x1, -R223 ;  /* 0x000000010b087824 */ /* 0x000fc800078e0adf */
[----:B-1----:R-:W-:-:S04]  /*2440*/  @P1 IADD3 R2, P0, R231, c[0x0][0x378], RZ ;  /* 0x0000de00e7021a10 */ /* 0x002fc80007f1e0ff */
[----:B------:R-:W-:-:S05]  /*2450*/  @P1 IADD3.X R3, R236, c[0x0][0x37c], RZ, P0, !PT ;  /* 0x0000df00ec031a10 */ /* 0x000fca00007fe4ff */
[----:B------:R1:W5:Y:S01]  /*2460*/  @P1 LDG.E R93, [R2.64] ;  /* 0x00000008025d1981 */ /* 0x000362000c1e1900 */
[----:B------:R-:W-:Y:S01]  /*2470*/  LOP3.LUT R7, R234, 0xff0000, RZ, 0xc0, !PT ;  /* 0x00ff0000ea077812 */ /* 0x000fe200078ec0ff */
[----:B------:R-:W-:Y:S01]  /*2480*/  BSSY B0, `(.L_x_1292) ;  /* 0x0000038000007945 */ /* 0x000fe20003800000 */
[----:B------:R-:W-:-:S04]  /*2490*/  LOP3.LUT R207, R207, 0xffffffdf, RZ, 0xc0, !PT ;  /* 0xffffffdfcfcf7812 */ /* 0x000fc800078ec0ff */
[----:B------:R-:W-:Y:S01]  /*24a0*/  @P2 LOP3.LUT R207, R207, 0x20, RZ, 0xfc, !PT ;  /* 0x00000020cfcf2812 */ /* 0x000fe200078efcff */
[----:B-1----:R-:W-:Y:S01]  /*24b0*/  @P2 IMAD.HI.U32 R2, R0, c[0x0][0x2c8], RZ ;  /* 0x0000b20000022a27 */ /* 0x002fe200078e00ff */
[----:B------:R-:W-:-:S04]  /*24c0*/  LOP3.LUT R3, R234, 0xff000000, RZ, 0xc0, !PT ;  /* 0xff000000ea037812 */ /* 0x000fc800078ec0ff */
[----:B------:R-:W-:Y:S02]  /*24d0*/  @P2 SHF.R.U32.HI R0, RZ, c[0x0][0x2cc], R2 ;  /* 0x0000b300ff002a19 */ /* 0x000fe40000011602 */
[----:B------:R-:W-:Y:S01]  /*24e0*/  SHF.R.U32.HI R6, RZ, 0x8, R3 ;  /* 0x00000008ff067819 */ /* 0x000fe20000011603 */
[----:B--2---:R-:W-:-:S04]  /*24f0*/  @P6 IMAD.IADD R50, R4, 0x1, -R5 ;  /* 0x0000000104326824 */ /* 0x004fc800078e0a05 */
[----:B------:R-:W-:-:S05]  /*2500*/  IMAD.IADD R227, R8, 0x1, R50 ;  /* 0x0000000108e37824 */ /* 0x000fca00078e0232 */
[C---:B------:R-:W-:Y:S02]  /*2510*/  IADD3 R97, R227.reuse, 0x20, -R228 ;  /* 0x00000020e3617810 */ /* 0x040fe40007ffe8e4 */
[----:B------:R-:W-:-:S03]  /*2520*/  IADD3 R2, R227, 0x1f, RZ ;  /* 0x0000001fe3027810 */ /* 0x000fc60007ffe0ff */
[----:B------:R-:W-:Y:S01]  /*2530*/  IMAD.IADD R0, R97, 0x1, R0 ;  /* 0x0000000161007824 */ /* 0x000fe200078e0200 */
[----:B------:R-:W-:-:S04]  /*2540*/  SHF.R.S32.HI R4, RZ, 0x1f, R2 ;  /* 0x0000001fff047819 */ /* 0x000fc80000011402 */
[----:B------:R-:W-:Y:S02]  /*2550*/  SHF.R.S32.HI R5, RZ, 0x1f, R0 ;  /* 0x0000001fff057819 */ /* 0x000fe40000011400 */
[----:B------:R-:W-:Y:S02]  /*2560*/  LEA.HI R3, R4, R2, RZ, 0x5 ;  /* 0x0000000204037211 */ /* 0x000fe400078f28ff */
[----:B------:R-:W-:Y:S02]  /*2570*/  LEA.HI R0, R5, R0, RZ, 0x5 ;  /* 0x0000000005007211 */ /* 0x000fe400078f28ff */
[----:B------:R-:W-:Y:S02]  /*2580*/  SHF.R.S32.HI R95, RZ, 0x5, R3 ;  /* 0x00000005ff5f7819 */ /* 0x000fe40000011403 */
[----:B------:R-:W-:Y:S02]  /*2590*/  SHF.R.S32.HI R0, RZ, 0x5, R0 ;  /* 0x00000005ff007819 */ /* 0x000fe40000011400 */
[----:B------:R-:W-:-:S02]  /*25a0*/  LEA.HI R2, R7, R6, RZ, 0x10 ;  /* 0x0000000607027211 */ /* 0x000fc400078f80ff */
[----:B------:R-:W-:Y:S01]  /*25b0*/  IMNMX R5, R95, R0, PT ;  /* 0x000000005f057217 */ /* 0x000fe20003800200 */
[----:B------:R-:W-:Y:S01]  /*25c0*/  IMAD.MOV.U32 R0, RZ, RZ, RZ ;  /* 0x000000ffff007224 */ /* 0x000fe200078e00ff */
[----:B------:R-:W-:Y:S02]  /*25d0*/  SHF.R.U32.HI R233, RZ, 0x10, R2 ;  /* 0x00000010ffe97819 */ /* 0x000fe40000011602 */
[----:B------:R-:W-:Y:S02]  /*25e0*/  ISETP.GE.AND P0, PT, R5, 0x1, PT ;  /* 0x000000010500780c */ /* 0x000fe40003f06270 */
[C---:B------:R-:W-:Y:S02]  /*25f0*/  ISETP.NE.AND P1, PT, R233.reuse, RZ, PT ;  /* 0x000000ffe900720c */ /* 0x040fe40003f25270 */
[----:B------:R-:W-:Y:S02]  /*2600*/  LOP3.LUT R247, R2, 0xff, RZ, 0xc0, !PT ;  /* 0x000000ff02f77812 */ /* 0x000fe400078ec0ff */
[----:B------:R-:W-:-:S07]  /*2610*/  SEL R92, R233, c[0x0][0x338], P1 ;  /* 0x0000ce00e95c7a07 */ /* 0x000fce0000800000 */
        /* <DEDUP_REMOVED lines=30> */
.L_x_1293:
[----:B------:R-:W-:Y:S05]  /*2800*/  BSYNC B0 ;  /* 0x0000000000007941 */ /* 0x000fea0003800000 */
.L_x_1292:
        /* <DEDUP_REMOVED lines=30> */
[----:B------:R-:W-:Y:S01]  /*29f0*/  ISETP.NE.U32.AND P1, PT, RZ, c[0x0][0x340], PT ;  /* 0x0000d000ff007a0c */ /* 0x000fe20003f25070 */
[----:B------:R-:W-:Y:S01]  /*2a00*/  IMAD R0, R43, -0x20, R90 ;  /* 0xffffffe02b007824 */ /* 0x000fe200078e025a */
[----:B------:R-:W-:Y:S01]  /*2a10*/  SEL R10, R237, RZ, !P6 ;  /* 0x000000ffed0a7207 */ /* 0x000fe20007000000 */
[----:B------:R-:W-:Y:S01]  /*2a20*/  IMAD R4, R54, c[0x0][0x23c], R4 ;  /* 0x00008f0036047a24 */ /* 0x000fe200078e0204 */
[----:B------:R-:W-:-:S02]  /*2a30*/  ISETP.NE.AND.EX P1, PT, RZ, c[0x0][0x344], PT, P1 ;  /* 0x0000d100ff007a0c */ /* 0x000fc40003f25310 */
[----:B------:R-:W-:Y:S01]  /*2a40*/  ISETP.GT.AND P0, PT, R0, RZ, PT ;  /* 0x000000ff0000720c */ /* 0x000fe20003f04270 */
[----:B------:R-:W-:Y:S01]  /*2a50*/  IMAD.IADD R3, R3, 0x1, R4 ;  /* 0x0000000103037824 */ /* 0x000fe200078e0204 */
[----:B------:R-:W-:Y:S01]  /*2a60*/  SHF.L.U64.HI R99, R102, R98, c[0x0][0x23c] ;  /* 0x00008f0066637619 */ /* 0x000fe20000010262 */
[----:B------:R-:W-:Y:S01]  /*2a70*/  IMAD R0, R8, c[0x0][0x248], RZ ;  /* 0x0000920008007a24 */ /* 0x000fe200078e02ff */
[----:B------:R-:W-:Y:S01]  /*2a80*/  ISETP.GE.AND P4, PT, R132, c[0x0][0x1d4], PT ;  /* 0x0000750084007a0c */ /* 0x000fe20003f86270 */
[C---:B------:R-:W-:Y:S01]  /*2a90*/  IMAD.WIDE.U32 R2, R20.reuse, c[0x0][0x240], R2 ;  /* 0x0000900014027a25 */ /* 0x040fe200078e0002 */
[----:B------:R-:W-:Y:S02]  /*2aa0*/  LOP3.LUT R207, R207, 0xfffffffe, RZ, 0xc0, !PT ;  /* 0xfffffffecfcf7812 */ /* 0x000fe400078ec0ff */
[----:B------:R-:W-:Y:S01]  /*2ab0*/  ISETP.GE.AND P6, PT, R137, c[0x0][0x1d4], PT ;  /* 0x0000750089007a0c */ /* 0x000fe20003fc6270 */
[----:B------:R-:W-:Y:S01]  /*2ac0*/  IMAD R3, R20, c[0x0][0x244], R3 ;  /* 0x0000910014037a24 */ /* 0x000fe200078e0203 */
[----:B------:R-:W-:Y:S01]  /*2ad0*/  ISETP.GE.AND P5, PT, R197, c[0x0][0x1d4], PT ;  /* 0x00007500c5007a0c */ /* 0x000fe20003fa6270 */
[C---:B------:R-:W-:Y:S01]  /*2ae0*/  IMAD R4, R10.reuse, c[0x0][0x24c], R0 ;  /* 0x000093000a047a24 */ /* 0x040fe200078e0200 */
[----:B------:R-:W-:Y:S01]  /*2af0*/  @P1 IADD3 R6, P3, R231, c[0x0][0x340], RZ ;  /* 0x0000d000e7061a10 */ /* 0x000fe20007f7e0ff */
[----:B------:R-:W-:Y:S01]  /*2b00*/  IMAD.WIDE.U32 R58, R10, c[0x0][0x248], R2 ;  /* 0x000092000a3a7a25 */ /* 0x000fe200078e0002 */
[----:B------:R-:W-:-:S02]  /*2b10*/  @P0 SHF.R.S32.HI R2, RZ, 0x1f, R43 ;  /* 0x0000001fff020819 */ /* 0x000fc4000001142b */
[----:B------:R-:W-:Y:S01]  /*2b20*/  @P1 IADD3.X R7, R236, c[0x0][0x344], RZ, P3, !PT ;  /* 0x0000d100ec071a10 */ /* 0x000fe20001ffe4ff */
[----:B------:R-:W-:Y:S01]  /*2b30*/  IMAD.SHL.U32 R102, R102, 0x20, RZ ;  /* 0x0000002066667824 */ /* 0x000fe200078e00ff */
[----:B------:R-:W-:Y:S01]  /*2b40*/  @P4 LOP3.LUT R207, R207, 0x1, RZ, 0xfc, !PT ;  /* 0x00000001cfcf4812 */ /* 0x000fe200078efcff */
[----:B------:R-:W-:Y:S01]  /*2b50*/  @P0 IMAD R0, R99, R43, RZ ;  /* 0x0000002b63000224 */ /* 0x000fe200078e02ff */
[----:B------:R-:W-:Y:S01]  /*2b60*/  ISETP.GE.AND P4, PT, R198, c[0x0][0x1d4], PT ;  /* 0x00007500c6007a0c */ /* 0x000fe20003f86270 */
[----:B------:R-:W-:Y:S02]  /*2b70*/  IMAD.IADD R57, R59, 0x1, R4 ;  /* 0x000000013b397824 */ /* 0x000fe400078e0204 */
[----:B------:R-:W-:Y:S02]  /*2b80*/  @P0 IMAD.MOV.U32 R56, RZ, RZ, R58 ;  /* 0x000000ffff380224 */ /* 0x000fe400078e003a */
[-C--:B------:R-:W-:Y:S02]  /*2b90*/  @P0 IMAD R0, R2, R102.reuse, R0 ;  /* 0x0000006602000224 */ /* 0x080fe400078e0200 */
[----:B------:R-:W-:-:S04]  /*2ba0*/  @P0 IMAD.WIDE.U32 R4, R43, R102, R56 ;  /* 0x000000662b040225 */ /* 0x000fc800078e0038 */
[----:B------:R-:W-:Y:S01]  /*2bb0*/  @P0 IMAD.IADD R0, R5, 0x1, R0 ;  /* 0x0000000105000824 */ /* 0x000fe200078e0200 */
[----:B------:R-:W-:-:S04]  /*2bc0*/  @P0 LEA R2, P2, R4, c[0x0][0x220], 0x1 ;  /* 0x0000880004020a11 */ /* 0x000fc800078408ff */
[----:B------:R-:W-:Y:S02]  /*2bd0*/  @P0 LEA.HI.X R3, R4, c[0x0][0x224], R0, 0x1, P2 ;  /* 0x0000890004030a11 */ /* 0x000fe400010f0c00 */
[C---:B------:R-:W-:Y:S01]  /*2be0*/  LOP3.LUT P2, RZ, R207.reuse, 0x1, RZ, 0xc0, !PT ;  /* 0x00000001cfff7812 */ /* 0x040fe2000784c0ff */
[----:B------:R-:W2:Y:S01]  /*2bf0*/  @P1 LDG.E R0, [R6.64] ;  /* 0x0000000806001981 */ /* 0x000ea2000c1e1900 */
[----:B------:R-:W-:Y:S01]  /*2c00*/  IMAD.MOV.U32 R94, RZ, RZ, c[0x0][0x27c] ;  /* 0x00009f00ff5e7624 */ /* 0x000fe200078e00ff */
[----:B------:R-:W-:-:S10]  /*2c10*/  LOP3.LUT R207, R207, 0xfffffffd, RZ, 0xc0, !PT ;  /* 0xfffffffdcfcf7812 */ /* 0x000fd400078ec0ff */
[----:B------:R-:W-:Y:S01]  /*2c20*/  @!PT LDS RZ, [RZ] ;  /* 0x00000000fffff984 */ /* 0x000fe20000000800 */
[----:B------:R-:W-:Y:S01]  /*2c30*/  @!PT LDS RZ, [RZ] ;  /* 0x00000000fffff984 */ /* 0x000fe20000000800 */
[----:B------:R-:W-:Y:S01]  /*2c40*/  @!PT LDS RZ, [RZ] ;  /* 0x00000000fffff984 */ /* 0x000fe20000000800 */
[----:B------:R1:W-:Y:S01]  /*2c50*/  @P0 LDGSTS.E.BYPASS.LTC128B.128 [R194+0xc080], [R2.64], !P2 ;  /* 0x0c08000002c20fae */ /* 0x0003e2000d101d48 */
[----:B------:R-:W-:-:S03]  /*2c60*/  ISETP.GE.AND P2, PT, R132, c[0x0][0x27c], PT ;  /* 0x00009f0084007a0c */ /* 0x000fc60003f46270 */
[----:B------:R1:W-:Y:S04]  /*2c70*/  @P0 LDGSTS.E.BYPASS.LTC128B.128 [R194+0xd080], [R2.64+0x80], !P6 ;  /* 0x0d08008002c20fae */ /* 0x0003e8000f101d48 */
[----:B------:R1:W-:Y:S04]  /*2c80*/  @P0 LDGSTS.E.BYPASS.LTC128B.128 [R194+0xe080], [R2.64+0x100], !P5 ;  /* 0x0e08010002c20fae */ /* 0x0003e8000e901d48 */
[----:B------:R1:W-:Y:S01]  /*2c90*/  @P0 LDGSTS.E.BYPASS.LTC128B.128 [R194+0xf080], [R2.64+0x180], !P4 ;  /* 0x0f08018002c20fae */ /* 0x0003e2000e101d48 */
[----:B-----5:R-:W-:-:S03]  /*2ca0*/  SHF.R.S32.HI R19, RZ, 0x1f, R93 ;  /* 0x0000001fff137819 */ /* 0x020fc6000001145d */
[----:B------:R-:W0:Y:S01]  /*2cb0*/  LDGDEPBAR ;  /* 0x00000000000079af */ /* 0x000e220000000000 */
[----:B------:R-:W-:Y:S01]  /*2cc0*/  WARPSYNC 0xffffffff ;  /* 0xffffffff00007948 */ /* 0x000fe20003800000 */
[----:B------:R-:W-:Y:S01]  /*2cd0*/  @P2 LOP3.LUT R207, R207, 0x2, RZ, 0xfc, !PT ;  /* 0x00000002cfcf2812 */ /* 0x000fe200078efcff */
[----:B------:R-:W-:Y:S01]  /*2ce0*/  IMAD.SHL.U32 R94, R94, 0x2, RZ ;  /* 0x000000025e5e7824 */ /* 0x000fe200078e00ff */
[----:B--2---:R-:W-:Y:S01]  /*2cf0*/  @P1 SHF.R.S32.HI R18, RZ, 0x1f, R0 ;  /* 0x0000001fff121819 */ /* 0x004fe20000011400 */
[----:B------:R-:W-:Y:S02]  /*2d00*/  @!P1 IMAD.MOV.U32 R0, RZ, RZ, R237 ;  /* 0x000000ffff009224 */ /* 0x000fe400078e00ed */
[----:B------:R-:W-:Y:S02]  /*2d10*/  @!P1 IMAD.MOV.U32 R18, RZ, RZ, R238 ;  /* 0x000000ffff129224 */ /* 0x000fe400078e00ee */
[C---:B-1----:R-:W-:Y:S01]  /*2d20*/  IMAD.WIDE.U32 R2, R20.reuse, c[0x0][0x260], R132 ;  /* 0x0000980014027a25 */ /* 0x042fe200078e0084 */
[----:B------:R-:W-:Y:S01]  /*2d30*/  ISETP.GE.AND P0, PT, R137, c[0x0][0x27c], PT ;  /* 0x00009f0089007a0c */ /* 0x000fe20003f06270 */
[----:B------:R-:W-:Y:S01]  /*2d40*/  BAR.SYNC.DEFER_BLOCKING 0x0 ;  /* 0x0000000000007b1d */ /* 0x000fe20000010000 */
[----:B------:R-:W-:Y:S01]  /*2d50*/  LOP3.LUT R207, R207, 0xfffffffb, RZ, 0xc0, !PT ;  /* 0xfffffffbcfcf7812 */ /* 0x000fe200078ec0ff */
[----:B------:R-:W-:Y:S01]  /*2d60*/  IMAD R6, R9, c[0x0][0x290], RZ ;  /* 0x0000a40009067a24 */ /* 0x000fe200078e02ff */
        /* <DEDUP_REMOVED lines=61> */
[----:B------:R-:W-:Y:S01]  /*3140*/  IMAD R10, R93, c[0x0][0x294], R10 ;  /* 0x0000a5005d0a7a24 */ /* 0x000fe200078e020a */
[----:B------:R-:W-:Y:S01]  /*3150*/  SHF.L.U64.HI R98, R101, R98, c[0x0][0x284] ;  /* 0x0000a10065627619 */ /* 0x000fe20000010262 */
[----:B------:R-:W-:Y:S01]  /*3160*/  IMAD R0, R93, c[0x0][0x284], R14 ;  /* 0x0000a1005d007a24 */ /* 0x000fe200078e020e */
[----:B------:R-:W-:Y:S01]  /*3170*/  SHF.L.U32 R101, R101, 0x5, RZ ;  /* 0x0000000565657819 */ /* 0x000fe200000006ff */
[----:B------:R-:W-:Y:S01]  /*3180*/  IMAD.WIDE.U32 R62, R93, c[0x0][0x290], R4 ;  /* 0x0000a4005d3e7a25 */ /* 0x000fe200078e0004 */
[----:B------:R-:W-:-:S02]  /*3190*/  IADD3 R87, R75, R21, RZ ;  /* 0x000000154b577210 */ /* 0x000fc40007ffe0ff */
[----:B------:R-:W-:Y:S01]  /*31a0*/  SHF.R.S32.HI R85, RZ, 0x3, R13 ;  /* 0x00000003ff557819 */ /* 0x000fe2000001140d */
[C---:B------:R-:W-:Y:S01]  /*31b0*/  IMAD.WIDE.U32 R60, R93.reuse, c[0x0][0x280], R2 ;  /* 0x0000a0005d3c7a25 */ /* 0x040fe200078e0002 */
[----:B------:R-:W-:Y:S02]  /*31c0*/  SHF.R.S32.HI R84, RZ, 0x3, R12 ;  /* 0x00000003ff547819 */ /* 0x000fe4000001140c */
[----:B------:R-:W-:Y:S01]  /*31d0*/  IADD3 R81, R10, R63, RZ ;  /* 0x0000003f0a517210 */ /* 0x000fe20007ffe0ff */
[C---:B------:R-:W-:Y:S01]  /*31e0*/  IMAD.WIDE.U32 R66, R93.reuse, c[0x0][0x290], R8 ;  /* 0x0000a4005d427a25 */ /* 0x040fe200078e0008 */
        /* <DEDUP_REMOVED lines=13> */
.L_x_1313:
        /* <DEDUP_REMOVED lines=92> */
.L_x_1299:
[----:B------:R-:W-:Y:S05]  /*3880*/  BSYNC B0 ;  /* 0x0000000000007941 */ /* 0x000fea0003800000 */
.L_x_1298:
        /* <DEDUP_REMOVED lines=9> */
[----:B--2---:R-:W-:Y:S01]  /*3920*/  PRMT R20, R5, 0x5410, R8 ;  /* 0x0000541005147816 */ /* 0x004fe20000000008 */
        /* <DEDUP_REMOVED lines=30> */
[----:B------:R-:W-:Y:S04]  /*3b10*/  @!P0 SHF.R.U32.HI R17, RZ, 0x10, R17 ;  /* 0x00000010ff118819 */ /* 0x000fe80000011611 */
[----:B------:R-:W-:Y:S02]  /*3b20*/  @!P0 PRMT R24, R22, 0x5410, R17 ;  /* 0x0000541016188816 */ /* 0x000fe40000000011 */
[----:B------:R-:W-:Y:S02]  /*3b30*/  @!P0 PRMT R17, R5, 0x5410, R4 ;  /* 0x0000541005118816 */ /* 0x000fe40000000004 */
[----:B------:R-:W-:Y:S01]  /*3b40*/  @!P0 LOP3.LUT R22, R23, 0xffff0000, RZ, 0xc0, !PT ;  /* 0xffff000017168812 */ /* 0x000fe200078ec0ff */
[C---:B-1----:R-:W-:Y:S01]  /*3b50*/  @!P0 IMAD.U32 R4, R8.reuse, 0x10000, RZ ;  /* 0x0001000008048824 */ /* 0x042fe200078e00ff */
[----:B------:R-:W-:Y:S01]  /*3b60*/  @!P0 LOP3.LUT R0, R8, 0xffff0000, RZ, 0xc0, !PT ;  /* 0xffff000008008812 */ /* 0x000fe200078ec0ff */
[----:B------:R-:W-:Y:S01]  /*3b70*/  @!P0 IMAD.U32 R23, R10, 0x10000, RZ ;  /* 0x000100000a178824 */ /* 0x000fe200078e00ff */
[----:B------:R-:W-:Y:S03]  /*3b80*/  @!P0 LOP3.LUT R2, R9, 0xffff0000, RZ, 0xc0, !PT ;  /* 0xffff000009028812 */ /* 0x000fe600078ec0ff */
        /* <DEDUP_REMOVED lines=8> */
[----:B------:R-:W-:Y:S01]  /*3c10*/  @!P0 FMUL.FTZ R5, R2, R22 ;  /* 0x0000001602058220 */ /* 0x000fe20000410000 */
[----:B------:R-:W-:Y:S01]  /*3c20*/  @!P0 LOP3.LUT R24, R24, 0xffff0000, RZ, 0xc0, !PT ;  /* 0xffff000018188812 */ /* 0x000fe200078ec0ff */
[-C--:B------:R-:W-:Y:S02]  /*3c30*/  @!P0 FMUL.FTZ R2, R2, R4.reuse ;  /* 0x0000000402028220 */ /* 0x080fe40000410000 */
[----:B------:R-:W-:Y:S01]  /*3c40*/  @!P0 FFMA.FTZ R38, R16, R4, -R5 ;  /* 0x0000000410268223 */ /* 0x000fe20000010805 */
[----:B------:R-:W-:Y:S01]  /*3c50*/  @!P0 LOP3.LUT R4, R11, 0xffff0000, RZ, 0xc0, !PT ;  /* 0xffff00000b048812 */ /* 0x000fe200078ec0ff */
[----:B------:R-:W-:Y:S02]  /*3c60*/  @!P0 IMAD.U32 R5, R17, 0x10000, RZ ;  /* 0x0001000011058824 */ /* 0x000fe400078e00ff */
[C---:B------:R-:W-:Y:S02]  /*3c70*/  @!P0 FMUL.FTZ R36, R3.reuse, R21 ;  /* 0x0000001503248220 */ /* 0x040fe40000410000 */
[-C--:B------:R-:W-:Y:S02]  /*3c80*/  @!P0 FMUL.FTZ R3, R3, R5.reuse ;  /* 0x0000000503038220 */ /* 0x080fe40000410000 */
[----:B------:R-:W-:Y:S01]  /*3c90*/  @!P0 FFMA.FTZ R37, R23, R5, -R36 ;  /* 0x0000000517258223 */ /* 0x000fe20000010824 */
[----:B------:R-:W-:Y:S01]  /*3ca0*/  @!P0 LOP3.LUT R5, R17, 0xffff0000, RZ, 0xc0, !PT ;  /* 0xffff000011058812 */ /* 0x000fe200078ec0ff */
[----:B------:R-:W-:Y:S01]  /*3cb0*/  @!P0 FMUL.FTZ R36, R4, R24 ;  /* 0x0000001804248220 */ /* 0x000fe20000410000 */
[----:B------:R-:W-:Y:S01]  /*3cc0*/  @!P0 SHF.L.U32 R17, R11, 0x10, RZ ;  /* 0x000000100b118819 */ /* 0x000fe200000006ff */
[----:B------:R-:W-:Y:S02]  /*3cd0*/  @!P0 FFMA.FTZ R2, R22, R16, R2 ;  /* 0x0000001016028223 */ /* 0x000fe40000010002 */
[----:B------:R-:W-:Y:S02]  /*3ce0*/  @!P0 FMUL.FTZ R4, R4, R5 ;  /* 0x0000000504048220 */ /* 0x000fe40000410000 */
[----:B------:R-:W-:Y:S01]  /*3cf0*/  @!P0 FFMA.FTZ R3, R21, R23, R3 ;  /* 0x0000001715038223 */ /* 0x000fe20000010003 */
        /* <DEDUP_REMOVED lines=11> */
.L_x_1302:
[----:B------:R-:W-:Y:S05]  /*3db0*/  BSYNC B0 ;  /* 0x0000000000007941 */ /* 0x000fea0003800000 */
.L_x_1301:
        /* <DEDUP_REMOVED lines=58> */
.L_x_1304:
[----:B------:R-:W-:Y:S05]  /*4160*/  BSYNC B0 ;  /* 0x0000000000007941 */ /* 0x000fea0003800000 */
.L_x_1303:
        /* <DEDUP_REMOVED lines=58> */
.L_x_1306:
[----:B------:R-:W-:Y:S05]  /*4510*/  BSYNC B0 ;  /* 0x0000000000007941 */ /* 0x000fea0003800000 */
.L_x_1305:
[----:B------:R-:W-:Y:S11]  /*4520*/  ISETP.GE.AND P0, PT, R198, c[0x0][0x1d4], PT ;  /* 0x00007500c6007a0c */ /* 0x000ff60003f06270 */
[----:B------:R-:W-:Y:S02]  /*4530*/  @!UPT UIADD3 URZ, URZ, URZ, URZ ;  /* 0x0000003f3f3ff290 */ /* 0x000fe4000fffe03f */
        /* <DEDUP_REMOVED lines=56> */
.L_x_1297:
        /* <DEDUP_REMOVED lines=31> */
.L_x_1308:
[----:B------:R-:W-:Y:S05]  /*4ab0*/  BSYNC B0 ;  /* 0x0000000000007941 */ /* 0x000fea0003800000 */
.L_x_1307:
        /* <DEDUP_REMOVED lines=11> */
[----:B--2---:R-:W-:Y:S01]  /*4b70*/  PRMT R20, R3, 0x5410, R8 ;  /* 0x0000541003147816 */ /* 0x004fe20000000008 */
        /* <DEDUP_REMOVED lines=17> */
[----:B------:R-:W-:Y:S02]  /*4c90*/  IMAD.MOV.U32 R36, RZ, RZ, R15 ;  /* 0x000000ffff247224 */ /* 0x000fe400078e000f */
[----:B------:R-:W-:Y:S01]  /*4ca0*/  IMAD.MOV.U32 R8, RZ, RZ, R5 ;  /* 0x000000ffff087224 */ /* 0x000fe200078e0005 */
[----:B------:R-:W-:Y:S01]  /*4cb0*/  LEA.HI R0, R2, R0, RZ, 0x4 ;  /* 0x0000000002007211 */ /* 0x000fe200078f20ff */
[----:B------:R-:W-:Y:S02]  /*4cc0*/  IMAD.MOV.U32 R10, RZ, RZ, R7 ;  /* 0x000000ffff0a7224 */ /* 0x000fe400078e0007 */
[----:B------:R-:W-:Y:S02]  /*4cd0*/  @!P0 SHF.R.U64 R4, R4, 0x10, R5 ;  /* 0x0000001004048819 */ /* 0x000fe40000001205 */
[----:B------:R-:W-:Y:S02]  /*4ce0*/  LEA.HI.SX32 R0, R0, R85, 0x1c ;  /* 0x0000005500007211 */ /* 0x000fe400078fe2ff */
[--C-:B------:R-:W-:Y:S02]  /*4cf0*/  @!P0 SHF.R.U64 R22, R12, 0x10, R13.reuse ;  /* 0x000000100c168819 */ /* 0x100fe4000000120d */
[----:B------:R-:W-:Y:S01]  /*4d00*/  SHF.R.S32.HI R2, RZ, 0x1f, R0 ;  /* 0x0000001fff027819 */ /* 0x000fe20000011400 */
[----:B------:R-:W-:Y:S01]  /*4d10*/  IMAD.SHL.U32 R39, R0, 0x8, RZ ;  /* 0x0000000800277824 */ /* 0x000fe200078e00ff */
[----:B------:R-:W-:Y:S02]  /*4d20*/  @!P0 SHF.R.U32.HI R29, RZ, 0x10, R13 ;  /* 0x00000010ff1d8819 */ /* 0x000fe4000001160d */
[----:B------:R-:W-:Y:S02]  /*4d30*/  LEA.HI R2, R2, R0, RZ, 0x3 ;  /* 0x0000000002027211 */ /* 0x000fe400078f18ff */
[--C-:B------:R-:W-:Y:S02]  /*4d40*/  @!P0 SHF.R.U64 R28, R14, 0x10, R15.reuse ;  /* 0x000000100e1c8819 */ /* 0x100fe4000000120f */
[----:B------:R-:W-:Y:S01]  /*4d50*/  @!P0 SHF.R.U32.HI R30, RZ, 0x10, R15 ;  /* 0x00000010ff1e8819 */ /* 0x000fe2000001160f */
[----:B------:R-:W-:Y:S01]  /*4d60*/  IMAD.SHL.U32 R2, R2, 0x100, RZ ;  /* 0x0000010002027824 */ /* 0x000fe200078e00ff */
[----:B------:R-:W-:Y:S02]  /*4d70*/  LOP3.LUT R0, R222, 0x38, R39, 0xf8, !PT ;  /* 0x00000038de007812 */ /* 0x000fe400078ef827 */
[----:B------:R-:W-:Y:S02]  /*4d80*/  @!P0 PRMT R21, R21, 0x5410, R22 ;  /* 0x0000541015158816 */ /* 0x000fe40000000016 */
[----:B------:R-:W-:Y:S02]  /*4d90*/  LOP3.LUT R3, R0, R105, RZ, 0x3c, !PT ;  /* 0x0000006900037212 */ /* 0x000fe400078e3cff */
[----:B------:R-:W-:Y:S02]  /*4da0*/  LOP3.LUT R2, R2, 0x7ffff800, RZ, 0xc0, !PT ;  /* 0x7ffff80002027812 */ /* 0x000fe400078ec0ff */
[----:B------:R-:W-:Y:S02]  /*4db0*/  @!P0 SHF.R.U32.HI R0, RZ, 0x10, R5 ;  /* 0x00000010ff008819 */ /* 0x000fe40000011605 */
[----:B------:R-:W-:Y:S02]  /*4dc0*/  IADD3 R2, R3, R2, R226 ;  /* 0x0000000203027210 */ /* 0x000fe40007ffe0e2 */
[----:B------:R-:W-:Y:S02]  /*4dd0*/  @!P0 PRMT R4, R9, 0x5410, R4 ;  /* 0x0000541009048816 */ /* 0x000fe40000000004 */
[----:B------:R-:W-:Y:S01]  /*4de0*/  SHF.L.U32 R5, R2, 0x1, RZ ;  /* 0x0000000102057819 */ /* 0x000fe200000006ff */
[----:B------:R-:W-:Y:S01]  /*4df0*/  IMAD.MOV.U32 R2, RZ, RZ, R6 ;  /* 0x000000ffff027224 */ /* 0x000fe200078e0006 */
[----:B------:R-:W-:Y:S02]  /*4e00*/  @!P0 SHF.R.U64 R3, R6, 0x10, R7 ;  /* 0x0000001006038819 */ /* 0x000fe40000001207 */
[----:B------:R-:W-:Y:S01]  /*4e10*/  @!P0 PRMT R6, R8, 0x5410, R0 ;  /* 0x0000541008068816 */ /* 0x000fe20000000000 */
[----:B------:R-:W-:Y:S01]  /*4e20*/  @!P0 IMAD.U32 R8, R21, 0x10000, RZ ;  /* 0x0001000015088824 */ /* 0x000fe200078e00ff */
[----:B------:R2:W5:Y:S01]  /*4e30*/  LDS.128 R12, [R5+0xc080] ;  /* 0x00c08000050c7984 */ /* 0x0005620000000c00 */
[----:B------:R-:W-:Y:S02]  /*4e40*/  @!P0 PRMT R22, R31, 0x5410, R29 ;  /* 0x000054101f168816 */ /* 0x000fe4000000001d */
[----:B------:R-:W-:Y:S02]  /*4e50*/  @!P0 PRMT R23, R23, 0x5410, R28 ;  /* 0x0000541017178816 */ /* 0x000fe4000000001c */
[----:B------:R-:W-:Y:S02]  /*4e60*/  @!P0 PRMT R30, R36, 0x5410, R30 ;  /* 0x00005410241e8816 */ /* 0x000fe4000000001e */
[----:B--2---:R-:W-:Y:S02]  /*4e70*/  @!P0 SHF.R.U32.HI R5, RZ, 0x10, R7 ;  /* 0x00000010ff058819 */ /* 0x004fe40000011607 */
[----:B------:R-:W-:Y:S01]  /*4e80*/  @!P0 PRMT R7, R2, 0x5410, R3 ;  /* 0x0000541002078816 */ /* 0x000fe20000000003 */
[----:B------:R-:W-:Y:S01]  /*4e90*/  @!P0 IMAD.U32 R2, R4, 0x10000, RZ ;  /* 0x0001000004028824 */ /* 0x000fe200078e00ff */
[----:B------:R-:W-:Y:S01]  /*4ea0*/  @!P0 PRMT R10, R10, 0x5410, R5 ;  /* 0x000054100a0a8816 */ /* 0x000fe20000000005 */
[----:B-1----:R-:W-:Y:S02]  /*4eb0*/  @!P0 IMAD.U32 R3, R24, 0x10000, RZ ;  /* 0x0001000018038824 */ /* 0x002fe400078e00ff */
[----:B------:R-:W-:Y:S01]  /*4ec0*/  @!P0 IMAD.U32 R5, R22, 0x10000, RZ ;  /* 0x0001000016058824 */ /* 0x000fe200078e00ff */
[----:B-----5:R-:W-:Y:S05]  /*4ed0*/  @!P0 SHF.L.U32 R0, R12, 0x10, RZ ;  /* 0x000000100c008819 */ /* 0x020fea00000006ff */
[C---:B------:R-:W-:Y:S02]  /*4ee0*/  @!P0 FMUL.FTZ R9, R0.reuse, R8 ;  /* 0x0000000800098220 */ /* 0x040fe40000410000 */
[-C--:B------:R-:W-:Y:S02]  /*4ef0*/  @!P0 FMUL.FTZ R0, R0, R2.reuse ;  /* 0x0000000200008220 */ /* 0x080fe40000410000 */
[----:B------:R-:W-:Y:S01]  /*4f00*/  @!P0 FFMA.FTZ R29, R3, R2, -R9 ;  /* 0x00000002031d8223 */ /* 0x000fe20000010809 */
[----:B------:R-:W-:Y:S01]  /*4f10*/  @!P0 LOP3.LUT R9, R21, 0xffff0000, RZ, 0xc0, !PT ;  /* 0xffff000015098812 */ /* 0x000fe200078ec0ff */
[----:B------:R-:W-:Y:S01]  /*4f20*/  @!P0 FFMA.FTZ R0, R8, R3, R0 ;  /* 0x0000000308008223 */ /* 0x000fe20000010000 */
[----:B------:R-:W-:Y:S02]  /*4f30*/  @!P0 LOP3.LUT R2, R12, 0xffff0000, RZ, 0xc0, !PT ;  /* 0xffff00000c028812 */ /* 0x000fe400078ec0ff */
        /* <DEDUP_REMOVED lines=26> */
[C---:B------:R-:W-:Y:S01]  /*50e0*/  @!P0 IMAD.U32 R6, R7.reuse, 0x10000, RZ ;  /* 0x0001000007068824 */ /* 0x040fe200078e00ff */
[----:B------:R-:W-:Y:S01]  /*50f0*/  @!P0 LOP3.LUT R7, R7, 0xffff0000, RZ, 0xc0, !PT ;  /* 0xffff000007078812 */ /* 0x000fe200078ec0ff */
[----:B------:R-:W-:Y:S01]  /*5100*/  @!P0 IMAD.U32 R9, R26, 0x10000, RZ ;  /* 0x000100001a098824 */ /* 0x000fe200078e00ff */
[----:B------:R-:W-:Y:S01]  /*5110*/  @!P0 MOV R25, R28 ;  /* 0x0000001c00198202 */ /* 0x000fe20000000f00 */
[C---:B------:R-:W-:Y:S01]  /*5120*/  @!P0 FMUL.FTZ R21, R5.reuse, R8 ;  /* 0x0000000805158220 */ /* 0x040fe20000410000 */
[----:B------:R-:W-:Y:S01]  /*5130*/  @!P0 F2FP.BF16.PACK_AB R3, R4, R3 ;  /* 0x000000030403823e */ /* 0x000fe200000010ff */
[-C--:B------:R-:W-:Y:S02]  /*5140*/  @!P0 FMUL.FTZ R5, R5, R6.reuse ;  /* 0x0000000605058220 */ /* 0x080fe40000410000 */
[----:B------:R-:W-:Y:S01]  /*5150*/  @!P0 FFMA.FTZ R31, R9, R6, -R21 ;  /* 0x00000006091f8223 */ /* 0x000fe20000010815 */
[----:B------:R-:W-:Y:S01]  /*5160*/  @!P0 MOV R13, R3 ;  /* 0x00000003000d8202 */ /* 0x000fe20000000f00 */
[----:B------:R-:W-:Y:S01]  /*5170*/  @!P0 FFMA.FTZ R5, R8, R9, R5 ;  /* 0x0000000908058223 */ /* 0x000fe20000010005 */
[----:B------:R-:W-:Y:S02]  /*5180*/  @!P0 LOP3.LUT R8, R23, 0xffff0000, RZ, 0xc0, !PT ;  /* 0xffff000017088812 */ /* 0x000fe400078ec0ff */
[----:B------:R-:W-:Y:S02]  /*5190*/  @!P0 LOP3.LUT R6, R14, 0xffff0000, RZ, 0xc0, !PT ;  /* 0xffff00000e068812 */ /* 0x000fe400078ec0ff */
[----:B------:R-:W-:Y:S03]  /*51a0*/  @!P0 LOP3.LUT R9, R26, 0xffff0000, RZ, 0xc0, !PT ;  /* 0xffff00001a098812 */ /* 0x000fe600078ec0ff */
        /* <DEDUP_REMOVED lines=36> */
.L_x_1310:
[----:B------:R-:W-:Y:S05]  /*53f0*/  BSYNC B0 ;  /* 0x0000000000007941 */ /* 0x000fea0003800000 */
.L_x_1309:
[----:B------:R-:W-:Y:S11]  /*5400*/  ISETP.GE.AND P0, PT, R137, c[0x0][0x1d4], PT ;  /* 0x0000750089007a0c */ /* 0x000ff60003f06270 */
[----:B------:R-:W-:Y:S02]  /*5410*/  @!UPT UIADD3 URZ, URZ, URZ, URZ ;  /* 0x0000003f3f3ff290 */ /* 0x000fe4000fffe03f */
[----:B------:R-:W-:-:S05]  /*5420*/  @P0 BRA `(.L_x_1300) ;  /* 0x0000096000000947 */ /* 0x000fca0003800000 */
[----:B------:R-:W-:Y:S01]  /*5430*/  LOP3.LUT P1, RZ, R207, 0x4, RZ, 0xc0, !PT ;  /* 0x00000004cfff7812 */ /* 0x000fe2000782c0ff */
[----:B------:R-:W2:Y:S01]  /*5440*/  LDS.128 R28, [R76+0xc080] ;  /* 0x00c080004c1c7984 */ /* 0x000ea20000000c00 */
[----:B------:R-:W-:Y:S02]  /*5450*/  ISETP.GE.AND P0, PT, R137, c[0x0][0x27c], PT ;  /* 0x00009f0089007a0c */ /* 0x000fe40003f06270 */
[----:B------:R-:W-:Y:S04]  /*5460*/  SEL R0, R94, R42, !P1 ;  /* 0x0000002a5e007207 */ /* 0x000fe80004800000 */
[----:B-1----:R-:W-:Y:S04]  /*5470*/  SHF.R.S32.HI R2, RZ, 0x1f, R0 ;  /* 0x0000001fff027819 */ /* 0x002fe80000011400 */
[----:B------:R-:W-:Y:S03]  /*5480*/  LEA.HI R0, R2, R0, RZ, 0x4 ;  /* 0x0000000002007211 */ /* 0x000fe600078f20ff */
[--C-:B------:R-:W-:Y:S02]  /*5490*/  @!P0 SHF.R.U64 R4, R32, 0x10, R33.reuse ;  /* 0x0000001020048819 */ /* 0x100fe40000001221 */
[----:B------:R-:W-:Y:S02]  /*54a0*/  LEA.HI.SX32 R0, R0, R84, 0x1c ;  /* 0x0000005400007211 */ /* 0x000fe400078fe2ff */
[----:B------:R-:W-:Y:S02]  /*54b0*/  @!P0 SHF.R.U32.HI R7, RZ, 0x10, R33 ;  /* 0x00000010ff078819 */ /* 0x000fe40000011621 */
[----:B------:R-:W-:Y:S01]  /*54c0*/  SHF.R.S32.HI R2, RZ, 0x1f, R0 ;  /* 0x0000001fff027819 */ /* 0x000fe20000011400 */
[----:B------:R-:W-:Y:S01]  /*54d0*/  IMAD.SHL.U32 R36, R0, 0x8, RZ ;  /* 0x0000000800247824 */ /* 0x000fe200078e00ff */
[--C-:B------:R-:W-:Y:S02]  /*54e0*/  @!P0 SHF.R.U32.HI R6, RZ, 0x10, R19.reuse ;  /* 0x00000010ff068819 */ /* 0x100fe40000011613 */
[----:B------:R-:W-:Y:S02]  /*54f0*/  LEA.HI R0, R2, R0, RZ, 0x3 ;  /* 0x0000000002007211 */ /* 0x000fe400078f18ff */
[----:B------:R-:W-:Y:S02]  /*5500*/  @!P0 SHF.R.U64 R3, R18, 0x10, R19 ;  /* 0x0000001012038819 */ /* 0x000fe40000001213 */
[----:B------:R-:W-:Y:S01]  /*5510*/  LOP3.LUT R2, R222, 0x38, R36, 0xf8, !PT ;  /* 0x00000038de027812 */ /* 0x000fe200078ef824 */
[----:B------:R-:W-:Y:S01]  /*5520*/  IMAD.SHL.U32 R0, R0, 0x100, RZ ;  /* 0x0000010000007824 */ /* 0x000fe200078e00ff */
[----:B------:R-:W-:Y:S02]  /*5530*/  @!P0 PRMT R21, R37, 0x5410, R4 ;  /* 0x0000541025158816 */ /* 0x000fe40000000004 */
[----:B------:R-:W-:Y:S02]  /*5540*/  LOP3.LUT R2, R2, R105, RZ, 0x3c, !PT ;  /* 0x0000006902027212 */ /* 0x000fe400078e3cff */
[----:B------:R-:W-:Y:S02]  /*5550*/  LOP3.LUT R0, R0, 0x7ffff800, RZ, 0xc0, !PT ;  /* 0x7ffff80000007812 */ /* 0x000fe400078ec0ff */
[----:B------:R-:W-:Y:S02]  /*5560*/  @!P0 SHF.R.U32.HI R8, RZ, 0x10, R35 ;  /* 0x00000010ff088819 */ /* 0x000fe40000011623 */
[----:B------:R-:W-:Y:S01]  /*5570*/  IADD3 R0, R2, R0, R226 ;  /* 0x0000000002007210 */ /* 0x000fe20007ffe0e2 */
[----:B--2---:R-:W-:Y:S01]  /*5580*/  @!P0 IMAD.U32 R24, R31, 0x10000, RZ ;  /* 0x000100001f188824 */ /* 0x004fe200078e00ff */
[----:B------:R-:W-:Y:S03]  /*5590*/  @!P0 LOP3.LUT R19, R29, 0xffff0000, RZ, 0xc0, !PT ;  /* 0xffff00001d138812 */ /* 0x000fe600078ec0ff */
[----:B------:R-:W-:Y:S01]  /*55a0*/  IMAD.SHL.U32 R0, R0, 0x2, RZ ;  /* 0x0000000200007824 */ /* 0x000fe200078e00ff */
[----:B------:R-:W-:Y:S02]  /*55b0*/  @!P0 LOP3.LUT R26, R31, 0xffff0000, RZ, 0xc0, !PT ;  /* 0xffff00001f1a8812 */ /* 0x000fe400078ec0ff */
[----:B------:R-:W-:Y:S02]  /*55c0*/  @!P0 SHF.R.U64 R2, R16, 0x10, R17 ;  /* 0x0000001010028819 */ /* 0x000fe40000001211 */
[----:B------:R1:W2:Y:S01]  /*55d0*/  LDS.128 R12, [R0+0xc080] ;  /* 0x00c08000000c7984 */ /* 0x0002a20000000c00 */
[----:B------:R-:W-:Y:S01]  /*55e0*/  @!P0 PRMT R9, R37, 0x5432, R7 ;  /* 0x0000543225098816 */ /* 0x000fe20000000007 */
[----:B------:R-:W-:Y:S01]  /*55f0*/  @!P0 IMAD.U32 R7, R21, 0x10000, RZ ;  /* 0x0001000015078824 */ /* 0x000fe200078e00ff */
[----:B------:R-:W-:Y:S02]  /*5600*/  @!P0 PRMT R5, R11, 0x5432, R2 ;  /* 0x000054320b058816 */ /* 0x000fe40000000002 */
[----:B------:R-:W-:Y:S01]  /*5610*/  @!P0 SHF.R.U64 R10, R34, 0x10, R35 ;  /* 0x00000010220a8819 */ /* 0x000fe20000001223 */
[----:B------:R-:W-:Y:S01]  /*5620*/  @!P0 IMAD.U32 R16, R9, 0x10000, RZ ;  /* 0x0001000009108824 */ /* 0x000fe200078e00ff */
[----:B------:R-:W-:Y:S01]  /*5630*/  @!P0 PRMT R22, R38, 0x5410, R8 ;  /* 0x0000541026168816 */ /* 0x000fe20000000008 */
[C---:B------:R-:W-:Y:S01]  /*5640*/  @!P0 IMAD.U32 R2, R5.reuse, 0x10000, RZ ;  /* 0x0001000005028824 */ /* 0x040fe200078e00ff */
[----:B------:R-:W-:Y:S01]  /*5650*/  @!P0 PRMT R8, R20, 0x5410, R6 ;  /* 0x0000541014088816 */ /* 0x000fe20000000006 */
[----:B------:R-:W-:Y:S01]  /*5660*/  @!P0 IMAD.U32 R6, R28, 0x10000, RZ ;  /* 0x000100001c068824 */ /* 0x000fe200078e00ff */
[----:B------:R-:W-:Y:S01]  /*5670*/  @!P0 PRMT R27, R38, 0x5432, R10 ;  /* 0x00005432261b8816 */ /* 0x000fe2000000000a */
[----:B------:R-:W-:Y:S01]  /*5680*/  @!P0 IMAD.U32 R23, R22, 0x10000, RZ ;  /* 0x0001000016178824 */ /* 0x000fe200078e00ff */
[----:B------:R-:W-:Y:S02]  /*5690*/  @!P0 PRMT R10, R20, 0x5432, R3 ;  /* 0x00005432140a8816 */ /* 0x000fe40000000003 */
[----:B------:R-:W-:Y:S02]  /*56a0*/  @!P0 LOP3.LUT R5, R5, 0xffff0000, RZ, 0xc0, !PT ;  /* 0xffff000005058812 */ /* 0x000fe400078ec0ff */
[----:B------:R-:W-:Y:S02]  /*56b0*/  @!P0 LOP3.LUT R25, R22, 0xffff0000, RZ, 0xc0, !PT ;  /* 0xffff000016198812 */ /* 0x000fe400078ec0ff */
[----:B------:R-:W-:Y:S02]  /*56c0*/  @!P0 LOP3.LUT R18, R9, 0xffff0000, RZ, 0xc0, !PT ;  /* 0xffff000009128812 */ /* 0x000fe400078ec0ff */
[----:B-1----:R-:W-:Y:S01]  /*56d0*/  @!P0 SHF.R.U32.HI R0, RZ, 0x10, R17 ;  /* 0x00000010ff008819 */ /* 0x002fe20000011611 */
[----:B------:R-:W-:Y:S03]  /*56e0*/  @!P0 IMAD.U32 R17, R29, 0x10000, RZ ;  /* 0x000100001d118824 */ /* 0x000fe600078e00ff */
[----:B------:R-:W-:Y:S01]  /*56f0*/  @!P0 PRMT R4, R11, 0x5410, R0 ;  /* 0x000054100b048816 */ /* 0x000fe20000000000 */
[----:B--2---:R-:W-:Y:S01]  /*5700*/  @!P0 IMAD.U32 R0, R12, 0x10000, RZ ;  /* 0x000100000c008824 */ /* 0x004fe200078e00ff */
[----:B------:R-:W-:Y:S03]  /*5710*/  @!P0 SHF.L.U32 R3, R13, 0x10, RZ ;  /* 0x000000100d038819 */ /* 0x000fe600000006ff */
[C---:B------:R-:W-:Y:S02]  /*5720*/  @!P0 FMUL.FTZ R11, R0.reuse, R7 ;  /* 0x00000007000b8220 */ /* 0x040fe40000410000 */
[-C--:B------:R-:W-:Y:S02]  /*5730*/  @!P0 FMUL.FTZ R0, R0, R2.reuse ;  /* 0x0000000200008220 */ /* 0x080fe40000410000 */
[----:B------:R-:W-:Y:S01]  /*5740*/  @!P0 FFMA.FTZ R42, R6, R2, -R11 ;  /* 0x00000002062a8223 */ /* 0x000fe2000001080b */
[----:B------:R-:W-:Y:S01]  /*5750*/  @!P0 LOP3.LUT R11, R28, 0xffff0000, RZ, 0xc0, !PT ;  /* 0xffff00001c0b8812 */ /* 0x000fe200078ec0ff */
[----:B------:R-:W-:Y:S01]  /*5760*/  @!P0 FFMA.FTZ R0, R7, R6, R0 ;  /* 0x0000000607008223 */ /* 0x000fe20000010000 */
[C---:B------:R-:W-:Y:S01]  /*5770*/  @!P0 LOP3.LUT R6, R4.reuse, 0xffff0000, RZ, 0xc0, !PT ;  /* 0xffff000004068812 */ /* 0x040fe200078ec0ff */
[----:B------:R-:W-:Y:S01]  /*5780*/  @!P0 IMAD.U32 R7, R4, 0x10000, RZ ;  /* 0x0001000004078824 */ /* 0x000fe200078e00ff */
[----:B------:R-:W-:Y:S01]  /*5790*/  @!P0 LOP3.LUT R2, R13, 0xffff0000, RZ, 0xc0, !PT ;  /* 0xffff00000d028812 */ /* 0x000fe200078ec0ff */
[C---:B------:R-:W-:Y:S02]  /*57a0*/  @!P0 FMUL.FTZ R4, R3.reuse, R16 ;  /* 0x0000001003048220 */ /* 0x040fe40000410000 */
[-C--:B------:R-:W-:Y:S02]  /*57b0*/  @!P0 FMUL.FTZ R3, R3, R7.reuse ;  /* 0x0000000703038220 */ /* 0x080fe40000410000 */
[C---:B------:R-:W-:Y:S02]  /*57c0*/  @!P0 FMUL.FTZ R9, R2.reuse, R18 ;  /* 0x0000001202098220 */ /* 0x040fe40000410000 */
[----:B------:R-:W-:Y:S02]  /*57d0*/  @!P0 FFMA.FTZ R32, R17, R7, -R4 ;  /* 0x0000000711208223 */ /* 0x000fe40000010804 */
[-C--:B------:R-:W-:Y:S01]  /*57e0*/  @!P0 FMUL.FTZ R4, R2, R6.reuse ;  /* 0x0000000602048220 */ /* 0x080fe20000410000 */
[----:B------:R-:W-:Y:S01]  /*57f0*/  @!P0 LOP3.LUT R2, R12, 0xffff0000, RZ, 0xc0, !PT ;  /* 0xffff00000c028812 */ /* 0x000fe200078ec0ff */
[----:B------:R-:W-:Y:S01]  /*5800*/  @!P0 FFMA.FTZ R35, R19, R6, -R9 ;  /* 0x0000000613238223 */ /* 0x000fe20000010809 */
[----:B------:R-:W-:Y:S01]  /*5810*/  @!P0 LOP3.LUT R9, R21, 0xffff0000, RZ, 0xc0, !PT ;  /* 0xffff000015098812 */ /* 0x000fe200078ec0ff */
[----:B------:R-:W-:Y:S02]  /*5820*/  @!P0 IMAD.U32 R7, R15, 0x10000, RZ ;  /* 0x000100000f078824 */ /* 0x000fe400078e00ff */
[----:B------:R-:W-:Y:S01]  /*5830*/  @!P0 IMAD.U32 R6, R8, 0x10000, RZ ;  /* 0x0001000008068824 */ /* 0x000fe200078e00ff */
[----:B------:R-:W-:Y:S01]  /*5840*/  @!P0 F2FP.BF16.PACK_AB R35, R35, R32 ;  /* 0x000000202323823e */ /* 0x000fe200000010ff */
[----:B------:R-:W-:Y:S01]  /*5850*/  @!P0 FMUL.FTZ R20, R2, R9 ;  /* 0x0000000902148220 */ /* 0x000fe20000410000 */
[----:B----4-:R-:W-:Y:S01]  /*5860*/  LEA R32, P1, R51, R40, 0x1 ;  /* 0x0000002833207211 */ /* 0x010fe200078208ff */
[----:B------:R-:W-:Y:S01]  /*5870*/  @!P0 FMUL.FTZ R21, R7, R23 ;  /* 0x0000001707158220 */ /* 0x000fe20000410000 */
[----:B------:R-:W-:Y:S01]  /*5880*/  @!P0 LOP3.LUT R8, R8, 0xffff0000, RZ, 0xc0, !PT ;  /* 0xffff000008088812 */ /* 0x000fe200078ec0ff */
[----:B------:R-:W-:Y:S01]  /*5890*/  @!P0 FMUL.FTZ R2, R2, R5 ;  /* 0x0000000502028220 */ /* 0x000fe20000410000 */
[----:B---3--:R-:W-:Y:S01]  /*58a0*/  LEA.HI.X R33, R51, R41, R79, 0x1, P1 ;  /* 0x0000002933217211 */ /* 0x008fe200008f0c4f */
[----:B------:R-:W-:Y:S01]  /*58b0*/  @!P0 FFMA.FTZ R34, R11, R5, -R20 ;  /* 0x000000050b228223 */ /* 0x000fe20000010814 */
[----:B------:R-:W-:Y:S01]  /*58c0*/  @!P0 LOP3.LUT R5, R15, 0xffff0000, RZ, 0xc0, !PT ;  /* 0xffff00000f058812 */ /* 0x000fe200078ec0ff */
[-C--:B------:R-:W-:Y:S02]  /*58d0*/  @!P0 FMUL.FTZ R7, R7, R6.reuse ;  /* 0x0000000607078220 */ /* 0x080fe40000410000 */
[----:B------:R-:W-:Y:S01]  /*58e0*/  @!P0 FFMA.FTZ R39, R24, R6, -R21 ;  /* 0x0000000618278223 */ /* 0x000fe20000010815 */
[----:B------:R-:W-:Y:S01]  /*58f0*/  @!P0 SHF.L.U32 R6, R14, 0x10, RZ ;  /* 0x000000100e068819 */ /* 0x000fe200000006ff */
[----:B------:R-:W-:Y:S01]  /*5900*/  @!P0 FFMA.FTZ R2, R9, R11, R2 ;  /* 0x0000000b09028223 */ /* 0x000fe20000010002 */
[----:B------:R-:W-:Y:S01]  /*5910*/  @!P0 F2FP.BF16.PACK_AB R34, R34, R42 ;  /* 0x0000002a2222823e */ /* 0x000fe200000010ff */
[----:B------:R-:W-:Y:S02]  /*5920*/  @!P0 IMAD.U32 R11, R27, 0x10000, RZ ;  /* 0x000100001b0b8824 */ /* 0x000fe400078e00ff */
[----:B------:R-:W-:Y:S02]  /*5930*/  @!P0 FMUL.FTZ R21, R5, R25 ;  /* 0x0000001905158220 */ /* 0x000fe40000410000 */
[----:B------:R-:W-:Y:S02]  /*5940*/  @!P0 IMAD.U32 R9, R10, 0x10000, RZ ;  /* 0x000100000a098824 */ /* 0x000fe400078e00ff */
[----:B------:R-:W-:Y:S02]  /*5950*/  @!P0 IMAD.U32 R20, R30, 0x10000, RZ ;  /* 0x000100001e148824 */ /* 0x000fe400078e00ff */
[----:B------:R-:W-:Y:S02]  /*5960*/  @!P0 FMUL.FTZ R22, R6, R11 ;  /* 0x0000000b06168220 */ /* 0x000fe40000410000 */
[-C--:B------:R-:W-:Y:S01]  /*5970*/  @!P0 FFMA.FTZ R37, R26, R8.reuse, -R21 ;  /* 0x000000081a258223 */ /* 0x080fe20000010815 */
[----:B------:R-:W-:Y:S01]  /*5980*/  @!P0 LOP3.LUT R21, R27, 0xffff0000, RZ, 0xc0, !PT ;  /* 0xffff00001b158812 */ /* 0x000fe200078ec0ff */
[----:B------:R-:W-:Y:S02]  /*5990*/  @!P0 FMUL.FTZ R8, R5, R8 ;  /* 0x0000000805088220 */ /* 0x000fe40000410000 */
[-C--:B------:R-:W-:Y:S01]  /*59a0*/  @!P0 FMUL.FTZ R5, R6, R9.reuse ;  /* 0x0000000906058220 */ /* 0x080fe20000410000 */
[----:B------:R-:W-:Y:S01]  /*59b0*/  @!P0 LOP3.LUT R6, R14, 0xffff0000, RZ, 0xc0, !PT ;  /* 0xffff00000e068812 */ /* 0x000fe200078ec0ff */
[----:B------:R-:W-:Y:S01]  /*59c0*/  @!P0 FFMA.FTZ R38, R20, R9, -R22 ;  /* 0x0000000914268223 */ /* 0x000fe20000010816 */
[----:B------:R-:W-:Y:S01]  /*59d0*/  @!P0 LOP3.LUT R22, R30, 0xffff0000, RZ, 0xc0, !PT ;  /* 0xffff00001e168812 */ /* 0x000fe200078ec0ff */
[----:B------:R-:W-:Y:S01]  /*59e0*/  @!P0 FFMA.FTZ R3, R16, R17, R3 ;  /* 0x0000001110038223 */ /* 0x000fe20000010003 */
[----:B------:R-:W-:Y:S01]  /*59f0*/  @!P0 LOP3.LUT R9, R10, 0xffff0000, RZ, 0xc0, !PT ;  /* 0xffff00000a098812 */ /* 0x000fe200078ec0ff */
[----:B------:R-:W-:Y:S01]  /*5a00*/  @!P0 FMUL.FTZ R10, R6, R21 ;  /* 0x00000015060a8220 */ /* 0x000fe20000410000 */
[----:B------:R-:W-:Y:S01]  /*5a10*/  @!P0 F2FP.BF16.PACK_AB R27, R37, R39 ;  /* 0x00000027251b823e */ /* 0x000fe200000010ff */
[----:B------:R-:W-:Y:S02]  /*5a20*/  @!P0 FFMA.FTZ R4, R18, R19, R4 ;  /* 0x0000001312048223 */ /* 0x000fe40000010004 */
[----:B------:R-:W-:Y:S01]  /*5a30*/  @!P0 FFMA.FTZ R10, R22, R9, -R10 ;  /* 0x00000009160a8223 */ /* 0x000fe2000001080a */
[----:B------:R-:W-:Y:S01]  /*5a40*/  @!P0 MOV R31, R27 ;  /* 0x0000001b001f8202 */ /* 0x000fe20000000f00 */
[----:B------:R-:W-:Y:S01]  /*5a50*/  @!P0 FMUL.FTZ R6, R6, R9 ;  /* 0x0000000906068220 */ /* 0x000fe20000410000 */
[----:B------:R-:W-:Y:S01]  /*5a60*/  @!P0 F2FP.BF16.PACK_AB R9, R2, R0 ;  /* 0x000000000209823e */ /* 0x000fe200000010ff */
[----:B------:R-:W-:Y:S01]  /*5a70*/  @!P0 FFMA.FTZ R5, R11, R20, R5 ;  /* 0x000000140b058223 */ /* 0x000fe20000010005 */
[----:B------:R-:W-:Y:S01]  /*5a80*/  @!P0 F2FP.BF16.PACK_AB R10, R10, R38 ;  /* 0x000000260a0a823e */ /* 0x000fe200000010ff */
[----:B------:R-:W-:Y:S01]  /*5a90*/  @!P0 FFMA.FTZ R6, R21, R22, R6 ;  /* 0x0000001615068223 */ /* 0x000fe20000010006 */
[----:B------:R-:W-:Y:S01]  /*5aa0*/  @!P0 F2FP.BF16.PACK_AB R3, R4, R3 ;  /* 0x000000030403823e */ /* 0x000fe200000010ff */
[----:B------:R-:W-:Y:S02]  /*5ab0*/  @!P0 FFMA.FTZ R7, R23, R24, R7 ;  /* 0x0000001817078223 */ /* 0x000fe40000010007 */
        /* <DEDUP_REMOVED lines=18> */
.L_x_1296:
        /* <DEDUP_REMOVED lines=9> */
[----:B------:R-:W-:Y:S09]  /*5c70*/  ISETP.GE.AND P1, PT, R197, c[0x0][0x1d4], PT ;  /* 0x00007500c5007a0c */ /* 0x000ff20003f26270 */
        /* <DEDUP_REMOVED lines=17> */
.L_x_1300:
[----:B------:R-:W-:Y:S05]  /*5d90*/  BSYNC B1 ;  /* 0x0000000000017941 */ /* 0x000fea0003800000 */
.L_x_1295:
        /* <DEDUP_REMOVED lines=39> */
[C---:B-123--:R-:W-:Y:S02]  /*6010*/  ISETP.GE.AND P2, PT, R132.reuse, c[0x0][0x1d4], PT ;  /* 0x0000750084007a0c */ /* 0x04efe40003f46270 */
        /* <DEDUP_REMOVED lines=19> */
.L_x_1312:
[----:B-123--:R-:W-:Y:S05]  /*6150*/  BSYNC B0 ;  /* 0x0000000000007941 */ /* 0x00efea0003800000 */
.L_x_1311:
        /* <DEDUP_REMOVED lines=23> */
.L_x_1294:
[----:B------:R-:W-:Y:S01]  /*62d0*/  IMAD.MOV.U32 R0, RZ, RZ, c[0x0][0x2c4] ;  /* 0x0000b100ff007624 */ /* 0x000fe200078e00ff */
[----:B------:R-:W-:Y:S04]  /*62e0*/  BSSY B0, `(.L_x_1314) ;  /* 0x000002a000007945 */ /* 0x000fe80003800000 */
[----:B------:R-:W-:-:S02]  /*62f0*/  ISETP.NE.AND P3, PT, R0, 0x1, PT ;  /* 0x000000010000780c */ /* 0x000fc40003f65270 */
[----:B------:R-:W-:-:S11]  /*6300*/  IADD3 R0, R225, 0x7f, RZ ;  /* 0x0000007fe1007810 */ /* 0x000fd60007ffe0ff */
[----:B------:R-:W-:-:S05]  /*6310*/  @P3 IMAD.HI.U32 R2, R0, c[0x0][0x2c8], RZ ;  /* 0x0000b20000023a27 */ /* 0x000fca00078e00ff */
[----:B------:R-:W-:-:S05]  /*6320*/  @P3 SHF.R.U32.HI R0, RZ, c[0x0][0x2cc], R2 ;  /* 0x0000b300ff003a19 */ /* 0x000fca0000011602 */
[----:B------:R-:W-:-:S05]  /*6330*/  IMAD.IADD R0, R97, 0x1, R0 ;  /* 0x0000000161007824 */ /* 0x000fca00078e0200 */
[----:B------:R-:W-:-:S04]  /*6340*/  SHF.R.S32.HI R2, RZ, 0x1f, R0 ;  /* 0x0000001fff027819 */ /* 0x000fc80000011400 */
[----:B------:R-:W-:-:S04]  /*6350*/  LEA.HI R0, R2, R0, RZ, 0x5 ;  /* 0x0000000002007211 */ /* 0x000fc800078f28ff */
[----:B------:R-:W-:-:S04]  /*6360*/  SHF.R.S32.HI R0, RZ, 0x5, R0 ;  /* 0x00000005ff007819 */ /* 0x000fc80000011400 */
[----:B-1----:R-:W-:Y:S01]  /*6370*/  IMNMX R5, R95, R0, PT ;  /* 0x000000005f057217 */ /* 0x002fe20003800200 */
[----:B------:R-:W-:-:S03]  /*6380*/  IMAD.MOV.U32 R0, RZ, RZ, RZ ;  /* 0x000000ffff007224 */ /* 0x000fc600078e00ff */
[----:B------:R-:W-:-:S13]  /*6390*/  ISETP.GE.AND P0, PT, R5, 0x1, PT ;  /* 0x000000010500780c */ /* 0x000fda0003f06270 */
        /* <DEDUP_REMOVED lines=30> */
.L_x_1315:
[----:B------:R-:W-:Y:S05]  /*6580*/  BSYNC B0 ;  /* 0x0000000000007941 */ /* 0x000fea0003800000 */
.L_x_1314:
        /* <DEDUP_REMOVED lines=77> */
[----:B------:R-:W-:Y:S01]  /*6a60*/  SHF.R.S32.HI R0, RZ, 0x1f, R106 ;  /* 0x0000001fff007819 */ /* 0x000fe2000001146a */
[--C-:B------:R-:W-:Y:S01]  /*6a70*/  IMAD.IADD R4, R211, 0x1, R225.reuse ;  /* 0x00000001d3047824 */ /* 0x100fe200078e02e1 */
[----:B------:R-:W-:Y:S01]  /*6a80*/  ISETP.NE.U32.AND P0, PT, RZ, c[0x0][0x348], PT ;  /* 0x0000d200ff007a0c */ /* 0x000fe20003f05070 */
[----:B------:R-:W-:Y:S01]  /*6a90*/  IMAD.IADD R13, R208, 0x1, R225 ;  /* 0x00000001d00d7824 */ /* 0x000fe200078e02e1 */
[----:B------:R-:W-:Y:S01]  /*6aa0*/  LOP3.LUT R214, R234, 0xffff, RZ, 0xc0, !PT ;  /* 0x0000ffffead67812 */ /* 0x000fe200078ec0ff */
[----:B------:R-:W-:Y:S01]  /*6ab0*/  IMAD R0, R0, c[0x0][0x178], RZ ;  /* 0x00005e0000007a24 */ /* 0x000fe200078e02ff */
[----:B------:R-:W-:Y:S01]  /*6ac0*/  ISETP.NE.AND.EX P0, PT, RZ, c[0x0][0x34c], PT, P0 ;  /* 0x0000d300ff007a0c */ /* 0x000fe20003f05300 */
[----:B------:R-:W-:Y:S01]  /*6ad0*/  @P3 IMAD.HI.U32 R7, R4, c[0x0][0x2c8], RZ ;  /* 0x0000b20004073a27 */ /* 0x000fe200078e00ff */
[----:B------:R-:W-:Y:S02]  /*6ae0*/  ISETP.GE.AND P5, PT, R132, c[0x0][0x198], PT ;  /* 0x0000660084007a0c */ /* 0x000fe40003fa6270 */
[----:B------:R-:W-:Y:S01]  /*6af0*/  SEL R6, R238, RZ, !P0 ;  /* 0x000000ffee067207 */ /* 0x000fe20004000000 */
[----:B------:R-:W-:Y:S01]  /*6b00*/  IMAD R0, R106, c[0x0][0x17c], R0 ;  /* 0x00005f006a007a24 */ /* 0x000fe200078e0200 */
[----:B------:R-:W-:-:S02]  /*6b10*/  SEL R5, R237, RZ, !P0 ;  /* 0x000000ffed057207 */ /* 0x000fc40004000000 */
[----:B------:R-:W-:Y:S01]  /*6b20*/  ISETP.GE.AND P4, PT, R137, c[0x0][0x198], PT ;  /* 0x0000660089007a0c */ /* 0x000fe20003f86270 */
[----:B------:R-:W-:Y:S01]  /*6b30*/  IMAD R6, R6, c[0x0][0x1c0], RZ ;  /* 0x0000700006067a24 */ /* 0x000fe200078e02ff */
[----:B------:R-:W-:Y:S02]  /*6b40*/  ISETP.GE.AND P2, PT, R198, c[0x0][0x198], PT ;  /* 0x00006600c6007a0c */ /* 0x000fe40003f46270 */
[----:B------:R-:W-:Y:S01]  /*6b50*/  IADD3 R111, R195, -0x1, RZ ;  /* 0xffffffffc36f7810 */ /* 0x000fe20007ffe0ff */
[----:B------:R-:W-:Y:S02]  /*6b60*/  IMAD R6, R5, c[0x0][0x1c4], R6 ;  /* 0x0000710005067a24 */ /* 0x000fe400078e0206 */
[----:B-1----:R-:W-:-:S04]  /*6b70*/  IMAD.WIDE.U32 R2, R106, c[0x0][0x178], RZ ;  /* 0x00005e006a027a25 */ /* 0x002fc800078e00ff */
[----:B------:R-:W-:Y:S01]  /*6b80*/  IMAD.IADD R3, R3, 0x1, R0 ;  /* 0x0000000103037824 */ /* 0x000fe200078e0200 */
[----:B------:R-:W-:Y:S02]  /*6b90*/  MOV R0, R4 ;  /* 0x0000000400007202 */ /* 0x000fe40000000f00 */
[----:B------:R-:W-:Y:S01]  /*6ba0*/  @P3 SHF.R.U32.HI R0, RZ, c[0x0][0x2cc], R7 ;  /* 0x0000b300ff003a19 */ /* 0x000fe20000011607 */
[C---:B------:R-:W-:Y:S01]  /*6bb0*/  IMAD.WIDE.U32 R2, R214.reuse, c[0x0][0x1b8], R2 ;  /* 0x00006e00d6027a25 */ /* 0x040fe200078e0002 */
[----:B------:R-:W-:Y:S02]  /*6bc0*/  ISETP.GE.AND P3, PT, R197, c[0x0][0x198], PT ;  /* 0x00006600c5007a0c */ /* 0x000fe40003f66270 */
[----:B------:R-:W-:Y:S01]  /*6bd0*/  SHF.R.S32.HI R7, RZ, 0x1f, R0 ;  /* 0x0000001fff077819 */ /* 0x000fe20000011400 */
[----:B------:R-:W-:-:S04]  /*6be0*/  IMAD R3, R214, c[0x0][0x1bc], R3 ;  /* 0x00006f00d6037a24 */ /* 0x000fc800078e0203 */
        /* <DEDUP_REMOVED lines=18> */
.L_x_1486:
[----:B------:R-:W-:Y:S05]  /*6d10*/  BRA.DIV ~URZ, `(.L_x_1318) ;  /* 0x00016ac27f007947 */ /* 0x000fea000b800000 */
[----:B------:R3:W4:Y:S02]  /*6d20*/  SHFL.IDX PT, R0, R12, RZ, 0x181f ;  /* 0x00181fff0c007589 */ /* 0x00072400000e0000 */
.L_x_1487:
        /* <DEDUP_REMOVED lines=21> */
.L_x_1320:
[----:B------:R-:W-:Y:S05]  /*6e80*/  BSYNC B0 ;  /* 0x0000000000007941 */ /* 0x000fea0003800000 */
.L_x_1319:
[----:B------:R-:W-:Y:S05]  /*6e90*/  BRA.DIV ~URZ, `(.L_x_1321) ;  /* 0x000169a27f007947 */ /* 0x000fea000b800000 */
[----:B--2---:R2:W1:Y:S04]  /*6ea0*/  SHFL.IDX PT, R4, R5, 0x1, 0x181f ;  /* 0x00381f0005047f89 */ /* 0x00446800000e0000 */
[----:B----4-:R2:W4:Y:S02]  /*6eb0*/  SHFL.IDX PT, R0, R12, 0x1, 0x181f ;  /* 0x00381f000c007f89 */ /* 0x01052400000e0000 */
.L_x_1488:
        /* <DEDUP_REMOVED lines=21> */
.L_x_1323:
[----:B------:R-:W-:Y:S05]  /*7010*/  BSYNC B0 ;  /* 0x0000000000007941 */ /* 0x000fea0003800000 */
.L_x_1322:
[----:B------:R-:W-:Y:S05]  /*7020*/  BRA.DIV ~URZ, `(.L_x_1324) ;  /* 0x000168d27f007947 */ /* 0x000fea000b800000 */
[----:B-1----:R1:W2:Y:S02]  /*7030*/  SHFL.IDX PT, R4, R5, 0x2, 0x181f ;  /* 0x00581f0005047f89 */ /* 0x0022a400000e0000 */
.L_x_1489:
[----:B------:R-:W-:Y:S05]  /*7040*/  BRA.DIV ~URZ, `(.L_x_1325) ;  /* 0x000169227f007947 */ /* 0x000fea000b800000 */
[----:B----4-:R4:W1:Y:S02]  /*7050*/  SHFL.IDX PT, R0, R12, 0x2, 0x181f ;  /* 0x00581f000c007f89 */ /* 0x01086400000e0000 */
.L_x_1490:
        /* <DEDUP_REMOVED lines=21> */
.L_x_1327:
[----:B------:R-:W-:Y:S05]  /*71b0*/  BSYNC B0 ;  /* 0x0000000000007941 */ /* 0x000fea0003800000 */
.L_x_1326:
[----:B------:R-:W-:Y:S05]  /*71c0*/  BRA.DIV ~URZ, `(.L_x_1328) ;  /* 0x000168027f007947 */ /* 0x000fea000b800000 */
[----:B--2---:R2:W3:Y:S04]  /*71d0*/  SHFL.IDX PT, R4, R5, 0x3, 0x181f ;  /* 0x00781f0005047f89 */ /* 0x0044e800000e0000 */
[----:B-1----:R2:W1:Y:S02]  /*71e0*/  SHFL.IDX PT, R0, R12, 0x3, 0x181f ;  /* 0x00781f000c007f89 */ /* 0x00246400000e0000 */
.L_x_1491:
[----:B------:R-:W-:Y:S01]  /*71f0*/  IADD3 R2, R13, 0x60, RZ ;  /* 0x000000600d027810 */ /* 0x000fe20007ffe0ff */
[----:B-----5:R-:W-:Y:S01]  /*7200*/  IMAD.WIDE.U32 R218, R14, c[0x0][0x2b0], RZ ;  /* 0x0000ac000eda7a25 */ /* 0x020fe200078e00ff */
[----:B------:R-:W-:Y:S02]  /*7210*/  LOP3.LUT R207, R207, 0xfffffffe, RZ, 0xc0, !PT ;  /* 0xfffffffecfcf7812 */ /* 0x000fe400078ec0ff */
[----:B------:R-:W-:-:S13]  /*7220*/  ISETP.GE.AND P1, PT, R2, R60, PT ;  /* 0x0000003c0200720c */ /* 0x000fda0003f26270 */
[C---:B-1----:R-:W-:Y:S02]  /*7230*/  @!P1 LEA R10, P0, R132.reuse, R0, 0x1 ;  /* 0x00000000840a9211 */ /* 0x042fe400078008ff */
[----:B------:R-:W-:Y:S02]  /*7240*/  @P1 LOP3.LUT R207, R207, 0x1, RZ, 0xfc, !PT ;  /* 0x00000001cfcf1812 */ /* 0x000fe400078efcff */
        /* <DEDUP_REMOVED lines=22> */
[----:B-1----:R-:W-:Y:S01]  /*73b0*/  IMAD R2, R111, 0x20, R211 ;  /* 0x000000206f027824 */ /* 0x002fe200078e02d3 */
[----:B------:R-:W-:Y:S01]  /*73c0*/  LOP3.LUT R207, R207, 0xfffffffd, RZ, 0xc0, !PT ;  /* 0xfffffffdcfcf7812 */ /* 0x000fe200078ec0ff */
[----:B------:R-:W-:Y:S01]  /*73d0*/  IMAD.MOV.U32 R196, RZ, RZ, RZ ;  /* 0x000000ffffc47224 */ /* 0x000fe200078e00ff */
[----:B------:R-:W-:-:S02]  /*73e0*/  ISETP.NE.AND P1, PT, R119, 0x1, PT ;  /* 0x000000017700780c */ /* 0x000fc40003f25270 */
[C---:B------:R-:W-:Y:S01]  /*73f0*/  ISETP.GE.AND P0, PT, R2.reuse, R227, PT ;  /* 0x000000e30200720c */ /* 0x040fe20003f06270 */
[----:B------:R-:W-:-:S03]  /*7400*/  IMAD.IADD R2, R2, 0x1, R223 ;  /* 0x0000000102027824 */ /* 0x000fc600078e02df */
[----:B------:R-:W-:Y:S01]  /*7410*/  ISETP.GT.OR P0, PT, R211, 0x1f, P0 ;  /* 0x0000001fd300780c */ /* 0x000fe20000704670 */
[----:B------:R-:W-:-:S06]  /*7420*/  IMAD.MOV.U32 R0, RZ, RZ, R2 ;  /* 0x000000ffff007224 */ /* 0x000fcc00078e0002 */
[----:B------:R-:W-:Y:S01]  /*7430*/  @P1 IMAD.HI.U32 R3, R2, c[0x0][0x2bc], RZ ;  /* 0x0000af0002031a27 */ /* 0x000fe200078e00ff */
[----:B------:R-:W-:-:S04]  /*7440*/  @P1 LOP3.LUT R207, R207, 0x2, RZ, 0xfc, !PT ;  /* 0x00000002cfcf1812 */ /* 0x000fc800078efcff */
[----:B------:R-:W-:-:S04]  /*7450*/  @P1 SHF.R.U32.HI R0, RZ, c[0x0][0x2c0], R3 ;  /* 0x0000b000ff001a19 */ /* 0x000fc80000011603 */
        /* <DEDUP_REMOVED lines=50> */
.L_x_1329:
[----:B------:R-:W-:Y:S01]  /*7780*/  ULDC.U8 UR4, c[0x0][0x298] ;  /* 0x0000a60000047ab9 */ /* 0x000fe20000000000 */
[----:B------:R-:W-:Y:S01]  /*7790*/  SHF.R.S32.HI R0, RZ, 0x1f, R93 ;  /* 0x0000001fff007819 */ /* 0x000fe2000001145d */
[C---:B-1----:R-:W-:Y:S01]  /*77a0*/  IMAD.WIDE.U32 R4, R93.reuse, c[0x0][0x280], RZ ;  /* 0x0000a0005d047a25 */ /* 0x042fe200078e00ff */
[----:B------:R-:W-:Y:S01]  /*77b0*/  ISETP.NE.AND P0, PT, RZ, UR4, PT ;  /* 0x00000004ff007c0c */ /* 0x000fe2000bf05270 */
[----:B------:R-:W-:Y:S02]  /*77c0*/  BSSY B2, `(.L_x_1330) ;  /* 0x0000955000027945 */ /* 0x000fe40003800000 */
[C---:B------:R-:W-:Y:S02]  /*77d0*/  IMAD R2, R0.reuse, c[0x0][0x280], RZ ;  /* 0x0000a00000027a24 */ /* 0x040fe400078e02ff */
[----:B------:R-:W-:Y:S02]  /*77e0*/  IMAD R0, R0, c[0x0][0x290], RZ ;  /* 0x0000a40000007a24 */ /* 0x000fe400078e02ff */
[----:B------:R-:W-:-:S02]  /*77f0*/  IMAD R6, R93, c[0x0][0x284], R2 ;  /* 0x0000a1005d067a24 */ /* 0x000fc400078e0202 */
[C---:B------:R-:W-:Y:S01]  /*7800*/  IMAD R7, R93.reuse, c[0x0][0x294], R0 ;  /* 0x0000a5005d077a24 */ /* 0x040fe200078e0200 */
        /* <DEDUP_REMOVED lines=45> */
[----:B------:R-:W-:-:S02]  /*7ae0*/  ISETP.GE.AND P2, PT, R158, c[0x0][0x27c], PT ;  /* 0x00009f009e007a0c */ /* 0x000fc40003f46270 */
[----:B------:R-:W-:-:S09]  /*7af0*/  ISETP.GE.AND P1, PT, R156, c[0x0][0x27c], PT ;  /* 0x00009f009c007a0c */ /* 0x000fd20003f26270 */
[C---:B------:R-:W-:Y:S01]  /*7b00*/  @!P3 IMAD.SHL.U32 R6, R138.reuse, 0x2, RZ ;  /* 0x000000028a06b824 */ /* 0x040fe200078e00ff */
[----:B------:R-:W-:-:S04]  /*7b10*/  @!P3 SHF.L.U64.HI R5, R138, 0x1, R139 ;  /* 0x000000018a05b819 */ /* 0x000fc8000001028b */
[----:B--2---:R-:W-:-:S05]  /*7b20*/  @!P3 IADD3 R18, P0, R3, R6, RZ ;  /* 0x000000060312b210 */ /* 0x004fca0007f1e0ff */
[----:B----4-:R-:W-:Y:S01]  /*7b30*/  @!P3 IMAD.X R19, R4, 0x1, R5, P0 ;  /* 0x000000010413b824 */ /* 0x010fe200000e0605 */
[----:B---3--:R-:W-:Y:S02]  /*7b40*/  @!P3 IADD3 R16, P0, R0, R6, RZ ;  /* 0x000000060010b210 */ /* 0x008fe40007f1e0ff */
[----:B-----5:R-:W-:-:S03]  /*7b50*/  @!P2 SHF.L.U64.HI R6, R158, 0x1, R104 ;  /* 0x000000019e06a819 */ /* 0x020fc60000010268 */
[----:B-1----:R-:W-:Y:S02]  /*7b60*/  @!P3 IMAD.X R17, R2, 0x1, R5, P0 ;  /* 0x000000010211b824 */ /* 0x002fe400000e0605 */
[----:B------:R-:W-:-:S03]  /*7b70*/  @!P2 IMAD.SHL.U32 R5, R158, 0x2, RZ ;  /* 0x000000029e05a824 */ /* 0x000fc600078e00ff */
[----:B------:R1:W5:Y:S02]  /*7b80*/  @!P3 LD.E.64 R22, [R16.64] ;  /* 0x000000081016b980 */ /* 0x000364000c101b00 */
[----:B------:R-:W-:-:S05]  /*7b90*/  @!P2 IADD3 R14, P0, R3, R5, RZ ;  /* 0x00000005030ea210 */ /* 0x000fca0007f1e0ff */
        /* <DEDUP_REMOVED lines=9> */
[----:B------:R-:W-:-:S13]  /*7c30*/  ISETP.GE.AND P0, PT, R157, c[0x0][0x27c], PT ;  /* 0x00009f009d007a0c */ /* 0x000fda0003f06270 */
[C---:B------:R-:W-:Y:S01]  /*7c40*/  @!P0 IMAD.SHL.U32 R5, R157.reuse, 0x2, RZ ;  /* 0x000000029d058824 */ /* 0x040fe200078e00ff */
[----:B------:R-:W-:-:S04]  /*7c50*/  @!P0 SHF.L.U64.HI R20, R157, 0x1, R100 ;  /* 0x000000019d148819 */ /* 0x000fc80000010264 */
[----:B------:R-:W-:-:S05]  /*7c60*/  @!P0 IADD3 R6, P4, R3, R5, RZ ;  /* 0x0000000503068210 */ /* 0x000fca0007f9e0ff */
[----:B------:R-:W-:Y:S01]  /*7c70*/  @!P0 IMAD.X R7, R4, 0x1, R20, P4 ;  /* 0x0000000104078824 */ /* 0x000fe200020e0614 */
[----:B------:R-:W-:Y:S01]  /*7c80*/  @!P0 IADD3 R4, P4, R0, R5, RZ ;  /* 0x0000000500048210 */ /* 0x000fe20007f9e0ff */
[----:B-1----:R-:W-:-:S04]  /*7c90*/  CS2R R16, SRZ ;  /* 0x0000000000107805 */ /* 0x002fc8000001ff00 */
[----:B------:R-:W-:Y:S02]  /*7ca0*/  @!P0 IMAD.X R5, R2, 0x1, R20, P4 ;  /* 0x0000000102058824 */ /* 0x000fe400020e0614 */
[----:B------:R-:W-:Y:S01]  /*7cb0*/  CS2R R20, SRZ ;  /* 0x0000000000147805 */ /* 0x000fe2000001ff00 */
[----:B------:R1:W5:Y:S01]  /*7cc0*/  @!P2 LD.E.64 R16, [R14.64] ;  /* 0x000000080e10a980 */ /* 0x000362000c101b00 */
[----:B------:R-:W-:Y:S01]  /*7cd0*/  CS2R R28, SRZ ;  /* 0x00000000001c7805 */ /* 0x000fe2000001ff00 */
[----:B------:R-:W-:Y:S01]  /*7ce0*/  CS2R R30, SRZ ;  /* 0x00000000001e7805 */ /* 0x000fe2000001ff00 */
[----:B------:R-:W-:Y:S02]  /*7cf0*/  CS2R R32, SRZ ;  /* 0x0000000000207805 */ /* 0x000fe4000001ff00 */
[----:B------:R2:W5:Y:S04]  /*7d00*/  @!P3 LD.E.64 R20, [R18.64] ;  /* 0x000000081214b980 */ /* 0x000568000c101b00 */
[----:B------:R3:W5:Y:S04]  /*7d10*/  @!P1 LD.E.64 R28, [R8.64] ;  /* 0x00000008081c9980 */ /* 0x000768000c101b00 */
[----:B------:R3:W5:Y:S04]  /*7d20*/  @!P0 LD.E.64 R30, [R6.64] ;  /* 0x00000008061e8980 */ /* 0x000768000c101b00 */
[----:B------:R3:W5:Y:S01]  /*7d30*/  @!P0 LD.E.64 R32, [R4.64] ;  /* 0x0000000804208980 */ /* 0x000762000c101b00 */
[----:B-1----:R-:W-:Y:S01]  /*7d40*/  CS2R R14, SRZ ;  /* 0x00000000000e7805 */ /* 0x002fe2000001ff00 */
[----:B--2---:R-:W-:-:S05]  /*7d50*/  CS2R R18, SRZ ;  /* 0x0000000000127805 */ /* 0x004fca000001ff00 */
[----:B------:R3:W5:Y:S04]  /*7d60*/  @!P1 LD.E.64 R14, [R10.64] ;  /* 0x000000080a0e9980 */ /* 0x000768000c101b00 */
[----:B------:R3:W5:Y:S02]  /*7d70*/  @!P2 LD.E.64 R18, [R12.64] ;  /* 0x000000080c12a980 */ /* 0x000764000c101b00 */
.L_x_1333:
[----:B------:R-:W-:Y:S05]  /*7d80*/  BSYNC B0 ;  /* 0x0000000000007941 */ /* 0x000fea0003800000 */
.L_x_1332:
[----:B---345:R-:W-:Y:S01]  /*7d90*/  IMAD.MOV.U32 R4, RZ, RZ, R14 ;  /* 0x000000ffff047224 */ /* 0x038fe200078e000e */
[----:B------:R-:W-:Y:S01]  /*7da0*/  LOP3.LUT P0, RZ, R207, 0x8, RZ, 0xc0, !PT ;  /* 0x00000008cfff7812 */ /* 0x000fe2000780c0ff */
[----:B--2---:R-:W-:Y:S01]  /*7db0*/  IMAD.MOV.U32 R3, RZ, RZ, R15 ;  /* 0x000000ffff037224 */ /* 0x004fe200078e000f */
[----:B------:R2:W3:Y:S01]  /*7dc0*/  SHFL.IDX PT, R8, R24, 0x1, 0x181f ;  /* 0x00381f0018087f89 */ /* 0x0004e200000e0000 */
[----:B-1----:R-:W-:Y:S01]  /*7dd0*/  IMAD.MOV.U32 R2, RZ, RZ, R30 ;  /* 0x000000ffff027224 */ /* 0x002fe200078e001e */
[----:B------:R-:W-:Y:S01]  /*7de0*/  BSSY B0, `(.L_x_1334) ;  /* 0x000004e000007945 */ /* 0x000fe20003800000 */
[----:B------:R-:W-:Y:S01]  /*7df0*/  IMAD.MOV.U32 R0, RZ, RZ, R31 ;  /* 0x000000ffff007224 */ /* 0x000fe200078e001f */
[----:B------:R-:W-:Y:S01]  /*7e00*/  PRMT R83, R3, 0x5410, R4 ;  /* 0x0000541003537816 */ /* 0x000fe20000000004 */
[----:B------:R-:W-:Y:S01]  /*7e10*/  IMAD.MOV.U32 R4, RZ, RZ, R20 ;  /* 0x000000ffff047224 */ /* 0x000fe200078e0014 */
[----:B------:R-:W-:Y:S01]  /*7e20*/  CS2R R42, SRZ ;  /* 0x00000000002a7805 */ /* 0x000fe2000001ff00 */
        /* <DEDUP_REMOVED lines=11> */
[----:B------:R-:W-:Y:S01]  /*7ee0*/  MOV R2, R32 ;  /* 0x0000002000027202 */ /* 0x000fe20000000f00 */
[----:B------:R2:W1:Y:S01]  /*7ef0*/  SHFL.IDX PT, R3, R26, 0x1, 0x181f ;  /* 0x00381f001a037f89 */ /* 0x00046200000e0000 */
[----:B------:R-:W-:Y:S01]  /*7f00*/  PRMT R82, R4, 0x5410, R5 ;  /* 0x0000541004527816 */ /* 0x000fe20000000005 */
[----:B------:R-:W-:Y:S01]  /*7f10*/  IMAD.MOV.U32 R4, RZ, RZ, R23 ;  /* 0x000000ffff047224 */ /* 0x000fe200078e0017 */
[----:B------:R-:W-:Y:S01]  /*7f20*/  PRMT R85, R2, 0x7610, R85 ;  /* 0x0000761002557816 */ /* 0x000fe20000000055 */
[----:B------:R-:W-:Y:S01]  /*7f30*/  CS2R R38, SRZ ;  /* 0x0000000000267805 */ /* 0x000fe2000001ff00 */
[----:B------:R-:W-:Y:S01]  /*7f40*/  PRMT R84, R84, 0x5410, R0 ;  /* 0x0000541054547816 */ /* 0x000fe20000000000 */
[----:B------:R2:W4:Y:S01]  /*7f50*/  SHFL.IDX PT, R2, R27, 0x1, 0x181f ;  /* 0x00381f001b027f89 */ /* 0x00052200000e0000 */
[----:B------:R-:W-:Y:S01]  /*7f60*/  MOV R5, R22 ;  /* 0x0000001600057202 */ /* 0x000fe20000000f00 */
[----:B------:R-:W-:Y:S01]  /*7f70*/  CS2R R34, SRZ ;  /* 0x0000000000227805 */ /* 0x000fe2000001ff00 */
[----:B------:R-:W-:Y:S01]  /*7f80*/  PRMT R80, R6, 0x5410, R7 ;  /* 0x0000541006507816 */ /* 0x000fe20000000007 */
[----:B------:R2:W1:Y:S01]  /*7f90*/  SHFL.IDX PT, R0, R25, 0x1, 0x181f ;  /* 0x00381f0019007f89 */ /* 0x00046200000e0000 */
[----:B------:R-:W-:Y:S01]  /*7fa0*/  PRMT R13, R4, 0x5410, R5 ;  /* 0x00005410040d7816 */ /* 0x000fe20000000005 */
[----:B------:R-:W-:Y:S01]  /*7fb0*/  CS2R R46, SRZ ;  /* 0x00000000002e7805 */ /* 0x000fe2000001ff00 */
[----:B------:R-:W-:Y:S01]  /*7fc0*/  CS2R R44, SRZ ;  /* 0x00000000002c7805 */ /* 0x000fe2000001ff00 */
[----:B------:R-:W-:Y:S01]  /*7fd0*/  CS2R R40, SRZ ;  /* 0x0000000000287805 */ /* 0x000fe2000001ff00 */
[----:B------:R-:W-:Y:S01]  /*7fe0*/  CS2R R36, SRZ ;  /* 0x0000000000247805 */ /* 0x000fe2000001ff00 */
[----:B------:R-:W-:Y:S05]  /*7ff0*/  @P0 BRA `(.L_x_1335) ;  /* 0x000002c000000947 */ /* 0x000fea0003800000 */
[----:B---3--:R-:W-:Y:S01]  /*8000*/  ISETP.GE.AND P0, PT, R138, c[0x0][0x27c], PT ;  /* 0x00009f008a007a0c */ /* 0x008fe20003f06270 */
[----:B------:R-:W-:Y:S01]  /*8010*/  CS2R R34, SRZ ;  /* 0x0000000000227805 */ /* 0x000fe2000001ff00 */
[----:B------:R-:W-:Y:S01]  /*8020*/  ISETP.GE.AND P2, PT, R158, c[0x0][0x27c], PT ;  /* 0x00009f009e007a0c */ /* 0x000fe20003f46270 */
[----:B------:R-:W-:-:S10]  /*8030*/  CS2R R36, SRZ ;  /* 0x0000000000247805 */ /* 0x000fd4000001ff00 */
[C---:B------:R-:W-:Y:S01]  /*8040*/  @!P0 IMAD.SHL.U32 R4, R138.reuse, 0x2, RZ ;  /* 0x000000028a048824 */ /* 0x040fe200078e00ff */
[----:B------:R-:W-:-:S04]  /*8050*/  @!P0 SHF.L.U64.HI R5, R138, 0x1, R139 ;  /* 0x000000018a058819 */ /* 0x000fc8000001028b */
[----:B----4-:R-:W-:-:S05]  /*8060*/  @!P0 IADD3 R6, P1, R2, R4, RZ ;  /* 0x0000000402068210 */ /* 0x010fca0007f3e0ff */
[----:B-1----:R-:W-:Y:S01]  /*8070*/  @!P0 IMAD.X R7, R3, 0x1, R5, P1 ;  /* 0x0000000103078824 */ /* 0x002fe200008e0605 */
[----:B------:R-:W-:Y:S01]  /*8080*/  @!P0 IADD3 R4, P1, R0, R4, RZ ;  /* 0x0000000400048210 */ /* 0x000fe20007f3e0ff */
        /* <DEDUP_REMOVED lines=8> */
[----:B---3--:R-:W-:-:S05]  /*8110*/  @!P2 SHF.L.U64.HI R5, R158, 0x1, R104 ;  /* 0x000000019e05a819 */ /* 0x008fca0000010268 */
        /* <DEDUP_REMOVED lines=8> */
[----:B---3--:R-:W-:-:S05]  /*81a0*/  @!P1 SHF.L.U64.HI R5, R156, 0x1, R101 ;  /* 0x000000019c059819 */ /* 0x008fca0000010265 */
        /* <DEDUP_REMOVED lines=11> */
[----:B---3--:R-:W-:-:S05]  /*8260*/  @!P0 IADD3 R4, P1, R2, R6, RZ ;  /* 0x0000000602048210 */ /* 0x008fca0007f3e0ff */
[----:B------:R-:W-:Y:S01]  /*8270*/  @!P0 IMAD.X R5, R3, 0x1, R7, P1 ;  /* 0x0000000103058824 */ /* 0x000fe200008e0607 */
[----:B------:R-:W-:-:S04]  /*8280*/  @!P0 IADD3 R2, P1, R0, R6, RZ ;  /* 0x0000000600028210 */ /* 0x000fc80007f3e0ff */
[----:B------:R1:W5:Y:S01]  /*8290*/  @!P0 LD.E.64 R52, [R4.64] ;  /* 0x0000000804348980 */ /* 0x000362000c101b00 */
[----:B------:R-:W-:-:S05]  /*82a0*/  @!P0 IMAD.X R3, R8, 0x1, R7, P1 ;  /* 0x0000000108038824 */ /* 0x000fca00008e0607 */
[----:B------:R1:W5:Y:S03]  /*82b0*/  @!P0 LD.E.64 R46, [R2.64] ;  /* 0x00000008022e8980 */ /* 0x000366000c101b00 */
.L_x_1335:
[----:B---3--:R-:W-:Y:S05]  /*82c0*/  BSYNC B0 ;  /* 0x0000000000007941 */ /* 0x008fea0003800000 */
.L_x_1334:
[----:B-1---5:R-:W-:Y:S01]  /*82d0*/  IMAD.MOV.U32 R4, RZ, RZ, R52 ;  /* 0x000000ffff047224 */ /* 0x022fe200078e0034 */
[----:B------:R-:W-:Y:S01]  /*82e0*/  LOP3.LUT P0, RZ, R207, 0x10, RZ, 0xc0, !PT ;  /* 0x00000010cfff7812 */ /* 0x000fe2000780c0ff */
[----:B------:R-:W-:Y:S01]  /*82f0*/  IMAD.MOV.U32 R3, RZ, RZ, R53 ;  /* 0x000000ffff037224 */ /* 0x000fe200078e0035 */
[----:B------:R-:W-:Y:S01]  /*8300*/  MOV R7, R41 ;  /* 0x0000002900077202 */ /* 0x000fe20000000f00 */
[----:B----4-:R-:W-:Y:S01]  /*8310*/  IMAD.MOV.U32 R2, RZ, RZ, R42 ;  /* 0x000000ffff027224 */ /* 0x010fe200078e002a */
[----:B------:R-:W-:Y:S01]  /*8320*/  BSSY B0, `(.L_x_1336) ;  /* 0x0000053000007945 */ /* 0x000fe20003800000 */
        /* <DEDUP_REMOVED lines=20> */
[----:B------:R-:W-:Y:S01]  /*8470*/  CS2R R78, SRZ ;  /* 0x00000000004e7805 */ /* 0x000fe2000001ff00 */
        /* <DEDUP_REMOVED lines=9> */
[----:B------:R1:W2:Y:S01]  /*8510*/  SHFL.IDX PT, R2, R24, 0x2, 0x181f ;  /* 0x00581f0018027f89 */ /* 0x0002a200000e0000 */
[----:B------:R-:W-:Y:S01]  /*8520*/  CS2R R48, SRZ ;  /* 0x0000000000307805 */ /* 0x000fe2000001ff00 */
[----:B------:R-:W-:Y:S01]  /*8530*/  CS2R R64, SRZ ;  /* 0x0000000000407805 */ /* 0x000fe2000001ff00 */
[----:B------:R-:W-:Y:S01]  /*8540*/  CS2R R58, SRZ ;  /* 0x00000000003a7805 */ /* 0x000fe2000001ff00 */
[----:B------:R1:W1:Y:S01]  /*8550*/  SHFL.IDX PT, R0, R25, 0x2, 0x181f ;  /* 0x00581f0019007f89 */ /* 0x00026200000e0000 */
[----:B------:R-:W-:Y:S01]  /*8560*/  CS2R R54, SRZ ;  /* 0x0000000000367805 */ /* 0x000fe2000001ff00 */
[----:B------:R-:W-:Y:S01]  /*8570*/  CS2R R50, SRZ ;  /* 0x0000000000327805 */ /* 0x000fe2000001ff00 */
[----:B------:R-:W-:Y:S05]  /*8580*/  @P0 BRA `(.L_x_1337) ;  /* 0x000002c000000947 */ /* 0x000fea0003800000 */
[----:B------:R-:W-:Y:S01]  /*8590*/  ISETP.GE.AND P0, PT, R138, c[0x0][0x27c], PT ;  /* 0x00009f008a007a0c */ /* 0x000fe20003f06270 */
[----:B------:R-:W-:Y:S01]  /*85a0*/  CS2R R48, SRZ ;  /* 0x0000000000307805 */ /* 0x000fe2000001ff00 */
[----:B------:R-:W-:Y:S01]  /*85b0*/  ISETP.GE.AND P2, PT, R158, c[0x0][0x27c], PT ;  /* 0x00009f009e007a0c */ /* 0x000fe20003f46270 */
[----:B------:R-:W-:-:S10]  /*85c0*/  CS2R R50, SRZ ;  /* 0x0000000000327805 */ /* 0x000fd4000001ff00 */
[C---:B------:R-:W-:Y:S01]  /*85d0*/  @!P0 IMAD.SHL.U32 R5, R138.reuse, 0x2, RZ ;  /* 0x000000028a058824 */ /* 0x040fe200078e00ff */
[----:B------:R-:W-:Y:S01]  /*85e0*/  @!P0 SHF.L.U64.HI R8, R138, 0x1, R139 ;  /* 0x000000018a088819 */ /* 0x000fe2000001028b */
[----:B------:R-:W-:-:S03]  /*85f0*/  @!P2 IMAD.SHL.U32 R12, R158, 0x2, RZ ;  /* 0x000000029e0ca824 */ /* 0x000fc600078e00ff */
[----:B----4-:R-:W-:-:S05]  /*8600*/  @!P0 IADD3 R6, P1, R3, R5, RZ ;  /* 0x0000000503068210 */ /* 0x010fca0007f3e0ff */
[----:B---3--:R-:W-:Y:S01]  /*8610*/  @!P0 IMAD.X R7, R4, 0x1, R8, P1 ;  /* 0x0000000104078824 */ /* 0x008fe200008e0608 */
[----:B-1----:R-:W-:-:S04]  /*8620*/  @!P0 IADD3 R10, P1, R0, R5, RZ ;  /* 0x00000005000a8210 */ /* 0x002fc80007f3e0ff */
[----:B------:R1:W5:Y:S01]  /*8630*/  @!P0 LD.E.64 R48, [R6.64] ;  /* 0x0000000806308980 */ /* 0x000362000c101b00 */
[----:B--2---:R-:W-:Y:S01]  /*8640*/  @!P0 IMAD.X R11, R2, 0x1, R8, P1 ;  /* 0x00000001020b8824 */ /* 0x004fe200008e0608 */
[----:B------:R-:W-:Y:S02]  /*8650*/  ISETP.GE.AND P1, PT, R156, c[0x0][0x27c], PT ;  /* 0x00009f009c007a0c */ /* 0x000fe40003f26270 */
[----:B------:R-:W-:Y:S02]  /*8660*/  @!P2 SHF.L.U64.HI R5, R158, 0x1, R104 ;  /* 0x000000019e05a819 */ /* 0x000fe40000010268 */
[----:B------:R2:W5:Y:S01]  /*8670*/  @!P0 LD.E.64 R50, [R10.64] ;  /* 0x000000080a328980 */ /* 0x000562000c101b00 */
[----:B------:R-:W-:Y:S01]  /*8680*/  @!P2 IADD3 R8, P3, R3, R12, RZ ;  /* 0x0000000c0308a210 */ /* 0x000fe20007f7e0ff */
[----:B------:R-:W-:Y:S01]  /*8690*/  CS2R R56, SRZ ;  /* 0x0000000000387805 */ /* 0x000fe2000001ff00 */
[----:B------:R-:W-:-:S03]  /*86a0*/  CS2R R54, SRZ ;  /* 0x0000000000367805 */ /* 0x000fc6000001ff00 */
[----:B------:R-:W-:-:S05]  /*86b0*/  @!P2 IMAD.X R9, R4, 0x1, R5, P3 ;  /* 0x000000010409a824 */ /* 0x000fca00018e0605 */
[----:B------:R3:W5:Y:S01]  /*86c0*/  @!P2 LD.E.64 R56, [R8.64] ;  /* 0x000000080838a980 */ /* 0x000762000c101b00 */
[----:B-1----:R-:W-:-:S05]  /*86d0*/  @!P2 IADD3 R6, P0, R0, R12, RZ ;  /* 0x0000000c0006a210 */ /* 0x002fca0007f1e0ff */
[----:B------:R-:W-:Y:S02]  /*86e0*/  @!P2 IMAD.X R7, R2, 0x1, R5, P0 ;  /* 0x000000010207a824 */ /* 0x000fe400000e0605 */
[----:B------:R-:W-:-:S03]  /*86f0*/  @!P1 IMAD.SHL.U32 R5, R156, 0x2, RZ ;  /* 0x000000029c059824 */ /* 0x000fc600078e00ff */
[----:B------:R1:W5:Y:S01]  /*8700*/  @!P2 LD.E.64 R54, [R6.64] ;  /* 0x000000080636a980 */ /* 0x000362000c101b00 */
[----:B------:R-:W-:Y:S01]  /*8710*/  CS2R R62, SRZ ;  /* 0x00000000003e7805 */ /* 0x000fe2000001ff00 */
[----:B---3--:R-:W-:Y:S01]  /*8720*/  @!P1 SHF.L.U64.HI R8, R156, 0x1, R101 ;  /* 0x000000019c089819 */ /* 0x008fe20000010265 */
        /* <DEDUP_REMOVED lines=18> */
.L_x_1337:
[----:B------:R-:W-:Y:S05]  /*8850*/  BSYNC B0 ;  /* 0x0000000000007941 */ /* 0x000fea0003800000 */
.L_x_1336:
[----:B--2--5:R-:W-:Y:S01]  /*8860*/  IMAD.MOV.U32 R2, RZ, RZ, R66 ;  /* 0x000000ffff027224 */ /* 0x024fe200078e0042 */
[----:B------:R-:W-:Y:S01]  /*8870*/  LOP3.LUT P0, RZ, R207, 0x1, RZ, 0xc0, !PT ;  /* 0x00000001cfff7812 */ /* 0x000fe2000780c0ff */
[----:B-1----:R-:W-:Y:S01]  /*8880*/  IMAD.MOV.U32 R0, RZ, RZ, R67 ;  /* 0x000000ffff007224 */ /* 0x002fe200078e0043 */
[----:B----4-:R-:W-:Y:S01]  /*8890*/  MOV R3, R54 ;  /* 0x0000003600037202 */ /* 0x010fe20000000f00 */
[----:B------:R-:W1:Y:S01]  /*88a0*/  SHFL.IDX PT, R7, R26, 0x3, 0x181f ;  /* 0x00781f001a077f89 */ /* 0x000e6200000e0000 */
[----:B------:R-:W-:Y:S01]  /*88b0*/  BSSY B0, `(.L_x_1338) ;  /* 0x000004d000007945 */ /* 0x000fe20003800000 */
[----:B------:R-:W-:Y:S01]  /*88c0*/  CS2R R74, SRZ ;  /* 0x00000000004a7805 */ /* 0x000fe2000001ff00 */
[----:B------:R-:W-:Y:S01]  /*88d0*/  PRMT R103, R0, 0x5410, R2 ;  /* 0x0000541000677816 */ /* 0x000fe20000000002 */
[----:B------:R-:W-:Y:S01]  /*88e0*/  IMAD.MOV.U32 R2, RZ, RZ, R62 ;  /* 0x000000ffff027224 */ /* 0x000fe200078e003e */
[----:B------:R-:W-:Y:S01]  /*88f0*/  MOV R0, R63 ;  /* 0x0000003f00007202 */ /* 0x000fe20000000f00 */
[----:B------:R-:W2:Y:S01]  /*8900*/  SHFL.IDX PT, R6, R24, 0x3, 0x181f ;  /* 0x00781f0018067f89 */ /* 0x000ea200000e0000 */
[----:B------:R-:W-:Y:S01]  /*8910*/  CS2R R70, SRZ ;  /* 0x0000000000467805 */ /* 0x000fe2000001ff00 */
[----:B------:R-:W-:Y:S01]  /*8920*/  CS2R R76, SRZ ;  /* 0x00000000004c7805 */ /* 0x000fe2000001ff00 */
[----:B------:R-:W-:Y:S01]  /*8930*/  PRMT R99, R0, 0x5410, R2 ;  /* 0x0000541000637816 */ /* 0x000fe20000000002 */
[----:B------:R-:W-:Y:S01]  /*8940*/  IMAD.MOV.U32 R2, RZ, RZ, R56 ;  /* 0x000000ffff027224 */ /* 0x000fe200078e0038 */
[----:B------:R4:W3:Y:S01]  /*8950*/  SHFL.IDX PT, R5, R25, 0x3, 0x181f ;  /* 0x00781f0019057f89 */ /* 0x0008e200000e0000 */
[----:B------:R-:W-:Y:S01]  /*8960*/  IMAD.MOV.U32 R0, RZ, RZ, R57 ;  /* 0x000000ffff007224 */ /* 0x000fe200078e0039 */
[----:B------:R-:W-:Y:S01]  /*8970*/  CS2R R72, SRZ ;  /* 0x0000000000487805 */ /* 0x000fe2000001ff00 */
[----:B------:R-:W-:-:S03]  /*8980*/  CS2R R68, SRZ ;  /* 0x0000000000447805 */ /* 0x000fc6000001ff00 */
        /* <DEDUP_REMOVED lines=8> */
[----:B------:R-:W-:Y:S01]  /*8a10*/  IMAD.MOV.U32 R0, RZ, RZ, R59 ;  /* 0x000000ffff007224 */ /* 0x000fe200078e003b */
[----:B----4-:R-:W-:-:S04]  /*8a20*/  CS2R R24, SRZ ;  /* 0x0000000000187805 */ /* 0x010fc8000001ff00 */
[----:B------:R-:W-:Y:S01]  /*8a30*/  PRMT R98, R0, 0x5410, R2 ;  /* 0x0000541000627816 */ /* 0x000fe20000000002 */
[----:B------:R-:W-:Y:S01]  /*8a40*/  IMAD.MOV.U32 R2, RZ, RZ, R55 ;  /* 0x000000ffff027224 */ /* 0x000fe200078e0037 */
[----:B------:R4:W1:Y:S04]  /*8a50*/  SHFL.IDX PT, R0, R27, 0x3, 0x181f ;  /* 0x00781f001b007f89 */ /* 0x00086800000e0000 */
[----:B------:R-:W-:Y:S01]  /*8a60*/  PRMT R96, R2, 0x5410, R3 ;  /* 0x0000541002607816 */ /* 0x000fe20000000003 */
[----:B------:R-:W-:Y:S01]  /*8a70*/  IMAD.MOV.U32 R3, RZ, RZ, R50 ;  /* 0x000000ffff037224 */ /* 0x000fe200078e0032 */
[----:B------:R-:W-:-:S04]  /*8a80*/  MOV R2, R51 ;  /* 0x0000003300027202 */ /* 0x000fc80000000f00 */
[----:B------:R-:W-:Y:S01]  /*8a90*/  PRMT R92, R2, 0x5410, R3 ;  /* 0x00005410025c7816 */ /* 0x000fe20000000003 */
[----:B----4-:R-:W-:Y:S01]  /*8aa0*/  CS2R R26, SRZ ;  /* 0x00000000001a7805 */ /* 0x010fe2000001ff00 */
[----:B------:R-:W-:Y:S05]  /*8ab0*/  @P0 BRA `(.L_x_1339) ;  /* 0x000002c000000947 */ /* 0x000fea0003800000 */
[----:B-123--:R-:W-:Y:S01]  /*8ac0*/  ISETP.GE.AND P0, PT, R138, c[0x0][0x27c], PT ;  /* 0x00009f008a007a0c */ /* 0x00efe20003f06270 */
        /* <DEDUP_REMOVED lines=43> */
.L_x_1339:
[----:B-123--:R-:W-:Y:S05]  /*8d80*/  BSYNC B0 ;  /* 0x0000000000007941 */ /* 0x00efea0003800000 */
.L_x_1338:
        /* <DEDUP_REMOVED lines=83> */
.L_x_1343:
[----:B------:R-:W-:Y:S05]  /*92c0*/  BSYNC B0 ;  /* 0x0000000000007941 */ /* 0x000fea0003800000 */
.L_x_1342:
        /* <DEDUP_REMOVED lines=49> */
.L_x_1345:
[----:B------:R-:W-:Y:S05]  /*95e0*/  BSYNC B0 ;  /* 0x0000000000007941 */ /* 0x000fea0003800000 */
.L_x_1344:
        /* <DEDUP_REMOVED lines=49> */
.L_x_1347:
[----:B------:R-:W-:Y:S05]  /*9900*/  BSYNC B0 ;  /* 0x0000000000007941 */ /* 0x000fea0003800000 */
.L_x_1346:
        /* <DEDUP_REMOVED lines=11> */
[----:B------:R-:W-:-:S03]  /*99c0*/  IMAD.U32 R12, R0, 0x10000, RZ ;  /* 0x00010000000c7824 */ /* 0x000fc600078e00ff */
[----:B------:R-:W-:Y:S02]  /*99d0*/  SHF.L.U32 R11, R2, 0x10, RZ ;  /* 0x00000010020b7819 */ /* 0x000fe400000006ff */
[C---:B-1----:R-:W-:Y:S01]  /*99e0*/  LOP3.LUT R3, R6.reuse, 0xffff0000, RZ, 0xc0, !PT ;  /* 0xffff000006037812 */ /* 0x042fe200078ec0ff */
[----:B------:R-:W-:-:S04]  /*99f0*/  IMAD.U32 R6, R6, 0x10000, RZ ;  /* 0x0001000006067824 */ /* 0x000fc800078e00ff */
[CC--:B------:R-:W-:Y:S02]  /*9a00*/  FMUL.FTZ R10, R3.reuse, R12.reuse ;  /* 0x0000000c030a7220 */ /* 0x0c0fe40000410000 */
        /* <DEDUP_REMOVED lines=14> */
[C---:B------:R-:W-:Y:S02]  /*9af0*/  LOP3.LUT R0, R4.reuse, 0xffff0000, RZ, 0xc0, !PT ;  /* 0xffff000004007812 */ /* 0x040fe400078ec0ff */
[----:B------:R-:W-:Y:S01]  /*9b00*/  SHF.L.U32 R2, R4, 0x10, RZ ;  /* 0x0000001004027819 */ /* 0x000fe200000006ff */
[C---:B------:R-:W-:Y:S01]  /*9b10*/  IMAD.U32 R4, R9.reuse, 0x10000, RZ ;  /* 0x0001000009047824 */ /* 0x040fe200078e00ff */
[----:B------:R-:W-:Y:S01]  /*9b20*/  LOP3.LUT R9, R9, 0xffff0000, RZ, 0xc0, !PT ;  /* 0xffff000009097812 */ /* 0x000fe200078ec0ff */
[C---:B------:R-:W-:Y:S01]  /*9b30*/  FMUL.FTZ R3, R0.reuse, R12 ;  /* 0x0000000c00037220 */ /* 0x040fe20000410000 */
[----:B------:R-:W-:Y:S01]  /*9b40*/  F2FP.BF16.PACK_AB R7, R7, R11 ;  /* 0x0000000b0707723e */ /* 0x000fe200000010ff */
[----:B------:R-:W-:-:S02]  /*9b50*/  FMUL.FTZ R0, R0, R4 ;  /* 0x0000000400007220 */ /* 0x000fc40000410000 */
[C---:B------:R-:W-:Y:S02]  /*9b60*/  FFMA.FTZ R10, R2.reuse, R4, -R3 ;  /* 0x00000004020a7223 */ /* 0x040fe40000010803 */
[----:B------:R-:W-:Y:S01]  /*9b70*/  FFMA.FTZ R4, R2, R12, R0 ;  /* 0x0000000c02047223 */ /* 0x000fe20000010000 */
[C---:B------:R-:W-:Y:S02]  /*9b80*/  LOP3.LUT R2, R5.reuse, 0xffff0000, RZ, 0xc0, !PT ;  /* 0xffff000005027812 */ /* 0x040fe400078ec0ff */
[----:B------:R-:W-:Y:S02]  /*9b90*/  SHF.L.U32 R0, R5, 0x10, RZ ;  /* 0x0000001005007819 */ /* 0x000fe400000006ff */
[----:B------:R-:W-:Y:S01]  /*9ba0*/  F2FP.BF16.PACK_AB R4, R4, R10 ;  /* 0x0000000a0404723e */ /* 0x000fe200000010ff */
[C---:B------:R-:W-:Y:S02]  /*9bb0*/  FMUL.FTZ R3, R2.reuse, R8 ;  /* 0x0000000802037220 */ /* 0x040fe40000410000 */
[----:B------:R-:W-:-:S02]  /*9bc0*/  FMUL.FTZ R2, R2, R9 ;  /* 0x0000000902027220 */ /* 0x000fc40000410000 */
[C---:B------:R-:W-:Y:S02]  /*9bd0*/  FFMA.FTZ R3, R0.reuse, R9, -R3 ;  /* 0x0000000900037223 */ /* 0x040fe40000010803 */
[----:B------:R-:W-:-:S05]  /*9be0*/  FFMA.FTZ R2, R0, R8, R2 ;  /* 0x0000000800027223 */ /* 0x000fca0000010002 */
[----:B------:R-:W-:-:S05]  /*9bf0*/  F2FP.BF16.PACK_AB R5, R2, R3 ;  /* 0x000000030205723e */ /* 0x000fca00000010ff */
[----:B------:R1:W-:Y:S02]  /*9c00*/  STS.128 [R194+0x1c080], R4 ;  /* 0x01c08004c2007388 */ /* 0x0003e40000000c00 */
.L_x_1341:
[----:B------:R-:W-:Y:S05]  /*9c10*/  BSYNC B1 ;  /* 0x0000000000017941 */ /* 0x000fea0003800000 */
.L_x_1340:
        /* <DEDUP_REMOVED lines=31> */
[C---:B------:R-:W-:Y:S01]  /*9e10*/  PRMT R0, R87.reuse, 0x5410, R8 ;  /* 0x0000541057007816 */ /* 0x040fe20000000008 */
        /* <DEDUP_REMOVED lines=21> */
.L_x_1351:
[----:B------:R-:W-:Y:S05]  /*9f70*/  BSYNC B0 ;  /* 0x0000000000007941 */ /* 0x000fea0003800000 */
.L_x_1350:
        /* <DEDUP_REMOVED lines=49> */
.L_x_1353:
[----:B------:R-:W-:Y:S05]  /*a290*/  BSYNC B0 ;  /* 0x0000000000007941 */ /* 0x000fea0003800000 */
.L_x_1352:
[----:B------:R-:W-:Y:S01]  /*a2a0*/  ISETP.GE.AND P0, PT, R156, c[0x0][0x27c], PT ;  /* 0x00009f009c007a0c */ /* 0x000fe20003f06270 */
[----:B------:R-:W-:-:S12]  /*a2b0*/  BSSY B0, `(.L_x_1354) ;  /* 0x0000030000007945 */ /* 0x000fd80003800000 */
[----:B------:R-:W-:Y:S05]  /*a2c0*/  @P0 BRA `(.L_x_1355) ;  /* 0x000002e000000947 */ /* 0x000fea0003800000 */
[----:B-1----:R-:W1:Y:S01]  /*a2d0*/  LDS.128 R4, [R194+0x19080] ;  /* 0x01908000c2047984 */ /* 0x002e620000000c00 */
[----:B------:R-:W-:Y:S02]  /*a2e0*/  SHF.R.U64 R0, R42, 0x10, R43 ;  /* 0x000000102a007819 */ /* 0x000fe4000000122b */
[----:B------:R-:W-:Y:S02]  /*a2f0*/  SHF.R.U32.HI R2, RZ, 0x10, R45 ;  /* 0x00000010ff027819 */ /* 0x000fe4000001162d */
[----:B------:R-:W-:Y:S02]  /*a300*/  SHF.R.U32.HI R3, RZ, 0x10, R43 ;  /* 0x00000010ff037819 */ /* 0x000fe4000001162b */
[C---:B------:R-:W-:Y:S02]  /*a310*/  PRMT R10, R91.reuse, 0x5410, R0 ;  /* 0x000054105b0a7816 */ /* 0x040fe40000000000 */
[----:B------:R-:W-:Y:S02]  /*a320*/  PRMT R0, R90, 0x5410, R2 ;  /* 0x000054105a007816 */ /* 0x000fe40000000002 */
[----:B------:R-:W-:-:S02]  /*a330*/  PRMT R8, R91, 0x5432, R3 ;  /* 0x000054325b087816 */ /* 0x000fc40000000003 */
[----:B------:R-:W-:Y:S01]  /*a340*/  SHF.R.U64 R9, R44, 0x10, R45 ;  /* 0x000000102c097819 */ /* 0x000fe2000000122d */
[C---:B------:R-:W-:Y:S01]  /*a350*/  IMAD.U32 R12, R0.reuse, 0x10000, RZ ;  /* 0x00010000000c7824 */ /* 0x040fe200078e00ff */
[----:B------:R-:W-:Y:S01]  /*a360*/  LOP3.LUT R16, R0, 0xffff0000, RZ, 0xc0, !PT ;  /* 0xffff000000107812 */ /* 0x000fe200078ec0ff */
[----:B------:R-:W-:Y:S01]  /*a370*/  IMAD.U32 R13, R8, 0x10000, RZ ;  /* 0x00010000080d7824 */ /* 0x000fe200078e00ff */
[----:B------:R-:W-:Y:S02]  /*a380*/  PRMT R9, R90, 0x5432, R9 ;  /* 0x000054325a097816 */ /* 0x000fe40000000009 */
[----:B------:R-:W-:Y:S02]  /*a390*/  LOP3.LUT R8, R8, 0xffff0000, RZ, 0xc0, !PT ;  /* 0xffff000008087812 */ /* 0x000fe400078ec0ff */
[----:B------:R-:W-:Y:S01]  /*a3a0*/  SHF.L.U32 R14, R10, 0x10, RZ ;  /* 0x000000100a0e7819 */ /* 0x000fe200000006ff */
[C---:B------:R-:W-:Y:S01]  /*a3b0*/  IMAD.U32 R15, R9.reuse, 0x10000, RZ ;  /* 0x00010000090f7824 */ /* 0x040fe200078e00ff */
[----:B------:R-:W-:-:S02]  /*a3c0*/  LOP3.LUT R9, R9, 0xffff0000, RZ, 0xc0, !PT ;  /* 0xffff000009097812 */ /* 0x000fc400078ec0ff */
[----:B------:R-:W-:Y:S02]  /*a3d0*/  LOP3.LUT R10, R10, 0xffff0000, RZ, 0xc0, !PT ;  /* 0xffff00000a0a7812 */ /* 0x000fe400078ec0ff */
[C---:B-1----:R-:W-:Y:S01]  /*a3e0*/  LOP3.LUT R2, R6.reuse, 0xffff0000, RZ, 0xc0, !PT ;  /* 0xffff000006027812 */ /* 0x042fe200078ec0ff */
[C---:B------:R-:W-:Y:S01]  /*a3f0*/  IMAD.U32 R11, R7.reuse, 0x10000, RZ ;  /* 0x00010000070b7824 */ /* 0x040fe200078e00ff */
[----:B------:R-:W-:Y:S02]  /*a400*/  SHF.L.U32 R3, R6, 0x10, RZ ;  /* 0x0000001006037819 */ /* 0x000fe400000006ff */
[----:B------:R-:W-:Y:S01]  /*a410*/  LOP3.LUT R7, R7, 0xffff0000, RZ, 0xc0, !PT ;  /* 0xffff000007077812 */ /* 0x000fe200078ec0ff */
[C---:B------:R-:W-:Y:S01]  /*a420*/  FMUL.FTZ R6, R2.reuse, R12 ;  /* 0x0000000c02067220 */ /* 0x040fe20000410000 */
[----:B------:R-:W-:Y:S01]  /*a430*/  LOP3.LUT R0, R5, 0xffff0000, RZ, 0xc0, !PT ;  /* 0xffff000005007812 */ /* 0x000fe200078ec0ff */
[-C--:B------:R-:W-:Y:S02]  /*a440*/  FMUL.FTZ R2, R2, R13.reuse ;  /* 0x0000000d02027220 */ /* 0x080fe40000410000 */
[----:B------:R-:W-:-:S02]  /*a450*/  FFMA.FTZ R13, R3, R13, -R6 ;  /* 0x0000000d030d7223 */ /* 0x000fc40000010806 */
[----:B------:R-:W-:Y:S01]  /*a460*/  FFMA.FTZ R12, R3, R12, R2 ;  /* 0x0000000c030c7223 */ /* 0x000fe20000010002 */
[C---:B------:R-:W-:Y:S01]  /*a470*/  LOP3.LUT R3, R4.reuse, 0xffff0000, RZ, 0xc0, !PT ;  /* 0xffff000004037812 */ /* 0x040fe200078ec0ff */
[----:B------:R-:W-:Y:S01]  /*a480*/  IMAD.U32 R6, R4, 0x10000, RZ ;  /* 0x0001000004067824 */ /* 0x000fe200078e00ff */
[----:B------:R-:W-:Y:S01]  /*a490*/  SHF.L.U32 R2, R5, 0x10, RZ ;  /* 0x0000001005027819 */ /* 0x000fe200000006ff */
[C---:B------:R-:W-:Y:S02]  /*a4a0*/  FMUL.FTZ R4, R7.reuse, R16 ;  /* 0x0000001007047220 */ /* 0x040fe40000410000 */
[-C--:B------:R-:W-:Y:S02]  /*a4b0*/  FMUL.FTZ R7, R7, R8.reuse ;  /* 0x0000000807077220 */ /* 0x080fe40000410000 */
[----:B------:R-:W-:Y:S02]  /*a4c0*/  FFMA.FTZ R8, R11, R8, -R4 ;  /* 0x000000080b087223 */ /* 0x000fe40000010804 */
[----:B------:R-:W-:-:S02]  /*a4d0*/  FMUL.FTZ R5, R3, R15 ;  /* 0x0000000f03057220 */ /* 0x000fc40000410000 */
[----:B------:R-:W-:Y:S02]  /*a4e0*/  FMUL.FTZ R4, R3, R14 ;  /* 0x0000000e03047220 */ /* 0x000fe40000410000 */
[C---:B------:R-:W-:Y:S02]  /*a4f0*/  FMUL.FTZ R3, R0.reuse, R9 ;  /* 0x0000000900037220 */ /* 0x040fe40000410000 */
[----:B------:R-:W-:Y:S02]  /*a500*/  FMUL.FTZ R0, R0, R10 ;  /* 0x0000000a00007220 */ /* 0x000fe40000410000 */
[C---:B------:R-:W-:Y:S02]  /*a510*/  FFMA.FTZ R5, R6.reuse, R14, -R5 ;  /* 0x0000000e06057223 */ /* 0x040fe40000010805 */
[----:B------:R-:W-:Y:S01]  /*a520*/  FFMA.FTZ R4, R6, R15, R4 ;  /* 0x0000000f06047223 */ /* 0x000fe20000010004 */
[----:B------:R-:W-:Y:S01]  /*a530*/  F2FP.BF16.PACK_AB R6, R12, R13 ;  /* 0x0000000d0c06723e */ /* 0x000fe200000010ff */
[----:B------:R-:W-:-:S02]  /*a540*/  FFMA.FTZ R7, R11, R16, R7 ;  /* 0x000000100b077223 */ /* 0x000fc40000010007 */
[----:B------:R-:W-:Y:S01]  /*a550*/  FFMA.FTZ R3, R2, R10, -R3 ;  /* 0x0000000a02037223 */ /* 0x000fe20000010803 */
[----:B------:R-:W-:Y:S01]  /*a560*/  F2FP.BF16.PACK_AB R4, R4, R5 ;  /* 0x000000050404723e */ /* 0x000fe200000010ff */
[----:B------:R-:W-:Y:S01]  /*a570*/  FFMA.FTZ R0, R2, R9, R0 ;  /* 0x0000000902007223 */ /* 0x000fe20000010000 */
[----:B------:R-:W-:-:S04]  /*a580*/  F2FP.BF16.PACK_AB R7, R7, R8 ;  /* 0x000000080707723e */ /* 0x000fc800000010ff */
[----:B------:R-:W-:-:S05]  /*a590*/  F2FP.BF16.PACK_AB R5, R0, R3 ;  /* 0x000000030005723e */ /* 0x000fca00000010ff */
[----:B------:R1:W-:Y:S02]  /*a5a0*/  STS.128 [R194+0x19080], R4 ;  /* 0x01908004c2007388 */ /* 0x0003e40000000c00 */
.L_x_1355:
[----:B------:R-:W-:Y:S05]  /*a5b0*/  BSYNC B0 ;  /* 0x0000000000007941 */ /* 0x000fea0003800000 */
.L_x_1354:
        /* <DEDUP_REMOVED lines=48> */
.L_x_1349:
[----:B------:R-:W-:Y:S05]  /*a8c0*/  BSYNC B1 ;  /* 0x0000000000017941 */ /* 0x000fea0003800000 */
.L_x_1348:
        /* <DEDUP_REMOVED lines=53> */
.L_x_1359:
[----:B------:R-:W-:Y:S05]  /*ac20*/  BSYNC B0 ;  /* 0x0000000000007941 */ /* 0x000fea0003800000 */
.L_x_1358:
        /* <DEDUP_REMOVED lines=49> */
.L_x_1361:
[----:B------:R-:W-:Y:S05]  /*af40*/  BSYNC B0 ;  /* 0x0000000000007941 */ /* 0x000fea0003800000 */
.L_x_1360:
        /* <DEDUP_REMOVED lines=49> */
.L_x_1363:
[----:B------:R-:W-:Y:S05]  /*b260*/  BSYNC B0 ;  /* 0x0000000000007941 */ /* 0x000fea0003800000 */
.L_x_1362:
        /* <DEDUP_REMOVED lines=48> */
.L_x_1357:
[----:B------:R-:W-:Y:S05]  /*b570*/  BSYNC B1 ;  /* 0x0000000000017941 */ /* 0x000fea0003800000 */
.L_x_1356:
        /* <DEDUP_REMOVED lines=52> */
.L_x_1366:
[----:B------:R-:W-:Y:S05]  /*b8c0*/  BSYNC B0 ;  /* 0x0000000000007941 */ /* 0x000fea0003800000 */
.L_x_1365:
        /* <DEDUP_REMOVED lines=49> */
.L_x_1368:
[----:B------:R-:W-:Y:S05]  /*bbe0*/  BSYNC B0 ;  /* 0x0000000000007941 */ /* 0x000fea0003800000 */
.L_x_1367:
        /* <DEDUP_REMOVED lines=49> */
.L_x_1370:
[----:B------:R-:W-:Y:S05]  /*bf00*/  BSYNC B0 ;  /* 0x0000000000007941 */ /* 0x000fea0003800000 */
.L_x_1369:
        /* <DEDUP_REMOVED lines=49> */
.L_x_1331:
        /* <DEDUP_REMOVED lines=61> */
.L_x_1372:
[----:B------:R-:W-:Y:S05]  /*c5f0*/  BSYNC B0 ;  /* 0x0000000000007941 */ /* 0x000fea0003800000 */
.L_x_1371:
[----:B-1--45:R-:W-:Y:S01]  /*c600*/  IMAD.MOV.U32 R2, RZ, RZ, R26 ;  /* 0x000000ffff027224 */ /* 0x032fe200078e001a */
[----:B------:R-:W-:Y:S01]  /*c610*/  MOV R3, R25 ;  /* 0x0000001900037202 */ /* 0x000fe20000000f00 */
[----:B------:R-:W-:Y:S01]  /*c620*/  IMAD.MOV.U32 R0, RZ, RZ, R27 ;  /* 0x000000ffff007224 */ /* 0x000fe200078e001b */
[----:B------:R-:W-:Y:S01]  /*c630*/  LOP3.LUT P0, RZ, R207, 0x8, RZ, 0xc0, !PT ;  /* 0x00000008cfff7812 */ /* 0x000fe2000780c0ff */
[----:B------:R-:W-:Y:S01]  /*c640*/  IMAD.MOV.U32 R4, RZ, RZ, R24 ;  /* 0x000000ffff047224 */ /* 0x000fe200078e0018 */
[----:B------:R1:W4:Y:S01]  /*c650*/  SHFL.IDX PT, R8, R22, 0x1, 0x181f ;  /* 0x00381f0016087f89 */ /* 0x00032200000e0000 */
[----:B------:R-:W-:Y:S01]  /*c660*/  BSSY B0, `(.L_x_1373) ;  /* 0x000003a000007945 */ /* 0x000fe20003800000 */
[----:B------:R-:W-:Y:S01]  /*c670*/  PRMT R89, R0, 0x5410, R2 ;  /* 0x0000541000597816 */ /* 0x000fe20000000002 */
[----:B------:R-:W-:Y:S01]  /*c680*/  IMAD.MOV.U32 R2, RZ, RZ, R14 ;  /* 0x000000ffff027224 */ /* 0x000fe200078e000e */
[----:B------:R-:W-:Y:S01]  /*c690*/  PRMT R88, R3, 0x5410, R4 ;  /* 0x0000541003587816 */ /* 0x000fe20000000004 */
[----:B------:R-:W-:Y:S01]  /*c6a0*/  IMAD.MOV.U32 R0, RZ, RZ, R15 ;  /* 0x000000ffff007224 */ /* 0x000fe200078e000f */
[----:B------:R-:W-:Y:S01]  /*c6b0*/  MOV R4, R12 ;  /* 0x0000000c00047202 */ /* 0x000fe20000000f00 */
[----:B------:R-:W-:Y:S01]  /*c6c0*/  IMAD.MOV.U32 R3, RZ, RZ, R13 ;  /* 0x000000ffff037224 */ /* 0x000fe200078e000d */
[----:B------:R1:W3:Y:S01]  /*c6d0*/  SHFL.IDX PT, R6, R23, 0x1, 0x181f ;  /* 0x00381f0017067f89 */ /* 0x0002e200000e0000 */
[----:B------:R-:W-:Y:S01]  /*c6e0*/  CS2R R48, SRZ ;  /* 0x0000000000307805 */ /* 0x000fe2000001ff00 */
[----:B------:R-:W-:Y:S01]  /*c6f0*/  PRMT R34, R0, 0x5410, R2 ;  /* 0x0000541000227816 */ /* 0x000fe20000000002 */
[----:B------:R-:W-:Y:S01]  /*c700*/  IMAD.MOV.U32 R2, RZ, RZ, R30 ;  /* 0x000000ffff027224 */ /* 0x000fe200078e001e */
[----:B------:R-:W-:Y:S01]  /*c710*/  MOV R0, R31 ;  /* 0x0000001f00007202 */ /* 0x000fe20000000f00 */
[----:B------:R1:W2:Y:S01]  /*c720*/  SHFL.IDX PT, R9, R20, 0x1, 0x181f ;  /* 0x00381f0014097f89 */ /* 0x0002a200000e0000 */
[----:B------:R-:W-:Y:S01]  /*c730*/  PRMT R33, R3, 0x5410, R4 ;  /* 0x0000541003217816 */ /* 0x000fe20000000004 */
[----:B------:R-:W-:Y:S01]  /*c740*/  IMAD.MOV.U32 R3, RZ, RZ, R19 ;  /* 0x000000ffff037224 */ /* 0x000fe200078e0013 */
[----:B------:R-:W-:Y:S01]  /*c750*/  PRMT R90, R0, 0x5410, R2 ;  /* 0x00005410005a7816 */ /* 0x000fe20000000002 */
[----:B------:R-:W-:Y:S01]  /*c760*/  IMAD.MOV.U32 R2, RZ, RZ, R28 ;  /* 0x000000ffff027224 */ /* 0x000fe200078e001c */
[----:B------:R-:W-:Y:S01]  /*c770*/  MOV R4, R18 ;  /* 0x0000001200047202 */ /* 0x000fe20000000f00 */
[----:B------:R-:W-:Y:S01]  /*c780*/  IMAD.MOV.U32 R0, RZ, RZ, R29 ;  /* 0x000000ffff007224 */ /* 0x000fe200078e001d */
[----:B------:R1:W1:Y:S01]  /*c790*/  SHFL.IDX PT, R7, R21, 0x1, 0x181f ;  /* 0x00381f0015077f89 */ /* 0x00026200000e0000 */
[----:B------:R-:W-:Y:S01]  /*c7a0*/  CS2R R38, SRZ ;  /* 0x0000000000267805 */ /* 0x000fe2000001ff00 */
[----:B------:R-:W-:Y:S01]  /*c7b0*/  PRMT R61, R3, 0x5410, R4 ;  /* 0x00005410033d7816 */ /* 0x000fe20000000004 */
        /* <DEDUP_REMOVED lines=10> */
[----:B---34-:R-:W-:Y:S01]  /*c860*/  ISETP.GE.AND P1, PT, R132, c[0x0][0x27c], PT ;  /* 0x00009f0084007a0c */ /* 0x018fe20003f26270 */
[----:B------:R-:W-:Y:S01]  /*c870*/  CS2R R38, SRZ ;  /* 0x0000000000267805 */ /* 0x000fe2000001ff00 */
[----:B------:R-:W-:Y:S01]  /*c880*/  CS2R R36, SRZ ;  /* 0x0000000000247805 */ /* 0x000fe2000001ff00 */
[----:B------:R-:W-:Y:S01]  /*c890*/  CS2R R42, SRZ ;  /* 0x00000000002a7805 */ /* 0x000fe2000001ff00 */
[----:B------:R-:W-:-:S09]  /*c8a0*/  CS2R R40, SRZ ;  /* 0x0000000000287805 */ /* 0x000fd2000001ff00 */
[C---:B------:R-:W-:Y:S01]  /*c8b0*/  @!P1 IMAD.SHL.U32 R2, R132.reuse, 0x2, RZ ;  /* 0x0000000284029824 */ /* 0x040fe200078e00ff */
[----:B------:R-:W-:-:S04]  /*c8c0*/  @!P1 SHF.L.U64.HI R0, R132, 0x1, R133 ;  /* 0x0000000184009819 */ /* 0x000fc80000010285 */
[----:B------:R-:W-:-:S05]  /*c8d0*/  @!P1 IADD3 R4, P0, R6, R2, RZ ;  /* 0x0000000206049210 */ /* 0x000fca0007f1e0ff */
[----:B--2---:R-:W-:Y:S01]  /*c8e0*/  @!P1 IMAD.X R5, R8, 0x1, R0, P0 ;  /* 0x0000000108059824 */ /* 0x004fe200000e0600 */
[----:B-1----:R-:W-:-:S04]  /*c8f0*/  @!P1 IADD3 R2, P0, R7, R2, RZ ;  /* 0x0000000207029210 */ /* 0x002fc80007f1e0ff */
[----:B------:R1:W5:Y:S01]  /*c900*/  @!P1 LD.E.128 R36, [R4.64] ;  /* 0x0000000804249980 */ /* 0x000362000c101d00 */
[----:B------:R-:W-:Y:S01]  /*c910*/  @!P1 IMAD.X R3, R9, 0x1, R0, P0 ;  /* 0x0000000109039824 */ /* 0x000fe200000e0600 */
        /* <DEDUP_REMOVED lines=14> */
.L_x_1374:
[----:B---34-:R-:W-:Y:S05]  /*ca00*/  BSYNC B0 ;  /* 0x0000000000007941 */ /* 0x018fea0003800000 */
.L_x_1373:
[----:B-1---5:R-:W-:Y:S01]  /*ca10*/  IMAD.MOV.U32 R4, RZ, RZ, R50 ;  /* 0x000000ffff047224 */ /* 0x022fe200078e0032 */
[----:B------:R-:W-:Y:S01]  /*ca20*/  LOP3.LUT P0, RZ, R207, 0x10, RZ, 0xc0, !PT ;  /* 0x00000010cfff7812 */ /* 0x000fe2000780c0ff */
[----:B------:R-:W-:Y:S01]  /*ca30*/  IMAD.MOV.U32 R3, RZ, RZ, R51 ;  /* 0x000000ffff037224 */ /* 0x000fe200078e0033 */
[----:B--2---:R1:W2:Y:S01]  /*ca40*/  SHFL.IDX PT, R9, R22, 0x2, 0x181f ;  /* 0x00581f0016097f89 */ /* 0x0042a200000e0000 */
        /* <DEDUP_REMOVED lines=25> */
[----:B------:R1:W3:Y:S01]  /*cbe0*/  SHFL.IDX PT, R6, R23, 0x2, 0x181f ;  /* 0x00581f0017067f89 */ /* 0x0002e200000e0000 */
[----:B------:R-:W-:Y:S01]  /*cbf0*/  IMAD.MOV.U32 R0, RZ, RZ, R41 ;  /* 0x000000ffff007224 */ /* 0x000fe200078e0029 */
[----:B------:R-:W-:Y:S01]  /*cc00*/  BSSY B0, `(.L_x_1375) ;  /* 0x000002b000007945 */ /* 0x000fe20003800000 */
[----:B------:R-:W-:Y:S01]  /*cc10*/  PRMT R94, R4, 0x7610, R94 ;  /* 0x00007610045e7816 */ /* 0x000fe2000000005e */
[----:B------:R1:W4:Y:S01]  /*cc20*/  SHFL.IDX PT, R8, R20, 0x2, 0x181f ;  /* 0x00581f0014087f89 */ /* 0x00032200000e0000 */
[----:B------:R-:W-:Y:S01]  /*cc30*/  PRMT R93, R93, 0x5410, R3 ;  /* 0x000054105d5d7816 */ /* 0x000fe20000000003 */
        /* <DEDUP_REMOVED lines=19> */
[----:B---3--:R-:W-:-:S05]  /*cd70*/  @!P1 IADD3 R4, P2, R6, R2, RZ ;  /* 0x0000000206049210 */ /* 0x008fca0007f5e0ff */
[--C-:B------:R-:W-:Y:S01]  /*cd80*/  @!P1 IMAD.X R5, R9, 0x1, R0.reuse, P2 ;  /* 0x0000000109059824 */ /* 0x100fe200010e0600 */
[----:B-1----:R-:W-:Y:S01]  /*cd90*/  @!P1 IADD3 R2, P2, R7, R2, RZ ;  /* 0x0000000207029210 */ /* 0x002fe20007f5e0ff */
[----:B------:R-:W-:Y:S01]  /*cda0*/  CS2R R58, SRZ ;  /* 0x00000000003a7805 */ /* 0x000fe2000001ff00 */
[----:B------:R-:W-:Y:S02]  /*cdb0*/  CS2R R56, SRZ ;  /* 0x0000000000387805 */ /* 0x000fe4000001ff00 */
[----:B------:R1:W5:Y:S01]  /*cdc0*/  @!P1 LD.E.128 R52, [R4.64] ;  /* 0x0000000804349980 */ /* 0x000362000c101d00 */
[----:B----4-:R-:W-:Y:S02]  /*cdd0*/  @!P1 IMAD.X R3, R8, 0x1, R0, P2 ;  /* 0x0000000108039824 */ /* 0x010fe400010e0600 */
[----:B------:R-:W-:-:S03]  /*cde0*/  @!P0 IMAD.SHL.U32 R0, R201, 0x2, RZ ;  /* 0x00000002c9008824 */ /* 0x000fc600078e00ff */
[----:B------:R2:W5:Y:S01]  /*cdf0*/  @!P1 LD.E.128 R56, [R2.64] ;  /* 0x0000000802389980 */ /* 0x000562000c101d00 */
[----:B------:R-:W-:Y:S01]  /*ce00*/  CS2R R66, SRZ ;  /* 0x0000000000427805 */ /* 0x000fe2000001ff00 */
[----:B------:R-:W-:Y:S01]  /*ce10*/  CS2R R64, SRZ ;  /* 0x0000000000407805 */ /* 0x000fe2000001ff00 */
[----:B------:R-:W-:Y:S01]  /*ce20*/  CS2R R70, SRZ ;  /* 0x0000000000467805 */ /* 0x000fe2000001ff00 */
[----:B------:R-:W-:Y:S01]  /*ce30*/  CS2R R68, SRZ ;  /* 0x0000000000447805 */ /* 0x000fe2000001ff00 */
[-C--:B-1----:R-:W-:Y:S02]  /*ce40*/  @!P0 IADD3 R4, P2, R6, R0.reuse, RZ ;  /* 0x0000000006048210 */ /* 0x082fe40007f5e0ff */
[----:B--2---:R-:W-:Y:S02]  /*ce50*/  @!P0 SHF.L.U64.HI R3, R201, 0x1, R204 ;  /* 0x00000001c9038819 */ /* 0x004fe400000102cc */
[----:B------:R-:W-:-:S03]  /*ce60*/  @!P0 IADD3 R2, P1, R7, R0, RZ ;  /* 0x0000000007028210 */ /* 0x000fc60007f3e0ff */
[--C-:B------:R-:W-:Y:S02]  /*ce70*/  @!P0 IMAD.X R5, R9, 0x1, R3.reuse, P2 ;  /* 0x0000000109058824 */ /* 0x100fe400010e0603 */
[----:B------:R-:W-:-:S03]  /*ce80*/  @!P0 IMAD.X R3, R8, 0x1, R3, P1 ;  /* 0x0000000108038824 */ /* 0x000fc600008e0603 */
[----:B------:R1:W5:Y:S04]  /*ce90*/  @!P0 LD.E.128 R64, [R4.64] ;  /* 0x0000000804408980 */ /* 0x000368000c101d00 */
[----:B------:R1:W5:Y:S02]  /*cea0*/  @!P0 LD.E.128 R68, [R2.64] ;  /* 0x0000000802448980 */ /* 0x000364000c101d00 */
.L_x_1376:
[----:B--2---:R-:W-:Y:S05]  /*ceb0*/  BSYNC B0 ;  /* 0x0000000000007941 */ /* 0x004fea0003800000 */
.L_x_1375:
[----:B-1---5:R-:W-:Y:S01]  /*cec0*/  IMAD.MOV.U32 R2, RZ, RZ, R66 ;  /* 0x000000ffff027224 */ /* 0x022fe200078e0042 */
[----:B------:R-:W-:Y:S01]  /*ced0*/  LOP3.LUT P0, RZ, R207, 0x1, RZ, 0xc0, !PT ;  /* 0x00000001cfff7812 */ /* 0x000fe2000780c0ff */
[----:B------:R-:W-:Y:S01]  /*cee0*/  IMAD.MOV.U32 R0, RZ, RZ, R67 ;  /* 0x000000ffff007224 */ /* 0x000fe200078e0043 */
[----:B----4-:R1:W2:Y:S01]  /*cef0*/  SHFL.IDX PT, R8, R22, 0x3, 0x181f ;  /* 0x00781f0016087f89 */ /* 0x0102a200000e0000 */
[----:B------:R-:W-:Y:S01]  /*cf00*/  BSSY B0, `(.L_x_1377) ;  /* 0x000003c000007945 */ /* 0x000fe20003800000 */
[----:B------:R-:W-:Y:S01]  /*cf10*/  CS2R R84, SRZ ;  /* 0x0000000000547805 */ /* 0x000fe2000001ff00 */
[----:B------:R-:W-:Y:S01]  /*cf20*/  CS2R R74, SRZ ;  /* 0x00000000004a7805 */ /* 0x000fe2000001ff00 */
[----:B------:R-:W-:Y:S01]  /*cf30*/  PRMT R106, R0, 0x5410, R2 ;  /* 0x00005410006a7816 */ /* 0x000fe20000000002 */
[----:B------:R-:W-:Y:S01]  /*cf40*/  IMAD.MOV.U32 R2, RZ, RZ, R64 ;  /* 0x000000ffff027224 */ /* 0x000fe200078e0040 */
[----:B------:R-:W-:Y:S01]  /*cf50*/  MOV R0, R65 ;  /* 0x0000004100007202 */ /* 0x000fe20000000f00 */
[----:B------:R1:W4:Y:S01]  /*cf60*/  SHFL.IDX PT, R5, R23, 0x3, 0x181f ;  /* 0x00781f0017057f89 */ /* 0x00032200000e0000 */
[----:B------:R-:W-:Y:S01]  /*cf70*/  CS2R R72, SRZ ;  /* 0x0000000000487805 */ /* 0x000fe2000001ff00 */
[----:B------:R-:W-:Y:S01]  /*cf80*/  CS2R R82, SRZ ;  /* 0x0000000000527805 */ /* 0x000fe2000001ff00 */
[----:B------:R-:W-:Y:S01]  /*cf90*/  PRMT R105, R0, 0x5410, R2 ;  /* 0x0000541000697816 */ /* 0x000fe20000000002 */
[----:B------:R-:W-:Y:S01]  /*cfa0*/  IMAD.MOV.U32 R2, RZ, RZ, R54 ;  /* 0x000000ffff027224 */ /* 0x000fe200078e0036 */
[----:B------:R1:W3:Y:S01]  /*cfb0*/  SHFL.IDX PT, R7, R20, 0x3, 0x181f ;  /* 0x00781f0014077f89 */ /* 0x0002e200000e0000 */
[----:B------:R-:W-:Y:S01]  /*cfc0*/  IMAD.MOV.U32 R0, RZ, RZ, R55 ;  /* 0x000000ffff007224 */ /* 0x000fe200078e0037 */
[----:B------:R-:W-:Y:S01]  /*cfd0*/  CS2R R80, SRZ ;  /* 0x0000000000507805 */ /* 0x000fe2000001ff00 */
[----:B------:R-:W-:Y:S01]  /*cfe0*/  CS2R R78, SRZ ;  /* 0x00000000004e7805 */ /* 0x000fe2000001ff00 */
[----:B---3--:R1:W3:Y:S01]  /*cff0*/  SHFL.IDX PT, R6, R21, 0x3, 0x181f ;  /* 0x00781f0015067f89 */ /* 0x0082e200000e0000 */
[----:B------:R-:W-:Y:S01]  /*d000*/  CS2R R76, SRZ ;  /* 0x00000000004c7805 */ /* 0x000fe2000001ff00 */
        /* <DEDUP_REMOVED lines=43> */
.L_x_1378:
[----:B-1234-:R-:W-:Y:S05]  /*d2c0*/  BSYNC B0 ;  /* 0x0000000000007941 */ /* 0x01efea0003800000 */
.L_x_1377:
        /* <DEDUP_REMOVED lines=40> */
[----:B------:R-:W-:Y:S02]  /*d550*/  SHF.R.U64 R12, R12, 0x10, R13 ;  /* 0x000000100c0c7819 */ /* 0x000fe4000000120d */
[----:B------:R-:W-:Y:S02]  /*d560*/  SHF.R.U64 R3, R16, 0x10, R17 ;  /* 0x0000001010037819 */ /* 0x000fe40000001211 */
[----:B------:R-:W-:Y:S02]  /*d570*/  LEA.HI R2, R2, R224, RZ, 0x1d ;  /* 0x000000e002027211 */ /* 0x000fe400078fe8ff */
[----:B------:R-:W-:Y:S02]  /*d580*/  SHF.R.U64 R20, R14, 0x10, R15 ;  /* 0x000000100e147819 */ /* 0x000fe4000000120f */
[----:B------:R-:W-:-:S02]  /*d590*/  SHF.R.S32.HI R0, RZ, 0x1f, R2 ;  /* 0x0000001fff007819 */ /* 0x000fc40000011402 */
[----:B------:R-:W-:Y:S02]  /*d5a0*/  PRMT R14, R33, 0x5432, R12 ;  /* 0x00005432210e7816 */ /* 0x000fe4000000000c */
[----:B------:R-:W-:Y:S01]  /*d5b0*/  LEA.HI R0, R0, R2, RZ, 0x3 ;  /* 0x0000000200007211 */ /* 0x000fe200078f18ff */
[----:B------:R-:W-:Y:S01]  /*d5c0*/  IMAD.SHL.U32 R2, R2, 0x8, RZ ;  /* 0x0000000802027824 */ /* 0x000fe200078e00ff */
[----:B------:R-:W-:Y:S02]  /*d5d0*/  PRMT R12, R32, 0x5432, R3 ;  /* 0x00005432200c7816 */ /* 0x000fe40000000003 */
[----:B------:R-:W-:Y:S01]  /*d5e0*/  SHF.R.U64 R16, R18, 0x10, R19 ;  /* 0x0000001012107819 */ /* 0x000fe20000001213 */
[----:B------:R-:W-:Y:S01]  /*d5f0*/  IMAD.SHL.U32 R0, R0, 0x400, RZ ;  /* 0x0000040000007824 */ /* 0x000fe200078e00ff */
[----:B------:R-:W-:Y:S01]  /*d600*/  LOP3.LUT R2, R222, 0x38, R2, 0xf8, !PT ;  /* 0x00000038de027812 */ /* 0x000fe200078ef802 */
[----:B------:R-:W-:Y:S01]  /*d610*/  IMAD.U32 R21, R12, 0x10000, RZ ;  /* 0x000100000c157824 */ /* 0x000fe200078e00ff */
[----:B------:R-:W-:Y:S01]  /*d620*/  PRMT R16, R61, 0x5432, R16 ;  /* 0x000054323d107816 */ /* 0x000fe20000000010 */
[----:B------:R-:W-:Y:S01]  /*d630*/  IMAD.U32 R18, R14, 0x10000, RZ ;  /* 0x000100000e127824 */ /* 0x000fe200078e00ff */
[----:B------:R-:W-:-:S02]  /*d640*/  LOP3.LUT R2, R2, R120, RZ, 0x3c, !PT ;  /* 0x0000007802027212 */ /* 0x000fc400078e3cff */
[----:B------:R-:W-:-:S04]  /*d650*/  LOP3.LUT R0, R0, 0x7fffe000, RZ, 0xc0, !PT ;  /* 0x7fffe00000007812 */ /* 0x000fc800078ec0ff */
[----:B------:R-:W-:Y:S02]  /*d660*/  IADD3 R0, R2, R0, R226 ;  /* 0x0000000002007210 */ /* 0x000fe40007ffe0e2 */
[----:B------:R-:W-:Y:S02]  /*d670*/  SHF.R.U32.HI R2, RZ, 0x10, R15 ;  /* 0x00000010ff027819 */ /* 0x000fe4000001160f */
[----:B------:R-:W-:Y:S01]  /*d680*/  SHF.R.U32.HI R15, RZ, 0x10, R19 ;  /* 0x00000010ff0f7819 */ /* 0x000fe20000011613 */
[----:B------:R-:W-:Y:S01]  /*d690*/  IMAD.SHL.U32 R22, R0, 0x2, RZ ;  /* 0x0000000200167824 */ /* 0x000fe200078e00ff */
[----:B------:R-:W-:Y:S02]  /*d6a0*/  SHF.R.U32.HI R0, RZ, 0x10, R13 ;  /* 0x00000010ff007819 */ /* 0x000fe4000001160d */
[----:B------:R-:W-:Y:S02]  /*d6b0*/  SHF.R.U32.HI R13, RZ, 0x10, R17 ;  /* 0x00000010ff0d7819 */ /* 0x000fe40000011611 */
[----:B------:R-:W2:Y:S01]  /*d6c0*/  LDS.128 R4, [R22+0x10080] ;  /* 0x0100800016047984 */ /* 0x000ea20000000c00 */
[----:B------:R-:W-:-:S02]  /*d6d0*/  PRMT R17, R33, 0x5410, R0 ;  /* 0x0000541021117816 */ /* 0x000fc40000000000 */
[C---:B------:R-:W-:Y:S02]  /*d6e0*/  PRMT R19, R34.reuse, 0x5432, R20 ;  /* 0x0000543222137816 */ /* 0x040fe40000000014 */
[----:B------:R-:W-:Y:S01]  /*d6f0*/  PRMT R20, R34, 0x5410, R2 ;  /* 0x0000541022147816 */ /* 0x000fe20000000002 */
[----:B-1----:R-:W-:Y:S01]  /*d700*/  IMAD.U32 R2, R8, 0x10000, RZ ;  /* 0x0001000008027824 */ /* 0x002fe200078e00ff */
[----:B------:R-:W-:-:S04]  /*d710*/  PRMT R13, R32, 0x5410, R13 ;  /* 0x00005410200d7816 */ /* 0x000fc8000000000d */
        /* <DEDUP_REMOVED lines=72> */
.L_x_1382:
[----:B------:R-:W-:Y:S05]  /*dba0*/  BSYNC B0 ;  /* 0x0000000000007941 */ /* 0x000fea0003800000 */
.L_x_1381:
        /* <DEDUP_REMOVED lines=8> */
[----:B------:R-:W-:Y:S02]  /*dc30*/  SHF.R.U32.HI R15, RZ, 0x10, R29 ;  /* 0x00000010ff0f7819 */ /* 0x000fe4000001161d */
[C---:B------:R-:W-:Y:S02]  /*dc40*/  PRMT R12, R63.reuse, 0x5432, R13 ;  /* 0x000054323f0c7816 */ /* 0x040fe4000000000d */
[----:B------:R-:W-:Y:S02]  /*dc50*/  PRMT R13, R63, 0x5410, R15 ;  /* 0x000054103f0d7816 */ /* 0x000fe4000000000f */
[--C-:B------:R-:W-:Y:S01]  /*dc60*/  SHF.R.U32.HI R18, RZ, 0x10, R31.reuse ;  /* 0x00000010ff127819 */ /* 0x100fe2000001161f */
[----:B------:R-:W-:Y:S01]  /*dc70*/  IMAD.U32 R15, R12, 0x10000, RZ ;  /* 0x000100000c0f7824 */ /* 0x000fe200078e00ff */
[----:B------:R-:W-:Y:S01]  /*dc80*/  SHF.R.U64 R16, R30, 0x10, R31 ;  /* 0x000000101e107819 */ /* 0x000fe2000000121f */
[----:B-1----:R-:W-:Y:S01]  /*dc90*/  IMAD.U32 R22, R13, 0x10000, RZ ;  /* 0x000100000d167824 */ /* 0x002fe200078e00ff */
[----:B------:R-:W-:-:S02]  /*dca0*/  PRMT R18, R90, 0x5410, R18 ;  /* 0x000054105a127816 */ /* 0x000fc40000000012 */
        /* <DEDUP_REMOVED lines=91> */
.L_x_1380:
[----:B------:R-:W-:Y:S05]  /*e260*/  BSYNC B1 ;  /* 0x0000000000017941 */ /* 0x000fea0003800000 */
.L_x_1379:
        /* <DEDUP_REMOVED lines=18> */
[----:B------:R-:W-:Y:S02]  /*e390*/  SHF.R.U64 R3, R38, 0x10, R39 ;  /* 0x0000001026037819 */ /* 0x000fe40000001227 */
[----:B------:R-:W-:-:S02]  /*e3a0*/  LEA.HI R2, R2, R224, RZ, 0x1d ;  /* 0x000000e002027211 */ /* 0x000fc400078fe8ff */
[----:B------:R-:W-:Y:S02]  /*e3b0*/  PRMT R13, R91, 0x5410, R13 ;  /* 0x000054105b0d7816 */ /* 0x000fe4000000000d */
[----:B------:R-:W-:Y:S02]  /*e3c0*/  SHF.R.S32.HI R0, RZ, 0x1f, R2 ;  /* 0x0000001fff007819 */ /* 0x000fe40000011402 */
[----:B------:R-:W-:Y:S01]  /*e3d0*/  PRMT R17, R93, 0x5410, R3 ;  /* 0x000054105d117816 */ /* 0x000fe20000000003 */
[----:B------:R-:W-:Y:S01]  /*e3e0*/  IMAD.U32 R19, R13, 0x10000, RZ ;  /* 0x000100000d137824 */ /* 0x000fe200078e00ff */
[----:B------:R-:W-:Y:S01]  /*e3f0*/  LEA.HI R0, R0, R2, RZ, 0x3 ;  /* 0x0000000200007211 */ /* 0x000fe200078f18ff */
[----:B------:R-:W-:Y:S01]  /*e400*/  IMAD.SHL.U32 R2, R2, 0x8, RZ ;  /* 0x0000000802027824 */ /* 0x000fe200078e00ff */
[----:B------:R-:W-:Y:S02]  /*e410*/  SHF.R.U32.HI R12, RZ, 0x10, R39 ;  /* 0x00000010ff0c7819 */ /* 0x000fe40000011627 */
[----:B------:R-:W-:Y:S01]  /*e420*/  SHF.R.U32.HI R16, RZ, 0x10, R41 ;  /* 0x00000010ff107819 */ /* 0x000fe20000011629 */
[----:B------:R-:W-:Y:S01]  /*e430*/  IMAD.SHL.U32 R0, R0, 0x400, RZ ;  /* 0x0000040000007824 */ /* 0x000fe200078e00ff */
[----:B------:R-:W-:-:S02]  /*e440*/  LOP3.LUT R2, R30, 0x38, R2, 0xf8, !PT ;  /* 0x000000381e027812 */ /* 0x000fc400078ef802 */
[--C-:B------:R-:W-:Y:S02]  /*e450*/  SHF.R.U64 R18, R42, 0x10, R43.reuse ;  /* 0x000000102a127819 */ /* 0x100fe4000000122b */
[----:B------:R-:W-:Y:S02]  /*e460*/  LOP3.LUT R2, R2, R29, RZ, 0x3c, !PT ;  /* 0x0000001d02027212 */ /* 0x000fe400078e3cff */
[----:B------:R-:W-:Y:S02]  /*e470*/  LOP3.LUT R0, R0, 0x7fffe000, RZ, 0xc0, !PT ;  /* 0x7fffe00000007812 */ /* 0x000fe400078ec0ff */
[----:B------:R-:W-:Y:S02]  /*e480*/  SHF.R.U32.HI R20, RZ, 0x10, R43 ;  /* 0x00000010ff147819 */ /* 0x000fe4000001162b */
[----:B-----5:R-:W-:Y:S02]  /*e490*/  IADD3 R0, R2, R0, R28 ;  /* 0x0000000002007210 */ /* 0x020fe40007ffe01c */
[----:B------:R-:W-:-:S03]  /*e4a0*/  SHF.R.U32.HI R2, RZ, 0x10, R37 ;  /* 0x00000010ff027819 */ /* 0x000fc60000011625 */
[----:B-1----:R-:W-:Y:S01]  /*e4b0*/  IMAD.SHL.U32 R22, R0, 0x2, RZ ;  /* 0x0000000200167824 */ /* 0x002fe200078e00ff */
[----:B------:R-:W-:Y:S02]  /*e4c0*/  SHF.R.U64 R0, R36, 0x10, R37 ;  /* 0x0000001024007819 */ /* 0x000fe40000001225 */
[----:B------:R-:W-:Y:S02]  /*e4d0*/  PRMT R15, R91, 0x5432, R2 ;  /* 0x000054325b0f7816 */ /* 0x000fe40000000002 */
[----:B------:R-:W1:Y:S01]  /*e4e0*/  LDS.128 R4, [R22+0x10080] ;  /* 0x0100800016047984 */ /* 0x000e620000000c00 */
[----:B------:R-:W-:-:S05]  /*e4f0*/  PRMT R14, R92, 0x5410, R0 ;  /* 0x000054105c0e7816 */ /* 0x000fca0000000000 */
[C---:B------:R-:W-:Y:S01]  /*e500*/  IMAD.U32 R21, R14.reuse, 0x10000, RZ ;  /* 0x000100000e157824 */ /* 0x040fe200078e00ff */
[----:B------:R-:W-:Y:S02]  /*e510*/  LOP3.LUT R14, R14, 0xffff0000, RZ, 0xc0, !PT ;  /* 0xffff00000e0e7812 */ /* 0x000fe400078ec0ff */
[----:B-1----:R-:W-:-:S05]  /*e520*/  SHF.L.U32 R0, R4, 0x10, RZ ;  /* 0x0000001004007819 */ /* 0x002fca00000006ff */
[C---:B------:R-:W-:Y:S02]  /*e530*/  FMUL.FTZ R3, R0.reuse, R19 ;  /* 0x0000001300037220 */ /* 0x040fe40000410000 */
[----:B------:R-:W-:Y:S01]  /*e540*/  FMUL.FTZ R0, R0, R21 ;  /* 0x0000001500007220 */ /* 0x000fe20000410000 */
[----:B---3--:R-:W1:Y:S02]  /*e550*/  LDS.128 R8, [R31] ;  /* 0x000000001f087984 */ /* 0x008e640000000c00 */
[C---:B-1----:R-:W-:Y:S01]  /*e560*/  IMAD.U32 R2, R8.reuse, 0x10000, RZ ;  /* 0x0001000008027824 */ /* 0x042fe200078e00ff */
[----:B------:R-:W-:-:S03]  /*e570*/  LOP3.LUT R8, R8, 0xffff0000, RZ, 0xc0, !PT ;  /* 0xffff000008087812 */ /* 0x000fc600078ec0ff */
[----:B------:R-:W-:Y:S01]  /*e580*/  FFMA.FTZ R26, R2, R19, R0 ;  /* 0x00000013021a7223 */ /* 0x000fe20000010000 */
[----:B------:R-:W-:Y:S01]  /*e590*/  PRMT R19, R94, 0x5432, R12 ;  /* 0x000054325e137816 */ /* 0x000fe2000000000c */
[----:B------:R-:W-:Y:S01]  /*e5a0*/  FFMA.FTZ R27, R2, R21, -R3 ;  /* 0x00000015021b7223 */ /* 0x000fe20000010803 */
[----:B------:R-:W-:Y:S01]  /*e5b0*/  PRMT R12, R92, 0x5432, R16 ;  /* 0x000054325c0c7816 */ /* 0x000fe20000000010 */
[----:B------:R-:W-:Y:S01]  /*e5c0*/  IMAD.U32 R21, R15, 0x10000, RZ ;  /* 0x000100000f157824 */ /* 0x000fe200078e00ff */
[----:B------:R-:W-:Y:S01]  /*e5d0*/  PRMT R16, R94, 0x5410, R18 ;  /* 0x000054105e107816 */ /* 0x000fe20000000012 */
[----:B------:R-:W-:Y:S01]  /*e5e0*/  IMAD.U32 R2, R9, 0x10000, RZ ;  /* 0x0001000009027824 */ /* 0x000fe200078e00ff */
[----:B------:R-:W-:Y:S01]  /*e5f0*/  PRMT R18, R93, 0x5432, R20 ;  /* 0x000054325d127816 */ /* 0x000fe20000000014 */
[----:B------:R-:W-:Y:S01]  /*e600*/  IMAD.U32 R20, R12, 0x10000, RZ ;  /* 0x000100000c147824 */ /* 0x000fe200078e00ff */
[----:B------:R-:W-:-:S05]  /*e610*/  SHF.L.U32 R0, R5, 0x10, RZ ;  /* 0x0000001005007819 */ /* 0x000fca00000006ff */
[CC--:B------:R-:W-:Y:S02]  /*e620*/  FMUL.FTZ R3, R0.reuse, R20.reuse ;  /* 0x0000001400037220 */ /* 0x0c0fe40000410000 */
[-C--:B------:R-:W-:Y:S02]  /*e630*/  FMUL.FTZ R0, R0, R21.reuse ;  /* 0x0000001500007220 */ /* 0x080fe40000410000 */
[C---:B------:R-:W-:Y:S02]  /*e640*/  FFMA.FTZ R25, R2.reuse, R21, -R3 ;  /* 0x0000001502197223 */ /* 0x040fe40000010803 */
[----:B------:R-:W-:Y:S01]  /*e650*/  FFMA.FTZ R23, R2, R20, R0 ;  /* 0x0000001402177223 */ /* 0x000fe20000010000 */
[----:B------:R-:W-:Y:S01]  /*e660*/  SHF.L.U32 R0, R7, 0x10, RZ ;  /* 0x0000001007007819 */ /* 0x000fe200000006ff */
[----:B------:R-:W-:Y:S02]  /*e670*/  IMAD.U32 R21, R18, 0x10000, RZ ;  /* 0x0001000012157824 */ /* 0x000fe400078e00ff */
[----:B------:R-:W-:-:S02]  /*e680*/  IMAD.U32 R20, R19, 0x10000, RZ ;  /* 0x0001000013147824 */ /* 0x000fc400078e00ff */
[----:B------:R-:W-:Y:S02]  /*e690*/  IMAD.U32 R2, R11, 0x10000, RZ ;  /* 0x000100000b027824 */ /* 0x000fe400078e00ff */
[CC--:B------:R-:W-:Y:S02]  /*e6a0*/  FMUL.FTZ R3, R0.reuse, R21.reuse ;  /* 0x0000001500037220 */ /* 0x0c0fe40000410000 */
[-C--:B------:R-:W-:Y:S02]  /*e6b0*/  FMUL.FTZ R0, R0, R20.reuse ;  /* 0x0000001400007220 */ /* 0x080fe40000410000 */
[C---:B------:R-:W-:Y:S01]  /*e6c0*/  FFMA.FTZ R24, R2.reuse, R20, -R3 ;  /* 0x0000001402187223 */ /* 0x040fe20000010803 */
        /* <DEDUP_REMOVED lines=8> */
[C---:B------:R-:W-:Y:S01]  /*e750*/  FFMA.FTZ R20, R8.reuse, R14, -R4 ;  /* 0x0000000e08147223 */ /* 0x040fe20000010804 */
[----:B------:R-:W-:Y:S01]  /*e760*/  LOP3.LUT R4, R15, 0xffff0000, RZ, 0xc0, !PT ;  /* 0xffff00000f047812 */ /* 0x000fe200078ec0ff */
[----:B------:R-:W-:Y:S02]  /*e770*/  FFMA.FTZ R14, R8, R9, R2 ;  /* 0x00000009080e7223 */ /* 0x000fe40000010002 */
[----:B------:R-:W-:-:S02]  /*e780*/  FMUL.FTZ R2, R0, R5 ;  /* 0x0000000500027220 */ /* 0x000fc40000410000 */
        /* <DEDUP_REMOVED lines=20> */
[----:B------:R-:W-:Y:S01]  /*e8d0*/  F2FP.BF16.PACK_AB R8, R20, R27 ;  /* 0x0000001b1408723e */ /* 0x000fe200000010ff */
[----:B------:R-:W-:Y:S01]  /*e8e0*/  FFMA.FTZ R6, R2, R4, R0 ;  /* 0x0000000402067223 */ /* 0x000fe20000010000 */
[----:B------:R-:W-:Y:S02]  /*e8f0*/  LOP3.LUT R2, R7, 0xffff0000, RZ, 0xc0, !PT ;  /* 0xffff000007027812 */ /* 0x000fe400078ec0ff */
        /* <DEDUP_REMOVED lines=9> */
[----:B------:R-:W-:-:S03]  /*e990*/  FFMA.FTZ R2, R0, R7, R2 ;  /* 0x0000000700027223 */ /* 0x000fc60000010002 */
[----:B------:R-:W-:Y:S02]  /*e9a0*/  F2FP.BF16.PACK_AB R11, R3, R24 ;  /* 0x00000018030b723e */ /* 0x000fe400000010ff */
[----:B------:R-:W-:-:S03]  /*e9b0*/  F2FP.BF16.PACK_AB R7, R2, R21 ;  /* 0x000000150207723e */ /* 0x000fc600000010ff */
[----:B------:R1:W-:Y:S04]  /*e9c0*/  STS.128 [R31], R8 ;  /* 0x000000081f007388 */ /* 0x0003e80000000c00 */
[----:B------:R1:W-:Y:S02]  /*e9d0*/  STS.128 [R22+0x10080], R4 ;  /* 0x0100800416007388 */ /* 0x0003e40000000c00 */
.L_x_1386:
[----:B------:R-:W-:Y:S05]  /*e9e0*/  BSYNC B0 ;  /* 0x0000000000007941 */ /* 0x000fea0003800000 */
.L_x_1385:
[----:B------:R-:W-:-:S13]  /*e9f0*/  ISETP.GE.AND P0, PT, R137, c[0x0][0x27c], PT ;  /* 0x00009f0089007a0c */ /* 0x000fda0003f06270 */
[----:B------:R-:W-:Y:S05]  /*ea00*/  @P0 BRA `(.L_x_1384) ;  /* 0x0000069000000947 */ /* 0x000fea0003800000 */
[----:B------:R-:W3:Y:S04]  /*ea10*/  LDL R2, [R1+0xc] ;  /* 0x00000c0001027983 */ /* 0x000ee80000100800 */
[----:B------:R-:W4:Y:S01]  /*ea20*/  LDL R26, [R1+0x24] ;  /* 0x00002400011a7983 */ /* 0x000f220000100800 */
[----:B------:R-:W-:Y:S01]  /*ea30*/  IMAD.MOV.U32 R0, RZ, RZ, c[0x0][0x27c] ;  /* 0x00009f00ff007624 */ /* 0x000fe200078e00ff */
[----:B------:R-:W-:Y:S02]  /*ea40*/  SHF.R.U32.HI R15, RZ, 0x10, R45 ;  /* 0x00000010ff0f7819 */ /* 0x000fe4000001162d */
[----:B------:R-:W-:-:S04]  /*ea50*/  SHF.R.U32.HI R14, RZ, 0x10, R49 ;  /* 0x00000010ff0e7819 */ /* 0x000fc80000011631 */
[----:B------:R-:W-:Y:S02]  /*ea60*/  PRMT R14, R96, 0x5432, R14 ;  /* 0x00005432600e7816 */ /* 0x000fe4000000000e */
[----:B---3--:R-:W-:-:S04]  /*ea70*/  LEA.HI R0, R0, R2, RZ, 0x1d ;  /* 0x0000000200007211 */ /* 0x008fc800078fe8ff */
[----:B------:R-:W-:Y:S01]  /*ea80*/  SHF.R.S32.HI R2, RZ, 0x1f, R0 ;  /* 0x0000001fff027819 */ /* 0x000fe20000011400 */
[----:B------:R-:W-:Y:S01]  /*ea90*/  IMAD.SHL.U32 R3, R0, 0x8, RZ ;  /* 0x0000000800037824 */ /* 0x000fe200078e00ff */
[----:B-1--4-:R-:W1:Y:S02]  /*eaa0*/  LDS.128 R8, [R26] ;  /* 0x000000001a087984 */ /* 0x012e640000000c00 */
        /* <DEDUP_REMOVED lines=23> */
[C---:B------:R-:W-:Y:S01]  /*ec20*/  IMAD.U32 R16, R13.reuse, 0x10000, RZ ;  /* 0x000100000d107824 */ /* 0x040fe200078e00ff */
[----:B------:R-:W-:Y:S01]  /*ec30*/  LOP3.LUT R13, R13, 0xffff0000, RZ, 0xc0, !PT ;  /* 0xffff00000d0d7812 */ /* 0x000fe200078ec0ff */
[----:B------:R-:W-:-:S02]  /*ec40*/  IMAD.U32 R2, R9, 0x10000, RZ ;  /* 0x0001000009027824 */ /* 0x000fc400078e00ff */
[CC--:B------:R-:W-:Y:S02]  /*ec50*/  FMUL.FTZ R15, R0.reuse, R16.reuse ;  /* 0x00000010000f7220 */ /* 0x0c0fe40000410000 */
[-C--:B------:R-:W-:Y:S02]  /*ec60*/  FMUL.FTZ R0, R0, R17.reuse ;  /* 0x0000001100007220 */ /* 0x080fe40000410000 */
[C---:B------:R-:W-:Y:S02]  /*ec70*/  FFMA.FTZ R23, R2.reuse, R17, -R15 ;  /* 0x0000001102177223 */ /* 0x040fe4000001080f */
[----:B------:R-:W-:Y:S01]  /*ec80*/  FFMA.FTZ R22, R2, R16, R0 ;  /* 0x0000001002167223 */ /* 0x000fe20000010000 */
[----:B------:R-:W-:Y:S02]  /*ec90*/  SHF.R.U32.HI R2, RZ, 0x10, R47 ;  /* 0x00000010ff027819 */ /* 0x000fe4000001162f */
[----:B------:R-:W-:Y:S02]  /*eca0*/  SHF.R.U32.HI R0, RZ, 0x10, R51 ;  /* 0x00000010ff007819 */ /* 0x000fe40000011633 */
[----:B------:R-:W-:Y:S01]  /*ecb0*/  PRMT R16, R97, 0x5410, R2 ;  /* 0x0000541061107816 */ /* 0x000fe20000000002 */
[----:B------:R-:W-:Y:S01]  /*ecc0*/  IMAD.U32 R2, R11, 0x10000, RZ ;  /* 0x000100000b027824 */ /* 0x000fe200078e00ff */
[----:B------:R-:W-:-:S02]  /*ecd0*/  PRMT R17, R97, 0x5432, R0 ;  /* 0x0000543261117816 */ /* 0x000fc40000000000 */
[----:B------:R-:W-:Y:S01]  /*ece0*/  SHF.L.U32 R0, R7, 0x10, RZ ;  /* 0x0000001007007819 */ /* 0x000fe200000006ff */
[----:B------:R-:W-:Y:S02]  /*ecf0*/  IMAD.U32 R18, R16, 0x10000, RZ ;  /* 0x0001000010127824 */ /* 0x000fe400078e00ff */
[----:B------:R-:W-:Y:S02]  /*ed00*/  IMAD.U32 R19, R17, 0x10000, RZ ;  /* 0x0001000011137824 */ /* 0x000fe400078e00ff */
[CC--:B------:R-:W-:Y:S02]  /*ed10*/  FMUL.FTZ R15, R0.reuse, R18.reuse ;  /* 0x00000012000f7220 */ /* 0x0c0fe40000410000 */
[-C--:B------:R-:W-:Y:S02]  /*ed20*/  FMUL.FTZ R0, R0, R19.reuse ;  /* 0x0000001300007220 */ /* 0x080fe40000410000 */
[----:B------:R-:W-:Y:S01]  /*ed30*/  FFMA.FTZ R21, R2, R19, -R15 ;  /* 0x0000001302157223 */ /* 0x000fe2000001080f */
[----:B------:R-:W-:Y:S01]  /*ed40*/  LOP3.LUT R15, R12, 0xffff0000, RZ, 0xc0, !PT ;  /* 0xffff00000c0f7812 */ /* 0x000fe200078ec0ff */
[----:B------:R-:W-:Y:S01]  /*ed50*/  FFMA.FTZ R19, R2, R18, R0 ;  /* 0x0000001202137223 */ /* 0x000fe20000010000 */
[----:B------:R-:W-:-:S02]  /*ed60*/  LOP3.LUT R12, R3, 0xffff0000, RZ, 0xc0, !PT ;  /* 0xffff0000030c7812 */ /* 0x000fc400078ec0ff */
[----:B------:R-:W-:Y:S02]  /*ed70*/  LOP3.LUT R0, R4, 0xffff0000, RZ, 0xc0, !PT ;  /* 0xffff000004007812 */ /* 0x000fe400078ec0ff */
[----:B------:R-:W-:Y:S02]  /*ed80*/  LOP3.LUT R2, R8, 0xffff0000, RZ, 0xc0, !PT ;  /* 0xffff000008027812 */ /* 0x000fe400078ec0ff */
[----:B------:R-:W-:Y:S01]  /*ed90*/  SHF.R.U64 R8, R46, 0x10, R47 ;  /* 0x000000102e087819 */ /* 0x000fe2000000122f */
[-C--:B------:R-:W-:Y:S01]  /*eda0*/  FMUL.FTZ R3, R0, R12.reuse ;  /* 0x0000000c00037220 */ /* 0x080fe20000410000 */
[----:B------:R-:W-:Y:S01]  /*edb0*/  SHF.R.U64 R4, R50, 0x10, R51 ;  /* 0x0000001032047819 */ /* 0x000fe20000001233 */
[-C--:B------:R-:W-:Y:S02]  /*edc0*/  FMUL.FTZ R0, R0, R15.reuse ;  /* 0x0000000f00007220 */ /* 0x080fe40000410000 */
[C---:B------:R-:W-:Y:S02]  /*edd0*/  FFMA.FTZ R18, R2.reuse, R15, -R3 ;  /* 0x0000000f02127223 */ /* 0x040fe40000010803 */
[----:B------:R-:W-:Y:S01]  /*ede0*/  FFMA.FTZ R15, R2, R12, R0 ;  /* 0x0000000c020f7223 */ /* 0x000fe20000010000 */
[----:B------:R-:W-:-:S02]  /*edf0*/  LOP3.LUT R2, R5, 0xffff0000, RZ, 0xc0, !PT ;  /* 0xffff000005027812 */ /* 0x000fc400078ec0ff */
[----:B------:R-:W-:Y:S02]  /*ee00*/  LOP3.LUT R5, R14, 0xffff0000, RZ, 0xc0, !PT ;  /* 0xffff00000e057812 */ /* 0x000fe400078ec0ff */
[----:B------:R-:W-:Y:S01]  /*ee10*/  LOP3.LUT R0, R9, 0xffff0000, RZ, 0xc0, !PT ;  /* 0xffff000009007812 */ /* 0x000fe200078ec0ff */
[C---:B------:R-:W-:Y:S02]  /*ee20*/  FMUL.FTZ R3, R2.reuse, R13 ;  /* 0x0000000d02037220 */ /* 0x040fe40000410000 */
[-C--:B------:R-:W-:Y:S02]  /*ee30*/  FMUL.FTZ R2, R2, R5.reuse ;  /* 0x0000000502027220 */ /* 0x080fe40000410000 */
[----:B------:R-:W-:Y:S01]  /*ee40*/  FFMA.FTZ R9, R0, R5, -R3 ;  /* 0x0000000500097223 */ /* 0x000fe20000010803 */
[----:B------:R-:W-:Y:S01]  /*ee50*/  SHF.L.U32 R3, R6, 0x10, RZ ;  /* 0x0000001006037819 */ /* 0x000fe200000006ff */
[----:B------:R-:W-:Y:S01]  /*ee60*/  FFMA.FTZ R14, R0, R13, R2 ;  /* 0x0000000d000e7223 */ /* 0x000fe20000010002 */
[----:B------:R-:W-:-:S02]  /*ee70*/  PRMT R0, R98, 0x5410, R8 ;  /* 0x0000541062007816 */ /* 0x000fc40000000008 */
[----:B------:R-:W-:Y:S01]  /*ee80*/  PRMT R2, R98, 0x5432, R4 ;  /* 0x0000543262027816 */ /* 0x000fe20000000004 */
[----:B------:R-:W-:Y:S01]  /*ee90*/  IMAD.U32 R4, R10, 0x10000, RZ ;  /* 0x000100000a047824 */ /* 0x000fe200078e00ff */
[----:B------:R-:W-:Y:S01]  /*eea0*/  F2FP.BF16.PACK_AB R9, R9, R23 ;  /* 0x000000170909723e */ /* 0x000fe200000010ff */
[----:B------:R-:W-:Y:S02]  /*eeb0*/  IMAD.U32 R12, R0, 0x10000, RZ ;  /* 0x00010000000c7824 */ /* 0x000fe400078e00ff */
[----:B------:R-:W-:Y:S02]  /*eec0*/  IMAD.U32 R8, R2, 0x10000, RZ ;  /* 0x0001000002087824 */ /* 0x000fe400078e00ff */
[C---:B------:R-:W-:Y:S02]  /*eed0*/  FMUL.FTZ R5, R3.reuse, R12 ;  /* 0x0000000c03057220 */ /* 0x040fe40000410000 */
[-C--:B------:R-:W-:Y:S02]  /*eee0*/  FMUL.FTZ R3, R3, R8.reuse ;  /* 0x0000000803037220 */ /* 0x080fe40000410000 */
[----:B------:R-:W-:Y:S01]  /*eef0*/  FFMA.FTZ R13, R4, R8, -R5 ;  /* 0x00000008040d7223 */ /* 0x000fe20000010805 */
[----:B------:R-:W-:Y:S01]  /*ef00*/  LOP3.LUT R5, R2, 0xffff0000, RZ, 0xc0, !PT ;  /* 0xffff000002057812 */ /* 0x000fe200078ec0ff */
[----:B------:R-:W-:Y:S01]  /*ef10*/  FFMA.FTZ R12, R4, R12, R3 ;  /* 0x0000000c040c7223 */ /* 0x000fe20000010003 */
[----:B------:R-:W-:-:S02]  /*ef20*/  LOP3.LUT R4, R0, 0xffff0000, RZ, 0xc0, !PT ;  /* 0xffff000000047812 */ /* 0x000fc400078ec0ff */
[----:B------:R-:W-:Y:S02]  /*ef30*/  LOP3.LUT R0, R6, 0xffff0000, RZ, 0xc0, !PT ;  /* 0xffff000006007812 */ /* 0x000fe400078ec0ff */
[----:B------:R-:W-:Y:S02]  /*ef40*/  LOP3.LUT R2, R10, 0xffff0000, RZ, 0xc0, !PT ;  /* 0xffff00000a027812 */ /* 0x000fe400078ec0ff */
[----:B------:R-:W-:Y:S01]  /*ef50*/  F2FP.BF16.PACK_AB R8, R18, R25 ;  /* 0x000000191208723e */ /* 0x000fe200000010ff */
[CC--:B------:R-:W-:Y:S02]  /*ef60*/  FMUL.FTZ R3, R0.reuse, R4.reuse ;  /* 0x0000000400037220 */ /* 0x0c0fe40000410000 */
[-C--:B------:R-:W-:Y:S02]  /*ef70*/  FMUL.FTZ R0, R0, R5.reuse ;  /* 0x0000000500007220 */ /* 0x080fe40000410000 */
[----:B------:R-:W-:Y:S01]  /*ef80*/  FFMA.FTZ R10, R2, R5, -R3 ;  /* 0x00000005020a7223 */ /* 0x000fe20000010803 */
[----:B------:R-:W-:Y:S01]  /*ef90*/  LOP3.LUT R5, R16, 0xffff0000, RZ, 0xc0, !PT ;  /* 0xffff000010057812 */ /* 0x000fe200078ec0ff */
[----:B------:R-:W-:Y:S01]  /*efa0*/  FFMA.FTZ R6, R2, R4, R0 ;  /* 0x0000000402067223 */ /* 0x000fe20000010000 */
[----:B------:R-:W-:-:S02]  /*efb0*/  LOP3.LUT R2, R7, 0xffff0000, RZ, 0xc0, !PT ;  /* 0xffff000007027812 */ /* 0x000fc400078ec0ff */
[----:B------:R-:W-:Y:S02]  /*efc0*/  LOP3.LUT R4, R17, 0xffff0000, RZ, 0xc0, !PT ;  /* 0xffff000011047812 */ /* 0x000fe400078ec0ff */
[----:B------:R-:W-:Y:S01]  /*efd0*/  LOP3.LUT R0, R11, 0xffff0000, RZ, 0xc0, !PT ;  /* 0xffff00000b007812 */ /* 0x000fe200078ec0ff */
[----:B------:R-:W-:Y:S01]  /*efe0*/  FMUL.FTZ R3, R2, R5 ;  /* 0x0000000502037220 */ /* 0x000fe20000410000 */
[----:B------:R-:W-:Y:S01]  /*eff0*/  F2FP.BF16.PACK_AB R10, R10, R13 ;  /* 0x0000000d0a0a723e */ /* 0x000fe200000010ff */
[----:B------:R-:W-:Y:S01]  /*f000*/  FMUL.FTZ R2, R2, R4 ;  /* 0x0000000402027220 */ /* 0x000fe20000410000 */
[----:B------:R-:W-:Y:S01]  /*f010*/  F2FP.BF16.PACK_AB R6, R6, R12 ;  /* 0x0000000c0606723e */ /* 0x000fe200000010ff */
[C---:B------:R-:W-:Y:S01]  /*f020*/  FFMA.FTZ R3, R0.reuse, R4, -R3 ;  /* 0x0000000400037223 */ /* 0x040fe20000010803 */
[----:B------:R-:W-:Y:S01]  /*f030*/  F2FP.BF16.PACK_AB R4, R15, R24 ;  /* 0x000000180f04723e */ /* 0x000fe200000010ff */
[----:B------:R-:W-:Y:S01]  /*f040*/  FFMA.FTZ R2, R0, R5, R2 ;  /* 0x0000000500027223 */ /* 0x000fe20000010002 */
[----:B------:R-:W-:-:S02]  /*f050*/  F2FP.BF16.PACK_AB R5, R14, R22 ;  /* 0x000000160e05723e */ /* 0x000fc400000010ff */
[----:B------:R-:W-:Y:S02]  /*f060*/  F2FP.BF16.PACK_AB R11, R3, R21 ;  /* 0x00000015030b723e */ /* 0x000fe400000010ff */
[----:B------:R-:W-:-:S03]  /*f070*/  F2FP.BF16.PACK_AB R7, R2, R19 ;  /* 0x000000130207723e */ /* 0x000fc600000010ff */
[----:B------:R1:W-:Y:S04]  /*f080*/  STS.128 [R26], R8 ;  /* 0x000000081a007388 */ /* 0x0003e80000000c00 */
[----:B------:R1:W-:Y:S02]  /*f090*/  STS.128 [R20+0x10080], R4 ;  /* 0x0100800414007388 */ /* 0x0003e40000000c00 */
.L_x_1384:
[----:B------:R-:W-:Y:S05]  /*f0a0*/  BSYNC B1 ;  /* 0x0000000000017941 */ /* 0x000fea0003800000 */
.L_x_1383:
        /* <DEDUP_REMOVED lines=24> */
[----:B-1----:R-:W-:Y:S01]  /*f230*/  IMAD.U32 R31, R14, 0x10000, RZ ;  /* 0x000100000e1f7824 */ /* 0x002fe200078e00ff */
        /* <DEDUP_REMOVED lines=94> */
.L_x_1390:
[----:B------:R-:W-:Y:S05]  /*f820*/  BSYNC B0 ;  /* 0x0000000000007941 */ /* 0x000fea0003800000 */
.L_x_1389:
        /* <DEDUP_REMOVED lines=107> */
.L_x_1388:
[----:B------:R-:W-:Y:S05]  /*fee0*/  BSYNC B1 ;  /* 0x0000000000017941 */ /* 0x000fea0003800000 */
.L_x_1387:
        /* <DEDUP_REMOVED lines=118> */
.L_x_1392:
[----:B------:R-:W-:Y:S05]  /*10650*/  BSYNC B0 ;  /* 0x0000000000007941 */ /* 0x000fea0003800000 */
.L_x_1391:
        /* <DEDUP_REMOVED lines=107> */
.L_x_1364:
[----:B------:R-:W-:Y:S05]  /*10d10*/  BSYNC B2 ;  /* 0x0000000000027941 */ /* 0x000fea0003800000 */
.L_x_1330:
[----:B------:R-:W-:Y:S01]  /*10d20*/  IMAD R0, R117, c[0x0][0x208], RZ ;  /* 0x0000820075007a24 */ /* 0x000fe200078e02ff */
[----:B------:R-:W-:-:S04]  /*10d30*/  DEPBAR.LE SB0, 0x0 ;  /* 0x000080000000791a */ /* 0x000fc80000000000 */
[----:B------:R-:W-:Y:S01]  /*10d40*/  IMAD.WIDE.U32 R2, R199, c[0x0][0x208], RZ ;  /* 0x00008200c7027a25 */ /* 0x000fe200078e00ff */
        /* <DEDUP_REMOVED lines=8> */
[----:B-1----:R-:W-:Y:S01]  /*10dd0*/  IMAD R4, R196, c[0x0][0x21c], R0 ;  /* 0x00008700c4047a24 */ /* 0x002fe200078e0200 */
[----:B------:R-:W-:Y:S01]  /*10de0*/  IADD3 R0, P0, R2, R212, RZ ;  /* 0x000000d402007210 */ /* 0x000fe20007f1e0ff */
[----:B------:R-:W-:-:S05]  /*10df0*/  IMAD R214, R214, c[0x0][0x214], R213 ;  /* 0x00008500d6d67a24 */ /* 0x000fca00078e02d5 */
[----:B------:R-:W-:Y:S01]  /*10e00*/  IADD3.X R2, R214, R3, R4, P0, !PT ;  /* 0x00000003d6027210 */ /* 0x000fe200007fe404 */
[----:B----4-:R-:W-:Y:S01]  /*10e10*/  LDSM.16.M88.4 R12, [R182] ;  /* 0x00000000b60c783b */ /* 0x010fe20000000200 */
[----:B------:R-:W-:-:S03]  /*10e20*/  LEA R3, P0, R0, c[0x0][0x1f8], 0x1 ;  /* 0x00007e0000037a11 */ /* 0x000fc600078008ff */
[----:B------:R-:W-:Y:S01]  /*10e30*/  LDSM.16.M88.4 R24, [R177] ;  /* 0x00000000b118783b */ /* 0x000fe20000000200 */
[----:B------:R-:W-:Y:S02]  /*10e40*/  LEA.HI.X R2, R0, c[0x0][0x1fc], R2, 0x1, P0 ;  /* 0x00007f0000027a11 */ /* 0x000fe400000f0c02 */
[----:B------:R-:W-:Y:S01]  /*10e50*/  R2P PR, R224, 0x6 ;  /* 0x00000006e0007804 */ /* 0x000fe20000000000 */
[----:B------:R-:W1:Y:S01]  /*10e60*/  SHFL.IDX PT, R0, R3, RZ, 0x181f ;  /* 0x00181fff03007589 */ /* 0x000e6200000e0000 */
[----:B------:R-:W-:-:S03]  /*10e70*/  ISETP.GT.AND P0, PT, R116, R208, PT ;  /* 0x000000d07400720c */ /* 0x000fc60003f04270 */
[----:B------:R-:W4:Y:S04]  /*10e80*/  SHFL.IDX PT, R2, R2, RZ, 0x181f ;  /* 0x00181fff02027589 */ /* 0x000f2800000e0000 */
[----:B------:R-:W-:Y:S04]  /*10e90*/  LDSM.16.M88.4 R8, [R183] ;  /* 0x00000000b708783b */ /* 0x000fe80000000200 */
[----:B------:R-:W-:Y:S01]  /*10ea0*/  @P1 IADD3 R186, R177, -0x20, RZ ;  /* 0xffffffe0b1ba1810 */ /* 0x000fe20007ffe0ff */
[----:B-----5:R-:W2:Y:S03]  /*10eb0*/  LDSM.16.M88.4 R36, [R177+0x800] ;  /* 0x00080000b124783b */ /* 0x020ea60000000200 */
[C---:B------:R-:W-:Y:S01]  /*10ec0*/  IADD3 R187, R186.reuse, 0x3000, RZ ;  /* 0x00003000babb7810 */ /* 0x040fe20007ffe0ff */
[----:B------:R-:W3:Y:S01]  /*10ed0*/  LDSM.16.M88.4 R28, [R186] ;  /* 0x00000000ba1c783b */ /* 0x000ee20000000200 */
[----:B------:R-:W-:-:S02]  /*10ee0*/  IADD3 R189, R186, 0x1000, RZ ;  /* 0x00001000babd7810 */ /* 0x000fc40007ffe0ff */
[C---:B------:R-:W-:Y:S01]  /*10ef0*/  IADD3 R188, R186.reuse, 0x1800, RZ ;  /* 0x00001800babc7810 */ /* 0x040fe20007ffe0ff */
[----:B------:R-:W3:Y:S01]  /*10f00*/  LDSM.16.M88.4 R56, [R186+0x800] ;  /* 0x00080000ba38783b */ /* 0x000ee20000000200 */
[----:B------:R-:W-:Y:S02]  /*10f10*/  IADD3 R191, R186, 0x2000, RZ ;  /* 0x00002000babf7810 */ /* 0x000fe40007ffe0ff */
[-C--:B-1----:R-:W-:Y:S02]  /*10f20*/  LEA R18, P1, R197, R0.reuse, 0x1 ;  /* 0x00000000c5127211 */ /* 0x082fe400078208ff */
[-C--:B------:R-:W-:Y:S02]  /*10f30*/  LEA R4, P4, R132, R0.reuse, 0x1 ;  /* 0x0000000084047211 */ /* 0x080fe400078808ff */
[----:B------:R-:W-:Y:S02]  /*10f40*/  LEA R16, P3, R201, R0, 0x1 ;  /* 0x00000000c9107211 */ /* 0x000fe400078608ff */
[----:B----4-:R-:W-:-:S02]  /*10f50*/  LEA.HI.X R19, R197, R2, R206, 0x1, P1 ;  /* 0x00000002c5137211 */ /* 0x010fc400008f0cce */
[----:B------:R-:W-:Y:S01]  /*10f60*/  LEA R6, P1, R198, R0, 0x1 ;  /* 0x00000000c6067211 */ /* 0x000fe200078208ff */
[----:B------:R-:W-:Y:S01]  /*10f70*/  IMAD.MOV.U32 R0, RZ, RZ, 0x40 ;  /* 0x00000040ff007424 */ /* 0x000fe200078e00ff */
[CC--:B------:R-:W-:Y:S02]  /*10f80*/  LEA.HI.X R5, R132.reuse, R2.reuse, R133, 0x1, P4 ;  /* 0x0000000284057211 */ /* 0x0c0fe400020f0c85 */
[-C--:B------:R-:W-:Y:S01]  /*10f90*/  LEA.HI.X R17, R201, R2.reuse, R204, 0x1, P3 ;  /* 0x00000002c9117211 */ /* 0x080fe200018f0ccc */
[----:B------:R-:W-:Y:S01]  /*10fa0*/  HMMA.16816.F32.BF16 R20, R12, R24, RZ ;  /* 0x000000180c14723c */ /* 0x000fe200000418ff */
[----:B------:R-:W-:Y:S02]  /*10fb0*/  ISETP.GE.OR P4, PT, R132, c[0x0][0x1d4], !P0 ;  /* 0x0000750084007a0c */ /* 0x000fe40004786670 */
[----:B------:R-:W-:Y:S02]  /*10fc0*/  LEA.HI.X R7, R198, R2, R205, 0x1, P1 ;  /* 0x00000002c6077211 */ /* 0x000fe400008f0ccd */
[----:B------:R-:W-:-:S02]  /*10fd0*/  ISETP.GE.OR P3, PT, R137, c[0x0][0x1d4], !P0 ;  /* 0x0000750089007a0c */ /* 0x000fc40004766670 */
[----:B------:R-:W-:Y:S01]  /*10fe0*/  ISETP.GE.OR P1, PT, R197, c[0x0][0x1d4], !P0 ;  /* 0x00007500c5007a0c */ /* 0x000fe20004726670 */
[C---:B------:R-:W-:Y:S01]  /*10ff0*/  HMMA.16816.F32.BF16 R24, R12.reuse, R26, RZ ;  /* 0x0000001a0c18723c */ /* 0x040fe200000418ff */
[----:B------:R-:W-:Y:S02]  /*11000*/  ISETP.GE.OR P0, PT, R198, c[0x0][0x1d4], !P0 ;  /* 0x00007500c6007a0c */ /* 0x000fe40004706670 */
[----:B------:R-:W-:Y:S02]  /*11010*/  SEL R0, R0, 0xffffffc0, !P2 ;  /* 0xffffffc000007807 */ /* 0x000fe40005000000 */
[C---:B------:R-:W-:Y:S01]  /*11020*/  IADD3 R190, R186.reuse, 0x2800, RZ ;  /* 0x00002800babe7810 */ /* 0x040fe20007ffe0ff */
[----:B------:R-:W-:Y:S01]  /*11030*/  @!PT LDS RZ, [RZ] ;  /* 0x00000000fffff984 */ /* 0x000fe20000000800 */
[----:B------:R-:W-:Y:S01]  /*11040*/  @!PT LDS RZ, [RZ] ;  /* 0x00000000fffff984 */ /* 0x000fe20000000800 */
[----:B------:R-:W-:Y:S01]  /*11050*/  @!PT LDS RZ, [RZ] ;  /* 0x00000000fffff984 */ /* 0x000fe20000000800 */
[----:B------:R1:W-:Y:S01]  /*11060*/  LDGSTS.E.BYPASS.LTC128B.128 [R194+0x8080], [R4.64], !P4 ;  /* 0x0808000004c27fae */ /* 0x0003e2000e101d48 */
[C---:B------:R-:W-:Y:S01]  /*11070*/  IADD3 R192, R186.reuse, 0x3800, RZ ;  /* 0x00003800bac07810 */ /* 0x040fe20007ffe0ff */
[--C-:B------:R-:W-:Y:S01]  /*11080*/  IMAD.IADD R176, R177, 0x1, R0.reuse ;  /* 0x00000001b1b07824 */ /* 0x100fe200078e0200 */
[----:B--2---:R-:W-:Y:S01]  /*11090*/  HMMA.16816.F32.BF16 R32, R12, R36, RZ ;  /* 0x000000240c20723c */ /* 0x004fe200000418ff */
[----:B------:R2:W-:Y:S01]  /*110a0*/  LDGSTS.E.BYPASS.LTC128B.128 [R194+0x9080], [R16.64], !P3 ;  /* 0x0908000010c27fae */ /* 0x0005e2000d901d48 */
[----:B------:R-:W-:Y:S01]  /*110b0*/  IMAD.IADD R159, R187, 0x1, R0 ;  /* 0x00000001bb9f7824 */ /* 0x000fe200078e0200 */
[----:B------:R-:W-:-:S02]  /*110c0*/  IADD3 R193, R186, 0x800, RZ ;  /* 0x00000800bac17810 */ /* 0x000fc40007ffe0ff */
[----:B------:R2:W-:Y:S03]  /*110d0*/  LDGSTS.E.BYPASS.LTC128B.128 [R194+0xa080], [R18.64], !P1 ;  /* 0x0a08000012c27fae */ /* 0x0005e6000c901d48 */
[----:B---3--:R-:W-:Y:S01]  /*110e0*/  HMMA.16816.F32.BF16 R20, R8, R28, R20 ;  /* 0x0000001c0814723c */ /* 0x008fe20000041814 */
[----:B------:R1:W-:Y:S01]  /*110f0*/  LDGSTS.E.BYPASS.LTC128B.128 [R194+0xb080], [R6.64], !P0 ;  /* 0x0b08000006c27fae */ /* 0x0003e2000c101d48 */
[----:B------:R-:W-:-:S03]  /*11100*/  ISETP.GT.AND P0, PT, R111, R210, PT ;  /* 0x000000d26f00720c */ /* 0x000fc60003f04270 */
[----:B------:R-:W-:Y:S03]  /*11110*/  LDSM.16.M88.4 R40, [R176] ;  /* 0x00000000b028783b */ /* 0x000fe60000000200 */
[----:B------:R-:W-:Y:S01]  /*11120*/  HMMA.16816.F32.BF16 R28, R8, R30, R24 ;  /* 0x0000001e081c723c */ /* 0x000fe20000041818 */
[----:B------:R-:W-:Y:S04]  /*11130*/  LDSM.16.M88.4 R44, [R159+-0x3000] ;  /* 0xffd000009f2c783b */ /* 0x000fe80000000200 */
[----:B------:R-:W-:Y:S03]  /*11140*/  LDSM.16.M88.4 R48, [R176+0x800] ;  /* 0x00080000b030783b */ /* 0x000fe60000000200 */
[----:B------:R-:W-:Y:S01]  /*11150*/  HMMA.16816.F32.BF16 R36, R12, R38, RZ ;  /* 0x000000260c24723c */ /* 0x000fe200000418ff */
[----:B------:R-:W-:Y:S04]  /*11160*/  LDSM.16.M88.4 R24, [R182+0x4000] ;  /* 0x00400000b618783b */ /* 0x000fe80000000200 */
[----:B------:R-:W-:Y:S03]  /*11170*/  LDSM.16.M88.4 R64, [R177+0x1000] ;  /* 0x00100000b140783b */ /* 0x000fe60000000200 */
[C---:B------:R-:W-:Y:S01]  /*11180*/  HMMA.16816.F32.BF16 R32, R8.reuse, R56, R32 ;  /* 0x000000380820723c */ /* 0x040fe20000041820 */
[----:B--2---:R-:W-:Y:S04]  /*11190*/  LDSM.16.M88.4 R16, [R184] ;  /* 0x00000000b810783b */ /* 0x004fe80000000200 */
[----:B-1----:R-:W1:Y:S04]  /*111a0*/  LDSM.16.M88.4 R4, [R185] ;  /* 0x00000000b904783b */ /* 0x002e680000000200 */
[----:B------:R-:W2:Y:S04]  /*111b0*/  LDSM.16.M88.4 R52, [R159+-0x2800] ;  /* 0xffd800009f34783b */ /* 0x000ea80000000200 */
[----:B------:R-:W-:Y:S03]  /*111c0*/  LDSM.16.M88.4 R68, [R189] ;  /* 0x00000000bd44783b */ /* 0x000fe60000000200 */
[----:B------:R-:W-:Y:S01]  /*111d0*/  HMMA.16816.F32.BF16 R36, R8, R58, R36 ;  /* 0x0000003a0824723c */ /* 0x000fe20000041824 */
[----:B------:R-:W-:Y:S04]  /*111e0*/  LDSM.16.M88.4 R60, [R176+0x1000] ;  /* 0x00100000b03c783b */ /* 0x000fe80000000200 */
[----:B------:R-:W-:Y:S04]  /*111f0*/  LDSM.16.M88.4 R56, [R188] ;  /* 0x00000000bc38783b */ /* 0x000fe80000000200 */
[----:B------:R-:W-:Y:S04]  /*11200*/  LDSM.16.M88.4 R72, [R159+-0x2000] ;  /* 0xffe000009f48783b */ /* 0x000fe80000000200 */
[----:B------:R-:W0:Y:S01]  /*11210*/  LDGDEPBAR ;  /* 0x00000000000079af */ /* 0x000e220000000000 */
[C---:B-1----:R-:W-:Y:S08]  /*11220*/  HMMA.16816.F32.BF16 R20, R4.reuse, R40, R20 ;  /* 0x000000280414723c */ /* 0x042ff00000041814 */
[C---:B------:R-:W-:Y:S01]  /*11230*/  HMMA.16816.F32.BF16 R12, R4.reuse, R42, R28 ;  /* 0x0000002a040c723c */ /* 0x040fe2000004181c */
[----:B------:R-:W1:Y:S07]  /*11240*/  LDSM.16.M88.4 R28, [R183+0x4000] ;  /* 0x00400000b71c783b */ /* 0x000e6e0000000200 */
[----:B------:R-:W-:Y:S08]  /*11250*/  HMMA.16816.F32.BF16 R32, R4, R48, R32 ;  /* 0x000000300420723c */ /* 0x000ff00000041820 */
[C---:B------:R-:W-:Y:S08]  /*11260*/  HMMA.16816.F32.BF16 R20, R16.reuse, R44, R20 ;  /* 0x0000002c1014723c */ /* 0x040ff00000041814 */
[----:B------:R-:W-:Y:S01]  /*11270*/  HMMA.16816.F32.BF16 R12, R16, R46, R12 ;  /* 0x0000002e100c723c */ /* 0x000fe2000004180c */
[----:B------:R-:W3:Y:S07]  /*11280*/  LDSM.16.M88.4 R44, [R177+0x1800] ;  /* 0x00180000b12c783b */ /* 0x000eee0000000200 */
[----:B------:R-:W-:Y:S01]  /*11290*/  HMMA.16816.F32.BF16 R40, R4, R50, R36 ;  /* 0x000000320428723c */ /* 0x000fe20000041824 */
[----:B------:R-:W-:Y:S07]  /*112a0*/  LDSM.16.M88.4 R48, [R176+0x1800] ;  /* 0x00180000b030783b */ /* 0x000fee0000000200 */
[----:B------:R-:W-:Y:S01]  /*112b0*/  HMMA.16816.F32.BF16 R8, R24, R64, R20 ;  /* 0x000000401808723c */ /* 0x000fe20000041814 */
[----:B------:R-:W4:Y:S07]  /*112c0*/  LDSM.16.M88.4 R20, [R185+0x4000] ;  /* 0x00400000b914783b */ /* 0x000f2e0000000200 */
[----:B--2---:R-:W-:Y:S08]  /*112d0*/  HMMA.16816.F32.BF16 R36, R16, R52, R32 ;  /* 0x000000341024723c */ /* 0x004ff00000041820 */
[----:B------:R-:W-:Y:S01]  /*112e0*/  HMMA.16816.F32.BF16 R32, R24, R66, R12 ;  /* 0x000000421820723c */ /* 0x000fe2000004180c */
[----:B------:R-:W2:Y:S04]  /*112f0*/  LDSM.16.M88.4 R12, [R184+0x4000] ;  /* 0x00400000b80c783b */ /* 0x000ea80000000200 */
[----:B------:R-:W-:Y:S03]  /*11300*/  LDSM.16.M88.4 R64, [R177+0x2000] ;  /* 0x00200000b140783b */ /* 0x000fe60000000200 */
[----:B-1----:R-:W-:Y:S01]  /*11310*/  HMMA.16816.F32.BF16 R4, R28, R68, R8 ;  /* 0x000000441c04723c */ /* 0x002fe20000041808 */
[----:B------:R-:W1:Y:S07]  /*11320*/  LDSM.16.M88.4 R8, [R182+0x8000] ;  /* 0x00800000b608783b */ /* 0x000e6e0000000200 */
[----:B------:R-:W-:Y:S01]  /*11330*/  HMMA.16816.F32.BF16 R40, R16, R54, R40 ;  /* 0x000000361028723c */ /* 0x000fe20000041828 */
[----:B------:R-:W-:Y:S07]  /*11340*/  LDSM.16.M88.4 R52, [R177+0x2800] ;  /* 0x00280000b134783b */ /* 0x000fee0000000200 */
[----:B---3--:R-:W-:Y:S08]  /*11350*/  HMMA.16816.F32.BF16 R36, R24, R44, R36 ;  /* 0x0000002c1824723c */ /* 0x008ff00000041824 */
[----:B------:R-:W-:Y:S01]  /*11360*/  HMMA.16816.F32.BF16 R16, R28, R70, R32 ;  /* 0x000000461c10723c */ /* 0x000fe20000041820 */
[----:B------:R-:W-:Y:S07]  /*11370*/  LDSM.16.M88.4 R68, [R176+0x2000] ;  /* 0x00200000b044783b */ /* 0x000fee0000000200 */
[----:B----4-:R-:W-:Y:S08]  /*11380*/  HMMA.16816.F32.BF16 R4, R20, R60, R4 ;  /* 0x0000003c1404723c */ /* 0x010ff00000041804 */
[----:B------:R-:W-:Y:S01]  /*11390*/  HMMA.16816.F32.BF16 R40, R24, R46, R40 ;  /* 0x0000002e1828723c */ /* 0x000fe20000041828 */
[----:B------:R-:W3:Y:S07]  /*113a0*/  LDSM.16.M88.4 R44, [R159+-0x1800] ;  /* 0xffe800009f2c783b */ /* 0x000eee0000000200 */
[----:B------:R-:W-:Y:S08]  /*113b0*/  HMMA.16816.F32.BF16 R32, R28, R56, R36 ;  /* 0x000000381c20723c */ /* 0x000ff00000041824 */
[----:B------:R-:W-:Y:S01]  /*113c0*/  HMMA.16816.F32.BF16 R24, R20, R62, R16 ;  /* 0x0000003e1418723c */ /* 0x000fe20000041810 */
[----:B------:R-:W-:Y:S07]  /*113d0*/  LDSM.16.M88.4 R60, [R191] ;  /* 0x00000000bf3c783b */ /* 0x000fee0000000200 */
[----:B--2---:R-:W-:Y:S01]  /*113e0*/  HMMA.16816.F32.BF16 R16, R12, R72, R4 ;  /* 0x000000480c10723c */ /* 0x004fe20000041804 */
[----:B------:R-:W2:Y:S07]  /*113f0*/  LDSM.16.M88.4 R4, [R183+0x8000] ;  /* 0x00800000b704783b */ /* 0x000eae0000000200 */
        /* <DEDUP_REMOVED lines=10> */
[----:B---3--:R-:W-:Y:S08]  /*114a0*/  HMMA.16816.F32.BF16 R32, R12, R44, R32 ;  /* 0x0000002c0c20723c */ /* 0x008ff00000041820 */
[----:B------:R-:W-:Y:S01]  /*114b0*/  HMMA.16816.F32.BF16 R28, R8, R66, R28 ;  /* 0x00000042081c723c */ /* 0x000fe2000004181c */
[----:B------:R-:W-:Y:S07]  /*114c0*/  LDSM.16.M88.4 R64, [R187] ;  /* 0x00000000bb40783b */ /* 0x000fee0000000200 */
[----:B--2---:R-:W-:Y:S08]  /*114d0*/  HMMA.16816.F32.BF16 R16, R4, R60, R16 ;  /* 0x0000003c0410723c */ /* 0x004ff00000041810 */
        /* <DEDUP_REMOVED lines=78> */
[----:B------:R-:W-:Y:S02]  /*119c0*/  IMAD R2, R111, 0x20, R223 ;  /* 0x000000206f027824 */ /* 0x000fe400078e02df */
[----:B------:R-:W-:-:S03]  /*119d0*/  IMAD.MOV.U32 R196, RZ, RZ, RZ ;  /* 0x000000ffffc47224 */ /* 0x000fc600078e00ff */
[----:B------:R-:W-:-:S05]  /*119e0*/  IADD3 R2, R2, -0x20, R211 ;  /* 0xffffffe002027810 */ /* 0x000fca0007ffe0d3 */
        /* <DEDUP_REMOVED lines=25> */
.L_x_1492:
[----:B------:R-:W-:Y:S05]  /*11b80*/  BRA.DIV ~URZ, `(.L_x_1396) ;  /* 0x0000bf627f007947 */ /* 0x000fea000b800000 */
[----:B-1----:R1:W3:Y:S02]  /*11b90*/  SHFL.IDX PT, R0, R5, RZ, 0x181f ;  /* 0x00181fff05007589 */ /* 0x0022e400000e0000 */
.L_x_1493:
        /* <DEDUP_REMOVED lines=19> */
.L_x_1394:
[----:B--234-:R-:W-:Y:S05]  /*11cd0*/  BSYNC B0 ;  /* 0x0000000000007941 */ /* 0x01cfea0003800000 */
.L_x_1393:
[----:B-1----:R-:W-:Y:S01]  /*11ce0*/  IMAD.MOV.U32 R0, RZ, RZ, c[0x0][0x2c4] ;  /* 0x0000b100ff007624 */ /* 0x002fe200078e00ff */
[----:B------:R-:W0:Y:S01]  /*11cf0*/  LDGDEPBAR ;  /* 0x00000000000079af */ /* 0x000e220000000000 */
[----:B------:R-:W-:Y:S01]  /*11d00*/  IMAD.MOV.U32 R2, RZ, RZ, -0x20 ;  /* 0xffffffe0ff027424 */ /* 0x000fe200078e00ff */
[----:B------:R-:W-:Y:S02]  /*11d10*/  IADD3 R6, -R229, R116, RZ ;  /* 0x00000074e5067210 */ /* 0x000fe40007ffe1ff */
[----:B------:R-:W-:Y:S01]  /*11d20*/  ISETP.NE.AND P0, PT, R0, 0x1, PT ;  /* 0x000000010000780c */ /* 0x000fe20003f05270 */
[----:B------:R-:W-:Y:S01]  /*11d30*/  IMAD R2, R111, R2, 0x1 ;  /* 0x000000016f027424 */ /* 0x000fe200078e0202 */
[----:B------:R-:W-:-:S05]  /*11d40*/  IADD3 R0, R230, R225, RZ ;  /* 0x000000e1e6007210 */ /* 0x000fca0007ffe0ff */
[----:B------:R-:W-:-:S06]  /*11d50*/  IMAD.MOV.U32 R4, RZ, RZ, R0 ;  /* 0x000000ffff047224 */ /* 0x000fcc00078e0000 */
[----:B------:R-:W-:Y:S01]  /*11d60*/  @P0 IMAD.HI.U32 R3, R0, c[0x0][0x2c8], RZ ;  /* 0x0000b20000030a27 */ /* 0x000fe200078e00ff */
[----:B------:R-:W-:-:S04]  /*11d70*/  IADD3 R0, -R229, R2, R227 ;  /* 0x00000002e5007210 */ /* 0x000fc80007ffe1e3 */
[----:B------:R-:W-:Y:S02]  /*11d80*/  @P0 SHF.R.U32.HI R4, RZ, c[0x0][0x2cc], R3 ;  /* 0x0000b300ff040a19 */ /* 0x000fe40000011603 */
[----:B------:R-:W-:Y:S01]  /*11d90*/  IADD3 R5, R0, -R228, RZ ;  /* 0x800000e400057210 */ /* 0x000fe20007ffe0ff */
[----:B------:R-:W-:Y:S05]  /*11da0*/  BRA.DIV ~URZ, `(.L_x_1397) ;  /* 0x0000bda27f007947 */ /* 0x000fea000b800000 */
[----:B------:R1:W2:Y:S02]  /*11db0*/  SHFL.IDX PT, R0, R4, RZ, 0x1c1f ;  /* 0x001c1fff04007589 */ /* 0x0002a400000e0000 */
.L_x_1494:
[----:B--2---:R-:W-:-:S05]  /*11dc0*/  IMAD.IADD R0, R5, 0x1, R0 ;  /* 0x0000000105007824 */ /* 0x004fca00078e0200 */
[----:B------:R-:W-:-:S04]  /*11dd0*/  IMNMX R0, R6, R0, PT ;  /* 0x0000000006007217 */ /* 0x000fc80003800200 */
[C---:B------:R-:W-:Y:S02]  /*11de0*/  ISETP.GT.AND P1, PT, R0.reuse, RZ, PT ;  /* 0x000000ff0000720c */ /* 0x040fe40003f24270 */
[C---:B------:R-:W-:Y:S02]  /*11df0*/  ISETP.GT.AND P0, PT, R0.reuse, 0x1, PT ;  /* 0x000000010000780c */ /* 0x040fe40003f04270 */
[C---:B------:R-:W-:Y:S02]  /*11e00*/  ISETP.GT.AND P3, PT, R0.reuse, 0x8, PT ;  /* 0x000000080000780c */ /* 0x040fe40003f64270 */
[----:B------:R-:W-:Y:S02]  /*11e10*/  ISETP.GT.AND P5, PT, R0, 0x9, PT ;  /* 0x000000090000780c */ /* 0x000fe40003fa4270 */
[----:B------:R-:W-:Y:S02]  /*11e20*/  FSEL R10, R36, -INF , P1 ;  /* 0xff800000240a7808 */ /* 0x000fe40000800000 */
[----:B------:R-:W-:-:S02]  /*11e30*/  FSEL R11, R29, -INF , P0 ;  /* 0xff8000001d0b7808 */ /* 0x000fc40000000000 */
[C---:B------:R-:W-:Y:S02]  /*11e40*/  ISETP.GT.AND P4, PT, R0.reuse, 0x10, PT ;  /* 0x000000100000780c */ /* 0x040fe40003f84270 */
[C---:B------:R-:W-:Y:S02]  /*11e50*/  ISETP.GT.AND P2, PT, R0.reuse, 0x11, PT ;  /* 0x000000110000780c */ /* 0x040fe40003f44270 */
[C---:B------:R-:W-:Y:S02]  /*11e60*/  ISETP.GT.AND P1, PT, R0.reuse, 0x18, PT ;  /* 0x000000180000780c */ /* 0x040fe40003f24270 */
[----:B------:R-:W-:Y:S02]  /*11e70*/  ISETP.GT.AND P0, PT, R0, 0x19, PT ;  /* 0x000000190000780c */ /* 0x000fe40003f04270 */
[----:B------:R-:W-:Y:S02]  /*11e80*/  FSEL R12, R26, -INF , P3 ;  /* 0xff8000001a0c7808 */ /* 0x000fe40001800000 */
[----:B------:R-:W-:-:S02]  /*11e90*/  FSEL R13, R24, -INF , P5 ;  /* 0xff800000180d7808 */ /* 0x000fc40002800000 */
[----:B------:R-:W-:Y:S02]  /*11ea0*/  FSEL R14, R18, -INF , P4 ;  /* 0xff800000120e7808 */ /* 0x000fe40002000000 */
[----:B------:R-:W-:Y:S02]  /*11eb0*/  FSEL R23, R17, -INF , P2 ;  /* 0xff80000011177808 */ /* 0x000fe40001000000 */
        /* <DEDUP_REMOVED lines=10> */
[----:B--2---:R-:W-:-:S05]  /*11f60*/  IMAD.IADD R0, R5, 0x1, R0 ;  /* 0x0000000105007824 */ /* 0x004fca00078e0200 */
[----:B------:R-:W-:-:S04]  /*11f70*/  IMNMX R0, R6, R0, PT ;  /* 0x0000000006007217 */ /* 0x000fc80003800200 */
[C---:B------:R-:W-:Y:S02]  /*11f80*/  ISETP.GT.AND P1, PT, R0.reuse, RZ, PT ;  /* 0x000000ff0000720c */ /* 0x040fe40003f24270 */
[C---:B------:R-:W-:Y:S02]  /*11f90*/  ISETP.GT.AND P0, PT, R0.reuse, 0x1, PT ;  /* 0x000000010000780c */ /* 0x040fe40003f04270 */
[----:B------:R-:W-:Y:S02]  /*11fa0*/  ISETP.GT.AND P2, PT, R0, 0x8, PT ;  /* 0x000000080000780c */ /* 0x000fe40003f44270 */
[----:B------:R-:W-:Y:S02]  /*11fb0*/  FSEL R6, R30, -INF , P1 ;  /* 0xff8000001e067808 */ /* 0x000fe40000800000 */
[----:B------:R-:W-:Y:S02]  /*11fc0*/  FSEL R7, R28, -INF , P0 ;  /* 0xff8000001c077808 */ /* 0x000fe40000000000 */
        /* <DEDUP_REMOVED lines=15> */
[----:B------:R-:W-:Y:S02]  /*120c0*/  FMNMX.FTZ R0, R26, R2, !PT ;  /* 0x000000021a007209 */ /* 0x000fe40007810000 */
        /* <DEDUP_REMOVED lines=8> */
[----:B-1----:R1:W3:Y:S01]  /*12150*/  SHFL.BFLY PT, R4, R5, 0x1, 0x1f ;  /* 0x0c201f0005047f89 */ /* 0x0022e200000e0000 */
[----:B--2---:R-:W-:-:S05]  /*12160*/  FMNMX.FTZ R134, R0, R3, !PT ;  /* 0x0000000300867209 */ /* 0x004fca0007810000 */
.L_x_1495:
[C---:B------:R-:W-:Y:S01]  /*12170*/  FMUL.FTZ R2, R134.reuse, c[0x0][0x2d0] ;  /* 0x0000b40086027a20 */ /* 0x040fe20000410000 */
[----:B------:R-:W-:Y:S01]  /*12180*/  FSETP.NEU.FTZ.AND P0, PT, R134, -INF , PT ;  /* 0xff8000008600780b */ /* 0x000fe20003f1d000 */
[----:B------:R-:W-:Y:S01]  /*12190*/  WARPSYNC 0xffffffff ;  /* 0xffffffff00007948 */ /* 0x000fe20003800000 */
[----:B-1-3--:R-:W-:Y:S01]  /*121a0*/  FMNMX.FTZ R5, R4, R5, !PT ;  /* 0x0000000504057209 */ /* 0x00afe20007810000 */
        /* <DEDUP_REMOVED lines=11> */
[----:B------:R-:W-:Y:S04]  /*12260*/  LDSM.16.MT88.4 R36, [R180] ;  /* 0x00000000b424783b */ /* 0x000fe80000004200 */
[----:B------:R-:W-:Y:S01]  /*12270*/  LDSM.16.MT88.4 R40, [R178+0x1000] ;  /* 0x00100000b228783b */ /* 0x000fe20000004200 */
[----:B------:R2:W-:Y:S03]  /*12280*/  MUFU.EX2 R119, R3 ;  /* 0x0000000300777308 */ /* 0x0005e60000000800 */
[----:B------:R-:W-:Y:S04]  /*12290*/  LDSM.16.MT88.4 R52, [R180+0x800] ;  /* 0x00080000b434783b */ /* 0x000fe80000004200 */
[----:B------:R-:W-:Y:S01]  /*122a0*/  LDSM.16.MT88.4 R56, [R181+0x1000] ;  /* 0x00100000b538783b */ /* 0x000fe20000004200 */
[----:B-1----:R-:W-:-:S03]  /*122b0*/  FFMA.FTZ R0, R11, c[0x0][0x2d0], -R2 ;  /* 0x0000b4000b007a23 */ /* 0x002fc60000010802 */
[----:B------:R-:W-:Y:S01]  /*122c0*/  LDSM.16.MT88.4 R16, [R179] ;  /* 0x00000000b310783b */ /* 0x000fe20000004200 */
        /* <DEDUP_REMOVED lines=10> */
[----:B------:R-:W-:Y:S04]  /*12370*/  LDSM.16.MT88.4 R64, [R180+0x1000] ;  /* 0x00100000b440783b */ /* 0x000fe80000004200 */
[----:B------:R-:W-:Y:S04]  /*12380*/  LDSM.16.MT88.4 R80, [R180+0x1800] ;  /* 0x00180000b450783b */ /* 0x000fe80000004200 */
[----:B------:R-:W4:Y:S04]  /*12390*/  LDSM.16.MT88.4 R84, [R179+0x2000] ;  /* 0x00200000b354783b */ /* 0x000f280000004200 */
        /* <DEDUP_REMOVED lines=9> */
[----:B------:R-:W-:Y:S04]  /*12430*/  LDSM.16.MT88.4 R48, [R179+0x1800] ;  /* 0x00180000b330783b */ /* 0x000fe80000004200 */
[----:B------:R-:W-:Y:S04]  /*12440*/  LDSM.16.MT88.4 R88, [R181+0x2000] ;  /* 0x00200000b558783b */ /* 0x000fe80000004200 */
[----:B------:R-:W3:Y:S01]  /*12450*/  LDSM.16.MT88.4 R104, [R178+0x3000] ;  /* 0x00300000b268783b */ /* 0x000ee20000004200 */
[----:B--2---:R-:W-:-:S04]  /*12460*/  FFMA.FTZ R3, R7, c[0x0][0x2d0], -R0 ;  /* 0x0000b40007037a23 */ /* 0x004fc80000010800 */
[----:B------:R2:W5:Y:S02]  /*12470*/  MUFU.EX2 R4, R3 ;  /* 0x0000000300047308 */ /* 0x0005640000000800 */
[----:B--2---:R-:W-:Y:S01]  /*12480*/  FFMA.FTZ R3, R9, c[0x0][0x2d0], -R0 ;  /* 0x0000b40009037a23 */ /* 0x004fe20000010800 */
[----:B-----5:R-:W-:-:S05]  /*12490*/  F2FP.BF16.PACK_AB R9, R4, R6 ;  /* 0x000000060409723e */ /* 0x020fca00000010ff */
[----:B------:R2:W-:Y:S02]  /*124a0*/  MUFU.EX2 R116, R3 ;  /* 0x0000000300747308 */ /* 0x0005e40000000800 */
[----:B--2---:R-:W-:Y:S01]  /*124b0*/  FFMA.FTZ R3, R8, c[0x0][0x2d0], -R0 ;  /* 0x0000b40008037a23 */ /* 0x004fe20000010800 */
[----:B------:R-:W-:-:S05]  /*124c0*/  F2FP.BF16.PACK_AB R8, R108, R110 ;  /* 0x0000006e6c08723e */ /* 0x000fca00000010ff */
        /* <DEDUP_REMOVED lines=9> */
[----:B------:R-:W-:Y:S03]  /*12560*/  MUFU.EX2 R125, R3 ;  /* 0x00000003007d7308 */ /* 0x000fe60000000800 */
[C---:B------:R-:W-:Y:S05]  /*12570*/  HMMA.16816.F32.BF16 R144, R8.reuse, R16, RZ ;  /* 0x000000100890723c */ /* 0x040fea00000418ff */
[----:B------:R1:W2:Y:S03]  /*12580*/  MUFU.EX2 R203, R2 ;  /* 0x0000000200cb7308 */ /* 0x0002a60000000800 */
[C---:B------:R-:W-:Y:S08]  /*12590*/  HMMA.16816.F32.BF16 R16, R8.reuse, R18, RZ ;  /* 0x000000120810723c */ /* 0x040ff000000418ff */
[----:B------:R-:W-:Y:S01]  /*125a0*/  HMMA.16816.F32.BF16 R44, R8, R60, RZ ;  /* 0x0000003c082c723c */ /* 0x000fe200000418ff */
[----:B-1----:R-:W-:Y:S01]  /*125b0*/  FFMA.FTZ R2, R21, c[0x0][0x2d0], -R0 ;  /* 0x0000b40015027a23 */ /* 0x002fe20000010800 */
[----:B--2---:R-:W-:-:S06]  /*125c0*/  F2FP.BF16.PACK_AB R130, R203, R125 ;  /* 0x0000007dcb82723e */ /* 0x004fcc00000010ff */
[C---:B----4-:R-:W-:Y:S01]  /*125d0*/  HMMA.16816.F32.BF16 R76, R8.reuse, R84, RZ ;  /* 0x00000054084c723c */ /* 0x050fe200000418ff */
[----:B------:R1:W-:Y:S07]  /*125e0*/  MUFU.EX2 R3, R2 ;  /* 0x0000000200037308 */ /* 0x0003ee0000000800 */
[C---:B---3--:R-:W-:Y:S08]  /*125f0*/  HMMA.16816.F32.BF16 R100, R8.reuse, R104, RZ ;  /* 0x000000680864723c */ /* 0x048ff000000418ff */
[----:B------:R-:W-:Y:S01]  /*12600*/  HMMA.16816.F32.BF16 R104, R8, R106, RZ ;  /* 0x0000006a0868723c */ /* 0x000fe200000418ff */
[----:B-1----:R-:W-:-:S04]  /*12610*/  FFMA.FTZ R2, R20, c[0x0][0x2d0], -R0 ;  /* 0x0000b40014027a23 */ /* 0x002fc80000010800 */
[----:B------:R1:W2:Y:S02]  /*12620*/  MUFU.EX2 R117, R2 ;  /* 0x0000000200757308 */ /* 0x0002a40000000800 */
[--C-:B-1----:R-:W-:Y:S01]  /*12630*/  FFMA.FTZ R2, R22, c[0x0][0x2d0], -R0.reuse ;  /* 0x0000b40016027a23 */ /* 0x102fe20000010800 */
[----:B--2---:R-:W-:Y:S01]  /*12640*/  F2FP.BF16.PACK_AB R129, R117, R3 ;  /* 0x000000037581723e */ /* 0x004fe200000010ff */
[----:B------:R-:W-:Y:S01]  /*12650*/  FFMA.FTZ R0, R25, c[0x0][0x2d0], -R0 ;  /* 0x0000b40019007a23 */ /* 0x000fe20000010800 */
[C---:B------:R-:W-:Y:S03]  /*12660*/  HMMA.16816.F32.BF16 R20, R8.reuse, R28, RZ ;  /* 0x0000001c0814723c */ /* 0x040fe600000418ff */
[----:B------:R1:W-:Y:S05]  /*12670*/  MUFU.EX2 R126, R2 ;  /* 0x00000002007e7308 */ /* 0x0003ea0000000800 */
[C---:B------:R-:W-:Y:S03]  /*12680*/  HMMA.16816.F32.BF16 R24, R8.reuse, R30, RZ ;  /* 0x0000001e0818723c */ /* 0x040fe600000418ff */
[----:B------:R-:W2:Y:S05]  /*12690*/  MUFU.EX2 R202, R0 ;  /* 0x0000000000ca7308 */ /* 0x000eaa0000000800 */
[----:B------:R-:W-:Y:S01]  /*126a0*/  HMMA.16816.F32.BF16 R28, R8, R36, RZ ;  /* 0x00000024081c723c */ /* 0x000fe200000418ff */
[----:B-1----:R-:W-:-:S04]  /*126b0*/  FADD.FTZ R2, R6, R4 ;  /* 0x0000000406027221 */ /* 0x002fc80000010000 */
[----:B------:R-:W-:Y:S01]  /*126c0*/  FADD.FTZ R2, R116, R2 ;  /* 0x0000000274027221 */ /* 0x000fe20000010000 */
[----:B--2---:R-:W-:Y:S01]  /*126d0*/  F2FP.BF16.PACK_AB R131, R202, R126 ;  /* 0x0000007eca83723e */ /* 0x004fe200000010ff */
        /* <DEDUP_REMOVED lines=12> */
[C---:B------:R-:W-:Y:S03]  /*127a0*/  HMMA.16816.F32.BF16 R20, R128.reuse, R32, R20 ;  /* 0x000000208014723c */ /* 0x040fe60000041814 */
[----:B------:R-:W-:Y:S02]  /*127b0*/  FADD.FTZ R203, R203, R0 ;  /* 0x00000000cbcb7221 */ /* 0x000fe40000010000 */
[----:B------:R-:W-:Y:S02]  /*127c0*/  FADD.FTZ R0, R126, R2 ;  /* 0x000000027e007221 */ /* 0x000fe40000010000 */
[----:B------:R-:W-:Y:S01]  /*127d0*/  @P1 IMAD.HI.U32 R2, R225, c[0x0][0x2c8], RZ ;  /* 0x0000b200e1021a27 */ /* 0x000fe200078e00ff */
[----:B------:R-:W-:Y:S03]  /*127e0*/  HMMA.16816.F32.BF16 R24, R128, R34, R24 ;  /* 0x000000228018723c */ /* 0x000fe60000041818 */
[----:B------:R-:W-:Y:S01]  /*127f0*/  FADD.FTZ R202, R202, R0 ;  /* 0x00000000caca7221 */ /* 0x000fe20000010000 */
[----:B------:R-:W-:-:S02]  /*12800*/  MOV R0, R225 ;  /* 0x000000e100007202 */ /* 0x000fc40000000f00 */
[----:B------:R-:W-:Y:S02]  /*12810*/  @P1 SHF.R.U32.HI R0, RZ, c[0x0][0x2cc], R2 ;  /* 0x0000b300ff001a19 */ /* 0x000fe40000011602 */
[----:B------:R-:W-:Y:S02]  /*12820*/  HMMA.16816.F32.BF16 R32, R8, R38, RZ ;  /* 0x000000260820723c */ /* 0x000fe400000418ff */
[----:B------:R-:W-:-:S04]  /*12830*/  IADD3 R0, R0, R227, -R228 ;  /* 0x000000e300007210 */ /* 0x000fc80007ffe8e4 */
[----:B------:R-:W-:Y:S02]  /*12840*/  SHF.R.S32.HI R2, RZ, 0x1f, R0 ;  /* 0x0000001fff027819 */ /* 0x000fe40000011400 */
[----:B------:R-:W-:Y:S02]  /*12850*/  HMMA.16816.F32.BF16 R36, R8, R40, RZ ;  /* 0x000000280824723c */ /* 0x000fe400000418ff */
[----:B------:R-:W-:-:S04]  /*12860*/  LEA.HI R0, R2, R0, RZ, 0x5 ;  /* 0x0000000002007211 */ /* 0x000fc800078f28ff */
[----:B------:R-:W-:Y:S02]  /*12870*/  SHF.R.S32.HI R0, RZ, 0x5, R0 ;  /* 0x00000005ff007819 */ /* 0x000fe40000011400 */
[----:B------:R-:W-:Y:S02]  /*12880*/  HMMA.16816.F32.BF16 R40, R8, R42, RZ ;  /* 0x0000002a0828723c */ /* 0x000fe400000418ff */
[----:B------:R-:W-:-:S04]  /*12890*/  IMNMX R209, R210, R0, !PT ;  /* 0x00000000d2d17217 */ /* 0x000fc80007800200 */
[----:B------:R-:W-:Y:S02]  /*128a0*/  ISETP.GE.AND P0, PT, R195, R209, PT ;  /* 0x000000d1c300720c */ /* 0x000fe40003f06270 */
        /* <DEDUP_REMOVED lines=10> */
[----:B------:R-:W-:Y:S08]  /*12950*/  HMMA.16816.F32.BF16 R72, R8, R74, RZ ;  /* 0x0000004a0848723c */ /* 0x000ff000000418ff */
[C---:B------:R-:W-:Y:S08]  /*12960*/  HMMA.16816.F32.BF16 R144, R128.reuse, R140, R144 ;  /* 0x0000008c8090723c */ /* 0x040ff00000041890 */
        /* <DEDUP_REMOVED lines=44> */
[----:B------:R-:W-:Y:S03]  /*12c30*/  @!UPT UIADD3 URZ, URZ, URZ, URZ ;  /* 0x0000003f3f3ff290 */ /* 0x000fe6000fffe03f */
[----:B------:R-:W-:Y:S11]  /*12c40*/  @!P0 BRA `(.L_x_1399) ;  /* 0x0000270000008947 */ /* 0x000ff60003800000 */
[----:B------:R-:W-:Y:S02]  /*12c50*/  MOV R136, R5 ;  /* 0x0000000500887202 */ /* 0x000fe40000000f00 */
[----:B------:R-:W-:-:S07]  /*12c60*/  MOV R135, R134 ;  /* 0x0000008600877202 */ /* 0x000fce0000000f00 */
.L_x_1410:
        /* <DEDUP_REMOVED lines=12> */
[C---:B------:R-:W-:Y:S01]  /*12d30*/  IMAD.WIDE.U32 R2, R199.reuse, c[0x0][0x208], RZ ;  /* 0x00008200c7027a25 */ /* 0x040fe200078e00ff */
[----:B------:R-:W-:Y:S05]  /*12d40*/  SHF.R.S32.HI R0, RZ, 0x1f, R199 ;  /* 0x0000001fff007819 */ /* 0x000fea00000114c7 */
[----:B------:R-:W-:Y:S04]  /*12d50*/  IMAD R0, R0, c[0x0][0x208], RZ ;  /* 0x0000820000007a24 */ /* 0x000fe800078e02ff */
[----:B------:R-:W-:Y:S05]  /*12d60*/  IMAD R0, R199, c[0x0][0x20c], R0 ;  /* 0x00008300c7007a24 */ /* 0x000fea00078e0200 */
[----:B------:R-:W-:Y:S02]  /*12d70*/  IADD3 R3, R3, R0, RZ ;  /* 0x0000000003037210 */ /* 0x000fe40007ffe0ff */
[----:B------:R-:W-:Y:S03]  /*12d80*/  SHF.R.S32.HI R0, RZ, 0x1f, R196 ;  /* 0x0000001fff007819 */ /* 0x000fe600000114c4 */
        /* <DEDUP_REMOVED lines=9> */
.L_x_1496:
[----:B------:R-:W-:-:S05]  /*12e20*/  BRA.DIV ~URZ, `(.L_x_1403) ;  /* 0x0000b1827f007947 */ /* 0x000fca000b800000 */
[----:B----4-:R4:W3:Y:S02]  /*12e30*/  SHFL.IDX PT, R0, R5, RZ, 0x181f ;  /* 0x00181fff05007589 */ /* 0x0108e400000e0000 */
.L_x_1497:
        /* <DEDUP_REMOVED lines=20> */
.L_x_1401:
[----:B------:R-:W-:Y:S05]  /*12f80*/  BSYNC B0 ;  /* 0x0000000000007941 */ /* 0x000fea0003800000 */
.L_x_1400:
        /* <DEDUP_REMOVED lines=175> */
.L_x_1498:
[----:B------:R-:W-:-:S05]  /*13a80*/  BRA.DIV ~URZ, `(.L_x_1407) ;  /* 0x0000a5e27f007947 */ /* 0x000fca000b800000 */
[----:B-1----:R1:W3:Y:S02]  /*13a90*/  SHFL.IDX PT, R0, R5, RZ, 0x181f ;  /* 0x00181fff05007589 */ /* 0x0022e400000e0000 */
.L_x_1499:
        /* <DEDUP_REMOVED lines=20> */
.L_x_1405:
[----:B--234-:R-:W-:Y:S05]  /*13be0*/  BSYNC B0 ;  /* 0x0000000000007941 */ /* 0x01cfea0003800000 */
.L_x_1404:
[----:B-1----:R-:W-:Y:S01]  /*13bf0*/  IMAD.MOV.U32 R0, RZ, RZ, c[0x0][0x2c4] ;  /* 0x0000b100ff007624 */ /* 0x002fe200078e00ff */
[----:B------:R-:W0:Y:S01]  /*13c00*/  LDGDEPBAR ;  /* 0x00000000000079af */ /* 0x000e220000000000 */
[----:B------:R-:W-:Y:S03]  /*13c10*/  IMAD.IADD R4, R230, 0x1, R225 ;  /* 0x00000001e6047824 */ /* 0x000fe600078e02e1 */
[----:B------:R-:W-:Y:S11]  /*13c20*/  ISETP.NE.AND P0, PT, R0, 0x1, PT ;  /* 0x000000010000780c */ /* 0x000ff60003f05270 */
[----:B------:R-:W-:Y:S02]  /*13c30*/  @!UPT UIADD3 URZ, URZ, URZ, URZ ;  /* 0x0000003f3f3ff290 */ /* 0x000fe4000fffe03f */
[----:B------:R-:W-:Y:S05]  /*13c40*/  @P0 IMAD.HI.U32 R0, R4, c[0x0][0x2c8], RZ ;  /* 0x0000b20004000a27 */ /* 0x000fea00078e00ff */
[----:B------:R-:W-:Y:S02]  /*13c50*/  @P0 SHF.R.U32.HI R4, RZ, c[0x0][0x2cc], R0 ;  /* 0x0000b300ff040a19 */ /* 0x000fe40000011600 */
[----:B------:R-:W-:Y:S05]  /*13c60*/  MOV R0, 0x1 ;  /* 0x0000000100007802 */ /* 0x000fea0000000f00 */
[----:B------:R-:W-:Y:S05]  /*13c70*/  IMAD R0, R195, -0x20, R0 ;  /* 0xffffffe0c3007824 */ /* 0x000fea00078e0200 */
[----:B------:R-:W-:Y:S04]  /*13c80*/  IADD3 R0, R227, R0, -R229 ;  /* 0x00000000e3007210 */ /* 0x000fe80007ffe8e5 */
[----:B------:R-:W-:Y:S01]  /*13c90*/  IADD3 R5, R0, -R228, RZ ;  /* 0x800000e400057210 */ /* 0x000fe20007ffe0ff */
[----:B------:R-:W-:-:S05]  /*13ca0*/  BRA.DIV ~URZ, `(.L_x_1408) ;  /* 0x0000a4227f007947 */ /* 0x000fca000b800000 */
[----:B------:R1:W2:Y:S02]  /*13cb0*/  SHFL.IDX PT, R0, R4, RZ, 0x1c1f ;  /* 0x001c1fff04007589 */ /* 0x0002a400000e0000 */
.L_x_1500:
[----:B--2---:R-:W-:Y:S05]  /*13cc0*/  IMAD.IADD R0, R5, 0x1, R0 ;  /* 0x0000000105007824 */ /* 0x004fea00078e0200 */
[C---:B------:R-:W-:Y:S02]  /*13cd0*/  ISETP.GT.AND P1, PT, R0.reuse, RZ, PT ;  /* 0x000000ff0000720c */ /* 0x040fe40003f24270 */
[C---:B------:R-:W-:Y:S02]  /*13ce0*/  ISETP.GT.AND P0, PT, R0.reuse, 0x1, PT ;  /* 0x000000010000780c */ /* 0x040fe40003f04270 */
[C---:B------:R-:W-:Y:S02]  /*13cf0*/  ISETP.GT.AND P3, PT, R0.reuse, 0x8, PT ;  /* 0x000000080000780c */ /* 0x040fe40003f64270 */
[----:B------:R-:W-:Y:S02]  /*13d00*/  ISETP.GT.AND P5, PT, R0, 0x9, PT ;  /* 0x000000090000780c */ /* 0x000fe40003fa4270 */
[----:B------:R-:W-:Y:S02]  /*13d10*/  FSEL R6, R172, -INF , P1 ;  /* 0xff800000ac067808 */ /* 0x000fe40000800000 */
[C---:B------:R-:W-:Y:S02]  /*13d20*/  ISETP.GT.AND P4, PT, R0.reuse, 0x10, PT ;  /* 0x000000100000780c */ /* 0x040fe40003f84270 */
[----:B------:R-:W-:Y:S02]  /*13d30*/  FSEL R17, R161, -INF , P0 ;  /* 0xff800000a1117808 */ /* 0x000fe40000000000 */
[C---:B------:R-:W-:Y:S02]  /*13d40*/  ISETP.GT.AND P2, PT, R0.reuse, 0x11, PT ;  /* 0x000000110000780c */ /* 0x040fe40003f44270 */
[C---:B------:R-:W-:Y:S02]  /*13d50*/  ISETP.GT.AND P1, PT, R0.reuse, 0x18, PT ;  /* 0x000000180000780c */ /* 0x040fe40003f24270 */
[----:B------:R-:W-:Y:S02]  /*13d60*/  ISETP.GT.AND P0, PT, R0, 0x19, PT ;  /* 0x000000190000780c */ /* 0x000fe40003f04270 */
[----:B------:R-:W-:Y:S02]  /*13d70*/  FSEL R16, R160, -INF , P3 ;  /* 0xff800000a0107808 */ /* 0x000fe40001800000 */
[----:B------:R-:W-:Y:S02]  /*13d80*/  FSEL R15, R134, -INF , P5 ;  /* 0xff800000860f7808 */ /* 0x000fe40002800000 */
[----:B------:R-:W-:Y:S02]  /*13d90*/  FSEL R14, R10, -INF , P4 ;  /* 0xff8000000a0e7808 */ /* 0x000fe40002000000 */
[----:B------:R-:W-:Y:S02]  /*13da0*/  FSEL R13, R9, -INF , P2 ;  /* 0xff800000090d7808 */ /* 0x000fe40001000000 */
[----:B------:R-:W-:Y:S02]  /*13db0*/  FSEL R12, R8, -INF , P1 ;  /* 0xff800000080c7808 */ /* 0x000fe40000800000 */
[----:B------:R-:W-:Y:S01]  /*13dc0*/  FSEL R11, R11, -INF , P0 ;  /* 0xff8000000b0b7808 */ /* 0x000fe20000000000 */
[----:B------:R-:W-:-:S05]  /*13dd0*/  BRA.DIV ~URZ, `(.L_x_1409) ;  /* 0x0000a3527f007947 */ /* 0x000fca000b800000 */
[----:B------:R-:W2:Y:S02]  /*13de0*/  SHFL.IDX PT, R0, R4, 0x1, 0x1c1f ;  /* 0x003c1f0004007f89 */ /* 0x000ea400000e0000 */
        /* <DEDUP_REMOVED lines=24> */
[----:B------:R-:W-:Y:S05]  /*13f70*/  FMNMX.FTZ R0, R11, R0, !PT ;  /* 0x000000000b007209 */ /* 0x000fea0007810000 */
[----:B------:R-:W2:Y:S02]  /*13f80*/  SHFL.BFLY PT, R2, R0, 0x2, 0x1f ;  /* 0x0c401f0000027f89 */ /* 0x000ea400000e0000 */
[----:B--2---:R-:W-:Y:S05]  /*13f90*/  FMNMX.FTZ R0, R2, R0, !PT ;  /* 0x0000000002007209 */ /* 0x004fea0007810000 */
[----:B------:R-:W2:Y:S02]  /*13fa0*/  SHFL.BFLY PT, R2, R0, 0x1, 0x1f ;  /* 0x0c201f0000027f89 */ /* 0x000ea400000e0000 */
[----:B--2---:R-:W-:Y:S02]  /*13fb0*/  FMNMX.FTZ R134, R0, R2, !PT ;  /* 0x0000000200867209 */ /* 0x004fe40007810000 */
        /* <DEDUP_REMOVED lines=8> */
[----:B------:R-:W2:Y:S02]  /*14040*/  SHFL.BFLY PT, R2, R0, 0x2, 0x1f ;  /* 0x0c401f0000027f89 */ /* 0x000ea400000e0000 */
[----:B-12---:R-:W-:Y:S05]  /*14050*/  FMNMX.FTZ R4, R0, R2, !PT ;  /* 0x0000000200047209 */ /* 0x006fea0007810000 */
[----:B------:R1:W2:Y:S02]  /*14060*/  SHFL.BFLY PT, R0, R4, 0x1, 0x1f ;  /* 0x0c201f0004007f89 */ /* 0x0002a400000e0000 */
.L_x_1501:
        /* <DEDUP_REMOVED lines=10> */
[--C-:B------:R-:W-:Y:S02]  /*14110*/  FFMA.FTZ R170, R12, c[0x0][0x2d0], -R2.reuse ;  /* 0x0000b4000caa7a23 */ /* 0x100fe40000010802 */
[--C-:B------:R-:W-:Y:S01]  /*14120*/  FFMA.FTZ R17, R17, c[0x0][0x2d0], -R2.reuse ;  /* 0x0000b40011117a23 */ /* 0x100fe20000010802 */
[----:B------:R-:W-:Y:S01]  /*14130*/  MUFU.EX2 R12, R6 ;  /* 0x00000006000c7308 */ /* 0x000fe20000000800 */
[--C-:B------:R-:W-:Y:S02]  /*14140*/  FFMA.FTZ R169, R11, c[0x0][0x2d0], -R2.reuse ;  /* 0x0000b4000ba97a23 */ /* 0x100fe40000010802 */
[--C-:B-1----:R-:W-:Y:S02]  /*14150*/  FFMA.FTZ R4, R16, c[0x0][0x2d0], -R2.reuse ;  /* 0x0000b40010047a23 */ /* 0x102fe40000010802 */
[--C-:B------:R-:W-:Y:S02]  /*14160*/  FFMA.FTZ R172, R14, c[0x0][0x2d0], -R2.reuse ;  /* 0x0000b4000eac7a23 */ /* 0x100fe40000010802 */
[--C-:B------:R-:W-:Y:S02]  /*14170*/  FFMA.FTZ R15, R15, c[0x0][0x2d0], -R2.reuse ;  /* 0x0000b4000f0f7a23 */ /* 0x100fe40000010802 */
[----:B------:R-:W-:Y:S01]  /*14180*/  FFMA.FTZ R171, R13, c[0x0][0x2d0], -R2 ;  /* 0x0000b4000dab7a23 */ /* 0x000fe20000010802 */
[----:B------:R-:W-:Y:S10]  /*14190*/  MUFU.EX2 R0, R0 ;  /* 0x0000000000007308 */ /* 0x000ff40000000800 */
[----:B------:R-:W1:Y:S10]  /*141a0*/  MUFU.EX2 R11, R17 ;  /* 0x00000011000b7308 */ /* 0x000e740000000800 */
[----:B------:R2:W-:Y:S10]  /*141b0*/  MUFU.EX2 R13, R4 ;  /* 0x00000004000d7308 */ /* 0x0005f40000000800 */
[----:B------:R-:W3:Y:S01]  /*141c0*/  MUFU.EX2 R15, R15 ;  /* 0x0000000f000f7308 */ /* 0x000ee20000000800 */
[----:B--2---:R-:W-:Y:S05]  /*141d0*/  FMUL.FTZ R4, R3, c[0x0][0x2d0] ;  /* 0x0000b40003047a20 */ /* 0x004fea0000410000 */
[----:B------:R-:W-:Y:S05]  /*141e0*/  FSEL R4, R4, RZ, P0 ;  /* 0x000000ff04047208 */ /* 0x000fea0000000000 */
[----:B------:R-:W-:Y:S01]  /*141f0*/  FFMA.FTZ R135, R19, c[0x0][0x2d0], -R4 ;  /* 0x0000b40013877a23 */ /* 0x000fe20000010804 */
[----:B-1----:R-:W-:Y:S01]  /*14200*/  F2FP.BF16.PACK_AB R160, R11, R12 ;  /* 0x0000000c0ba0723e */ /* 0x002fe200000010ff */
[C---:B------:R-:W-:Y:S01]  /*14210*/  FFMA.FTZ R2, R0.reuse, R203, R12 ;  /* 0x000000cb00027223 */ /* 0x040fe2000001000c */
[----:B---3--:R-:W-:Y:S01]  /*14220*/  F2FP.BF16.PACK_AB R162, R15, R13 ;  /* 0x0000000d0fa2723e */ /* 0x008fe200000010ff */
[C---:B------:R-:W-:Y:S02]  /*14230*/  FMUL.FTZ R16, R0.reuse, R140 ;  /* 0x0000008c00107220 */ /* 0x040fe40000410000 */
[----:B------:R-:W-:Y:S01]  /*14240*/  FADD.FTZ R6, R11, R2 ;  /* 0x000000020b067221 */ /* 0x000fe20000010000 */
[----:B------:R-:W-:Y:S01]  /*14250*/  FSEL R2, R3, RZ, P0 ;  /* 0x000000ff03027208 */ /* 0x000fe20000000000 */
[----:B------:R-:W-:Y:S01]  /*14260*/  FMUL.FTZ R17, R0, R141 ;  /* 0x0000008d00117220 */ /* 0x000fe20000410000 */
[----:B------:R-:W-:Y:S01]  /*14270*/  ISETP.GT.AND P0, PT, R195, R209, PT ;  /* 0x000000d1c300720c */ /* 0x000fe20003f04270 */
[----:B------:R-:W-:Y:S01]  /*14280*/  FFMA.FTZ R11, R161, c[0x0][0x2d0], -R4 ;  /* 0x0000b400a10b7a23 */ /* 0x000fe20000010804 */
[----:B------:R-:W-:Y:S01]  /*14290*/  IADD3 R195, R195, -0x1, RZ ;  /* 0xffffffffc3c37810 */ /* 0x000fe20007ffe0ff */
[----:B------:R-:W-:Y:S02]  /*142a0*/  FADD.FTZ R2, -R2, R136 ;  /* 0x0000008802027221 */ /* 0x000fe40000010100 */
[--C-:B------:R-:W-:Y:S02]  /*142b0*/  FFMA.FTZ R136, R18, c[0x0][0x2d0], -R4.reuse ;  /* 0x0000b40012887a23 */ /* 0x100fe40000010804 */
[----:B------:R-:W-:Y:S02]  /*142c0*/  FMUL.FTZ R2, R2, c[0x0][0x2d0] ;  /* 0x0000b40002027a20 */ /* 0x000fe40000410000 */
[--C-:B------:R-:W-:Y:S01]  /*142d0*/  FFMA.FTZ R166, R10, c[0x0][0x2d0], -R4.reuse ;  /* 0x0000b4000aa67a23 */ /* 0x100fe20000010804 */
[----:B------:R-:W-:Y:S01]  /*142e0*/  MUFU.EX2 R173, R136 ;  /* 0x0000008800ad7308 */ /* 0x000fe20000000800 */
[--C-:B------:R-:W-:Y:S02]  /*142f0*/  FFMA.FTZ R165, R9, c[0x0][0x2d0], -R4.reuse ;  /* 0x0000b40009a57a23 */ /* 0x100fe40000010804 */
[--C-:B------:R-:W-:Y:S02]  /*14300*/  FFMA.FTZ R167, R8, c[0x0][0x2d0], -R4.reuse ;  /* 0x0000b40008a77a23 */ /* 0x100fe40000010804 */
[--C-:B------:R-:W-:Y:S02]  /*14310*/  FFMA.FTZ R5, R5, c[0x0][0x2d0], -R4.reuse ;  /* 0x0000b40005057a23 */ /* 0x100fe40000010804 */
[----:B------:R-:W-:Y:S02]  /*14320*/  FFMA.FTZ R168, R7, c[0x0][0x2d0], -R4 ;  /* 0x0000b40007a87a23 */ /* 0x000fe40000010804 */
[----:B------:R-:W-:Y:S01]  /*14330*/  FADD.FTZ R4, R13, R6 ;  /* 0x000000060d047221 */ /* 0x000fe20000010000 */
[----:B------:R-:W1:Y:S01]  /*14340*/  MUFU.EX2 R2, R2 ;  /* 0x0000000200027308 */ /* 0x000e620000000800 */
[C---:B------:R-:W-:Y:S02]  /*14350*/  FMUL.FTZ R13, R0.reuse, R145 ;  /* 0x00000091000d7220 */ /* 0x040fe40000410000 */
[----:B------:R-:W-:Y:S02]  /*14360*/  FADD.FTZ R164, R15, R4 ;  /* 0x000000040fa47221 */ /* 0x000fe40000010000 */
        /* <DEDUP_REMOVED lines=9> */
[----:B------:R3:W4:Y:S01]  /*14400*/  MUFU.EX2 R161, R5 ;  /* 0x0000000500a17308 */ /* 0x0007220000000800 */
[C---:B------:R-:W-:Y:S02]  /*14410*/  FMUL.FTZ R28, R0.reuse, R28 ;  /* 0x0000001c001c7220 */ /* 0x040fe40000410000 */
[----:B------:R-:W-:Y:S02]  /*14420*/  FMUL.FTZ R29, R0, R29 ;  /* 0x0000001d001d7220 */ /* 0x000fe40000410000 */
[C---:B-1----:R-:W-:Y:S02]  /*14430*/  FMUL.FTZ R18, R2.reuse, R142 ;  /* 0x0000008e02127220 */ /* 0x042fe40000410000 */
[C---:B------:R-:W-:Y:S02]  /*14440*/  FMUL.FTZ R19, R2.reuse, R143 ;  /* 0x0000008f02137220 */ /* 0x040fe40000410000 */
[----:B------:R-:W1:Y:S01]  /*14450*/  LDSM.16.MT88.4 R140, [R178] ;  /* 0x00000000b28c783b */ /* 0x000e620000004200 */
[C---:B------:R-:W-:Y:S01]  /*14460*/  FMUL.FTZ R14, R2.reuse, R146 ;  /* 0x00000092020e7220 */ /* 0x040fe20000410000 */
[----:B------:R-:W-:Y:S01]  /*14470*/  MUFU.EX2 R144, R170 ;  /* 0x000000aa00907308 */ /* 0x000fe20000000800 */
[C---:B------:R-:W-:Y:S02]  /*14480*/  FMUL.FTZ R6, R2.reuse, R154 ;  /* 0x0000009a02067220 */ /* 0x040fe40000410000 */
[C---:B------:R-:W-:Y:S02]  /*14490*/  FMUL.FTZ R7, R2.reuse, R155 ;  /* 0x0000009b02077220 */ /* 0x040fe40000410000 */
[C---:B------:R-:W-:Y:S02]  /*144a0*/  FMUL.FTZ R10, R2.reuse, R150 ;  /* 0x00000096020a7220 */ /* 0x040fe40000410000 */
[C---:B--2---:R-:W-:Y:S02]  /*144b0*/  FMUL.FTZ R11, R2.reuse, R151 ;  /* 0x00000097020b7220 */ /* 0x044fe40000410000 */
[C---:B------:R-:W-:Y:S01]  /*144c0*/  FMUL.FTZ R15, R2.reuse, R147 ;  /* 0x00000093020f7220 */ /* 0x040fe20000410000 */
[----:B------:R-:W2:Y:S01]  /*144d0*/  MUFU.EX2 R146, R135 ;  /* 0x0000008700927308 */ /* 0x000ea20000000800 */
[----:B------:R-:W-:Y:S01]  /*144e0*/  FMUL.FTZ R22, R2, R22 ;  /* 0x0000001602167220 */ /* 0x000fe20000410000 */
[----:B------:R-:W-:Y:S01]  /*144f0*/  LDSM.16.MT88.4 R148, [R178+0x800] ;  /* 0x00080000b294783b */ /* 0x000fe20000004200 */
[----:B---3--:R-:W-:Y:S02]  /*14500*/  FMUL.FTZ R5, R0, R153 ;  /* 0x0000009900057220 */ /* 0x008fe40000410000 */
[----:B----4-:R-:W-:Y:S01]  /*14510*/  FFMA.FTZ R145, R2, R202, R161 ;  /* 0x000000ca02917223 */ /* 0x010fe200000100a1 */
[----:B------:R-:W-:Y:S01]  /*14520*/  F2FP.BF16.PACK_AB R161, R152, R161 ;  /* 0x000000a198a1723e */ /* 0x000fe200000010ff */
[C---:B------:R-:W-:Y:S02]  /*14530*/  FMUL.FTZ R23, R2.reuse, R23 ;  /* 0x0000001702177220 */ /* 0x040fe40000410000 */
[C---:B------:R-:W-:Y:S01]  /*14540*/  FMUL.FTZ R26, R2.reuse, R26 ;  /* 0x0000001a021a7220 */ /* 0x040fe20000410000 */
[----:B------:R-:W-:Y:S01]  /*14550*/  MUFU.EX2 R135, R172 ;  /* 0x000000ac00877308 */ /* 0x000fe20000000800 */
[C---:B------:R-:W-:Y:S02]  /*14560*/  FMUL.FTZ R27, R2.reuse, R27 ;  /* 0x0000001b021b7220 */ /* 0x040fe40000410000 */
[C---:B------:R-:W-:Y:S02]  /*14570*/  FMUL.FTZ R30, R2.reuse, R30 ;  /* 0x0000001e021e7220 */ /* 0x040fe40000410000 */
[----:B------:R-:W-:Y:S02]  /*14580*/  FMUL.FTZ R31, R2, R31 ;  /* 0x0000001f021f7220 */ /* 0x000fe40000410000 */
[C---:B------:R-:W-:Y:S02]  /*14590*/  FMUL.FTZ R32, R0.reuse, R32 ;  /* 0x0000002000207220 */ /* 0x040fe40000410000 */
[----:B------:R-:W-:Y:S01]  /*145a0*/  FMUL.FTZ R33, R0, R33 ;  /* 0x0000002100217220 */ /* 0x000fe20000410000 */
[----:B------:R-:W3:Y:S01]  /*145b0*/  MUFU.EX2 R136, R169 ;  /* 0x000000a900887308 */ /* 0x000ee20000000800 */
[C---:B------:R-:W-:Y:S02]  /*145c0*/  FMUL.FTZ R34, R2.reuse, R34 ;  /* 0x0000002202227220 */ /* 0x040fe40000410000 */
[----:B------:R-:W-:Y:S01]  /*145d0*/  FMUL.FTZ R35, R2, R35 ;  /* 0x0000002302237220 */ /* 0x000fe20000410000 */
[----:B--2---:R-:W-:Y:S01]  /*145e0*/  F2FP.BF16.PACK_AB R163, R173, R146 ;  /* 0x00000092ada3723e */ /* 0x004fe200000010ff */
[C---:B------:R-:W-:Y:S02]  /*145f0*/  FMUL.FTZ R36, R0.reuse, R36 ;  /* 0x0000002400247220 */ /* 0x040fe40000410000 */
[----:B------:R-:W-:Y:S02]  /*14600*/  FMUL.FTZ R37, R0, R37 ;  /* 0x0000002500257220 */ /* 0x000fe40000410000 */
[C---:B------:R-:W-:Y:S01]  /*14610*/  FMUL.FTZ R38, R2.reuse, R38 ;  /* 0x0000002602267220 */ /* 0x040fe20000410000 */
[----:B------:R3:W-:Y:S01]  /*14620*/  MUFU.EX2 R170, R166 ;  /* 0x000000a600aa7308 */ /* 0x0007e20000000800 */
[C---:B-1----:R-:W-:Y:S05]  /*14630*/  HMMA.16816.F32.BF16 R4, R160.reuse, R140, R4 ;  /* 0x0000008ca004723c */ /* 0x042fea0000041804 */
[----:B------:R-:W-:Y:S02]  /*14640*/  FMUL.FTZ R39, R2, R39 ;  /* 0x0000002702277220 */ /* 0x000fe40000410000 */
[C---:B------:R-:W-:Y:S01]  /*14650*/  FMUL.FTZ R40, R0.reuse, R40 ;  /* 0x0000002800287220 */ /* 0x040fe20000410000 */
[C---:B------:R-:W-:Y:S01]  /*14660*/  HMMA.16816.F32.BF16 R8, R160.reuse, R142, R8 ;  /* 0x0000008ea008723c */ /* 0x040fe20000041808 */
[----:B------:R-:W1:Y:S01]  /*14670*/  LDSM.16.MT88.4 R140, [R179] ;  /* 0x00000000b38c783b */ /* 0x000e620000004200 */
[----:B------:R-:W2:Y:S02]  /*14680*/  MUFU.EX2 R169, R165 ;  /* 0x000000a500a97308 */ /* 0x000ea40000000800 */
[----:B------:R-:W-:Y:S02]  /*14690*/  FMUL.FTZ R41, R0, R41 ;  /* 0x0000002900297220 */ /* 0x000fe40000410000 */
[C---:B------:R-:W-:Y:S02]  /*146a0*/  FMUL.FTZ R42, R2.reuse, R42 ;  /* 0x0000002a022a7220 */ /* 0x040fe40000410000 */
[----:B------:R-:W-:Y:S04]  /*146b0*/  FMUL.FTZ R43, R2, R43 ;  /* 0x0000002b022b7220 */ /* 0x000fe80000410000 */
[C---:B------:R-:W-:Y:S02]  /*146c0*/  FMUL.FTZ R44, R0.reuse, R44 ;  /* 0x0000002c002c7220 */ /* 0x040fe40000410000 */
[----:B------:R-:W-:Y:S01]  /*146d0*/  FMUL.FTZ R45, R0, R45 ;  /* 0x0000002d002d7220 */ /* 0x000fe20000410000 */
[----:B---3--:R-:W-:Y:S01]  /*146e0*/  F2FP.BF16.PACK_AB R166, R136, R144 ;  /* 0x0000009088a6723e */ /* 0x008fe200000010ff */
[C---:B------:R-:W-:Y:S02]  /*146f0*/  FMUL.FTZ R46, R2.reuse, R46 ;  /* 0x0000002e022e7220 */ /* 0x040fe40000410000 */
[----:B------:R-:W-:Y:S02]  /*14700*/  FMUL.FTZ R47, R2, R47 ;  /* 0x0000002f022f7220 */ /* 0x000fe40000410000 */
[C---:B------:R-:W-:Y:S02]  /*14710*/  FMUL.FTZ R48, R0.reuse, R48 ;  /* 0x0000003000307220 */ /* 0x040fe40000410000 */
[----:B------:R-:W-:Y:S02]  /*14720*/  FMUL.FTZ R49, R0, R49 ;  /* 0x0000003100317220 */ /* 0x000fe40000410000 */
[C---:B------:R-:W-:Y:S02]  /*14730*/  FMUL.FTZ R50, R2.reuse, R50 ;  /* 0x0000003202327220 */ /* 0x040fe40000410000 */
[----:B------:R-:W-:Y:S01]  /*14740*/  FMUL.FTZ R51, R2, R51 ;  /* 0x0000003302337220 */ /* 0x000fe20000410000 */
[----:B--2---:R-:W-:Y:S01]  /*14750*/  F2FP.BF16.PACK_AB R165, R169, R170 ;  /* 0x000000aaa9a5723e */ /* 0x004fe200000010ff */
        /* <DEDUP_REMOVED lines=81> */
[C---:B------:R-:W-:Y:S02]  /*14c70*/  FMUL.FTZ R123, R2.reuse, R123 ;  /* 0x0000007b027b7220 */ /* 0x040fe40000410000 */
[C---:B------:R-:W-:Y:S01]  /*14c80*/  FMUL.FTZ R126, R2.reuse, R126 ;  /* 0x0000007e027e7220 */ /* 0x040fe20000410000 */
[C---:B------:R-:W-:Y:S01]  /*14c90*/  HMMA.16816.F32.BF16 R40, R160.reuse, R142, R40 ;  /* 0x0000008ea028723c */ /* 0x040fe20000041828 */
[----:B------:R-:W1:Y:S03]  /*14ca0*/  LDSM.16.MT88.4 R140, [R179+0x1000] ;  /* 0x00100000b38c783b */ /* 0x000e660000004200 */
[C---:B------:R-:W-:Y:S02]  /*14cb0*/  FMUL.FTZ R127, R2.reuse, R127 ;  /* 0x0000007f027f7220 */ /* 0x040fe40000410000 */
[C---:B------:R-:W-:Y:S02]  /*14cc0*/  FMUL.FTZ R130, R2.reuse, R130 ;  /* 0x0000008202827220 */ /* 0x040fe40000410000 */
[----:B------:R-:W-:Y:S02]  /*14cd0*/  FMUL.FTZ R131, R2, R131 ;  /* 0x0000008302837220 */ /* 0x000fe40000410000 */
[----:B------:R-:W2:Y:S02]  /*14ce0*/  MUFU.EX2 R2, R171 ;  /* 0x000000ab00027308 */ /* 0x000ea40000000800 */
[C---:B------:R-:W-:Y:S02]  /*14cf0*/  FMUL.FTZ R124, R0.reuse, R124 ;  /* 0x0000007c007c7220 */ /* 0x040fe40000410000 */
[C---:B------:R-:W-:Y:S02]  /*14d00*/  FMUL.FTZ R125, R0.reuse, R125 ;  /* 0x0000007d007d7220 */ /* 0x040fe40000410000 */
[C---:B------:R-:W-:Y:S02]  /*14d10*/  FMUL.FTZ R128, R0.reuse, R128 ;  /* 0x0000008000807220 */ /* 0x040fe40000410000 */
[----:B------:R-:W-:Y:S02]  /*14d20*/  FMUL.FTZ R129, R0, R129 ;  /* 0x0000008100817220 */ /* 0x000fe40000410000 */
[----:B------:R-:W-:Y:S01]  /*14d30*/  FADD.FTZ R0, R135, R164 ;  /* 0x000000a487007221 */ /* 0x000fe20000010000 */
[C---:B--2---:R-:W-:Y:S03]  /*14d40*/  F2FP.BF16.PACK_AB R164, R2.reuse, R135 ;  /* 0x0000008702a4723e */ /* 0x044fe600000010ff */
[----:B------:R-:W-:Y:S01]  /*14d50*/  FADD.FTZ R0, R2, R0 ;  /* 0x0000000002007221 */ /* 0x000fe20000010000 */
[----:B------:R-:W-:Y:S01]  /*14d60*/  MUFU.EX2 R135, R168 ;  /* 0x000000a800877308 */ /* 0x000fe20000000800 */
[----:B------:R-:W-:Y:S02]  /*14d70*/  FADD.FTZ R2, R152, R145 ;  /* 0x0000009198027221 */ /* 0x000fe40000010000 */
[----:B------:R-:W-:Y:S01]  /*14d80*/  FADD.FTZ R0, R144, R0 ;  /* 0x0000000090007221 */ /* 0x000fe20000010000 */
[C---:B-1----:R-:W-:Y:S03]  /*14d90*/  HMMA.16816.F32.BF16 R44, R160.reuse, R140, R44 ;  /* 0x0000008ca02c723c */ /* 0x042fe6000004182c */
[----:B------:R-:W-:Y:S01]  /*14da0*/  FADD.FTZ R203, R136, R0 ;  /* 0x0000000088cb7221 */ /* 0x000fe20000010000 */
[-C--:B------:R-:W-:Y:S01]  /*14db0*/  MOV R136, R3.reuse ;  /* 0x0000000300887202 */ /* 0x080fe20000000f00 */
[----:B------:R-:W-:Y:S03]  /*14dc0*/  FADD.FTZ R0, R146, R2 ;  /* 0x0000000292007221 */ /* 0x000fe60000010000 */
[C---:B------:R-:W-:Y:S01]  /*14dd0*/  HMMA.16816.F32.BF16 R48, R160.reuse, R142, R48 ;  /* 0x0000008ea030723c */ /* 0x040fe20000041830 */
[----:B------:R-:W1:Y:S03]  /*14de0*/  LDSM.16.MT88.4 R140, [R181+0x1000] ;  /* 0x00100000b58c783b */ /* 0x000e660000004200 */
        /* <DEDUP_REMOVED lines=86> */
.L_x_1399:
[----:B------:R-:W-:-:S13]  /*15350*/  ISETP.GE.AND P0, PT, R195, R210, PT ;  /* 0x000000d2c300720c */ /* 0x000fda0003f06270 */
[----:B------:R-:W-:Y:S05]  /*15360*/  @!P0 BRA `(.L_x_1411) ;  /* 0x0000230000008947 */ /* 0x000fea0003800000 */
[----:B------:R-:W-:Y:S02]  /*15370*/  MOV R136, R5 ;  /* 0x0000000500887202 */ /* 0x000fe40000000f00 */
[----:B------:R-:W-:Y:S02]  /*15380*/  MOV R135, R134 ;  /* 0x0000008600877202 */ /* 0x000fe40000000f00 */
.L_x_1418:
[----:B------:R-:W-:Y:S04]  /*15390*/  DEPBAR.LE SB0, 0x0 ;  /* 0x000080000000791a */ /* 0x000fe80000000000 */
[----:B------:R-:W-:Y:S01]  /*153a0*/  WARPSYNC 0xffffffff ;  /* 0xffffffff00007948 */ /* 0x000fe20003800000 */
[----:B------:R-:W-:Y:S01]  /*153b0*/  BAR.SYNC.DEFER_BLOCKING 0x0 ;  /* 0x0000000000007b1d */ /* 0x000fe20000010000 */
[----:B------:R-:W-:Y:S01]  /*153c0*/  SHF.R.S32.HI R0, RZ, 0x1f, R199 ;  /* 0x0000001fff007819 */ /* 0x000fe200000114c7 */
[C---:B------:R-:W-:Y:S01]  /*153d0*/  IMAD.WIDE.U32 R2, R199.reuse, c[0x0][0x208], RZ ;  /* 0x00008200c7027a25 */ /* 0x040fe200078e00ff */
[----:B------:R-:W-:Y:S03]  /*153e0*/  SHF.R.S32.HI R4, RZ, 0x1f, R196 ;  /* 0x0000001fff047819 */ /* 0x000fe600000114c4 */
[----:B------:R-:W-:Y:S02]  /*153f0*/  IMAD R0, R0, c[0x0][0x208], RZ ;  /* 0x0000820000007a24 */ /* 0x000fe400078e02ff */
[----:B------:R-:W-:Y:S02]  /*15400*/  IMAD R4, R4, c[0x0][0x218], RZ ;  /* 0x0000860004047a24 */ /* 0x000fe400078e02ff */
[----:B------:R-:W-:Y:S02]  /*15410*/  IMAD R0, R199, c[0x0][0x20c], R0 ;  /* 0x00008300c7007a24 */ /* 0x000fe400078e0200 */
[C---:B------:R-:W-:Y:S03]  /*15420*/  IMAD R4, R196.reuse, c[0x0][0x21c], R4 ;  /* 0x00008700c4047a24 */ /* 0x040fe600078e0204 */
        /* <DEDUP_REMOVED lines=14> */
.L_x_1502:
[C---:B--23--:R-:W-:Y:S01]  /*15510*/  HMMA.16816.F32.BF16 R4, R16.reuse, R8, RZ ;  /* 0x000000081004723c */ /* 0x04cfe200000418ff */
[----:B------:R-:W2:Y:S01]  /*15520*/  SHFL.IDX PT, R2, R134, RZ, 0x181f ;  /* 0x00181fff86027589 */ /* 0x000ea200000e0000 */
[----:B------:R-:W-:Y:S01]  /*15530*/  BSSY B0, `(.L_x_1413) ;  /* 0x00000d0000007945 */ /* 0x000fe20003800000 */
[C---:B------:R-:W-:Y:S02]  /*15540*/  ISETP.GE.AND P3, PT, R132.reuse, c[0x0][0x1d4], PT ;  /* 0x0000750084007a0c */ /* 0x040fe40003f66270 */
        /* <DEDUP_REMOVED lines=13> */
[C---:B------:R-:W-:Y:S01]  /*15620*/  ISETP.GE.AND P1, PT, R198.reuse, c[0x0][0x1d4], PT ;  /* 0x00007500c6007a0c */ /* 0x040fe20003f26270 */
[C---:B------:R-:W-:Y:S02]  /*15630*/  HMMA.16816.F32.BF16 R8, R164.reuse, R170, R8 ;  /* 0x000000aaa408723c */ /* 0x040fe40000041808 */
[----:B------:R2:W-:Y:S06]  /*15640*/  LDGSTS.E.BYPASS.LTC128B.128 [R215+0x9080], [R162.64], !P2 ;  /* 0x09080000a2d77fae */ /* 0x0005ec000d101d48 */
[C---:B------:R-:W-:Y:S08]  /*15650*/  HMMA.16816.F32.BF16 R12, R164.reuse, R172, R12 ;  /* 0x000000aca40c723c */ /* 0x040ff0000004180c */
[----:B------:R-:W-:Y:S04]  /*15660*/  HMMA.16816.F32.BF16 R16, R164, R174, R16 ;  /* 0x000000aea410723c */ /* 0x000fe80000041810 */
[C---:B-1----:R-:W-:Y:S04]  /*15670*/  LEA R160, P0, R197.reuse, R2, 0x1 ;  /* 0x00000002c5a07211 */ /* 0x042fe800078008ff */
[----:B------:R-:W-:Y:S04]  /*15680*/  LEA.HI.X R161, R197, R0, R206, 0x1, P0 ;  /* 0x00000000c5a17211 */ /* 0x000fe800000f0cce */
[C---:B------:R-:W-:Y:S01]  /*15690*/  LEA R2, P0, R198.reuse, R2, 0x1 ;  /* 0x00000002c6027211 */ /* 0x040fe200078008ff */
[----:B------:R2:W-:Y:S03]  /*156a0*/  LDGSTS.E.BYPASS.LTC128B.128 [R215+0xa080], [R160.64], !P4 ;  /* 0x0a080000a0d77fae */ /* 0x0005e6000e101d48 */
[----:B------:R-:W-:Y:S02]  /*156b0*/  LEA.HI.X R3, R198, R0, R205, 0x1, P0 ;  /* 0x00000000c6037211 */ /* 0x000fe400000f0ccd */
[----:B------:R-:W-:Y:S03]  /*156c0*/  ISETP.GT.AND P0, PT, R195, R210, PT ;  /* 0x000000d2c300720c */ /* 0x000fe60003f04270 */
[----:B------:R1:W-:Y:S06]  /*156d0*/  LDGSTS.E.BYPASS.LTC128B.128 [R215+0xb080], [R2.64], !P1 ;  /* 0x0b08000002d77fae */ /* 0x0003ec000c901d48 */
[----:B------:R-:W-:Y:S06]  /*156e0*/  LDSM.16.M88.4 R168, [R176] ;  /* 0x00000000b0a8783b */ /* 0x000fec0000000200 */
[----:B------:R-:W-:Y:S06]  /*156f0*/  LDSM.16.M88.4 R164, [R176+0x800] ;  /* 0x00080000b0a4783b */ /* 0x000fec0000000200 */
[----:B------:R-:W-:Y:S06]  /*15700*/  LDSM.16.M88.4 R172, [R159+-0x3000] ;  /* 0xffd000009fac783b */ /* 0x000fec0000000200 */
[----:B--2---:R-:W2:Y:S06]  /*15710*/  LDSM.16.M88.4 R160, [R185] ;  /* 0x00000000b9a0783b */ /* 0x004eac0000000200 */
[----:B------:R-:W0:Y:S01]  /*15720*/  LDGDEPBAR ;  /* 0x00000000000079af */ /* 0x000e220000000000 */
[C---:B--2---:R-:W-:Y:S08]  /*15730*/  HMMA.16816.F32.BF16 R4, R160.reuse, R168, R4 ;  /* 0x000000a8a004723c */ /* 0x044ff00000041804 */
[C---:B------:R-:W-:Y:S01]  /*15740*/  HMMA.16816.F32.BF16 R8, R160.reuse, R170, R8 ;  /* 0x000000aaa008723c */ /* 0x040fe20000041808 */
[----:B------:R-:W2:Y:S07]  /*15750*/  LDSM.16.M88.4 R168, [R184] ;  /* 0x00000000b8a8783b */ /* 0x000eae0000000200 */
[C---:B------:R-:W-:Y:S08]  /*15760*/  HMMA.16816.F32.BF16 R12, R160.reuse, R164, R12 ;  /* 0x000000a4a00c723c */ /* 0x040ff0000004180c */
[----:B------:R-:W-:Y:S01]  /*15770*/  HMMA.16816.F32.BF16 R16, R160, R166, R16 ;  /* 0x000000a6a010723c */ /* 0x000fe20000041810 */
[----:B------:R-:W3:Y:S06]  /*15780*/  LDSM.16.M88.4 R160, [R159+-0x2800] ;  /* 0xffd800009fa0783b */ /* 0x000eec0000000200 */
[----:B------:R-:W-:Y:S01]  /*15790*/  LDSM.16.M88.4 R164, [R182+0x4000] ;  /* 0x00400000b6a4783b */ /* 0x000fe20000000200 */
[C---:B--2---:R-:W-:Y:S08]  /*157a0*/  HMMA.16816.F32.BF16 R4, R168.reuse, R172, R4 ;  /* 0x000000aca804723c */ /* 0x044ff00000041804 */
[C---:B------:R-:W-:Y:S01]  /*157b0*/  HMMA.16816.F32.BF16 R8, R168.reuse, R174, R8 ;  /* 0x000000aea808723c */ /* 0x040fe20000041808 */
[----:B------:R-:W2:Y:S07]  /*157c0*/  LDSM.16.M88.4 R172, [R177+0x1000] ;  /* 0x00100000b1ac783b */ /* 0x000eae0000000200 */
[C---:B---3--:R-:W-:Y:S08]  /*157d0*/  HMMA.16816.F32.BF16 R12, R168.reuse, R160, R12 ;  /* 0x000000a0a80c723c */ /* 0x048ff0000004180c */
[----:B------:R-:W-:Y:S01]  /*157e0*/  HMMA.16816.F32.BF16 R16, R168, R162, R16 ;  /* 0x000000a2a810723c */ /* 0x000fe20000041810 */
[----:B------:R-:W3:Y:S06]  /*157f0*/  LDSM.16.M88.4 R160, [R177+0x1800] ;  /* 0x00180000b1a0783b */ /* 0x000eec0000000200 */
[----:B------:R-:W-:Y:S01]  /*15800*/  LDSM.16.M88.4 R168, [R183+0x4000] ;  /* 0x00400000b7a8783b */ /* 0x000fe20000000200 */
[C---:B--2---:R-:W-:Y:S08]  /*15810*/  HMMA.16816.F32.BF16 R4, R164.reuse, R172, R4 ;  /* 0x000000aca404723c */ /* 0x044ff00000041804 */
[C---:B------:R-:W-:Y:S01]  /*15820*/  HMMA.16816.F32.BF16 R8, R164.reuse, R174, R8 ;  /* 0x000000aea408723c */ /* 0x040fe20000041808 */
[----:B------:R-:W2:Y:S07]  /*15830*/  LDSM.16.M88.4 R172, [R189] ;  /* 0x00000000bdac783b */ /* 0x000eae0000000200 */
[C---:B---3--:R-:W-:Y:S08]  /*15840*/  HMMA.16816.F32.BF16 R12, R164.reuse, R160, R12 ;  /* 0x000000a0a40c723c */ /* 0x048ff0000004180c */
[----:B------:R-:W-:Y:S01]  /*15850*/  HMMA.16816.F32.BF16 R16, R164, R162, R16 ;  /* 0x000000a2a410723c */ /* 0x000fe20000041810 */
[----:B------:R-:W3:Y:S06]  /*15860*/  LDSM.16.M88.4 R160, [R188] ;  /* 0x00000000bca0783b */ /* 0x000eec0000000200 */
        /* <DEDUP_REMOVED lines=10> */
[----:B------:R-:W2:Y:S07]  /*15910*/  LDSM.16.M88.4 R172, [R159+-0x2000] ;  /* 0xffe000009fac783b */ /* 0x000eae0000000200 */
[C---:B---3--:R-:W-:Y:S08]  /*15920*/  HMMA.16816.F32.BF16 R12, R164.reuse, R160, R12 ;  /* 0x000000a0a40c723c */ /* 0x048ff0000004180c */
        /* <DEDUP_REMOVED lines=57> */
[----:B------:R-:W3:Y:S01]  /*15cc0*/  LDSM.16.M88.4 R160, [R159+0x800] ;  /* 0x000800009fa0783b */ /* 0x000ee20000000200 */
[----:B------:R-:W-:Y:S05]  /*15cd0*/  DEPBAR.LE SB0, 0x0 ;  /* 0x000080000000791a */ /* 0x000fea0000000000 */
[----:B------:R-:W-:Y:S01]  /*15ce0*/  BAR.SYNC.DEFER_BLOCKING 0x0 ;  /* 0x0000000000007b1d */ /* 0x000fe20000010000 */
[C---:B--2---:R-:W-:Y:S08]  /*15cf0*/  HMMA.16816.F32.BF16 R4, R168.reuse, R172, R4 ;  /* 0x000000aca804723c */ /* 0x044ff00000041804 */
[C---:B------:R-:W-:Y:S08]  /*15d00*/  HMMA.16816.F32.BF16 R8, R168.reuse, R174, R8 ;  /* 0x000000aea808723c */ /* 0x040ff00000041808 */
[C---:B---3--:R-:W-:Y:S08]  /*15d10*/  HMMA.16816.F32.BF16 R12, R168.reuse, R160, R12 ;  /* 0x000000a0a80c723c */ /* 0x048ff0000004180c */
[----:B------:R-:W-:Y:S01]  /*15d20*/  FMUL.FTZ R0, R4, c[0x0][0x320] ;  /* 0x0000c80004007a20 */ /* 0x000fe20000410000 */
[----:B------:R-:W-:Y:S03]  /*15d30*/  HMMA.16816.F32.BF16 R16, R168, R162, R16 ;  /* 0x000000a2a810723c */ /* 0x000fe60000041810 */
[----:B------:R2:W3:Y:S02]  /*15d40*/  MUFU.TANH R172, R0 ;  /* 0x0000000000ac7308 */ /* 0x0004e40000002400 */
[----:B--2---:R-:W-:Y:S08]  /*15d50*/  FMUL.FTZ R0, R5, c[0x0][0x320] ;  /* 0x0000c80005007a20 */ /* 0x004ff00000410000 */
        /* <DEDUP_REMOVED lines=30> */
[----:B---34-:R-:W-:Y:S02]  /*15f40*/  IMAD.MOV.U32 R200, RZ, RZ, c[0x0][0x2b8] ;  /* 0x0000ae00ffc87624 */ /* 0x018fe400078e00ff */
[----:B------:R-:W-:Y:S02]  /*15f50*/  IMAD.MOV.U32 R196, RZ, RZ, RZ ;  /* 0x000000ffffc47224 */ /* 0x000fe400078e00ff */
[----:B-1----:R-:W-:Y:S01]  /*15f60*/  IMAD R2, R195, 0x20, R223 ;  /* 0x00000020c3027824 */ /* 0x002fe200078e02df */
[----:B------:R-:W-:Y:S04]  /*15f70*/  ISETP.NE.AND P5, PT, R200, 0x1, PT ;  /* 0x00000001c800780c */ /* 0x000fe80003fa5270 */
[----:B------:R-:W-:Y:S05]  /*15f80*/  IADD3 R2, R2, -0x20, R211 ;  /* 0xffffffe002027810 */ /* 0x000fea0007ffe0d3 */
[--C-:B--2---:R-:W-:Y:S04]  /*15f90*/  IMAD.MOV.U32 R0, RZ, RZ, R2.reuse ;  /* 0x000000ffff007224 */ /* 0x104fe800078e0002 */
        /* <DEDUP_REMOVED lines=24> */
.L_x_1503:
[----:B------:R-:W-:-:S05]  /*16120*/  BRA.DIV ~URZ, `(.L_x_1416) ;  /* 0x000084227f007947 */ /* 0x000fca000b800000 */
[----:B-1----:R1:W3:Y:S02]  /*16130*/  SHFL.IDX PT, R0, R5, RZ, 0x181f ;  /* 0x00181fff05007589 */ /* 0x0022e400000e0000 */
.L_x_1504:
[C---:B---3--:R-:W-:Y:S04]  /*16140*/  LEA R2, P0, R132.reuse, R0, 0x1 ;  /* 0x0000000084027211 */ /* 0x048fe800078008ff */
[----:B--2---:R-:W-:Y:S05]  /*16150*/  LEA.HI.X R3, R132, R4, R133, 0x1, P0 ;  /* 0x0000000484037211 */ /* 0x004fea00000f0c85 */
        /* <DEDUP_REMOVED lines=13> */
.L_x_1414:
[----:B---34-:R-:W-:Y:S05]  /*16230*/  BSYNC B0 ;  /* 0x0000000000007941 */ /* 0x018fea0003800000 */
.L_x_1413:
[----:B-1----:R-:W-:Y:S01]  /*16240*/  FMNMX.FTZ R2, R172, R135, !PT ;  /* 0x00000087ac027209 */ /* 0x002fe20007810000 */
[----:B------:R-:W0:Y:S01]  /*16250*/  LDGDEPBAR ;  /* 0x00000000000079af */ /* 0x000e220000000000 */
[----:B--2---:R-:W-:Y:S02]  /*16260*/  FMNMX.FTZ R0, R173, R136, !PT ;  /* 0x00000088ad007209 */ /* 0x004fe40007810000 */
        /* <DEDUP_REMOVED lines=22> */
.L_x_1505:
        /* <DEDUP_REMOVED lines=243> */
[----:B------:R-:W-:Y:S02]  /*17300*/  F2FP.BF16.PACK_AB R167, R135, R160 ;  /* 0x000000a087a7723e */ /* 0x000fe400000010ff */
        /* <DEDUP_REMOVED lines=54> */
.L_x_1411:
[----:B------:R-:W-:Y:S05]  /*17670*/  BRA.DIV ~URZ, `(.L_x_1419) ;  /* 0x000070427f007947 */ /* 0x000fea000b800000 */
[----:B------:R1:W2:Y:S02]  /*17680*/  SHFL.BFLY PT, R0, R203, 0x2, 0x1f ;  /* 0x0c401f00cb007f89 */ /* 0x0002a400000e0000 */
.L_x_1506:
[----:B--2---:R-:W-:Y:S01]  /*17690*/  FADD.FTZ R6, R0, R203 ;  /* 0x000000cb00067221 */ /* 0x004fe20000010000 */
[----:B------:R-:W-:Y:S05]  /*176a0*/  BRA.DIV ~URZ, `(.L_x_1420) ;  /* 0x000070627f007947 */ /* 0x000fea000b800000 */
[----:B------:R-:W2:Y:S02]  /*176b0*/  SHFL.BFLY PT, R0, R6, 0x1, 0x1f ;  /* 0x0c201f0006007f89 */ /* 0x000ea400000e0000 */
[----:B--2---:R-:W-:-:S02]  /*176c0*/  FADD.FTZ R6, R6, R0 ;  /* 0x0000000006067221 */ /* 0x004fc40000010000 */
[----:B------:R-:W2:Y:S02]  /*176d0*/  SHFL.BFLY PT, R0, R202, 0x2, 0x1f ;  /* 0x0c401f00ca007f89 */ /* 0x000ea400000e0000 */
[----:B--2---:R-:W-:-:S05]  /*176e0*/  FADD.FTZ R4, R0, R202 ;  /* 0x000000ca00047221 */ /* 0x004fca0000010000 */
[----:B------:R2:W3:Y:S02]  /*176f0*/  SHFL.BFLY PT, R3, R4, 0x1, 0x1f ;  /* 0x0c201f0004037f89 */ /* 0x0004e400000e0000 */
.L_x_1507:
        /* <DEDUP_REMOVED lines=148> */
.L_x_1316:
        /* <DEDUP_REMOVED lines=17> */
.L_x_1422:
[----:B------:R-:W-:Y:S05]  /*18150*/  BSYNC B0 ;  /* 0x0000000000007941 */ /* 0x000fea0003800000 */
.L_x_1421:
[----:B------:R-:W-:Y:S01]  /*18160*/  PRMT R0, R0, 0x9910, RZ ;  /* 0x0000991000007816 */ /* 0x000fe200000000ff */
[----:B------:R-:W-:Y:S01]  /*18170*/  BSSY B1, `(.L_x_1423) ;  /* 0x0000421000017945 */ /* 0x000fe20003800000 */
[----:B------:R-:W-:Y:S02]  /*18180*/  IMAD.MOV.U32 R92, RZ, RZ, R232 ;  /* 0x000000ffff5c7224 */ /* 0x000fe400078e00e8 */
        /* <DEDUP_REMOVED lines=140> */
[----:B------:R-:W-:-:S03]  /*18a50*/  IADD3 R4, P0, R231, c[0x0][0x500], RZ ;  /* 0x00014000e7047a10 */ /* 0x000fc60007f1e0ff */
[----:B------:R2:W5:Y:S01]  /*18a60*/  @P1 LDG.E R12, [R2.64] ;  /* 0x00000008020c1981 */ /* 0x000562000c1e1900 */
[----:B------:R-:W-:Y:S01]  /*18a70*/  IADD3.X R5, R236, c[0x0][0x504], RZ, P0, !PT ;  /* 0x00014100ec057a10 */ /* 0x000fe200007fe4ff */
        /* <DEDUP_REMOVED lines=9> */
.L_x_1425:
[----:B-----5:R-:W2:Y:S01]  /*18b10*/  LDL R93, [R1+0x40] ;  /* 0x00004000015d7983 */ /* 0x020ea20000100800 */
[----:B------:R-:W-:Y:S01]  /*18b20*/  IMAD.MOV.U32 R16, RZ, RZ, 0x368 ;  /* 0x00000368ff107424 */ /* 0x000fe200078e00ff */
[----:B------:R-:W-:Y:S01]  /*18b30*/  ISETP.GT.AND P2, PT, R3, 0x1, PT ;  /* 0x000000010300780c */ /* 0x000fe20003f44270 */
[----:B------:R-:W-:Y:S01]  /*18b40*/  IMAD R12, R12, c[0x0][0x4e8], RZ ;  /* 0x00013a000c0c7a24 */ /* 0x000fe200078e02ff */
[----:B------:R-:W-:-:S02]  /*18b50*/  ISETP.NE.U32.AND P0, PT, RZ, c[0x0][0x500], PT ;  /* 0x00014000ff007a0c */ /* 0x000fc40003f05070 */
[----:B------:R-:W-:Y:S02]  /*18b60*/  SEL R16, R16, 0x328, P2 ;  /* 0x0000032810107807 */ /* 0x000fe40001000000 */
[----:B------:R-:W-:Y:S02]  /*18b70*/  ISETP.NE.AND.EX P0, PT, RZ, c[0x0][0x504], PT, P0 ;  /* 0x00014100ff007a0c */ /* 0x000fe40003f05300 */
[----:B------:R-:W4:Y:S01]  /*18b80*/  LDC.64 R6, c[0x0][R16+0x170] ;  /* 0x00005c0010067b82 */ /* 0x000f220000000a00 */
[----:B---3--:R-:W-:Y:S02]  /*18b90*/  LOP3.LUT R4, R234, 0xffff, RZ, 0xc0, !PT ;  /* 0x0000ffffea047812 */ /* 0x008fe400078ec0ff */
[----:B------:R-:W-:Y:S02]  /*18ba0*/  SEL R0, R237, RZ, !P0 ;  /* 0x000000ffed007207 */ /* 0x000fe40004000000 */
[----:B------:R-:W-:Y:S02]  /*18bb0*/  SEL R5, R238, RZ, !P0 ;  /* 0x000000ffee057207 */ /* 0x000fe40004000000 */
[----:B------:R-:W-:Y:S01]  /*18bc0*/  SHF.R.S32.HI R19, RZ, 0x1f, R106 ;  /* 0x0000001fff137819 */ /* 0x000fe2000001146a */
[----:B------:R-:W3:Y:S03]  /*18bd0*/  LDC.64 R10, c[0x0][R16+0x168] ;  /* 0x00005a00100a7b82 */ /* 0x000ee60000000a00 */
[----:B------:R-:W-:-:S04]  /*18be0*/  LEA.HI R19, R19, R106, RZ, 0x5 ;  /* 0x0000006a13137211 */ /* 0x000fc800078f28ff */
[----:B------:R-:W-:Y:S01]  /*18bf0*/  LOP3.LUT R19, R19, 0xffffffe0, RZ, 0xc0, !PT ;  /* 0xffffffe013137812 */ /* 0x000fe200078ec0ff */
[----:B------:R-:W1:Y:S04]  /*18c00*/  LDC.64 R14, c[0x0][R16+0x178] ;  /* 0x00005e00100e7b82 */ /* 0x000e680000000a00 */
        /* <DEDUP_REMOVED lines=103> */
.L_x_1508:
[----:B------:R-:W-:Y:S05]  /*19280*/  BRA.DIV ~URZ, `(.L_x_1428) ;  /* 0x000055e27f007947 */ /* 0x000fea000b800000 */
[----:B------:R4:W2:Y:S02]  /*19290*/  SHFL.IDX PT, R0, R14, RZ, 0x181f ;  /* 0x00181fff0e007589 */ /* 0x0008a400000e0000 */
.L_x_1509:
[----:B------:R-:W-:Y:S01]  /*192a0*/  ISETP.GE.AND P0, PT, R5, R12, PT ;  /* 0x0000000c0500720c */ /* 0x000fe20003f06270 */
[----:B------:R-:W-:-:S12]  /*192b0*/  BSSY B0, `(.L_x_1429) ;  /* 0x0000012000007945 */ /* 0x000fd80003800000 */
[----:B------:R-:W-:Y:S05]  /*192c0*/  @P0 BRA `(.L_x_1430) ;  /* 0x0000010000000947 */ /* 0x000fea0003800000 */
[----:B------:R-:W-:Y:S02]  /*192d0*/  ISETP.GE.AND P3, PT, R132, c[0x0][0x3c8], PT ;  /* 0x0000f20084007a0c */ /* 0x000fe40003f66270 */
[----:B------:R-:W-:Y:S02]  /*192e0*/  ISETP.GE.AND P2, PT, R137, c[0x0][0x3c8], PT ;  /* 0x0000f20089007a0c */ /* 0x000fe40003f46270 */
[----:B------:R-:W-:Y:S02]  /*192f0*/  ISETP.GE.AND P1, PT, R197, c[0x0][0x3c8], PT ;  /* 0x0000f200c5007a0c */ /* 0x000fe40003f26270 */
[----:B------:R-:W-:-:S07]  /*19300*/  ISETP.GE.AND P0, PT, R198, c[0x0][0x3c8], PT ;  /* 0x0000f200c6007a0c */ /* 0x000fce0003f06270 */
[CC--:B--2---:R-:W-:Y:S02]  /*19310*/  @!P3 LEA R10, P4, R132.reuse, R0.reuse, 0x1 ;  /* 0x00000000840ab211 */ /* 0x0c4fe400078808ff */
        /* <DEDUP_REMOVED lines=11> */
.L_x_1430:
[----:B------:R-:W-:Y:S05]  /*193d0*/  BSYNC B0 ;  /* 0x0000000000007941 */ /* 0x000fea0003800000 */
.L_x_1429:
[----:B------:R-:W-:Y:S05]  /*193e0*/  BRA.DIV ~URZ, `(.L_x_1431) ;  /* 0x000054e27f007947 */ /* 0x000fea000b800000 */
[----:B---3--:R3:W4:Y:S04]  /*193f0*/  SHFL.IDX PT, R4, R13, 0x1, 0x181f ;  /* 0x00381f000d047f89 */ /* 0x00872800000e0000 */
[----:B--2---:R3:W2:Y:S02]  /*19400*/  SHFL.IDX PT, R0, R14, 0x1, 0x181f ;  /* 0x00381f000e007f89 */ /* 0x0046a400000e0000 */
.L_x_1510:
        /* <DEDUP_REMOVED lines=20> */
.L_x_1433:
[----:B------:R-:W-:Y:S05]  /*19550*/  BSYNC B0 ;  /* 0x0000000000007941 */ /* 0x000fea0003800000 */
.L_x_1432:
[----:B------:R-:W-:Y:S05]  /*19560*/  BRA.DIV ~URZ, `(.L_x_1434) ;  /* 0x000054227f007947 */ /* 0x000fea000b800000 */
[----:B----4-:R4:W3:Y:S02]  /*19570*/  SHFL.IDX PT, R4, R13, 0x2, 0x181f ;  /* 0x00581f000d047f89 */ /* 0x0108e400000e0000 */
.L_x_1511:
[----:B------:R-:W-:Y:S05]  /*19580*/  BRA.DIV ~URZ, `(.L_x_1435) ;  /* 0x000054727f007947 */ /* 0x000fea000b800000 */
[----:B--2---:R2:W4:Y:S02]  /*19590*/  SHFL.IDX PT, R0, R14, 0x2, 0x181f ;  /* 0x00581f000e007f89 */ /* 0x00452400000e0000 */
.L_x_1512:
        /* <DEDUP_REMOVED lines=8> */
[CC--:B----4-:R-:W-:Y:S02]  /*19620*/  @!P3 LEA R10, P4, R132.reuse, R0.reuse, 0x1 ;  /* 0x00000000840ab211 */ /* 0x0d0fe400078808ff */
        /* <DEDUP_REMOVED lines=11> */
.L_x_1437:
[----:B------:R-:W-:Y:S05]  /*196e0*/  BSYNC B0 ;  /* 0x0000000000007941 */ /* 0x000fea0003800000 */
.L_x_1436:
[----:B------:R-:W-:Y:S05]  /*196f0*/  BRA.DIV ~URZ, `(.L_x_1438) ;  /* 0x000053627f007947 */ /* 0x000fea000b800000 */
[----:B---3--:R3:W2:Y:S04]  /*19700*/  SHFL.IDX PT, R4, R13, 0x3, 0x181f ;  /* 0x00781f000d047f89 */ /* 0x0086a800000e0000 */
[----:B----4-:R3:W4:Y:S02]  /*19710*/  SHFL.IDX PT, R0, R14, 0x3, 0x181f ;  /* 0x00781f000e007f89 */ /* 0x01072400000e0000 */
.L_x_1513:
[----:B------:R-:W-:-:S04]  /*19720*/  IADD3 R2, R5, 0x60, RZ ;  /* 0x0000006005027810 */ /* 0x000fc80007ffe0ff */
[----:B------:R-:W-:-:S13]  /*19730*/  ISETP.GE.AND P0, PT, R2, R12, PT ;  /* 0x0000000c0200720c */ /* 0x000fda0003f06270 */
[----:B------:R-:W-:Y:S05]  /*19740*/  @P0 BRA `(.L_x_1439) ;  /* 0x00002c3000000947 */ /* 0x000fea0003800000 */
[----:B------:R-:W-:Y:S02]  /*19750*/  ISETP.GE.AND P2, PT, R132, c[0x0][0x3c8], PT ;  /* 0x0000f20084007a0c */ /* 0x000fe40003f46270 */
[----:B------:R-:W-:Y:S02]  /*19760*/  ISETP.GE.AND P1, PT, R137, c[0x0][0x3c8], PT ;  /* 0x0000f20089007a0c */ /* 0x000fe40003f26270 */
[----:B------:R-:W-:-:S09]  /*19770*/  ISETP.GE.AND P0, PT, R197, c[0x0][0x3c8], PT ;  /* 0x0000f200c5007a0c */ /* 0x000fd20003f06270 */
[CC--:B----4-:R-:W-:Y:S02]  /*19780*/  @!P2 LEA R8, P5, R132.reuse, R0.reuse, 0x1 ;  /* 0x000000008408a211 */ /* 0x0d0fe400078a08ff */
[-C--:B------:R-:W-:Y:S02]  /*19790*/  @!P1 LEA R6, P4, R201, R0.reuse, 0x1 ;  /* 0x00000000c9069211 */ /* 0x080fe400078808ff */
        /* <DEDUP_REMOVED lines=13> */
.L_x_1426:
        /* <DEDUP_REMOVED lines=33> */
.L_x_1514:
[----:B------:R-:W-:Y:S05]  /*19a80*/  BRA.DIV ~URZ, `(.L_x_1441) ;  /* 0x000051027f007947 */ /* 0x000fea000b800000 */
[----:B------:R3:W4:Y:S02]  /*19a90*/  SHFL.IDX PT, R0, R12, RZ, 0x1c1f ;  /* 0x001c1fff0c007589 */ /* 0x00072400000e0000 */
.L_x_1515:
        /* <DEDUP_REMOVED lines=8> */
[C---:B------:R-:W-:Y:S01]  /*19b20*/  IADD3 R14, R229.reuse, 0x60, RZ ;  /* 0x00000060e50e7810 */ /* 0x040fe20007ffe0ff */
[----:B----4-:R-:W-:Y:S01]  /*19b30*/  @!P0 IMAD.MOV.U32 R2, RZ, RZ, R0 ;  /* 0x000000ffff028224 */ /* 0x010fe200078e0000 */
[----:B------:R-:W-:Y:S01]  /*19b40*/  ISETP.GE.AND P2, PT, R6, c[0x0][0x3c8], PT ;  /* 0x0000f20006007a0c */ /* 0x000fe20003f46270 */
[----:B--2---:R-:W-:Y:S01]  /*19b50*/  @!P0 IMAD.MOV.U32 R3, RZ, RZ, R4 ;  /* 0x000000ffff038224 */ /* 0x004fe200078e0004 */
[C---:B------:R-:W-:Y:S02]  /*19b60*/  IADD3 R11, R229.reuse, 0x58, RZ ;  /* 0x00000058e50b7810 */ /* 0x040fe40007ffe0ff */
[C---:B------:R-:W-:Y:S01]  /*19b70*/  IADD3 R10, R229.reuse, 0x70, RZ ;  /* 0x00000070e50a7810 */ /* 0x040fe20007ffe0ff */
[----:B------:R-:W-:Y:S01]  /*19b80*/  @!P0 IMAD.WIDE R2, R229, 0x4, R2 ;  /* 0x00000004e5028825 */ /* 0x000fe200078e0202 */
[----:B------:R-:W-:-:S02]  /*19b90*/  SHF.R.S32.HI R11, RZ, 0x1f, R11 ;  /* 0x0000001fff0b7819 */ /* 0x000fc4000001140b */
[C---:B------:R-:W-:Y:S02]  /*19ba0*/  IADD3 R15, R229.reuse, 0x60, RZ ;  /* 0x00000060e50f7810 */ /* 0x040fe40007ffe0ff */
[----:B------:R2:W-:Y:S01]  /*19bb0*/  @!P0 ST.E.64 [R2.64], R134 ;  /* 0x0000008602008985 */ /* 0x0005e2000c101b08 */
[----:B------:R-:W-:Y:S02]  /*19bc0*/  ISETP.GE.AND P0, PT, R8, c[0x0][0x3c8], PT ;  /* 0x0000f20008007a0c */ /* 0x000fe40003f06270 */
[----:B------:R-:W-:Y:S02]  /*19bd0*/  SHF.R.S32.HI R15, RZ, 0x1f, R15 ;  /* 0x0000001fff0f7819 */ /* 0x000fe4000001140f */
[C---:B------:R-:W-:Y:S02]  /*19be0*/  IADD3 R16, R229.reuse, 0xa0, RZ ;  /* 0x000000a0e5107810 */ /* 0x040fe40007ffe0ff */
[C---:B------:R-:W-:Y:S02]  /*19bf0*/  IADD3 R18, R229.reuse, 0xa0, RZ ;  /* 0x000000a0e5127810 */ /* 0x040fe40007ffe0ff */
[----:B------:R-:W-:-:S02]  /*19c00*/  IADD3 R17, R229, 0xb0, RZ ;  /* 0x000000b0e5117810 */ /* 0x000fc40007ffe0ff */
        /* <DEDUP_REMOVED lines=11> */
[----:B------:R-:W-:Y:S02]  /*19cc0*/  IADD3 R7, R229, 0x18, RZ ;  /* 0x00000018e5077810 */ /* 0x000fe40007ffe0ff */
[----:B------:R-:W-:Y:S01]  /*19cd0*/  ISETP.GE.AND P1, PT, R249, c[0x0][0x3c8], PT ;  /* 0x0000f200f9007a0c */ /* 0x000fe20003f26270 */
[----:B------:R2:W-:Y:S01]  /*19ce0*/  @!P0 ST.E.64 [R2.64], R144 ;  /* 0x0000009002008985 */ /* 0x0005e2000c101b08 */
[----:B------:R-:W-:Y:S02]  /*19cf0*/  SHF.R.S32.HI R7, RZ, 0x1f, R7 ;  /* 0x0000001fff077819 */ /* 0x000fe40000011407 */
[----:B------:R-:W-:Y:S02]  /*19d00*/  SHF.R.S32.HI R8, RZ, 0x1f, R248 ;  /* 0x0000001fff087819 */ /* 0x000fe400000114f8 */
        /* <DEDUP_REMOVED lines=25> */
[----:B------:R-:W-:Y:S02]  /*19ea0*/  IADD3 R9, R229, 0x40, RZ ;  /* 0x00000040e5097810 */ /* 0x000fe40007ffe0ff */
[----:B------:R-:W-:Y:S01]  /*19eb0*/  ISETP.GE.AND P0, PT, R7, c[0x0][0x3c8], PT ;  /* 0x0000f20007007a0c */ /* 0x000fe20003f06270 */
[----:B------:R2:W-:Y:S01]  /*19ec0*/  @!P2 ST.E.64 [R2.64], R32 ;  /* 0x000000200200a985 */ /* 0x0005e2000c101b08 */
[----:B------:R-:W-:Y:S02]  /*19ed0*/  SHF.R.S32.HI R9, RZ, 0x1f, R9 ;  /* 0x0000001fff097819 */ /* 0x000fe40000011409 */
[----:B------:R-:W-:-:S04]  /*19ee0*/  IADD3 R6, R229, 0x50, RZ ;  /* 0x00000050e5067810 */ /* 0x000fc80007ffe0ff */
        /* <DEDUP_REMOVED lines=8> */
[----:B------:R-:W-:-:S02]  /*19f70*/  ISETP.GE.AND P2, PT, R14, c[0x0][0x3c8], PT ;  /* 0x0000f2000e007a0c */ /* 0x000fc40003f46270 */
        /* <DEDUP_REMOVED lines=12> */
[C---:B------:R-:W-:Y:S02]  /*1a040*/  IADD3 R8, R229.reuse, 0x78, RZ ;  /* 0x00000078e5087810 */ /* 0x040fe40007ffe0ff */
[----:B------:R-:W-:Y:S01]  /*1a050*/  ISETP.GE.AND P3, PT, R10, c[0x0][0x3c8], PT ;  /* 0x0000f2000a007a0c */ /* 0x000fe20003f66270 */
[----:B------:R4:W-:Y:S01]  /*1a060*/  @!P4 ST.E.64 [R6.64], R48 ;  /* 0x000000300600c985 */ /* 0x0009e2000c101b08 */
[----:B------:R-:W-:Y:S02]  /*1a070*/  IADD3 R11, R229, 0x68, RZ ;  /* 0x00000068e50b7810 */ /* 0x000fe40007ffe0ff */
[----:B------:R-:W-:Y:S02]  /*1a080*/  ISETP.GE.AND P4, PT, R8, c[0x0][0x3c8], PT ;  /* 0x0000f20008007a0c */ /* 0x000fe40003f86270 */
[----:B------:R-:W-:-:S02]  /*1a090*/  SHF.R.S32.HI R11, RZ, 0x1f, R11 ;  /* 0x0000001fff0b7819 */ /* 0x000fc4000001140b */
[----:B--2---:R-:W-:-:S04]  /*1a0a0*/  @!P2 LEA R2, P5, R14, R0, 0x2 ;  /* 0x000000000e02a211 */ /* 0x004fc800078a10ff */
[----:B------:R-:W-:Y:S02]  /*1a0b0*/  @!P2 LEA.HI.X R3, R14, R4, R15, 0x2, P5 ;  /* 0x000000040e03a211 */ /* 0x000fe400028f140f */
[----:B----4-:R-:W-:Y:S02]  /*1a0c0*/  @!P1 LEA R6, P0, R9, R0, 0x2 ;  /* 0x0000000009069211 */ /* 0x010fe400078010ff */
[----:B------:R-:W-:Y:S01]  /*1a0d0*/  IADD3 R14, R229, 0x80, RZ ;  /* 0x00000080e50e7810 */ /* 0x000fe20007ffe0ff */
[----:B------:R2:W-:Y:S01]  /*1a0e0*/  @!P2 ST.E.64 [R2.64], R52 ;  /* 0x000000340200a985 */ /* 0x0005e2000c101b08 */
[----:B------:R-:W-:Y:S02]  /*1a0f0*/  @!P1 LEA.HI.X R7, R9, R4, R11, 0x2, P0 ;  /* 0x0000000409079211 */ /* 0x000fe400000f140b */
[C---:B------:R-:W-:Y:S02]  /*1a100*/  IADD3 R15, R229.reuse, 0x70, RZ ;  /* 0x00000070e50f7810 */ /* 0x040fe40007ffe0ff */
[----:B------:R-:W-:Y:S01]  /*1a110*/  IADD3 R9, R229, 0x88, RZ ;  /* 0x00000088e5097810 */ /* 0x000fe20007ffe0ff */
[----:B------:R4:W-:Y:S01]  /*1a120*/  @!P1 ST.E.64 [R6.64], R56 ;  /* 0x0000003806009985 */ /* 0x0009e2000c101b08 */
[----:B------:R-:W-:-:S02]  /*1a130*/  ISETP.GE.AND P2, PT, R14, c[0x0][0x3c8], PT ;  /* 0x0000f2000e007a0c */ /* 0x000fc40003f46270 */
[----:B------:R-:W-:Y:S02]  /*1a140*/  IADD3 R11, R229, 0x78, RZ ;  /* 0x00000078e50b7810 */ /* 0x000fe40007ffe0ff */
[----:B------:R-:W-:Y:S02]  /*1a150*/  SHF.R.S32.HI R15, RZ, 0x1f, R15 ;  /* 0x0000001fff0f7819 */ /* 0x000fe4000001140f */
[----:B------:R-:W-:Y:S02]  /*1a160*/  ISETP.GE.AND P1, PT, R9, c[0x0][0x3c8], PT ;  /* 0x0000f20009007a0c */ /* 0x000fe40003f26270 */
[----:B------:R-:W-:Y:S02]  /*1a170*/  SHF.R.S32.HI R11, RZ, 0x1f, R11 ;  /* 0x0000001fff0b7819 */ /* 0x000fe4000001140b */
[----:B--2---:R-:W-:-:S04]  /*1a180*/  @!P3 LEA R2, P5, R10, R0, 0x2 ;  /* 0x000000000a02b211 */ /* 0x004fc800078a10ff */
[----:B------:R-:W-:Y:S02]  /*1a190*/  @!P3 LEA.HI.X R3, R10, R4, R15, 0x2, P5 ;  /* 0x000000040a03b211 */ /* 0x000fe400028f140f */
[C---:B----4-:R-:W-:Y:S02]  /*1a1a0*/  @!P4 LEA R6, P0, R8.reuse, R0, 0x2 ;  /* 0x000000000806c211 */ /* 0x050fe400078010ff */
[C---:B------:R-:W-:Y:S01]  /*1a1b0*/  IADD3 R10, R229.reuse, 0x90, RZ ;  /* 0x00000090e50a7810 */ /* 0x040fe20007ffe0ff */
[----:B------:R2:W-:Y:S01]  /*1a1c0*/  @!P3 ST.E.64 [R2.64], R60 ;  /* 0x0000003c0200b985 */ /* 0x0005e2000c101b08 */
[----:B------:R-:W-:Y:S02]  /*1a1d0*/  @!P4 LEA.HI.X R7, R8, R4, R11, 0x2, P0 ;  /* 0x000000040807c211 */ /* 0x000fe400000f140b */
[C---:B------:R-:W-:Y:S02]  /*1a1e0*/  IADD3 R15, R229.reuse, 0x80, RZ ;  /* 0x00000080e50f7810 */ /* 0x040fe40007ffe0ff */
[----:B------:R-:W-:Y:S01]  /*1a1f0*/  IADD3 R8, R229, 0x98, RZ ;  /* 0x00000098e5087810 */ /* 0x000fe20007ffe0ff */
[----:B------:R4:W-:Y:S01]  /*1a200*/  @!P4 ST.E.64 [R6.64], R64 ;  /* 0x000000400600c985 */ /* 0x0009e2000c101b08 */
[----:B------:R-:W-:-:S02]  /*1a210*/  ISETP.GE.AND P3, PT, R10, c[0x0][0x3c8], PT ;  /* 0x0000f2000a007a0c */ /* 0x000fc40003f66270 */
[----:B------:R-:W-:Y:S02]  /*1a220*/  SHF.R.S32.HI R15, RZ, 0x1f, R15 ;  /* 0x0000001fff0f7819 */ /* 0x000fe4000001140f */
[----:B------:R-:W-:Y:S02]  /*1a230*/  IADD3 R11, R229, 0x88, RZ ;  /* 0x00000088e50b7810 */ /* 0x000fe40007ffe0ff */
[----:B------:R-:W-:Y:S02]  /*1a240*/  ISETP.GE.AND P4, PT, R8, c[0x0][0x3c8], PT ;  /* 0x0000f20008007a0c */ /* 0x000fe40003f86270 */
[----:B------:R-:W-:Y:S02]  /*1a250*/  SHF.R.S32.HI R11, RZ, 0x1f, R11 ;  /* 0x0000001fff0b7819 */ /* 0x000fe4000001140b */
[----:B--2---:R-:W-:-:S04]  /*1a260*/  @!P2 LEA R2, P5, R14, R0, 0x2 ;  /* 0x000000000e02a211 */ /* 0x004fc800078a10ff */
[----:B------:R-:W-:Y:S02]  /*1a270*/  @!P2 LEA.HI.X R3, R14, R4, R15, 0x2, P5 ;  /* 0x000000040e03a211 */ /* 0x000fe400028f140f */
[----:B----4-:R-:W-:Y:S02]  /*1a280*/  @!P1 LEA R6, P0, R9, R0, 0x2 ;  /* 0x0000000009069211 */ /* 0x010fe400078010ff */
[----:B------:R-:W-:Y:S01]  /*1a290*/  IADD3 R14, R229, 0x90, RZ ;  /* 0x00000090e50e7810 */ /* 0x000fe20007ffe0ff */
[----:B------:R2:W-:Y:S01]  /*1a2a0*/  @!P2 ST.E.64 [R2.64], R68 ;  /* 0x000000440200a985 */ /* 0x0005e2000c101b08 */
[----:B------:R-:W-:Y:S02]  /*1a2b0*/  @!P1 LEA.HI.X R7, R9, R4, R11, 0x2, P0 ;  /* 0x0000000409079211 */ /* 0x000fe400000f140b */
[----:B------:R-:W-:Y:S02]  /*1a2c0*/  ISETP.GE.AND P2, PT, R16, c[0x0][0x3c8], PT ;  /* 0x0000f20010007a0c */ /* 0x000fe40003f46270 */
[C---:B------:R-:W-:Y:S01]  /*1a2d0*/  IADD3 R9, R229.reuse, 0x98, RZ ;  /* 0x00000098e5097810 */ /* 0x040fe20007ffe0ff */
[----:B------:R4:W-:Y:S01]  /*1a2e0*/  @!P1 ST.E.64 [R6.64], R72 ;  /* 0x0000004806009985 */ /* 0x0009e2000c101b08 */
[----:B------:R-:W-:-:S02]  /*1a2f0*/  IADD3 R11, R229, 0xa8, RZ ;  /* 0x000000a8e50b7810 */ /* 0x000fc40007ffe0ff */
[----:B------:R-:W-:Y:S02]  /*1a300*/  SHF.R.S32.HI R14, RZ, 0x1f, R14 ;  /* 0x0000001fff0e7819 */ /* 0x000fe4000001140e */
[----:B------:R-:W-:Y:S02]  /*1a310*/  SHF.R.S32.HI R9, RZ, 0x1f, R9 ;  /* 0x0000001fff097819 */ /* 0x000fe40000011409 */
[----:B------:R-:W-:Y:S02]  /*1a320*/  ISETP.GE.AND P1, PT, R11, c[0x0][0x3c8], PT ;  /* 0x0000f2000b007a0c */ /* 0x000fe40003f26270 */
[----:B------:R-:W-:-:S04]  /*1a330*/  IADD3 R15, R229, 0xa8, RZ ;  /* 0x000000a8e50f7810 */ /* 0x000fc80007ffe0ff */
[----:B------:R-:W-:Y:S02]  /*1a340*/  SHF.R.S32.HI R15, RZ, 0x1f, R15 ;  /* 0x0000001fff0f7819 */ /* 0x000fe4000001140f */
[----:B--2---:R-:W-:-:S04]  /*1a350*/  @!P3 LEA R2, P5, R10, R0, 0x2 ;  /* 0x000000000a02b211 */ /* 0x004fc800078a10ff */
[----:B------:R-:W-:Y:S02]  /*1a360*/  @!P3 LEA.HI.X R3, R10, R4, R14, 0x2, P5 ;  /* 0x000000040a03b211 */ /* 0x000fe400028f140e */
[C---:B----4-:R-:W-:Y:S02]  /*1a370*/  @!P4 LEA R6, P0, R8.reuse, R0, 0x2 ;  /* 0x000000000806c211 */ /* 0x050fe400078010ff */
[----:B------:R-:W-:Y:S01]  /*1a380*/  IADD3 R10, R229, 0xb8, RZ ;  /* 0x000000b8e50a7810 */ /* 0x000fe20007ffe0ff */
[----:B------:R2:W-:Y:S01]  /*1a390*/  @!P3 ST.E.64 [R2.64], R76 ;  /* 0x0000004c0200b985 */ /* 0x0005e2000c101b08 */
[----:B------:R-:W-:Y:S02]  /*1a3a0*/  @!P4 LEA.HI.X R7, R8, R4, R9, 0x2, P0 ;  /* 0x000000040807c211 */ /* 0x000fe400000f1409 */
[----:B------:R-:W-:Y:S02]  /*1a3b0*/  ISETP.GE.AND P3, PT, R17, c[0x0][0x3c8], PT ;  /* 0x0000f20011007a0c */ /* 0x000fe40003f66270 */
[----:B------:R-:W-:Y:S01]  /*1a3c0*/  @!P1 LEA R8, P0, R11, R0, 0x2 ;  /* 0x000000000b089211 */ /* 0x000fe200078010ff */
[----:B------:R4:W-:Y:S01]  /*1a3d0*/  @!P4 ST.E.64 [R6.64], R80 ;  /* 0x000000500600c985 */ /* 0x0009e2000c101b08 */
[----:B------:R-:W-:-:S02]  /*1a3e0*/  ISETP.GE.AND P4, PT, R10, c[0x0][0x3c8], PT ;  /* 0x0000f2000a007a0c */ /* 0x000fc40003f86270 */
[----:B------:R-:W-:Y:S02]  /*1a3f0*/  IADD3 R14, R229, 0xc0, RZ ;  /* 0x000000c0e50e7810 */ /* 0x000fe40007ffe0ff */
[----:B------:R-:W-:Y:S02]  /*1a400*/  @!P1 LEA.HI.X R9, R11, R4, R15, 0x2, P0 ;  /* 0x000000040b099211 */ /* 0x000fe400000f140f */
[C---:B------:R-:W-:Y:S02]  /*1a410*/  IADD3 R15, R229.reuse, 0xb8, RZ ;  /* 0x000000b8e50f7810 */ /* 0x040fe40007ffe0ff */
[----:B------:R-:W-:Y:S02]  /*1a420*/  IADD3 R11, R229, 0xd0, RZ ;  /* 0x000000d0e50b7810 */ /* 0x000fe40007ffe0ff */
[----:B------:R-:W-:Y:S02]  /*1a430*/  SHF.R.S32.HI R15, RZ, 0x1f, R15 ;  /* 0x0000001fff0f7819 */ /* 0x000fe4000001140f */
[----:B------:R-:W-:-:S02]  /*1a440*/  ISETP.GE.AND P6, PT, R11, c[0x0][0x3c8], PT ;  /* 0x0000f2000b007a0c */ /* 0x000fc40003fc6270 */
[----:B--2---:R-:W-:-:S04]  /*1a450*/  @!P2 LEA R2, P5, R16, R0, 0x2 ;  /* 0x000000001002a211 */ /* 0x004fc800078a10ff */
[----:B------:R-:W-:Y:S02]  /*1a460*/  @!P2 LEA.HI.X R3, R16, R4, R18, 0x2, P5 ;  /* 0x000000041003a211 */ /* 0x000fe400028f1412 */
[C---:B------:R-:W-:Y:S02]  /*1a470*/  IADD3 R16, R229.reuse, 0xc8, RZ ;  /* 0x000000c8e5107810 */ /* 0x040fe40007ffe0ff */
[----:B------:R-:W-:Y:S01]  /*1a480*/  IADD3 R18, R229, 0xb0, RZ ;  /* 0x000000b0e5127810 */ /* 0x000fe20007ffe0ff */
[----:B------:R2:W-:Y:S01]  /*1a490*/  @!P2 ST.E.64 [R2.64], R84 ;  /* 0x000000540200a985 */ /* 0x0005e2000c101b08 */
[----:B------:R-:W-:Y:S02]  /*1a4a0*/  ISETP.GE.AND P2, PT, R14, c[0x0][0x3c8], PT ;  /* 0x0000f2000e007a0c */ /* 0x000fe40003f46270 */
[----:B----4-:R-:W-:Y:S01]  /*1a4b0*/  @!P3 LEA R6, P5, R17, R0, 0x2 ;  /* 0x000000001106b211 */ /* 0x010fe200078a10ff */
[----:B------:R4:W-:Y:S01]  /*1a4c0*/  @!P1 ST.E.64 [R8.64], R88 ;  /* 0x0000005808009985 */ /* 0x0009e2000c101b08 */
[----:B------:R-:W-:-:S02]  /*1a4d0*/  ISETP.GE.AND P1, PT, R16, c[0x0][0x3c8], PT ;  /* 0x0000f20010007a0c */ /* 0x000fc40003f26270 */
[----:B------:R-:W-:-:S04]  /*1a4e0*/  SHF.R.S32.HI R18, RZ, 0x1f, R18 ;  /* 0x0000001fff127819 */ /* 0x000fc80000011412 */
[----:B------:R-:W-:Y:S02]  /*1a4f0*/  @!P3 LEA.HI.X R7, R17, R4, R18, 0x2, P5 ;  /* 0x000000041107b211 */ /* 0x000fe400028f1412 */
[----:B------:R-:W-:-:S03]  /*1a500*/  IADD3 R17, R229, 0xc8, RZ ;  /* 0x000000c8e5117810 */ /* 0x000fc60007ffe0ff */
[----:B------:R5:W-:Y:S01]  /*1a510*/  @!P3 ST.E.64 [R6.64], R160 ;  /* 0x000000a00600b985 */ /* 0x000be2000c101b08 */
[----:B------:R-:W-:Y:S02]  /*1a520*/  SHF.R.S32.HI R17, RZ, 0x1f, R17 ;  /* 0x0000001fff117819 */ /* 0x000fe40000011411 */
[----:B--2---:R-:W-:-:S04]  /*1a530*/  @!P4 LEA R2, P0, R10, R0, 0x2 ;  /* 0x000000000a02c211 */ /* 0x004fc800078010ff */
[----:B------:R-:W-:Y:S02]  /*1a540*/  @!P4 LEA.HI.X R3, R10, R4, R15, 0x2, P0 ;  /* 0x000000040a03c211 */ /* 0x000fe400000f140f */
[C---:B------:R-:W-:Y:S02]  /*1a550*/  IADD3 R15, R229.reuse, 0xc0, RZ ;  /* 0x000000c0e50f7810 */ /* 0x040fe40007ffe0ff */
[C---:B----4-:R-:W-:Y:S01]  /*1a560*/  @!P2 LEA R8, P0, R14.reuse, R0, 0x2 ;  /* 0x000000000e08a211 */ /* 0x050fe200078010ff */
[----:B------:R2:W-:Y:S01]  /*1a570*/  @!P4 ST.E.64 [R2.64], R96 ;  /* 0x000000600200c985 */ /* 0x0005e2000c101b08 */
[----:B------:R-:W-:Y:S02]  /*1a580*/  SHF.R.S32.HI R15, RZ, 0x1f, R15 ;  /* 0x0000001fff0f7819 */ /* 0x000fe4000001140f */
[----:B------:R-:W-:Y:S02]  /*1a590*/  IADD3 R10, R229, 0xd8, RZ ;  /* 0x000000d8e50a7810 */ /* 0x000fe40007ffe0ff */
[----:B------:R-:W-:-:S02]  /*1a5a0*/  @!P2 LEA.HI.X R9, R14, R4, R15, 0x2, P0 ;  /* 0x000000040e09a211 */ /* 0x000fc400000f140f */
[----:B------:R-:W-:Y:S02]  /*1a5b0*/  ISETP.GE.AND P5, PT, R10, c[0x0][0x3c8], PT ;  /* 0x0000f2000a007a0c */ /* 0x000fe40003fa6270 */
[C---:B------:R-:W-:Y:S01]  /*1a5c0*/  IADD3 R15, R229.reuse, 0xd0, RZ ;  /* 0x000000d0e50f7810 */ /* 0x040fe20007ffe0ff */
[----:B------:R-:W-:Y:S01]  /*1a5d0*/  @!P2 ST.E.64 [R8.64], R162 ;  /* 0x000000a20800a985 */ /* 0x000fe2000c101b08 */
[----:B------:R-:W-:Y:S02]  /*1a5e0*/  IADD3 R14, R229, 0xe0, RZ ;  /* 0x000000e0e50e7810 */ /* 0x000fe40007ffe0ff */
[----:B-----5:R-:W-:Y:S02]  /*1a5f0*/  @!P6 LEA R6, P0, R11, R0, 0x2 ;  /* 0x000000000b06e211 */ /* 0x020fe400078010ff */
[----:B------:R-:W-:Y:S02]  /*1a600*/  SHF.R.S32.HI R15, RZ, 0x1f, R15 ;  /* 0x0000001fff0f7819 */ /* 0x000fe4000001140f */
[----:B------:R-:W-:-:S02]  /*1a610*/  ISETP.GE.AND P4, PT, R14, c[0x0][0x3c8], PT ;  /* 0x0000f2000e007a0c */ /* 0x000fc40003f86270 */
[----:B------:R-:W-:Y:S02]  /*1a620*/  ISETP.GE.AND P2, PT, R252, c[0x0][0x3c8], PT ;  /* 0x0000f200fc007a0c */ /* 0x000fe40003f46270 */
[----:B------:R-:W-:Y:S02]  /*1a630*/  @!P6 LEA.HI.X R7, R11, R4, R15, 0x2, P0 ;  /* 0x000000040b07e211 */ /* 0x000fe400000f140f */
[----:B------:R-:W-:Y:S02]  /*1a640*/  IADD3 R11, R229, 0xd8, RZ ;  /* 0x000000d8e50b7810 */ /* 0x000fe40007ffe0ff */
[----:B------:R-:W-:Y:S02]  /*1a650*/  ISETP.GE.AND P0, PT, R250, c[0x0][0x3c8], PT ;  /* 0x0000f200fa007a0c */ /* 0x000fe40003f06270 */
[----:B------:R-:W-:Y:S02]  /*1a660*/  SHF.R.S32.HI R11, RZ, 0x1f, R11 ;  /* 0x0000001fff0b7819 */ /* 0x000fe4000001140b */
[----:B--2---:R-:W-:-:S02]  /*1a670*/  @!P1 LEA R2, P3, R16, R0, 0x2 ;  /* 0x0000000010029211 */ /* 0x004fc400078610ff */
[----:B------:R-:W-:Y:S02]  /*1a680*/  IADD3 R15, R229, 0xe0, RZ ;  /* 0x000000e0e50f7810 */ /* 0x000fe40007ffe0ff */
[----:B------:R-:W-:Y:S02]  /*1a690*/  @!P1 LEA.HI.X R3, R16, R4, R17, 0x2, P3 ;  /* 0x0000000410039211 */ /* 0x000fe400018f1411 */
[----:B------:R-:W-:Y:S02]  /*1a6a0*/  SHF.R.S32.HI R15, RZ, 0x1f, R15 ;  /* 0x0000001fff0f7819 */ /* 0x000fe4000001140f */
[----:B------:R-:W-:Y:S01]  /*1a6b0*/  SHF.R.S32.HI R16, RZ, 0x1f, R252 ;  /* 0x0000001fff107819 */ /* 0x000fe200000114fc */
[----:B------:R2:W-:Y:S01]  /*1a6c0*/  @!P1 ST.E.64 [R2.64], R100 ;  /* 0x0000006402009985 */ /* 0x0005e2000c101b08 */
[----:B------:R-:W-:-:S03]  /*1a6d0*/  ISETP.GE.AND P1, PT, R251, c[0x0][0x3c8], PT ;  /* 0x0000f200fb007a0c */ /* 0x000fc60003f26270 */
[----:B------:R4:W-:Y:S01]  /*1a6e0*/  @!P6 ST.E.64 [R6.64], R104 ;  /* 0x000000680600e985 */ /* 0x0009e2000c101b08 */
[----:B--2---:R-:W-:-:S04]  /*1a6f0*/  @!P5 LEA R2, P3, R10, R0, 0x2 ;  /* 0x000000000a02d211 */ /* 0x004fc800078610ff */
[----:B------:R-:W-:Y:S02]  /*1a700*/  @!P5 LEA.HI.X R3, R10, R4, R11, 0x2, P3 ;  /* 0x000000040a03d211 */ /* 0x000fe400018f140b */
[-C--:B------:R-:W-:Y:S02]  /*1a710*/  @!P4 LEA R10, P6, R14, R0.reuse, 0x2 ;  /* 0x000000000e0ac211 */ /* 0x080fe400078c10ff */
[----:B------:R-:W-:Y:S01]  /*1a720*/  @!P2 LEA R8, P3, R252, R0, 0x2 ;  /* 0x00000000fc08a211 */ /* 0x000fe200078610ff */
[----:B------:R2:W-:Y:S01]  /*1a730*/  @!P5 ST.E.64 [R2.64], R108 ;  /* 0x0000006c0200d985 */ /* 0x0005e2000c101b08 */
[----:B------:R-:W-:Y:S02]  /*1a740*/  @!P4 LEA.HI.X R11, R14, R4, R15, 0x2, P6 ;  /* 0x000000040e0bc211 */ /* 0x000fe400030f140f */
[----:B----4-:R-:W-:Y:S02]  /*1a750*/  @!P1 LEA R6, P5, R251, R0, 0x2 ;  /* 0x00000000fb069211 */ /* 0x010fe400078a10ff */
[----:B------:R-:W-:Y:S01]  /*1a760*/  SHF.R.S32.HI R15, RZ, 0x1f, R251 ;  /* 0x0000001fff0f7819 */ /* 0x000fe200000114fb */
[----:B------:R4:W-:Y:S01]  /*1a770*/  @!P4 ST.E.64 [R10.64], R166 ;  /* 0x000000a60a00c985 */ /* 0x0009e2000c101b08 */
[----:B------:R-:W-:-:S02]  /*1a780*/  @!P2 LEA.HI.X R9, R252, R4, R16, 0x2, P3 ;  /* 0x00000004fc09a211 */ /* 0x000fc400018f1410 */
[----:B------:R-:W-:Y:S02]  /*1a790*/  SHF.R.S32.HI R14, RZ, 0x1f, R250 ;  /* 0x0000001fff0e7819 */ /* 0x000fe400000114fa */
[----:B------:R-:W-:Y:S01]  /*1a7a0*/  @!P1 LEA.HI.X R7, R251, R4, R15, 0x2, P5 ;  /* 0x00000004fb079211 */ /* 0x000fe200028f140f */
[----:B------:R4:W-:Y:S04]  /*1a7b0*/  @!P2 ST.E.64 [R8.64], R164 ;  /* 0x000000a40800a985 */ /* 0x0009e8000c101b08 */
[----:B------:R4:W-:Y:S01]  /*1a7c0*/  @!P1 ST.E.64 [R6.64], R112 ;  /* 0x0000007006009985 */ /* 0x0009e2000c101b08 */
[----:B--2---:R-:W-:-:S04]  /*1a7d0*/  @!P0 LEA R2, P3, R250, R0, 0x2 ;  /* 0x00000000fa028211 */ /* 0x004fc800078610ff */
[----:B------:R-:W-:-:S05]  /*1a7e0*/  @!P0 LEA.HI.X R3, R250, R4, R14, 0x2, P3 ;  /* 0x00000004fa038211 */ /* 0x000fca00018f140e */
[----:B------:R4:W-:Y:S04]  /*1a7f0*/  @!P0 ST.E.64 [R2.64], R20 ;  /* 0x0000001402008985 */ /* 0x0009e8000c101b08 */
.L_x_1443:
[----:B------:R-:W-:Y:S05]  /*1a800*/  BSYNC B0 ;  /* 0x0000000000007941 */ /* 0x000fea0003800000 */
.L_x_1442:
[----:B------:R-:W-:Y:S05]  /*1a810*/  BRA.DIV ~URZ, `(.L_x_1444) ;  /* 0x000043d27f007947 */ /* 0x000fea000b800000 */
[----:B--2---:R2:W1:Y:S04]  /*1a820*/  SHFL.IDX PT, R4, R5, 0x1, 0x1c1f ;  /* 0x003c1f0005047f89 */ /* 0x00446800000e0000 */
[----:B----4-:R2:W4:Y:S02]  /*1a830*/  SHFL.IDX PT, R0, R12, 0x1, 0x1c1f ;  /* 0x003c1f000c007f89 */ /* 0x01052400000e0000 */
.L_x_1516:
        /* <DEDUP_REMOVED lines=8> */
[C---:B------:R-:W-:Y:S01]  /*1a8c0*/  IADD3 R10, R229.reuse, 0x18, RZ ;  /* 0x00000018e50a7810 */ /* 0x040fe20007ffe0ff */
        /* <DEDUP_REMOVED lines=30> */
[----:B--2---:R-:W-:Y:S02]  /*1aab0*/  @!P4 LEA R8, P0, R249, R0, 0x2 ;  /* 0x00000000f908c211 */ /* 0x004fe400078010ff */
        /* <DEDUP_REMOVED lines=148> */
[----:B------:R-:W-:Y:S01]  /*1b400*/  IADD3 R14, R229, 0xc8, RZ ;  /* 0x000000c8e50e7810 */ /* 0x000fe20007ffe0ff */
[----:B------:R1:W-:Y:S01]  /*1b410*/  @!P1 ST.E.64 [R6.64], R78 ;  /* 0x0000004e06009985 */ /* 0x0003e2000c101b08 */
[----:B------:R-:W-:Y:S02]  /*1b420*/  ISETP.GE.AND P3, PT, R5, c[0x0][0x3c8], PT ;  /* 0x0000f20005007a0c */ /* 0x000fe40003f66270 */
[----:B------:R-:W-:Y:S01]  /*1b430*/  SHF.R.S32.HI R14, RZ, 0x1f, R14 ;  /* 0x0000001fff0e7819 */ /* 0x000fe2000001140e */
[----:B------:R2:W-:Y:S01]  /*1b440*/  @!P0 ST.E.64 [R2.64], R62 ;  /* 0x0000003e02008985 */ /* 0x0005e2000c101b08 */
[C---:B------:R-:W-:Y:S02]  /*1b450*/  IADD3 R11, R229.reuse, 0xd0, RZ ;  /* 0x000000d0e50b7810 */ /* 0x040fe40007ffe0ff */
[----:B------:R-:W-:Y:S02]  /*1b460*/  IADD3 R13, R229, 0xe0, RZ ;  /* 0x000000e0e50d7810 */ /* 0x000fe40007ffe0ff */
[----:B------:R-:W-:-:S02]  /*1b470*/  SHF.R.S32.HI R11, RZ, 0x1f, R11 ;  /* 0x0000001fff0b7819 */ /* 0x000fc4000001140b */
[----:B------:R-:W-:Y:S02]  /*1b480*/  ISETP.GE.AND P2, PT, R13, c[0x0][0x3c8], PT ;  /* 0x0000f2000d007a0c */ /* 0x000fe40003f46270 */
[----:B------:R-:W-:Y:S02]  /*1b490*/  ISETP.GE.AND P1, PT, R252, c[0x0][0x3c8], PT ;  /* 0x0000f200fc007a0c */ /* 0x000fe40003f26270 */
[----:B-1----:R-:W-:-:S04]  /*1b4a0*/  @!P5 LEA R6, P0, R12, R0, 0x2 ;  /* 0x000000000c06d211 */ /* 0x002fc800078010ff */
[----:B------:R-:W-:Y:S02]  /*1b4b0*/  @!P5 LEA.HI.X R7, R12, R4, R14, 0x2, P0 ;  /* 0x000000040c07d211 */ /* 0x000fe400000f140e */
[C---:B--2---:R-:W-:Y:S02]  /*1b4c0*/  @!P4 LEA R2, P6, R10.reuse, R0, 0x2 ;  /* 0x000000000a02c211 */ /* 0x044fe400078c10ff */
[----:B------:R-:W-:Y:S01]  /*1b4d0*/  ISETP.GE.AND P0, PT, R251, c[0x0][0x3c8], PT ;  /* 0x0000f200fb007a0c */ /* 0x000fe20003f06270 */
[----:B------:R-:W-:Y:S01]  /*1b4e0*/  @!P5 ST.E.64 [R6.64], R82 ;  /* 0x000000520600d985 */ /* 0x000fe2000c101b08 */
[----:B------:R-:W-:Y:S02]  /*1b4f0*/  @!P4 LEA.HI.X R3, R10, R4, R11, 0x2, P6 ;  /* 0x000000040a03c211 */ /* 0x000fe400030f140b */
[----:B------:R-:W-:Y:S02]  /*1b500*/  @!P3 LEA R10, P5, R5, R0, 0x2 ;  /* 0x00000000050ab211 */ /* 0x000fe400078a10ff */
[C---:B------:R-:W-:Y:S01]  /*1b510*/  IADD3 R12, R229.reuse, 0xd8, RZ ;  /* 0x000000d8e50c7810 */ /* 0x040fe20007ffe0ff */
[----:B------:R1:W-:Y:S01]  /*1b520*/  @!P4 ST.E.64 [R2.64], R86 ;  /* 0x000000560200c985 */ /* 0x0003e2000c101b08 */
[----:B------:R-:W-:-:S02]  /*1b530*/  IADD3 R14, R229, 0xe0, RZ ;  /* 0x000000e0e50e7810 */ /* 0x000fc40007ffe0ff */
[----:B------:R-:W-:Y:S02]  /*1b540*/  SHF.R.S32.HI R12, RZ, 0x1f, R12 ;  /* 0x0000001fff0c7819 */ /* 0x000fe4000001140c */
[----:B------:R-:W-:Y:S02]  /*1b550*/  @!P2 LEA R8, P6, R13, R0, 0x2 ;  /* 0x000000000d08a211 */ /* 0x000fe400078c10ff */
        /* <DEDUP_REMOVED lines=22> */
.L_x_1424:
        /* <DEDUP_REMOVED lines=8> */
[----:B------:R-:W-:Y:S02]  /*1b740*/  @P2 IADD3 R4, P0, R231, c[0x0][0x508], RZ ;  /* 0x00014200e7042a10 */ /* 0x000fe40007f1e0ff */
[----:B------:R2:W5:Y:S02]  /*1b750*/  @P3 LDG.E R6, [R2.64] ;  /* 0x0000000802063981 */ /* 0x000564000c1e1900 */
[----:B------:R-:W-:-:S05]  /*1b760*/  @P2 IADD3.X R5, R236, c[0x0][0x50c], RZ, P0, !PT ;  /* 0x00014300ec052a10 */ /* 0x000fca00007fe4ff */
[----:B------:R2:W5:Y:S01]  /*1b770*/  @P2 LDG.E R20, [R4.64] ;  /* 0x0000000804142981 */ /* 0x000562000c1e1900 */
[----:B------:R-:W-:-:S04]  /*1b780*/  ISETP.NE.AND P0, PT, R233, RZ, PT ;  /* 0x000000ffe900720c */ /* 0x000fc80003f05270 */
[----:B------:R-:W-:Y:S01]  /*1b790*/  SEL R19, R233, c[0x0][0x3d4], P0 ;  /* 0x0000f500e9137a07 */ /* 0x000fe20000000000 */
[----:B------:R-:W-:Y:S05]  /*1b7a0*/  @P2 BRA `(.L_x_1445) ;  /* 0x0000004000002947 */ /* 0x000fea0003800000 */
[----:B------:R-:W-:Y:S05]  /*1b7b0*/  @!P3 BRA `(.L_x_1445) ;  /* 0x000000300000b947 */ /* 0x000fea0003800000 */
[----:B------:R3:W4:Y:S04]  /*1b7c0*/  LDG.E R0, [R2.64] ;  /* 0x0000000802007981 */ /* 0x000728000c1e1900 */
[----:B--23--:R-:W4:Y:S02]  /*1b7d0*/  LDG.E R2, [R2.64+0x4] ;  /* 0x0000040802027981 */ /* 0x00cf24000c1e1900 */
[----:B----45:R-:W-:Y:S02]  /*1b7e0*/  IADD3 R20, -R0, R2, RZ ;  /* 0x0000000200147210 */ /* 0x030fe40007ffe1ff */
.L_x_1445:
[----:B--2---:R-:W2:Y:S01]  /*1b7f0*/  S2R R2, SR_TID.X ;  /* 0x0000000000027919 */ /* 0x004ea20000002100 */
[----:B------:R-:W-:Y:S01]  /*1b800*/  BSSY B0, `(.L_x_1446) ;  /* 0x0000036000007945 */ /* 0x000fe20003800000 */
[----:B------:R-:W-:Y:S02]  /*1b810*/  LOP3.LUT R12, R234, 0xffff, RZ, 0xc0, !PT ;  /* 0x0000ffffea0c7812 */ /* 0x000fe400078ec0ff */
[----:B------:R-:W-:-:S02]  /*1b820*/  SEL R13, R237, RZ, !P3 ;  /* 0x000000ffed0d7207 */ /* 0x000fc40005800000 */
[----:B------:R-:W-:Y:S02]  /*1b830*/  SEL R21, R238, RZ, !P3 ;  /* 0x000000ffee157207 */ /* 0x000fe40005800000 */
[----:B-----5:R-:W-:Y:S02]  /*1b840*/  SHF.R.S32.HI R18, RZ, 0x1f, R6 ;  /* 0x0000001fff127819 */ /* 0x020fe40000011406 */
        /* <DEDUP_REMOVED lines=21> */
[----:B------:R-:W-:Y:S01]  /*1b9a0*/  IMAD.WIDE.U32 R4, R4, R12, RZ ;  /* 0x0000000c04047225 */ /* 0x000fe200078e00ff */
[----:B------:R-:W-:-:S03]  /*1b9b0*/  IADD3 R3, R3, R8, RZ ;  /* 0x0000000803037210 */ /* 0x000fc60007ffe0ff */
[----:B------:R-:W-:Y:S02]  /*1b9c0*/  IMAD.IADD R9, R5, 0x1, R9 ;  /* 0x0000000105097824 */ /* 0x000fe400078e0209 */
[----:B------:R-:W-:-:S04]  /*1b9d0*/  @P0 IMAD.HI.U32 R17, R16, c[0x0][0x4ec], RZ ;  /* 0x00013b0010110a27 */ /* 0x000fc800078e00ff */
[-C--:B-----5:R-:W-:Y:S01]  /*1b9e0*/  IMAD R8, R15, R7.reuse, RZ ;  /* 0x000000070f087224 */ /* 0x0a0fe200078e02ff */
        /* <DEDUP_REMOVED lines=10> */
[----:B-1----:R-:W-:Y:S01]  /*1ba90*/  IMAD R0, R11, R2, RZ ;  /* 0x000000020b007224 */ /* 0x002fe200078e02ff */
        /* <DEDUP_REMOVED lines=12> */
.L_x_1447:
[----:B------:R-:W-:Y:S05]  /*1bb60*/  BSYNC B0 ;  /* 0x0000000000007941 */ /* 0x000fea0003800000 */
.L_x_1446:
[----:B------:R-:W-:-:S13]  /*1bb70*/  ISETP.GT.AND P0, PT, R19, 0x1, PT ;  /* 0x000000011300780c */ /* 0x000fda0003f04270 */
[----:B------:R-:W-:Y:S05]  /*1bb80*/  @P0 BRA `(.L_x_1439) ;  /* 0x000007f000000947 */ /* 0x000fea0003800000 */
[----:B------:R-:W-:Y:S01]  /*1bb90*/  MOV R2, c[0x0][0x4e8] ;  /* 0x00013a0000027a02 */ /* 0x000fe20000000f00 */
[----:B-1----:R-:W-:Y:S01]  /*1bba0*/  IMAD R0, R18, c[0x0][0x3a0], RZ ;  /* 0x0000e80012007a24 */ /* 0x002fe200078e02ff */
[----:B------:R-:W-:Y:S01]  /*1bbb0*/  IADD3 R4, R211, R225, RZ ;  /* 0x000000e1d3047210 */ /* 0x000fe20007ffe0ff */
        /* <DEDUP_REMOVED lines=30> */
.L_x_1517:
[----:B------:R-:W-:Y:S05]  /*1bda0*/  BRA.DIV ~URZ, `(.L_x_1449) ;  /* 0x00002f727f007947 */ /* 0x000fea000b800000 */
[----:B------:R3:W4:Y:S02]  /*1bdb0*/  SHFL.IDX PT, R0, R14, RZ, 0x181f ;  /* 0x00181fff0e007589 */ /* 0x00072400000e0000 */
.L_x_1518:
        /* <DEDUP_REMOVED lines=20> */
.L_x_1451:
[----:B------:R-:W-:Y:S05]  /*1bf00*/  BSYNC B0 ;  /* 0x0000000000007941 */ /* 0x000fea0003800000 */
.L_x_1450:
[----:B------:R-:W-:Y:S05]  /*1bf10*/  BRA.DIV ~URZ, `(.L_x_1452) ;  /* 0x00002e627f007947 */ /* 0x000fea000b800000 */
[----:B--2---:R2:W1:Y:S04]  /*1bf20*/  SHFL.IDX PT, R4, R5, 0x1, 0x181f ;  /* 0x00381f0005047f89 */ /* 0x00446800000e0000 */
[----:B----4-:R2:W4:Y:S02]  /*1bf30*/  SHFL.IDX PT, R0, R14, 0x1, 0x181f ;  /* 0x00381f000e007f89 */ /* 0x01052400000e0000 */
.L_x_1519:
        /* <DEDUP_REMOVED lines=20> */
.L_x_1454:
[----:B------:R-:W-:Y:S05]  /*1c080*/  BSYNC B0 ;  /* 0x0000000000007941 */ /* 0x000fea0003800000 */
.L_x_1453:
[----:B------:R-:W-:Y:S05]  /*1c090*/  BRA.DIV ~URZ, `(.L_x_1455) ;  /* 0x00002da27f007947 */ /* 0x000fea000b800000 */
[----:B-1----:R1:W2:Y:S02]  /*1c0a0*/  SHFL.IDX PT, R4, R5, 0x2, 0x181f ;  /* 0x00581f0005047f89 */ /* 0x0022a400000e0000 */
.L_x_1520:
[----:B------:R-:W-:Y:S05]  /*1c0b0*/  BRA.DIV ~URZ, `(.L_x_1456) ;  /* 0x00002df27f007947 */ /* 0x000fea000b800000 */
[----:B----4-:R4:W1:Y:S02]  /*1c0c0*/  SHFL.IDX PT, R0, R14, 0x2, 0x181f ;  /* 0x00581f000e007f89 */ /* 0x01086400000e0000 */
.L_x_1521:
        /* <DEDUP_REMOVED lines=8> */
[CC--:B-1----:R-:W-:Y:S02]  /*1c150*/  @!P3 LEA R10, P4, R132.reuse, R0.reuse, 0x1 ;  /* 0x00000000840ab211 */ /* 0x0c2fe400078808ff */
        /* <DEDUP_REMOVED lines=11> */
.L_x_1458:
[----:B------:R-:W-:Y:S05]  /*1c210*/  BSYNC B0 ;  /* 0x0000000000007941 */ /* 0x000fea0003800000 */
.L_x_1457:
[----:B------:R-:W-:Y:S05]  /*1c220*/  BRA.DIV ~URZ, `(.L_x_1459) ;  /* 0x00002ce27f007947 */ /* 0x000fea000b800000 */
[----:B--2---:R2:W3:Y:S04]  /*1c230*/  SHFL.IDX PT, R4, R5, 0x3, 0x181f ;  /* 0x00781f0005047f89 */ /* 0x0044e800000e0000 */
[----:B-1----:R2:W1:Y:S02]  /*1c240*/  SHFL.IDX PT, R0, R14, 0x3, 0x181f ;  /* 0x00781f000e007f89 */ /* 0x00246400000e0000 */
.L_x_1522:
[----:B------:R-:W-:-:S04]  /*1c250*/  IADD3 R2, R13, 0x60, RZ ;  /* 0x000000600d027810 */ /* 0x000fc80007ffe0ff */
        /* <DEDUP_REMOVED lines=18> */
.L_x_1439:
[----:B------:R-:W-:Y:S05]  /*1c380*/  BSYNC B1 ;  /* 0x0000000000017941 */ /* 0x000fea0003800000 */
.L_x_1423:
        /* <DEDUP_REMOVED lines=13> */
.L_x_1523:
[----:B------:R-:W-:Y:S05]  /*1c460*/  BRA.DIV ~URZ, `(.L_x_1462) ;  /* 0x00002bd27f007947 */ /* 0x000fea000b800000 */
[----:B------:R3:W4:Y:S02]  /*1c470*/  SHFL.IDX PT, R6, R92, 0x1, 0x1f ;  /* 0x00201f005c067f89 */ /* 0x00072400000e0000 */
.L_x_1524:
        /* <DEDUP_REMOVED lines=18> */
.L_x_1525:
        /* <DEDUP_REMOVED lines=16> */
.L_x_1526:
[----:B--2---:R-:W-:Y:S01]  /*1c6a0*/  IMAD R0, R0, c[0x0][0x538], RZ ;  /* 0x00014e0000007a24 */ /* 0x004fe200078e02ff */
[----:B------:R-:W-:Y:S04]  /*1c6b0*/  BSSY B1, `(.L_x_1465) ;  /* 0x00000c8000017945 */ /* 0x000fe80003800000 */
[----:B----4-:R-:W-:-:S04]  /*1c6c0*/  IADD3 R6, R0, R6, RZ ;  /* 0x0000000600067210 */ /* 0x010fc80007ffe0ff */
[----:B------:R-:W-:-:S13]  /*1c6d0*/  ISETP.GT.AND P0, PT, R6, R9, PT ;  /* 0x000000090600720c */ /* 0x000fda0003f04270 */
[----:B------:R-:W-:Y:S05]  /*1c6e0*/  @P0 BRA `(.L_x_1466) ;  /* 0x0000025000000947 */ /* 0x000fea0003800000 */
.L_x_1470:
        /* <DEDUP_REMOVED lines=17> */
.L_x_1527:
        /* <DEDUP_REMOVED lines=16> */
.L_x_1528:
[----:B--2---:R-:W-:-:S05]  /*1c900*/  IMAD R0, R0, c[0x0][0x538], RZ ;  /* 0x00014e0000007a24 */ /* 0x004fca00078e02ff */
[----:B------:R-:W-:-:S04]  /*1c910*/  IADD3 R6, R0, R6, RZ ;  /* 0x0000000600067210 */ /* 0x000fc80007ffe0ff */
[----:B------:R-:W-:-:S13]  /*1c920*/  ISETP.GT.AND P0, PT, R6, R9, PT ;  /* 0x000000090600720c */ /* 0x000fda0003f04270 */
[----:B-1-3--:R-:W-:Y:S05]  /*1c930*/  @!P0 BRA `(.L_x_1470) ;  /* 0xfffffdb000008947 */ /* 0x00afea000383ffff */
.L_x_1466:
[----:B------:R-:W-:-:S05]  /*1c940*/  IADD3 R11, -R0, R6, RZ ;  /* 0x00000006000b7210 */ /* 0x000fca0007ffe1ff */
[----:B------:R-:W-:-:S05]  /*1c950*/  IMAD R0, R4, c[0x0][0x538], R11 ;  /* 0x00014e0004007a24 */ /* 0x000fca00078e020b */
[----:B------:R-:W-:Y:S01]  /*1c960*/  ISETP.GT.AND P0, PT, R0, R9, PT ;  /* 0x000000090000720c */ /* 0x000fe20003f04270 */
[----:B------:R-:W-:-:S12]  /*1c970*/  BRA.DIV ~URZ, `(.L_x_1471) ;  /* 0x00002b027f007947 */ /* 0x000fd8000b800000 */
[----:B------:R-:W-:-:S04]  /*1c980*/  VOTE.ANY R10, PT, !P0 ;  /* 0x00000000000a7806 */ /* 0x000fc800040e0100 */
.L_x_1529:
[----:B------:R-:W2:Y:S02]  /*1c990*/  POPC R6, R10 ;  /* 0x0000000a00067309 */ /* 0x000ea40000000000 */
[----:B--2---:R-:W-:Y:S01]  /*1c9a0*/  IADD3 R235, R6, R235, RZ ;  /* 0x000000eb06eb7210 */ /* 0x004fe20007ffe0ff */
[----:B------:R-:W-:Y:S05]  /*1c9b0*/  BRA.DIV ~URZ, `(.L_x_1472) ;  /* 0x00002b127f007947 */ /* 0x000fea000b800000 */
[----:B------:R2:W4:Y:S04]  /*1c9c0*/  SHFL.IDX PT, R7, R7, R6, 0x1f ;  /* 0x00001f0607077589 */ /* 0x00052800000e0000 */
[----:B------:R2:W1:Y:S02]  /*1c9d0*/  SHFL.IDX PT, R5, R8, R6, 0x1f ;  /* 0x00001f0608057589 */ /* 0x00046400000e0000 */
.L_x_1530:
[----:B------:R-:W-:Y:S01]  /*1c9e0*/  ISETP.NE.AND P0, PT, R10, RZ, PT ;  /* 0x000000ff0a00720c */ /* 0x000fe20003f05270 */
[----:B------:R-:W-:-:S12]  /*1c9f0*/  BSSY B0, `(.L_x_1473) ;  /* 0x0000005000007945 */ /* 0x000fd80003800000 */
[----:B------:R-:W-:Y:S05]  /*1ca00*/  @!P0 BRA `(.L_x_1474) ;  /* 0x0000003000008947 */ /* 0x000fea0003800000 */
[----:B--2---:R-:W-:Y:S01]  /*1ca10*/  IADD3 R6, R6, -0x1, RZ ;  /* 0xffffffff06067810 */ /* 0x004fe20007ffe0ff */
[----:B------:R-:W-:Y:S05]  /*1ca20*/  BRA.DIV ~URZ, `(.L_x_1475) ;  /* 0x00002b727f007947 */ /* 0x000fea000b800000 */
[----:B------:R2:W3:Y:S02]  /*1ca30*/  SHFL.IDX PT, R12, R4, R6, 0x1f ;  /* 0x00001f06040c7589 */ /* 0x0004e400000e0000 */
.L_x_1474:
[----:B------:R-:W-:Y:S05]  /*1ca40*/  BSYNC B0 ;  /* 0x0000000000007941 */ /* 0x000fea0003800000 */
.L_x_1473:
        /* <DEDUP_REMOVED lines=67> */
.L_x_1477:
        /* <DEDUP_REMOVED lines=67> */
.L_x_1478:
[----:B------:R-:W-:Y:S05]  /*1d2b0*/  BSYNC B0 ;  /* 0x0000000000007941 */ /* 0x000fea0003800000 */
.L_x_1476:
[----:B------:R-:W-:-:S04]  /*1d2c0*/  LOP3.LUT R2, RZ, R2, RZ, 0x33, !PT ;  /* 0x00000002ff027212 */ /* 0x000fc800078e33ff */
[----:B------:R-:W-:Y:S01]  /*1d2d0*/  IADD3 R233, R2, R7, RZ ;  /* 0x0000000702e97210 */ /* 0x000fe20007ffe0ff */
[----:B------:R-:W-:Y:S05]  /*1d2e0*/  BRA `(.L_x_1479) ;  /* 0x0000004000007947 */ /* 0x000fea0003800000 */
.L_x_1467:
[----:B------:R-:W-:Y:S01]  /*1d2f0*/  IMAD.MOV.U32 R232, RZ, RZ, R9 ;  /* 0x000000ffffe87224 */ /* 0x000fe200078e0009 */
[----:B------:R-:W-:Y:S01]  /*1d300*/  MOV R234, RZ ;  /* 0x000000ff00ea7202 */ /* 0x000fe20000000f00 */
[----:B------:R-:W-:Y:S01]  /*1d310*/  IMAD.MOV.U32 R233, RZ, RZ, RZ ;  /* 0x000000ffffe97224 */ /* 0x000fe200078e00ff */
[----:B------:R-:W-:Y:S02]  /*1d320*/  MOV R235, c[0x0][0x53c] ;  /* 0x00014f0000eb7a02 */ /* 0x000fe40000000f00 */
.L_x_1479:
[----:B------:R-:W-:Y:S05]  /*1d330*/  BSYNC B1 ;  /* 0x0000000000017941 */ /* 0x000fea0003800000 */
.L_x_1465:
[----:B------:R-:W-:Y:S01]  /*1d340*/  WARPSYNC 0xffffffff ;  /* 0xffffffff00007948 */ /* 0x000fe20003800000 */
[----:B------:R-:W-:Y:S01]  /*1d350*/  BAR.SYNC.DEFER_BLOCKING 0x4, 0x100 ;  /* 0x0104000000007b1d */ /* 0x000fe20000010000 */
[----:B------:R-:W-:-:S13]  /*1d360*/  ISETP.NE.AND P0, PT, R13, RZ, PT ;  /* 0x000000ff0d00720c */ /* 0x000fda0003f05270 */
[----:B------:R2:W-:Y:S04]  /*1d370*/  @!P0 STS.128 [0x20080], R232 ;  /* 0x020080e8ff008388 */ /* 0x0005e80000000c00 */
[----:B------:R-:W-:Y:S06]  /*1d380*/  BAR.ARV 0x5, 0x100 ;  /* 0x0144000000007b1d */ /* 0x000fec0000002000 */
.L_x_1460:
[----:B-1----:R-:W-:-:S13]  /*1d390*/  ISETP.GE.AND P0, PT, R235, c[0x0][0x53c], PT ;  /* 0x00014f00eb007a0c */ /* 0x002fda0003f06270 */
[----:B--23--:R-:W-:Y:S01]  /*1d3a0*/  @P0 CALL.REL.NOINC `(.L_x_1480) ;  /* 0x0000001000000944 */ /* 0x00cfe20003c00000 */
[----:B------:R-:W-:Y:S05]  /*1d3b0*/  BRA `(.L_x_1481) ;  /* 0xfffe4c8000007947 */ /* 0x000fea000383ffff */
.L_x_1480:
[----:B------:R-:W-:Y:S05]  /*1d3c0*/  EXIT ;  /* 0x000000000000794d */ /* 0x000fea0003800000 */
.L_x_1277:
[----:B------:R-:W-:Y:S01]  /*1d3d0*/  IMAD.MOV.U32 R0, RZ, RZ, R5 ;  /* 0x000000ffff007224 */ /* 0x000fe200078e0005 */
[----:B------:R-:W-:Y:S02]  /*1d3e0*/  MOV R3, 0x1 ;  /* 0x0000000100037802 */ /* 0x000fe40000000f00 */
[----:B------:R-:W-:Y:S02]  /*1d3f0*/  MOV R2, 0x1d410 ;  /* 0x0001d41000027802 */ /* 0x000fe40000000f00 */
[----:B--2---:R-:W-:Y:S05]  /*1d400*/  CALL.REL.NOINC `($__internal_25_$__cuda_sm70_shflsync_up_p) ;  /* 0x000022e000007944 */ /* 0x004fea0003c00000 */
[----:B------:R-:W-:Y:S01]  /*1d410*/  MOV R0, R4 ;  /* 0x0000000400007202 */ /* 0x000fe20000000f00 */
[----:B------:R-:W-:Y:S05]  /*1d420*/  BRA `(.L_x_1482) ;  /* 0xfffe301000007947 */ /* 0x000fea000383ffff */
.L_x_1278:
[----:B------:R-:W-:Y:S01]  /*1d430*/  IMAD.MOV.U32 R0, RZ, RZ, R5 ;  /* 0x000000ffff007224 */ /* 0x000fe200078e0005 */
[----:B------:R-:W-:Y:S02]  /*1d440*/  MOV R3, 0x2 ;  /* 0x0000000200037802 */ /* 0x000fe40000000f00 */
[----:B------:R-:W-:Y:S02]  /*1d450*/  MOV R2, 0x1d470 ;  /* 0x0001d47000027802 */ /* 0x000fe40000000f00 */
[----:B--2---:R-:W-:Y:S05]  /*1d460*/  CALL.REL.NOINC `($__internal_25_$__cuda_sm70_shflsync_up_p) ;  /* 0x0000228000007944 */ /* 0x004fea0003c00000 */
[----:B------:R-:W-:Y:S01]  /*1d470*/  SEL R4, R4, RZ, P4 ;  /* 0x000000ff04047207 */ /* 0x000fe20002000000 */
[----:B------:R-:W-:Y:S01]  /*1d480*/  IMAD.MOV.U32 R3, RZ, RZ, 0x4 ;  /* 0x00000004ff037424 */ /* 0x000fe200078e00ff */
[----:B------:R-:W-:-:S03]  /*1d490*/  MOV R2, 0x1d4c0 ;  /* 0x0001d4c000027802 */ /* 0x000fc60000000f00 */
[----:B------:R-:W-:Y:S02]  /*1d4a0*/  IMAD.IADD R0, R5, 0x1, R4 ;  /* 0x0000000105007824 */ /* 0x000fe400078e0204 */
[----:B------:R-:W-:Y:S05]  /*1d4b0*/  CALL.REL.NOINC `($__internal_25_$__cuda_sm70_shflsync_up_p) ;  /* 0x0000223000007944 */ /* 0x000fea0003c00000 */
        /* <DEDUP_REMOVED lines=12> */
[----:B------:R-:W-:Y:S02]  /*1d580*/  MOV R200, 0x1f ;  /* 0x0000001f00c87802 */ /* 0x000fe40000000f00 */
[----:B------:R-:W-:Y:S01]  /*1d590*/  MOV R3, 0x1d5d0 ;  /* 0x0001d5d000037802 */ /* 0x000fe20000000f00 */
[----:B------:R-:W-:-:S04]  /*1d5a0*/  IMAD.IADD R4, R0, 0x1, R4 ;  /* 0x0000000100047824 */ /* 0x000fc800078e0204 */
[----:B------:R-:W-:Y:S02]  /*1d5b0*/  IMAD.MOV.U32 R0, RZ, RZ, R4 ;  /* 0x000000ffff007224 */ /* 0x000fe400078e0004 */
[----:B------:R-:W-:Y:S05]  /*1d5c0*/  CALL.REL.NOINC `($__internal_24_$__cuda_sm70_shflsync_idx_p) ;  /* 0x000020a000007944 */ /* 0x000fea0003c00000 */
[----:B-1---5:R-:W-:Y:S05]  /*1d5d0*/  BRA `(.L_x_1483) ;  /* 0xfffe2f6000007947 */ /* 0x022fea000383ffff */
.L_x_1280:
[----:B------:R-:W-:Y:S02]  /*1d5e0*/  SEL R0, RZ, 0x1, P0 ;  /* 0x00000001ff007807 */ /* 0x000fe40000000000 */
[----:B------:R-:W-:Y:S02]  /*1d5f0*/  MOV R2, 0x1d610 ;  /* 0x0001d61000027802 */ /* 0x000fe40000000f00 */
[----:B--2---:R-:W-:Y:S05]  /*1d600*/  CALL.REL.NOINC `($__internal_26_$__cuda_sm70_votesync_ballot) ;  /* 0x0000214000007944 */ /* 0x004fea0003c00000 */
[----:B------:R-:W-:Y:S01]  /*1d610*/  MOV R10, R0 ;  /* 0x00000000000a7202 */ /* 0x000fe20000000f00 */
[----:B------:R-:W-:Y:S05]  /*1d620*/  BRA `(.L_x_1484) ;  /* 0xfffe2fa000007947 */ /* 0x000fea000383ffff */
.L_x_1281:
[----:B------:R-:W-:Y:S01]  /*1d630*/  IMAD.MOV.U32 R0, RZ, RZ, R9 ;  /* 0x000000ffff007224 */ /* 0x000fe200078e0009 */
[----:B------:R-:W-:Y:S01]  /*1d640*/  MOV R2, R5 ;  /* 0x0000000500027202 */ /* 0x000fe20000000f00 */
[----:B------:R-:W-:Y:S01]  /*1d650*/  IMAD.MOV.U32 R200, RZ, RZ, 0x1f ;  /* 0x0000001fffc87424 */ /* 0x000fe200078e00ff */
[----:B------:R-:W-:Y:S02]  /*1d660*/  MOV R3, 0x1d680 ;  /* 0x0001d68000037802 */ /* 0x000fe40000000f00 */
[----:B------:R-:W-:Y:S05]  /*1d670*/  CALL.REL.NOINC `($__internal_24_$__cuda_sm70_shflsync_idx_p) ;  /* 0x00001ff000007944 */ /* 0x000fea0003c00000 */
[----:B------:R-:W-:Y:S01]  /*1d680*/  IMAD.MOV.U32 R12, RZ, RZ, R0 ;  /* 0x000000ffff0c7224 */ /* 0x000fe200078e0000 */
[----:B------:R-:W-:Y:S01]  /*1d690*/  MOV R0, R8 ;  /* 0x0000000800007202 */ /* 0x000fe20000000f00 */
[----:B------:R-:W-:Y:S01]  /*1d6a0*/  IMAD.MOV.U32 R6, RZ, RZ, RZ ;  /* 0x000000ffff067224 */ /* 0x000fe200078e00ff */
[----:B------:R-:W-:Y:S01]  /*1d6b0*/  MOV R2, R5 ;  /* 0x0000000500027202 */ /* 0x000fe20000000f00 */
[----:B------:R-:W-:Y:S01]  /*1d6c0*/  IMAD.MOV.U32 R200, RZ, RZ, 0x1f ;  /* 0x0000001fffc87424 */ /* 0x000fe200078e00ff */
[----:B------:R-:W-:-:S02]  /*1d6d0*/  MOV R3, 0x1d6f0 ;  /* 0x0001d6f000037802 */ /* 0x000fc40000000f00 */
[----:B-1---5:R-:W-:Y:S05]  /*1d6e0*/  CALL.REL.NOINC `($__internal_24_$__cuda_sm70_shflsync_idx_p) ;  /* 0x00001f8000007944 */ /* 0x022fea0003c00000 */
[----:B------:R-:W-:Y:S01]  /*1d6f0*/  MOV R9, R0 ;  /* 0x0000000000097202 */ /* 0x000fe20000000f00 */
[----:B-1---5:R-:W-:Y:S05]  /*1d700*/  BRA `(.L_x_1485) ;  /* 0xfffe2f2000007947 */ /* 0x022fea000383ffff */
.L_x_1284:
[----:B------:R-:W-:Y:S01]  /*1d710*/  IMAD.MOV.U32 R0, RZ, RZ, R4 ;  /* 0x000000ffff007224 */ /* 0x000fe200078e0004 */
[----:B------:R-:W-:-:S02]  /*1d720*/  MOV R200, 0x1f ;  /* 0x0000001f00c87802 */ /* 0x000fc40000000f00 */
[----:B------:R-:W-:Y:S02]  /*1d730*/  MOV R3, 0x1d750 ;  /* 0x0001d75000037802 */ /* 0x000fe40000000f00 */
[----:B-123--:R-:W-:Y:S05]  /*1d740*/  CALL.REL.NOINC `($__internal_24_$__cuda_sm70_shflsync_idx_p) ;  /* 0x00001f2000007944 */ /* 0x00efea0003c00000 */
[----:B------:R-:W-:Y:S01]  /*1d750*/  MOV R6, R0 ;  /* 0x0000000000067202 */ /* 0x000fe20000000f00 */
[----:B-1---5:R-:W-:Y:S05]  /*1d760*/  BRA `(.L_x_1283) ;  /* 0xfffe2f2000007947 */ /* 0x022fea000383ffff */
.L_x_1317:
[----:B------:R-:W-:Y:S01]  /*1d770*/  IMAD.MOV.U32 R0, RZ, RZ, R5 ;  /* 0x000000ffff007224 */ /* 0x000fe200078e0005 */
[----:B------:R-:W-:Y:S01]  /*1d780*/  MOV R2, RZ ;  /* 0x000000ff00027202 */ /* 0x000fe20000000f00 */
[----:B------:R-:W-:Y:S01]  /*1d790*/  IMAD.MOV.U32 R200, RZ, RZ, 0x181f ;  /* 0x0000181fffc87424 */ /* 0x000fe200078e00ff */
[----:B------:R-:W-:Y:S02]  /*1d7a0*/  MOV R3, 0x1d7c0 ;  /* 0x0001d7c000037802 */ /* 0x000fe40000000f00 */
[----:B-----5:R-:W-:Y:S05]  /*1d7b0*/  CALL.REL.NOINC `($__internal_24_$__cuda_sm70_shflsync_idx_p) ;  /* 0x00001eb000007944 */ /* 0x020fea0003c00000 */
[----:B-----5:R-:W-:Y:S01]  /*1d7c0*/  MOV R4, R0 ;  /* 0x0000000000047202 */ /* 0x020fe20000000f00 */
[----:B-1----:R-:W-:Y:S05]  /*1d7d0*/  BRA `(.L_x_1486) ;  /* 0xfffe953000007947 */ /* 0x002fea000383ffff */
.L_x_1318:
[----:B------:R-:W-:Y:S01]  /*1d7e0*/  IMAD.MOV.U32 R0, RZ, RZ, R12 ;  /* 0x000000ffff007224 */ /* 0x000fe200078e000c */
[----:B------:R-:W-:Y:S01]  /*1d7f0*/  MOV R2, RZ ;  /* 0x000000ff00027202 */ /* 0x000fe20000000f00 */
[----:B------:R-:W-:Y:S01]  /*1d800*/  IMAD.MOV.U32 R200, RZ, RZ, 0x181f ;  /* 0x0000181fffc87424 */ /* 0x000fe200078e00ff */
[----:B------:R-:W-:Y:S02]  /*1d810*/  MOV R3, 0x1d830 ;  /* 0x0001d83000037802 */ /* 0x000fe40000000f00 */
[----:B-12--5:R-:W-:Y:S05]  /*1d820*/  CALL.REL.NOINC `($__internal_24_$__cuda_sm70_shflsync_idx_p) ;  /* 0x00001e4000007944 */ /* 0x026fea0003c00000 */
[----:B-1---5:R-:W-:Y:S05]  /*1d830*/  BRA `(.L_x_1487) ;  /* 0xfffe94f000007947 */ /* 0x022fea000383ffff */
.L_x_1321:
[----:B----4-:R-:W-:Y:S01]  /*1d840*/  IMAD.MOV.U32 R0, RZ, RZ, R5 ;  /* 0x000000ffff007224 */ /* 0x010fe200078e0005 */
[----:B--2---:R-:W-:Y:S01]  /*1d850*/  MOV R2, 0x1 ;  /* 0x0000000100027802 */ /* 0x004fe20000000f00 */
[----:B------:R-:W-:Y:S01]  /*1d860*/  IMAD.MOV.U32 R200, RZ, RZ, 0x181f ;  /* 0x0000181fffc87424 */ /* 0x000fe200078e00ff */
[----:B------:R-:W-:-:S02]  /*1d870*/  MOV R3, 0x1d890 ;  /* 0x0001d89000037802 */ /* 0x000fc40000000f00 */
[----:B-1-3-5:R-:W-:Y:S05]  /*1d880*/  CALL.REL.NOINC `($__internal_24_$__cuda_sm70_shflsync_idx_p) ;  /* 0x00001de000007944 */ /* 0x02afea0003c00000 */
[----:B-----5:R-:W-:Y:S01]  /*1d890*/  IMAD.MOV.U32 R4, RZ, RZ, R0 ;  /* 0x000000ffff047224 */ /* 0x020fe200078e0000 */
[----:B------:R-:W-:Y:S01]  /*1d8a0*/  MOV R2, 0x1 ;  /* 0x0000000100027802 */ /* 0x000fe20000000f00 */
[----:B------:R-:W-:Y:S01]  /*1d8b0*/  IMAD.MOV.U32 R0, RZ, RZ, R12 ;  /* 0x000000ffff007224 */ /* 0x000fe200078e000c */
[----:B------:R-:W-:-:S02]  /*1d8c0*/  MOV R200, 0x181f ;  /* 0x0000181f00c87802 */ /* 0x000fc40000000f00 */
[----:B------:R-:W-:Y:S02]  /*1d8d0*/  MOV R3, 0x1d8f0 ;  /* 0x0001d8f000037802 */ /* 0x000fe40000000f00 */
[----:B-1----:R-:W-:Y:S05]  /*1d8e0*/  CALL.REL.NOINC `($__internal_24_$__cuda_sm70_shflsync_idx_p) ;  /* 0x00001d8000007944 */ /* 0x002fea0003c00000 */
[----:B-1---5:R-:W-:Y:S05]  /*1d8f0*/  BRA `(.L_x_1488) ;  /* 0xfffe95c000007947 */ /* 0x022fea000383ffff */
.L_x_1324:
[----:B----4-:R-:W-:Y:S01]  /*1d900*/  IMAD.MOV.U32 R0, RZ, RZ, R5 ;  /* 0x000000ffff007224 */ /* 0x010fe200078e0005 */
[----:B-1----:R-:W-:Y:S01]  /*1d910*/  MOV R2, 0x2 ;  /* 0x0000000200027802 */ /* 0x002fe20000000f00 */
[----:B------:R-:W-:Y:S01]  /*1d920*/  IMAD.MOV.U32 R200, RZ, RZ, 0x181f ;  /* 0x0000181fffc87424 */ /* 0x000fe200078e00ff */
[----:B------:R-:W-:Y:S02]  /*1d930*/  MOV R3, 0x1d950 ;  /* 0x0001d95000037802 */ /* 0x000fe40000000f00 */
[----:B--23-5:R-:W-:Y:S05]  /*1d940*/  CALL.REL.NOINC `($__internal_24_$__cuda_sm70_shflsync_idx_p) ;  /* 0x00001d2000007944 */ /* 0x02cfea0003c00000 */
[----:B-----5:R-:W-:Y:S01]  /*1d950*/  MOV R4, R0 ;  /* 0x0000000000047202 */ /* 0x020fe20000000f00 */
[----:B-1----:R-:W-:Y:S05]  /*1d960*/  BRA `(.L_x_1489) ;  /* 0xfffe96d000007947 */ /* 0x002fea000383ffff */
.L_x_1325:
[----:B----4-:R-:W-:Y:S01]  /*1d970*/  IMAD.MOV.U32 R0, RZ, RZ, R12 ;  /* 0x000000ffff007224 */ /* 0x010fe200078e000c */
[----:B------:R-:W-:Y:S01]  /*1d980*/  MOV R2, 0x2 ;  /* 0x0000000200027802 */ /* 0x000fe20000000f00 */
[----:B------:R-:W-:Y:S01]  /*1d990*/  IMAD.MOV.U32 R200, RZ, RZ, 0x181f ;  /* 0x0000181fffc87424 */ /* 0x000fe200078e00ff */
[----:B------:R-:W-:Y:S02]  /*1d9a0*/  MOV R3, 0x1d9c0 ;  /* 0x0001d9c000037802 */ /* 0x000fe40000000f00 */
[----:B-123-5:R-:W-:Y:S05]  /*1d9b0*/  CALL.REL.NOINC `($__internal_24_$__cuda_sm70_shflsync_idx_p) ;  /* 0x00001cb000007944 */ /* 0x02efea0003c00000 */
[----:B-1---5:R-:W-:Y:S05]  /*1d9c0*/  BRA `(.L_x_1490) ;  /* 0xfffe969000007947 */ /* 0x022fea000383ffff */
.L_x_1328:
[----:B-1----:R-:W-:Y:S01]  /*1d9d0*/  IMAD.MOV.U32 R0, RZ, RZ, R5 ;  /* 0x000000ffff007224 */ /* 0x002fe200078e0005 */
[----:B------:R-:W-:Y:S01]  /*1d9e0*/  MOV R2, 0x3 ;  /* 0x0000000300027802 */ /* 0x000fe20000000f00 */
[----:B------:R-:W-:Y:S01]  /*1d9f0*/  IMAD.MOV.U32 R200, RZ, RZ, 0x181f ;  /* 0x0000181fffc87424 */ /* 0x000fe200078e00ff */
[----:B------:R-:W-:-:S02]  /*1da00*/  MOV R3, 0x1da20 ;  /* 0x0001da2000037802 */ /* 0x000fc40000000f00 */
[----:B--2345:R-:W-:Y:S05]  /*1da10*/  CALL.REL.NOINC `($__internal_24_$__cuda_sm70_shflsync_idx_p) ;  /* 0x00001c5000007944 */ /* 0x03cfea0003c00000 */
[----:B-----5:R-:W-:Y:S01]  /*1da20*/  IMAD.MOV.U32 R4, RZ, RZ, R0 ;  /* 0x000000ffff047224 */ /* 0x020fe200078e0000 */
[----:B------:R-:W-:Y:S01]  /*1da30*/  MOV R2, 0x3 ;  /* 0x0000000300027802 */ /* 0x000fe20000000f00 */
[----:B------:R-:W-:Y:S01]  /*1da40*/  IMAD.MOV.U32 R0, RZ, RZ, R12 ;  /* 0x000000ffff007224 */ /* 0x000fe200078e000c */
[----:B------:R-:W-:-:S02]  /*1da50*/  MOV R200, 0x181f ;  /* 0x0000181f00c87802 */ /* 0x000fc40000000f00 */
[----:B------:R-:W-:Y:S02]  /*1da60*/  MOV R3, 0x1da80 ;  /* 0x0001da8000037802 */ /* 0x000fe40000000f00 */
[----:B-1----:R-:W-:Y:S05]  /*1da70*/  CALL.REL.NOINC `($__internal_24_$__cuda_sm70_shflsync_idx_p) ;  /* 0x00001bf000007944 */ /* 0x002fea0003c00000 */
[----:B-1---5:R-:W-:Y:S05]  /*1da80*/  BRA `(.L_x_1491) ;  /* 0xfffe976000007947 */ /* 0x022fea000383ffff */
.L_x_1395:
[----:B------:R-:W-:Y:S01]  /*1da90*/  IMAD.MOV.U32 R2, RZ, RZ, RZ ;  /* 0x000000ffff027224 */ /* 0x000fe200078e00ff */
[----:B------:R-:W-:Y:S02]  /*1daa0*/  MOV R200, 0x181f ;  /* 0x0000181f00c87802 */ /* 0x000fe40000000f00 */
[----:B------:R-:W-:Y:S02]  /*1dab0*/  MOV R3, 0x1dad0 ;  /* 0x0001dad000037802 */ /* 0x000fe40000000f00 */
[----:B------:R-:W-:Y:S05]  /*1dac0*/  CALL.REL.NOINC `($__internal_24_$__cuda_sm70_shflsync_idx_p) ;  /* 0x00001ba000007944 */ /* 0x000fea0003c00000 */
[----:B-----5:R-:W-:Y:S01]  /*1dad0*/  MOV R4, R0 ;  /* 0x0000000000047202 */ /* 0x020fe20000000f00 */
[----:B-1----:R-:W-:Y:S05]  /*1dae0*/  BRA `(.L_x_1492) ;  /* 0xffff409000007947 */ /* 0x002fea000383ffff */
.L_x_1396:
[----:B-1----:R-:W-:Y:S01]  /*1daf0*/  IMAD.MOV.U32 R0, RZ, RZ, R5 ;  /* 0x000000ffff007224 */ /* 0x002fe200078e0005 */
[----:B------:R-:W-:Y:S01]  /*1db00*/  MOV R2, RZ ;  /* 0x000000ff00027202 */ /* 0x000fe20000000f00 */
[----:B------:R-:W-:Y:S01]  /*1db10*/  IMAD.MOV.U32 R200, RZ, RZ, 0x181f ;  /* 0x0000181fffc87424 */ /* 0x000fe200078e00ff */
[----:B------:R-:W-:Y:S02]  /*1db20*/  MOV R3, 0x1db40 ;  /* 0x0001db4000037802 */ /* 0x000fe40000000f00 */
[----:B--2---:R-:W-:Y:S05]  /*1db30*/  CALL.REL.NOINC `($__internal_24_$__cuda_sm70_shflsync_idx_p) ;  /* 0x00001b3000007944 */ /* 0x004fea0003c00000 */
[----:B-1---5:R-:W-:Y:S05]  /*1db40*/  BRA `(.L_x_1493) ;  /* 0xffff405000007947 */ /* 0x022fea000383ffff */
.L_x_1397:
[----:B------:R-:W-:Y:S01]  /*1db50*/  IMAD.MOV.U32 R0, RZ, RZ, R4 ;  /* 0x000000ffff007224 */ /* 0x000fe200078e0004 */
[----:B------:R-:W-:Y:S01]  /*1db60*/  MOV R2, RZ ;  /* 0x000000ff00027202 */ /* 0x000fe20000000f00 */
[----:B------:R-:W-:Y:S01]  /*1db70*/  IMAD.MOV.U32 R200, RZ, RZ, 0x1c1f ;  /* 0x00001c1fffc87424 */ /* 0x000fe200078e00ff */
[----:B------:R-:W-:-:S02]  /*1db80*/  MOV R3, 0x1dba0 ;  /* 0x0001dba000037802 */ /* 0x000fc40000000f00 */
[----:B------:R-:W-:Y:S05]  /*1db90*/  CALL.REL.NOINC `($__internal_24_$__cuda_sm70_shflsync_idx_p) ;  /* 0x00001ad000007944 */ /* 0x000fea0003c00000 */
[----:B-1---5:R-:W-:Y:S05]  /*1dba0*/  BRA `(.L_x_1494) ;  /* 0xffff421000007947 */ /* 0x022fea000383ffff */
.L_x_1398:
[----:B------:R-:W-:Y:S01]  /*1dbb0*/  IMAD.MOV.U32 R0, RZ, RZ, R4 ;  /* 0x000000ffff007224 */ /* 0x000fe200078e0004 */
[----:B------:R-:W-:Y:S01]  /*1dbc0*/  MOV R2, 0x1 ;  /* 0x0000000100027802 */ /* 0x000fe20000000f00 */
[----:B------:R-:W-:Y:S01]  /*1dbd0*/  IMAD.MOV.U32 R200, RZ, RZ, 0x1c1f ;  /* 0x00001c1fffc87424 */ /* 0x000fe200078e00ff */
[----:B------:R-:W-:-:S02]  /*1dbe0*/  MOV R3, 0x1dc00 ;  /* 0x0001dc0000037802 */ /* 0x000fc40000000f00 */
[----:B-1----:R-:W-:Y:S05]  /*1dbf0*/  CALL.REL.NOINC `($__internal_24_$__cuda_sm70_shflsync_idx_p) ;  /* 0x00001a7000007944 */ /* 0x002fea0003c00000 */
[----:B------:R-:W-:Y:S01]  /*1dc00*/  IMAD.IADD R0, R5, 0x1, R0 ;  /* 0x0000000105007824 */ /* 0x000fe200078e0200 */
[----:B------:R-:W-:-:S04]  /*1dc10*/  FMNMX.FTZ R2, R10, R11, !PT ;  /* 0x0000000b0a027209 */ /* 0x000fc80007810000 */
[----:B------:R-:W-:Y:S02]  /*1dc20*/  IMNMX R0, R6, R0, PT ;  /* 0x0000000006007217 */ /* 0x000fe40003800200 */
[----:B------:R-:W-:Y:S02]  /*1dc30*/  FMNMX.FTZ R2, R12, R2, !PT ;  /* 0x000000020c027209 */ /* 0x000fe40007810000 */
[C---:B------:R-:W-:Y:S02]  /*1dc40*/  ISETP.GT.AND P1, PT, R0.reuse, RZ, PT ;  /* 0x000000ff0000720c */ /* 0x040fe40003f24270 */
[C---:B------:R-:W-:Y:S02]  /*1dc50*/  ISETP.GT.AND P0, PT, R0.reuse, 0x1, PT ;  /* 0x000000010000780c */ /* 0x040fe40003f04270 */
[----:B------:R-:W-:Y:S02]  /*1dc60*/  ISETP.GT.AND P2, PT, R0, 0x8, PT ;  /* 0x000000080000780c */ /* 0x000fe40003f44270 */
[----:B------:R-:W-:-:S02]  /*1dc70*/  FSEL R6, R30, -INF , P1 ;  /* 0xff8000001e067808 */ /* 0x000fc40000800000 */
[----:B------:R-:W-:Y:S02]  /*1dc80*/  FSEL R7, R28, -INF , P0 ;  /* 0xff8000001c077808 */ /* 0x000fe40000000000 */
[----:B------:R-:W-:Y:S02]  /*1dc90*/  ISETP.GT.AND P0, PT, R0, 0x9, PT ;  /* 0x000000090000780c */ /* 0x000fe40003f04270 */
[----:B------:R-:W-:Y:S02]  /*1dca0*/  FSEL R9, R22, -INF , P2 ;  /* 0xff80000016097808 */ /* 0x000fe40001000000 */
[----:B------:R-:W-:Y:S02]  /*1dcb0*/  FMNMX.FTZ R3, R6, R7, !PT ;  /* 0x0000000706037209 */ /* 0x000fe40007810000 */
[----:B------:R-:W-:Y:S02]  /*1dcc0*/  FMNMX.FTZ R5, R13, R2, !PT ;  /* 0x000000020d057209 */ /* 0x000fe40007810000 */
[----:B------:R-:W-:-:S02]  /*1dcd0*/  ISETP.GT.AND P1, PT, R0, 0x10, PT ;  /* 0x000000100000780c */ /* 0x000fc40003f24270 */
[----:B------:R-:W-:Y:S02]  /*1dce0*/  FSEL R8, R27, -INF , P0 ;  /* 0xff8000001b087808 */ /* 0x000fe40000000000 */
[----:B------:R-:W-:Y:S02]  /*1dcf0*/  FMNMX.FTZ R2, R9, R3, !PT ;  /* 0x0000000309027209 */ /* 0x000fe40007810000 */
[----:B------:R-:W-:Y:S02]  /*1dd00*/  FMNMX.FTZ R134, R14, R5, !PT ;  /* 0x000000050e867209 */ /* 0x000fe40007810000 */
[----:B------:R-:W-:Y:S02]  /*1dd10*/  ISETP.GT.AND P0, PT, R0, 0x11, PT ;  /* 0x000000110000780c */ /* 0x000fe40003f04270 */
[----:B------:R-:W-:Y:S02]  /*1dd20*/  FSEL R21, R21, -INF , P1 ;  /* 0xff80000015157808 */ /* 0x000fe40000800000 */
[----:B------:R-:W-:-:S02]  /*1dd30*/  FMNMX.FTZ R2, R8, R2, !PT ;  /* 0x0000000208027209 */ /* 0x000fc40007810000 */
[----:B------:R-:W-:Y:S02]  /*1dd40*/  FMNMX.FTZ R134, R23, R134, !PT ;  /* 0x0000008617867209 */ /* 0x000fe40007810000 */
[----:B------:R-:W-:Y:S02]  /*1dd50*/  ISETP.GT.AND P1, PT, R0, 0x18, PT ;  /* 0x000000180000780c */ /* 0x000fe40003f24270 */
[----:B------:R-:W-:Y:S02]  /*1dd60*/  FSEL R20, R20, -INF , P0 ;  /* 0xff80000014147808 */ /* 0x000fe40000000000 */
[----:B------:R-:W-:Y:S02]  /*1dd70*/  FMNMX.FTZ R5, R21, R2, !PT ;  /* 0x0000000215057209 */ /* 0x000fe40007810000 */
[----:B------:R-:W-:Y:S02]  /*1dd80*/  FMNMX.FTZ R134, R24, R134, !PT ;  /* 0x0000008618867209 */ /* 0x000fe40007810000 */
[----:B------:R-:W-:Y:S01]  /*1dd90*/  ISETP.GT.AND P0, PT, R0, 0x19, PT ;  /* 0x000000190000780c */ /* 0x000fe20003f04270 */
[----:B------:R-:W-:Y:S01]  /*1dda0*/  IMAD.MOV.U32 R0, RZ, RZ, 0x2 ;  /* 0x00000002ff007424 */ /* 0x000fe200078e00ff */
[----:B------:R-:W-:-:S02]  /*1ddb0*/  FSEL R22, R19, -INF , P1 ;  /* 0xff80000013167808 */ /* 0x000fc40000800000 */
[----:B------:R-:W-:Y:S02]  /*1ddc0*/  FMNMX.FTZ R5, R20, R5, !PT ;  /* 0x0000000514057209 */ /* 0x000fe40007810000 */
[----:B------:R-:W-:Y:S02]  /*1ddd0*/  FMNMX.FTZ R134, R26, R134, !PT ;  /* 0x000000861a867209 */ /* 0x000fe40007810000 */
[----:B------:R-:W-:Y:S02]  /*1dde0*/  FSEL R25, R25, -INF , P0 ;  /* 0xff80000019197808 */ /* 0x000fe40000000000 */
[----:B------:R-:W-:Y:S01]  /*1ddf0*/  FMNMX.FTZ R5, R22, R5, !PT ;  /* 0x0000000516057209 */ /* 0x000fe20007810000 */
[----:B-----5:R-:W-:Y:S01]  /*1de00*/  IMAD.MOV.U32 R4, RZ, RZ, R134 ;  /* 0x000000ffff047224 */ /* 0x020fe200078e0086 */
[----:B------:R-:W-:Y:S02]  /*1de10*/  MOV R2, 0x1de40 ;  /* 0x0001de4000027802 */ /* 0x000fe40000000f00 */
[----:B------:R-:W-:-:S02]  /*1de20*/  FMNMX.FTZ R5, R25, R5, !PT ;  /* 0x0000000519057209 */ /* 0x000fc40007810000 */
[----:B-1----:R-:W-:Y:S05]  /*1de30*/  CALL.REL.NOINC `($__internal_23_$__cuda_sm70_shflsync_bfly_p) ;  /* 0x000017d000007944 */ /* 0x002fea0003c00000 */
[----:B------:R-:W-:Y:S01]  /*1de40*/  FMNMX.FTZ R134, R134, R0, !PT ;  /* 0x0000000086867209 */ /* 0x000fe20007810000 */
[----:B------:R-:W-:Y:S01]  /*1de50*/  IMAD.MOV.U32 R0, RZ, RZ, 0x1 ;  /* 0x00000001ff007424 */ /* 0x000fe200078e00ff */
[----:B------:R-:W-:-:S03]  /*1de60*/  MOV R2, 0x1de90 ;  /* 0x0001de9000027802 */ /* 0x000fc60000000f00 */
[----:B------:R-:W-:Y:S02]  /*1de70*/  IMAD.MOV.U32 R4, RZ, RZ, R134 ;  /* 0x000000ffff047224 */ /* 0x000fe400078e0086 */
[----:B------:R-:W-:Y:S05]  /*1de80*/  CALL.REL.NOINC `($__internal_23_$__cuda_sm70_shflsync_bfly_p) ;  /* 0x0000178000007944 */ /* 0x000fea0003c00000 */
[----:B------:R-:W-:Y:S01]  /*1de90*/  FMNMX.FTZ R134, R134, R0, !PT ;  /* 0x0000000086867209 */ /* 0x000fe20007810000 */
[----:B------:R-:W-:Y:S01]  /*1dea0*/  IMAD.MOV.U32 R4, RZ, RZ, R5 ;  /* 0x000000ffff047224 */ /* 0x000fe200078e0005 */
[----:B------:R-:W-:Y:S01]  /*1deb0*/  MOV R2, 0x1dee0 ;  /* 0x0001dee000027802 */ /* 0x000fe20000000f00 */
[----:B------:R-:W-:Y:S02]  /*1dec0*/  IMAD.MOV.U32 R0, RZ, RZ, 0x2 ;  /* 0x00000002ff007424 */ /* 0x000fe400078e00ff */
[----:B------:R-:W-:Y:S05]  /*1ded0*/  CALL.REL.NOINC `($__internal_23_$__cuda_sm70_shflsync_bfly_p) ;  /* 0x0000173000007944 */ /* 0x000fea0003c00000 */
[----:B------:R-:W-:Y:S01]  /*1dee0*/  FMNMX.FTZ R5, R5, R0, !PT ;  /* 0x0000000005057209 */ /* 0x000fe20007810000 */
[----:B------:R-:W-:Y:S01]  /*1def0*/  IMAD.MOV.U32 R0, RZ, RZ, 0x1 ;  /* 0x00000001ff007424 */ /* 0x000fe200078e00ff */
[----:B------:R-:W-:-:S03]  /*1df00*/  MOV R2, 0x1df30 ;  /* 0x0001df3000027802 */ /* 0x000fc60000000f00 */
[----:B------:R-:W-:Y:S02]  /*1df10*/  IMAD.MOV.U32 R4, RZ, RZ, R5 ;  /* 0x000000ffff047224 */ /* 0x000fe400078e0005 */
[----:B------:R-:W-:Y:S05]  /*1df20*/  CALL.REL.NOINC `($__internal_23_$__cuda_sm70_shflsync_bfly_p) ;  /* 0x000016e000007944 */ /* 0x000fea0003c00000 */
[----:B------:R-:W-:Y:S01]  /*1df30*/  MOV R4, R0 ;  /* 0x0000000000047202 */ /* 0x000fe20000000f00 */
[----:B------:R-:W-:Y:S05]  /*1df40*/  BRA `(.L_x_1495) ;  /* 0xffff422000007947 */ /* 0x000fea000383ffff */
.L_x_1402:
[----:B------:R-:W-:Y:S01]  /*1df50*/  MOV R200, 0x181f ;  /* 0x0000181f00c87802 */ /* 0x000fe20000000f00 */
[----:B------:R-:W-:Y:S01]  /*1df60*/  IMAD.MOV.U32 R2, RZ, RZ, RZ ;  /* 0x000000ffff027224 */ /* 0x000fe200078e00ff */
[----:B------:R-:W-:Y:S02]  /*1df70*/  MOV R3, 0x1df90 ;  /* 0x0001df9000037802 */ /* 0x000fe40000000f00 */
[----:B-1234-:R-:W-:Y:S05]  /*1df80*/  CALL.REL.NOINC `($__internal_24_$__cuda_sm70_shflsync_idx_p) ;  /* 0x000016e000007944 */ /* 0x01efea0003c00000 */
[----:B-----5:R-:W-:Y:S01]  /*1df90*/  MOV R4, R0 ;  /* 0x0000000000047202 */ /* 0x020fe20000000f00 */
[----:B-1----:R-:W-:-:S05]  /*1dfa0*/  BRA `(.L_x_1496) ;  /* 0xffff4e7000007947 */ /* 0x002fca000383ffff */
.L_x_1403:
[----:B------:R-:W-:Y:S01]  /*1dfb0*/  MOV R2, RZ ;  /* 0x000000ff00027202 */ /* 0x000fe20000000f00 */
[----:B----4-:R-:W-:Y:S01]  /*1dfc0*/  IMAD.MOV.U32 R0, RZ, RZ, R5 ;  /* 0x000000ffff007224 */ /* 0x010fe200078e0005 */
[----:B------:R-:W-:Y:S01]  /*1dfd0*/  MOV R3, 0x1e000 ;  /* 0x0001e00000037802 */ /* 0x000fe20000000f00 */
[----:B------:R-:W-:Y:S02]  /*1dfe0*/  IMAD.MOV.U32 R200, RZ, RZ, 0x181f ;  /* 0x0000181fffc87424 */ /* 0x000fe400078e00ff */
[----:B-123--:R-:W-:Y:S05]  /*1dff0*/  CALL.REL.NOINC `($__internal_24_$__cuda_sm70_shflsync_idx_p) ;  /* 0x0000167000007944 */ /* 0x00efea0003c00000 */
[----:B-1---5:R-:W-:-:S05]  /*1e000*/  BRA `(.L_x_1497) ;  /* 0xffff4e3000007947 */ /* 0x022fca000383ffff */
.L_x_1406:
[----:B------:R-:W-:Y:S01]  /*1e010*/  MOV R200, 0x181f ;  /* 0x0000181f00c87802 */ /* 0x000fe20000000f00 */
[----:B------:R-:W-:Y:S01]  /*1e020*/  IMAD.MOV.U32 R2, RZ, RZ, RZ ;  /* 0x000000ffff027224 */ /* 0x000fe200078e00ff */
[----:B------:R-:W-:Y:S02]  /*1e030*/  MOV R3, 0x1e050 ;  /* 0x0001e05000037802 */ /* 0x000fe40000000f00 */
[----:B------:R-:W-:Y:S05]  /*1e040*/  CALL.REL.NOINC `($__internal_24_$__cuda_sm70_shflsync_idx_p) ;  /* 0x0000162000007944 */ /* 0x000fea0003c00000 */
[----:B-----5:R-:W-:Y:S01]  /*1e050*/  MOV R4, R0 ;  /* 0x0000000000047202 */ /* 0x020fe20000000f00 */
[----:B-1----:R-:W-:-:S05]  /*1e060*/  BRA `(.L_x_1498) ;  /* 0xffff5a1000007947 */ /* 0x002fca000383ffff */
.L_x_1407:
[----:B------:R-:W-:Y:S01]  /*1e070*/  MOV R2, RZ ;  /* 0x000000ff00027202 */ /* 0x000fe20000000f00 */
[----:B-1----:R-:W-:Y:S01]  /*1e080*/  IMAD.MOV.U32 R0, RZ, RZ, R5 ;  /* 0x000000ffff007224 */ /* 0x002fe200078e0005 */
[----:B------:R-:W-:Y:S01]  /*1e090*/  MOV R3, 0x1e0c0 ;  /* 0x0001e0c000037802 */ /* 0x000fe20000000f00 */
[----:B------:R-:W-:Y:S02]  /*1e0a0*/  IMAD.MOV.U32 R200, RZ, RZ, 0x181f ;  /* 0x0000181fffc87424 */ /* 0x000fe400078e00ff */
[----:B--2---:R-:W-:Y:S05]  /*1e0b0*/  CALL.REL.NOINC `($__internal_24_$__cuda_sm70_shflsync_idx_p) ;  /* 0x000015b000007944 */ /* 0x004fea0003c00000 */
[----:B-1---5:R-:W-:-:S05]  /*1e0c0*/  BRA `(.L_x_1499) ;  /* 0xffff59d000007947 */ /* 0x022fca000383ffff */
.L_x_1408:
[----:B------:R-:W-:Y:S01]  /*1e0d0*/  MOV R2, RZ ;  /* 0x000000ff00027202 */ /* 0x000fe20000000f00 */
[----:B------:R-:W-:Y:S01]  /*1e0e0*/  IMAD.MOV.U32 R0, RZ, RZ, R4 ;  /* 0x000000ffff007224 */ /* 0x000fe200078e0004 */
[----:B------:R-:W-:Y:S01]  /*1e0f0*/  MOV R3, 0x1e120 ;  /* 0x0001e12000037802 */ /* 0x000fe20000000f00 */
[----:B------:R-:W-:Y:S02]  /*1e100*/  IMAD.MOV.U32 R200, RZ, RZ, 0x1c1f ;  /* 0x00001c1fffc87424 */ /* 0x000fe400078e00ff */
[----:B------:R-:W-:Y:S05]  /*1e110*/  CALL.REL.NOINC `($__internal_24_$__cuda_sm70_shflsync_idx_p) ;  /* 0x0000155000007944 */ /* 0x000fea0003c00000 */
[----:B-1---5:R-:W-:-:S05]  /*1e120*/  BRA `(.L_x_1500) ;  /* 0xffff5b9000007947 */ /* 0x022fca000383ffff */
.L_x_1409:
[----:B------:R-:W-:Y:S01]  /*1e130*/  MOV R2, 0x1 ;  /* 0x0000000100027802 */ /* 0x000fe20000000f00 */
[----:B------:R-:W-:Y:S01]  /*1e140*/  IMAD.MOV.U32 R0, RZ, RZ, R4 ;  /* 0x000000ffff007224 */ /* 0x000fe200078e0004 */
[----:B------:R-:W-:Y:S01]  /*1e150*/  MOV R3, 0x1e180 ;  /* 0x0001e18000037802 */ /* 0x000fe20000000f00 */
[----:B------:R-:W-:Y:S02]  /*1e160*/  IMAD.MOV.U32 R200, RZ, RZ, 0x1c1f ;  /* 0x00001c1fffc87424 */ /* 0x000fe400078e00ff */
[----:B-1----:R-:W-:Y:S05]  /*1e170*/  CALL.REL.NOINC `($__internal_24_$__cuda_sm70_shflsync_idx_p) ;  /* 0x000014f000007944 */ /* 0x002fea0003c00000 */
[----:B------:R-:W-:Y:S05]  /*1e180*/  IMAD.IADD R0, R5, 0x1, R0 ;  /* 0x0000000105007824 */ /* 0x000fea00078e0200 */
[C---:B------:R-:W-:Y:S02]  /*1e190*/  ISETP.GT.AND P1, PT, R0.reuse, RZ, PT ;  /* 0x000000ff0000720c */ /* 0x040fe40003f24270 */
[----:B------:R-:W-:Y:S02]  /*1e1a0*/  ISETP.GT.AND P0, PT, R0, 0x1, PT ;  /* 0x000000010000780c */ /* 0x000fe40003f04270 */
[----:B------:R-:W-:Y:S02]  /*1e1b0*/  FSEL R5, R174, -INF , P1 ;  /* 0xff800000ae057808 */ /* 0x000fe40000800000 */
[C---:B------:R-:W-:Y:S02]  /*1e1c0*/  ISETP.GT.AND P3, PT, R0.reuse, 0x8, PT ;  /* 0x000000080000780c */ /* 0x040fe40003f64270 */
[C---:B------:R-:W-:Y:S02]  /*1e1d0*/  ISETP.GT.AND P5, PT, R0.reuse, 0x9, PT ;  /* 0x000000090000780c */ /* 0x040fe40003fa4270 */
[C---:B------:R-:W-:Y:S02]  /*1e1e0*/  ISETP.GT.AND P4, PT, R0.reuse, 0x10, PT ;  /* 0x000000100000780c */ /* 0x040fe40003f84270 */
[----:B------:R-:W-:Y:S02]  /*1e1f0*/  FSEL R161, R173, -INF , P0 ;  /* 0xff800000ada17808 */ /* 0x000fe40000000000 */
[C---:B------:R-:W-:Y:S02]  /*1e200*/  ISETP.GT.AND P2, PT, R0.reuse, 0x11, PT ;  /* 0x000000110000780c */ /* 0x040fe40003f44270 */
[C---:B------:R-:W-:Y:S02]  /*1e210*/  ISETP.GT.AND P1, PT, R0.reuse, 0x18, PT ;  /* 0x000000180000780c */ /* 0x040fe40003f24270 */
[----:B------:R-:W-:Y:S02]  /*1e220*/  ISETP.GT.AND P0, PT, R0, 0x19, PT ;  /* 0x000000190000780c */ /* 0x000fe40003f04270 */
        /* <DEDUP_REMOVED lines=11> */
[----:B-----5:R-:W-:Y:S01]  /*1e2e0*/  FMNMX.FTZ R4, R14, R0, !PT ;  /* 0x000000000e047209 */ /* 0x020fe20007810000 */
[----:B------:R-:W-:Y:S01]  /*1e2f0*/  IMAD.MOV.U32 R0, RZ, RZ, 0x2 ;  /* 0x00000002ff007424 */ /* 0x000fe200078e00ff */
[----:B------:R-:W-:Y:S02]  /*1e300*/  FSEL R9, R167, -INF , P2 ;  /* 0xff800000a7097808 */ /* 0x000fe40001000000 */
        /* <DEDUP_REMOVED lines=10> */
[----:B-1----:R-:W-:Y:S05]  /*1e3b0*/  CALL.REL.NOINC `($__internal_23_$__cuda_sm70_shflsync_bfly_p) ;  /* 0x0000125000007944 */ /* 0x002fea0003c00000 */
[----:B------:R-:W-:Y:S01]  /*1e3c0*/  FMNMX.FTZ R4, R4, R0, !PT ;  /* 0x0000000004047209 */ /* 0x000fe20007810000 */
[----:B------:R-:W-:Y:S01]  /*1e3d0*/  IMAD.MOV.U32 R0, RZ, RZ, 0x1 ;  /* 0x00000001ff007424 */ /* 0x000fe200078e00ff */
[----:B------:R-:W-:Y:S02]  /*1e3e0*/  MOV R2, 0x1e400 ;  /* 0x0001e40000027802 */ /* 0x000fe40000000f00 */
        /* <DEDUP_REMOVED lines=8> */
[----:B------:R-:W-:Y:S02]  /*1e470*/  MOV R2, 0x1e490 ;  /* 0x0001e49000027802 */ /* 0x000fe40000000f00 */
[----:B------:R-:W-:Y:S05]  /*1e480*/  CALL.REL.NOINC `($__internal_23_$__cuda_sm70_shflsync_bfly_p) ;  /* 0x0000118000007944 */ /* 0x000fea0003c00000 */
[----:B------:R-:W-:-:S05]  /*1e490*/  BRA `(.L_x_1501) ;  /* 0xffff5bd000007947 */ /* 0x000fca000383ffff */
.L_x_1412:
[----:B------:R-:W-:Y:S01]  /*1e4a0*/  MOV R200, 0x181f ;  /* 0x0000181f00c87802 */ /* 0x000fe20000000f00 */
[----:B------:R-:W-:Y:S01]  /*1e4b0*/  IMAD.MOV.U32 R2, RZ, RZ, RZ ;  /* 0x000000ffff027224 */ /* 0x000fe200078e00ff */
[----:B------:R-:W-:Y:S02]  /*1e4c0*/  MOV R3, 0x1e4e0 ;  /* 0x0001e4e000037802 */ /* 0x000fe40000000f00 */
[----:B-1234-:R-:W-:Y:S05]  /*1e4d0*/  CALL.REL.NOINC `($__internal_24_$__cuda_sm70_shflsync_idx_p) ;  /* 0x0000119000007944 */ /* 0x01efea0003c00000 */
[----:B-1---5:R-:W-:-:S05]  /*1e4e0*/  BRA `(.L_x_1502) ;  /* 0xffff702000007947 */ /* 0x022fca000383ffff */
.L_x_1415:
[----:B------:R-:W-:Y:S01]  /*1e4f0*/  MOV R200, 0x181f ;  /* 0x0000181f00c87802 */ /* 0x000fe20000000f00 */
[----:B------:R-:W-:Y:S01]  /*1e500*/  IMAD.MOV.U32 R2, RZ, RZ, RZ ;  /* 0x000000ffff027224 */ /* 0x000fe200078e00ff */
[----:B------:R-:W-:Y:S02]  /*1e510*/  MOV R3, 0x1e530 ;  /* 0x0001e53000037802 */ /* 0x000fe40000000f00 */
[----:B------:R-:W-:Y:S05]  /*1e520*/  CALL.REL.NOINC `($__internal_24_$__cuda_sm70_shflsync_idx_p) ;  /* 0x0000114000007944 */ /* 0x000fea0003c00000 */
[----:B-----5:R-:W-:Y:S01]  /*1e530*/  MOV R4, R0 ;  /* 0x0000000000047202 */ /* 0x020fe20000000f00 */
[----:B-1----:R-:W-:-:S05]  /*1e540*/  BRA `(.L_x_1503) ;  /* 0xffff7bd000007947 */ /* 0x002fca000383ffff */
.L_x_1416:
[----:B------:R-:W-:Y:S01]  /*1e550*/  MOV R2, RZ ;  /* 0x000000ff00027202 */ /* 0x000fe20000000f00 */
[----:B-1----:R-:W-:Y:S01]  /*1e560*/  IMAD.MOV.U32 R0, RZ, RZ, R5 ;  /* 0x000000ffff007224 */ /* 0x002fe200078e0005 */
[----:B------:R-:W-:Y:S01]  /*1e570*/  MOV R3, 0x1e5a0 ;  /* 0x0001e5a000037802 */ /* 0x000fe20000000f00 */
[----:B------:R-:W-:Y:S02]  /*1e580*/  IMAD.MOV.U32 R200, RZ, RZ, 0x181f ;  /* 0x0000181fffc87424 */ /* 0x000fe400078e00ff */
[----:B--2---:R-:W-:Y:S05]  /*1e590*/  CALL.REL.NOINC `($__internal_24_$__cuda_sm70_shflsync_idx_p) ;  /* 0x000010d000007944 */ /* 0x004fea0003c00000 */
[----:B-1---5:R-:W-:-:S05]  /*1e5a0*/  BRA `(.L_x_1504) ;  /* 0xffff7b9000007947 */ /* 0x022fca000383ffff */
.L_x_1417:
[----:B------:R-:W-:Y:S02]  /*1e5b0*/  MOV R0, 0x2 ;  /* 0x0000000200007802 */ /* 0x000fe40000000f00 */
[----:B------:R-:W-:Y:S02]  /*1e5c0*/  MOV R2, 0x1e5e0 ;  /* 0x0001e5e000027802 */ /* 0x000fe40000000f00 */
[----:B------:R-:W-:Y:S05]  /*1e5d0*/  CALL.REL.NOINC `($__internal_23_$__cuda_sm70_shflsync_bfly_p) ;  /* 0x0000103000007944 */ /* 0x000fea0003c00000 */
        /* <DEDUP_REMOVED lines=14> */
.L_x_1419:
[----:B------:R-:W-:Y:S01]  /*1e6c0*/  IMAD.MOV.U32 R4, RZ, RZ, R203 ;  /* 0x000000ffff047224 */ /* 0x000fe200078e00cb */
[----:B------:R-:W-:-:S02]  /*1e6d0*/  MOV R0, 0x2 ;  /* 0x0000000200007802 */ /* 0x000fc40000000f00 */
[----:B------:R-:W-:Y:S02]  /*1e6e0*/  MOV R2, 0x1e700 ;  /* 0x0001e70000027802 */ /* 0x000fe40000000f00 */
[----:B------:R-:W-:Y:S05]  /*1e6f0*/  CALL.REL.NOINC `($__internal_23_$__cuda_sm70_shflsync_bfly_p) ;  /* 0x00000f1000007944 */ /* 0x000fea0003c00000 */
[----:B------:R-:W-:Y:S05]  /*1e700*/  BRA `(.L_x_1506) ;  /* 0xffff8f8000007947 */ /* 0x000fea000383ffff */
.L_x_1420:
[----:B------:R-:W-:Y:S01]  /*1e710*/  IMAD.MOV.U32 R4, RZ, RZ, R6 ;  /* 0x000000ffff047224 */ /* 0x000fe200078e0006 */
[----:B------:R-:W-:Y:S02]  /*1e720*/  MOV R0, 0x1 ;  /* 0x0000000100007802 */ /* 0x000fe40000000f00 */
[----:B------:R-:W-:Y:S02]  /*1e730*/  MOV R2, 0x1e750 ;  /* 0x0001e75000027802 */ /* 0x000fe40000000f00 */
[----:B-1----:R-:W-:Y:S05]  /*1e740*/  CALL.REL.NOINC `($__internal_23_$__cuda_sm70_shflsync_bfly_p) ;  /* 0x00000ec000007944 */ /* 0x002fea0003c00000 */
[----:B------:R-:W-:Y:S01]  /*1e750*/  FADD.FTZ R6, R6, R0 ;  /* 0x0000000006067221 */ /* 0x000fe20000010000 */
[----:B------:R-:W-:Y:S02]  /*1e760*/  MOV R4, R202 ;  /* 0x000000ca00047202 */ /* 0x000fe40000000f00 */
[----:B------:R-:W-:Y:S02]  /*1e770*/  MOV R0, 0x2 ;  /* 0x0000000200007802 */ /* 0x000fe40000000f00 */
[----:B------:R-:W-:Y:S02]  /*1e780*/  MOV R2, 0x1e7a0 ;  /* 0x0001e7a000027802 */ /* 0x000fe40000000f00 */
[----:B------:R-:W-:Y:S05]  /*1e790*/  CALL.REL.NOINC `($__internal_23_$__cuda_sm70_shflsync_bfly_p) ;  /* 0x00000e7000007944 */ /* 0x000fea0003c00000 */
[----:B------:R-:W-:Y:S01]  /*1e7a0*/  FADD.FTZ R4, R202, R0 ;  /* 0x00000000ca047221 */ /* 0x000fe20000010000 */
[----:B------:R-:W-:Y:S02]  /*1e7b0*/  MOV R0, 0x1 ;  /* 0x0000000100007802 */ /* 0x000fe40000000f00 */
[----:B------:R-:W-:-:S02]  /*1e7c0*/  MOV R2, 0x1e7e0 ;  /* 0x0001e7e000027802 */ /* 0x000fc40000000f00 */
[----:B------:R-:W-:Y:S05]  /*1e7d0*/  CALL.REL.NOINC `($__internal_23_$__cuda_sm70_shflsync_bfly_p) ;  /* 0x00000e3000007944 */ /* 0x000fea0003c00000 */
[----:B------:R-:W-:Y:S01]  /*1e7e0*/  MOV R3, R0 ;  /* 0x0000000000037202 */ /* 0x000fe20000000f00 */
[----:B------:R-:W-:Y:S05]  /*1e7f0*/  BRA `(.L_x_1507) ;  /* 0xffff8f0000007947 */ /* 0x000fea000383ffff */
.L_x_1427:
[----:B--234-:R-:W-:Y:S01]  /*1e800*/  IMAD.MOV.U32 R0, RZ, RZ, R13 ;  /* 0x000000ffff007224 */ /* 0x01cfe200078e000d */
[----:B------:R-:W-:Y:S01]  /*1e810*/  MOV R2, RZ ;  /* 0x000000ff00027202 */ /* 0x000fe20000000f00 */
[----:B------:R-:W-:Y:S01]  /*1e820*/  IMAD.MOV.U32 R200, RZ, RZ, 0x181f ;  /* 0x0000181fffc87424 */ /* 0x000fe200078e00ff */
[----:B------:R-:W-:-:S02]  /*1e830*/  MOV R3, 0x1e850 ;  /* 0x0001e85000037802 */ /* 0x000fc40000000f00 */
[----:B-1----:R-:W-:Y:S05]  /*1e840*/  CALL.REL.NOINC `($__internal_24_$__cuda_sm70_shflsync_idx_p) ;  /* 0x00000e2000007944 */ /* 0x002fea0003c00000 */
[----:B-----5:R-:W-:Y:S01]  /*1e850*/  MOV R4, R0 ;  /* 0x0000000000047202 */ /* 0x020fe20000000f00 */
[----:B-1----:R-:W-:Y:S05]  /*1e860*/  BRA `(.L_x_1508) ;  /* 0xffffaa1000007947 */ /* 0x002fea000383ffff */
.L_x_1428:
[----:B------:R-:W-:Y:S01]  /*1e870*/  IMAD.MOV.U32 R0, RZ, RZ, R14 ;  /* 0x000000ffff007224 */ /* 0x000fe200078e000e */
[----:B------:R-:W-:Y:S01]  /*1e880*/  MOV R2, RZ ;  /* 0x000000ff00027202 */ /* 0x000fe20000000f00 */
[----:B------:R-:W-:Y:S01]  /*1e890*/  IMAD.MOV.U32 R200, RZ, RZ, 0x181f ;  /* 0x0000181fffc87424 */ /* 0x000fe200078e00ff */
[----:B------:R-:W-:-:S02]  /*1e8a0*/  MOV R3, 0x1e8c0 ;  /* 0x0001e8c000037802 */ /* 0x000fc40000000f00 */
[----:B-123--:R-:W-:Y:S05]  /*1e8b0*/  CALL.REL.NOINC `($__internal_24_$__cuda_sm70_shflsync_idx_p) ;  /* 0x00000db000007944 */ /* 0x00efea0003c00000 */
[----:B-1---5:R-:W-:Y:S05]  /*1e8c0*/  BRA `(.L_x_1509) ;  /* 0xffffa9d000007947 */ /* 0x022fea000383ffff */
.L_x_1431:
[----:B--2---:R-:W-:Y:S01]  /*1e8d0*/  IMAD.MOV.U32 R0, RZ, RZ, R13 ;  /* 0x000000ffff007224 */ /* 0x004fe200078e000d */
[----:B------:R-:W-:Y:S01]  /*1e8e0*/  MOV R2, 0x1 ;  /* 0x0000000100027802 */ /* 0x000fe20000000f00 */
[----:B------:R-:W-:Y:S01]  /*1e8f0*/  IMAD.MOV.U32 R200, RZ, RZ, 0x181f ;  /* 0x0000181fffc87424 */ /* 0x000fe200078e00ff */
[----:B------:R-:W-:-:S02]  /*1e900*/  MOV R3, 0x1e920 ;  /* 0x0001e92000037802 */ /* 0x000fc40000000f00 */
[----:B-1-34-:R-:W-:Y:S05]  /*1e910*/  CALL.REL.NOINC `($__internal_24_$__cuda_sm70_shflsync_idx_p) ;  /* 0x00000d5000007944 */ /* 0x01afea0003c00000 */
[----:B-----5:R-:W-:Y:S01]  /*1e920*/  IMAD.MOV.U32 R4, RZ, RZ, R0 ;  /* 0x000000ffff047224 */ /* 0x020fe200078e0000 */
[----:B------:R-:W-:Y:S01]  /*1e930*/  MOV R2, 0x1 ;  /* 0x0000000100027802 */ /* 0x000fe20000000f00 */
[----:B------:R-:W-:Y:S01]  /*1e940*/  IMAD.MOV.U32 R0, RZ, RZ, R14 ;  /* 0x000000ffff007224 */ /* 0x000fe200078e000e */
[----:B------:R-:W-:-:S02]  /*1e950*/  MOV R200, 0x181f ;  /* 0x0000181f00c87802 */ /* 0x000fc40000000f00 */
[----:B------:R-:W-:Y:S02]  /*1e960*/  MOV R3, 0x1e980 ;  /* 0x0001e98000037802 */ /* 0x000fe40000000f00 */
[----:B-1----:R-:W-:Y:S05]  /*1e970*/  CALL.REL.NOINC `($__internal_24_$__cuda_sm70_shflsync_idx_p) ;  /* 0x00000cf000007944 */ /* 0x002fea0003c00000 */
[----:B-1---5:R-:W-:Y:S05]  /*1e980*/  BRA `(.L_x_1510) ;  /* 0xffffaa8000007947 */ /* 0x022fea000383ffff */
.L_x_1434:
[----:B--2---:R-:W-:Y:S01]  /*1e990*/  IMAD.MOV.U32 R0, RZ, RZ, R13 ;  /* 0x000000ffff007224 */ /* 0x004fe200078e000d */
[----:B------:R-:W-:Y:S01]  /*1e9a0*/  MOV R2, 0x2 ;  /* 0x0000000200027802 */ /* 0x000fe20000000f00 */
[----:B------:R-:W-:Y:S01]  /*1e9b0*/  IMAD.MOV.U32 R200, RZ, RZ, 0x181f ;  /* 0x0000181fffc87424 */ /* 0x000fe200078e00ff */
[----:B------:R-:W-:Y:S02]  /*1e9c0*/  MOV R3, 0x1e9e0 ;  /* 0x0001e9e000037802 */ /* 0x000fe40000000f00 */
[----:B-1-34-:R-:W-:Y:S05]  /*1e9d0*/  CALL.REL.NOINC `($__internal_24_$__cuda_sm70_shflsync_idx_p) ;  /* 0x00000c9000007944 */ /* 0x01afea0003c00000 */
[----:B-----5:R-:W-:Y:S01]  /*1e9e0*/  MOV R4, R0 ;  /* 0x0000000000047202 */ /* 0x020fe20000000f00 */
[----:B-1----:R-:W-:Y:S05]  /*1e9f0*/  BRA `(.L_x_1511) ;  /* 0xffffab8000007947 */ /* 0x002fea000383ffff */
.L_x_1435:
[----:B--2---:R-:W-:Y:S01]  /*1ea00*/  IMAD.MOV.U32 R0, RZ, RZ, R14 ;  /* 0x000000ffff007224 */ /* 0x004fe200078e000e */
[----:B------:R-:W-:Y:S01]  /*1ea10*/  MOV R2, 0x2 ;  /* 0x0000000200027802 */ /* 0x000fe20000000f00 */
[----:B------:R-:W-:Y:S01]  /*1ea20*/  IMAD.MOV.U32 R200, RZ, RZ, 0x181f ;  /* 0x0000181fffc87424 */ /* 0x000fe200078e00ff */
[----:B------:R-:W-:Y:S02]  /*1ea30*/  MOV R3, 0x1ea50 ;  /* 0x0001ea5000037802 */ /* 0x000fe40000000f00 */
[----:B-1-34-:R-:W-:Y:S05]  /*1ea40*/  CALL.REL.NOINC `($__internal_24_$__cuda_sm70_shflsync_idx_p) ;  /* 0x00000c2000007944 */ /* 0x01afea0003c00000 */
[----:B-1---5:R-:W-:Y:S05]  /*1ea50*/  BRA `(.L_x_1512) ;  /* 0xffffab4000007947 */ /* 0x022fea000383ffff */
.L_x_1438:
[----:B----4-:R-:W-:Y:S01]  /*1ea60*/  IMAD.MOV.U32 R0, RZ, RZ, R13 ;  /* 0x000000ffff007224 */ /* 0x010fe200078e000d */
[----:B---3--:R-:W-:Y:S01]  /*1ea70*/  MOV R2, 0x3 ;  /* 0x0000000300027802 */ /* 0x008fe20000000f00 */
[----:B------:R-:W-:Y:S01]  /*1ea80*/  IMAD.MOV.U32 R200, RZ, RZ, 0x181f ;  /* 0x0000181fffc87424 */ /* 0x000fe200078e00ff */
[----:B------:R-:W-:-:S02]  /*1ea90*/  MOV R3, 0x1eab0 ;  /* 0x0001eab000037802 */ /* 0x000fc40000000f00 */
[----:B-12---:R-:W-:Y:S05]  /*1eaa0*/  CALL.REL.NOINC `($__internal_24_$__cuda_sm70_shflsync_idx_p) ;  /* 0x00000bc000007944 */ /* 0x006fea0003c00000 */
[----:B-----5:R-:W-:Y:S01]  /*1eab0*/  IMAD.MOV.U32 R4, RZ, RZ, R0 ;  /* 0x000000ffff047224 */ /* 0x020fe200078e0000 */
[----:B------:R-:W-:Y:S01]  /*1eac0*/  MOV R2, 0x3 ;  /* 0x0000000300027802 */ /* 0x000fe20000000f00 */
[----:B------:R-:W-:Y:S01]  /*1ead0*/  IMAD.MOV.U32 R0, RZ, RZ, R14 ;  /* 0x000000ffff007224 */ /* 0x000fe200078e000e */
[----:B------:R-:W-:-:S02]  /*1eae0*/  MOV R200, 0x181f ;  /* 0x0000181f00c87802 */ /* 0x000fc40000000f00 */
[----:B------:R-:W-:Y:S02]  /*1eaf0*/  MOV R3, 0x1eb10 ;  /* 0x0001eb1000037802 */ /* 0x000fe40000000f00 */
[----:B-1----:R-:W-:Y:S05]  /*1eb00*/  CALL.REL.NOINC `($__internal_24_$__cuda_sm70_shflsync_idx_p) ;  /* 0x00000b6000007944 */ /* 0x002fea0003c00000 */
[----:B-1---5:R-:W-:Y:S05]  /*1eb10*/  BRA `(.L_x_1513) ;  /* 0xffffac0000007947 */ /* 0x022fea000383ffff */
.L_x_1440:
[----:B------:R-:W-:Y:S01]  /*1eb20*/  IMAD.MOV.U32 R0, RZ, RZ, R5 ;  /* 0x000000ffff007224 */ /* 0x000fe200078e0005 */
[----:B------:R-:W-:Y:S01]  /*1eb30*/  MOV R2, RZ ;  /* 0x000000ff00027202 */ /* 0x000fe20000000f00 */
[----:B------:R-:W-:Y:S01]  /*1eb40*/  IMAD.MOV.U32 R200, RZ, RZ, 0x1c1f ;  /* 0x00001c1fffc87424 */ /* 0x000fe200078e00ff */
[----:B------:R-:W-:Y:S02]  /*1eb50*/  MOV R3, 0x1eb70 ;  /* 0x0001eb7000037802 */ /* 0x000fe40000000f00 */
[----:B------:R-:W-:Y:S05]  /*1eb60*/  CALL.REL.NOINC `($__internal_24_$__cuda_sm70_shflsync_idx_p) ;  /* 0x00000b0000007944 */ /* 0x000fea0003c00000 */
[----:B-----5:R-:W-:Y:S01]  /*1eb70*/  MOV R4, R0 ;  /* 0x0000000000047202 */ /* 0x020fe20000000f00 */
[----:B-1----:R-:W-:Y:S05]  /*1eb80*/  BRA `(.L_x_1514) ;  /* 0xffffaef000007947 */ /* 0x002fea000383ffff */
.L_x_1441:
[----:B------:R-:W-:Y:S01]  /*1eb90*/  IMAD.MOV.U32 R0, RZ, RZ, R12 ;  /* 0x000000ffff007224 */ /* 0x000fe200078e000c */
[----:B------:R-:W-:Y:S01]  /*1eba0*/  MOV R2, RZ ;  /* 0x000000ff00027202 */ /* 0x000fe20000000f00 */
[----:B------:R-:W-:Y:S01]  /*1ebb0*/  IMAD.MOV.U32 R200, RZ, RZ, 0x1c1f ;  /* 0x00001c1fffc87424 */ /* 0x000fe200078e00ff */
[----:B------:R-:W-:Y:S02]  /*1ebc0*/  MOV R3, 0x1ebe0 ;  /* 0x0001ebe000037802 */ /* 0x000fe40000000f00 */
[----:B-12---:R-:W-:Y:S05]  /*1ebd0*/  CALL.REL.NOINC `($__internal_24_$__cuda_sm70_shflsync_idx_p) ;  /* 0x00000a9000007944 */ /* 0x006fea0003c00000 */
[----:B-1---5:R-:W-:Y:S05]  /*1ebe0*/  BRA `(.L_x_1515) ;  /* 0xffffaeb000007947 */ /* 0x022fea000383ffff */
.L_x_1444:
[----:B----4-:R-:W-:Y:S01]  /*1ebf0*/  IMAD.MOV.U32 R0, RZ, RZ, R5 ;  /* 0x000000ffff007224 */ /* 0x010fe200078e0005 */
[----:B------:R-:W-:Y:S01]  /*1ec00*/  MOV R2, 0x1 ;  /* 0x0000000100027802 */ /* 0x000fe20000000f00 */
[----:B------:R-:W-:Y:S01]  /*1ec10*/  IMAD.MOV.U32 R200, RZ, RZ, 0x1c1f ;  /* 0x00001c1fffc87424 */ /* 0x000fe200078e00ff */
[----:B------:R-:W-:-:S02]  /*1ec20*/  MOV R3, 0x1ec40 ;  /* 0x0001ec4000037802 */ /* 0x000fc40000000f00 */
[----:B-123--:R-:W-:Y:S05]  /*1ec30*/  CALL.REL.NOINC `($__internal_24_$__cuda_sm70_shflsync_idx_p) ;  /* 0x00000a3000007944 */ /* 0x00efea0003c00000 */
[----:B-----5:R-:W-:Y:S01]  /*1ec40*/  IMAD.MOV.U32 R4, RZ, RZ, R0 ;  /* 0x000000ffff047224 */ /* 0x020fe200078e0000 */
[----:B------:R-:W-:Y:S01]  /*1ec50*/  MOV R2, 0x1 ;  /* 0x0000000100027802 */ /* 0x000fe20000000f00 */
[----:B------:R-:W-:Y:S01]  /*1ec60*/  IMAD.MOV.U32 R0, RZ, RZ, R12 ;  /* 0x000000ffff007224 */ /* 0x000fe200078e000c */
[----:B------:R-:W-:-:S02]  /*1ec70*/  MOV R200, 0x1c1f ;  /* 0x00001c1f00c87802 */ /* 0x000fc40000000f00 */
[----:B------:R-:W-:Y:S02]  /*1ec80*/  MOV R3, 0x1eca0 ;  /* 0x0001eca000037802 */ /* 0x000fe40000000f00 */
[----:B-1----:R-:W-:Y:S05]  /*1ec90*/  CALL.REL.NOINC `($__internal_24_$__cuda_sm70_shflsync_idx_p) ;  /* 0x000009d000007944 */ /* 0x002fea0003c00000 */
[----:B-1---5:R-:W-:Y:S05]  /*1eca0*/  BRA `(.L_x_1516) ;  /* 0xffffbb9000007947 */ /* 0x022fea000383ffff */
.L_x_1448:
[----:B------:R-:W-:Y:S01]  /*1ecb0*/  IMAD.MOV.U32 R0, RZ, RZ, R5 ;  /* 0x000000ffff007224 */ /* 0x000fe200078e0005 */
[----:B------:R-:W-:Y:S01]  /*1ecc0*/  MOV R2, RZ ;  /* 0x000000ff00027202 */ /* 0x000fe20000000f00 */
[----:B------:R-:W-:Y:S01]  /*1ecd0*/  IMAD.MOV.U32 R200, RZ, RZ, 0x181f ;  /* 0x0000181fffc87424 */ /* 0x000fe200078e00ff */
[----:B------:R-:W-:Y:S02]  /*1ece0*/  MOV R3, 0x1ed00 ;  /* 0x0001ed0000037802 */ /* 0x000fe40000000f00 */
[----:B------:R-:W-:Y:S05]  /*1ecf0*/  CALL.REL.NOINC `($__internal_24_$__cuda_sm70_shflsync_idx_p) ;  /* 0x0000097000007944 */ /* 0x000fea0003c00000 */
[----:B-----5:R-:W-:Y:S01]  /*1ed00*/  MOV R4, R0 ;  /* 0x0000000000047202 */ /* 0x020fe20000000f00 */
[----:B-1----:R-:W-:Y:S05]  /*1ed10*/  BRA `(.L_x_1517) ;  /* 0xffffd08000007947 */ /* 0x002fea000383ffff */
.L_x_1449:
[----:B------:R-:W-:Y:S01]  /*1ed20*/  IMAD.MOV.U32 R0, RZ, RZ, R14 ;  /* 0x000000ffff007224 */ /* 0x000fe200078e000e */
[----:B------:R-:W-:Y:S01]  /*1ed30*/  MOV R2, RZ ;  /* 0x000000ff00027202 */ /* 0x000fe20000000f00 */
[----:B------:R-:W-:Y:S01]  /*1ed40*/  IMAD.MOV.U32 R200, RZ, RZ, 0x181f ;  /* 0x0000181fffc87424 */ /* 0x000fe200078e00ff */
[----:B------:R-:W-:Y:S02]  /*1ed50*/  MOV R3, 0x1ed70 ;  /* 0x0001ed7000037802 */ /* 0x000fe40000000f00 */
[----:B-12---:R-:W-:Y:S05]  /*1ed60*/  CALL.REL.NOINC `($__internal_24_$__cuda_sm70_shflsync_idx_p) ;  /* 0x0000090000007944 */ /* 0x006fea0003c00000 */
[----:B-1---5:R-:W-:Y:S05]  /*1ed70*/  BRA `(.L_x_1518) ;  /* 0xffffd04000007947 */ /* 0x022fea000383ffff */
.L_x_1452:
[----:B----4-:R-:W-:Y:S01]  /*1ed80*/  IMAD.MOV.U32 R0, RZ, RZ, R5 ;  /* 0x000000ffff007224 */ /* 0x010fe200078e0005 */
[----:B--2---:R-:W-:Y:S01]  /*1ed90*/  MOV R2, 0x1 ;  /* 0x0000000100027802 */ /* 0x004fe20000000f00 */
[----:B------:R-:W-:Y:S01]  /*1eda0*/  IMAD.MOV.U32 R200, RZ, RZ, 0x181f ;  /* 0x0000181fffc87424 */ /* 0x000fe200078e00ff */
[----:B------:R-:W-:-:S02]  /*1edb0*/  MOV R3, 0x1edd0 ;  /* 0x0001edd000037802 */ /* 0x000fc40000000f00 */
[----:B-1-3--:R-:W-:Y:S05]  /*1edc0*/  CALL.REL.NOINC `($__internal_24_$__cuda_sm70_shflsync_idx_p) ;  /* 0x000008a000007944 */ /* 0x00afea0003c00000 */
[----:B-----5:R-:W-:Y:S01]  /*1edd0*/  IMAD.MOV.U32 R4, RZ, RZ, R0 ;  /* 0x000000ffff047224 */ /* 0x020fe200078e0000 */
[----:B------:R-:W-:Y:S01]  /*1ede0*/  MOV R2, 0x1 ;  /* 0x0000000100027802 */ /* 0x000fe20000000f00 */
[----:B------:R-:W-:Y:S01]  /*1edf0*/  IMAD.MOV.U32 R0, RZ, RZ, R14 ;  /* 0x000000ffff007224 */ /* 0x000fe200078e000e */
[----:B------:R-:W-:-:S02]  /*1ee00*/  MOV R200, 0x181f ;  /* 0x0000181f00c87802 */ /* 0x000fc40000000f00 */
[----:B------:R-:W-:Y:S02]  /*1ee10*/  MOV R3, 0x1ee30 ;  /* 0x0001ee3000037802 */ /* 0x000fe40000000f00 */
[----:B-1----:R-:W-:Y:S05]  /*1ee20*/  CALL.REL.NOINC `($__internal_24_$__cuda_sm70_shflsync_idx_p) ;  /* 0x0000084000007944 */ /* 0x002fea0003c00000 */
[----:B-1---5:R-:W-:Y:S05]  /*1ee30*/  BRA `(.L_x_1519) ;  /* 0xffffd10000007947 */ /* 0x022fea000383ffff */
.L_x_1455:
[----:B----4-:R-:W-:Y:S01]  /*1ee40*/  IMAD.MOV.U32 R0, RZ, RZ, R5 ;  /* 0x000000ffff007224 */ /* 0x010fe200078e0005 */
[----:B-1----:R-:W-:Y:S01]  /*1ee50*/  MOV R2, 0x2 ;  /* 0x0000000200027802 */ /* 0x002fe20000000f00 */
[----:B------:R-:W-:Y:S01]  /*1ee60*/  IMAD.MOV.U32 R200, RZ, RZ, 0x181f ;  /* 0x0000181fffc87424 */ /* 0x000fe200078e00ff */
[----:B------:R-:W-:Y:S02]  /*1ee70*/  MOV R3, 0x1ee90 ;  /* 0x0001ee9000037802 */ /* 0x000fe40000000f00 */
[----:B--23--:R-:W-:Y:S05]  /*1ee80*/  CALL.REL.NOINC `($__internal_24_$__cuda_sm70_shflsync_idx_p) ;  /* 0x000007e000007944 */ /* 0x00cfea0003c00000 */
[----:B-----5:R-:W-:Y:S01]  /*1ee90*/  MOV R4, R0 ;  /* 0x0000000000047202 */ /* 0x020fe20000000f00 */
[----:B-1----:R-:W-:Y:S05]  /*1eea0*/  BRA `(.L_x_1520) ;  /* 0xffffd20000007947 */ /* 0x002fea000383ffff */
.L_x_1456:
[----:B----4-:R-:W-:Y:S01]  /*1eeb0*/  IMAD.MOV.U32 R0, RZ, RZ, R14 ;  /* 0x000000ffff007224 */ /* 0x010fe200078e000e */
[----:B------:R-:W-:Y:S01]  /*1eec0*/  MOV R2, 0x2 ;  /* 0x0000000200027802 */ /* 0x000fe20000000f00 */
[----:B------:R-:W-:Y:S01]  /*1eed0*/  IMAD.MOV.U32 R200, RZ, RZ, 0x181f ;  /* 0x0000181fffc87424 */ /* 0x000fe200078e00ff */
[----:B------:R-:W-:Y:S02]  /*1eee0*/  MOV R3, 0x1ef00 ;  /* 0x0001ef0000037802 */ /* 0x000fe40000000f00 */
[----:B-123--:R-:W-:Y:S05]  /*1eef0*/  CALL.REL.NOINC `($__internal_24_$__cuda_sm70_shflsync_idx_p) ;  /* 0x0000077000007944 */ /* 0x00efea0003c00000 */
[----:B-1---5:R-:W-:Y:S05]  /*1ef00*/  BRA `(.L_x_1521) ;  /* 0xffffd1c000007947 */ /* 0x022fea000383ffff */
.L_x_1459:
[----:B-1----:R-:W-:Y:S01]  /*1ef10*/  IMAD.MOV.U32 R0, RZ, RZ, R5 ;  /* 0x000000ffff007224 */ /* 0x002fe200078e0005 */
[----:B------:R-:W-:Y:S01]  /*1ef20*/  MOV R2, 0x3 ;  /* 0x0000000300027802 */ /* 0x000fe20000000f00 */
[----:B------:R-:W-:Y:S01]  /*1ef30*/  IMAD.MOV.U32 R200, RZ, RZ, 0x181f ;  /* 0x0000181fffc87424 */ /* 0x000fe200078e00ff */
[----:B------:R-:W-:-:S02]  /*1ef40*/  MOV R3, 0x1ef60 ;  /* 0x0001ef6000037802 */ /* 0x000fc40000000f00 */
[----:B--234-:R-:W-:Y:S05]  /*1ef50*/  CALL.REL.NOINC `($__internal_24_$__cuda_sm70_shflsync_idx_p) ;  /* 0x0000071000007944 */ /* 0x01cfea0003c00000 */
[----:B-----5:R-:W-:Y:S01]  /*1ef60*/  IMAD.MOV.U32 R4, RZ, RZ, R0 ;  /* 0x000000ffff047224 */ /* 0x020fe200078e0000 */
[----:B------:R-:W-:Y:S01]  /*1ef70*/  MOV R2, 0x3 ;  /* 0x0000000300027802 */ /* 0x000fe20000000f00 */
[----:B------:R-:W-:Y:S01]  /*1ef80*/  IMAD.MOV.U32 R0, RZ, RZ, R14 ;  /* 0x000000ffff007224 */ /* 0x000fe200078e000e */
[----:B------:R-:W-:-:S02]  /*1ef90*/  MOV R200, 0x181f ;  /* 0x0000181f00c87802 */ /* 0x000fc40000000f00 */
[----:B------:R-:W-:Y:S02]  /*1efa0*/  MOV R3, 0x1efc0 ;  /* 0x0001efc000037802 */ /* 0x000fe40000000f00 */
[----:B-1----:R-:W-:Y:S05]  /*1efb0*/  CALL.REL.NOINC `($__internal_24_$__cuda_sm70_shflsync_idx_p) ;  /* 0x000006b000007944 */ /* 0x002fea0003c00000 */
[----:B-1---5:R-:W-:Y:S05]  /*1efc0*/  BRA `(.L_x_1522) ;  /* 0xffffd28000007947 */ /* 0x022fea000383ffff */
.L_x_1461:
[----:B------:R-:W-:Y:S01]  /*1efd0*/  IMAD.MOV.U32 R0, RZ, RZ, R92 ;  /* 0x000000ffff007224 */ /* 0x000fe200078e005c */
[----:B------:R-:W-:Y:S01]  /*1efe0*/  MOV R2, RZ ;  /* 0x000000ff00027202 */ /* 0x000fe20000000f00 */
[----:B------:R-:W-:Y:S01]  /*1eff0*/  IMAD.MOV.U32 R200, RZ, RZ, 0x1f ;  /* 0x0000001fffc87424 */ /* 0x000fe200078e00ff */
[----:B------:R-:W-:Y:S02]  /*1f000*/  MOV R3, 0x1f020 ;  /* 0x0001f02000037802 */ /* 0x000fe40000000f00 */
[----:B-12---:R-:W-:Y:S05]  /*1f010*/  CALL.REL.NOINC `($__internal_24_$__cuda_sm70_shflsync_idx_p) ;  /* 0x0000065000007944 */ /* 0x006fea0003c00000 */
[----:B------:R-:W-:Y:S01]  /*1f020*/  MOV R9, R0 ;  /* 0x0000000000097202 */ /* 0x000fe20000000f00 */
[----:B-1---5:R-:W-:Y:S05]  /*1f030*/  BRA `(.L_x_1523) ;  /* 0xffffd42000007947 */ /* 0x022fea000383ffff */
.L_x_1462:
[----:B------:R-:W-:Y:S01]  /*1f040*/  IMAD.MOV.U32 R0, RZ, RZ, R92 ;  /* 0x000000ffff007224 */ /* 0x000fe200078e005c */
[----:B------:R-:W-:Y:S01]  /*1f050*/  MOV R2, 0x1 ;  /* 0x0000000100027802 */ /* 0x000fe20000000f00 */
[----:B------:R-:W-:Y:S01]  /*1f060*/  IMAD.MOV.U32 R200, RZ, RZ, 0x1f ;  /* 0x0000001fffc87424 */ /* 0x000fe200078e00ff */
[----:B------:R-:W-:Y:S02]  /*1f070*/  MOV R3, 0x1f090 ;  /* 0x0001f09000037802 */ /* 0x000fe40000000f00 */
[----:B-1234-:R-:W-:Y:S05]  /*1f080*/  CALL.REL.NOINC `($__internal_24_$__cuda_sm70_shflsync_idx_p) ;  /* 0x000005e000007944 */ /* 0x01efea0003c00000 */
[----:B------:R-:W-:Y:S01]  /*1f090*/  MOV R6, R0 ;  /* 0x0000000000067202 */ /* 0x000fe20000000f00 */
[----:B-1---5:R-:W-:Y:S05]  /*1f0a0*/  BRA `(.L_x_1524) ;  /* 0xffffd3d000007947 */ /* 0x022fea000383ffff */
.L_x_1463:
[----:B------:R-:W-:Y:S02]  /*1f0b0*/  MOV R3, 0x1 ;  /* 0x0000000100037802 */ /* 0x000fe40000000f00 */
[----:B------:R-:W-:-:S02]  /*1f0c0*/  MOV R2, 0x1f0e0 ;  /* 0x0001f0e000027802 */ /* 0x000fc40000000f00 */
[----:B---34-:R-:W-:Y:S05]  /*1f0d0*/  CALL.REL.NOINC `($__internal_25_$__cuda_sm70_shflsync_up_p) ;  /* 0x0000061000007944 */ /* 0x018fea0003c00000 */
[----:B------:R-:W-:Y:S05]  /*1f0e0*/  BRA `(.L_x_1525) ;  /* 0xffffd4b000007947 */ /* 0x000fea000383ffff */
.L_x_1464:
[----:B------:R-:W-:Y:S02]  /*1f0f0*/  MOV R3, 0x2 ;  /* 0x0000000200037802 */ /* 0x000fe40000000f00 */
[----:B------:R-:W-:-:S02]  /*1f100*/  MOV R2, 0x1f120 ;  /* 0x0001f12000027802 */ /* 0x000fc40000000f00 */
[----:B---34-:R-:W-:Y:S05]  /*1f110*/  CALL.REL.NOINC `($__internal_25_$__cuda_sm70_shflsync_up_p) ;  /* 0x000005d000007944 */ /* 0x018fea0003c00000 */
        /* <DEDUP_REMOVED lines=23> */
.L_x_1468:
[----:B------:R-:W-:Y:S02]  /*1f290*/  MOV R3, 0x1 ;  /* 0x0000000100037802 */ /* 0x000fe40000000f00 */
[----:B------:R-:W-:Y:S02]  /*1f2a0*/  MOV R2, 0x1f2c0 ;  /* 0x0001f2c000027802 */ /* 0x000fe40000000f00 */
[----:B---3--:R-:W-:Y:S05]  /*1f2b0*/  CALL.REL.NOINC `($__internal_25_$__cuda_sm70_shflsync_up_p) ;  /* 0x0000043000007944 */ /* 0x008fea0003c00000 */
[----:B------:R-:W-:Y:S01]  /*1f2c0*/  MOV R2, R4 ;  /* 0x0000000400027202 */ /* 0x000fe20000000f00 */
[----:B------:R-:W-:Y:S05]  /*1f2d0*/  BRA `(.L_x_1527) ;  /* 0xffffd52000007947 */ /* 0x000fea000383ffff */
.L_x_1469:
[----:B------:R-:W-:Y:S02]  /*1f2e0*/  MOV R3, 0x2 ;  /* 0x0000000200037802 */ /* 0x000fe40000000f00 */
[----:B------:R-:W-:Y:S02]  /*1f2f0*/  MOV R2, 0x1f310 ;  /* 0x0001f31000027802 */ /* 0x000fe40000000f00 */
[----:B---3--:R-:W-:Y:S05]  /*1f300*/  CALL.REL.NOINC `($__internal_25_$__cuda_sm70_shflsync_up_p) ;  /* 0x000003e000007944 */ /* 0x008fea0003c00000 */
        /* <DEDUP_REMOVED lines=23> */
.L_x_1471:
[----:B------:R-:W-:Y:S02]  /*1f480*/  SEL R0, RZ, 0x1, P0 ;  /* 0x00000001ff007807 */ /* 0x000fe40000000000 */
[----:B------:R-:W-:Y:S02]  /*1f490*/  MOV R2, 0x1f4b0 ;  /* 0x0001f4b000027802 */ /* 0x000fe40000000f00 */
[----:B-1-3--:R-:W-:Y:S05]  /*1f4a0*/  CALL.REL.NOINC `($__internal_26_$__cuda_sm70_votesync_ballot) ;  /* 0x000002a000007944 */ /* 0x00afea0003c00000 */
[----:B------:R-:W-:Y:S01]  /*1f4b0*/  MOV R10, R0 ;  /* 0x00000000000a7202 */ /* 0x000fe20000000f00 */
[----:B------:R-:W-:Y:S05]  /*1f4c0*/  BRA `(.L_x_1529) ;  /* 0xffffd4c000007947 */ /* 0x000fea000383ffff */
.L_x_1472:
[----:B------:R-:W-:Y:S01]  /*1f4d0*/  IMAD.MOV.U32 R0, RZ, RZ, R7 ;  /* 0x000000ffff007224 */ /* 0x000fe200078e0007 */
[----:B------:R-:W-:Y:S01]  /*1f4e0*/  MOV R2, R6 ;  /* 0x0000000600027202 */ /* 0x000fe20000000f00 */
[----:B------:R-:W-:Y:S01]  /*1f4f0*/  IMAD.MOV.U32 R200, RZ, RZ, 0x1f ;  /* 0x0000001fffc87424 */ /* 0x000fe200078e00ff */
[----:B------:R-:W-:Y:S02]  /*1f500*/  MOV R3, 0x1f520 ;  /* 0x0001f52000037802 */ /* 0x000fe40000000f00 */
[----:B-1-3--:R-:W-:Y:S05]  /*1f510*/  CALL.REL.NOINC `($__internal_24_$__cuda_sm70_shflsync_idx_p) ;  /* 0x0000015000007944 */ /* 0x00afea0003c00000 */
[----:B------:R-:W-:Y:S01]  /*1f520*/  IMAD.MOV.U32 R7, RZ, RZ, R0 ;  /* 0x000000ffff077224 */ /* 0x000fe200078e0000 */
[----:B------:R-:W-:Y:S01]  /*1f530*/  MOV R2, R6 ;  /* 0x0000000600027202 */ /* 0x000fe20000000f00 */
[----:B------:R-:W-:Y:S01]  /*1f540*/  IMAD.MOV.U32 R0, RZ, RZ, R8 ;  /* 0x000000ffff007224 */ /* 0x000fe200078e0008 */
[----:B------:R-:W-:Y:S02]  /*1f550*/  MOV R200, 0x1f ;  /* 0x0000001f00c87802 */ /* 0x000fe40000000f00 */
[----:B------:R-:W-:-:S02]  /*1f560*/  MOV R3, 0x1f580 ;  /* 0x0001f58000037802 */ /* 0x000fc40000000f00 */
[----:B-1---5:R-:W-:Y:S05]  /*1f570*/  CALL.REL.NOINC `($__internal_24_$__cuda_sm70_shflsync_idx_p) ;  /* 0x000000f000007944 */ /* 0x022fea0003c00000 */
[----:B------:R-:W-:Y:S01]  /*1f580*/  MOV R5, R0 ;  /* 0x0000000000057202 */ /* 0x000fe20000000f00 */
[----:B-1---5:R-:W-:Y:S05]  /*1f590*/  BRA `(.L_x_1530) ;  /* 0xffffd44000007947 */ /* 0x022fea000383ffff */
.L_x_1475:
[----:B------:R-:W-:Y:S01]  /*1f5a0*/  IMAD.MOV.U32 R0, RZ, RZ, R4 ;  /* 0x000000ffff007224 */ /* 0x000fe200078e0004 */
[----:B------:R-:W-:Y:S01]  /*1f5b0*/  MOV R2, R6 ;  /* 0x0000000600027202 */ /* 0x000fe20000000f00 */
[----:B------:R-:W-:Y:S01]  /*1f5c0*/  IMAD.MOV.U32 R200, RZ, RZ, 0x1f ;  /* 0x0000001fffc87424 */ /* 0x000fe200078e00ff */
[----:B------:R-:W-:-:S02]  /*1f5d0*/  MOV R3, 0x1f5f0 ;  /* 0x0001f5f000037802 */ /* 0x000fc40000000f00 */
[----:B-1-34-:R-:W-:Y:S05]  /*1f5e0*/  CALL.REL.NOINC `($__internal_24_$__cuda_sm70_shflsync_idx_p) ;  /* 0x0000008000007944 */ /* 0x01afea0003c00000 */
[----:B------:R-:W-:Y:S01]  /*1f5f0*/  MOV R12, R0 ;  /* 0x00000000000c7202 */ /* 0x000fe20000000f00 */
[----:B-1---5:R-:W-:Y:S05]  /*1f600*/  BRA `(.L_x_1474) ;  /* 0xffffd43000007947 */ /* 0x022fea000383ffff */
        .weak           $__internal_23_$__cuda_sm70_shflsync_bfly_p
        .type           $__internal_23_$__cuda_sm70_shflsync_bfly_p,@function
        .size           $__internal_23_$__cuda_sm70_shflsync_bfly_p,($__internal_24_$__cuda_sm70_shflsync_idx_p - $__internal_23_$__cuda_sm70_shflsync_bfly_p)
$__internal_23_$__cuda_sm70_shflsync_bfly_p:
[----:B------:R-:W-:Y:S02]  /*1f610*/  MOV R162, 0xffffffff ;  /* 0xffffffff00a27802 */ /* 0x000fe40000000f00 */
[----:B------:R-:W-:-:S02]  /*1f620*/  MOV R3, 0x1f ;  /* 0x0000001f00037802 */ /* 0x000fc40000000f00 */
[----:B------:R-:W-:Y:S04]  /*1f630*/  WARPSYNC R162 ;  /* 0x000000a200007348 */ /* 0x000fe80003800000 */
[----:B------:R1:W2:Y:S02]  /*1f640*/  SHFL.BFLY PT, R0, R4, R0, R3 ;  /* 0x0c00000004007389 */ /* 0x0002a400000e0003 */
[----:B-1----:R-:W-:-:S04]  /*1f650*/  MOV R3, 0x0 ;  /* 0x0000000000037802 */ /* 0x002fc80000000f00 */
[----:B--2---:R-:W-:Y:S05]  /*1f660*/  RET.REL.NODEC R2 `(_ZN7cutlass13device_kernelIN5flash19enable_sm80_to_sm89INS1_16FlashAttnFwdSm80INS1_25CollectiveMainloopFwdSm80ILi8ELi1ELb0EN4cute5tupleIJNS5_1CILi128EEENS7_ILi32EEENS7_ILi256EEEEEELi256ENS_10bfloat16_tEfNS_4arch4Sm80ELb1ELb0ELb1ELb1ELb1ELb1ELb1ELb1EEENS1_21CollectiveEpilogueFwdINS6_IJS8_SA_S9_EEENS6_IJNS7_ILi1EEESI_SI_EEESC_SE_Li256ELb1ELb1ELb1ELb0EEENS1_36VarlenDynamicPersistentTileSchedulerILi128ELi32ELi256ELi256ELb1ELb1ELb0ELb1ELb1ELb1EEEEEEEEEvNT_6ParamsE) ;  /* 0xfffe099002007950 */ /* 0x004fea0003c3ffff */
        .weak           $__internal_24_$__cuda_sm70_shflsync_idx_p
        .type           $__internal_24_$__cuda_sm70_shflsync_idx_p,@function
        .size           $__internal_24_$__cuda_sm70_shflsync_idx_p,($__internal_25_$__cuda_sm70_shflsync_up_p - $__internal_24_$__cuda_sm70_shflsync_idx_p)
$__internal_24_$__cuda_sm70_shflsync_idx_p:
[----:B------:R1:W-:Y:S02]  /*1f670*/  STL [R1+0x44], R4 ;  /* 0x0000440401007387 */ /* 0x0003e40000100800 */
[----:B-1----:R-:W-:-:S04]  /*1f680*/  MOV R4, 0xffffffff ;  /* 0xffffffff00047802 */ /* 0x002fc80000000f00 */
[----:B------:R-:W-:Y:S04]  /*1f690*/  WARPSYNC R4 ;  /* 0x0000000400007348 */ /* 0x000fe80003800000 */
[----:B------:R1:W2:Y:S04]  /*1f6a0*/  SHFL.IDX PT, R0, R0, R2, R200 ;  /* 0x0000000200007389 */ /* 0x0002a800000e00c8 */
[----:B-1----:R1:W5:Y:S01]  /*1f6b0*/  LDL.LU R4, [R1+0x44] ;  /* 0x0000440001047983 */ /* 0x0023620000300800 */
[----:B------:R-:W-:Y:S02]  /*1f6c0*/  MOV R2, R3 ;  /* 0x0000000300027202 */ /* 0x000fe40000000f00 */
[----:B------:R-:W-:-:S04]  /*1f6d0*/  MOV R3, 0x0 ;  /* 0x0000000000037802 */ /* 0x000fc80000000f00 */
[----:B--2---:R-:W-:Y:S05]  /*1f6e0*/  RET.REL.NODEC R2 `(_ZN7cutlass13device_kernelIN5flash19enable_sm80_to_sm89INS1_16FlashAttnFwdSm80INS1_25CollectiveMainloopFwdSm80ILi8ELi1ELb0EN4cute5tupleIJNS5_1CILi128EEENS7_ILi32EEENS7_ILi256EEEEEELi256ENS_10bfloat16_tEfNS_4arch4Sm80ELb1ELb0ELb1ELb1ELb1ELb1ELb1ELb1EEENS1_21CollectiveEpilogueFwdINS6_IJS8_SA_S9_EEENS6_IJNS7_ILi1EEESI_SI_EEESC_SE_Li256ELb1ELb1ELb1ELb0EEENS1_36VarlenDynamicPersistentTileSchedulerILi128ELi32ELi256ELi256ELb1ELb1ELb0ELb1ELb1ELb1EEEEEEEEEvNT_6ParamsE) ;  /* 0xfffe091002007950 */ /* 0x004fea0003c3ffff */
        .weak           $__internal_25_$__cuda_sm70_shflsync_up_p
        .type           $__internal_25_$__cuda_sm70_shflsync_up_p,@function
        .size           $__internal_25_$__cuda_sm70_shflsync_up_p,($__internal_26_$__cuda_sm70_votesync_ballot - $__internal_25_$__cuda_sm70_shflsync_up_p)
$__internal_25_$__cuda_sm70_shflsync_up_p:
[----:B------:R-:W-:Y:S02]  /*1f6f0*/  MOV R4, RZ ;  /* 0x000000ff00047202 */ /* 0x000fe40000000f00 */
[----:B------:R-:W-:-:S04]  /*1f700*/  MOV R10, 0xffffffff ;  /* 0xffffffff000a7802 */ /* 0x000fc80000000f00 */
[----:B------:R-:W-:Y:S04]  /*1f710*/  WARPSYNC R10 ;  /* 0x0000000a00007348 */ /* 0x000fe80003800000 */
[----:B------:R1:W2:Y:S02]  /*1f720*/  SHFL.UP PT, R4, R0, R3, R4 ;  /* 0x0400000300047389 */ /* 0x0002a400000e0004 */
[----:B-1----:R-:W-:-:S04]  /*1f730*/  MOV R3, 0x0 ;  /* 0x0000000000037802 */ /* 0x002fc80000000f00 */
[----:B--2---:R-:W-:Y:S05]  /*1f740*/  RET.REL.NODEC R2 `(_ZN7cutlass13device_kernelIN5flash19enable_sm80_to_sm89INS1_16FlashAttnFwdSm80INS1_25CollectiveMainloopFwdSm80ILi8ELi1ELb0EN4cute5tupleIJNS5_1CILi128EEENS7_ILi32EEENS7_ILi256EEEEEELi256ENS_10bfloat16_tEfNS_4arch4Sm80ELb1ELb0ELb1ELb1ELb1ELb1ELb1ELb1EEENS1_21CollectiveEpilogueFwdINS6_IJS8_SA_S9_EEENS6_IJNS7_ILi1EEESI_SI_EEESC_SE_Li256ELb1ELb1ELb1ELb0EEENS1_36VarlenDynamicPersistentTileSchedulerILi128ELi32ELi256ELi256ELb1ELb1ELb0ELb1ELb1ELb1EEEEEEEEEvNT_6ParamsE) ;  /* 0xfffe08b002007950 */ /* 0x004fea0003c3ffff */
        .weak           $__internal_26_$__cuda_sm70_votesync_ballot
        .type           $__internal_26_$__cuda_sm70_votesync_ballot,@function
        .size           $__internal_26_$__cuda_sm70_votesync_ballot,(.L_x_6516 - $__internal_26_$__cuda_sm70_votesync_ballot)
$__internal_26_$__cuda_sm70_votesync_ballot:
[----:B------:R-:W-:Y:S01]  /*1f750*/  ISETP.NE.U32.AND P0, PT, R0, 0x1, PT ;  /* 0x000000010000780c */ /* 0x000fe20003f05070 */
[----:B------:R-:W-:-:S04]  /*1f760*/  IMAD.MOV.U32 R3, RZ, RZ, -0x1 ;  /* 0xffffffffff037424 */ /* 0x000fc800078e00ff */
[----:B------:R-:W-:Y:S08]  /*1f770*/  WARPSYNC R3 ;  /* 0x0000000300007348 */ /* 0x000ff00003800000 */
[----:B------:R-:W-:-:S04]  /*1f780*/  VOTE.ANY R0, PT, !P0 ;  /* 0x0000000000007806 */ /* 0x000fc800040e0100 */
[----:B------:R-:W-:Y:S01]  /*1f790*/  LOP3.LUT R0, R0, R3, RZ, 0xc0, !PT ;  /* 0x0000000300007212 */ /* 0x000fe200078ec0ff */
[----:B------:R-:W-:-:S04]  /*1f7a0*/  IMAD.MOV.U32 R3, RZ, RZ, 0x0 ;  /* 0x00000000ff037424 */ /* 0x000fc800078e00ff */
[----:B------:R-:W-:Y:S05]  /*1f7b0*/  RET.REL.NODEC R2 `(_ZN7cutlass13device_kernelIN5flash19enable_sm80_to_sm89INS1_16FlashAttnFwdSm80INS1_25CollectiveMainloopFwdSm80ILi8ELi1ELb0EN4cute5tupleIJNS5_1CILi128EEENS7_ILi32EEENS7_ILi256EEEEEELi256ENS_10bfloat16_tEfNS_4arch4Sm80ELb1ELb0ELb1ELb1ELb1ELb1ELb1ELb1EEENS1_21CollectiveEpilogueFwdINS6_IJS8_SA_S9_EEENS6_IJNS7_ILi1EEESI_SI_EEESC_SE_Li256ELb1ELb1ELb1ELb0EEENS1_36VarlenDynamicPersistentTileSchedulerILi128ELi32ELi256ELi256ELb1ELb1ELb0ELb1ELb1ELb1EEEEEEEEEvNT_6ParamsE) ;  /* 0xfffe084002007950 */ /* 0x000fea0003c3ffff */
.L_x_1531:
        /* <DEDUP_REMOVED lines=12> */
.L_x_6516:


//--------------------- .text._ZN7cutlass13device_kernelIN5flash19enable_sm80_to_sm89INS1_16FlashAttnFwdSm80INS1_25CollectiveMainloopFwdSm80ILi8ELi1ELb0EN4cute5tupleIJNS5_1CILi128EEENS7_ILi96EEENS7_ILi256EEEEEELi256ENS_10bfloat16_tEfNS_4arch4Sm80ELb0ELb0ELb1ELb0ELb1ELb0ELb1ELb1EEENS1_21CollectiveEpilogueFwdINS6_IJS8_SA_S9_EEENS6_IJNS7_ILi1EEESI_SI_EEESC_SE_Li256ELb0ELb1ELb1ELb0EEENS1_19SingleTileSchedulerILb0ELb1ELb1ELi128EEEEEEEEEvNT_6ParamsE --------------------------
	.section	.text._ZN7cutlass13device_kernelIN5flash19enable_sm80_to_sm89INS1_16FlashAttnFwdSm80INS1_25CollectiveMainloopFwdSm80ILi8ELi1ELb0EN4cute5tupleIJNS5_1CILi128EEENS7_ILi96EEENS7_ILi256EEEEEELi256ENS_10bfloat16_tEfNS_4arch4Sm80ELb0ELb0ELb1ELb0ELb1ELb0ELb1ELb1EEENS1_21CollectiveEpilogueFwdINS6_IJS8_SA_S9_EEENS6_IJNS7_ILi1EEESI_SI_EEESC_SE_Li256ELb0ELb1ELb1ELb0EEENS1_19SingleTileSchedulerILb0ELb1ELb1ELi128EEEEEEEEEvNT_6ParamsE,"ax",@progbits
	.sectioninfo	@"SHI_REGISTERS=255"
	.align	128
.text._ZN7cutlass13device_kernelIN5flash19enable_sm80_to_sm89INS1_16FlashAttnFwdSm80INS1_25CollectiveMainloopFwdSm80ILi8ELi1ELb0EN4cute5tupleIJNS5_1CILi128EEENS7_ILi96EEENS7_ILi256EEEEEELi256ENS_10bfloat16_tEfNS_4arch4Sm80ELb0ELb0ELb1ELb0ELb1ELb0ELb1ELb1EEENS1_21CollectiveEpilogueFwdINS6_IJS8_SA_S9_EEENS6_IJNS7_ILi1EEESI_SI_EEESC_SE_Li256ELb0ELb1ELb1ELb0EEENS1_19SingleTileSchedulerILb0ELb1ELb1ELi128EEEEEEEEEvNT_6ParamsE:
        .type           _ZN7cutlass13device_kernelIN5flash19enable_sm80_to_sm89INS1_16FlashAttnFwdSm80INS1_25CollectiveMainloopFwdSm80ILi8ELi1ELb0EN4cute5tupleIJNS5_1CILi128EEENS7_ILi96EEENS7_ILi256EEEEEELi256ENS_10bfloat16_tEfNS_4arch4Sm80ELb0ELb0ELb1ELb0ELb1ELb0ELb1ELb1EEENS1_21CollectiveEpilogueFwdINS6_IJS8_SA_S9_EEENS6_IJNS7_ILi1EEESI_SI_EEESC_SE_Li256ELb0ELb1ELb1ELb0EEENS1_19SingleTileSchedulerILb0ELb1ELb1ELi128EEEEEEEEEvNT_6ParamsE,@function
        .size           _ZN7cutlass13device_kernelIN5flash19enable_sm80_to_sm89INS1_16FlashAttnFwdSm80INS1_25CollectiveMainloopFwdSm80ILi8ELi1ELb0EN4cute5tupleIJNS5_1CILi128EEENS7_ILi96EEENS7_ILi256EEEEEELi256ENS_10bfloat16_tEfNS_4arch4Sm80ELb0ELb0ELb1ELb0ELb1ELb0ELb1ELb1EEENS1_21CollectiveEpilogueFwdINS6_IJS8_SA_S9_EEENS6_IJNS7_ILi1EEESI_SI_EEESC_SE_Li256ELb0ELb1ELb1ELb0EEENS1_19SingleTileSchedulerILb0ELb1ELb1ELi128EEEEEEEEEvNT_6ParamsE,(.L_x_6521 - _ZN7cutlass13device_kernelIN5flash19enable_sm80_to_sm89INS1_16FlashAttnFwdSm80INS1_25CollectiveMainloopFwdSm80ILi8ELi1ELb0EN4cute5tupleIJNS5_1CILi128EEENS7_ILi96EEENS7_ILi256EEEEEELi256ENS_10bfloat16_tEfNS_4arch4Sm80ELb0ELb0ELb1ELb0ELb1ELb0ELb1ELb1EEENS1_21CollectiveEpilogueFwdINS6_IJS8_SA_S9_EEENS6_IJNS7_ILi1EEESI_SI_EEESC_SE_Li256ELb0ELb1ELb1ELb0EEENS1_19SingleTileSchedulerILb0ELb1ELb1ELi128EEEEEEEEEvNT_6ParamsE)
        .other          _ZN7cutlass13device_kernelIN5flash19enable_sm80_to_sm89INS1_16FlashAttnFwdSm80INS1_25CollectiveMainloopFwdSm80ILi8ELi1ELb0EN4cute5tupleIJNS5_1CILi128EEENS7_ILi96EEENS7_ILi256EEEEEELi256ENS_10bfloat16_tEfNS_4arch4Sm80ELb0ELb0ELb1ELb0ELb1ELb0ELb1ELb1EEENS1_21CollectiveEpilogueFwdINS6_IJS8_SA_S9_EEENS6_IJNS7_ILi1EEESI_SI_EEESC_SE_Li256ELb0ELb1ELb1ELb0EEENS1_19SingleTileSchedulerILb0ELb1ELb1ELi128EEEEEEEEEvNT_6ParamsE,@"STO_CUDA_ENTRY STV_DEFAULT"
_ZN7cutlass13device_kernelIN5flash19enable_sm80_to_sm89INS1_16FlashAttnFwdSm80INS1_25CollectiveMainloopFwdSm80ILi8ELi1ELb0EN4cute5tupleIJNS5_1CILi128EEENS7_ILi96EEENS7_ILi256EEEEEELi256ENS_10bfloat16_tEfNS_4arch4Sm80ELb0ELb0ELb1ELb0ELb1ELb0ELb1ELb1EEENS1_21CollectiveEpilogueFwdINS6_IJS8_SA_S9_EEENS6_IJNS7_ILi1EEESI_SI_EEESC_SE_Li256ELb0ELb1ELb1ELb0EEENS1_19SingleTileSchedulerILb0ELb1ELb1ELi128EEEEEEEEEvNT_6ParamsE:
        /* <DEDUP_REMOVED lines=18> */
.L_x_1532:
[----:B------:R-:W-:Y:S02]  /*0120*/  ULDC.64 UR4, c[0x0][0x550] ;  /* 0x0001540000047ab9 */ /* 0x000fe40000000a00 */
[----:B------:R-:W-:Y:S02]  /*0130*/  UISETP.NE.AND UP0, UPT, UR4, 0x1, UPT ;  /* 0x000000010400788c */ /* 0x000fe4000bf05270 */
[----:B------:R-:W-:-:S02]  /*0140*/  UIMAD.WIDE.U32 UR8, UR7, UR5, URZ ;  /* 0x00000005070872a5 */ /* 0x000fc4000f8e003f */
[----:B------:R-:W-:Y:S02]  /*0150*/  ULDC UR4, c[0x0][0x558] ;  /* 0x0001560000047ab9 */ /* 0x000fe40000000800 */
[----:B------:R-:W-:-:S05]  /*0160*/  UMOV UR11, UR7 ;  /* 0x00000007000b7c82 */ /* 0x000fca0008000000 */
[----:B------:R-:W-:-:S03]  /*0170*/  @UP0 USHF.R.U32.HI UR11, URZ, UR4, UR9 ;  /* 0x000000043f0b0299 */ /* 0x000fc60008011609 */
.L_x_1533:
        /* <DEDUP_REMOVED lines=8> */
[----:B------:R-:W-:-:S06]  /*0200*/  UISETP.NE.AND.EX UP0, UPT, URZ, UR5, UPT, UP0 ;  /* 0x000000053f00728c */ /* 0x000fcc000bf05300 */
[----:B------:R-:W-:-:S05]  /*0210*/  PLOP3.LUT P0, PT, PT, PT, UP0, 0x80, 0x0 ;  /* 0x000000000000781c */ /* 0x000fca0003f0f008 */
[----:B------:R-:W-:Y:S02]  /*0220*/  @UP0 UMOV UR4, 0x4 ;  /* 0x0000000400040882 */ /* 0x000fe40000000000 */
[----:B------:R-:W-:-:S03]  /*0230*/  @UP0 UIMAD.WIDE UR4, UR6, UR4, UR12 ;  /* 0x00000004060402a5 */ /* 0x000fc6000f8e020c */
[----:B------:R-:W-:-:S03]  /*0240*/  ULDC.64 UR12, c[0x0][0x118] ;  /* 0x00004600000c7ab9 */ /* 0x000fc60000000a00 */
        /* <DEDUP_REMOVED lines=10> */
[----:B------:R-:W-:-:S04]  /*02f0*/  UIMAD.WIDE UR4, UR4, 0x2aaaaaab, URZ ;  /* 0x2aaaaaab040478a5 */ /* 0x000fc8000f8e023f */
[----:B------:R-:W-:-:S04]  /*0300*/  USHF.R.U32.HI UR7, URZ, 0x1f, UR5 ;  /* 0x0000001f3f077899 */ /* 0x000fc80008011605 */
[----:B------:R-:W-:Y:S01]  /*0310*/  ULEA.HI.SX32 UR7, UR5, UR7, 0x1c ;  /* 0x0000000705077291 */ /* 0x000fe2000f8fe23f */
[----:B--2---:R1:W2:Y:S01]  /*0320*/  @P0 R2UR UR9, R4 ;  /* 0x00000000040903c2 */ /* 0x0042a200000e0000 */
[----:B------:R-:W-:-:S13]  /*0330*/  PLOP3.LUT P0, PT, PT, PT, UP0, 0x80, 0x0 ;  /* 0x000000000000781c */ /* 0x000fda0003f0f008 */
[----:B------:R-:W-:Y:S05]  /*0340*/  @!P0 BRA `(.L_x_1534) ;  /* 0x0000023000008947 */ /* 0x000fea0003800000 */
[----:B------:R-:W-:Y:S02]  /*0350*/  USHF.R.U32.HI UR4, URZ, 0x10, UR8 ;  /* 0x000000103f047899 */ /* 0x000fe40008011608 */
[----:B------:R-:W-:Y:S02]  /*0360*/  ULDC UR5, c[0x0][0x338] ;  /* 0x0000ce0000057ab9 */ /* 0x000fe40000000800 */
[----:B------:R-:W-:Y:S02]  /*0370*/  UISETP.NE.AND UP0, UPT, UR4, URZ, UPT ;  /* 0x0000003f0400728c */ /* 0x000fe4000bf05270 */
[----:B------:R-:W-:Y:S02]  /*0380*/  UMOV UR18, URZ ;  /* 0x0000003f00127c82 */ /* 0x000fe40008000000 */
[----:B------:R-:W-:-:S04]  /*0390*/  USEL UR5, UR4, UR5, UP0 ;  /* 0x0000000504057287 */ /* 0x000fc80008000000 */
[----:B------:R-:W-:Y:S02]  /*03a0*/  UIADD3 UR17, UR7, -0x1, UR5 ;  /* 0xffffffff07117890 */ /* 0x000fe4000fffe005 */
[----:B------:R-:W-:-:S05]  /*03b0*/  IMAD.U32 R0, RZ, RZ, UR5 ;  /* 0x00000005ff007e24 */ /* 0x000fca000f8e00ff */
[-C--:B------:R-:W-:Y:S02]  /*03c0*/  IABS R3, R0.reuse ;  /* 0x0000000000037213 */ /* 0x080fe40000000000 */
[----:B------:R-:W-:Y:S02]  /*03d0*/  IABS R0, R0 ;  /* 0x0000000000007213 */ /* 0x000fe40000000000 */
[----:B------:R-:W3:Y:S03]  /*03e0*/  R2UR UR16, R3 ;  /* 0x00000000031073c2 */ /* 0x000ee600000e0000 */
[----:B------:R-:W-:-:S05]  /*03f0*/  IMAD.MOV R0, RZ, RZ, -R0 ;  /* 0x000000ffff007224 */ /* 0x000fca00078e0a00 */
[----:B------:R-:W4:Y:S01]  /*0400*/  R2UR UR14, R0 ;  /* 0x00000000000e73c2 */ /* 0x000f2200000e0000 */
[----:B---3--:R-:W3:Y:S08]  /*0410*/  I2F.RP R3, UR16 ;  /* 0x0000001000037d06 */ /* 0x008ef00008209400 */
[----:B---3--:R-:W3:Y:S02]  /*0420*/  MUFU.RCP R3, R3 ;  /* 0x0000000300037308 */ /* 0x008ee40000001000 */
[----:B---3--:R-:W-:-:S06]  /*0430*/  IADD3 R3, R3, 0xffffffe, RZ ;  /* 0x0ffffffe03037810 */ /* 0x008fcc0007ffe0ff */
[----:B------:R-:W3:Y:S02]  /*0440*/  F2I.FTZ.U32.TRUNC.NTZ R3, R3 ;  /* 0x0000000300037305 */ /* 0x000ee4000021f000 */
[----:B---3--:R3:W5:Y:S02]  /*0450*/  R2UR UR19, R3 ;  /* 0x00000000031373c2 */ /* 0x00876400000e0000 */
[----:B---3--:R-:W-:Y:S01]  /*0460*/  IMAD.U32 R3, RZ, RZ, UR17 ;  /* 0x00000011ff037e24 */ /* 0x008fe2000f8e00ff */
[----:B-----5:R-:W-:Y:S02]  /*0470*/  UIADD3 UR4, URZ, -UR19, URZ ;  /* 0x800000133f047290 */ /* 0x020fe4000fffe03f */
[----:B------:R-:W-:Y:S02]  /*0480*/  ULOP3.LUT UR17, UR17, UR5, URZ, 0x3c, !UPT ;  /* 0x0000000511117292 */ /* 0x000fe4000f8e3c3f */
[----:B------:R-:W-:Y:S01]  /*0490*/  IABS R3, R3 ;  /* 0x0000000300037213 */ /* 0x000fe20000000000 */
[----:B------:R-:W-:-:S03]  /*04a0*/  UIMAD UR4, UR4, UR16, URZ ;  /* 0x00000010040472a4 */ /* 0x000fc6000f8e023f */
[----:B------:R-:W3:Y:S01]  /*04b0*/  R2UR UR15, R3 ;  /* 0x00000000030f73c2 */ /* 0x000ee200000e0000 */
[----:B------:R-:W-:-:S04]  /*04c0*/  UIMAD.WIDE.U32 UR18, UR19, UR4, UR18 ;  /* 0x00000004131272a5 */ /* 0x000fc8000f8e0012 */
[----:B---3--:R-:W-:-:S04]  /*04d0*/  UIMAD.WIDE.U32 UR18, UR19, UR15, URZ ;  /* 0x0000000f131272a5 */ /* 0x008fc8000f8e003f */
[----:B----4-:R-:W-:-:S04]  /*04e0*/  UIMAD UR14, UR19, UR14, UR15 ;  /* 0x0000000e130e72a4 */ /* 0x010fc8000f8e020f */
        /* <DEDUP_REMOVED lines=9> */
.L_x_1534:
[----:B------:R-:W-:Y:S01]  /*0580*/  ULOP3.LUT UR8, UR8, 0xffff, URZ, 0xc0, !UPT ;  /* 0x0000ffff08087892 */ /* 0x000fe2000f8ec03f */
[----:B------:R-:W-:Y:S01]  /*0590*/  PLOP3.LUT P2, PT, PT, PT, PT, 0x80, 0x0 ;  /* 0x000000000000781c */ /* 0x000fe20003f4f070 */
[----:B------:R-:W-:Y:S01]  /*05a0*/  IMAD.MOV.U32 R6, RZ, RZ, RZ ;  /* 0x000000ffff067224 */ /* 0x000fe200078e00ff */
[----:B------:R-:W-:Y:S01]  /*05b0*/  CS2R R128, SRZ ;  /* 0x0000000000807805 */ /* 0x000fe2000001ff00 */
[----:B------:R-:W-:Y:S01]  /*05c0*/  UIMAD UR8, UR8, UR19, URZ ;  /* 0x00000013080872a4 */ /* 0x000fe2000f8e023f */
[----:B-1----:R-:W-:Y:S01]  /*05d0*/  IMAD.MOV.U32 R4, RZ, RZ, RZ ;  /* 0x000000ffff047224 */ /* 0x002fe200078e00ff */
        /* <DEDUP_REMOVED lines=78> */
[----:B------:R-:W1:Y:S01]  /*0ac0*/  S2R R12, SR_CTAID.X ;  /* 0x00000000000c7919 */ /* 0x000e620000002500 */
[----:B------:R-:W-:Y:S01]  /*0ad0*/  SHF.R.S32.HI R6, RZ, 0x1f, R2 ;  /* 0x0000001fff067819 */ /* 0x000fe20000011402 */
[----:B------:R-:W-:Y:S01]  /*0ae0*/  IMAD.MOV.U32 R3, RZ, RZ, c[0x0][0x2c4] ;  /* 0x0000b100ff037624 */ /* 0x000fe200078e00ff */
[----:B------:R-:W-:Y:S01]  /*0af0*/  USHF.R.S32.HI UR14, URZ, 0x1f, UR11 ;  /* 0x0000001f3f0e7899 */ /* 0x000fe2000801140b */
[----:B------:R3:W4:Y:S01]  /*0b00*/  @P1 LDG.E R4, [R4.64] ;  /* 0x0000000c04041981 */ /* 0x000722000c1e1900 */
[-C--:B------:R-:W-:Y:S01]  /*0b10*/  LEA.HI R18, R6, R2.reuse, RZ, 0x3 ;  /* 0x0000000206127211 */ /* 0x080fe200078f18ff */
[----:B------:R-:W-:Y:S01]  /*0b20*/  ULDC.64 UR4, c[0x0][0x1b8] ;  /* 0x00006e0000047ab9 */ /* 0x000fe20000000a00 */
[----:B------:R-:W-:Y:S01]  /*0b30*/  ISETP.NE.AND P0, PT, R3, 0x1, PT ;  /* 0x000000010300780c */ /* 0x000fe20003f05270 */
[----:B------:R-:W-:Y:S01]  /*0b40*/  UIMAD UR14, UR14, UR4, URZ ;  /* 0x000000040e0e72a4 */ /* 0x000fe2000f8e023f */
[----:B------:R-:W-:Y:S01]  /*0b50*/  LOP3.LUT R0, R18, 0xfffffff8, RZ, 0xc0, !PT ;  /* 0xfffffff812007812 */ /* 0x000fe200078ec0ff */
[----:B------:R-:W-:Y:S01]  /*0b60*/  UIMAD.WIDE.U32 UR16, UR11, UR4, URZ ;  /* 0x000000040b1072a5 */ /* 0x000fe2000f8e003f */
[----:B------:R-:W-:Y:S01]  /*0b70*/  SHF.R.S32.HI R18, RZ, 0x3, R18 ;  /* 0x00000003ff127819 */ /* 0x000fe20000011412 */
[----:B------:R-:W-:Y:S01]  /*0b80*/  UIMAD UR14, UR11, UR5, UR14 ;  /* 0x000000050b0e72a4 */ /* 0x000fe2000f8e020e */
[-C--:B------:R-:W-:Y:S01]  /*0b90*/  LEA.HI R14, R6, R2.reuse, RZ, 0x4 ;  /* 0x00000002060e7211 */ /* 0x080fe200078f20ff */
[----:B------:R-:W-:Y:S01]  /*0ba0*/  IMAD.IADD R0, R2, 0x1, -R0 ;  /* 0x0000000102007824 */ /* 0x000fe200078e0a00 */
[----:B------:R-:W-:Y:S01]  /*0bb0*/  USHF.R.S32.HI UR15, URZ, 0x1f, UR6 ;  /* 0x0000001f3f0f7899 */ /* 0x000fe20008011406 */
[----:B------:R-:W-:Y:S01]  /*0bc0*/  IMAD.SHL.U32 R251, R18, 0x40, RZ ;  /* 0x0000004012fb7824 */ /* 0x000fe200078e00ff */
[----:B------:R-:W-:Y:S01]  /*0bd0*/  ULDC.64 UR4, c[0x0][0x1c0] ;  /* 0x0000700000047ab9 */ /* 0x000fe20000000a00 */
[C---:B------:R-:W-:Y:S01]  /*0be0*/  IMAD R120, R0.reuse, 0x20, R18 ;  /* 0x0000002000787824 */ /* 0x040fe200078e0212 */
[----:B------:R-:W-:Y:S01]  /*0bf0*/  UIADD3 UR17, UR17, UR14, URZ ;  /* 0x0000000e11117290 */ /* 0x000fe2000fffe03f */
[----:B------:R-:W-:Y:S01]  /*0c00*/  IMAD.SHL.U32 R33, R0, 0x8, RZ ;  /* 0x0000000800217824 */ /* 0x000fe200078e00ff */
[----:B------:R-:W-:Y:S01]  /*0c10*/  UIMAD UR15, UR15, UR4, URZ ;  /* 0x000000040f0f72a4 */ /* 0x000fe2000f8e023f */
[----:B------:R-:W-:Y:S01]  /*0c20*/  LOP3.LUT R251, R251, 0x1c0, RZ, 0xc0, !PT ;  /* 0x000001c0fbfb7812 */ /* 0x000fe200078ec0ff */
[----:B------:R-:W-:Y:S01]  /*0c30*/  UIMAD.WIDE.U32 UR16, UR6, UR4, UR16 ;  /* 0x00000004061072a5 */ /* 0x000fe2000f8e0010 */
[----:B-1----:R-:W-:Y:S01]  /*0c40*/  IMAD R8, R12, 0x80, R120 ;  /* 0x000000800c087824 */ /* 0x002fe200078e0278 */
[----:B------:R-:W-:Y:S01]  /*0c50*/  UIMAD UR5, UR6, UR5, UR15 ;  /* 0x00000005060572a4 */ /* 0x000fe2000f8e020f */
[----:B------:R1:W-:Y:S01]  /*0c60*/  STL [R1+0x8], R120 ;  /* 0x0000087801007387 */ /* 0x0003e20000100800 */
[----:B------:R-:W-:Y:S01]  /*0c70*/  ULDC UR4, c[0x0][0x168] ;  /* 0x00005a0000047ab9 */ /* 0x000fe20000000800 */
[----:B------:R-:W-:Y:S01]  /*0c80*/  @P0 IMAD.HI.U32 R3, R8, c[0x0][0x2c8], RZ ;  /* 0x0000b20008030a27 */ /* 0x000fe200078e00ff */
[----:B------:R-:W-:Y:S01]  /*0c90*/  UIADD3 UR5, UR17, UR5, URZ ;  /* 0x0000000511057290 */ /* 0x000fe2000fffe03f */
[----:B------:R-:W-:Y:S01]  /*0ca0*/  LEA.HI R13, R6, R2, RZ, 0x6 ;  /* 0x00000002060d7211 */ /* 0x000fe200078f30ff */
[----:B------:R-:W-:Y:S01]  /*0cb0*/  BSSY B0, `(.L_x_1536) ;  /* 0x0000048000007945 */ /* 0x000fe20003800000 */
[----:B------:R-:W-:Y:S01]  /*0cc0*/  IMAD.MOV.U32 R7, RZ, RZ, R8 ;  /* 0x000000ffff077224 */ /* 0x000fe200078e0008 */
[----:B------:R-:W-:Y:S01]  /*0cd0*/  @P0 SHF.R.U32.HI R7, RZ, c[0x0][0x2cc], R3 ;  /* 0x0000b300ff070a19 */ /* 0x000fe20000011603 */
[----:B------:R-:W-:Y:S01]  /*0ce0*/  IMAD.U32 R11, RZ, RZ, UR17 ;  /* 0x00000011ff0b7e24 */ /* 0x000fe2000f8e00ff */
[----:B------:R-:W-:Y:S01]  /*0cf0*/  ISETP.GE.AND P3, PT, R33, c[0x0][0x198], PT ;  /* 0x0000660021007a0c */ /* 0x000fe20003f66270 */
[----:B------:R-:W-:Y:S01]  /*0d00*/  IMAD.U32 R10, RZ, RZ, UR16 ;  /* 0x00000010ff0a7e24 */ /* 0x000fe2000f8e00ff */
[--C-:B---3--:R-:W-:Y:S01]  /*0d10*/  SHF.R.S32.HI R5, RZ, 0x1f, R7.reuse ;  /* 0x0000001fff057819 */ /* 0x108fe20000011407 */
[----:B------:R-:W-:-:S02]  /*0d20*/  IMAD.MOV R3, RZ, RZ, -R7 ;  /* 0x000000ffff037224 */ /* 0x000fc400078e0a07 */
[----:B------:R-:W-:Y:S01]  /*0d30*/  IMAD.U32 R11, RZ, RZ, UR5 ;  /* 0x00000005ff0b7e24 */ /* 0x000fe2000f8e00ff */
[----:B------:R-:W-:Y:S01]  /*0d40*/  ULDC UR5, c[0x0][0x2c4] ;  /* 0x0000b10000057ab9 */ /* 0x000fe20000000800 */
[----:B------:R-:W-:Y:S01]  /*0d50*/  IMAD R5, R5, c[0x0][0x1b0], RZ ;  /* 0x00006c0005057a24 */ /* 0x000fe200078e02ff */
[----:B------:R-:W-:Y:S01]  /*0d60*/  UIMAD UR4, UR5, UR4, URZ ;  /* 0x00000004050472a4 */ /* 0x000fe2000f8e023f */
[----:B------:R-:W-:Y:S02]  /*0d70*/  IMAD R3, R3, c[0x0][0x2c4], R8 ;  /* 0x0000b10003037a24 */ /* 0x000fe400078e0208 */
[----:B------:R-:W-:-:S04]  /*0d80*/  IMAD.WIDE.U32 R10, R7, c[0x0][0x1b0], R10 ;  /* 0x00006c00070a7a25 */ /* 0x000fc800078e000a */
[----:B------:R-:W-:Y:S01]  /*0d90*/  IMAD R7, R7, c[0x0][0x1b4], R5 ;  /* 0x00006d0007077a24 */ /* 0x000fe200078e0205 */
[----:B------:R-:W-:Y:S01]  /*0da0*/  SHF.R.S32.HI R5, RZ, 0x1f, R3 ;  /* 0x0000001fff057819 */ /* 0x000fe20000011403 */
[----:B------:R-:W-:Y:S01]  /*0db0*/  IMAD.MOV.U32 R8, RZ, RZ, R10 ;  /* 0x000000ffff087224 */ /* 0x000fe200078e000a */
[----:B------:R-:W-:Y:S01]  /*0dc0*/  IADD3 R10, R33, 0x40, RZ ;  /* 0x00000040210a7810 */ /* 0x000fe20007ffe0ff */
[----:B------:R-:W-:Y:S02]  /*0dd0*/  IMAD.IADD R9, R11, 0x1, R7 ;  /* 0x000000010b097824 */ /* 0x000fe400078e0207 */
[----:B------:R-:W-:Y:S01]  /*0de0*/  IMAD R11, R5, c[0x0][0x1a8], RZ ;  /* 0x00006a00050b7a24 */ /* 0x000fe200078e02ff */
[----:B------:R-:W-:Y:S01]  /*0df0*/  ISETP.GE.AND P4, PT, R10, c[0x0][0x198], PT ;  /* 0x000066000a007a0c */ /* 0x000fe20003f86270 */
[----:B------:R-:W-:-:S04]  /*0e00*/  IMAD.WIDE.U32 R8, R3, c[0x0][0x1a8], R8 ;  /* 0x00006a0003087a25 */ /* 0x000fc800078e0008 */
[----:B------:R-:W-:Y:S01]  /*0e10*/  IMAD R11, R3, c[0x0][0x1ac], R11 ;  /* 0x00006b00030b7a24 */ /* 0x000fe200078e020b */
[----:B------:R-:W-:Y:S01]  /*0e20*/  LOP3.LUT R3, R14, 0xfffffff0, RZ, 0xc0, !PT ;  /* 0xfffffff00e037812 */ /* 0x000fe200078ec0ff */
[----:B------:R-:W-:Y:S01]  /*0e30*/  IMAD R12, R12, 0x80, R18 ;  /* 0x000000800c0c7824 */ /* 0x000fe200078e0212 */
[----:B------:R-:W-:Y:S01]  /*0e40*/  LEA R20, P0, R8, c[0x0][0x160], 0x1 ;  /* 0x0000580008147a11 */ /* 0x000fe200078008ff */
[----:B------:R-:W-:Y:S01]  /*0e50*/  IMAD.IADD R11, R9, 0x1, R11 ;  /* 0x00000001090b7824 */ /* 0x000fe200078e020b */
[----:B------:R-:W-:Y:S01]  /*0e60*/  IADD3 R9, R33, 0x80, RZ ;  /* 0x0000008021097810 */ /* 0x000fe20007ffe0ff */
[----:B------:R-:W-:Y:S02]  /*0e70*/  IMAD.IADD R3, R2, 0x1, -R3 ;  /* 0x0000000102037824 */ /* 0x000fe400078e0a03 */
[----:B------:R-:W-:Y:S01]  /*0e80*/  IMAD.SHL.U32 R13, R13, 0x8, RZ ;  /* 0x000000080d0d7824 */ /* 0x000fe200078e00ff */
[----:B------:R-:W-:Y:S01]  /*0e90*/  LEA.HI.X R11, R8, c[0x0][0x164], R11, 0x1, P0 ;  /* 0x00005900080b7a11 */ /* 0x000fe200000f0c0b */
[----:B------:R1:W3:Y:S01]  /*0ea0*/  SHFL.IDX PT, R22, R20, RZ, 0x181f ;  /* 0x00181fff14167589 */ /* 0x0002e200000e0000 */
[----:B------:R-:W-:-:S02]  /*0eb0*/  SHF.R.S32.HI R7, RZ, 0x1f, R3 ;  /* 0x0000001fff077819 */ /* 0x000fc40000011403 */
[----:B------:R-:W-:Y:S01]  /*0ec0*/  ISETP.GE.AND P0, PT, R12, UR4, PT ;  /* 0x000000040c007c0c */ /* 0x000fe2000bf06270 */
[----:B------:R1:W2:Y:S01]  /*0ed0*/  SHFL.IDX PT, R23, R11, RZ, 0x181f ;  /* 0x00181fff0b177589 */ /* 0x0002a200000e0000 */
[----:B------:R-:W-:Y:S02]  /*0ee0*/  LEA.HI R7, R7, R3, RZ, 0x3 ;  /* 0x0000000307077211 */ /* 0x000fe400078f18ff */
[----:B------:R-:W-:Y:S02]  /*0ef0*/  IADD3 R8, R33, 0xc0, RZ ;  /* 0x000000c021087810 */ /* 0x000fe40007ffe0ff */
[----:B------:R-:W-:Y:S02]  /*0f00*/  LOP3.LUT R5, R7, 0xfffffff8, RZ, 0xc0, !PT ;  /* 0xfffffff807057812 */ /* 0x000fe400078ec0ff */
[----:B------:R-:W-:Y:S02]  /*0f10*/  ISETP.GE.AND P6, PT, R9, c[0x0][0x198], PT ;  /* 0x0000660009007a0c */ /* 0x000fe40003fc6270 */
[----:B------:R-:W-:Y:S01]  /*0f20*/  ISETP.GE.AND P5, PT, R8, c[0x0][0x198], PT ;  /* 0x0000660008007a0c */ /* 0x000fe20003fa6270 */
[----:B------:R-:W-:-:S02]  /*0f30*/  IMAD.IADD R5, R3, 0x1, -R5 ;  /* 0x0000000103057824 */ /* 0x000fc400078e0a05 */
[----:B------:R-:W-:Y:S01]  /*0f40*/  IMAD.MOV.U32 R3, RZ, RZ, 0x20 ;  /* 0x00000020ff037424 */ /* 0x000fe200078e00ff */
[----:B----4-:R4:W5:Y:S02]  /*0f50*/  @P1 R2UR UR14, R4 ;  /* 0x00000000040e13c2 */ /* 0x01096400000e0000 */
[----:B------:R-:W-:Y:S01]  /*0f60*/  R2P PR, R5, 0x6 ;  /* 0x0000000605007804 */ /* 0x000fe20000000000 */
[----:B-----5:R-:W-:-:S04]  /*0f70*/  @!UP0 UMOV UR14, UR6 ;  /* 0x00000006000e8c82 */ /* 0x020fc80008000000 */
[----:B------:R-:W-:Y:S02]  /*0f80*/  SEL R3, R3, 0xffffffe0, !P2 ;  /* 0xffffffe003037807 */ /* 0x000fe40005000000 */
[----:B----4-:R-:W-:Y:S02]  /*0f90*/  SHF.R.U32.HI R4, RZ, 0x3, R251 ;  /* 0x00000003ff047819 */ /* 0x010fe400000116fb */
[----:B------:R-:W-:-:S04]  /*0fa0*/  LOP3.LUT R251, R251, 0x38, R33, 0xf8, !PT ;  /* 0x00000038fbfb7812 */ /* 0x000fc800078ef821 */
[----:B------:R-:W-:Y:S01]  /*0fb0*/  LOP3.LUT R251, R251, R4, RZ, 0x3c, !PT ;  /* 0x00000004fbfb7212 */ /* 0x000fe200078e3cff */
[----:B------:R-:W-:-:S03]  /*0fc0*/  IMAD.MOV.U32 R4, RZ, RZ, 0x10 ;  /* 0x00000010ff047424 */ /* 0x000fc600078e00ff */
[----:B------:R-:W-:Y:S02]  /*0fd0*/  LOP3.LUT R251, R251, 0xfffffe00, R13, 0xf8, !PT ;  /* 0xfffffe00fbfb7812 */ /* 0x000fe400078ef80d */
[----:B------:R-:W-:Y:S01]  /*0fe0*/  SEL R4, R4, 0xfffffff0, !P1 ;  /* 0xfffffff004047807 */ /* 0x000fe20004800000 */
[----:B------:R-:W-:Y:S05]  /*0ff0*/  @P0 BRA `(.L_x_1537) ;  /* 0x0000013000000947 */ /* 0x000fea0003800000 */
[----:B-123--:R-:W-:Y:S01]  /*1000*/  SHF.R.S32.HI R16, RZ, 0x1f, R10 ;  /* 0x0000001fff107819 */ /* 0x00efe2000001140a */
[----:B------:R-:W-:Y:S01]  /*1010*/  IMAD.SHL.U32 R17, R251, 0x2, RZ ;  /* 0x00000002fb117824 */ /* 0x000fe200078e00ff */
[----:B------:R-:W-:Y:S01]  /*1020*/  SHF.R.S32.HI R15, RZ, 0x1f, R9 ;  /* 0x0000001fff0f7819 */ /* 0x000fe20000011409 */
[----:B------:R-:W-:Y:S01]  /*1030*/  IMAD.WIDE R24, R33, 0x2, R22 ;  /* 0x0000000221187825 */ /* 0x000fe200078e0216 */
[----:B------:R-:W-:Y:S02]  /*1040*/  SHF.R.S32.HI R13, RZ, 0x1f, R8 ;  /* 0x0000001fff0d7819 */ /* 0x000fe40000011408 */
[----:B------:R-:W-:Y:S02]  /*1050*/  LEA.HI R16, R16, R10, RZ, 0x3 ;  /* 0x0000000a10107211 */ /* 0x000fe400078f18ff */
[----:B------:R-:W-:Y:S01]  /*1060*/  LEA.HI R15, R15, R9, RZ, 0x3 ;  /* 0x000000090f0f7211 */ /* 0x000fe200078f18ff */
[----:B------:R-:W-:Y:S01]  /*1070*/  @!PT LDS RZ, [RZ] ;  /* 0x00000000fffff984 */ /* 0x000fe20000000800 */
[----:B------:R1:W-:Y:S01]  /*1080*/  LDGSTS.E.BYPASS.LTC128B.128 [R17+0x18100], [R24.64], !P3 ;  /* 0x1810000018117fae */ /* 0x0003e2000d901d4c */
[----:B------:R-:W-:-:S02]  /*1090*/  LEA.HI R13, R13, R8, RZ, 0x3 ;  /* 0x000000080d0d7211 */ /* 0x000fc400078f18ff */
[----:B------:R-:W-:Y:S02]  /*10a0*/  LOP3.LUT R16, R16, 0xfffffff8, RZ, 0xc0, !PT ;  /* 0xfffffff810107812 */ /* 0x000fe400078ec0ff */
[----:B------:R-:W-:Y:S02]  /*10b0*/  LOP3.LUT R15, R15, 0xfffffff8, RZ, 0xc0, !PT ;  /* 0xfffffff80f0f7812 */ /* 0x000fe400078ec0ff */
[----:B------:R-:W-:Y:S01]  /*10c0*/  LOP3.LUT R13, R13, 0xfffffff8, RZ, 0xc0, !PT ;  /* 0xfffffff80d0d7812 */ /* 0x000fe200078ec0ff */
[----:B------:R-:W-:-:S04]  /*10d0*/  IMAD.WIDE R26, R16, 0x2, R22 ;  /* 0x00000002101a7825 */ /* 0x000fc800078e0216 */
[--C-:B------:R-:W-:Y:S01]  /*10e0*/  IMAD.WIDE R28, R15, 0x2, R22.reuse ;  /* 0x000000020f1c7825 */ /* 0x100fe200078e0216 */
[----:B------:R1:W-:Y:S03]  /*10f0*/  LDGSTS.E.BYPASS.LTC128B.128 [R17+0x1c100], [R26.64], !P4 ;  /* 0x1c1000001a117fae */ /* 0x0003e6000e101d4c */
[----:B------:R-:W-:Y:S01]  /*1100*/  IMAD.WIDE R22, R13, 0x2, R22 ;  /* 0x000000020d167825 */ /* 0x000fe200078e0216 */
[----:B------:R1:W-:Y:S04]  /*1110*/  LDGSTS.E.BYPASS.LTC128B.128 [R17+0x20100], [R28.64], !P6 ;  /* 0x201000001c117fae */ /* 0x0003e8000f101d4c */
[----:B------:R1:W-:Y:S02]  /*1120*/  LDGSTS.E.BYPASS.LTC128B.128 [R17+0x24100], [R22.64], !P5 ;  /* 0x2410000016117fae */ /* 0x0003e4000e901d4c */
.L_x_1537:
[----:B-123--:R-:W-:Y:S05]  /*1130*/  BSYNC B0 ;  /* 0x0000000000007941 */ /* 0x00efea0003800000 */
.L_x_1536:
[----:B------:R-:W-:Y:S01]  /*1140*/  IADD3 R13, R12, 0x20, RZ ;  /* 0x000000200c0d7810 */ /* 0x000fe20007ffe0ff */
[----:B------:R1:W2:Y:S01]  /*1150*/  SHFL.IDX PT, R23, R11, 0x1, 0x181f ;  /* 0x00381f000b177f89 */ /* 0x0002a200000e0000 */
[----:B------:R-:W-:Y:S02]  /*1160*/  BSSY B0, `(.L_x_1538) ;  /* 0x0000017000007945 */ /* 0x000fe40003800000 */
[----:B------:R-:W-:Y:S01]  /*1170*/  ISETP.GE.AND P0, PT, R13, UR4, PT ;  /* 0x000000040d007c0c */ /* 0x000fe2000bf06270 */
[----:B------:R1:W3:-:S12]  /*1180*/  SHFL.IDX PT, R22, R20, 0x1, 0x181f ;  /* 0x00381f0014167f89 */ /* 0x0002d800000e0000 */
[----:B------:R-:W-:Y:S05]  /*1190*/  @P0 BRA `(.L_x_1539) ;  /* 0x0000013000000947 */ /* 0x000fea0003800000 */
[----:B------:R-:W-:Y:S01]  /*11a0*/  SHF.R.S32.HI R16, RZ, 0x1f, R10 ;  /* 0x0000001fff107819 */ /* 0x000fe2000001140a */
[----:B------:R-:W-:Y:S01]  /*11b0*/  IMAD.SHL.U32 R17, R251, 0x2, RZ ;  /* 0x00000002fb117824 */ /* 0x000fe200078e00ff */
[----:B------:R-:W-:Y:S01]  /*11c0*/  SHF.R.S32.HI R15, RZ, 0x1f, R9 ;  /* 0x0000001fff0f7819 */ /* 0x000fe20000011409 */
[----:B--23--:R-:W-:Y:S01]  /*11d0*/  IMAD.WIDE R24, R33, 0x2, R22 ;  /* 0x0000000221187825 */ /* 0x00cfe200078e0216 */
        /* <DEDUP_REMOVED lines=15> */
.L_x_1539:
[----:B------:R-:W-:Y:S05]  /*12d0*/  BSYNC B0 ;  /* 0x0000000000007941 */ /* 0x000fea0003800000 */
.L_x_1538:
[----:B------:R-:W-:Y:S01]  /*12e0*/  IADD3 R13, R12, 0x40, RZ ;  /* 0x000000400c0d7810 */ /* 0x000fe20007ffe0ff */
[----:B--2---:R2:W4:Y:S01]  /*12f0*/  SHFL.IDX PT, R23, R11, 0x2, 0x181f ;  /* 0x00581f000b177f89 */ /* 0x00452200000e0000 */
[----:B------:R-:W-:Y:S02]  /*1300*/  BSSY B0, `(.L_x_1540) ;  /* 0x0000017000007945 */ /* 0x000fe40003800000 */
[----:B------:R-:W-:Y:S01]  /*1310*/  ISETP.GE.AND P0, PT, R13, UR4, PT ;  /* 0x000000040d007c0c */ /* 0x000fe2000bf06270 */
[----:B---3--:R2:W3:-:S12]  /*1320*/  SHFL.IDX PT, R22, R20, 0x2, 0x181f ;  /* 0x00581f0014167f89 */ /* 0x0084d800000e0000 */
[----:B------:R-:W-:Y:S05]  /*1330*/  @P0 BRA `(.L_x_1541) ;  /* 0x0000013000000947 */ /* 0x000fea0003800000 */
[----:B------:R-:W-:Y:S01]  /*1340*/  SHF.R.S32.HI R16, RZ, 0x1f, R10 ;  /* 0x0000001fff107819 */ /* 0x000fe2000001140a */
[----:B------:R-:W-:Y:S01]  /*1350*/  IMAD.SHL.U32 R17, R251, 0x2, RZ ;  /* 0x00000002fb117824 */ /* 0x000fe200078e00ff */
[----:B------:R-:W-:Y:S01]  /*1360*/  SHF.R.S32.HI R15, RZ, 0x1f, R9 ;  /* 0x0000001fff0f7819 */ /* 0x000fe20000011409 */
[----:B---34-:R-:W-:Y:S01]  /*1370*/  IMAD.WIDE R24, R33, 0x2, R22 ;  /* 0x0000000221187825 */ /* 0x018fe200078e0216 */
        /* <DEDUP_REMOVED lines=15> */
.L_x_1541:
[----:B------:R-:W-:Y:S05]  /*1470*/  BSYNC B0 ;  /* 0x0000000000007941 */ /* 0x000fea0003800000 */
.L_x_1540:
[----:B-12---:R-:W-:Y:S01]  /*1480*/  SHFL.IDX PT, R20, R20, 0x3, 0x181f ;  /* 0x00781f0014147f89 */ /* 0x006fe200000e0000 */
[----:B------:R-:W-:Y:S01]  /*1490*/  IADD3 R12, R12, 0x60, RZ ;  /* 0x000000600c0c7810 */ /* 0x000fe20007ffe0ff */
[----:B------:R-:W-:Y:S01]  /*14a0*/  UMOV UR6, 0x60 ;  /* 0x0000006000067882 */ /* 0x000fe20000000000 */
[----:B------:R-:W-:Y:S01]  /*14b0*/  SHF.R.S32.HI R31, RZ, 0x1f, R10 ;  /* 0x0000001fff1f7819 */ /* 0x000fe2000001140a */
[----:B------:R-:W1:Y:S01]  /*14c0*/  SHFL.IDX PT, R21, R11, 0x3, 0x181f ;  /* 0x00781f000b157f89 */ /* 0x000e6200000e0000 */
[----:B------:R-:W-:Y:S01]  /*14d0*/  ISETP.GE.AND P0, PT, R12, UR4, PT ;  /* 0x000000040c007c0c */ /* 0x000fe2000bf06270 */
[----:B------:R-:W-:Y:S01]  /*14e0*/  IMAD.MOV.U32 R252, RZ, RZ, c[0x0][0x2b8] ;  /* 0x0000ae00fffc7624 */ /* 0x000fe200078e00ff */
[----:B---3--:R-:W-:Y:S01]  /*14f0*/  SHF.R.S32.HI R29, RZ, 0x1f, R9 ;  /* 0x0000001fff1d7819 */ /* 0x008fe20000011409 */
[----:B------:R-:W-:Y:S01]  /*1500*/  UIMAD UR6, UR7, UR6, -0x60 ;  /* 0xffffffa0070674a4 */ /* 0x000fe2000f8e0206 */
[----:B------:R-:W-:Y:S01]  /*1510*/  SHF.R.S32.HI R28, RZ, 0x1f, R8 ;  /* 0x0000001fff1c7819 */ /* 0x000fe20000011408 */
[----:B------:R-:W-:Y:S01]  /*1520*/  IMAD.SHL.U32 R251, R251, 0x2, RZ ;  /* 0x00000002fbfb7824 */ /* 0x000fe200078e00ff */
[----:B------:R-:W-:Y:S01]  /*1530*/  LEA.HI R31, R31, R10, RZ, 0x3 ;  /* 0x0000000a1f1f7211 */ /* 0x000fe200078f18ff */
[----:B------:R-:W-:Y:S01]  /*1540*/  USHF.R.S32.HI UR15, URZ, 0x1f, UR14 ;  /* 0x0000001f3f0f7899 */ /* 0x000fe2000801140e */
[----:B------:R-:W-:Y:S01]  /*1550*/  LEA.HI R29, R29, R9, RZ, 0x3 ;  /* 0x000000091d1d7211 */ /* 0x000fe200078f18ff */
[----:B------:R-:W-:Y:S01]  /*1560*/  ULDC.64 UR4, c[0x0][0x2b0] ;  /* 0x0000ac0000047ab9 */ /* 0x000fe20000000a00 */
[----:B------:R-:W-:Y:S01]  /*1570*/  LEA.HI R28, R28, R8, RZ, 0x3 ;  /* 0x000000081c1c7211 */ /* 0x000fe200078f18ff */
[----:B------:R-:W-:Y:S01]  /*1580*/  UIMAD UR15, UR15, UR4, URZ ;  /* 0x000000040f0f72a4 */ /* 0x000fe2000f8e023f */
[----:B------:R-:W-:Y:S01]  /*1590*/  LOP3.LUT R31, R31, 0xfffffff8, RZ, 0xc0, !PT ;  /* 0xfffffff81f1f7812 */ /* 0x000fe200078ec0ff */
[----:B------:R-:W-:Y:S01]  /*15a0*/  UIMAD.WIDE.U32 UR16, UR14, UR4, URZ ;  /* 0x000000040e1072a5 */ /* 0x000fe2000f8e003f */
[----:B------:R-:W-:Y:S01]  /*15b0*/  LOP3.LUT R29, R29, 0xfffffff8, RZ, 0xc0, !PT ;  /* 0xfffffff81d1d7812 */ /* 0x000fe200078ec0ff */
[----:B------:R-:W-:Y:S01]  /*15c0*/  UIMAD UR15, UR14, UR5, UR15 ;  /* 0x000000050e0f72a4 */ /* 0x000fe2000f8e020f */
[----:B------:R-:W-:Y:S01]  /*15d0*/  ISETP.NE.AND P2, PT, R252, 0x1, PT ;  /* 0x00000001fc00780c */ /* 0x000fe20003f45270 */
[----:B------:R-:W-:Y:S01]  /*15e0*/  IMAD.MOV.U32 R19, RZ, RZ, RZ ;  /* 0x000000ffff137224 */ /* 0x000fe200078e00ff */
[----:B------:R-:W-:Y:S01]  /*15f0*/  LOP3.LUT R28, R28, 0xfffffff8, RZ, 0xc0, !PT ;  /* 0xfffffff81c1c7812 */ /* 0x000fe200078ec0ff */
[----:B------:R-:W-:Y:S01]  /*1600*/  UIADD3 UR15, UR17, UR15, URZ ;  /* 0x0000000f110f7290 */ /* 0x000fe2000fffe03f */
[----:B------:R-:W-:Y:S01]  /*1610*/  IADD3 R13, R120, UR6, RZ ;  /* 0x00000006780d7c10 */ /* 0x000fe2000fffe0ff */
[----:B-1--4-:R-:W-:-:S03]  /*1620*/  @!P0 IMAD.WIDE R22, R33, 0x2, R20 ;  /* 0x0000000221168825 */ /* 0x012fc600078e0214 */
[----:B------:R-:W-:Y:S01]  /*1630*/  ISETP.GE.AND P1, PT, R13, UR10, PT ;  /* 0x0000000a0d007c0c */ /* 0x000fe2000bf26270 */
[----:B------:R-:W-:Y:S01]  /*1640*/  @!P0 IMAD.WIDE R16, R31, 0x2, R20 ;  /* 0x000000021f108825 */ /* 0x000fe200078e0214 */
[----:B------:R-:W-:Y:S01]  /*1650*/  @!PT LDS RZ, [RZ] ;  /* 0x00000000fffff984 */ /* 0x000fe20000000800 */
[----:B------:R1:W-:Y:S01]  /*1660*/  @!P0 LDGSTS.E.BYPASS.LTC128B.128 [R251+0x1b100], [R22.64], !P3 ;  /* 0x1b10000016fb8fae */ /* 0x0003e2000d901d4c */
[----:B------:R-:W-:Y:S02]  /*1670*/  IADD3 R11, R13, UR9, RZ ;  /* 0x000000090d0b7c10 */ /* 0x000fe4000fffe0ff */
[----:B------:R-:W-:Y:S01]  /*1680*/  IMAD.SHL.U32 R249, R0, 0x40, RZ ;  /* 0x0000004000f97824 */ /* 0x000fe200078e00ff */
[----:B------:R2:W-:Y:S01]  /*1690*/  @!P0 LDGSTS.E.BYPASS.LTC128B.128 [R251+0x1f100], [R16.64], !P4 ;  /* 0x1f10000010fb8fae */ /* 0x0005e2000e101d4c */
[----:B------:R-:W-:Y:S01]  /*16a0*/  ISETP.GT.OR P1, PT, R120, 0x5f, P1 ;  /* 0x0000005f7800780c */ /* 0x000fe20000f24670 */
[----:B------:R-:W-:Y:S01]  /*16b0*/  @P2 IMAD.HI.U32 R15, R11, c[0x0][0x2bc], RZ ;  /* 0x0000af000b0f2a27 */ /* 0x000fe200078e00ff */
[----:B------:R-:W-:Y:S02]  /*16c0*/  USHF.R.S32.HI UR14, URZ, 0x1f, UR11 ;  /* 0x0000001f3f0e7899 */ /* 0x000fe4000801140b */
[----:B------:R-:W-:Y:S01]  /*16d0*/  ULDC.64 UR4, c[0x0][0x1e8] ;  /* 0x00007a0000047ab9 */ /* 0x000fe20000000a00 */
[----:B------:R-:W-:Y:S01]  /*16e0*/  IMAD.MOV.U32 R12, RZ, RZ, R11 ;  /* 0x000000ffff0c7224 */ /* 0x000fe200078e000b */
[----:B------:R-:W-:-:S07]  /*16f0*/  @P2 SHF.R.U32.HI R12, RZ, c[0x0][0x2c0], R15 ;  /* 0x0000b000ff0c2a19 */ /* 0x000fce000001160f */
[----:B------:R-:W-:-:S04]  /*1700*/  @!P1 IADD3 R15, P2, R12, UR16, RZ ;  /* 0x000000100c0f9c10 */ /* 0x000fc8000ff5e0ff */
[----:B------:R-:W-:Y:S01]  /*1710*/  @!P1 LEA.HI.X.SX32 R13, R12, UR15, 0x1, P2 ;  /* 0x0000000f0c0d9c11 */ /* 0x000fe200090f0eff */
[----:B-1----:R-:W-:-:S04]  /*1720*/  @!P0 IMAD.WIDE R22, R29, 0x2, R20 ;  /* 0x000000021d168825 */ /* 0x002fc800078e0214 */
[----:B------:R-:W-:Y:S01]  /*1730*/  @!P0 IMAD.WIDE R20, R28, 0x2, R20 ;  /* 0x000000021c148825 */ /* 0x000fe200078e0214 */
[----:B------:R1:W-:Y:S01]  /*1740*/  @!P0 LDGSTS.E.BYPASS.LTC128B.128 [R251+0x23100], [R22.64], !P6 ;  /* 0x2310000016fb8fae */ /* 0x0003e2000f101d4c */
[----:B--2---:R-:W-:-:S03]  /*1750*/  @!P1 LEA R16, P2, R15, c[0x0][0x2a0], 0x2 ;  /* 0x0000a8000f109a11 */ /* 0x004fc600078410ff */
[----:B------:R2:W-:Y:S01]  /*1760*/  @!P0 LDGSTS.E.BYPASS.LTC128B.128 [R251+0x27100], [R20.64], !P5 ;  /* 0x2710000014fb8fae */ /* 0x0005e2000e901d4c */
[----:B------:R-:W-:-:S03]  /*1770*/  @!P1 LEA.HI.X R17, R15, c[0x0][0x2a4], R13, 0x2, P2 ;  /* 0x0000a9000f119a11 */ /* 0x000fc600010f140d */
[----:B------:R-:W0:Y:S04]  /*1780*/  LDGDEPBAR ;  /* 0x00000000000079af */ /* 0x000e280000000000 */
[----:B------:R-:W-:Y:S06]  /*1790*/  BAR.SYNC.DEFER_BLOCKING 0x0 ;  /* 0x0000000000007b1d */ /* 0x000fec0000010000 */
[----:B------:R3:W4:Y:S01]  /*17a0*/  @!P1 LDG.E R19, [R16.64] ;  /* 0x0000000c10139981 */ /* 0x000722000c1e1900 */
[----:B------:R-:W-:Y:S01]  /*17b0*/  IMAD.MOV R12, RZ, RZ, -R12 ;  /* 0x000000ffff0c7224 */ /* 0x000fe200078e0a0c */
[----:B------:R-:W-:Y:S01]  /*17c0*/  LOP3.LUT R249, R249, 0x1c0, RZ, 0xc0, !PT ;  /* 0x000001c0f9f97812 */ /* 0x000fe200078ec0ff */
[----:B------:R-:W-:Y:S01]  /*17d0*/  UIMAD UR18, UR14, UR4, URZ ;  /* 0x000000040e1272a4 */ /* 0x000fe2000f8e023f */
[----:B------:R-:W-:Y:S01]  /*17e0*/  SHF.R.S32.HI R15, RZ, 0x4, R14 ;  /* 0x00000004ff0f7819 */ /* 0x000fe2000001140e */
[----:B------:R-:W-:Y:S01]  /*17f0*/  IMAD R26, R12, c[0x0][0x2b8], R11 ;  /* 0x0000ae000c1a7a24 */ /* 0x000fe200078e020b */
[----:B------:R-:W-:Y:S01]  /*1800*/  UIMAD.WIDE.U32 UR20, UR11, UR4, URZ ;  /* 0x000000040b1472a5 */ /* 0x000fe2000f8e003f */
[----:B------:R-:W-:Y:S01]  /*1810*/  IMAD.SHL.U32 R11, R18, 0x8, RZ ;  /* 0x00000008120b7824 */ /* 0x000fe200078e00ff */
[----:B------:R-:W-:Y:S01]  /*1820*/  LEA.HI R14, R14, R15, RZ, 0x1 ;  /* 0x0000000f0e0e7211 */ /* 0x000fe200078f08ff */
[----:B--2---:R-:W-:Y:S01]  /*1830*/  IMAD.WIDE.U32 R20, R26, c[0x0][0x1e0], RZ ;  /* 0x000078001a147a25 */ /* 0x004fe200078e00ff */
[----:B------:R-:W-:Y:S01]  /*1840*/  SHF.R.S32.HI R13, RZ, 0x1f, R26 ;  /* 0x0000001fff0d7819 */ /* 0x000fe2000001141a */
[----:B------:R-:W-:Y:S01]  /*1850*/  UIMAD UR18, UR11, UR5, UR18 ;  /* 0x000000050b1272a4 */ /* 0x000fe2000f8e0212 */
[----:B------:R-:W-:Y:S01]  /*1860*/  LOP3.LUT R11, R249, 0x8, R11, 0xf8, !PT ;  /* 0x00000008f90b7812 */ /* 0x000fe200078ef80b */
[----:B------:R-:W-:Y:S01]  /*1870*/  STL [R1+0x4], R26 ;  /* 0x0000041a01007387 */ /* 0x000fe20000100800 */
[----:B------:R-:W-:Y:S01]  /*1880*/  SHF.R.U32.HI R249, RZ, 0x3, R249 ;  /* 0x00000003fff97819 */ /* 0x000fe200000116f9 */
[C---:B------:R-:W-:Y:S01]  /*1890*/  IMAD R12, R13.reuse, c[0x0][0x1e0], RZ ;  /* 0x000078000d0c7a24 */ /* 0x040fe200078e02ff */
[----:B------:R-:W-:Y:S01]  /*18a0*/  LOP3.LUT R14, R14, 0xfffffffe, RZ, 0xc0, !PT ;  /* 0xfffffffe0e0e7812 */ /* 0x000fe200078ec0ff */
[----:B------:R-:W-:Y:S01]  /*18b0*/  IMAD R13, R13, c[0x0][0x208], RZ ;  /* 0x000082000d0d7a24 */ /* 0x000fe200078e02ff */
[----:B------:R-:W-:Y:S01]  /*18c0*/  LOP3.LUT R249, R11, R249, RZ, 0x3c, !PT ;  /* 0x000000f90bf97212 */ /* 0x000fe200078e3cff */
[C---:B------:R-:W-:Y:S01]  /*18d0*/  IMAD R12, R26.reuse, c[0x0][0x1e4], R12 ;  /* 0x000079001a0c7a24 */ /* 0x040fe200078e020c */
[----:B------:R-:W-:Y:S01]  /*18e0*/  UIADD3 UR18, UR21, UR18, URZ ;  /* 0x0000001215127290 */ /* 0x000fe2000fffe03f */
[----:B------:R-:W-:Y:S01]  /*18f0*/  IMAD.IADD R14, R15, 0x1, -R14 ;  /* 0x000000010f0e7824 */ /* 0x000fe200078e0a0e */
[----:B------:R-:W-:Y:S01]  /*1900*/  ULDC.64 UR4, c[0x0][0x210] ;  /* 0x0000840000047ab9 */ /* 0x000fe20000000a00 */
[----:B------:R-:W-:Y:S01]  /*1910*/  IMAD.IADD R21, R21, 0x1, R12 ;  /* 0x0000000115157824 */ /* 0x000fe200078e020c */
[----:B------:R-:W-:Y:S01]  /*1920*/  UIMAD UR14, UR14, UR4, URZ ;  /* 0x000000040e0e72a4 */ /* 0x000fe2000f8e023f */
[----:B---3--:R-:W-:Y:S01]  /*1930*/  IMAD.WIDE.U32 R16, R26, c[0x0][0x208], RZ ;  /* 0x000082001a107a25 */ /* 0x008fe200078e00ff */
[----:B------:R-:W-:Y:S01]  /*1940*/  UIMAD.WIDE.U32 UR22, UR11, UR4, URZ ;  /* 0x000000040b1672a5 */ /* 0x000fe2000f8e003f */
[----:B------:R-:W-:Y:S01]  /*1950*/  LOP3.LUT P1, RZ, R0, 0x2, RZ, 0xc0, !PT ;  /* 0x0000000200ff7812 */ /* 0x000fe2000782c0ff */
[----:B------:R-:W-:Y:S01]  /*1960*/  UIMAD UR4, UR11, UR5, UR14 ;  /* 0x000000050b0472a4 */ /* 0x000fe2000f8e020e */
[----:B------:R-:W-:Y:S01]  /*1970*/  IMAD R13, R26, c[0x0][0x20c], R13 ;  /* 0x000083001a0d7a24 */ /* 0x000fe200078e020d */
[----:B------:R-:W-:Y:S01]  /*1980*/  UIADD3 UR5, UR7, -0x1, URZ ;  /* 0xffffffff07057890 */ /* 0x000fe2000fffe03f */
[----:B------:R-:W-:Y:S01]  /*1990*/  IMAD R249, R14, 0x200, R249 ;  /* 0x000002000ef97824 */ /* 0x000fe200078e02f9 */
[----:B------:R-:W-:Y:S01]  /*19a0*/  UIADD3 UR4, UR23, UR4, URZ ;  /* 0x0000000417047290 */ /* 0x000fe2000fffe03f */
[----:B------:R-:W-:Y:S01]  /*19b0*/  IMAD.IADD R17, R17, 0x1, R13 ;  /* 0x0000000111117824 */ /* 0x000fe200078e020d */
[----:B------:R-:W-:Y:S01]  /*19c0*/  UIMAD UR10, UR5, -0x60, UR10 ;  /* 0xffffffa0050a78a4 */ /* 0x000fe2000f8e020a */
[----:B------:R-:W-:Y:S01]  /*19d0*/  IMAD.SHL.U32 R249, R249, 0x2, RZ ;  /* 0x00000002f9f97824 */ /* 0x000fe200078e00ff */
[----:B------:R-:W-:Y:S01]  /*19e0*/  ISETP.GE.AND P4, PT, R33, c[0x0][0x1d4], PT ;  /* 0x0000750021007a0c */ /* 0x000fe20003f86270 */
[----:B------:R-:W-:Y:S01]  /*19f0*/  IMAD.SHL.U32 R5, R5, 0x40, RZ ;  /* 0x0000004005057824 */ /* 0x000fe200078e00ff */
[----:B------:R-:W-:Y:S01]  /*1a00*/  ISETP.GE.AND P3, PT, R10, c[0x0][0x1d4], PT ;  /* 0x000075000a007a0c */ /* 0x000fe20003f66270 */
[----:B------:R-:W-:Y:S01]  /*1a10*/  IMAD.SHL.U32 R14, R14, 0x8, RZ ;  /* 0x000000080e0e7824 */ /* 0x000fe200078e00ff */
[----:B------:R-:W-:Y:S01]  /*1a20*/  IADD3 R248, R249, 0xc120, RZ ;  /* 0x0000c120f9f87810 */ /* 0x000fe20007ffe0ff */
[----:B------:R-:W-:Y:S01]  /*1a30*/  IMAD.SHL.U32 R7, R7, 0x40, RZ ;  /* 0x0000004007077824 */ /* 0x000fe200078e00ff */
[----:B------:R-:W-:Y:S01]  /*1a40*/  IADD3 R18, -R18, UR10, RZ ;  /* 0x0000000a12127c10 */ /* 0x000fe2000fffe1ff */
[----:B------:R-:W-:Y:S01]  /*1a50*/  UISETP.GT.AND UP0, UPT, UR5, UR8, UPT ;  /* 0x000000080500728c */ /* 0x000fe2000bf04270 */
[----:B------:R-:W-:-:S02]  /*1a60*/  ISETP.GE.AND P2, PT, R9, c[0x0][0x1d4], PT ;  /* 0x0000750009007a0c */ /* 0x000fc40003f46270 */
[----:B------:R-:W-:Y:S02]  /*1a70*/  LOP3.LUT R5, R5, 0x1c0, RZ, 0xc0, !PT ;  /* 0x000001c005057812 */ /* 0x000fe400078ec0ff */
[----:B------:R-:W-:Y:S02]  /*1a80*/  LEA.HI R6, R6, R2, RZ, 0x5 ;  /* 0x0000000206067211 */ /* 0x000fe400078f28ff */
[----:B------:R-:W-:Y:S02]  /*1a90*/  LOP3.LUT R14, R5, 0x8, R14, 0xf8, !PT ;  /* 0x00000008050e7812 */ /* 0x000fe400078ef80e */
[----:B------:R-:W-:Y:S01]  /*1aa0*/  SHF.R.U32.HI R5, RZ, 0x3, R5 ;  /* 0x00000003ff057819 */ /* 0x000fe20000011605 */
[----:B------:R-:W-:Y:S01]  /*1ab0*/  IMAD.SHL.U32 R250, R6, 0x20, RZ ;  /* 0x0000002006fa7824 */ /* 0x000fe200078e00ff */
[----:B------:R-:W-:Y:S02]  /*1ac0*/  LOP3.LUT R7, R7, 0xfffffe00, RZ, 0xc0, !PT ;  /* 0xfffffe0007077812 */ /* 0x000fe400078ec0ff */
[----:B------:R-:W-:-:S02]  /*1ad0*/  LOP3.LUT R5, R14, R5, RZ, 0x3c, !PT ;  /* 0x000000050e057212 */ /* 0x000fc400078e3cff */
[----:B------:R-:W-:Y:S02]  /*1ae0*/  LOP3.LUT R250, R250, 0x7ffffc00, RZ, 0xc0, !PT ;  /* 0x7ffffc00fafa7812 */ /* 0x000fe400078ec0ff */
[----:B------:R-:W-:Y:S02]  /*1af0*/  SHF.R.S32.HI R32, RZ, 0x1f, R29 ;  /* 0x0000001fff207819 */ /* 0x000fe4000001141d */
[CC--:B------:R-:W-:Y:S02]  /*1b00*/  IADD3 R250, R5.reuse, R7.reuse, R250 ;  /* 0x0000000705fa7210 */ /* 0x0c0fe40007ffe0fa */
[----:B------:R-:W-:Y:S02]  /*1b10*/  LOP3.LUT R5, R5, R7, RZ, 0xfc, !PT ;  /* 0x0000000705057212 */ /* 0x000fe400078efcff */
[----:B------:R-:W-:Y:S01]  /*1b20*/  IADD3 R7, R251, 0x100, RZ ;  /* 0x00000100fb077810 */ /* 0x000fe20007ffe0ff */
[----:B------:R-:W-:Y:S01]  /*1b30*/  IMAD.SHL.U32 R250, R250, 0x2, RZ ;  /* 0x00000002fafa7824 */ /* 0x000fe200078e00ff */
[----:B------:R-:W-:-:S03]  /*1b40*/  SHF.R.S32.HI R30, RZ, 0x1f, R28 ;  /* 0x0000001fff1e7819 */ /* 0x000fc6000001141c */
[--C-:B------:R-:W-:Y:S02]  /*1b50*/  IMAD R246, R4, 0x2, R250.reuse ;  /* 0x0000000204f67824 */ /* 0x100fe400078e02fa */
[C---:B------:R-:W-:Y:S02]  /*1b60*/  IMAD R245, R3.reuse, 0x2, R250 ;  /* 0x0000000203f57824 */ /* 0x040fe400078e02fa */
[----:B------:R-:W-:Y:S01]  /*1b70*/  IMAD R243, R3, 0x2, R246 ;  /* 0x0000000203f37824 */ /* 0x000fe200078e02f6 */
[----:B----4-:R-:W-:Y:S01]  /*1b80*/  SHF.R.S32.HI R11, RZ, 0x1f, R19 ;  /* 0x0000001fff0b7819 */ /* 0x010fe20000011413 */
[----:B------:R-:W-:Y:S01]  /*1b90*/  IMAD.WIDE.U32 R20, R19, c[0x0][0x1f0], R20 ;  /* 0x00007c0013147a25 */ /* 0x000fe200078e0014 */
[----:B------:R-:W-:Y:S03]  /*1ba0*/  STL [R1], R19 ;  /* 0x0000001301007387 */ /* 0x000fe60000100800 */
[C---:B------:R-:W-:Y:S01]  /*1bb0*/  IMAD R15, R11.reuse, c[0x0][0x1f0], RZ ;  /* 0x00007c000b0f7a24 */ /* 0x040fe200078e02ff */
[----:B------:R-:W-:Y:S01]  /*1bc0*/  IADD3 R12, P0, R20, UR20, RZ ;  /* 0x00000014140c7c10 */ /* 0x000fe2000ff1e0ff */
[----:B------:R-:W-:-:S02]  /*1bd0*/  IMAD R11, R11, c[0x0][0x218], RZ ;  /* 0x000086000b0b7a24 */ /* 0x000fc400078e02ff */
[C---:B------:R-:W-:Y:S02]  /*1be0*/  IMAD R15, R19.reuse, c[0x0][0x1f4], R15 ;  /* 0x00007d00130f7a24 */ /* 0x040fe400078e020f */
[----:B------:R-:W-:-:S03]  /*1bf0*/  IMAD.WIDE.U32 R16, R19, c[0x0][0x218], R16 ;  /* 0x0000860013107a25 */ /* 0x000fc600078e0010 */
[----:B------:R-:W-:Y:S01]  /*1c00*/  IADD3.X R15, R21, UR18, R15, P0, !PT ;  /* 0x00000012150f7c10 */ /* 0x000fe200087fe40f */
[----:B------:R-:W-:Y:S01]  /*1c10*/  IMAD R11, R19, c[0x0][0x21c], R11 ;  /* 0x00008700130b7a24 */ /* 0x000fe200078e020b */
[----:B-1----:R-:W-:Y:S01]  /*1c20*/  LEA R22, P0, R12, c[0x0][0x1c8], 0x1 ;  /* 0x000072000c167a11 */ /* 0x002fe200078008ff */
[----:B------:R-:W-:-:S03]  /*1c30*/  IMAD.U32 R20, RZ, RZ, UR11 ;  /* 0x0000000bff147e24 */ /* 0x000fc6000f8e00ff */
[----:B------:R-:W-:Y:S01]  /*1c40*/  LEA.HI.X R15, R12, c[0x0][0x1cc], R15, 0x1, P0 ;  /* 0x000073000c0f7a11 */ /* 0x000fe200000f0c0f */
[----:B------:R-:W-:Y:S01]  /*1c50*/  SHFL.IDX PT, R24, R22, RZ, 0x181f ;  /* 0x00181fff16187589 */ /* 0x000fe200000e0000 */
[----:B------:R-:W-:Y:S02]  /*1c60*/  IADD3 R13, P0, R16, UR22, RZ ;  /* 0x00000016100d7c10 */ /* 0x000fe4000ff1e0ff */
[----:B------:R-:W-:Y:S01]  /*1c70*/  IADD3 R12, R249, 0xc100, RZ ;  /* 0x0000c100f90c7810 */ /* 0x000fe20007ffe0ff */
[----:B------:R-:W1:Y:S01]  /*1c80*/  SHFL.IDX PT, R25, R15, RZ, 0x181f ;  /* 0x00181fff0f197589 */ /* 0x000e6200000e0000 */
[----:B------:R-:W-:Y:S02]  /*1c90*/  IADD3.X R11, R17, UR4, R11, P0, !PT ;  /* 0x00000004110b7c10 */ /* 0x000fe400087fe40b */
[C---:B------:R-:W-:Y:S01]  /*1ca0*/  LEA R16, P0, R13.reuse, c[0x0][0x1f8], 0x1 ;  /* 0x00007e000d107a11 */ /* 0x040fe200078008ff */
[----:B------:R-:W-:Y:S01]  /*1cb0*/  SHFL.IDX PT, R22, R22, 0x1, 0x181f ;  /* 0x00381f0016167f89 */ /* 0x000fe200000e0000 */
[----:B------:R-:W-:Y:S01]  /*1cc0*/  @P1 IADD3 R248, R12, -0x20, RZ ;  /* 0xffffffe00cf81810 */ /* 0x000fe20007ffe0ff */
[----:B------:R-:W-:Y:S01]  /*1cd0*/  IMAD R12, R26, c[0x0][0x1e0], RZ ;  /* 0x000078001a0c7a24 */ /* 0x000fe200078e02ff */
[----:B------:R-:W-:Y:S01]  /*1ce0*/  LEA.HI.X R11, R13, c[0x0][0x1fc], R11, 0x1, P0 ;  /* 0x00007f000d0b7a11 */ /* 0x000fe200000f0c0b */
[----:B------:R-:W2:Y:S01]  /*1cf0*/  SHFL.IDX PT, R64, R16, RZ, 0x181f ;  /* 0x00181fff10407589 */ /* 0x000ea200000e0000 */
[----:B------:R-:W-:Y:S01]  /*1d00*/  ISETP.GE.AND P0, PT, R18, 0x1, PT ;  /* 0x000000011200780c */ /* 0x000fe20003f06270 */
[----:B------:R-:W-:Y:S01]  /*1d10*/  IMAD R12, R19, c[0x0][0x1f0], R12 ;  /* 0x00007c00130c7a24 */ /* 0x000fe200078e020c */
[----:B------:R-:W-:Y:S01]  /*1d20*/  ISETP.GE.AND P1, PT, R8, c[0x0][0x1d4], PT ;  /* 0x0000750008007a0c */ /* 0x000fe20003f26270 */
[----:B------:R-:W3:Y:S01]  /*1d30*/  SHFL.IDX PT, R13, R11, RZ, 0x181f ;  /* 0x00181fff0b0d7589 */ /* 0x000ee200000e0000 */
[----:B------:R-:W-:Y:S01]  /*1d40*/  IADD3 R239, R248, 0x800, RZ ;  /* 0x00000800f8ef7810 */ /* 0x000fe20007ffe0ff */
[----:B------:R-:W-:Y:S01]  /*1d50*/  IMAD R20, R20, c[0x0][0x1e8], R12 ;  /* 0x00007a0014147a24 */ /* 0x000fe200078e020c */
[C---:B------:R-:W-:Y:S01]  /*1d60*/  IADD3 R238, R248.reuse, 0x1000, RZ ;  /* 0x00001000f8ee7810 */ /* 0x040fe20007ffe0ff */
[----:B------:R-:W4:Y:S01]  /*1d70*/  SHFL.IDX PT, R48, R16, 0x1, 0x181f ;  /* 0x00381f0010307f89 */ /* 0x000f2200000e0000 */
[----:B------:R-:W-:-:S02]  /*1d80*/  IADD3 R237, R248, 0x1800, RZ ;  /* 0x00001800f8ed7810 */ /* 0x000fc40007ffe0ff */
[----:B------:R-:W-:Y:S01]  /*1d90*/  LEA R20, R20, c[0x0][0x1c8], 0x1 ;  /* 0x0000720014147a11 */ /* 0x000fe200078e08ff */
[----:B------:R-:W5:Y:S01]  /*1da0*/  SHFL.IDX PT, R12, R11, 0x1, 0x181f ;  /* 0x00381f000b0c7f89 */ /* 0x000f6200000e0000 */
[C---:B------:R-:W-:Y:S02]  /*1db0*/  IADD3 R236, R248.reuse, 0x2000, RZ ;  /* 0x00002000f8ec7810 */ /* 0x040fe40007ffe0ff */
[C---:B------:R-:W-:Y:S01]  /*1dc0*/  IADD3 R235, R248.reuse, 0x2800, RZ ;  /* 0x00002800f8eb7810 */ /* 0x040fe20007ffe0ff */
[----:B------:R-:W-:Y:S01]  /*1dd0*/  SHFL.IDX PT, R16, R16, 0x2, 0x181f ;  /* 0x00581f0010107f89 */ /* 0x000fe200000e0000 */
[--C-:B-1----:R-:W-:Y:S01]  /*1de0*/  @P0 IMAD.WIDE R36, R33, 0x2, R24.reuse ;  /* 0x0000000221240825 */ /* 0x102fe200078e0218 */
[C---:B------:R-:W-:Y:S02]  /*1df0*/  IADD3 R233, R248.reuse, 0x3000, RZ ;  /* 0x00003000f8e97810 */ /* 0x040fe40007ffe0ff */
[----:B------:R-:W1:Y:S01]  /*1e00*/  SHFL.IDX PT, R23, R15, 0x1, 0x181f ;  /* 0x00381f000f177f89 */ /* 0x000e6200000e0000 */
[----:B------:R-:W-:Y:S01]  /*1e10*/  @P0 IMAD.WIDE R34, R31, 0x2, R24 ;  /* 0x000000021f220825 */ /* 0x000fe200078e0218 */
[----:B------:R-:W-:-:S02]  /*1e20*/  IADD3 R232, R248, 0x3800, RZ ;  /* 0x00003800f8e87810 */ /* 0x000fc40007ffe0ff */
[----:B------:R-:W1:Y:S01]  /*1e30*/  SHFL.IDX PT, R11, R11, 0x2, 0x181f ;  /* 0x00581f000b0b7f89 */ /* 0x000e6200000e0000 */
[--C-:B------:R-:W-:Y:S01]  /*1e40*/  @P0 IMAD.WIDE R26, R29, 0x2, R24.reuse ;  /* 0x000000021d1a0825 */ /* 0x100fe200078e0218 */
[----:B------:R-:W-:Y:S02]  /*1e50*/  IADD3 R231, R248, 0x4000, RZ ;  /* 0x00004000f8e77810 */ /* 0x000fe40007ffe0ff */
[----:B------:R1:W-:Y:S01]  /*1e60*/  @P0 LDGSTS.E.BYPASS.LTC128B.128 [R251+0xc100], [R36.64], !P4 ;  /* 0x0c10000024fb0fae */ /* 0x0003e2000e101d4c */
[----:B------:R-:W-:Y:S01]  /*1e70*/  @P0 IMAD.WIDE R38, R28, 0x2, R24 ;  /* 0x000000021c260825 */ /* 0x000fe200078e0218 */
[C---:B------:R-:W-:Y:S02]  /*1e80*/  IADD3 R230, R248.reuse, 0x4800, RZ ;  /* 0x00004800f8e67810 */ /* 0x040fe40007ffe0ff */
[----:B------:R1:W-:Y:S01]  /*1e90*/  @P0 LDGSTS.E.BYPASS.LTC128B.128 [R251+0xf100], [R34.64], !P3 ;  /* 0x0f10000022fb0fae */ /* 0x0003e2000d901d4c */
[----:B------:R-:W-:Y:S01]  /*1ea0*/  IMAD.WIDE R24, R33, 0x2, RZ ;  /* 0x0000000221187825 */ /* 0x000fe200078e02ff */
[----:B------:R-:W-:-:S02]  /*1eb0*/  IADD3 R229, R248, 0x5000, RZ ;  /* 0x00005000f8e57810 */ /* 0x000fc40007ffe0ff */
[----:B------:R1:W-:Y:S01]  /*1ec0*/  @P0 LDGSTS.E.BYPASS.LTC128B.128 [R251+0x12100], [R26.64], !P2 ;  /* 0x121000001afb0fae */ /* 0x0003e2000d101d4c */
[----:B------:R-:W-:Y:S02]  /*1ed0*/  IADD3 R228, R248, 0x5800, RZ ;  /* 0x00005800f8e47810 */ /* 0x000fe40007ffe0ff */
[----:B--2---:R-:W-:Y:S01]  /*1ee0*/  IADD3 R74, P5, R64, R24, RZ ;  /* 0x00000018404a7210 */ /* 0x004fe20007fbe0ff */
[----:B------:R2:W-:Y:S01]  /*1ef0*/  @P0 LDGSTS.E.BYPASS.LTC128B.128 [R251+0x15100], [R38.64], !P1 ;  /* 0x1510000026fb0fae */ /* 0x0005e2000c901d4c */
[----:B------:R-:W-:Y:S02]  /*1f00*/  ISETP.GE.AND P0, PT, R18, 0x21, PT ;  /* 0x000000211200780c */ /* 0x000fe40003f06270 */
[----:B------:R-:W-:Y:S01]  /*1f10*/  IADD3 R227, R248, 0x6000, RZ ;  /* 0x00006000f8e37810 */ /* 0x000fe20007ffe0ff */
[----:B---3--:R-:W-:Y:S01]  /*1f20*/  IMAD.X R75, R13, 0x1, R25, P5 ;  /* 0x000000010d4b7824 */ /* 0x008fe200028e0619 */
[----:B----4-:R-:W-:Y:S01]  /*1f30*/  IADD3 R58, P5, R24, R48, RZ ;  /* 0x00000030183a7210 */ /* 0x010fe20007fbe0ff */
[----:B------:R-:W-:Y:S01]  /*1f40*/  SHFL.IDX PT, R20, R20, 0x2, 0x181f ;  /* 0x00581f0014147f89 */ /* 0x000fe200000e0000 */
[----:B------:R-:W-:-:S02]  /*1f50*/  IADD3 R226, R248, 0x6800, RZ ;  /* 0x00006800f8e27810 */ /* 0x000fc40007ffe0ff */
[C---:B------:R-:W-:Y:S01]  /*1f60*/  IADD3 R225, R248.reuse, 0x7000, RZ ;  /* 0x00007000f8e17810 */ /* 0x040fe20007ffe0ff */
[----:B-----5:R-:W-:Y:S01]  /*1f70*/  IMAD.X R59, R25, 0x1, R12, P5 ;  /* 0x00000001193b7824 */ /* 0x020fe200028e060c */
[----:B------:R-:W3:Y:S01]  /*1f80*/  SHFL.IDX PT, R21, R15, 0x2, 0x181f ;  /* 0x00581f000f157f89 */ /* 0x000ee200000e0000 */
[C---:B------:R-:W-:Y:S02]  /*1f90*/  IADD3 R224, R248.reuse, 0x7800, RZ ;  /* 0x00007800f8e07810 */ /* 0x040fe40007ffe0ff */
[C---:B------:R-:W-:Y:S01]  /*1fa0*/  IADD3 R223, R248.reuse, 0x8000, RZ ;  /* 0x00008000f8df7810 */ /* 0x040fe20007ffe0ff */
[--C-:B-1----:R-:W-:Y:S01]  /*1fb0*/  @P0 IMAD.WIDE R36, R33, 0x2, R22.reuse ;  /* 0x0000000221240825 */ /* 0x102fe200078e0216 */
[C---:B------:R-:W-:Y:S02]  /*1fc0*/  IADD3 R222, R248.reuse, 0x8800, RZ ;  /* 0x00008800f8de7810 */ /* 0x040fe40007ffe0ff */
[----:B------:R-:W-:Y:S02]  /*1fd0*/  IADD3 R221, R248, 0x9000, RZ ;  /* 0x00009000f8dd7810 */ /* 0x000fe40007ffe0ff */
[----:B------:R-:W-:Y:S01]  /*1fe0*/  IADD3 R34, P5, R24, R16, RZ ;  /* 0x0000001018227210 */ /* 0x000fe20007fbe0ff */
[----:B------:R1:W-:Y:S01]  /*1ff0*/  @P0 LDGSTS.E.BYPASS.LTC128B.128 [R251+0xd100], [R36.64], !P4 ;  /* 0x0d10000024fb0fae */ /* 0x0003e2000e101d4c */
[C---:B------:R-:W-:Y:S01]  /*2000*/  IADD3 R220, R248.reuse, 0x9800, RZ ;  /* 0x00009800f8dc7810 */ /* 0x040fe20007ffe0ff */
[----:B------:R-:W-:Y:S01]  /*2010*/  @P0 IMAD.WIDE R26, R31, 0x2, R22 ;  /* 0x000000021f1a0825 */ /* 0x000fe200078e0216 */
[----:B------:R-:W-:-:S02]  /*2020*/  IADD3 R219, R248, 0xa000, RZ ;  /* 0x0000a000f8db7810 */ /* 0x000fc40007ffe0ff */
[C---:B------:R-:W-:Y:S01]  /*2030*/  IADD3 R218, R248.reuse, 0xa800, RZ ;  /* 0x0000a800f8da7810 */ /* 0x040fe20007ffe0ff */
[----:B------:R-:W-:Y:S01]  /*2040*/  IMAD.X R35, R25, 0x1, R11, P5 ;  /* 0x0000000119237824 */ /* 0x000fe200028e060b */
[----:B------:R4:W-:Y:S01]  /*2050*/  @P0 LDGSTS.E.BYPASS.LTC128B.128 [R251+0x10100], [R26.64], !P3 ;  /* 0x101000001afb0fae */ /* 0x0009e2000d901d4c */
[--C-:B------:R-:W-:Y:S01]  /*2060*/  @P0 IMAD.WIDE R24, R29, 0x2, R22.reuse ;  /* 0x000000021d180825 */ /* 0x100fe200078e0216 */
[C---:B------:R-:W-:Y:S02]  /*2070*/  IADD3 R217, R248.reuse, 0xb000, RZ ;  /* 0x0000b000f8d97810 */ /* 0x040fe40007ffe0ff */
[----:B------:R-:W-:Y:S01]  /*2080*/  IADD3 R216, R248, 0xb800, RZ ;  /* 0x0000b800f8d87810 */ /* 0x000fe20007ffe0ff */
[----:B--2---:R-:W-:Y:S01]  /*2090*/  @P0 IMAD.WIDE R38, R28, 0x2, R22 ;  /* 0x000000021c260825 */ /* 0x004fe200078e0216 */
[----:B------:R2:W-:Y:S03]  /*20a0*/  @P0 LDGSTS.E.BYPASS.LTC128B.128 [R251+0x13100], [R24.64], !P2 ;  /* 0x1310000018fb0fae */ /* 0x0005e6000d101d4c */
[----:B------:R-:W-:Y:S01]  /*20b0*/  IMAD.WIDE R22, R31, 0x2, RZ ;  /* 0x000000021f167825 */ /* 0x000fe200078e02ff */
[----:B------:R1:W-:Y:S01]  /*20c0*/  @P0 LDGSTS.E.BYPASS.LTC128B.128 [R251+0x16100], [R38.64], !P1 ;  /* 0x1610000026fb0fae */ /* 0x0003e2000c901d4c */
[----:B------:R-:W-:-:S03]  /*20d0*/  ISETP.GT.AND P0, PT, R18, 0x40, PT ;  /* 0x000000401200780c */ /* 0x000fc60003f04270 */
[----:B------:R-:W-:-:S05]  /*20e0*/  IADD3 R72, P5, R64, R22, RZ ;  /* 0x0000001640487210 */ /* 0x000fca0007fbe0ff */
[----:B------:R-:W-:Y:S01]  /*20f0*/  IMAD.X R73, R13, 0x1, R23, P5 ;  /* 0x000000010d497824 */ /* 0x000fe200028e0617 */
[----:B------:R-:W-:-:S04]  /*2100*/  IADD3 R56, P5, R22, R48, RZ ;  /* 0x0000003016387210 */ /* 0x000fc80007fbe0ff */
[----:B---3--:R-:W-:-:S04]  /*2110*/  @P0 IMAD.WIDE R14, R29, 0x2, R20 ;  /* 0x000000021d0e0825 */ /* 0x008fc800078e0214 */
[----:B----4-:R-:W-:-:S04]  /*2120*/  @P0 IMAD.WIDE R26, R33, 0x2, R20 ;  /* 0x00000002211a0825 */ /* 0x010fc800078e0214 */
[----:B------:R-:W-:Y:S01]  /*2130*/  IMAD.X R57, R23, 0x1, R12, P5 ;  /* 0x0000000117397824 */ /* 0x000fe200028e060c */
[----:B------:R3:W-:Y:S01]  /*2140*/  @P0 LDGSTS.E.BYPASS.LTC128B.128 [R251+0xe100], [R26.64], !P4 ;  /* 0x0e1000001afb0fae */ /* 0x0007e2000e101d4c */
[----:B--2---:R-:W-:Y:S01]  /*2150*/  @P0 IMAD.WIDE R24, R31, 0x2, R20 ;  /* 0x000000021f180825 */ /* 0x004fe200078e0214 */
[----:B------:R-:W-:-:S04]  /*2160*/  IADD3 R22, P5, R22, R16, RZ ;  /* 0x0000001016167210 */ /* 0x000fc80007fbe0ff */
[----:B------:R2:W-:Y:S01]  /*2170*/  @P0 LDGSTS.E.BYPASS.LTC128B.128 [R251+0x11100], [R24.64], !P3 ;  /* 0x1110000018fb0fae */ /* 0x0005e2000d901d4c */
[----:B------:R-:W-:-:S03]  /*2180*/  IMAD.X R23, R23, 0x1, R11, P5 ;  /* 0x0000000117177824 */ /* 0x000fc600028e060b */
[----:B------:R4:W-:Y:S01]  /*2190*/  @P0 LDGSTS.E.BYPASS.LTC128B.128 [R251+0x14100], [R14.64], !P2 ;  /* 0x141000000efb0fae */ /* 0x0009e2000d101d4c */
[----:B--2---:R-:W-:-:S04]  /*21a0*/  @P0 IMAD.WIDE R24, R28, 0x2, R20 ;  /* 0x000000021c180825 */ /* 0x004fc800078e0214 */
[----:B------:R-:W-:Y:S01]  /*21b0*/  IMAD.WIDE R20, R29, 0x2, RZ ;  /* 0x000000021d147825 */ /* 0x000fe200078e02ff */
[----:B------:R3:W-:Y:S03]  /*21c0*/  @P0 LDGSTS.E.BYPASS.LTC128B.128 [R251+0x17100], [R24.64], !P1 ;  /* 0x1710000018fb0fae */ /* 0x0007e6000c901d4c */
[----:B----4-:R-:W-:Y:S01]  /*21d0*/  IMAD.WIDE R14, R28, 0x2, RZ ;  /* 0x000000021c0e7825 */ /* 0x010fe200078e02ff */
[----:B------:R-:W0:Y:S01]  /*21e0*/  LDGDEPBAR ;  /* 0x00000000000079af */ /* 0x000e220000000000 */
[----:B------:R-:W-:Y:S02]  /*21f0*/  IADD3 R66, P0, R64, R20, RZ ;  /* 0x0000001440427210 */ /* 0x000fe40007f1e0ff */
[----:B------:R-:W-:Y:S02]  /*2200*/  IADD3 R50, P5, R20, R48, RZ ;  /* 0x0000003014327210 */ /* 0x000fe40007fbe0ff */
[----:B------:R-:W-:Y:S01]  /*2210*/  IADD3 R64, P6, R64, R14, RZ ;  /* 0x0000000e40407210 */ /* 0x000fe20007fde0ff */
[----:B------:R-:W-:Y:S01]  /*2220*/  IMAD.X R67, R13, 0x1, R21, P0 ;  /* 0x000000010d437824 */ /* 0x000fe200000e0615 */
[----:B------:R-:W-:Y:S01]  /*2230*/  IADD3 R20, P0, R20, R16, RZ ;  /* 0x0000001014147210 */ /* 0x000fe20007f1e0ff */
[--C-:B------:R-:W-:Y:S01]  /*2240*/  IMAD.X R51, R21, 0x1, R12.reuse, P5 ;  /* 0x0000000115337824 */ /* 0x100fe200028e060c */
[C---:B------:R-:W-:Y:S01]  /*2250*/  IADD3 R48, P5, R14.reuse, R48, RZ ;  /* 0x000000300e307210 */ /* 0x040fe20007fbe0ff */
[----:B------:R-:W-:Y:S01]  /*2260*/  IMAD.X R65, R13, 0x1, R15, P6 ;  /* 0x000000010d417824 */ /* 0x000fe200030e060f */
[----:B------:R-:W-:Y:S01]  /*2270*/  ISETP.GE.AND P6, PT, R33, c[0x0][0x1d4], PT ;  /* 0x0000750021007a0c */ /* 0x000fe20003fc6270 */
[----:B------:R-:W-:Y:S01]  /*2280*/  IMAD.X R21, R21, 0x1, R11, P0 ;  /* 0x0000000115157824 */ /* 0x000fe200000e060b */
[----:B------:R-:W-:Y:S01]  /*2290*/  IADD3 R16, P0, R14, R16, RZ ;  /* 0x000000100e107210 */ /* 0x000fe20007f1e0ff */
[----:B------:R-:W-:Y:S01]  /*22a0*/  IMAD.X R49, R15, 0x1, R12, P5 ;  /* 0x000000010f317824 */ /* 0x000fe200028e060c */
[----:B------:R-:W-:-:S03]  /*22b0*/  ISETP.GE.AND P5, PT, R10, c[0x0][0x1d4], PT ;  /* 0x000075000a007a0c */ /* 0x000fc60003fa6270 */
[----:B------:R-:W-:Y:S01]  /*22c0*/  IMAD.X R17, R15, 0x1, R11, P0 ;  /* 0x000000010f117824 */ /* 0x000fe200000e060b */
[----:B------:R-:W-:Y:S02]  /*22d0*/  ISETP.LT.OR P0, PT, R18, 0x1, P6 ;  /* 0x000000011200780c */ /* 0x000fe40003701670 */
[----:B------:R-:W-:Y:S01]  /*22e0*/  ISETP.GE.AND P6, PT, R9, c[0x0][0x1d4], PT ;  /* 0x0000750009007a0c */ /* 0x000fe20003fc6270 */
[----:B------:R-:W-:-:S04]  /*22f0*/  DEPBAR.LE SB0, 0x1 ;  /* 0x000080400000791a */ /* 0x000fc80000000000 */
[----:B------:R-:W-:-:S04]  /*2300*/  DEPBAR.LE SB0, 0x0 ;  /* 0x000080000000791a */ /* 0x000fc80000000000 */
[----:B------:R-:W-:Y:S06]  /*2310*/  BAR.SYNC.DEFER_BLOCKING 0x0 ;  /* 0x0000000000007b1d */ /* 0x000fec0000010000 */
[----:B------:R-:W-:Y:S04]  /*2320*/  LDSM.16.M88.4 R12, [R250+0x18100] ;  /* 0x01810000fa0c783b */ /* 0x000fe80000000200 */
[----:B------:R-:W-:Y:S04]  /*2330*/  LDSM.16.M88.4 R88, [R246+0x18100] ;  /* 0x01810000f658783b */ /* 0x000fe80000000200 */
[----:B------:R-:W-:Y:S04]  /*2340*/  LDSM.16.M88.4 R84, [R249+0xc100] ;  /* 0x00c10000f954783b */ /* 0x000fe80000000200 */
[----:B------:R-:W2:Y:S04]  /*2350*/  LDSM.16.M88.4 R76, [R249+0xc900] ;  /* 0x00c90000f94c783b */ /* 0x000ea80000000200 */
[----:B------:R-:W-:Y:S04]  /*2360*/  LDSM.16.M88.4 R68, [R249+0xd100] ;  /* 0x00d10000f944783b */ /* 0x000fe80000000200 */
[----:B------:R-:W-:Y:S04]  /*2370*/  LDSM.16.M88.4 R60, [R249+0xd900] ;  /* 0x00d90000f93c783b */ /* 0x000fe80000000200 */
[----:B------:R-:W-:Y:S04]  /*2380*/  LDSM.16.M88.4 R52, [R249+0xe100] ;  /* 0x00e10000f934783b */ /* 0x000fe80000000200 */
[----:B------:R-:W-:Y:S04]  /*2390*/  LDSM.16.M88.4 R100, [R249+0xe900] ;  /* 0x00e90000f964783b */ /* 0x000fe80000000200 */
[----:B------:R-:W-:Y:S04]  /*23a0*/  LDSM.16.M88.4 R44, [R248] ;  /* 0x00000000f82c783b */ /* 0x000fe80000000200 */
[----:B------:R-:W4:Y:S04]  /*23b0*/  LDSM.16.M88.4 R40, [R248+0x800] ;  /* 0x00080000f828783b */ /* 0x000f280000000200 */
[----:B-1----:R-:W1:Y:S04]  /*23c0*/  LDSM.16.M88.4 R36, [R248+0x1000] ;  /* 0x00100000f824783b */ /* 0x002e680000000200 */
[----:B---3--:R-:W3:Y:S04]  /*23d0*/  LDSM.16.M88.4 R24, [R248+0x1800] ;  /* 0x00180000f818783b */ /* 0x008ee80000000200 */
[----:B------:R-:W5:Y:S04]  /*23e0*/  LDSM.16.M88.4 R96, [R248+0x2000] ;  /* 0x00200000f860783b */ /* 0x000f680000000200 */
[----:B------:R-:W1:Y:S01]  /*23f0*/  LDSM.16.M88.4 R92, [R248+0x2800] ;  /* 0x00280000f85c783b */ /* 0x000e620000000200 */
[----:B--2---:R-:W-:Y:S03]  /*2400*/  HMMA.16816.F32.BF16 R80, R12, R76, RZ ;  /* 0x0000004c0c50723c */ /* 0x004fe600000418ff */
[----:B------:R-:W-:Y:S01]  /*2410*/  @!PT LDS RZ, [RZ] ;  /* 0x00000000fffff984 */ /* 0x000fe20000000800 */
[----:B------:R-:W-:Y:S01]  /*2420*/  @!PT LDS RZ, [RZ] ;  /* 0x00000000fffff984 */ /* 0x000fe20000000800 */
[----:B------:R-:W-:Y:S01]  /*2430*/  @!PT LDS RZ, [RZ] ;  /* 0x00000000fffff984 */ /* 0x000fe20000000800 */
[----:B------:R2:W-:Y:S01]  /*2440*/  LDGSTS.E.BYPASS.LTC128B.128 [R251+0x100], [R74.64], !P0 ;  /* 0x001000004afb7fae */ /* 0x0005e2000c101d4c */
[----:B------:R-:W-:-:S02]  /*2450*/  ISETP.LT.OR P0, PT, R18, 0x1, P5 ;  /* 0x000000011200780c */ /* 0x000fc40002f01670 */
[----:B------:R-:W-:Y:S02]  /*2460*/  ISETP.GE.AND P5, PT, R8, c[0x0][0x1d4], PT ;  /* 0x0000750008007a0c */ /* 0x000fe40003fa6270 */
[----:B------:R-:W-:Y:S09]  /*2470*/  HMMA.16816.F32.BF16 R76, R12, R78, RZ ;  /* 0x0000004e0c4c723c */ /* 0x000ff200000418ff */
[----:B------:R2:W-:Y:S01]  /*2480*/  LDGSTS.E.BYPASS.LTC128B.128 [R251+0x3100], [R72.64], !P0 ;  /* 0x0310000048fb7fae */ /* 0x0005e2000c101d4c */
[----:B------:R-:W-:-:S06]  /*2490*/  ISETP.LT.OR P0, PT, R18, 0x1, P6 ;  /* 0x000000011200780c */ /* 0x000fcc0003701670 */
[C---:B----4-:R-:W-:Y:S07]  /*24a0*/  HMMA.16816.F32.BF16 R80, R88.reuse, R40, R80 ;  /* 0x000000285850723c */ /* 0x050fee0000041850 */
[----:B------:R4:W-:Y:S01]  /*24b0*/  LDGSTS.E.BYPASS.LTC128B.128 [R251+0x6100], [R66.64], !P0 ;  /* 0x0610000042fb7fae */ /* 0x0009e2000c101d4c */
[----:B------:R-:W-:Y:S01]  /*24c0*/  ISETP.LT.OR P0, PT, R18, 0x1, P5 ;  /* 0x000000011200780c */ /* 0x000fe20002f01670 */
[----:B------:R-:W-:Y:S08]  /*24d0*/  HMMA.16816.F32.BF16 R76, R88, R42, R76 ;  /* 0x0000002a584c723c */ /* 0x000ff0000004184c */
[----:B--2---:R-:W-:Y:S04]  /*24e0*/  HMMA.16816.F32.BF16 R72, R12, R68, RZ ;  /* 0x000000440c48723c */ /* 0x004fe800000418ff */
[----:B------:R4:W-:Y:S01]  /*24f0*/  LDGSTS.E.BYPASS.LTC128B.128 [R251+0x9100], [R64.64], !P0 ;  /* 0x0910000040fb7fae */ /* 0x0009e2000c101d4c */
[----:B------:R-:W-:-:S04]  /*2500*/  ISETP.GE.AND P0, PT, R33, c[0x0][0x1d4], PT ;  /* 0x0000750021007a0c */ /* 0x000fc80003f06270 */
[----:B------:R-:W-:Y:S01]  /*2510*/  ISETP.LT.OR P0, PT, R18, 0x21, P0 ;  /* 0x000000211200780c */ /* 0x000fe20000701670 */
[----:B------:R-:W-:Y:S11]  /*2520*/  HMMA.16816.F32.BF16 R68, R12, R70, RZ ;  /* 0x000000460c44723c */ /* 0x000ff600000418ff */
[----:B------:R-:W-:Y:S01]  /*2530*/  @!UPT UIADD3 URZ, URZ, URZ, URZ ;  /* 0x0000003f3f3ff290 */ /* 0x000fe2000fffe03f */
[----:B------:R2:W-:Y:S01]  /*2540*/  LDGSTS.E.BYPASS.LTC128B.128 [R251+0x1100], [R58.64], !P0 ;  /* 0x011000003afb7fae */ /* 0x0005e2000c101d4c */
[----:B------:R-:W-:-:S04]  /*2550*/  ISETP.GE.AND P0, PT, R10, c[0x0][0x1d4], PT ;  /* 0x000075000a007a0c */ /* 0x000fc80003f06270 */
[C---:B------:R-:W-:Y:S01]  /*2560*/  ISETP.LT.OR P0, PT, R18.reuse, 0x21, P0 ;  /* 0x000000211200780c */ /* 0x040fe20000701670 */
[----:B-1----:R-:W-:Y:S08]  /*2570*/  HMMA.16816.F32.BF16 R72, R88, R36, R72 ;  /* 0x000000245848723c */ /* 0x002ff00000041848 */
[----:B----4-:R-:W-:Y:S04]  /*2580*/  HMMA.16816.F32.BF16 R64, R12, R60, RZ ;  /* 0x0000003c0c40723c */ /* 0x010fe800000418ff */
[----:B------:R2:W-:Y:S01]  /*2590*/  LDGSTS.E.BYPASS.LTC128B.128 [R251+0x4100], [R56.64], !P0 ;  /* 0x0410000038fb7fae */ /* 0x0005e2000c101d4c */
[----:B------:R-:W-:-:S03]  /*25a0*/  ISETP.LT.OR P0, PT, R18, 0x21, P6 ;  /* 0x000000211200780c */ /* 0x000fc60003701670 */
[----:B------:R-:W-:Y:S08]  /*25b0*/  HMMA.16816.F32.BF16 R60, R12, R62, RZ ;  /* 0x0000003e0c3c723c */ /* 0x000ff000000418ff */
[----:B------:R-:W-:Y:S02]  /*25c0*/  HMMA.16816.F32.BF16 R68, R88, R38, R68 ;  /* 0x000000265844723c */ /* 0x000fe40000041844 */
[----:B------:R1:W-:Y:S01]  /*25d0*/  LDGSTS.E.BYPASS.LTC128B.128 [R251+0x7100], [R50.64], !P0 ;  /* 0x0710000032fb7fae */ /* 0x0003e2000c101d4c */
[----:B------:R-:W-:-:S02]  /*25e0*/  ISETP.LT.OR P0, PT, R18, 0x21, P5 ;  /* 0x000000211200780c */ /* 0x000fc40002f01670 */
[----:B------:R-:W-:-:S03]  /*25f0*/  ISETP.LT.OR P5, PT, R18, 0x41, P5 ;  /* 0x000000411200780c */ /* 0x000fc60002fa1670 */
[----:B---3--:R-:W-:Y:S08]  /*2600*/  HMMA.16816.F32.BF16 R64, R88, R24, R64 ;  /* 0x000000185840723c */ /* 0x008ff00000041840 */
[----:B------:R1:W-:Y:S01]  /*2610*/  LDGSTS.E.BYPASS.LTC128B.128 [R251+0xa100], [R48.64], !P0 ;  /* 0x0a10000030fb7fae */ /* 0x0003e2000c101d4c */
[----:B------:R-:W-:Y:S01]  /*2620*/  ISETP.GE.AND P0, PT, R33, c[0x0][0x1d4], PT ;  /* 0x0000750021007a0c */ /* 0x000fe20003f06270 */
[----:B--2---:R-:W-:Y:S03]  /*2630*/  HMMA.16816.F32.BF16 R56, R12, R52, RZ ;  /* 0x000000340c38723c */ /* 0x004fe600000418ff */
[----:B------:R-:W-:-:S05]  /*2640*/  ISETP.LT.OR P0, PT, R18, 0x41, P0 ;  /* 0x000000411200780c */ /* 0x000fca0000701670 */
[----:B------:R-:W-:Y:S08]  /*2650*/  HMMA.16816.F32.BF16 R52, R12, R54, RZ ;  /* 0x000000360c34723c */ /* 0x000ff000000418ff */
[----:B------:R2:W-:Y:S01]  /*2660*/  LDGSTS.E.BYPASS.LTC128B.128 [R251+0x2100], [R34.64], !P0 ;  /* 0x0210000022fb7fae */ /* 0x0005e2000c101d4c */
[----:B------:R-:W-:Y:S01]  /*2670*/  ISETP.GE.AND P0, PT, R10, c[0x0][0x1d4], PT ;  /* 0x000075000a007a0c */ /* 0x000fe20003f06270 */
[----:B------:R-:W-:Y:S03]  /*2680*/  HMMA.16816.F32.BF16 R60, R88, R26, R60 ;  /* 0x0000001a583c723c */ /* 0x000fe6000004183c */
[----:B------:R-:W-:-:S05]  /*2690*/  ISETP.LT.OR P0, PT, R18, 0x41, P0 ;  /* 0x000000411200780c */ /* 0x000fca0000701670 */
[C---:B------:R-:W-:Y:S08]  /*26a0*/  HMMA.16816.F32.BF16 R8, R12.reuse, R84, RZ ;  /* 0x000000540c08723c */ /* 0x040ff000000418ff */
[----:B------:R3:W-:Y:S01]  /*26b0*/  LDGSTS.E.BYPASS.LTC128B.128 [R251+0x5100], [R22.64], !P0 ;  /* 0x0510000016fb7fae */ /* 0x0007e2000c101d4c */
[----:B------:R-:W-:Y:S01]  /*26c0*/  ISETP.LT.OR P0, PT, R18, 0x41, P6 ;  /* 0x000000411200780c */ /* 0x000fe20003701670 */
[----:B------:R-:W-:Y:S01]  /*26d0*/  HMMA.16816.F32.BF16 R84, R12, R86, RZ ;  /* 0x000000560c54723c */ /* 0x000fe200000418ff */
[----:B--2---:R-:W-:-:S07]  /*26e0*/  SHF.R.S32.HI R35, RZ, 0x1f, R33 ;  /* 0x0000001fff237819 */ /* 0x004fce0000011421 */
[----:B-----5:R-:W-:Y:S01]  /*26f0*/  HMMA.16816.F32.BF16 R56, R88, R96, R56 ;  /* 0x000000605838723c */ /* 0x020fe20000041838 */
[----:B------:R-:W-:-:S03]  /*2700*/  SHF.R.S32.HI R34, RZ, 0x1f, R31 ;  /* 0x0000001fff227819 */ /* 0x000fc6000001141f */
[----:B------:R3:W-:Y:S01]  /*2710*/  LDGSTS.E.BYPASS.LTC128B.128 [R251+0x8100], [R20.64], !P0 ;  /* 0x0810000014fb7fae */ /* 0x0007e2000c101d4c */
[----:B------:R-:W-:Y:S01]  /*2720*/  LOP3.LUT P0, RZ, R0, 0x4, RZ, 0xc0, !PT ;  /* 0x0000000400ff7812 */ /* 0x000fe2000780c0ff */
[----:B------:R-:W-:Y:S02]  /*2730*/  IMAD.MOV.U32 R0, RZ, RZ, 0x40 ;  /* 0x00000040ff007424 */ /* 0x000fe400078e00ff */
[----:B------:R2:W-:Y:S01]  /*2740*/  LDGSTS.E.BYPASS.LTC128B.128 [R251+0xb100], [R16.64], !P5 ;  /* 0x0b10000010fb7fae */ /* 0x0005e2000e901d4c */
[----:B------:R-:W-:Y:S01]  /*2750*/  HMMA.16816.F32.BF16 R8, R88, R44, R8 ;  /* 0x0000002c5808723c */ /* 0x000fe20000041808 */
[----:B------:R-:W-:Y:S02]  /*2760*/  ISETP.GT.AND P5, PT, R120, 0x5f, PT ;  /* 0x0000005f7800780c */ /* 0x000fe40003fa4270 */
[----:B------:R-:W-:Y:S01]  /*2770*/  SEL R0, R0, 0xffffffc0, !P0 ;  /* 0xffffffc000007807 */ /* 0x000fe20004000000 */
[----:B------:R-:W-:Y:S01]  /*2780*/  LDSM.16.M88.4 R112, [R243+0x18100] ;  /* 0x01810000f370783b */ /* 0x000fe20000000200 */
[----:B------:R-:W-:-:S03]  /*2790*/  PLOP3.LUT P0, PT, PT, PT, UP0, 0x80, 0x0 ;  /* 0x000000000000781c */ /* 0x000fc60003f0f008 */
[----:B------:R-:W-:Y:S01]  /*27a0*/  IMAD.IADD R244, R249, 0x1, R0 ;  /* 0x00000001f9f47824 */ /* 0x000fe200078e0200 */
[C---:B------:R-:W-:Y:S01]  /*27b0*/  HMMA.16816.F32.BF16 R84, R88.reuse, R46, R84 ;  /* 0x0000002e5854723c */ /* 0x040fe20000041854 */
[----:B------:R-:W-:Y:S01]  /*27c0*/  IMAD.IADD R234, R0, 0x1, R248 ;  /* 0x0000000100ea7824 */ /* 0x000fe200078e02f8 */
[----:B------:R-:W0:Y:S04]  /*27d0*/  LDGDEPBAR ;  /* 0x00000000000079af */ /* 0x000e280000000000 */
[----:B------:R-:W-:Y:S02]  /*27e0*/  LDSM.16.M88.4 R44, [R244+0xc900] ;  /* 0x00c90000f42c783b */ /* 0x000fe40000000200 */
[----:B------:R-:W-:Y:S02]  /*27f0*/  HMMA.16816.F32.BF16 R52, R88, R98, R52 ;  /* 0x000000625834723c */ /* 0x000fe40000041834 */
[----:B------:R-:W-:Y:S04]  /*2800*/  LDSM.16.M88.4 R40, [R244+0xd100] ;  /* 0x00d10000f428783b */ /* 0x000fe80000000200 */
[----:B---3--:R-:W3:Y:S02]  /*2810*/  LDSM.16.M88.4 R20, [R245+0x18100] ;  /* 0x01810000f514783b */ /* 0x008ee40000000200 */
[C---:B--2---:R-:W-:Y:S02]  /*2820*/  HMMA.16816.F32.BF16 R16, R12.reuse, R100, RZ ;  /* 0x000000640c10723c */ /* 0x044fe400000418ff */
[----:B-1----:R-:W1:Y:S04]  /*2830*/  LDSM.16.M88.4 R48, [R244+0xc100] ;  /* 0x00c10000f430783b */ /* 0x002e680000000200 */
[----:B------:R-:W2:Y:S02]  /*2840*/  LDSM.16.M88.4 R36, [R244+0xd900] ;  /* 0x00d90000f424783b */ /* 0x000ea40000000200 */
[----:B------:R-:W-:Y:S02]  /*2850*/  HMMA.16816.F32.BF16 R12, R12, R102, RZ ;  /* 0x000000660c0c723c */ /* 0x000fe400000418ff */
[----:B------:R-:W4:Y:S04]  /*2860*/  LDSM.16.M88.4 R24, [R244+0xe100] ;  /* 0x00e10000f418783b */ /* 0x000f280000000200 */
[----:B------:R-:W5:Y:S04]  /*2870*/  LDSM.16.M88.4 R116, [R244+0xe900] ;  /* 0x00e90000f474783b */ /* 0x000f680000000200 */
[----:B------:R-:W1:Y:S04]  /*2880*/  LDSM.16.M88.4 R104, [R234+0x800] ;  /* 0x00080000ea68783b */ /* 0x000e680000000200 */
[----:B------:R-:W1:Y:S02]  /*2890*/  LDSM.16.M88.4 R100, [R234+0x1000] ;  /* 0x00100000ea64783b */ /* 0x000e640000000200 */
[C---:B------:R-:W-:Y:S02]  /*28a0*/  HMMA.16816.F32.BF16 R16, R88.reuse, R92, R16 ;  /* 0x0000005c5810723c */ /* 0x040fe40000041810 */
[----:B------:R-:W-:Y:S04]  /*28b0*/  LDSM.16.M88.4 R108, [R234] ;  /* 0x00000000ea6c783b */ /* 0x000fe80000000200 */
[----:B------:R-:W-:Y:S02]  /*28c0*/  LDSM.16.M88.4 R96, [R234+0x1800] ;  /* 0x00180000ea60783b */ /* 0x000fe40000000200 */
[----:B------:R-:W-:Y:S02]  /*28d0*/  HMMA.16816.F32.BF16 R12, R88, R94, R12 ;  /* 0x0000005e580c723c */ /* 0x000fe4000004180c */
[----:B------:R-:W2:Y:S04]  /*28e0*/  LDSM.16.M88.4 R92, [R234+0x2000] ;  /* 0x00200000ea5c783b */ /* 0x000ea80000000200 */
[----:B------:R-:W-:Y:S02]  /*28f0*/  LDSM.16.M88.4 R88, [R234+0x2800] ;  /* 0x00280000ea58783b */ /* 0x000fe40000000200 */
[C---:B---3--:R-:W-:Y:S08]  /*2900*/  HMMA.16816.F32.BF16 R80, R20.reuse, R44, R80 ;  /* 0x0000002c1450723c */ /* 0x048ff00000041850 */
[C---:B------:R-:W-:Y:S01]  /*2910*/  HMMA.16816.F32.BF16 R76, R20.reuse, R46, R76 ;  /* 0x0000002e144c723c */ /* 0x040fe2000004184c */
[----:B------:R-:W-:Y:S07]  /*2920*/  LDSM.16.M88.4 R44, [R249+0xf100] ;  /* 0x00f10000f92c783b */ /* 0x000fee0000000200 */
[C---:B------:R-:W-:Y:S08]  /*2930*/  HMMA.16816.F32.BF16 R72, R20.reuse, R40, R72 ;  /* 0x000000281448723c */ /* 0x040ff00000041848 */
[C---:B------:R-:W-:Y:S01]  /*2940*/  HMMA.16816.F32.BF16 R68, R20.reuse, R42, R68 ;  /* 0x0000002a1444723c */ /* 0x040fe20000041844 */
[----:B------:R-:W-:Y:S07]  /*2950*/  LDSM.16.M88.4 R40, [R249+0xf900] ;  /* 0x00f90000f928783b */ /* 0x000fee0000000200 */
[C---:B-1----:R-:W-:Y:S08]  /*2960*/  HMMA.16816.F32.BF16 R8, R20.reuse, R48, R8 ;  /* 0x000000301408723c */ /* 0x042ff00000041808 */
[C---:B------:R-:W-:Y:S01]  /*2970*/  HMMA.16816.F32.BF16 R84, R20.reuse, R50, R84 ;  /* 0x000000321454723c */ /* 0x040fe20000041854 */
[----:B------:R-:W1:Y:S07]  /*2980*/  LDSM.16.M88.4 R48, [R250+0x1c100] ;  /* 0x01c10000fa30783b */ /* 0x000e6e0000000200 */
[C---:B--2---:R-:W-:Y:S08]  /*2990*/  HMMA.16816.F32.BF16 R64, R20.reuse, R36, R64 ;  /* 0x000000241440723c */ /* 0x044ff00000041840 */
[C---:B------:R-:W-:Y:S01]  /*29a0*/  HMMA.16816.F32.BF16 R60, R20.reuse, R38, R60 ;  /* 0x00000026143c723c */ /* 0x040fe2000004183c */
[----:B------:R-:W2:Y:S07]  /*29b0*/  LDSM.16.M88.4 R36, [R249+0x10100] ;  /* 0x01010000f924783b */ /* 0x000eae0000000200 */
[C---:B----4-:R-:W-:Y:S08]  /*29c0*/  HMMA.16816.F32.BF16 R56, R20.reuse, R24, R56 ;  /* 0x000000181438723c */ /* 0x050ff00000041838 */
[C---:B------:R-:W-:Y:S01]  /*29d0*/  HMMA.16816.F32.BF16 R52, R20.reuse, R26, R52 ;  /* 0x0000001a1434723c */ /* 0x040fe20000041834 */
[----:B------:R-:W3:Y:S07]  /*29e0*/  LDSM.16.M88.4 R24, [R249+0x10900] ;  /* 0x01090000f918783b */ /* 0x000eee0000000200 */
[C---:B-----5:R-:W-:Y:S08]  /*29f0*/  HMMA.16816.F32.BF16 R16, R20.reuse, R116, R16 ;  /* 0x000000741410723c */ /* 0x060ff00000041810 */
[----:B------:R-:W-:Y:S01]  /*2a00*/  HMMA.16816.F32.BF16 R12, R20, R118, R12 ;  /* 0x00000076140c723c */ /* 0x000fe2000004180c */
[----:B------:R-:W4:Y:S07]  /*2a10*/  LDSM.16.M88.4 R20, [R249+0x11100] ;  /* 0x01110000f914783b */ /* 0x000f2e0000000200 */
[C---:B------:R-:W-:Y:S08]  /*2a20*/  HMMA.16816.F32.BF16 R80, R112.reuse, R104, R80 ;  /* 0x000000687050723c */ /* 0x040ff00000041850 */
[C---:B------:R-:W-:Y:S01]  /*2a30*/  HMMA.16816.F32.BF16 R76, R112.reuse, R106, R76 ;  /* 0x0000006a704c723c */ /* 0x040fe2000004184c */
[----:B------:R-:W-:Y:S07]  /*2a40*/  LDSM.16.M88.4 R104, [R244+0x10100] ;  /* 0x01010000f468783b */ /* 0x000fee0000000200 */
[C---:B------:R-:W-:Y:S08]  /*2a50*/  HMMA.16816.F32.BF16 R72, R112.reuse, R100, R72 ;  /* 0x000000647048723c */ /* 0x040ff00000041848 */
[C---:B------:R-:W-:Y:S01]  /*2a60*/  HMMA.16816.F32.BF16 R68, R112.reuse, R102, R68 ;  /* 0x000000667044723c */ /* 0x040fe20000041844 */
[----:B------:R-:W-:Y:S07]  /*2a70*/  LDSM.16.M88.4 R100, [R244+0x10900] ;  /* 0x01090000f464783b */ /* 0x000fee0000000200 */
[C---:B------:R-:W-:Y:S08]  /*2a80*/  HMMA.16816.F32.BF16 R56, R112.reuse, R92, R56 ;  /* 0x0000005c7038723c */ /* 0x040ff00000041838 */
[C---:B------:R-:W-:Y:S01]  /*2a90*/  HMMA.16816.F32.BF16 R52, R112.reuse, R94, R52 ;  /* 0x0000005e7034723c */ /* 0x040fe20000041834 */
[----:B------:R-:W5:Y:S07]  /*2aa0*/  LDSM.16.M88.4 R92, [R249+0x11900] ;  /* 0x01190000f95c783b */ /* 0x000f6e0000000200 */
[C---:B------:R-:W-:Y:S08]  /*2ab0*/  HMMA.16816.F32.BF16 R8, R112.reuse, R108, R8 ;  /* 0x0000006c7008723c */ /* 0x040ff00000041808 */
[C---:B------:R-:W-:Y:S01]  /*2ac0*/  HMMA.16816.F32.BF16 R84, R112.reuse, R110, R84 ;  /* 0x0000006e7054723c */ /* 0x040fe20000041854 */
[----:B------:R-:W-:Y:S07]  /*2ad0*/  LDSM.16.M88.4 R108, [R244+0xf900] ;  /* 0x00f90000f46c783b */ /* 0x000fee0000000200 */
[C---:B------:R-:W-:Y:S08]  /*2ae0*/  HMMA.16816.F32.BF16 R64, R112.reuse, R96, R64 ;  /* 0x000000607040723c */ /* 0x040ff00000041840 */
[----:B------:R-:W-:Y:S01]  /*2af0*/  HMMA.16816.F32.BF16 R60, R112, R98, R60 ;  /* 0x00000062703c723c */ /* 0x000fe2000004183c */
[----:B------:R-:W-:Y:S07]  /*2b00*/  LDSM.16.M88.4 R96, [R248+0x5000] ;  /* 0x00500000f860783b */ /* 0x000fee0000000200 */
[C---:B-1----:R-:W-:Y:S08]  /*2b10*/  HMMA.16816.F32.BF16 R80, R48.reuse, R40, R80 ;  /* 0x000000283050723c */ /* 0x042ff00000041850 */
[C---:B------:R-:W-:Y:S01]  /*2b20*/  HMMA.16816.F32.BF16 R76, R48.reuse, R42, R76 ;  /* 0x0000002a304c723c */ /* 0x040fe2000004184c */
[----:B------:R-:W-:Y:S07]  /*2b30*/  LDSM.16.M88.4 R40, [R246+0x1c100] ;  /* 0x01c10000f628783b */ /* 0x000fee0000000200 */
[C---:B--2---:R-:W-:Y:S08]  /*2b40*/  HMMA.16816.F32.BF16 R72, R48.reuse, R36, R72 ;  /* 0x000000243048723c */ /* 0x044ff00000041848 */
[----:B------:R-:W-:Y:S01]  /*2b50*/  HMMA.16816.F32.BF16 R68, R48, R38, R68 ;  /* 0x000000263044723c */ /* 0x000fe20000041844 */
[----:B------:R-:W1:Y:S07]  /*2b60*/  LDSM.16.M88.4 R36, [R248+0x3000] ;  /* 0x00300000f824783b */ /* 0x000e6e0000000200 */
[C---:B------:R-:W-:Y:S08]  /*2b70*/  HMMA.16816.F32.BF16 R16, R112.reuse, R88, R16 ;  /* 0x000000587010723c */ /* 0x040ff00000041810 */
[----:B------:R-:W-:Y:S01]  /*2b80*/  HMMA.16816.F32.BF16 R12, R112, R90, R12 ;  /* 0x0000005a700c723c */ /* 0x000fe2000004180c */
[----:B------:R-:W-:Y:S04]  /*2b90*/  LDSM.16.M88.4 R88, [R248+0x5800] ;  /* 0x00580000f858783b */ /* 0x000fe80000000200 */
[----:B------:R-:W-:Y:S03]  /*2ba0*/  LDSM.16.M88.4 R112, [R244+0x11900] ;  /* 0x01190000f470783b */ /* 0x000fe60000000200 */
[C---:B------:R-:W-:Y:S08]  /*2bb0*/  HMMA.16816.F32.BF16 R8, R48.reuse, R44, R8 ;  /* 0x0000002c3008723c */ /* 0x040ff00000041808 */
[C---:B------:R-:W-:Y:S01]  /*2bc0*/  HMMA.16816.F32.BF16 R84, R48.reuse, R46, R84 ;  /* 0x0000002e3054723c */ /* 0x040fe20000041854 */
[----:B------:R-:W-:Y:S07]  /*2bd0*/  LDSM.16.M88.4 R44, [R248+0x4000] ;  /* 0x00400000f82c783b */ /* 0x000fee0000000200 */
[C---:B---3--:R-:W-:Y:S08]  /*2be0*/  HMMA.16816.F32.BF16 R64, R48.reuse, R24, R64 ;  /* 0x000000183040723c */ /* 0x048ff00000041840 */
[C---:B------:R-:W-:Y:S01]  /*2bf0*/  HMMA.16816.F32.BF16 R60, R48.reuse, R26, R60 ;  /* 0x0000001a303c723c */ /* 0x040fe2000004183c */
[----:B------:R-:W2:Y:S07]  /*2c00*/  LDSM.16.M88.4 R24, [R248+0x3800] ;  /* 0x00380000f818783b */ /* 0x000eae0000000200 */
[C---:B----4-:R-:W-:Y:S08]  /*2c10*/  HMMA.16816.F32.BF16 R56, R48.reuse, R20, R56 ;  /* 0x000000143038723c */ /* 0x050ff00000041838 */
[C---:B------:R-:W-:Y:S01]  /*2c20*/  HMMA.16816.F32.BF16 R52, R48.reuse, R22, R52 ;  /* 0x000000163034723c */ /* 0x040fe20000041834 */
[----:B------:R-:W3:Y:S07]  /*2c30*/  LDSM.16.M88.4 R20, [R248+0x4800] ;  /* 0x00480000f814783b */ /* 0x000eee0000000200 */
[C---:B-----5:R-:W-:Y:S08]  /*2c40*/  HMMA.16816.F32.BF16 R16, R48.reuse, R92, R16 ;  /* 0x0000005c3010723c */ /* 0x060ff00000041810 */
[----:B------:R-:W-:Y:S01]  /*2c50*/  HMMA.16816.F32.BF16 R92, R48, R94, R12 ;  /* 0x0000005e305c723c */ /* 0x000fe2000004180c */
[----:B------:R-:W-:Y:S04]  /*2c60*/  LDSM.16.M88.4 R48, [R245+0x1c100] ;  /* 0x01c10000f530783b */ /* 0x000fe80000000200 */
[----:B------:R-:W4:Y:S03]  /*2c70*/  LDSM.16.M88.4 R12, [R244+0xf100] ;  /* 0x00f10000f40c783b */ /* 0x000f260000000200 */
[C---:B-1----:R-:W-:Y:S08]  /*2c80*/  HMMA.16816.F32.BF16 R8, R40.reuse, R36, R8 ;  /* 0x000000242808723c */ /* 0x042ff00000041808 */
[C---:B------:R-:W-:Y:S01]  /*2c90*/  HMMA.16816.F32.BF16 R84, R40.reuse, R38, R84 ;  /* 0x000000262854723c */ /* 0x040fe20000041854 */
[----:B------:R-:W1:Y:S07]  /*2ca0*/  LDSM.16.M88.4 R36, [R244+0x11100] ;  /* 0x01110000f424783b */ /* 0x000e6e0000000200 */
[C---:B--2---:R-:W-:Y:S08]  /*2cb0*/  HMMA.16816.F32.BF16 R80, R40.reuse, R24, R80 ;  /* 0x000000182850723c */ /* 0x044ff00000041850 */
[C---:B------:R-:W-:Y:S01]  /*2cc0*/  HMMA.16816.F32.BF16 R76, R40.reuse, R26, R76 ;  /* 0x0000001a284c723c */ /* 0x040fe2000004184c */
[----:B------:R-:W-:Y:S07]  /*2cd0*/  LDSM.16.M88.4 R24, [R243+0x1c100] ;  /* 0x01c10000f318783b */ /* 0x000fee0000000200 */
[C---:B---3--:R-:W-:Y:S08]  /*2ce0*/  HMMA.16816.F32.BF16 R64, R40.reuse, R20, R64 ;  /* 0x000000142840723c */ /* 0x048ff00000041840 */
[C---:B------:R-:W-:Y:S01]  /*2cf0*/  HMMA.16816.F32.BF16 R60, R40.reuse, R22, R60 ;  /* 0x00000016283c723c */ /* 0x040fe2000004183c */
[----:B------:R-:W2:Y:S07]  /*2d00*/  LDSM.16.M88.4 R20, [R234+0x3000] ;  /* 0x00300000ea14783b */ /* 0x000eae0000000200 */
[C---:B------:R-:W-:Y:S08]  /*2d10*/  HMMA.16816.F32.BF16 R56, R40.reuse, R96, R56 ;  /* 0x000000602838723c */ /* 0x040ff00000041838 */
[C---:B------:R-:W-:Y:S01]  /*2d20*/  HMMA.16816.F32.BF16 R52, R40.reuse, R98, R52 ;  /* 0x000000622834723c */ /* 0x040fe20000041834 */
[----:B------:R-:W-:Y:S07]  /*2d30*/  LDSM.16.M88.4 R96, [R249+0x13100] ;  /* 0x01310000f960783b */ /* 0x000fee0000000200 */
[C---:B------:R-:W-:Y:S08]  /*2d40*/  HMMA.16816.F32.BF16 R72, R40.reuse, R44, R72 ;  /* 0x0000002c2848723c */ /* 0x040ff00000041848 */
[C---:B------:R-:W-:Y:S01]  /*2d50*/  HMMA.16816.F32.BF16 R68, R40.reuse, R46, R68 ;  /* 0x0000002e2844723c */ /* 0x040fe20000041844 */
[----:B------:R-:W-:Y:S07]  /*2d60*/  LDSM.16.M88.4 R44, [R234+0x5000] ;  /* 0x00500000ea2c783b */ /* 0x000fee0000000200 */
[C---:B------:R-:W-:Y:S08]  /*2d70*/  HMMA.16816.F32.BF16 R16, R40.reuse, R88, R16 ;  /* 0x000000582810723c */ /* 0x040ff00000041810 */
[----:B------:R-:W-:Y:S01]  /*2d80*/  HMMA.16816.F32.BF16 R92, R40, R90, R92 ;  /* 0x0000005a285c723c */ /* 0x000fe2000004185c */
[----:B------:R-:W3:Y:S04]  /*2d90*/  LDSM.16.M88.4 R40, [R234+0x3800] ;  /* 0x00380000ea28783b */ /* 0x000ee80000000200 */
[----:B------:R-:W-:Y:S03]  /*2da0*/  LDSM.16.M88.4 R88, [R234+0x5800] ;  /* 0x00580000ea58783b */ /* 0x000fe60000000200 */
[C---:B----4-:R-:W-:Y:S08]  /*2db0*/  HMMA.16816.F32.BF16 R8, R48.reuse, R12, R8 ;  /* 0x0000000c3008723c */ /* 0x050ff00000041808 */
[C---:B------:R-:W-:Y:S01]  /*2dc0*/  HMMA.16816.F32.BF16 R84, R48.reuse, R14, R84 ;  /* 0x0000000e3054723c */ /* 0x040fe20000041854 */
[----:B------:R-:W-:Y:S07]  /*2dd0*/  LDSM.16.M88.4 R12, [R234+0x4800] ;  /* 0x00480000ea0c783b */ /* 0x000fee0000000200 */
[C---:B-1----:R-:W-:Y:S08]  /*2de0*/  HMMA.16816.F32.BF16 R56, R48.reuse, R36, R56 ;  /* 0x000000243038723c */ /* 0x042ff00000041838 */
[C---:B------:R-:W-:Y:S01]  /*2df0*/  HMMA.16816.F32.BF16 R52, R48.reuse, R38, R52 ;  /* 0x000000263034723c */ /* 0x040fe20000041834 */
[----:B------:R-:W1:Y:S07]  /*2e00*/  LDSM.16.M88.4 R36, [R234+0x4000] ;  /* 0x00400000ea24783b */ /* 0x000e6e0000000200 */
        /* <DEDUP_REMOVED lines=11> */
[----:B------:R-:W-:Y:S07]  /*2ec0*/  LDSM.16.M88.4 R48, [R250+0x20100] ;  /* 0x02010000fa30783b */ /* 0x000fee0000000200 */
[C---:B--2---:R-:W-:Y:S08]  /*2ed0*/  HMMA.16816.F32.BF16 R8, R24.reuse, R20, R8 ;  /* 0x000000141808723c */ /* 0x044ff00000041808 */
[C---:B------:R-:W-:Y:S01]  /*2ee0*/  HMMA.16816.F32.BF16 R84, R24.reuse, R22, R84 ;  /* 0x000000161854723c */ /* 0x040fe20000041854 */
[----:B------:R-:W2:Y:S07]  /*2ef0*/  LDSM.16.M88.4 R20, [R249+0x12100] ;  /* 0x01210000f914783b */ /* 0x000eae0000000200 */
[C---:B---3--:R-:W-:Y:S08]  /*2f00*/  HMMA.16816.F32.BF16 R80, R24.reuse, R40, R80 ;  /* 0x000000281850723c */ /* 0x048ff00000041850 */
[C---:B------:R-:W-:Y:S01]  /*2f10*/  HMMA.16816.F32.BF16 R76, R24.reuse, R42, R76 ;  /* 0x0000002a184c723c */ /* 0x040fe2000004184c */
[----:B------:R-:W3:Y:S07]  /*2f20*/  LDSM.16.M88.4 R40, [R249+0x13900] ;  /* 0x01390000f928783b */ /* 0x000eee0000000200 */
[C---:B-1----:R-:W-:Y:S08]  /*2f30*/  HMMA.16816.F32.BF16 R72, R24.reuse, R36, R72 ;  /* 0x000000241848723c */ /* 0x042ff00000041848 */
[C---:B------:R-:W-:Y:S01]  /*2f40*/  HMMA.16816.F32.BF16 R68, R24.reuse, R38, R68 ;  /* 0x000000261844723c */ /* 0x040fe20000041844 */
[----:B------:R-:W-:Y:S07]  /*2f50*/  LDSM.16.M88.4 R36, [R246+0x20100] ;  /* 0x02010000f624783b */ /* 0x000fee0000000200 */
[C---:B------:R-:W-:Y:S08]  /*2f60*/  HMMA.16816.F32.BF16 R64, R24.reuse, R12, R64 ;  /* 0x0000000c1840723c */ /* 0x040ff00000041840 */
[C---:B------:R-:W-:Y:S01]  /*2f70*/  HMMA.16816.F32.BF16 R60, R24.reuse, R14, R60 ;  /* 0x0000000e183c723c */ /* 0x040fe2000004183c */
[----:B------:R-:W1:Y:S07]  /*2f80*/  LDSM.16.M88.4 R12, [R248+0x6000] ;  /* 0x00600000f80c783b */ /* 0x000e6e0000000200 */
[C---:B------:R-:W-:Y:S01]  /*2f90*/  HMMA.16816.F32.BF16 R112, R24.reuse, R44, R56 ;  /* 0x0000002c1870723c */ /* 0x040fe20000041838 */
[----:B------:R-:W4:Y:S07]  /*2fa0*/  LDSM.16.M88.4 R56, [R248+0x6800] ;  /* 0x00680000f838783b */ /* 0x000f2e0000000200 */
[C---:B------:R-:W-:Y:S01]  /*2fb0*/  HMMA.16816.F32.BF16 R52, R24.reuse, R46, R52 ;  /* 0x0000002e1834723c */ /* 0x040fe20000041834 */
[----:B------:R-:W-:Y:S07]  /*2fc0*/  LDSM.16.M88.4 R44, [R248+0x7000] ;  /* 0x00700000f82c783b */ /* 0x000fee0000000200 */
[C---:B------:R-:W-:Y:S08]  /*2fd0*/  HMMA.16816.F32.BF16 R16, R24.reuse, R88, R16 ;  /* 0x000000581810723c */ /* 0x040ff00000041810 */
[----:B------:R-:W-:Y:S01]  /*2fe0*/  HMMA.16816.F32.BF16 R92, R24, R90, R92 ;  /* 0x0000005a185c723c */ /* 0x000fe2000004185c */
[----:B------:R-:W5:Y:S04]  /*2ff0*/  LDSM.16.M88.4 R24, [R248+0x7800] ;  /* 0x00780000f818783b */ /* 0x000f680000000200 */
[----:B------:R-:W-:Y:S03]  /*3000*/  LDSM.16.M88.4 R88, [R245+0x20100] ;  /* 0x02010000f558783b */ /* 0x000fe60000000200 */
[C---:B--2---:R-:W-:Y:S08]  /*3010*/  HMMA.16816.F32.BF16 R8, R48.reuse, R20, R8 ;  /* 0x000000143008723c */ /* 0x044ff00000041808 */
[C---:B------:R-:W-:Y:S01]  /*3020*/  HMMA.16816.F32.BF16 R84, R48.reuse, R22, R84 ;  /* 0x000000163054723c */ /* 0x040fe20000041854 */
[----:B------:R-:W2:Y:S07]  /*3030*/  LDSM.16.M88.4 R20, [R248+0x8000] ;  /* 0x00800000f814783b */ /* 0x000eae0000000200 */
[C---:B------:R-:W-:Y:S08]  /*3040*/  HMMA.16816.F32.BF16 R80, R48.reuse, R100, R80 ;  /* 0x000000643050723c */ /* 0x040ff00000041850 */
[C---:B------:R-:W-:Y:S01]  /*3050*/  HMMA.16816.F32.BF16 R76, R48.reuse, R102, R76 ;  /* 0x00000066304c723c */ /* 0x040fe2000004184c */
[----:B------:R-:W1:Y:S07]  /*3060*/  LDSM.16.M88.4 R100, [R248+0x8800] ;  /* 0x00880000f864783b */ /* 0x000e6e0000000200 */
[C---:B------:R-:W-:Y:S08]  /*3070*/  HMMA.16816.F32.BF16 R72, R48.reuse, R96, R72 ;  /* 0x000000603048723c */ /* 0x040ff00000041848 */
[C---:B------:R-:W-:Y:S08]  /*3080*/  HMMA.16816.F32.BF16 R68, R48.reuse, R98, R68 ;  /* 0x000000623044723c */ /* 0x040ff00000041844 */
[C---:B---3--:R-:W-:Y:S01]  /*3090*/  HMMA.16816.F32.BF16 R96, R48.reuse, R40, R64 ;  /* 0x000000283060723c */ /* 0x048fe20000041840 */
[----:B------:R-:W3:Y:S07]  /*30a0*/  LDSM.16.M88.4 R64, [R244+0x12100] ;  /* 0x01210000f440783b */ /* 0x000eee0000000200 */
[C---:B------:R-:W-:Y:S01]  /*30b0*/  HMMA.16816.F32.BF16 R60, R48.reuse, R42, R60 ;  /* 0x0000002a303c723c */ /* 0x040fe2000004183c */
[----:B------:R-:W2:Y:S07]  /*30c0*/  LDSM.16.M88.4 R40, [R244+0x13900] ;  /* 0x01390000f428783b */ /* 0x000eae0000000200 */
[C---:B------:R-:W-:Y:S08]  /*30d0*/  HMMA.16816.F32.BF16 R112, R48.reuse, R108, R112 ;  /* 0x0000006c3070723c */ /* 0x040ff00000041870 */
[C---:B------:R-:W-:Y:S08]  /*30e0*/  HMMA.16816.F32.BF16 R52, R48.reuse, R110, R52 ;  /* 0x0000006e3034723c */ /* 0x040ff00000041834 */
[C---:B------:R-:W-:Y:S08]  /*30f0*/  HMMA.16816.F32.BF16 R16, R48.reuse, R104, R16 ;  /* 0x000000683010723c */ /* 0x040ff00000041810 */
[----:B------:R-:W-:Y:S01]  /*3100*/  HMMA.16816.F32.BF16 R92, R48, R106, R92 ;  /* 0x0000006a305c723c */ /* 0x000fe2000004185c */
[----:B------:R-:W2:Y:S04]  /*3110*/  LDSM.16.M88.4 R104, [R244+0x12900] ;  /* 0x01290000f468783b */ /* 0x000ea80000000200 */
[----:B------:R-:W-:Y:S03]  /*3120*/  LDSM.16.M88.4 R48, [R244+0x13100] ;  /* 0x01310000f430783b */ /* 0x000fe60000000200 */
[C---:B-1----:R-:W-:Y:S08]  /*3130*/  HMMA.16816.F32.BF16 R8, R36.reuse, R12, R8 ;  /* 0x0000000c2408723c */ /* 0x042ff00000041808 */
[C---:B------:R-:W-:Y:S01]  /*3140*/  HMMA.16816.F32.BF16 R84, R36.reuse, R14, R84 ;  /* 0x0000000e2454723c */ /* 0x040fe20000041854 */
[----:B------:R-:W1:Y:S07]  /*3150*/  LDSM.16.M88.4 R12, [R244+0x14100] ;  /* 0x01410000f40c783b */ /* 0x000e6e0000000200 */
[C---:B----4-:R-:W-:Y:S08]  /*3160*/  HMMA.16816.F32.BF16 R80, R36.reuse, R56, R80 ;  /* 0x000000382450723c */ /* 0x050ff00000041850 */
[C---:B------:R-:W-:Y:S01]  /*3170*/  HMMA.16816.F32.BF16 R76, R36.reuse, R58, R76 ;  /* 0x0000003a244c723c */ /* 0x040fe2000004184c */
[----:B------:R-:W4:Y:S07]  /*3180*/  LDSM.16.M88.4 R56, [R244+0x14900] ;  /* 0x01490000f438783b */ /* 0x000f2e0000000200 */
[C---:B-----5:R-:W-:Y:S08]  /*3190*/  HMMA.16816.F32.BF16 R96, R36.reuse, R24, R96 ;  /* 0x000000182460723c */ /* 0x060ff00000041860 */
[C---:B------:R-:W-:Y:S01]  /*31a0*/  HMMA.16816.F32.BF16 R60, R36.reuse, R26, R60 ;  /* 0x0000001a243c723c */ /* 0x040fe2000004183c */
[----:B------:R-:W-:Y:S07]  /*31b0*/  LDSM.16.M88.4 R24, [R243+0x20100] ;  /* 0x02010000f318783b */ /* 0x000fee0000000200 */
[C---:B--2---:R-:W-:Y:S08]  /*31c0*/  HMMA.16816.F32.BF16 R112, R36.reuse, R20, R112 ;  /* 0x000000142470723c */ /* 0x044ff00000041870 */
[C---:B------:R-:W-:Y:S01]  /*31d0*/  HMMA.16816.F32.BF16 R52, R36.reuse, R22, R52 ;  /* 0x000000162434723c */ /* 0x040fe20000041834 */
[----:B------:R-:W2:Y:S07]  /*31e0*/  LDSM.16.M88.4 R20, [R234+0x6000] ;  /* 0x00600000ea14783b */ /* 0x000eae0000000200 */
[C---:B------:R-:W-:Y:S08]  /*31f0*/  HMMA.16816.F32.BF16 R16, R36.reuse, R100, R16 ;  /* 0x000000642410723c */ /* 0x040ff00000041810 */
[C---:B------:R-:W-:Y:S08]  /*3200*/  HMMA.16816.F32.BF16 R72, R36.reuse, R44, R72 ;  /* 0x0000002c2448723c */ /* 0x040ff00000041848 */
[C---:B------:R-:W-:Y:S01]  /*3210*/  HMMA.16816.F32.BF16 R68, R36.reuse, R46, R68 ;  /* 0x0000002e2444723c */ /* 0x040fe20000041844 */
[----:B------:R-:W-:Y:S07]  /*3220*/  LDSM.16.M88.4 R44, [R234+0x7000] ;  /* 0x00700000ea2c783b */ /* 0x000fee0000000200 */
[----:B------:R-:W-:Y:S01]  /*3230*/  HMMA.16816.F32.BF16 R92, R36, R102, R92 ;  /* 0x00000066245c723c */ /* 0x000fe2000004185c */
[----:B------:R-:W5:Y:S04]  /*3240*/  LDSM.16.M88.4 R36, [R234+0x6800] ;  /* 0x00680000ea24783b */ /* 0x000f680000000200 */
[----:B------:R-:W-:Y:S03]  /*3250*/  LDSM.16.M88.4 R100, [R234+0x8800] ;  /* 0x00880000ea64783b */ /* 0x000fe60000000200 */
[C---:B---3--:R-:W-:Y:S08]  /*3260*/  HMMA.16816.F32.BF16 R8, R88.reuse, R64, R8 ;  /* 0x000000405808723c */ /* 0x048ff00000041808 */
[C---:B------:R-:W-:Y:S01]  /*3270*/  HMMA.16816.F32.BF16 R84, R88.reuse, R66, R84 ;  /* 0x000000425854723c */ /* 0x040fe20000041854 */
[----:B------:R-:W-:Y:S07]  /*3280*/  LDSM.16.M88.4 R64, [R244+0x15100] ;  /* 0x01510000f440783b */ /* 0x000fee0000000200 */
[C---:B------:R-:W-:Y:S08]  /*3290*/  HMMA.16816.F32.BF16 R96, R88.reuse, R40, R96 ;  /* 0x000000285860723c */ /* 0x040ff00000041860 */
[C---:B------:R-:W-:Y:S08]  /*32a0*/  HMMA.16816.F32.BF16 R60, R88.reuse, R42, R60 ;  /* 0x0000002a583c723c */ /* 0x040ff0000004183c */
[C---:B------:R-:W-:Y:S08]  /*32b0*/  HMMA.16816.F32.BF16 R80, R88.reuse, R104, R80 ;  /* 0x000000685850723c */ /* 0x040ff00000041850 */
[C---:B------:R-:W-:Y:S01]  /*32c0*/  HMMA.16816.F32.BF16 R76, R88.reuse, R106, R76 ;  /* 0x0000006a584c723c */ /* 0x040fe2000004184c */
[----:B------:R-:W-:Y:S07]  /*32d0*/  LDSM.16.M88.4 R104, [R243+0x24100] ;  /* 0x02410000f368783b */ /* 0x000fee0000000200 */
[C---:B-1----:R-:W-:Y:S08]  /*32e0*/  HMMA.16816.F32.BF16 R112, R88.reuse, R12, R112 ;  /* 0x0000000c5870723c */ /* 0x042ff00000041870 */
[C---:B------:R-:W-:Y:S01]  /*32f0*/  HMMA.16816.F32.BF16 R52, R88.reuse, R14, R52 ;  /* 0x0000000e5834723c */ /* 0x040fe20000041834 */
[----:B------:R-:W-:Y:S07]  /*3300*/  LDSM.16.M88.4 R12, [R249+0x15100] ;  /* 0x01510000f90c783b */ /* 0x000fee0000000200 */
[C---:B----4-:R-:W-:Y:S01]  /*3310*/  HMMA.16816.F32.BF16 R40, R88.reuse, R56, R16 ;  /* 0x000000385828723c */ /* 0x050fe20000041810 */
[----:B------:R-:W1:Y:S07]  /*3320*/  LDSM.16.M88.4 R16, [R250+0x24100] ;  /* 0x02410000fa10783b */ /* 0x000e6e0000000200 */
[C---:B------:R-:W-:Y:S08]  /*3330*/  HMMA.16816.F32.BF16 R72, R88.reuse, R48, R72 ;  /* 0x000000305848723c */ /* 0x040ff00000041848 */
[C---:B------:R-:W-:Y:S08]  /*3340*/  HMMA.16816.F32.BF16 R68, R88.reuse, R50, R68 ;  /* 0x000000325844723c */ /* 0x040ff00000041844 */
[----:B------:R-:W-:Y:S01]  /*3350*/  HMMA.16816.F32.BF16 R92, R88, R58, R92 ;  /* 0x0000003a585c723c */ /* 0x000fe2000004185c */
[----:B------:R-:W3:Y:S07]  /*3360*/  LDSM.16.M88.4 R56, [R249+0x15900] ;  /* 0x01590000f938783b */ /* 0x000eee0000000200 */
[C---:B--2---:R-:W-:Y:S01]  /*3370*/  HMMA.16816.F32.BF16 R48, R24.reuse, R20, R8 ;  /* 0x000000141830723c */ /* 0x044fe20000041808 */
[----:B------:R-:W-:Y:S07]  /*3380*/  LDSM.16.M88.4 R8, [R248+0x9000] ;  /* 0x00900000f808783b */ /* 0x000fee0000000200 */
[C---:B------:R-:W-:Y:S01]  /*3390*/  HMMA.16816.F32.BF16 R84, R24.reuse, R22, R84 ;  /* 0x000000161854723c */ /* 0x040fe20000041854 */
[----:B------:R-:W2:Y:S07]  /*33a0*/  LDSM.16.M88.4 R20, [R246+0x24100] ;  /* 0x02410000f614783b */ /* 0x000eae0000000200 */
[C---:B-----5:R-:W-:Y:S08]  /*33b0*/  HMMA.16816.F32.BF16 R80, R24.reuse, R36, R80 ;  /* 0x000000241850723c */ /* 0x060ff00000041850 */
[----:B------:R-:W-:Y:S01]  /*33c0*/  HMMA.16816.F32.BF16 R76, R24, R38, R76 ;  /* 0x00000026184c723c */ /* 0x000fe2000004184c */
[----:B------:R-:W4:Y:S07]  /*33d0*/  LDSM.16.M88.4 R36, [R234+0x7800] ;  /* 0x00780000ea24783b */ /* 0x000f2e0000000200 */
[C---:B-1----:R-:W-:Y:S08]  /*33e0*/  HMMA.16816.F32.BF16 R48, R16.reuse, R12, R48 ;  /* 0x0000000c1030723c */ /* 0x042ff00000041830 */
[----:B------:R-:W-:Y:S01]  /*33f0*/  HMMA.16816.F32.BF16 R84, R16, R14, R84 ;  /* 0x0000000e1054723c */ /* 0x000fe20000041854 */
[----:B------:R-:W1:Y:S07]  /*3400*/  LDSM.16.M88.4 R12, [R248+0x9800] ;  /* 0x00980000f80c783b */ /* 0x000e6e0000000200 */
[C---:B------:R-:W-:Y:S01]  /*3410*/  HMMA.16816.F32.BF16 R88, R24.reuse, R44, R72 ;  /* 0x0000002c1858723c */ /* 0x040fe20000041848 */
[----:B------:R-:W-:Y:S07]  /*3420*/  LDSM.16.M88.4 R72, [R245+0x24100] ;  /* 0x02410000f548783b */ /* 0x000fee0000000200 */
[----:B------:R-:W-:Y:S01]  /*3430*/  HMMA.16816.F32.BF16 R68, R24, R46, R68 ;  /* 0x0000002e1844723c */ /* 0x000fe20000041844 */
[----:B------:R-:W5:Y:S07]  /*3440*/  LDSM.16.M88.4 R44, [R234+0x8000] ;  /* 0x00800000ea2c783b */ /* 0x000f6e0000000200 */
[C---:B---3--:R-:W-:Y:S08]  /*3450*/  HMMA.16816.F32.BF16 R80, R16.reuse, R56, R80 ;  /* 0x000000381050723c */ /* 0x048ff00000041850 */
[----:B------:R-:W-:Y:S01]  /*3460*/  HMMA.16816.F32.BF16 R76, R16, R58, R76 ;  /* 0x0000003a104c723c */ /* 0x000fe2000004184c */
[----:B------:R-:W-:Y:S07]  /*3470*/  LDSM.16.M88.4 R56, [R249+0x16900] ;  /* 0x01690000f938783b */ /* 0x000fee0000000200 */
[----:B--2---:R-:W-:Y:S08]  /*3480*/  HMMA.16816.F32.BF16 R48, R20, R8, R48 ;  /* 0x000000081430723c */ /* 0x004ff00000041830 */
[C---:B----4-:R-:W-:Y:S01]  /*3490*/  HMMA.16816.F32.BF16 R108, R24.reuse, R36, R96 ;  /* 0x00000024186c723c */ /* 0x050fe20000041860 */
[----:B------:R-:W-:Y:S07]  /*34a0*/  LDSM.16.M88.4 R96, [R234+0x9000] ;  /* 0x00900000ea60783b */ /* 0x000fee0000000200 */
[----:B------:R-:W-:Y:S01]  /*34b0*/  HMMA.16816.F32.BF16 R60, R24, R38, R60 ;  /* 0x00000026183c723c */ /* 0x000fe2000004183c */
[----:B------:R-:W-:Y:S07]  /*34c0*/  LDSM.16.M88.4 R36, [R244+0x15900] ;  /* 0x01590000f424783b */ /* 0x000fee0000000200 */
[C---:B------:R-:W-:Y:S01]  /*34d0*/  HMMA.16816.F32.BF16 R84, R20.reuse, R10, R84 ;  /* 0x0000000a1454723c */ /* 0x040fe20000041854 */
[----:B------:R-:W2:Y:S07]  /*34e0*/  LDSM.16.M88.4 R8, [R249+0x16100] ;  /* 0x01610000f908783b */ /* 0x000eae0000000200 */
[C---:B-1----:R-:W-:Y:S08]  /*34f0*/  HMMA.16816.F32.BF16 R80, R20.reuse, R12, R80 ;  /* 0x0000000c1450723c */ /* 0x042ff00000041850 */
[----:B------:R-:W-:Y:S01]  /*3500*/  HMMA.16816.F32.BF16 R76, R20, R14, R76 ;  /* 0x0000000e144c723c */ /* 0x000fe2000004184c */
[----:B------:R-:W-:Y:S07]  /*3510*/  LDSM.16.M88.4 R12, [R244+0x16100] ;  /* 0x01610000f40c783b */ /* 0x000fee0000000200 */
[C---:B-----5:R-:W-:Y:S08]  /*3520*/  HMMA.16816.F32.BF16 R112, R24.reuse, R44, R112 ;  /* 0x0000002c1870723c */ /* 0x060ff00000041870 */
[C---:B------:R-:W-:Y:S01]  /*3530*/  HMMA.16816.F32.BF16 R52, R24.reuse, R46, R52 ;  /* 0x0000002e1834723c */ /* 0x040fe20000041834 */
[----:B------:R-:W1:Y:S07]  /*3540*/  LDSM.16.M88.4 R44, [R248+0xa000] ;  /* 0x00a00000f82c783b */ /* 0x000e6e0000000200 */
[C---:B------:R-:W-:Y:S08]  /*3550*/  HMMA.16816.F32.BF16 R40, R24.reuse, R100, R40 ;  /* 0x000000641828723c */ /* 0x040ff00000041828 */
[----:B------:R-:W-:Y:S01]  /*3560*/  HMMA.16816.F32.BF16 R92, R24, R102, R92 ;  /* 0x00000066185c723c */ /* 0x000fe2000004185c */
[----:B------:R-:W3:Y:S07]  /*3570*/  LDSM.16.M88.4 R24, [R234+0x9800] ;  /* 0x00980000ea18783b */ /* 0x000eee0000000200 */
[----:B--2---:R-:W-:Y:S08]  /*3580*/  HMMA.16816.F32.BF16 R88, R16, R8, R88 ;  /* 0x000000081058723c */ /* 0x004ff00000041858 */
[----:B------:R-:W-:Y:S08]  /*3590*/  HMMA.16816.F32.BF16 R80, R72, R36, R80 ;  /* 0x000000244850723c */ /* 0x000ff00000041850 */
[----:B------:R-:W-:Y:S01]  /*35a0*/  HMMA.16816.F32.BF16 R68, R16, R10, R68 ;  /* 0x0000000a1044723c */ /* 0x000fe20000041844 */
[----:B------:R-:W2:Y:S07]  /*35b0*/  LDSM.16.M88.4 R8, [R248+0xa800] ;  /* 0x00a80000f808783b */ /* 0x000eae0000000200 */
[----:B------:R-:W-:Y:S01]  /*35c0*/  HMMA.16816.F32.BF16 R76, R72, R38, R76 ;  /* 0x00000026484c723c */ /* 0x000fe2000004184c */
[----:B------:R-:W-:Y:S07]  /*35d0*/  LDSM.16.M88.4 R36, [R234+0xa000] ;  /* 0x00a00000ea24783b */ /* 0x000fee0000000200 */
[C---:B------:R-:W-:Y:S08]  /*35e0*/  HMMA.16816.F32.BF16 R108, R16.reuse, R56, R108 ;  /* 0x00000038106c723c */ /* 0x040ff0000004186c */
[----:B------:R-:W-:Y:S08]  /*35f0*/  HMMA.16816.F32.BF16 R60, R16, R58, R60 ;  /* 0x0000003a103c723c */ /* 0x000ff0000004183c */
[----:B-1----:R-:W-:Y:S08]  /*3600*/  HMMA.16816.F32.BF16 R88, R20, R44, R88 ;  /* 0x0000002c1458723c */ /* 0x002ff00000041858 */
[----:B---3--:R-:W-:Y:S08]  /*3610*/  HMMA.16816.F32.BF16 R80, R104, R24, R80 ;  /* 0x000000186850723c */ /* 0x008ff00000041850 */
[----:B------:R-:W-:Y:S01]  /*3620*/  HMMA.16816.F32.BF16 R68, R20, R46, R68 ;  /* 0x0000002e1444723c */ /* 0x000fe20000041844 */
[----:B------:R-:W1:Y:S07]  /*3630*/  LDSM.16.M88.4 R44, [R249+0x17100] ;  /* 0x01710000f92c783b */ /* 0x000e6e0000000200 */
[----:B------:R-:W-:Y:S01]  /*3640*/  HMMA.16816.F32.BF16 R76, R104, R26, R76 ;  /* 0x0000001a684c723c */ /* 0x000fe2000004184c */
[----:B------:R-:W3:Y:S07]  /*3650*/  LDSM.16.M88.4 R24, [R244+0x16900] ;  /* 0x01690000f418783b */ /* 0x000eee0000000200 */
[----:B--2---:R-:W-:Y:S01]  /*3660*/  HMMA.16816.F32.BF16 R108, R20, R8, R108 ;  /* 0x00000008146c723c */ /* 0x004fe2000004186c */
[----:B------:R-:W-:-:S02]  /*3670*/  FMUL.FTZ R58, R81, c[0x0][0x320] ;  /* 0x0000c800513a7a20 */ /* 0x000fc40000410000 */
[----:B------:R-:W-:Y:S02]  /*3680*/  FMUL.FTZ R59, R82, c[0x0][0x320] ;  /* 0x0000c800523b7a20 */ /* 0x000fe40000410000 */
[----:B------:R-:W-:Y:S02]  /*3690*/  FMUL.FTZ R81, R83, c[0x0][0x320] ;  /* 0x0000c80053517a20 */ /* 0x000fe40000410000 */
[----:B------:R-:W-:Y:S01]  /*36a0*/  FMUL.FTZ R80, R80, c[0x0][0x320] ;  /* 0x0000c80050507a20 */ /* 0x000fe20000410000 */
[----:B------:R-:W-:Y:S01]  /*36b0*/  HMMA.16816.F32.BF16 R60, R20, R10, R60 ;  /* 0x0000000a143c723c */ /* 0x000fe2000004183c */
[----:B------:R-:W2:Y:S01]  /*36c0*/  LDSM.16.M88.4 R8, [R249+0x17900] ;  /* 0x01790000f908783b */ /* 0x000ea20000000200 */
[----:B------:R-:W4:Y:S06]  /*36d0*/  MUFU.TANH R58, R58 ;  /* 0x0000003a003a7308 */ /* 0x000f2c0000002400 */
[----:B------:R-:W-:Y:S01]  /*36e0*/  HMMA.16816.F32.BF16 R88, R72, R12, R88 ;  /* 0x0000000c4858723c */ /* 0x000fe20000041858 */
[----:B------:R-:W-:Y:S01]  /*36f0*/  FMUL.FTZ R76, R76, c[0x0][0x320] ;  /* 0x0000c8004c4c7a20 */ /* 0x000fe20000410000 */
[----:B------:R-:W1:Y:S01]  /*3700*/  MUFU.TANH R80, R80 ;  /* 0x0000005000507308 */ /* 0x000e620000002400 */
[----:B------:R-:W-:-:S02]  /*3710*/  FMUL.FTZ R77, R77, c[0x0][0x320] ;  /* 0x0000c8004d4d7a20 */ /* 0x000fc40000410000 */
[----:B------:R-:W-:Y:S02]  /*3720*/  FMUL.FTZ R78, R78, c[0x0][0x320] ;  /* 0x0000c8004e4e7a20 */ /* 0x000fe40000410000 */
[----:B------:R-:W-:Y:S01]  /*3730*/  FMUL.FTZ R79, R79, c[0x0][0x320] ;  /* 0x0000c8004f4f7a20 */ /* 0x000fe20000410000 */
[C---:B------:R-:W-:Y:S01]  /*3740*/  HMMA.16816.F32.BF16 R68, R72.reuse, R14, R68 ;  /* 0x0000000e4844723c */ /* 0x040fe20000041844 */
[----:B------:R-:W5:Y:S01]  /*3750*/  LDSM.16.M88.4 R12, [R248+0xb000] ;  /* 0x00b00000f80c783b */ /* 0x000f620000000200 */
[----:B------:R-:W2:Y:S06]  /*3760*/  MUFU.TANH R59, R59 ;  /* 0x0000003b003b7308 */ /* 0x000eac0000002400 */
[----:B------:R-:W-:Y:S02]  /*3770*/  HMMA.16816.F32.BF16 R48, R72, R64, R48 ;  /* 0x000000404830723c */ /* 0x000fe40000041830 */
[----:B------:R-:W2:Y:S06]  /*3780*/  MUFU.TANH R81, R81 ;  /* 0x0000005100517308 */ /* 0x000eac0000002400 */
[----:B-1----:R-:W-:Y:S02]  /*3790*/  HMMA.16816.F32.BF16 R112, R16, R44, R112 ;  /* 0x0000002c1070723c */ /* 0x002fe40000041870 */
[----:B------:R-:W1:Y:S06]  /*37a0*/  MUFU.TANH R76, R76 ;  /* 0x0000004c004c7308 */ /* 0x000e6c0000002400 */
[----:B---3--:R-:W-:Y:S02]  /*37b0*/  HMMA.16816.F32.BF16 R108, R72, R24, R108 ;  /* 0x00000018486c723c */ /* 0x008fe4000004186c */
[----:B------:R-:W3:Y:S06]  /*37c0*/  MUFU.TANH R77, R77 ;  /* 0x0000004d004d7308 */ /* 0x000eec0000002400 */
[----:B------:R-:W-:Y:S01]  /*37d0*/  HMMA.16816.F32.BF16 R52, R16, R46, R52 ;  /* 0x0000002e1034723c */ /* 0x000fe20000041834 */
[----:B------:R-:W-:Y:S01]  /*37e0*/  LDSM.16.M88.4 R44, [R234+0xb000] ;  /* 0x00b00000ea2c783b */ /* 0x000fe20000000200 */
[----:B------:R-:W1:Y:S06]  /*37f0*/  MUFU.TANH R78, R78 ;  /* 0x0000004e004e7308 */ /* 0x000e6c0000002400 */
[----:B------:R-:W-:Y:S01]  /*3800*/  HMMA.16816.F32.BF16 R60, R72, R26, R60 ;  /* 0x0000001a483c723c */ /* 0x000fe2000004183c */
[----:B------:R-:W1:Y:S01]  /*3810*/  LDSM.16.M88.4 R24, [R248+0xb800] ;  /* 0x00b80000f818783b */ /* 0x000e620000000200 */
[----:B------:R-:W1:Y:S06]  /*3820*/  MUFU.TANH R79, R79 ;  /* 0x0000004f004f7308 */ /* 0x000e6c0000002400 */
[C---:B--2---:R-:W-:Y:S08]  /*3830*/  HMMA.16816.F32.BF16 R92, R16.reuse, R10, R92 ;  /* 0x0000000a105c723c */ /* 0x044ff0000004185c */
[----:B------:R-:W-:Y:S01]  /*3840*/  HMMA.16816.F32.BF16 R40, R16, R8, R40 ;  /* 0x000000081028723c */ /* 0x000fe20000041828 */
[----:B------:R-:W-:Y:S07]  /*3850*/  LDSM.16.M88.4 R8, [R234+0xb800] ;  /* 0x00b80000ea08783b */ /* 0x000fee0000000200 */
[----:B------:R-:W-:Y:S08]  /*3860*/  HMMA.16816.F32.BF16 R48, R104, R96, R48 ;  /* 0x000000606830723c */ /* 0x000ff00000041830 */
[C---:B-----5:R-:W-:Y:S08]  /*3870*/  HMMA.16816.F32.BF16 R112, R20.reuse, R12, R112 ;  /* 0x0000000c1470723c */ /* 0x060ff00000041870 */
[----:B------:R-:W-:Y:S01]  /*3880*/  HMMA.16816.F32.BF16 R52, R20, R14, R52 ;  /* 0x0000000e1434723c */ /* 0x000fe20000041834 */
[----:B------:R-:W2:Y:S07]  /*3890*/  LDSM.16.M88.4 R12, [R244+0x17900] ;  /* 0x01790000f40c783b */ /* 0x000eae0000000200 */
[----:B------:R-:W-:Y:S01]  /*38a0*/  HMMA.16816.F32.BF16 R88, R104, R36, R88 ;  /* 0x000000246858723c */ /* 0x000fe20000041858 */
[----:B------:R-:W-:-:S02]  /*38b0*/  FMUL.FTZ R49, R49, c[0x0][0x320] ;  /* 0x0000c80031317a20 */ /* 0x000fc40000410000 */
[----:B------:R-:W-:Y:S02]  /*38c0*/  FMUL.FTZ R50, R50, c[0x0][0x320] ;  /* 0x0000c80032327a20 */ /* 0x000fe40000410000 */
[----:B------:R-:W-:Y:S01]  /*38d0*/  FMUL.FTZ R51, R51, c[0x0][0x320] ;  /* 0x0000c80033337a20 */ /* 0x000fe20000410000 */
[----:B------:R-:W2:Y:S01]  /*38e0*/  MUFU.TANH R64, R49 ;  /* 0x0000003100407308 */ /* 0x000ea20000002400 */
[----:B------:R-:W-:Y:S01]  /*38f0*/  FMUL.FTZ R0, R48, c[0x0][0x320] ;  /* 0x0000c80030007a20 */ /* 0x000fe20000410000 */
[----:B------:R-:W-:Y:S01]  /*3900*/  HMMA.16816.F32.BF16 R68, R104, R38, R68 ;  /* 0x000000266844723c */ /* 0x000fe20000041844 */
[----:B------:R-:W5:Y:S05]  /*3910*/  LDSM.16.M88.4 R36, [R244+0x17100] ;  /* 0x01710000f424783b */ /* 0x000f6a0000000200 */
[----:B------:R-:W2:Y:S02]  /*3920*/  MUFU.TANH R65, R50 ;  /* 0x0000003200417308 */ /* 0x000ea40000002400 */
[C---:B-1----:R-:W-:Y:S06]  /*3930*/  HMMA.16816.F32.BF16 R92, R20.reuse, R26, R92 ;  /* 0x0000001a145c723c */ /* 0x042fec000004185c */
[----:B------:R-:W1:Y:S02]  /*3940*/  MUFU.TANH R0, R0 ;  /* 0x0000000000007308 */ /* 0x000e640000002400 */
[----:B------:R-:W-:Y:S01]  /*3950*/  HMMA.16816.F32.BF16 R40, R20, R24, R40 ;  /* 0x000000181428723c */ /* 0x000fe20000041828 */
[----:B------:R-:W-:-:S02]  /*3960*/  FMUL.FTZ R82, R88, c[0x0][0x320] ;  /* 0x0000c80058527a20 */ /* 0x000fc40000410000 */
[----:B------:R-:W-:Y:S02]  /*3970*/  FMUL.FTZ R83, R89, c[0x0][0x320] ;  /* 0x0000c80059537a20 */ /* 0x000fe40000410000 */
[----:B------:R-:W-:Y:S02]  /*3980*/  FMUL.FTZ R91, R91, c[0x0][0x320] ;  /* 0x0000c8005b5b7a20 */ /* 0x000fe40000410000 */
[----:B------:R-:W1:Y:S01]  /*3990*/  MUFU.TANH R82, R82 ;  /* 0x0000005200527308 */ /* 0x000e620000002400 */
[----:B------:R-:W-:Y:S01]  /*39a0*/  HMMA.16816.F32.BF16 R84, R72, R66, R84 ;  /* 0x000000424854723c */ /* 0x000fe20000041854 */
[----:B------:R-:W-:Y:S02]  /*39b0*/  FMUL.FTZ R68, R68, c[0x0][0x320] ;  /* 0x0000c80044447a20 */ /* 0x000fe40000410000 */
[----:B------:R-:W-:Y:S02]  /*39c0*/  FMUL.FTZ R69, R69, c[0x0][0x320] ;  /* 0x0000c80045457a20 */ /* 0x000fe40000410000 */
[----:B------:R-:W-:-:S02]  /*39d0*/  FMUL.FTZ R70, R70, c[0x0][0x320] ;  /* 0x0000c80046467a20 */ /* 0x000fc40000410000 */
[----:B------:R1:W1:Y:S01]  /*39e0*/  MUFU.TANH R66, R51 ;  /* 0x0000003300427308 */ /* 0x0002620000002400 */
[----:B--2---:R-:W-:Y:S01]  /*39f0*/  HMMA.16816.F32.BF16 R92, R72, R14, R92 ;  /* 0x0000000e485c723c */ /* 0x004fe2000004185c */
[----:B------:R-:W-:-:S06]  /*3a00*/  FMUL.FTZ R71, R71, c[0x0][0x320] ;  /* 0x0000c80047477a20 */ /* 0x000fcc0000410000 */
[----:B------:R-:W2:Y:S01]  /*3a10*/  MUFU.TANH R83, R83 ;  /* 0x0000005300537308 */ /* 0x000ea20000002400 */
[C---:B------:R-:W-:Y:S01]  /*3a20*/  HMMA.16816.F32.BF16 R40, R72.reuse, R12, R40 ;  /* 0x0000000c4828723c */ /* 0x040fe20000041828 */
[----:B-1----:R-:W1:Y:S07]  /*3a30*/  LDSM.16.M88.4 R48, [R234+0xa800] ;  /* 0x00a80000ea30783b */ /* 0x002e6e0000000200 */
[----:B-----5:R-:W-:Y:S01]  /*3a40*/  HMMA.16816.F32.BF16 R112, R72, R36, R112 ;  /* 0x000000244870723c */ /* 0x020fe20000041870 */
[----:B------:R1:W1:Y:S01]  /*3a50*/  MUFU.TANH R211, R91 ;  /* 0x0000005b00d37308 */ /* 0x0002620000002400 */
[----:B------:R-:W-:-:S06]  /*3a60*/  DEPBAR.LE SB0, 0x0 ;  /* 0x000080000000791a */ /* 0x000fcc0000000000 */
[----:B------:R-:W-:Y:S01]  /*3a70*/  HMMA.16816.F32.BF16 R52, R72, R38, R52 ;  /* 0x000000264834723c */ /* 0x000fe20000041834 */
[----:B------:R1:W1:Y:S07]  /*3a80*/  MUFU.TANH R213, R68 ;  /* 0x0000004400d57308 */ /* 0x00026e0000002400 */
[C---:B------:R-:W-:Y:S01]  /*3a90*/  HMMA.16816.F32.BF16 R84, R104.reuse, R98, R84 ;  /* 0x000000626854723c */ /* 0x040fe20000041854 */
[----:B------:R1:W1:Y:S07]  /*3aa0*/  MUFU.TANH R212, R69 ;  /* 0x0000004500d47308 */ /* 0x00026e0000002400 */
[C---:B------:R-:W-:Y:S01]  /*3ab0*/  HMMA.16816.F32.BF16 R92, R104.reuse, R10, R92 ;  /* 0x0000000a685c723c */ /* 0x040fe2000004185c */
[----:B------:R2:W2:Y:S07]  /*3ac0*/  MUFU.TANH R210, R70 ;  /* 0x0000004600d27308 */ /* 0x0004ae0000002400 */
[C---:B------:R-:W-:Y:S01]  /*3ad0*/  HMMA.16816.F32.BF16 R112, R104.reuse, R44, R112 ;  /* 0x0000002c6870723c */ /* 0x040fe20000041870 */
[----:B------:R2:W2:Y:S07]  /*3ae0*/  MUFU.TANH R209, R71 ;  /* 0x0000004700d17308 */ /* 0x0004ae0000002400 */
[----:B-1----:R-:W-:Y:S01]  /*3af0*/  HMMA.16816.F32.BF16 R108, R104, R48, R108 ;  /* 0x00000030686c723c */ /* 0x002fe2000004186c */
[----:B------:R-:W-:-:S02]  /*3b00*/  FMUL.FTZ R67, R84, c[0x0][0x320] ;  /* 0x0000c80054437a20 */ /* 0x000fc40000410000 */
[----:B------:R-:W-:Y:S02]  /*3b10*/  FMUL.FTZ R56, R85, c[0x0][0x320] ;  /* 0x0000c80055387a20 */ /* 0x000fe40000410000 */
[----:B------:R-:W-:Y:S02]  /*3b20*/  FMUL.FTZ R57, R86, c[0x0][0x320] ;  /* 0x0000c80056397a20 */ /* 0x000fe40000410000 */
[----:B------:R-:W-:Y:S01]  /*3b30*/  FMUL.FTZ R84, R87, c[0x0][0x320] ;  /* 0x0000c80057547a20 */ /* 0x000fe20000410000 */
[----:B------:R-:W-:Y:S01]  /*3b40*/  HMMA.16816.F32.BF16 R60, R104, R50, R60 ;  /* 0x00000032683c723c */ /* 0x000fe2000004183c */
[----:B------:R-:W-:Y:S01]  /*3b50*/  FMUL.FTZ R85, R90, c[0x0][0x320] ;  /* 0x0000c8005a557a20 */ /* 0x000fe20000410000 */
[----:B------:R-:W1:Y:S01]  /*3b60*/  MUFU.TANH R67, R67 ;  /* 0x0000004300437308 */ /* 0x000e620000002400 */
[----:B------:R-:W-:Y:S02]  /*3b70*/  FMUL.FTZ R25, R94, c[0x0][0x320] ;  /* 0x0000c8005e197a20 */ /* 0x000fe40000410000 */
[----:B------:R-:W-:-:S02]  /*3b80*/  FMUL.FTZ R24, R95, c[0x0][0x320] ;  /* 0x0000c8005f187a20 */ /* 0x000fc40000410000 */
[----:B------:R-:W-:Y:S01]  /*3b90*/  FMUL.FTZ R92, R92, c[0x0][0x320] ;  /* 0x0000c8005c5c7a20 */ /* 0x000fe20000410000 */
[C---:B------:R-:W-:Y:S01]  /*3ba0*/  HMMA.16816.F32.BF16 R52, R104.reuse, R46, R52 ;  /* 0x0000002e6834723c */ /* 0x040fe20000041834 */
[----:B------:R-:W-:Y:S01]  /*3bb0*/  FMUL.FTZ R112, R112, c[0x0][0x320] ;  /* 0x0000c80070707a20 */ /* 0x000fe20000410000 */
[----:B------:R-:W1:Y:S01]  /*3bc0*/  MUFU.TANH R56, R56 ;  /* 0x0000003800387308 */ /* 0x000e620000002400 */
[----:B------:R-:W-:Y:S02]  /*3bd0*/  FMUL.FTZ R113, R113, c[0x0][0x320] ;  /* 0x0000c80071717a20 */ /* 0x000fe40000410000 */
[----:B------:R-:W-:Y:S02]  /*3be0*/  FMUL.FTZ R114, R114, c[0x0][0x320] ;  /* 0x0000c80072727a20 */ /* 0x000fe40000410000 */
[----:B------:R-:W-:Y:S01]  /*3bf0*/  FMUL.FTZ R115, R115, c[0x0][0x320] ;  /* 0x0000c80073737a20 */ /* 0x000fe20000410000 */
[----:B------:R-:W-:Y:S01]  /*3c00*/  HMMA.16816.F32.BF16 R40, R104, R8, R40 ;  /* 0x000000086828723c */ /* 0x000fe20000041828 */
[----:B------:R-:W-:Y:S01]  /*3c10*/  FMUL.FTZ R108, R108, c[0x0][0x320] ;  /* 0x0000c8006c6c7a20 */ /* 0x000fe20000410000 */
[----:B------:R-:W1:Y:S01]  /*3c20*/  MUFU.TANH R57, R57 ;  /* 0x0000003900397308 */ /* 0x000e620000002400 */
[----:B------:R-:W-:-:S02]  /*3c30*/  FMUL.FTZ R109, R109, c[0x0][0x320] ;  /* 0x0000c8006d6d7a20 */ /* 0x000fc40000410000 */
[----:B------:R-:W-:Y:S02]  /*3c40*/  FMUL.FTZ R110, R110, c[0x0][0x320] ;  /* 0x0000c8006e6e7a20 */ /* 0x000fe40000410000 */
[----:B------:R-:W-:Y:S02]  /*3c50*/  FMUL.FTZ R111, R111, c[0x0][0x320] ;  /* 0x0000c8006f6f7a20 */ /* 0x000fe40000410000 */
[----:B------:R-:W-:Y:S01]  /*3c60*/  FMUL.FTZ R60, R60, c[0x0][0x320] ;  /* 0x0000c8003c3c7a20 */ /* 0x000fe20000410000 */
[----:B------:R-:W1:Y:S01]  /*3c70*/  MUFU.TANH R84, R84 ;  /* 0x0000005400547308 */ /* 0x000e620000002400 */
[----:B------:R-:W-:Y:S02]  /*3c80*/  FMUL.FTZ R61, R61, c[0x0][0x320] ;  /* 0x0000c8003d3d7a20 */ /* 0x000fe40000410000 */
[----:B------:R-:W-:Y:S02]  /*3c90*/  FMUL.FTZ R62, R62, c[0x0][0x320] ;  /* 0x0000c8003e3e7a20 */ /* 0x000fe40000410000 */
[----:B------:R-:W-:-:S02]  /*3ca0*/  FMUL.FTZ R63, R63, c[0x0][0x320] ;  /* 0x0000c8003f3f7a20 */ /* 0x000fc40000410000 */
[----:B------:R-:W-:Y:S01]  /*3cb0*/  FMUL.FTZ R52, R52, c[0x0][0x320] ;  /* 0x0000c80034347a20 */ /* 0x000fe20000410000 */
[----:B------:R-:W1:Y:S01]  /*3cc0*/  MUFU.TANH R85, R85 ;  /* 0x0000005500557308 */ /* 0x000e620000002400 */
[----:B------:R-:W-:Y:S02]  /*3cd0*/  FMUL.FTZ R53, R53, c[0x0][0x320] ;  /* 0x0000c80035357a20 */ /* 0x000fe40000410000 */
[----:B------:R-:W-:Y:S02]  /*3ce0*/  FMUL.FTZ R54, R54, c[0x0][0x320] ;  /* 0x0000c80036367a20 */ /* 0x000fe40000410000 */
[----:B------:R-:W-:Y:S02]  /*3cf0*/  FMUL.FTZ R55, R55, c[0x0][0x320] ;  /* 0x0000c80037377a20 */ /* 0x000fe40000410000 */
[----:B------:R-:W-:Y:S01]  /*3d00*/  FMUL.FTZ R40, R40, c[0x0][0x320] ;  /* 0x0000c80028287a20 */ /* 0x000fe20000410000 */
[----:B------:R1:W1:Y:S01]  /*3d10*/  MUFU.TANH R198, R108 ;  /* 0x0000006c00c67308 */ /* 0x0002620000002400 */
[----:B------:R-:W-:-:S02]  /*3d20*/  FMUL.FTZ R41, R41, c[0x0][0x320] ;  /* 0x0000c80029297a20 */ /* 0x000fc40000410000 */
[----:B------:R-:W-:Y:S02]  /*3d30*/  FMUL.FTZ R42, R42, c[0x0][0x320] ;  /* 0x0000c8002a2a7a20 */ /* 0x000fe40000410000 */
[----:B------:R-:W-:Y:S02]  /*3d40*/  FMUL.FTZ R43, R43, c[0x0][0x320] ;  /* 0x0000c8002b2b7a20 */ /* 0x000fe40000410000 */
[----:B------:R-:W-:Y:S01]  /*3d50*/  FMUL.FTZ R93, R93, c[0x0][0x320] ;  /* 0x0000c8005d5d7a20 */ /* 0x000fe20000410000 */
        /* <DEDUP_REMOVED lines=22> */
[----:B------:R-:W1:Y:S01]  /*3ec0*/  MUFU.TANH R24, R24 ;  /* 0x0000001800187308 */ /* 0x000e620000002400 */
[----:B------:R-:W-:Y:S06]  /*3ed0*/  BAR.SYNC.DEFER_BLOCKING 0x0 ;  /* 0x0000000000007b1d */ /* 0x000fec0000010000 */
[----:B------:R-:W-:Y:S05]  /*3ee0*/  @!P0 BRA `(.L_x_1542) ;  /* 0x0000060000008947 */ /* 0x000fea0003800000 */
[----:B--234-:R-:W-:Y:S01]  /*3ef0*/  IMAD.U32 R7, RZ, RZ, UR6 ;  /* 0x00000006ff077e24 */ /* 0x01cfe2000f8e00ff */
[----:B------:R-:W-:Y:S01]  /*3f00*/  ISETP.NE.AND P6, PT, R252, 0x1, PT ;  /* 0x00000001fc00780c */ /* 0x000fe20003fc5270 */
[----:B------:R-:W-:-:S03]  /*3f10*/  IMAD.MOV.U32 R12, RZ, RZ, RZ ;  /* 0x000000ffff0c7224 */ /* 0x000fc600078e00ff */
[----:B------:R-:W-:-:S04]  /*3f20*/  IADD3 R7, R120, UR9, R7 ;  /* 0x0000000978077c10 */ /* 0x000fc8000fffe007 */
[----:B------:R-:W-:-:S05]  /*3f30*/  IADD3 R7, R7, -0x60, RZ ;  /* 0xffffffa007077810 */ /* 0x000fca0007ffe0ff */
[----:B------:R-:W-:-:S04]  /*3f40*/  @P6 IMAD.HI.U32 R9, R7, c[0x0][0x2bc], RZ ;  /* 0x0000af0007096a27 */ /* 0x000fc800078e00ff */
[----:B------:R-:W-:Y:S01]  /*3f50*/  IMAD.MOV.U32 R8, RZ, RZ, R7 ;  /* 0x000000ffff087224 */ /* 0x000fe200078e0007 */
[----:B------:R-:W-:-:S04]  /*3f60*/  @P6 SHF.R.U32.HI R8, RZ, c[0x0][0x2c0], R9 ;  /* 0x0000b000ff086a19 */ /* 0x000fc80000011609 */
[----:B------:R-:W-:-:S04]  /*3f70*/  @!P5 IADD3 R11, P0, R8, UR16, RZ ;  /* 0x00000010080bdc10 */ /* 0x000fc8000ff1e0ff */
[----:B------:R-:W-:Y:S02]  /*3f80*/  @!P5 LEA.HI.X.SX32 R9, R8, UR15, 0x1, P0 ;  /* 0x0000000f0809dc11 */ /* 0x000fe400080f0eff */
[----:B------:R-:W-:-:S04]  /*3f90*/  @!P5 LEA R10, P0, R11, c[0x0][0x2a0], 0x2 ;  /* 0x0000a8000b0ada11 */ /* 0x000fc800078010ff */
[----:B------:R-:W-:-:S05]  /*3fa0*/  @!P5 LEA.HI.X R11, R11, c[0x0][0x2a4], R9, 0x2, P0 ;  /* 0x0000a9000b0bda11 */ /* 0x000fca00000f1409 */
[----:B------:R2:W3:Y:S01]  /*3fb0*/  @!P5 LDG.E R12, [R10.64] ;  /* 0x0000000c0a0cd981 */ /* 0x0004e2000c1e1900 */
[----:B------:R-:W-:Y:S01]  /*3fc0*/  IMAD.MOV R8, RZ, RZ, -R8 ;  /* 0x000000ffff087224 */ /* 0x000fe200078e0a08 */
[----:B------:R-:W-:Y:S01]  /*3fd0*/  SEL R15, RZ, 0x10, P4 ;  /* 0x00000010ff0f7807 */ /* 0x000fe20002000000 */
[C---:B------:R-:W-:Y:S01]  /*3fe0*/  IMAD.SHL.U32 R16, R33.reuse, 0x2, RZ ;  /* 0x0000000221107824 */ /* 0x040fe200078e00ff */
[----:B------:R-:W-:Y:S01]  /*3ff0*/  SHF.L.U64.HI R17, R33, 0x1, R35 ;  /* 0x0000000121117819 */ /* 0x000fe20000010223 */
[----:B------:R-:W-:Y:S01]  /*4000*/  IMAD R13, R8, c[0x0][0x2b8], R7 ;  /* 0x0000ae00080d7a24 */ /* 0x000fe200078e0207 */
[----:B-1----:R-:W-:Y:S02]  /*4010*/  IADD3 R40, -R15, 0x10, RZ ;  /* 0x000000100f287810 */ /* 0x002fe40007ffe1ff */
[----:B------:R-:W-:Y:S01]  /*4020*/  SEL R22, RZ, 0x10, P1 ;  /* 0x00000010ff167807 */ /* 0x000fe20000800000 */
[----:B------:R-:W-:Y:S01]  /*4030*/  IMAD.WIDE.U32 R8, R13, c[0x0][0x1e0], RZ ;  /* 0x000078000d087a25 */ /* 0x000fe200078e00ff */
[----:B------:R-:W-:Y:S01]  /*4040*/  SHF.R.S32.HI R7, RZ, 0x1f, R13 ;  /* 0x0000001fff077819 */ /* 0x000fe2000001140d */
[----:B------:R1:W-:Y:S01]  /*4050*/  STL [R1+0x4], R13 ;  /* 0x0000040d01007387 */ /* 0x0003e20000100800 */
[----:B------:R-:W-:-:S02]  /*4060*/  LOP3.LUT R40, R40, 0xf, RZ, 0xc0, !PT ;  /* 0x0000000f28287812 */ /* 0x000fc400078ec0ff */
[----:B------:R-:W-:Y:S01]  /*4070*/  SHF.L.U64.HI R14, R31, 0x1, R34 ;  /* 0x000000011f0e7819 */ /* 0x000fe20000010222 */
[----:B------:R-:W-:Y:S01]  /*4080*/  IMAD R7, R7, c[0x0][0x1e0], RZ ;  /* 0x0000780007077a24 */ /* 0x000fe200078e02ff */
[----:B------:R-:W-:-:S03]  /*4090*/  IADD3 R26, -R22, 0x10, RZ ;  /* 0x00000010161a7810 */ /* 0x000fc60007ffe1ff */
[----:B------:R-:W-:Y:S01]  /*40a0*/  IMAD R7, R13, c[0x0][0x1e4], R7 ;  /* 0x000079000d077a24 */ /* 0x000fe200078e0207 */
[----:B------:R-:W-:-:S03]  /*40b0*/  LOP3.LUT R26, R26, 0xf, RZ, 0xc0, !PT ;  /* 0x0000000f1a1a7812 */ /* 0x000fc600078ec0ff */
[----:B------:R-:W-:Y:S02]  /*40c0*/  IMAD.IADD R9, R9, 0x1, R7 ;  /* 0x0000000109097824 */ /* 0x000fe400078e0207 */
[C---:B--2---:R-:W-:Y:S01]  /*40d0*/  IMAD.SHL.U32 R10, R29.reuse, 0x2, RZ ;  /* 0x000000021d0a7824 */ /* 0x044fe200078e00ff */
[----:B------:R-:W-:Y:S01]  /*40e0*/  SHF.L.U64.HI R11, R29, 0x1, R32 ;  /* 0x000000011d0b7819 */ /* 0x000fe20000010220 */
[----:B-1----:R-:W-:Y:S01]  /*40f0*/  IMAD.SHL.U32 R13, R31, 0x2, RZ ;  /* 0x000000021f0d7824 */ /* 0x002fe200078e00ff */
[----:B---3--:R-:W-:Y:S01]  /*4100*/  SHF.R.S32.HI R7, RZ, 0x1f, R12 ;  /* 0x0000001fff077819 */ /* 0x008fe2000001140c */
[----:B------:R-:W-:Y:S01]  /*4110*/  IMAD.WIDE.U32 R8, R12, c[0x0][0x1f0], R8 ;  /* 0x00007c000c087a25 */ /* 0x000fe200078e0008 */
[----:B------:R1:W-:Y:S03]  /*4120*/  STL [R1], R12 ;  /* 0x0000000c01007387 */ /* 0x0003e60000100800 */
[----:B------:R-:W-:Y:S01]  /*4130*/  IMAD R7, R7, c[0x0][0x1f0], RZ ;  /* 0x00007c0007077a24 */ /* 0x000fe200078e02ff */
[----:B------:R-:W-:-:S02]  /*4140*/  IADD3 R18, P0, R8, UR20, RZ ;  /* 0x0000001408127c10 */ /* 0x000fc4000ff1e0ff */
[----:B------:R-:W-:Y:S01]  /*4150*/  SHF.L.U64.HI R8, R28, 0x1, R30 ;  /* 0x000000011c087819 */ /* 0x000fe2000001021e */
[----:B------:R-:W-:-:S05]  /*4160*/  IMAD R7, R12, c[0x0][0x1f4], R7 ;  /* 0x00007d000c077a24 */ /* 0x000fca00078e0207 */
[----:B------:R-:W-:Y:S02]  /*4170*/  IADD3.X R7, R9, UR18, R7, P0, !PT ;  /* 0x0000001209077c10 */ /* 0x000fe400087fe407 */
[C---:B------:R-:W-:Y:S02]  /*4180*/  LEA R19, P0, R18.reuse, c[0x0][0x1c8], 0x1 ;  /* 0x0000720012137a11 */ /* 0x040fe400078008ff */
[----:B------:R-:W-:Y:S02]  /*4190*/  SEL R9, RZ, 0x10, P2 ;  /* 0x00000010ff097807 */ /* 0x000fe40001000000 */
[----:B------:R-:W-:Y:S01]  /*41a0*/  LEA.HI.X R18, R18, c[0x0][0x1cc], R7, 0x1, P0 ;  /* 0x0000730012127a11 */ /* 0x000fe200000f0c07 */
[----:B------:R-:W2:Y:S01]  /*41b0*/  SHFL.IDX PT, R27, R19, 0x2, 0x181f ;  /* 0x00581f00131b7f89 */ /* 0x000ea200000e0000 */
[----:B------:R-:W-:Y:S01]  /*41c0*/  IADD3 R36, -R9, 0x10, RZ ;  /* 0x0000001009247810 */ /* 0x000fe20007ffe1ff */
[----:B------:R-:W-:Y:S02]  /*41d0*/  IMAD.SHL.U32 R7, R28, 0x2, RZ ;  /* 0x000000021c077824 */ /* 0x000fe400078e00ff */
[----:B------:R-:W3:Y:S01]  /*41e0*/  SHFL.IDX PT, R20, R18, 0x2, 0x181f ;  /* 0x00581f0012147f89 */ /* 0x000ee200000e0000 */
[----:B------:R-:W-:-:S02]  /*41f0*/  LOP3.LUT R36, R36, 0xf, RZ, 0xc0, !PT ;  /* 0x0000000f24247812 */ /* 0x000fc400078ec0ff */
[----:B-1----:R-:W-:Y:S01]  /*4200*/  SEL R12, RZ, 0x10, P3 ;  /* 0x00000010ff0c7807 */ /* 0x002fe20001800000 */
[----:B------:R-:W-:Y:S03]  /*4210*/  SHFL.IDX PT, R21, R18, RZ, 0x181f ;  /* 0x00181fff12157589 */ /* 0x000fe600000e0000 */
[----:B------:R-:W-:Y:S01]  /*4220*/  IADD3 R38, -R12, 0x10, RZ ;  /* 0x000000100c267810 */ /* 0x000fe20007ffe1ff */
[----:B------:R-:W-:Y:S03]  /*4230*/  SHFL.IDX PT, R18, R18, 0x1, 0x181f ;  /* 0x00381f0012127f89 */ /* 0x000fe600000e0000 */
[----:B------:R-:W-:Y:S02]  /*4240*/  LOP3.LUT R38, R38, 0xf, RZ, 0xc0, !PT ;  /* 0x0000000f26267812 */ /* 0x000fe400078ec0ff */
[----:B--2---:R-:W-:-:S04]  /*4250*/  IADD3 R40, P6, P0, R40, R27, R16 ;  /* 0x0000001b28287210 */ /* 0x004fc800078de010 */
[----:B---3--:R-:W-:Y:S02]  /*4260*/  IADD3.X R41, RZ, R20, R17, P6, P0 ;  /* 0x00000014ff297210 */ /* 0x008fe400037e0411 */
[----:B------:R-:W-:-:S04]  /*4270*/  IADD3 R38, P6, P0, R38, R27, R13 ;  /* 0x0000001b26267210 */ /* 0x000fc800078de00d */
[----:B------:R-:W-:Y:S02]  /*4280*/  IADD3.X R39, RZ, R20, R14, P6, P0 ;  /* 0x00000014ff277210 */ /* 0x000fe400037e040e */
[----:B------:R-:W-:-:S04]  /*4290*/  IADD3 R36, P6, P0, R36, R27, R10 ;  /* 0x0000001b24247210 */ /* 0x000fc800078de00a */
[----:B------:R-:W-:Y:S02]  /*42a0*/  IADD3.X R37, RZ, R20, R11, P6, P0 ;  /* 0x00000014ff257210 */ /* 0x000fe400037e040b */
[----:B------:R-:W-:-:S04]  /*42b0*/  IADD3 R26, P6, P0, R26, R27, R7 ;  /* 0x0000001b1a1a7210 */ /* 0x000fc800078de007 */
[----:B------:R-:W-:Y:S02]  /*42c0*/  IADD3.X R27, RZ, R20, R8, P6, P0 ;  /* 0x00000014ff1b7210 */ /* 0x000fe400037e0408 */
[----:B------:R-:W1:Y:S04]  /*42d0*/  SHFL.IDX PT, R20, R19, RZ, 0x181f ;  /* 0x00181fff13147589 */ /* 0x000e6800000e0000 */
[----:B------:R-:W2:Y:S01]  /*42e0*/  SHFL.IDX PT, R19, R19, 0x1, 0x181f ;  /* 0x00381f0013137f89 */ /* 0x000ea200000e0000 */
[----:B-1----:R-:W-:-:S05]  /*42f0*/  IADD3 R46, P0, R20, R16, RZ ;  /* 0x00000010142e7210 */ /* 0x002fca0007f1e0ff */
[----:B------:R-:W-:Y:S01]  /*4300*/  IMAD.X R47, R21, 0x1, R17, P0 ;  /* 0x00000001152f7824 */ /* 0x000fe200000e0611 */
        /* <DEDUP_REMOVED lines=9> */
[----:B--2---:R-:W-:-:S04]  /*43a0*/  IADD3 R16, P0, R19, R16, RZ ;  /* 0x0000001013107210 */ /* 0x004fc80007f1e0ff */
        /* <DEDUP_REMOVED lines=20> */
.L_x_1542:
[----:B--234-:R-:W-:Y:S01]  /*44f0*/  LOP3.LUT R7, R6, 0xffffffe0, RZ, 0xc0, !PT ;  /* 0xffffffe006077812 */ /* 0x01cfe200078ec0ff */
[----:B------:R-:W-:Y:S01]  /*4500*/  IMAD.SHL.U32 R247, R5, 0x2, RZ ;  /* 0x0000000205f77824 */ /* 0x000fe200078e00ff */
[----:B------:R-:W-:Y:S01]  /*4510*/  UIADD3 UR6, UR7, -0x2, URZ ;  /* 0xfffffffe07067890 */ /* 0x000fe2000fffe03f */
[----:B------:R-:W0:Y:S02]  /*4520*/  LDGDEPBAR ;  /* 0x00000000000079af */ /* 0x000e240000000000 */
[----:B------:R-:W-:Y:S01]  /*4530*/  IMAD.IADD R7, R2, 0x1, -R7 ;  /* 0x0000000102077824 */ /* 0x000fe200078e0a07 */
[----:B------:R-:W-:Y:S01]  /*4540*/  UISETP.GE.AND UP0, UPT, UR6, UR8, UPT ;  /* 0x000000080600728c */ /* 0x000fe2000bf06270 */
[----:B------:R-:W-:Y:S01]  /*4550*/  IMAD.U32 R2, RZ, RZ, UR10 ;  /* 0x0000000aff027e24 */ /* 0x000fe2000f8e00ff */
[----:B------:R-:W-:Y:S01]  /*4560*/  LDSM.16.MT88.4 R172, [R247+0x100] ;  /* 0x00010000f7ac783b */ /* 0x000fe20000004200 */
[----:B------:R-:W-:Y:S01]  /*4570*/  IMAD R242, R4, 0x2, R247 ;  /* 0x0000000204f27824 */ /* 0x000fe200078e02f7 */
[----:B------:R-:W-:Y:S01]  /*4580*/  SHF.R.S32.HI R6, RZ, 0x1f, R7 ;  /* 0x0000001fff067819 */ /* 0x000fe20000011407 */
[C---:B------:R-:W-:Y:S01]  /*4590*/  IMAD R241, R3.reuse, 0x2, R247 ;  /* 0x0000000203f17824 */ /* 0x040fe200078e02f7 */
[----:B------:R-:W-:Y:S01]  /*45a0*/  LDSM.16.MT88.4 R12, [R247+0x900] ;  /* 0x00090000f70c783b */ /* 0x000fe20000004200 */
[----:B------:R-:W-:Y:S01]  /*45b0*/  IMAD R240, R3, 0x2, R242 ;  /* 0x0000000203f07824 */ /* 0x000fe200078e02f2 */
[----:B------:R-:W-:-:S02]  /*45c0*/  LEA.HI R6, R6, R7, RZ, 0x2 ;  /* 0x0000000706067211 */ /* 0x000fc400078f10ff */
[----:B------:R-:W-:Y:S02]  /*45d0*/  LDSM.16.MT88.4 R164, [R242+0x100] ;  /* 0x00010000f2a4783b */ /* 0x000fe40000004200 */
[----:B------:R-:W-:Y:S02]  /*45e0*/  LOP3.LUT R6, R6, 0x7ffffffc, RZ, 0xc0, !PT ;  /* 0x7ffffffc06067812 */ /* 0x000fe400078ec0ff */
[----:B------:R-:W-:Y:S03]  /*45f0*/  LDSM.16.MT88.4 R132, [R242+0x3100] ;  /* 0x00310000f284783b */ /* 0x000fe60000004200 */
[----:B------:R-:W-:Y:S01]  /*4600*/  IMAD.IADD R6, R7, 0x1, -R6 ;  /* 0x0000000107067824 */ /* 0x000fe200078e0a06 */
[----:B------:R-:W-:Y:S03]  /*4610*/  LDSM.16.MT88.4 R148, [R240+0x100] ;  /* 0x00010000f094783b */ /* 0x000fe60000004200 */
[----:B------:R-:W-:Y:S01]  /*4620*/  IMAD R2, R6, -0x2, R2 ;  /* 0xfffffffe06027824 */ /* 0x000fe200078e0202 */
[----:B------:R-:W-:Y:S04]  /*4630*/  LDSM.16.MT88.4 R140, [R247+0x3100] ;  /* 0x00310000f78c783b */ /* 0x000fe80000004200 */
[----:B------:R-:W-:Y:S01]  /*4640*/  ISETP.GT.AND P0, PT, R2, RZ, PT ;  /* 0x000000ff0200720c */ /* 0x000fe20003f04270 */
[----:B------:R-:W-:Y:S03]  /*4650*/  LDSM.16.MT88.4 R88, [R241+0x6100] ;  /* 0x00610000f158783b */ /* 0x000fe60000004200 */
[----:B------:R-:W-:Y:S01]  /*4660*/  FSEL R65, R65, -INF , P0 ;  /* 0xff80000041417808 */ /* 0x000fe20000000000 */
[----:B------:R-:W-:Y:S01]  /*4670*/  LDSM.16.MT88.4 R156, [R241+0x100] ;  /* 0x00010000f19c783b */ /* 0x000fe20000004200 */
[----:B------:R-:W-:-:S02]  /*4680*/  FSEL R0, R0, -INF , P0 ;  /* 0xff80000000007808 */ /* 0x000fc40000000000 */
[----:B------:R-:W-:Y:S01]  /*4690*/  ISETP.GT.AND P0, PT, R2, 0x1, PT ;  /* 0x000000010200780c */ /* 0x000fe20003f04270 */
[----:B-1----:R-:W-:Y:S03]  /*46a0*/  LDSM.16.MT88.4 R20, [R240+0x900] ;  /* 0x00090000f014783b */ /* 0x002fe60000004200 */
[----:B------:R-:W-:Y:S01]  /*46b0*/  FSEL R66, R66, -INF , P0 ;  /* 0xff80000042427808 */ /* 0x000fe20000000000 */
[----:B------:R-:W-:Y:S01]  /*46c0*/  LDSM.16.MT88.4 R16, [R247+0x3900] ;  /* 0x00390000f710783b */ /* 0x000fe20000004200 */
[----:B------:R-:W-:Y:S02]  /*46d0*/  FSEL R64, R64, -INF , P0 ;  /* 0xff80000040407808 */ /* 0x000fe40000000000 */
[----:B------:R-:W-:Y:S01]  /*46e0*/  ISETP.GT.AND P0, PT, R2, 0x8, PT ;  /* 0x000000080200780c */ /* 0x000fe20003f04270 */
[----:B------:R-:W-:Y:S01]  /*46f0*/  LDSM.16.MT88.4 R68, [R240+0x3900] ;  /* 0x00390000f044783b */ /* 0x000fe20000004200 */
[----:B------:R-:W-:-:S02]  /*4700*/  FMNMX.FTZ R6, R0, R64, !PT ;  /* 0x0000004000067209 */ /* 0x000fc40007810000 */
[----:B------:R-:W-:Y:S01]  /*4710*/  FSEL R57, R57, -INF , P0 ;  /* 0xff80000039397808 */ /* 0x000fe20000000000 */
[----:B------:R-:W-:Y:S01]  /*4720*/  LDSM.16.MT88.4 R36, [R241+0x900] ;  /* 0x00090000f124783b */ /* 0x000fe20000004200 */
[----:B------:R-:W-:Y:S02]  /*4730*/  FSEL R67, R67, -INF , P0 ;  /* 0xff80000043437808 */ /* 0x000fe40000000000 */
[----:B------:R-:W-:Y:S01]  /*4740*/  ISETP.GT.AND P0, PT, R2, 0x9, PT ;  /* 0x000000090200780c */ /* 0x000fe20003f04270 */
[----:B------:R-:W-:Y:S01]  /*4750*/  LDSM.16.MT88.4 R72, [R247+0x6100] ;  /* 0x00610000f748783b */ /* 0x000fe20000004200 */
[----:B------:R-:W-:Y:S02]  /*4760*/  FMNMX.FTZ R6, R67, R6, !PT ;  /* 0x0000000643067209 */ /* 0x000fe40007810000 */
[----:B------:R-:W-:Y:S01]  /*4770*/  FSEL R84, R84, -INF , P0 ;  /* 0xff80000054547808 */ /* 0x000fe20000000000 */
[----:B------:R-:W-:Y:S01]  /*4780*/  LDSM.16.MT88.4 R96, [R240+0x6100] ;  /* 0x00610000f060783b */ /* 0x000fe20000004200 */
[----:B------:R-:W-:-:S02]  /*4790*/  FSEL R56, R56, -INF , P0 ;  /* 0xff80000038387808 */ /* 0x000fc40000000000 */
[----:B------:R-:W-:Y:S01]  /*47a0*/  ISETP.GT.AND P0, PT, R2, 0x10, PT ;  /* 0x000000100200780c */ /* 0x000fe20003f04270 */
[----:B------:R-:W-:Y:S01]  /*47b0*/  LDSM.16.MT88.4 R120, [R241+0x9100] ;  /* 0x00910000f178783b */ /* 0x000fe20000004200 */
[----:B------:R-:W-:Y:S02]  /*47c0*/  FMNMX.FTZ R6, R56, R6, !PT ;  /* 0x0000000638067209 */ /* 0x000fe40007810000 */
[----:B------:R-:W-:Y:S01]  /*47d0*/  FSEL R59, R59, -INF , P0 ;  /* 0xff8000003b3b7808 */ /* 0x000fe20000000000 */
[----:B------:R-:W-:Y:S01]  /*47e0*/  LDSM.16.MT88.4 R104, [R247+0x9100] ;  /* 0x00910000f768783b */ /* 0x000fe20000004200 */
        /* <DEDUP_REMOVED lines=48> */
[----:B------:R-:W-:Y:S02]  /*4af0*/  FMNMX.FTZ R6, R196, R6, !PT ;  /* 0x00000006c4067209 */ /* 0x000fe40007810000 */
[----:B------:R-:W-:Y:S02]  /*4b00*/  FSEL R208, R208, -INF , P0 ;  /* 0xff800000d0d07808 */ /* 0x000fe40000000000 */
[----:B------:R-:W-:Y:S02]  /*4b10*/  FSEL R207, R207, -INF , P0 ;  /* 0xff800000cfcf7808 */ /* 0x000fe40000000000 */
[----:B------:R-:W-:-:S02]  /*4b20*/  ISETP.GT.AND P0, PT, R2, 0x41, PT ;  /* 0x000000410200780c */ /* 0x000fc40003f04270 */
[----:B------:R-:W-:Y:S02]  /*4b30*/  FMNMX.FTZ R7, R59, R7, !PT ;  /* 0x000000073b077209 */ /* 0x000fe40007810000 */
[----:B------:R-:W-:Y:S02]  /*4b40*/  FMNMX.FTZ R6, R195, R6, !PT ;  /* 0x00000006c3067209 */ /* 0x000fe40007810000 */
[----:B------:R-:W-:Y:S02]  /*4b50*/  FSEL R206, R206, -INF , P0 ;  /* 0xff800000cece7808 */ /* 0x000fe40000000000 */
[----:B------:R-:W-:Y:S02]  /*4b60*/  FSEL R205, R205, -INF , P0 ;  /* 0xff800000cdcd7808 */ /* 0x000fe40000000000 */
[----:B------:R-:W-:Y:S02]  /*4b70*/  ISETP.GT.AND P0, PT, R2, 0x48, PT ;  /* 0x000000480200780c */ /* 0x000fe40003f04270 */
[----:B------:R-:W-:-:S02]  /*4b80*/  FMNMX.FTZ R7, R81, R7, !PT ;  /* 0x0000000751077209 */ /* 0x000fc40007810000 */
[----:B------:R-:W-:Y:S02]  /*4b90*/  FMNMX.FTZ R6, R193, R6, !PT ;  /* 0x00000006c1067209 */ /* 0x000fe40007810000 */
[----:B------:R-:W-:Y:S02]  /*4ba0*/  FSEL R204, R204, -INF , P0 ;  /* 0xff800000cccc7808 */ /* 0x000fe40000000000 */
[----:B------:R-:W-:Y:S02]  /*4bb0*/  FSEL R203, R203, -INF , P0 ;  /* 0xff800000cbcb7808 */ /* 0x000fe40000000000 */
[----:B------:R-:W-:Y:S02]  /*4bc0*/  ISETP.GT.AND P0, PT, R2, 0x49, PT ;  /* 0x000000490200780c */ /* 0x000fe40003f04270 */
[----:B------:R-:W-:Y:S02]  /*4bd0*/  FMNMX.FTZ R7, R78, R7, !PT ;  /* 0x000000074e077209 */ /* 0x000fe40007810000 */
[----:B------:R-:W-:-:S02]  /*4be0*/  FMNMX.FTZ R6, R207, R6, !PT ;  /* 0x00000006cf067209 */ /* 0x000fc40007810000 */
[----:B------:R-:W-:Y:S02]  /*4bf0*/  FSEL R201, R201, -INF , P0 ;  /* 0xff800000c9c97808 */ /* 0x000fe40000000000 */
[----:B------:R-:W-:Y:S02]  /*4c00*/  FSEL R202, R202, -INF , P0 ;  /* 0xff800000caca7808 */ /* 0x000fe40000000000 */
[----:B------:R-:W-:Y:S02]  /*4c10*/  FMNMX.FTZ R7, R79, R7, !PT ;  /* 0x000000074f077209 */ /* 0x000fe40007810000 */
[----:B------:R-:W-:Y:S02]  /*4c20*/  FMNMX.FTZ R6, R205, R6, !PT ;  /* 0x00000006cd067209 */ /* 0x000fe40007810000 */
        /* <DEDUP_REMOVED lines=10> */
[----:B------:R-:W-:Y:S02]  /*4cd0*/  ISETP.GT.AND P0, PT, R2, 0x58, PT ;  /* 0x000000580200780c */ /* 0x000fe40003f04270 */
[----:B------:R-:W-:Y:S02]  /*4ce0*/  FMNMX.FTZ R7, R210, R7, !PT ;  /* 0x00000007d2077209 */ /* 0x000fe40007810000 */
[----:B------:R-:W-:Y:S02]  /*4cf0*/  FMNMX.FTZ R6, R191, R6, !PT ;  /* 0x00000006bf067209 */ /* 0x000fe40007810000 */
[----:B------:R-:W-:-:S02]  /*4d00*/  FSEL R25, R25, -INF , P0 ;  /* 0xff80000019197808 */ /* 0x000fc40000000000 */
[----:B------:R-:W-:Y:S02]  /*4d10*/  FSEL R189, R189, -INF , P0 ;  /* 0xff800000bdbd7808 */ /* 0x000fe40000000000 */
[----:B------:R-:W-:Y:S02]  /*4d20*/  ISETP.GT.AND P0, PT, R2, 0x59, PT ;  /* 0x000000590200780c */ /* 0x000fe40003f04270 */
[----:B------:R-:W-:Y:S02]  /*4d30*/  FMNMX.FTZ R7, R209, R7, !PT ;  /* 0x00000007d1077209 */ /* 0x000fe40007810000 */
[----:B------:R-:W-:Y:S02]  /*4d40*/  FMNMX.FTZ R6, R190, R6, !PT ;  /* 0x00000006be067209 */ /* 0x000fe40007810000 */
[----:B------:R-:W-:Y:S02]  /*4d50*/  FSEL R188, R188, -INF , P0 ;  /* 0xff800000bcbc7808 */ /* 0x000fe40000000000 */
[----:B------:R-:W-:-:S02]  /*4d60*/  FMNMX.FTZ R7, R197, R7, !PT ;  /* 0x00000007c5077209 */ /* 0x000fc40007810000 */
[----:B------:R-:W-:Y:S02]  /*4d70*/  FMNMX.FTZ R2, R189, R6, !PT ;  /* 0x00000006bd027209 */ /* 0x000fe40007810000 */
[----:B------:R-:W-:Y:S02]  /*4d80*/  FMNMX.FTZ R6, R194, R7, !PT ;  /* 0x00000007c2067209 */ /* 0x000fe40007810000 */
[----:B------:R-:W-:Y:S02]  /*4d90*/  FMNMX.FTZ R2, R188, R2, !PT ;  /* 0x00000002bc027209 */ /* 0x000fe40007810000 */
[----:B------:R-:W-:Y:S02]  /*4da0*/  FMNMX.FTZ R6, R200, R6, !PT ;  /* 0x00000006c8067209 */ /* 0x000fe40007810000 */
[----:B------:R-:W-:Y:S01]  /*4db0*/  FSEL R24, R24, -INF , P0 ;  /* 0xff80000018187808 */ /* 0x000fe20000000000 */
[----:B------:R-:W1:Y:S01]  /*4dc0*/  SHFL.BFLY PT, R7, R2, 0x2, 0x1f ;  /* 0x0c401f0002077f89 */ /* 0x000e6200000e0000 */
        /* <DEDUP_REMOVED lines=9> */
[----:B------:R-:W-:-:S04]  /*4e60*/  FMNMX.FTZ R6, R25, R6, !PT ;  /* 0x0000000619067209 */ /* 0x000fc80007810000 */
[----:B------:R-:W-:-:S05]  /*4e70*/  FMNMX.FTZ R6, R24, R6, !PT ;  /* 0x0000000618067209 */ /* 0x000fca0007810000 */
[----:B------:R-:W2:Y:S01]  /*4e80*/  SHFL.BFLY PT, R7, R6, 0x2, 0x1f ;  /* 0x0c401f0006077f89 */ /* 0x000ea200000e0000 */
[----:B-1----:R-:W-:-:S03]  /*4e90*/  FMNMX.FTZ R2, R2, R8, !PT ;  /* 0x0000000802027209 */ /* 0x002fc60007810000 */
[----:B------:R-:W-:Y:S01]  /*4ea0*/  LDSM.16.MT88.4 R8, [R242+0x900] ;  /* 0x00090000f208783b */ /* 0x000fe20000004200 */
[C---:B------:R-:W-:Y:S01]  /*4eb0*/  FSETP.NEU.FTZ.AND P0, PT, R2.reuse, -INF , PT ;  /* 0xff8000000200780b */ /* 0x040fe20003f1d000 */
[----:B------:R-:W-:-:S05]  /*4ec0*/  FMUL.FTZ R192, R2, c[0x0][0x2d0] ;  /* 0x0000b40002c07a20 */ /* 0x000fca0000410000 */
[----:B------:R-:W-:Y:S02]  /*4ed0*/  FSEL R192, R192, RZ, P0 ;  /* 0x000000ffc0c07208 */ /* 0x000fe40000000000 */
[----:B--2---:R-:W-:-:S03]  /*4ee0*/  FMNMX.FTZ R6, R6, R7, !PT ;  /* 0x0000000706067209 */ /* 0x004fc60007810000 */
[--C-:B------:R-:W-:Y:S02]  /*4ef0*/  FFMA.FTZ R185, R0, c[0x0][0x2d0], -R192.reuse ;  /* 0x0000b40000b97a23 */ /* 0x100fe400000108c0 */
[----:B------:R-:W1:Y:S01]  /*4f00*/  SHFL.BFLY PT, R0, R6, 0x1, 0x1f ;  /* 0x0c201f0006007f89 */ /* 0x000e6200000e0000 */
[--C-:B------:R-:W-:Y:S02]  /*4f10*/  FFMA.FTZ R27, R64, c[0x0][0x2d0], -R192.reuse ;  /* 0x0000b400401b7a23 */ /* 0x100fe400000108c0 */
[--C-:B------:R-:W-:Y:S01]  /*4f20*/  FFMA.FTZ R182, R67, c[0x0][0x2d0], -R192.reuse ;  /* 0x0000b40043b67a23 */ /* 0x100fe200000108c0 */
[----:B------:R-:W-:Y:S01]  /*4f30*/  MUFU.EX2 R185, R185 ;  /* 0x000000b900b97308 */ /* 0x000fe20000000800 */
[--C-:B------:R-:W-:Y:S02]  /*4f40*/  FFMA.FTZ R51, R56, c[0x0][0x2d0], -R192.reuse ;  /* 0x0000b40038337a23 */ /* 0x100fe400000108c0 */
[--C-:B------:R-:W-:Y:S02]  /*4f50*/  FFMA.FTZ R50, R80, c[0x0][0x2d0], -R192.reuse ;  /* 0x0000b40050327a23 */ /* 0x100fe400000108c0 */
[----:B------:R-:W-:-:S02]  /*4f60*/  FFMA.FTZ R46, R58, c[0x0][0x2d0], -R192 ;  /* 0x0000b4003a2e7a23 */ /* 0x000fc400000108c0 */
[--C-:B------:R-:W-:Y:S01]  /*4f70*/  FFMA.FTZ R45, R76, c[0x0][0x2d0], -R192.reuse ;  /* 0x0000b4004c2d7a23 */ /* 0x100fe200000108c0 */
[----:B------:R-:W2:Y:S01]  /*4f80*/  MUFU.EX2 R27, R27 ;  /* 0x0000001b001b7308 */ /* 0x000ea20000000800 */
[--C-:B------:R-:W-:Y:S02]  /*4f90*/  FFMA.FTZ R41, R77, c[0x0][0x2d0], -R192.reuse ;  /* 0x0000b4004d297a23 */ /* 0x100fe400000108c0 */
[--C-:B------:R-:W-:Y:S02]  /*4fa0*/  FFMA.FTZ R44, R44, c[0x0][0x2d0], -R192.reuse ;  /* 0x0000b4002c2c7a23 */ /* 0x100fe400000108c0 */
[--C-:B------:R-:W-:Y:S02]  /*4fb0*/  FFMA.FTZ R40, R40, c[0x0][0x2d0], -R192.reuse ;  /* 0x0000b40028287a23 */ /* 0x100fe400000108c0 */
[--C-:B------:R-:W-:Y:S01]  /*4fc0*/  FFMA.FTZ R198, R198, c[0x0][0x2d0], -R192.reuse ;  /* 0x0000b400c6c67a23 */ /* 0x100fe200000108c0 */
[----:B------:R-:W-:Y:S01]  /*4fd0*/  MUFU.EX2 R182, R182 ;  /* 0x000000b600b67308 */ /* 0x000fe20000000800 */
[----:B------:R-:W-:-:S02]  /*4fe0*/  FFMA.FTZ R196, R196, c[0x0][0x2d0], -R192 ;  /* 0x0000b400c4c47a23 */ /* 0x000fc400000108c0 */
[--C-:B------:R-:W-:Y:S01]  /*4ff0*/  FFMA.FTZ R195, R195, c[0x0][0x2d0], -R192.reuse ;  /* 0x0000b400c3c37a23 */ /* 0x100fe200000108c0 */
[----:B-1----:R-:W-:Y:S01]  /*5000*/  FMNMX.FTZ R0, R0, R6, !PT ;  /* 0x0000000600007209 */ /* 0x002fe20007810000 */
[--C-:B------:R-:W-:Y:S02]  /*5010*/  FFMA.FTZ R193, R193, c[0x0][0x2d0], -R192.reuse ;  /* 0x0000b400c1c17a23 */ /* 0x100fe400000108c0 */
[--C-:B------:R-:W-:Y:S01]  /*5020*/  FFMA.FTZ R207, R207, c[0x0][0x2d0], -R192.reuse ;  /* 0x0000b400cfcf7a23 */ /* 0x100fe200000108c0 */
[C---:B------:R-:W-:Y:S01]  /*5030*/  FSETP.NEU.FTZ.AND P0, PT, R0.reuse, -INF , PT ;  /* 0xff8000000000780b */ /* 0x040fe20003f1d000 */
[----:B------:R-:W-:Y:S01]  /*5040*/  FMUL.FTZ R26, R0, c[0x0][0x2d0] ;  /* 0x0000b400001a7a20 */ /* 0x000fe20000410000 */
[----:B------:R-:W1:Y:S01]  /*5050*/  MUFU.EX2 R51, R51 ;  /* 0x0000003300337308 */ /* 0x000e620000000800 */
[----:B--2---:R-:W-:Y:S01]  /*5060*/  F2FP.BF16.PACK_AB R128, R27, R185 ;  /* 0x000000b91b80723e */ /* 0x004fe200000010ff */
[--C-:B------:R-:W-:Y:S02]  /*5070*/  FFMA.FTZ R205, R205, c[0x0][0x2d0], -R192.reuse ;  /* 0x0000b400cdcd7a23 */ /* 0x100fe400000108c0 */
[----:B------:R-:W-:Y:S01]  /*5080*/  FSEL R26, R26, RZ, P0 ;  /* 0x000000ff1a1a7208 */ /* 0x000fe20000000000 */
[--C-:B------:R-:W-:Y:S01]  /*5090*/  FFMA.FTZ R203, R203, c[0x0][0x2d0], -R192.reuse ;  /* 0x0000b400cbcb7a23 */ /* 0x100fe200000108c0 */
[----:B------:R-:W-:Y:S01]  /*50a0*/  PLOP3.LUT P0, PT, PT, PT, UP0, 0x80, 0x0 ;  /* 0x000000000000781c */ /* 0x000fe20003f0f008 */
[----:B------:R-:W-:Y:S01]  /*50b0*/  FFMA.FTZ R202, R202, c[0x0][0x2d0], -R192 ;  /* 0x0000b400caca7a23 */ /* 0x000fe200000108c0 */
[----:B------:R-:W-:Y:S01]  /*50c0*/  MUFU.EX2 R50, R50 ;  /* 0x0000003200327308 */ /* 0x000fe20000000800 */
[----:B------:R-:W-:-:S02]  /*50d0*/  FFMA.FTZ R184, R65, c[0x0][0x2d0], -R26 ;  /* 0x0000b40041b87a23 */ /* 0x000fc4000001081a */
[--C-:B------:R-:W-:Y:S02]  /*50e0*/  FFMA.FTZ R183, R66, c[0x0][0x2d0], -R26.reuse ;  /* 0x0000b40042b77a23 */ /* 0x100fe4000001081a */
[--C-:B------:R-:W-:Y:S01]  /*50f0*/  FFMA.FTZ R181, R57, c[0x0][0x2d0], -R26.reuse ;  /* 0x0000b40039b57a23 */ /* 0x100fe2000001081a */
[----:B------:R-:W-:Y:S01]  /*5100*/  LDSM.16.MT88.4 R64, [R240+0x3100] ;  /* 0x00310000f040783b */ /* 0x000fe20000004200 */
[--C-:B------:R-:W-:Y:S01]  /*5110*/  FFMA.FTZ R180, R84, c[0x0][0x2d0], -R26.reuse ;  /* 0x0000b40054b47a23 */ /* 0x100fe2000001081a */
[----:B------:R-:W-:Y:S01]  /*5120*/  MUFU.EX2 R184, R184 ;  /* 0x000000b800b87308 */ /* 0x000fe20000000800 */
[----:B-1----:R-:W-:Y:S01]  /*5130*/  F2FP.BF16.PACK_AB R130, R51, R182 ;  /* 0x000000b63382723e */ /* 0x002fe200000010ff */
[--C-:B------:R-:W-:Y:S02]  /*5140*/  FFMA.FTZ R49, R59, c[0x0][0x2d0], -R26.reuse ;  /* 0x0000b4003b317a23 */ /* 0x100fe4000001081a */
[--C-:B------:R-:W-:Y:S01]  /*5150*/  FFMA.FTZ R48, R81, c[0x0][0x2d0], -R26.reuse ;  /* 0x0000b40051307a23 */ /* 0x100fe2000001081a */
[----:B------:R-:W1:Y:S01]  /*5160*/  LDSM.16.MT88.4 R56, [R241+0x3100] ;  /* 0x00310000f138783b */ /* 0x000e620000004200 */
[----:B------:R-:W-:-:S02]  /*5170*/  FFMA.FTZ R47, R78, c[0x0][0x2d0], -R26 ;  /* 0x0000b4004e2f7a23 */ /* 0x000fc4000001081a */
[----:B------:R-:W2:Y:S01]  /*5180*/  MUFU.EX2 R183, R183 ;  /* 0x000000b700b77308 */ /* 0x000ea20000000800 */
[--C-:B------:R-:W-:Y:S01]  /*5190*/  FFMA.FTZ R43, R79, c[0x0][0x2d0], -R26.reuse ;  /* 0x0000b4004f2b7a23 */ /* 0x100fe2000001081a */
[----:B------:R-:W-:Y:S01]  /*51a0*/  LDSM.16.MT88.4 R80, [R242+0x6100] ;  /* 0x00610000f250783b */ /* 0x000fe20000004200 */
[--C-:B------:R-:W-:Y:S02]  /*51b0*/  FFMA.FTZ R42, R42, c[0x0][0x2d0], -R26.reuse ;  /* 0x0000b4002a2a7a23 */ /* 0x100fe4000001081a */
[--C-:B------:R-:W-:Y:S02]  /*51c0*/  FFMA.FTZ R3, R209, c[0x0][0x2d0], -R26.reuse ;  /* 0x0000b400d1037a23 */ /* 0x100fe4000001081a */
[--C-:B------:R-:W-:Y:S01]  /*51d0*/  FFMA.FTZ R197, R197, c[0x0][0x2d0], -R26.reuse ;  /* 0x0000b400c5c57a23 */ /* 0x100fe2000001081a */
[----:B------:R-:W-:Y:S01]  /*51e0*/  MUFU.EX2 R181, R181 ;  /* 0x000000b500b57308 */ /* 0x000fe20000000800 */
[--C-:B------:R-:W-:Y:S02]  /*51f0*/  FFMA.FTZ R194, R194, c[0x0][0x2d0], -R26.reuse ;  /* 0x0000b400c2c27a23 */ /* 0x100fe4000001081a */
[----:B------:R-:W-:-:S02]  /*5200*/  FFMA.FTZ R200, R200, c[0x0][0x2d0], -R26 ;  /* 0x0000b400c8c87a23 */ /* 0x000fc4000001081a */
[--C-:B------:R-:W-:Y:S02]  /*5210*/  FFMA.FTZ R199, R199, c[0x0][0x2d0], -R26.reuse ;  /* 0x0000b400c7c77a23 */ /* 0x100fe4000001081a */
[--C-:B------:R-:W-:Y:S01]  /*5220*/  FFMA.FTZ R208, R208, c[0x0][0x2d0], -R26.reuse ;  /* 0x0000b400d0d07a23 */ /* 0x100fe2000001081a */
[----:B------:R-:W3:Y:S01]  /*5230*/  MUFU.EX2 R180, R180 ;  /* 0x000000b400b47308 */ /* 0x000ee20000000800 */
[----:B--2---:R-:W-:Y:S01]  /*5240*/  F2FP.BF16.PACK_AB R129, R183, R184 ;  /* 0x000000b8b781723e */ /* 0x004fe200000010ff */
[--C-:B------:R-:W-:Y:S02]  /*5250*/  FFMA.FTZ R206, R206, c[0x0][0x2d0], -R26.reuse ;  /* 0x0000b400cece7a23 */ /* 0x100fe4000001081a */
[--C-:B------:R-:W-:Y:S02]  /*5260*/  FFMA.FTZ R204, R204, c[0x0][0x2d0], -R26.reuse ;  /* 0x0000b400cccc7a23 */ /* 0x100fe4000001081a */
[----:B------:R-:W-:Y:S02]  /*5270*/  FFMA.FTZ R201, R201, c[0x0][0x2d0], -R26 ;  /* 0x0000b400c9c97a23 */ /* 0x000fe4000001081a */
[----:B------:R-:W2:Y:S01]  /*5280*/  MUFU.EX2 R46, R46 ;  /* 0x0000002e002e7308 */ /* 0x000ea20000000800 */
[----:B------:R-:W-:-:S02]  /*5290*/  FFMA.FTZ R191, R191, c[0x0][0x2d0], -R192 ;  /* 0x0000b400bfbf7a23 */ /* 0x000fc400000108c0 */
[--C-:B------:R-:W-:Y:S02]  /*52a0*/  FFMA.FTZ R190, R190, c[0x0][0x2d0], -R192.reuse ;  /* 0x0000b400bebe7a23 */ /* 0x100fe400000108c0 */
[--C-:B------:R-:W-:Y:S02]  /*52b0*/  FFMA.FTZ R189, R189, c[0x0][0x2d0], -R192.reuse ;  /* 0x0000b400bdbd7a23 */ /* 0x100fe400000108c0 */
[----:B------:R-:W-:Y:S01]  /*52c0*/  FFMA.FTZ R188, R188, c[0x0][0x2d0], -R192 ;  /* 0x0000b400bcbc7a23 */ /* 0x000fe200000108c0 */
[----:B---3--:R-:W-:Y:S01]  /*52d0*/  F2FP.BF16.PACK_AB R131, R180, R181 ;  /* 0x000000b5b483723e */ /* 0x008fe200000010ff */
[----:B------:R-:W-:Y:S01]  /*52e0*/  MUFU.EX2 R45, R45 ;  /* 0x0000002d002d7308 */ /* 0x000fe20000000800 */
[--C-:B------:R-:W-:Y:S02]  /*52f0*/  FFMA.FTZ R187, R187, c[0x0][0x2d0], -R26.reuse ;  /* 0x0000b400bbbb7a23 */ /* 0x100fe4000001081a */
[--C-:B------:R-:W-:Y:S02]  /*5300*/  FFMA.FTZ R186, R186, c[0x0][0x2d0], -R26.reuse ;  /* 0x0000b400baba7a23 */ /* 0x100fe4000001081a */
[----:B------:R-:W-:Y:S01]  /*5310*/  FFMA.FTZ R209, R24, c[0x0][0x2d0], -R26 ;  /* 0x0000b40018d17a23 */ /* 0x000fe2000001081a */
[----:B------:R-:W-:Y:S01]  /*5320*/  HMMA.16816.F32.BF16 R176, R128, R172, RZ ;  /* 0x000000ac80b0723c */ /* 0x000fe200000418ff */
[----:B--2---:R-:W-:Y:S01]  /*5330*/  F2FP.BF16.PACK_AB R4, R46, R50 ;  /* 0x000000322e04723e */ /* 0x004fe200000010ff */
[----:B------:R-:W2:Y:S01]  /*5340*/  MUFU.EX2 R41, R41 ;  /* 0x0000002900297308 */ /* 0x000ea20000000800 */
[----:B------:R-:W-:-:S02]  /*5350*/  FADD.FTZ R185, R185, R27 ;  /* 0x0000001bb9b97221 */ /* 0x000fc40000010000 */
[----:B------:R-:W-:Y:S02]  /*5360*/  FADD.FTZ R183, R184, R183 ;  /* 0x000000b7b8b77221 */ /* 0x000fe40000010000 */
[----:B------:R-:W-:Y:S01]  /*5370*/  FADD.FTZ R185, R182, R185 ;  /* 0x000000b9b6b97221 */ /* 0x000fe20000010000 */
[C---:B------:R-:W-:Y:S01]  /*5380*/  HMMA.16816.F32.BF16 R172, R128.reuse, R174, RZ ;  /* 0x000000ae80ac723c */ /* 0x040fe200000418ff */
[----:B------:R-:W-:Y:S01]  /*5390*/  FADD.FTZ R183, R181, R183 ;  /* 0x000000b7b5b77221 */ /* 0x000fe20000010000 */
[----:B------:R-:W3:Y:S01]  /*53a0*/  MUFU.EX2 R49, R49 ;  /* 0x0000003100317308 */ /* 0x000ee20000000800 */
[----:B------:R-:W-:Y:S02]  /*53b0*/  FADD.FTZ R185, R51, R185 ;  /* 0x000000b933b97221 */ /* 0x000fe40000010000 */
[----:B------:R-:W-:Y:S02]  /*53c0*/  FADD.FTZ R180, R180, R183 ;  /* 0x000000b7b4b47221 */ /* 0x000fe40000010000 */
[----:B------:R-:W-:Y:S01]  /*53d0*/  FADD.FTZ R50, R50, R185 ;  /* 0x000000b932327221 */ /* 0x000fe20000010000 */
[----:B------:R-:W-:Y:S02]  /*53e0*/  HMMA.16816.F32.BF16 R168, R128, R164, RZ ;  /* 0x000000a480a8723c */ /* 0x000fe400000418ff */
[----:B------:R-:W4:Y:S01]  /*53f0*/  MUFU.EX2 R48, R48 ;  /* 0x0000003000307308 */ /* 0x000f220000000800 */
[----:B--2---:R-:W-:Y:S01]  /*5400*/  F2FP.BF16.PACK_AB R6, R41, R45 ;  /* 0x0000002d2906723e */ /* 0x004fe200000010ff */
[----:B------:R-:W-:-:S04]  /*5410*/  FADD.FTZ R50, R46, R50 ;  /* 0x000000322e327221 */ /* 0x000fc80000010000 */
[----:B------:R-:W-:Y:S01]  /*5420*/  HMMA.16816.F32.BF16 R164, R128, R166, RZ ;  /* 0x000000a680a4723c */ /* 0x000fe200000418ff */
[----:B------:R-:W-:Y:S01]  /*5430*/  FADD.FTZ R45, R45, R50 ;  /* 0x000000322d2d7221 */ /* 0x000fe20000010000 */
[----:B------:R-:W-:Y:S01]  /*5440*/  MUFU.EX2 R47, R47 ;  /* 0x0000002f002f7308 */ /* 0x000fe20000000800 */
[----:B---3--:R-:W-:Y:S02]  /*5450*/  FADD.FTZ R180, R49, R180 ;  /* 0x000000b431b47221 */ /* 0x008fe40000010000 */
[----:B------:R-:W-:-:S03]  /*5460*/  FADD.FTZ R45, R41, R45 ;  /* 0x0000002d292d7221 */ /* 0x000fc60000010000 */
[----:B------:R-:W-:Y:S02]  /*5470*/  HMMA.16816.F32.BF16 R136, R128, R132, RZ ;  /* 0x000000848088723c */ /* 0x000fe400000418ff */
[----:B------:R-:W2:Y:S01]  /*5480*/  MUFU.EX2 R43, R43 ;  /* 0x0000002b002b7308 */ /* 0x000ea20000000800 */
[C---:B----4-:R-:W-:Y:S01]  /*5490*/  F2FP.BF16.PACK_AB R5, R48.reuse, R49 ;  /* 0x000000313005723e */ /* 0x050fe200000010ff */
[----:B------:R-:W-:-:S04]  /*54a0*/  FADD.FTZ R180, R48, R180 ;  /* 0x000000b430b47221 */ /* 0x000fc80000010000 */
[C---:B------:R-:W-:Y:S02]  /*54b0*/  HMMA.16816.F32.BF16 R132, R128.reuse, R134, RZ ;  /* 0x000000868084723c */ /* 0x040fe400000418ff */
[----:B------:R-:W-:Y:S06]  /*54c0*/  MUFU.EX2 R44, R44 ;  /* 0x0000002c002c7308 */ /* 0x000fec0000000800 */
[----:B------:R-:W-:Y:S01]  /*54d0*/  HMMA.16816.F32.BF16 R152, R128, R148, RZ ;  /* 0x000000948098723c */ /* 0x000fe200000418ff */
[----:B--2---:R-:W-:Y:S01]  /*54e0*/  F2FP.BF16.PACK_AB R7, R43, R47 ;  /* 0x0000002f2b07723e */ /* 0x004fe200000010ff */
[----:B------:R-:W2:Y:S01]  /*54f0*/  MUFU.EX2 R40, R40 ;  /* 0x0000002800287308 */ /* 0x000ea20000000800 */
[----:B------:R-:W-:-:S05]  /*5500*/  FADD.FTZ R47, R47, R180 ;  /* 0x000000b42f2f7221 */ /* 0x000fca0000010000 */
[----:B------:R-:W-:Y:S01]  /*5510*/  HMMA.16816.F32.BF16 R144, R128, R140, RZ ;  /* 0x0000008c8090723c */ /* 0x000fe200000418ff */
[----:B------:R-:W-:Y:S01]  /*5520*/  FADD.FTZ R47, R43, R47 ;  /* 0x0000002f2b2f7221 */ /* 0x000fe20000010000 */
[----:B------:R-:W-:Y:S06]  /*5530*/  MUFU.EX2 R42, R42 ;  /* 0x0000002a002a7308 */ /* 0x000fec0000000800 */
[C---:B------:R-:W-:Y:S02]  /*5540*/  HMMA.16816.F32.BF16 R176, R4.reuse, R12, R176 ;  /* 0x0000000c04b0723c */ /* 0x040fe400000418b0 */
[----:B------:R-:W-:Y:S06]  /*5550*/  MUFU.EX2 R3, R3 ;  /* 0x0000000300037308 */ /* 0x000fec0000000800 */
[C---:B------:R-:W-:Y:S01]  /*5560*/  HMMA.16816.F32.BF16 R172, R4.reuse, R14, R172 ;  /* 0x0000000e04ac723c */ /* 0x040fe200000418ac */
[----:B------:R-:W3:Y:S01]  /*5570*/  LDSM.16.MT88.4 R12, [R242+0x3900] ;  /* 0x00390000f20c783b */ /* 0x000ee20000004200 */
[----:B------:R-:W-:Y:S06]  /*5580*/  MUFU.EX2 R198, R198 ;  /* 0x000000c600c67308 */ /* 0x000fec0000000800 */
[C---:B------:R-:W-:Y:S02]  /*5590*/  HMMA.16816.F32.BF16 R168, R4.reuse, R8, R168 ;  /* 0x0000000804a8723c */ /* 0x040fe400000418a8 */
[----:B------:R-:W-:Y:S06]  /*55a0*/  MUFU.EX2 R196, R196 ;  /* 0x000000c400c47308 */ /* 0x000fec0000000800 */
[----:B------:R-:W-:Y:S01]  /*55b0*/  HMMA.16816.F32.BF16 R164, R4, R10, R164 ;  /* 0x0000000a04a4723c */ /* 0x000fe200000418a4 */
[----:B------:R-:W4:Y:S01]  /*55c0*/  LDSM.16.MT88.4 R8, [R241+0x3900] ;  /* 0x00390000f108783b */ /* 0x000f220000004200 */
[----:B------:R-:W-:Y:S06]  /*55d0*/  MUFU.EX2 R195, R195 ;  /* 0x000000c300c37308 */ /* 0x000fec0000000800 */
[C---:B-1----:R-:W-:Y:S02]  /*55e0*/  HMMA.16816.F32.BF16 R52, R128.reuse, R56, RZ ;  /* 0x000000388034723c */ /* 0x042fe400000418ff */
[----:B------:R-:W-:Y:S06]  /*55f0*/  MUFU.EX2 R193, R193 ;  /* 0x000000c100c17308 */ /* 0x000fec0000000800 */
[C---:B------:R-:W-:Y:S02]  /*5600*/  HMMA.16816.F32.BF16 R148, R128.reuse, R150, RZ ;  /* 0x000000968094723c */ /* 0x040fe400000418ff */
[----:B------:R-:W-:Y:S06]  /*5610*/  MUFU.EX2 R197, R197 ;  /* 0x000000c500c57308 */ /* 0x000fec0000000800 */
[----:B------:R-:W-:Y:S02]  /*5620*/  HMMA.16816.F32.BF16 R140, R128, R142, RZ ;  /* 0x0000008e808c723c */ /* 0x000fe400000418ff */
[----:B------:R-:W-:Y:S06]  /*5630*/  MUFU.EX2 R194, R194 ;  /* 0x000000c200c27308 */ /* 0x000fec0000000800 */
[C---:B---3--:R-:W-:Y:S02]  /*5640*/  HMMA.16816.F32.BF16 R136, R4.reuse, R12, R136 ;  /* 0x0000000c0488723c */ /* 0x048fe40000041888 */
[----:B------:R-:W-:Y:S06]  /*5650*/  MUFU.EX2 R200, R200 ;  /* 0x000000c800c87308 */ /* 0x000fec0000000800 */
[----:B------:R-:W-:Y:S01]  /*5660*/  HMMA.16816.F32.BF16 R132, R4, R14, R132 ;  /* 0x0000000e0484723c */ /* 0x000fe20000041884 */
[----:B------:R-:W1:Y:S01]  /*5670*/  LDSM.16.MT88.4 R12, [R241+0x6900] ;  /* 0x00690000f10c783b */ /* 0x000e620000004200 */
[----:B------:R-:W-:Y:S06]  /*5680*/  MUFU.EX2 R199, R199 ;  /* 0x000000c700c77308 */ /* 0x000fec0000000800 */
[C---:B------:R-:W-:Y:S02]  /*5690*/  HMMA.16816.F32.BF16 R56, R128.reuse, R58, RZ ;  /* 0x0000003a8038723c */ /* 0x040fe400000418ff */
        /* <DEDUP_REMOVED lines=11> */
[----:B------:R-:W-:Y:S02]  /*5750*/  HMMA.16816.F32.BF16 R156, R128, R158, RZ ;  /* 0x0000009e809c723c */ /* 0x000fe400000418ff */
        /* <DEDUP_REMOVED lines=8> */
[C---:B------:R-:W-:Y:S01]  /*57e0*/  HMMA.16816.F32.BF16 R140, R4.reuse, R18, R140 ;  /* 0x00000012048c723c */ /* 0x040fe2000004188c */
[----:B------:R-:W5:Y:S01]  /*57f0*/  LDSM.16.MT88.4 R16, [R242+0x6900] ;  /* 0x00690000f210783b */ /* 0x000f620000004200 */
[----:B------:R-:W-:Y:S06]  /*5800*/  MUFU.EX2 R189, R189 ;  /* 0x000000bd00bd7308 */ /* 0x000fec0000000800 */
[C---:B----4-:R-:W-:Y:S02]  /*5810*/  HMMA.16816.F32.BF16 R52, R4.reuse, R8, R52 ;  /* 0x000000080434723c */ /* 0x050fe40000041834 */
[----:B------:R-:W-:Y:S06]  /*5820*/  MUFU.EX2 R188, R188 ;  /* 0x000000bc00bc7308 */ /* 0x000fec0000000800 */
[C---:B------:R-:W-:Y:S01]  /*5830*/  HMMA.16816.F32.BF16 R56, R4.reuse, R10, R56 ;  /* 0x0000000a0438723c */ /* 0x040fe20000041838 */
[----:B------:R-:W4:Y:S01]  /*5840*/  LDSM.16.MT88.4 R8, [R240+0x6900] ;  /* 0x00690000f008783b */ /* 0x000f220000004200 */
[----:B------:R-:W-:Y:S06]  /*5850*/  MUFU.EX2 R187, R187 ;  /* 0x000000bb00bb7308 */ /* 0x000fec0000000800 */
[C---:B-1----:R-:W-:Y:S02]  /*5860*/  HMMA.16816.F32.BF16 R84, R4.reuse, R12, R84 ;  /* 0x0000000c0454723c */ /* 0x042fe40000041854 */
[----:B------:R-:W-:Y:S06]  /*5870*/  MUFU.EX2 R186, R186 ;  /* 0x000000ba00ba7308 */ /* 0x000fec0000000800 */
[C---:B------:R-:W-:Y:S01]  /*5880*/  HMMA.16816.F32.BF16 R88, R4.reuse, R14, R88 ;  /* 0x0000000e0458723c */ /* 0x040fe20000041858 */
[----:B------:R-:W1:Y:S01]  /*5890*/  LDSM.16.MT88.4 R12, [R241+0x9900] ;  /* 0x00990000f10c783b */ /* 0x000e620000004200 */
[----:B------:R-:W-:Y:S06]  /*58a0*/  MUFU.EX2 R209, R209 ;  /* 0x000000d100d17308 */ /* 0x000fec0000000800 */
[C---:B------:R-:W-:Y:S08]  /*58b0*/  HMMA.16816.F32.BF16 R60, R4.reuse, R68, R60 ;  /* 0x00000044043c723c */ /* 0x040ff0000004183c */
[C---:B------:R-:W-:Y:S08]  /*58c0*/  HMMA.16816.F32.BF16 R64, R4.reuse, R70, R64 ;  /* 0x000000460440723c */ /* 0x040ff00000041840 */
[C---:B------:R-:W-:Y:S08]  /*58d0*/  HMMA.16816.F32.BF16 R160, R4.reuse, R36, R160 ;  /* 0x0000002404a0723c */ /* 0x040ff000000418a0 */
[----:B------:R-:W-:Y:S01]  /*58e0*/  HMMA.16816.F32.BF16 R156, R4, R38, R156 ;  /* 0x00000026049c723c */ /* 0x000fe2000004189c */
[----:B------:R-:W1:Y:S07]  /*58f0*/  LDSM.16.MT88.4 R36, [R240+0x9100] ;  /* 0x00910000f024783b */ /* 0x000e6e0000004200 */
[C---:B------:R-:W-:Y:S08]  /*5900*/  HMMA.16816.F32.BF16 R68, R128.reuse, R72, RZ ;  /* 0x000000488044723c */ /* 0x040ff000000418ff */
[C---:B------:R-:W-:Y:S08]  /*5910*/  HMMA.16816.F32.BF16 R76, R128.reuse, R80, RZ ;  /* 0x00000050804c723c */ /* 0x040ff000000418ff */
[C---:B------:R-:W-:Y:S08]  /*5920*/  HMMA.16816.F32.BF16 R92, R128.reuse, R96, RZ ;  /* 0x00000060805c723c */ /* 0x040ff000000418ff */
[C---:B------:R-:W-:Y:S08]  /*5930*/  HMMA.16816.F32.BF16 R72, R128.reuse, R74, RZ ;  /* 0x0000004a8048723c */ /* 0x040ff000000418ff */
[C---:B------:R-:W-:Y:S08]  /*5940*/  HMMA.16816.F32.BF16 R80, R128.reuse, R82, RZ ;  /* 0x000000528050723c */ /* 0x040ff000000418ff */
[C---:B------:R-:W-:Y:S08]  /*5950*/  HMMA.16816.F32.BF16 R96, R128.reuse, R98, RZ ;  /* 0x000000628060723c */ /* 0x040ff000000418ff */
[C---:B------:R-:W-:Y:S08]  /*5960*/  HMMA.16816.F32.BF16 R116, R128.reuse, R120, RZ ;  /* 0x000000788074723c */ /* 0x040ff000000418ff */
[----:B------:R-:W-:Y:S08]  /*5970*/  HMMA.16816.F32.BF16 R120, R128, R122, RZ ;  /* 0x0000007a8078723c */ /* 0x000ff000000418ff */
[C---:B---3--:R-:W-:Y:S08]  /*5980*/  HMMA.16816.F32.BF16 R68, R4.reuse, R20, R68 ;  /* 0x000000140444723c */ /* 0x048ff00000041844 */
[C---:B------:R-:W-:Y:S01]  /*5990*/  HMMA.16816.F32.BF16 R72, R4.reuse, R22, R72 ;  /* 0x000000160448723c */ /* 0x040fe20000041848 */
[----:B------:R-:W3:Y:S07]  /*59a0*/  LDSM.16.MT88.4 R20, [R247+0x9900] ;  /* 0x00990000f714783b */ /* 0x000eee0000004200 */
[C---:B-----5:R-:W-:Y:S08]  /*59b0*/  HMMA.16816.F32.BF16 R76, R4.reuse, R16, R76 ;  /* 0x00000010044c723c */ /* 0x060ff0000004184c */
[C---:B------:R-:W-:Y:S01]  /*59c0*/  HMMA.16816.F32.BF16 R80, R4.reuse, R18, R80 ;  /* 0x000000120450723c */ /* 0x040fe20000041850 */
[----:B------:R-:W5:Y:S07]  /*59d0*/  LDSM.16.MT88.4 R16, [R242+0x9900] ;  /* 0x00990000f210783b */ /* 0x000f6e0000004200 */
[C---:B----4-:R-:W-:Y:S08]  /*59e0*/  HMMA.16816.F32.BF16 R92, R4.reuse, R8, R92 ;  /* 0x00000008045c723c */ /* 0x050ff0000004185c */
[C---:B------:R-:W-:Y:S01]  /*59f0*/  HMMA.16816.F32.BF16 R96, R4.reuse, R10, R96 ;  /* 0x0000000a0460723c */ /* 0x040fe20000041860 */
[----:B------:R-:W4:Y:S07]  /*5a00*/  LDSM.16.MT88.4 R8, [R240+0x9900] ;  /* 0x00990000f008783b */ /* 0x000f2e0000004200 */
[C---:B-1----:R-:W-:Y:S08]  /*5a10*/  HMMA.16816.F32.BF16 R116, R4.reuse, R12, R116 ;  /* 0x0000000c0474723c */ /* 0x042ff00000041874 */
[----:B------:R-:W-:Y:S01]  /*5a20*/  HMMA.16816.F32.BF16 R120, R4, R14, R120 ;  /* 0x0000000e0478723c */ /* 0x000fe20000041878 */
[----:B------:R-:W1:Y:S07]  /*5a30*/  LDSM.16.MT88.4 R12, [R241+0x1100] ;  /* 0x00110000f10c783b */ /* 0x000e6e0000004200 */
[C---:B------:R-:W-:Y:S08]  /*5a40*/  HMMA.16816.F32.BF16 R100, R128.reuse, R104, RZ ;  /* 0x000000688064723c */ /* 0x040ff000000418ff */
[C---:B------:R-:W-:Y:S08]  /*5a50*/  HMMA.16816.F32.BF16 R108, R128.reuse, R112, RZ ;  /* 0x00000070806c723c */ /* 0x040ff000000418ff */
[C---:B------:R-:W-:Y:S08]  /*5a60*/  HMMA.16816.F32.BF16 R104, R128.reuse, R106, RZ ;  /* 0x0000006a8068723c */ /* 0x040ff000000418ff */
[C---:B------:R-:W-:Y:S08]  /*5a70*/  HMMA.16816.F32.BF16 R112, R128.reuse, R114, RZ ;  /* 0x000000728070723c */ /* 0x040ff000000418ff */
[C---:B------:R-:W-:Y:S07]  /*5a80*/  HMMA.16816.F32.BF16 R124, R128.reuse, R36, RZ ;  /* 0x00000024807c723c */ /* 0x040fee00000418ff */
[----:B------:R-:W-:Y:S01]  /*5a90*/  FFMA.FTZ R36, R212, c[0x0][0x2d0], -R192 ;  /* 0x0000b400d4247a23 */ /* 0x000fe200000108c0 */
[----:B------:R-:W-:Y:S01]  /*5aa0*/  HMMA.16816.F32.BF16 R128, R128, R38, RZ ;  /* 0x000000268080723c */ /* 0x000fe200000418ff */
[----:B------:R-:W-:-:S04]  /*5ab0*/  FFMA.FTZ R37, R210, c[0x0][0x2d0], -R26 ;  /* 0x0000b400d2257a23 */ /* 0x000fc8000001081a */
[----:B------:R-:W-:Y:S02]  /*5ac0*/  MUFU.EX2 R36, R36 ;  /* 0x0000002400247308 */ /* 0x000fe40000000800 */
[----:B------:R-:W-:Y:S01]  /*5ad0*/  FFMA.FTZ R39, R213, c[0x0][0x2d0], -R192 ;  /* 0x0000b400d5277a23 */ /* 0x000fe200000108c0 */
[C---:B---3--:R-:W-:Y:S01]  /*5ae0*/  HMMA.16816.F32.BF16 R100, R4.reuse, R20, R100 ;  /* 0x000000140464723c */ /* 0x048fe20000041864 */
[--C-:B------:R-:W-:Y:S02]  /*5af0*/  FFMA.FTZ R38, R211, c[0x0][0x2d0], -R26.reuse ;  /* 0x0000b400d3267a23 */ /* 0x100fe4000001081a */
[----:B------:R-:W-:Y:S02]  /*5b00*/  FFMA.FTZ R192, R25, c[0x0][0x2d0], -R26 ;  /* 0x0000b40019c07a23 */ /* 0x000fe4000001081a */
[----:B------:R-:W3:Y:S01]  /*5b10*/  MUFU.EX2 R39, R39 ;  /* 0x0000002700277308 */ /* 0x000ee20000000800 */
[----:B------:R-:W-:Y:S02]  /*5b20*/  LDSM.16.MT88.4 R24, [R241+0x2900] ;  /* 0x00290000f118783b */ /* 0x000fe40000004200 */
[C---:B------:R-:W-:Y:S02]  /*5b30*/  HMMA.16816.F32.BF16 R104, R4.reuse, R22, R104 ;  /* 0x000000160468723c */ /* 0x040fe40000041868 */
[----:B------:R-:W1:Y:S03]  /*5b40*/  LDSM.16.MT88.4 R20, [R247+0x1100] ;  /* 0x00110000f714783b */ /* 0x000e660000004200 */
[----:B------:R-:W1:Y:S03]  /*5b50*/  MUFU.EX2 R38, R38 ;  /* 0x0000002600267308 */ /* 0x000e660000000800 */
[C---:B-----5:R-:W-:Y:S05]  /*5b60*/  HMMA.16816.F32.BF16 R108, R4.reuse, R16, R108 ;  /* 0x00000010046c723c */ /* 0x060fea000004186c */
[----:B------:R-:W5:Y:S03]  /*5b70*/  MUFU.EX2 R37, R37 ;  /* 0x0000002500257308 */ /* 0x000f660000000800 */
[C---:B------:R-:W-:Y:S01]  /*5b80*/  HMMA.16816.F32.BF16 R112, R4.reuse, R18, R112 ;  /* 0x000000120470723c */ /* 0x040fe20000041870 */
[----:B------:R-:W5:Y:S04]  /*5b90*/  LDSM.16.MT88.4 R16, [R242+0x1100] ;  /* 0x00110000f210783b */ /* 0x000f680000004200 */
[----:B------:R-:W1:Y:S03]  /*5ba0*/  MUFU.EX2 R192, R192 ;  /* 0x000000c000c07308 */ /* 0x000e660000000800 */
[C---:B----4-:R-:W-:Y:S08]  /*5bb0*/  HMMA.16816.F32.BF16 R124, R4.reuse, R8, R124 ;  /* 0x00000008047c723c */ /* 0x050ff0000004187c */
[----:B------:R-:W-:Y:S01]  /*5bc0*/  HMMA.16816.F32.BF16 R128, R4, R10, R128 ;  /* 0x0000000a0480723c */ /* 0x000fe20000041880 */
[----:B------:R-:W4:Y:S06]  /*5bd0*/  LDSM.16.MT88.4 R8, [R240+0x1100] ;  /* 0x00110000f008783b */ /* 0x000f2c0000004200 */
[----:B--2---:R-:W-:Y:S01]  /*5be0*/  F2FP.BF16.PACK_AB R4, R40, R44 ;  /* 0x0000002c2804723e */ /* 0x004fe200000010ff */
[----:B------:R-:W-:Y:S01]  /*5bf0*/  FADD.FTZ R44, R44, R45 ;  /* 0x0000002d2c2c7221 */ /* 0x000fe20000010000 */
[----:B---3--:R-:W-:-:S02]  /*5c00*/  F2FP.BF16.PACK_AB R6, R36, R39 ;  /* 0x000000272406723e */ /* 0x008fc400000010ff */
[----:B-1----:R-:W-:Y:S01]  /*5c10*/  F2FP.BF16.PACK_AB R5, R38, R42 ;  /* 0x0000002a2605723e */ /* 0x002fe200000010ff */
[----:B------:R-:W-:Y:S01]  /*5c20*/  FADD.FTZ R44, R40, R44 ;  /* 0x0000002c282c7221 */ /* 0x000fe20000010000 */
[----:B-----5:R-:W-:Y:S01]  /*5c30*/  F2FP.BF16.PACK_AB R7, R3, R37 ;  /* 0x000000250307723e */ /* 0x020fe200000010ff */
[----:B------:R-:W-:Y:S02]  /*5c40*/  FADD.FTZ R42, R42, R47 ;  /* 0x0000002f2a2a7221 */ /* 0x000fe40000010000 */
[----:B------:R-:W-:Y:S02]  /*5c50*/  FADD.FTZ R39, R39, R44 ;  /* 0x0000002c27277221 */ /* 0x000fe40000010000 */
[----:B------:R-:W-:Y:S02]  /*5c60*/  FADD.FTZ R42, R38, R42 ;  /* 0x0000002a262a7221 */ /* 0x000fe40000010000 */
[----:B------:R-:W-:Y:S01]  /*5c70*/  HMMA.16816.F32.BF16 R160, R4, R12, R160 ;  /* 0x0000000c04a0723c */ /* 0x000fe200000418a0 */
[----:B------:R-:W-:-:S02]  /*5c80*/  FADD.FTZ R39, R36, R39 ;  /* 0x0000002724277221 */ /* 0x000fc40000010000 */
[----:B------:R-:W-:-:S04]  /*5c90*/  FADD.FTZ R37, R37, R42 ;  /* 0x0000002a25257221 */ /* 0x000fc80000010000 */
[----:B------:R-:W-:Y:S01]  /*5ca0*/  FADD.FTZ R37, R3, R37 ;  /* 0x0000002503257221 */ /* 0x000fe20000010000 */
[C---:B------:R-:W-:Y:S01]  /*5cb0*/  HMMA.16816.F32.BF16 R156, R4.reuse, R14, R156 ;  /* 0x0000000e049c723c */ /* 0x040fe2000004189c */
[----:B------:R-:W1:Y:S07]  /*5cc0*/  LDSM.16.MT88.4 R12, [R241+0x4100] ;  /* 0x00410000f10c783b */ /* 0x000e6e0000004200 */
[C---:B------:R-:W-:Y:S08]  /*5cd0*/  HMMA.16816.F32.BF16 R176, R4.reuse, R20, R176 ;  /* 0x0000001404b0723c */ /* 0x040ff000000418b0 */
[C---:B------:R-:W-:Y:S01]  /*5ce0*/  HMMA.16816.F32.BF16 R172, R4.reuse, R22, R172 ;  /* 0x0000001604ac723c */ /* 0x040fe200000418ac */
[----:B------:R-:W2:Y:S07]  /*5cf0*/  LDSM.16.MT88.4 R20, [R247+0x4100] ;  /* 0x00410000f714783b */ /* 0x000eae0000004200 */
[C---:B------:R-:W-:Y:S08]  /*5d00*/  HMMA.16816.F32.BF16 R168, R4.reuse, R16, R168 ;  /* 0x0000001004a8723c */ /* 0x040ff000000418a8 */
[C---:B------:R-:W-:Y:S01]  /*5d10*/  HMMA.16816.F32.BF16 R164, R4.reuse, R18, R164 ;  /* 0x0000001204a4723c */ /* 0x040fe200000418a4 */
[----:B------:R-:W3:Y:S07]  /*5d20*/  LDSM.16.MT88.4 R16, [R242+0x4100] ;  /* 0x00410000f210783b */ /* 0x000eee0000004200 */
[C---:B----4-:R-:W-:Y:S08]  /*5d30*/  HMMA.16816.F32.BF16 R152, R4.reuse, R8, R152 ;  /* 0x000000080498723c */ /* 0x050ff00000041898 */
        /* <DEDUP_REMOVED lines=36> */
[----:B------:R-:W-:Y:S01]  /*5f80*/  HMMA.16816.F32.BF16 R128, R4, R10, R128 ;  /* 0x0000000a0480723c */ /* 0x000fe20000041880 */
[----:B------:R-:W4:Y:S06]  /*5f90*/  LDSM.16.MT88.4 R8, [R240+0x1900] ;  /* 0x00190000f008783b */ /* 0x000f2c0000004200 */
[----:B------:R-:W-:Y:S01]  /*5fa0*/  F2FP.BF16.PACK_AB R4, R196, R198 ;  /* 0x000000c6c404723e */ /* 0x000fe200000010ff */
[----:B------:R-:W-:Y:S01]  /*5fb0*/  FADD.FTZ R198, R198, R39 ;  /* 0x00000027c6c67221 */ /* 0x000fe20000010000 */
[----:B------:R-:W-:-:S02]  /*5fc0*/  F2FP.BF16.PACK_AB R6, R193, R195 ;  /* 0x000000c3c106723e */ /* 0x000fc400000010ff */
[----:B------:R-:W-:Y:S01]  /*5fd0*/  F2FP.BF16.PACK_AB R5, R194, R197 ;  /* 0x000000c5c205723e */ /* 0x000fe200000010ff */
[----:B------:R-:W-:Y:S01]  /*5fe0*/  FADD.FTZ R198, R196, R198 ;  /* 0x000000c6c4c67221 */ /* 0x000fe20000010000 */
[----:B------:R-:W-:Y:S01]  /*5ff0*/  F2FP.BF16.PACK_AB R7, R199, R200 ;  /* 0x000000c8c707723e */ /* 0x000fe200000010ff */
[----:B------:R-:W-:Y:S02]  /*6000*/  FADD.FTZ R197, R197, R37 ;  /* 0x00000025c5c57221 */ /* 0x000fe40000010000 */
[----:B------:R-:W-:Y:S02]  /*6010*/  FADD.FTZ R195, R195, R198 ;  /* 0x000000c6c3c37221 */ /* 0x000fe40000010000 */
[----:B------:R-:W-:Y:S02]  /*6020*/  FADD.FTZ R197, R194, R197 ;  /* 0x000000c5c2c57221 */ /* 0x000fe40000010000 */
[----:B-1----:R-:W-:Y:S01]  /*6030*/  HMMA.16816.F32.BF16 R160, R4, R12, R160 ;  /* 0x0000000c04a0723c */ /* 0x002fe200000418a0 */
[----:B------:R-:W-:-:S02]  /*6040*/  FADD.FTZ R195, R193, R195 ;  /* 0x000000c3c1c37221 */ /* 0x000fc40000010000 */
[----:B------:R-:W-:-:S04]  /*6050*/  FADD.FTZ R200, R200, R197 ;  /* 0x000000c5c8c87221 */ /* 0x000fc80000010000 */
[----:B------:R-:W-:Y:S01]  /*6060*/  FADD.FTZ R200, R199, R200 ;  /* 0x000000c8c7c87221 */ /* 0x000fe20000010000 */
        /* <DEDUP_REMOVED lines=40> */
[----:B------:R-:W-:Y:S07]  /*62f0*/  LDSM.16.MT88.4 R20, [R240+0x2100] ;  /* 0x00210000f014783b */ /* 0x000fee0000004200 */
[C---:B---3--:R-:W-:Y:S08]  /*6300*/  HMMA.16816.F32.BF16 R108, R4.reuse, R16, R108 ;  /* 0x00000010046c723c */ /* 0x048ff0000004186c */
[C---:B------:R-:W-:Y:S01]  /*6310*/  HMMA.16816.F32.BF16 R112, R4.reuse, R18, R112 ;  /* 0x000000120470723c */ /* 0x040fe20000041870 */
[----:B------:R-:W2:Y:S07]  /*6320*/  LDSM.16.MT88.4 R16, [R247+0x2100] ;  /* 0x00210000f710783b */ /* 0x000eae0000004200 */
[C---:B----4-:R-:W-:Y:S08]  /*6330*/  HMMA.16816.F32.BF16 R124, R4.reuse, R8, R124 ;  /* 0x00000008047c723c */ /* 0x050ff0000004187c */
[----:B------:R-:W-:Y:S01]  /*6340*/  HMMA.16816.F32.BF16 R128, R4, R10, R128 ;  /* 0x0000000a0480723c */ /* 0x000fe20000041880 */
[----:B------:R-:W3:Y:S06]  /*6350*/  LDSM.16.MT88.4 R8, [R241+0x2100] ;  /* 0x00210000f108783b */ /* 0x000eec0000004200 */
        /* <DEDUP_REMOVED lines=11> */
[----:B------:R-:W-:Y:S02]  /*6410*/  FADD.FTZ R204, R204, R208 ;  /* 0x000000d0cccc7221 */ /* 0x000fe40000010000 */
[----:B------:R-:W-:Y:S02]  /*6420*/  FADD.FTZ R203, R191, R203 ;  /* 0x000000cbbfcb7221 */ /* 0x000fe40000010000 */
[----:B------:R-:W-:Y:S01]  /*6430*/  FADD.FTZ R204, R201, R204 ;  /* 0x000000ccc9cc7221 */ /* 0x000fe20000010000 */
[----:B------:R-:W-:Y:S01]  /*6440*/  HMMA.16816.F32.BF16 R164, R4, R14, R164 ;  /* 0x0000000e04a4723c */ /* 0x000fe200000418a4 */
[----:B------:R-:W1:Y:S01]  /*6450*/  LDSM.16.MT88.4 R12, [R242+0x5100] ;  /* 0x00510000f20c783b */ /* 0x000e620000004200 */
[----:B------:R-:W-:Y:S02]  /*6460*/  FADD.FTZ R203, R190, R203 ;  /* 0x000000cbbecb7221 */ /* 0x000fe40000010000 */
[----:B------:R-:W-:Y:S02]  /*6470*/  FADD.FTZ R204, R187, R204 ;  /* 0x000000ccbbcc7221 */ /* 0x000fe40000010000 */
[----:B------:R-:W-:-:S02]  /*6480*/  FADD.FTZ R203, R189, R203 ;  /* 0x000000cbbdcb7221 */ /* 0x000fc40000010000 */
[----:B--2---:R-:W-:Y:S01]  /*6490*/  HMMA.16816.F32.BF16 R176, R4, R16, R176 ;  /* 0x0000001004b0723c */ /* 0x004fe200000418b0 */
[----:B------:R-:W-:Y:S02]  /*64a0*/  FADD.FTZ R204, R186, R204 ;  /* 0x000000ccbacc7221 */ /* 0x000fe40000010000 */
[----:B------:R-:W-:Y:S02]  /*64b0*/  FADD.FTZ R3, R188, R203 ;  /* 0x000000cbbc037221 */ /* 0x000fe40000010000 */
[----:B------:R-:W-:-:S03]  /*64c0*/  FADD.FTZ R204, R192, R204 ;  /* 0x000000ccc0cc7221 */ /* 0x000fc60000010000 */
[----:B------:R-:W-:Y:S01]  /*64d0*/  HMMA.16816.F32.BF16 R172, R4, R18, R172 ;  /* 0x0000001204ac723c */ /* 0x000fe200000418ac */
[----:B------:R-:W2:Y:S01]  /*64e0*/  LDSM.16.MT88.4 R16, [R247+0x5100] ;  /* 0x00510000f710783b */ /* 0x000ea20000004200 */
[----:B------:R-:W-:-:S03]  /*64f0*/  FADD.FTZ R183, R209, R204 ;  /* 0x000000ccd1b77221 */ /* 0x000fc60000010000 */
[----:B------:R-:W-:Y:S03]  /*6500*/  STL [R1+0x2c], R3 ;  /* 0x00002c0301007387 */ /* 0x000fe60000100800 */
[C---:B---3--:R-:W-:Y:S08]  /*6510*/  HMMA.16816.F32.BF16 R160, R4.reuse, R8, R160 ;  /* 0x0000000804a0723c */ /* 0x048ff000000418a0 */
[C---:B------:R-:W-:Y:S01]  /*6520*/  HMMA.16816.F32.BF16 R156, R4.reuse, R10, R156 ;  /* 0x0000000a049c723c */ /* 0x040fe2000004189c */
[----:B------:R-:W3:Y:S07]  /*6530*/  LDSM.16.MT88.4 R8, [R241+0x5100] ;  /* 0x00510000f108783b */ /* 0x000eee0000004200 */
        /* <DEDUP_REMOVED lines=22> */
[C---:B-1----:R-:W-:Y:S08]  /*66a0*/  HMMA.16816.F32.BF16 R108, R4.reuse, R12, R108 ;  /* 0x0000000c046c723c */ /* 0x042ff0000004186c */
[C---:B------:R-:W-:Y:S01]  /*66b0*/  HMMA.16816.F32.BF16 R112, R4.reuse, R14, R112 ;  /* 0x0000000e0470723c */ /* 0x040fe20000041870 */
[----:B------:R-:W1:Y:S07]  /*66c0*/  LDSM.16.MT88.4 R12, [R240+0xb100] ;  /* 0x00b10000f00c783b */ /* 0x000e6e0000004200 */
[C---:B------:R-:W-:Y:S01]  /*66d0*/  HMMA.16816.F32.BF16 R64, R4.reuse, R22, R64 ;  /* 0x000000160440723c */ /* 0x040fe20000041840 */
[----:B------:R-:W4:Y:S07]  /*66e0*/  LDSM.16.MT88.4 R20, [R240+0x8100] ;  /* 0x00810000f014783b */ /* 0x000f2e0000004200 */
[C---:B--2---:R-:W-:Y:S08]  /*66f0*/  HMMA.16816.F32.BF16 R100, R4.reuse, R16, R100 ;  /* 0x000000100464723c */ /* 0x044ff00000041864 */
[C---:B------:R-:W-:Y:S01]  /*6700*/  HMMA.16816.F32.BF16 R104, R4.reuse, R18, R104 ;  /* 0x000000120468723c */ /* 0x040fe20000041868 */
[----:B------:R-:W-:Y:S07]  /*6710*/  LDSM.16.MT88.4 R16, [R247+0x5900] ;  /* 0x00590000f710783b */ /* 0x000fee0000004200 */
[C---:B---3--:R-:W-:Y:S08]  /*6720*/  HMMA.16816.F32.BF16 R116, R4.reuse, R8, R116 ;  /* 0x000000080474723c */ /* 0x048ff00000041874 */
[C---:B------:R-:W-:Y:S01]  /*6730*/  HMMA.16816.F32.BF16 R120, R4.reuse, R10, R120 ;  /* 0x0000000a0478723c */ /* 0x040fe20000041878 */
[----:B------:R-:W2:Y:S07]  /*6740*/  LDSM.16.MT88.4 R8, [R242+0x2900] ;  /* 0x00290000f208783b */ /* 0x000eae0000004200 */
[C---:B-1----:R-:W-:Y:S08]  /*6750*/  HMMA.16816.F32.BF16 R124, R4.reuse, R12, R124 ;  /* 0x0000000c047c723c */ /* 0x042ff0000004187c */
[C---:B------:R-:W-:Y:S01]  /*6760*/  HMMA.16816.F32.BF16 R128, R4.reuse, R14, R128 ;  /* 0x0000000e0480723c */ /* 0x040fe20000041880 */
[----:B------:R-:W1:Y:S07]  /*6770*/  LDSM.16.MT88.4 R12, [R247+0x2900] ;  /* 0x00290000f70c783b */ /* 0x000e6e0000004200 */
[C---:B----4-:R-:W-:Y:S08]  /*6780*/  HMMA.16816.F32.BF16 R92, R4.reuse, R20, R92 ;  /* 0x00000014045c723c */ /* 0x050ff0000004185c */
[----:B------:R-:W-:Y:S01]  /*6790*/  HMMA.16816.F32.BF16 R96, R4, R22, R96 ;  /* 0x000000160460723c */ /* 0x000fe20000041860 */
[----:B------:R-:W-:Y:S06]  /*67a0*/  LDSM.16.MT88.4 R20, [R240+0x2900] ;  /* 0x00290000f014783b */ /* 0x000fec0000004200 */
[----:B------:R-:W-:-:S02]  /*67b0*/  F2FP.BF16.PACK_AB R4, R190, R191 ;  /* 0x000000bfbe04723e */ /* 0x000fc400000010ff */
[----:B------:R-:W-:Y:S02]  /*67c0*/  F2FP.BF16.PACK_AB R6, R188, R189 ;  /* 0x000000bdbc06723e */ /* 0x000fe400000010ff */
[----:B------:R-:W-:Y:S02]  /*67d0*/  F2FP.BF16.PACK_AB R5, R186, R187 ;  /* 0x000000bbba05723e */ /* 0x000fe400000010ff */
[----:B------:R-:W-:-:S07]  /*67e0*/  F2FP.BF16.PACK_AB R7, R209, R192 ;  /* 0x000000c0d107723e */ /* 0x000fce00000010ff */
[C---:B--2---:R-:W-:Y:S08]  /*67f0*/  HMMA.16816.F32.BF16 R168, R4.reuse, R8, R168 ;  /* 0x0000000804a8723c */ /* 0x044ff000000418a8 */
[C---:B-1----:R-:W-:Y:S08]  /*6800*/  HMMA.16816.F32.BF16 R176, R4.reuse, R12, R176 ;  /* 0x0000000c04b0723c */ /* 0x042ff000000418b0 */
[C---:B------:R-:W-:Y:S01]  /*6810*/  HMMA.16816.F32.BF16 R172, R4.reuse, R14, R172 ;  /* 0x0000000e04ac723c */ /* 0x040fe200000418ac */
[----:B------:R-:W1:Y:S07]  /*6820*/  LDSM.16.MT88.4 R12, [R242+0x5900] ;  /* 0x00590000f20c783b */ /* 0x000e6e0000004200 */
[C---:B------:R-:W-:Y:S01]  /*6830*/  HMMA.16816.F32.BF16 R164, R4.reuse, R10, R164 ;  /* 0x0000000a04a4723c */ /* 0x040fe200000418a4 */
[----:B------:R-:W2:Y:S07]  /*6840*/  LDSM.16.MT88.4 R8, [R241+0x5900] ;  /* 0x00590000f108783b */ /* 0x000eae0000004200 */
[C---:B------:R-:W-:Y:S08]  /*6850*/  HMMA.16816.F32.BF16 R144, R4.reuse, R16, R144 ;  /* 0x000000100490723c */ /* 0x040ff00000041890 */
[C---:B------:R-:W-:Y:S01]  /*6860*/  HMMA.16816.F32.BF16 R140, R4.reuse, R18, R140 ;  /* 0x00000012048c723c */ /* 0x040fe2000004188c */
[----:B------:R-:W3:Y:S07]  /*6870*/  LDSM.16.MT88.4 R16, [R242+0x8900] ;  /* 0x00890000f210783b */ /* 0x000eee0000004200 */
[C---:B------:R-:W-:Y:S08]  /*6880*/  HMMA.16816.F32.BF16 R160, R4.reuse, R24, R160 ;  /* 0x0000001804a0723c */ /* 0x040ff000000418a0 */
[C---:B------:R-:W-:Y:S01]  /*6890*/  HMMA.16816.F32.BF16 R156, R4.reuse, R26, R156 ;  /* 0x0000001a049c723c */ /* 0x040fe2000004189c */
[----:B------:R-:W-:Y:S07]  /*68a0*/  LDSM.16.MT88.4 R24, [R240+0x5900] ;  /* 0x00590000f018783b */ /* 0x000fee0000004200 */
        /* <DEDUP_REMOVED lines=22> */
[C---:B------:R-:W-:Y:S08]  /*6a10*/  HMMA.16816.F32.BF16 R64, R4.reuse, R26, R64 ;  /* 0x0000001a0440723c */ /* 0x040ff00000041840 */
[C---:B----4-:R-:W-:Y:S08]  /*6a20*/  HMMA.16816.F32.BF16 R68, R4.reuse, R20, R68 ;  /* 0x000000140444723c */ /* 0x050ff00000041844 */
[C---:B------:R-:W-:Y:S08]  /*6a30*/  HMMA.16816.F32.BF16 R72, R4.reuse, R22, R72 ;  /* 0x000000160448723c */ /* 0x040ff00000041848 */
[C---:B-1----:R-:W-:Y:S08]  /*6a40*/  HMMA.16816.F32.BF16 R108, R4.reuse, R12, R108 ;  /* 0x0000000c046c723c */ /* 0x042ff0000004186c */
[C---:B------:R-:W-:Y:S08]  /*6a50*/  HMMA.16816.F32.BF16 R112, R4.reuse, R14, R112 ;  /* 0x0000000e0470723c */ /* 0x040ff00000041870 */
[C---:B--2---:R-:W-:Y:S08]  /*6a60*/  HMMA.16816.F32.BF16 R116, R4.reuse, R8, R116 ;  /* 0x000000080474723c */ /* 0x044ff00000041874 */
[C---:B------:R-:W-:Y:S08]  /*6a70*/  HMMA.16816.F32.BF16 R120, R4.reuse, R10, R120 ;  /* 0x0000000a0478723c */ /* 0x040ff00000041878 */
[C---:B---3--:R-:W-:Y:S08]  /*6a80*/  HMMA.16816.F32.BF16 R124, R4.reuse, R16, R124 ;  /* 0x00000010047c723c */ /* 0x048ff0000004187c */
[----:B------:R-:W-:Y:S01]  /*6a90*/  HMMA.16816.F32.BF16 R128, R4, R18, R128 ;  /* 0x000000120480723c */ /* 0x000fe20000041880 */
[----:B------:R-:W-:Y:S07]  /*6aa0*/  @!P0 BRA `(.L_x_1543) ;  /* 0x000051f000008947 */ /* 0x000fee0003800000 */
[C---:B------:R-:W-:Y:S01]  /*6ab0*/  SHF.L.U64.HI R4, R33.reuse, 0x1, R35 ;  /* 0x0000000121047819 */ /* 0x040fe20000010223 */
[----:B------:R-:W-:Y:S01]  /*6ac0*/  IMAD.SHL.U32 R3, R33, 0x2, RZ ;  /* 0x0000000221037824 */ /* 0x000fe200078e00ff */
[----:B------:R-:W-:-:S02]  /*6ad0*/  SHF.L.U64.HI R5, R31, 0x1, R34 ;  /* 0x000000011f057819 */ /* 0x000fc40000010222 */
[----:B------:R-:W-:Y:S01]  /*6ae0*/  MOV R180, R2 ;  /* 0x0000000200b47202 */ /* 0x000fe20000000f00 */
[----:B------:R1:W-:Y:S01]  /*6af0*/  STL [R1+0x28], R4 ;  /* 0x0000280401007387 */ /* 0x0003e20000100800 */
[----:B------:R-:W-:-:S03]  /*6b00*/  SHF.L.U64.HI R2, R28, 0x1, R30 ;  /* 0x000000011c027819 */ /* 0x000fc6000001021e */
[----:B------:R2:W-:Y:S04]  /*6b10*/  STL [R1+0x24], R3 ;  /* 0x0000240301007387 */ /* 0x0005e80000100800 */
[----:B------:R-:W-:Y:S01]  /*6b20*/  STL [R1+0x20], R5 ;  /* 0x0000200501007387 */ /* 0x000fe20000100800 */
[----:B-1----:R-:W-:Y:S02]  /*6b30*/  IMAD.SHL.U32 R4, R31, 0x2, RZ ;  /* 0x000000021f047824 */ /* 0x002fe400078e00ff */
[----:B--2---:R-:W-:Y:S01]  /*6b40*/  IMAD.MOV.U32 R3, RZ, RZ, R0 ;  /* 0x000000ffff037224 */ /* 0x004fe200078e0000 */
[C---:B------:R-:W-:Y:S02]  /*6b50*/  SHF.L.U64.HI R0, R29.reuse, 0x1, R32 ;  /* 0x000000011d007819 */ /* 0x040fe40000010220 */
[----:B------:R1:W-:Y:S04]  /*6b60*/  STL [R1+0x1c], R4 ;  /* 0x00001c0401007387 */ /* 0x0003e80000100800 */
[----:B------:R2:W-:Y:S01]  /*6b70*/  STL [R1+0x18], R0 ;  /* 0x0000180001007387 */ /* 0x0005e20000100800 */
[----:B-1----:R-:W-:Y:S01]  /*6b80*/  IMAD.SHL.U32 R4, R29, 0x2, RZ ;  /* 0x000000021d047824 */ /* 0x002fe200078e00ff */
[----:B--2---:R-:W-:-:S04]  /*6b90*/  SHF.L.U32 R0, R28, 0x1, RZ ;  /* 0x000000011c007819 */ /* 0x004fc800000006ff */
[----:B------:R1:W-:Y:S04]  /*6ba0*/  STL [R1+0x14], R4 ;  /* 0x0000140401007387 */ /* 0x0003e80000100800 */
[----:B------:R1:W-:Y:S04]  /*6bb0*/  STL [R1+0xc], R0 ;  /* 0x00000c0001007387 */ /* 0x0003e80000100800 */
[----:B------:R1:W-:Y:S01]  /*6bc0*/  STL [R1+0x10], R2 ;  /* 0x0000100201007387 */ /* 0x0003e20000100800 */
[----:B------:R-:W-:Y:S05]  /*6bd0*/  BRA `(.L_x_1544) ;  /* 0x0000052000007947 */ /* 0x000fea0003800000 */
.L_x_1546:
[----:B------:R-:W2:Y:S01]  /*6be0*/  LDL R2, [R1+0x8] ;  /* 0x0000080001027983 */ /* 0x000ea20000100800 */
[----:B------:R-:W-:Y:S01]  /*6bf0*/  UIMAD UR5, UR6, 0x60, UR9 ;  /* 0x00000060060578a4 */ /* 0x000fe2000f8e0209 */
[----:B------:R-:W-:Y:S01]  /*6c00*/  ISETP.NE.AND P6, PT, R252, 0x1, PT ;  /* 0x00000001fc00780c */ /* 0x000fe20003fc5270 */
[----:B------:R-:W-:Y:S01]  /*6c10*/  IMAD.MOV.U32 R7, RZ, RZ, RZ ;  /* 0x000000ffff077224 */ /* 0x000fe200078e00ff */
[----:B------:R-:W3:Y:S03]  /*6c20*/  LDL R20, [R1+0x24] ;  /* 0x0000240001147983 */ /* 0x000ee60000100800 */
[----:B------:R-:W-:Y:S01]  /*6c30*/  IMAD.U32 R0, RZ, RZ, UR5 ;  /* 0x00000005ff007e24 */ /* 0x000fe2000f8e00ff */
[----:B------:R-:W4:Y:S04]  /*6c40*/  LDL R36, [R1+0x28] ;  /* 0x0000280001247983 */ /* 0x000f280000100800 */
        /* <DEDUP_REMOVED lines=13> */
[----:B------:R-:W-:Y:S03]  /*6d20*/  @!P5 LEA R4, P0, R6, c[0x0][0x2a0], 0x2 ;  /* 0x0000a8000604da11 */ /* 0x000fe600078010ff */
        /* <DEDUP_REMOVED lines=9> */
[----:B--2---:R-:W-:Y:S01]  /*6dc0*/  STL [R1], R7 ;  /* 0x0000000701007387 */ /* 0x004fe20000100800 */
[----:B------:R-:W-:Y:S02]  /*6dd0*/  SHF.R.S32.HI R0, RZ, 0x1f, R7 ;  /* 0x0000001fff007819 */ /* 0x000fe40000011407 */
[C---:B------:R-:W-:Y:S04]  /*6de0*/  IMAD.WIDE.U32 R4, R7.reuse, c[0x0][0x1f0], R4 ;  /* 0x00007c0007047a25 */ /* 0x040fe800078e0004 */
        /* <DEDUP_REMOVED lines=9> */
[----:B------:R-:W2:Y:S04]  /*6e80*/  SHFL.IDX PT, R5, R0, 0x1, 0x181f ;  /* 0x00381f0000057f89 */ /* 0x000ea800000e0000 */
[----:B------:R-:W1:Y:S04]  /*6e90*/  SHFL.IDX PT, R2, R2, 0x2, 0x181f ;  /* 0x00581f0002027f89 */ /* 0x000e6800000e0000 */
[----:B------:R-:W1:Y:S01]  /*6ea0*/  SHFL.IDX PT, R0, R0, 0x2, 0x181f ;  /* 0x00581f0000007f89 */ /* 0x000e6200000e0000 */
[CC--:B---3--:R-:W-:Y:S05]  /*6eb0*/  IADD3 R12, P0, R6.reuse, R20.reuse, RZ ;  /* 0x00000014060c7210 */ /* 0x0c8fea0007f1e0ff */
[C---:B----4-:R-:W-:Y:S01]  /*6ec0*/  IMAD.X R13, R7.reuse, 0x1, R36, P0 ;  /* 0x00000001070d7824 */ /* 0x050fe200000e0624 */
[C---:B-----5:R-:W-:Y:S04]  /*6ed0*/  IADD3 R10, P0, R6.reuse, R35, RZ ;  /* 0x00000023060a7210 */ /* 0x060fe80007f1e0ff */
[----:B------:R3:W-:Y:S01]  /*6ee0*/  LDGSTS.E.BYPASS.LTC128B.128 [R251+0xc100], [R12.64], !P4 ;  /* 0x0c1000000cfb7fae */ /* 0x0007e2000e101d4c */
[C---:B------:R-:W-:Y:S01]  /*6ef0*/  IMAD.X R11, R7.reuse, 0x1, R34, P0 ;  /* 0x00000001070b7824 */ /* 0x040fe200000e0622 */
[C---:B------:R-:W-:Y:S04]  /*6f00*/  IADD3 R8, P0, R6.reuse, R31, RZ ;  /* 0x0000001f06087210 */ /* 0x040fe80007f1e0ff */
[----:B------:R4:W-:Y:S01]  /*6f10*/  LDGSTS.E.BYPASS.LTC128B.128 [R251+0xf100], [R10.64], !P3 ;  /* 0x0f1000000afb7fae */ /* 0x0009e2000d901d4c */
[C---:B------:R-:W-:Y:S01]  /*6f20*/  IMAD.X R9, R7.reuse, 0x1, R30, P0 ;  /* 0x0000000107097824 */ /* 0x040fe200000e061e */
[----:B------:R-:W-:Y:S04]  /*6f30*/  IADD3 R6, P0, R6, R29, RZ ;  /* 0x0000001d06067210 */ /* 0x000fe80007f1e0ff */
[----:B------:R5:W-:Y:S01]  /*6f40*/  LDGSTS.E.BYPASS.LTC128B.128 [R251+0x12100], [R8.64], !P2 ;  /* 0x1210000008fb7fae */ /* 0x000be2000d101d4c */
[----:B------:R-:W-:Y:S01]  /*6f50*/  IMAD.X R7, R7, 0x1, R28, P0 ;  /* 0x0000000107077824 */ /* 0x000fe200000e061c */
[CC--:B-1----:R-:W-:Y:S04]  /*6f60*/  IADD3 R14, P0, R4.reuse, R20.reuse, RZ ;  /* 0x00000014040e7210 */ /* 0x0c2fe80007f1e0ff */
[----:B------:R1:W-:Y:S01]  /*6f70*/  LDGSTS.E.BYPASS.LTC128B.128 [R251+0x15100], [R6.64], !P1 ;  /* 0x1510000006fb7fae */ /* 0x0003e2000c901d4c */
[C---:B--2---:R-:W-:Y:S01]  /*6f80*/  IMAD.X R15, R5.reuse, 0x1, R36, P0 ;  /* 0x00000001050f7824 */ /* 0x044fe200000e0624 */
[C---:B------:R-:W-:Y:S04]  /*6f90*/  IADD3 R18, P0, R4.reuse, R35, RZ ;  /* 0x0000002304127210 */ /* 0x040fe80007f1e0ff */
        /* <DEDUP_REMOVED lines=8> */
[----:B------:R-:W-:Y:S04]  /*7020*/  IADD3 R20, P0, R2, R20, RZ ;  /* 0x0000001402147210 */ /* 0x000fe80007f1e0ff */
[----:B------:R3:W-:Y:S01]  /*7030*/  LDGSTS.E.BYPASS.LTC128B.128 [R251+0x16100], [R4.64], !P1 ;  /* 0x1610000004fb7fae */ /* 0x0007e2000c901d4c */
[----:B------:R-:W-:Y:S01]  /*7040*/  IMAD.X R21, R0, 0x1, R36, P0 ;  /* 0x0000000100157824 */ /* 0x000fe200000e0624 */
[----:B----4-:R-:W-:Y:S04]  /*7050*/  IADD3 R10, P0, R2, R35, RZ ;  /* 0x00000023020a7210 */ /* 0x010fe80007f1e0ff */
[----:B------:R3:W-:Y:S01]  /*7060*/  LDGSTS.E.BYPASS.LTC128B.128 [R251+0xe100], [R20.64], !P4 ;  /* 0x0e10000014fb7fae */ /* 0x0007e2000e101d4c */
[----:B------:R-:W-:Y:S01]  /*7070*/  IMAD.X R11, R0, 0x1, R34, P0 ;  /* 0x00000001000b7824 */ /* 0x000fe200000e0622 */
[----:B-1----:R-:W-:Y:S04]  /*7080*/  IADD3 R6, P0, R2, R31, RZ ;  /* 0x0000001f02067210 */ /* 0x002fe80007f1e0ff */
[----:B------:R3:W-:Y:S01]  /*7090*/  LDGSTS.E.BYPASS.LTC128B.128 [R251+0x11100], [R10.64], !P3 ;  /* 0x111000000afb7fae */ /* 0x0007e2000d901d4c */
[----:B------:R-:W-:Y:S01]  /*70a0*/  IMAD.X R7, R0, 0x1, R30, P0 ;  /* 0x0000000100077824 */ /* 0x000fe200000e061e */
[----:B-----5:R-:W-:Y:S04]  /*70b0*/  IADD3 R8, P0, R2, R29, RZ ;  /* 0x0000001d02087210 */ /* 0x020fe80007f1e0ff */
[----:B------:R3:W-:Y:S01]  /*70c0*/  LDGSTS.E.BYPASS.LTC128B.128 [R251+0x14100], [R6.64], !P2 ;  /* 0x1410000006fb7fae */ /* 0x0007e2000d101d4c */
[----:B------:R-:W-:Y:S05]  /*70d0*/  IMAD.X R9, R0, 0x1, R28, P0 ;  /* 0x0000000100097824 */ /* 0x000fea00000e061c */
[----:B------:R3:W-:Y:S01]  /*70e0*/  LDGSTS.E.BYPASS.LTC128B.128 [R251+0x17100], [R8.64], !P1 ;  /* 0x1710000008fb7fae */ /* 0x0007e2000c901d4c */
[----:B------:R-:W-:-:S05]  /*70f0*/  BRA `(.L_x_1545) ;  /* 0x00001ec000007947 */ /* 0x000fca0003800000 */
.L_x_1544:
[----:B-1----:R-:W2:Y:S01]  /*7100*/  LDL R2, [R1+0x4] ;  /* 0x0000040001027983 */ /* 0x002ea20000100800 */
[----:B------:R-:W-:Y:S04]  /*7110*/  DEPBAR.LE SB0, 0x0 ;  /* 0x000080000000791a */ /* 0x000fe80000000000 */
[----:B------:R-:W3:Y:S01]  /*7120*/  LDL R6, [R1] ;  /* 0x0000000001067983 */ /* 0x000ee20000100800 */
[----:B------:R-:W-:Y:S01]  /*7130*/  IADD3 R181, R251, 0x100, RZ ;  /* 0x00000100fbb57810 */ /* 0x000fe20007ffe0ff */
[----:B------:R-:W-:Y:S03]  /*7140*/  UISETP.GT.AND UP0, UPT, UR6, UR8, UPT ;  /* 0x000000080600728c */ /* 0x000fe6000bf04270 */
[----:B------:R1:W-:Y:S05]  /*7150*/  STL [R1+0x58], R55 ;  /* 0x0000583701007387 */ /* 0x0003ea0000100800 */
[----:B------:R4:W-:Y:S05]  /*7160*/  STL [R1+0x54], R54 ;  /* 0x0000543601007387 */ /* 0x0009ea0000100800 */
[----:B------:R4:W-:Y:S05]  /*7170*/  STL [R1+0x50], R53 ;  /* 0x0000503501007387 */ /* 0x0009ea0000100800 */
[----:B------:R4:W-:Y:S05]  /*7180*/  STL [R1+0x4c], R52 ;  /* 0x00004c3401007387 */ /* 0x0009ea0000100800 */
[----:B------:R4:W-:Y:S05]  /*7190*/  STL [R1+0x48], R3 ;  /* 0x0000480301007387 */ /* 0x0009ea0000100800 */
[----:B-1----:R-:W3:Y:S05]  /*71a0*/  LDL R55, [R1+0x24] ;  /* 0x0000240001377983 */ /* 0x002eea0000100800 */
[----:B----4-:R-:W4:Y:S05]  /*71b0*/  LDL R54, [R1+0x28] ;  /* 0x0000280001367983 */ /* 0x010f2a0000100800 */
[----:B------:R-:W4:Y:S05]  /*71c0*/  LDL R29, [R1+0x1c] ;  /* 0x00001c00011d7983 */ /* 0x000f2a0000100800 */
[----:B------:R-:W4:Y:S05]  /*71d0*/  LDL R53, [R1+0x20] ;  /* 0x0000200001357983 */ /* 0x000f2a0000100800 */
[----:B------:R-:W4:Y:S05]  /*71e0*/  LDL R52, [R1+0x14] ;  /* 0x0000140001347983 */ /* 0x000f2a0000100800 */
[----:B------:R-:W4:Y:S05]  /*71f0*/  LDL R3, [R1+0x18] ;  /* 0x0000180001037983 */ /* 0x000f2a0000100800 */
[----:B------:R-:W4:Y:S05]  /*7200*/  LDL R252, [R1+0xc] ;  /* 0x00000c0001fc7983 */ /* 0x000f2a0000100800 */
[----:B------:R-:W4:Y:S05]  /*7210*/  LDL R182, [R1+0x10] ;  /* 0x0000100001b67983 */ /* 0x000f2a0000100800 */
[----:B------:R-:W-:Y:S06]  /*7220*/  BAR.SYNC.DEFER_BLOCKING 0x0 ;  /* 0x0000000000007b1d */ /* 0x000fec0000010000 */
[----:B------:R-:W-:Y:S05]  /*7230*/  LDSM.16.M88.4 R48, [R250+0x18100] ;  /* 0x01810000fa30783b */ /* 0x000fea0000000200 */
[----:B------:R-:W1:Y:S05]  /*7240*/  LDSM.16.M88.4 R8, [R249+0xc100] ;  /* 0x00c10000f908783b */ /* 0x000e6a0000000200 */
[----:B------:R-:W1:Y:S05]  /*7250*/  LDSM.16.M88.4 R16, [R249+0xc900] ;  /* 0x00c90000f910783b */ /* 0x000e6a0000000200 */
[----:B------:R-:W-:Y:S05]  /*7260*/  LDSM.16.M88.4 R24, [R249+0xd100] ;  /* 0x00d10000f918783b */ /* 0x000fea0000000200 */
[----:B------:R-:W-:Y:S05]  /*7270*/  LDSM.16.M88.4 R32, [R249+0xd900] ;  /* 0x00d90000f920783b */ /* 0x000fea0000000200 */
[----:B------:R-:W-:Y:S05]  /*7280*/  LDSM.16.M88.4 R40, [R249+0xe100] ;  /* 0x00e10000f928783b */ /* 0x000fea0000000200 */
[----:B------:R-:W-:Y:S05]  /*7290*/  LDSM.16.M88.4 R184, [R249+0xe900] ;  /* 0x00e90000f9b8783b */ /* 0x000fea0000000200 */
[----:B------:R-:W-:Y:S05]  /*72a0*/  LDSM.16.M88.4 R188, [R246+0x18100] ;  /* 0x01810000f6bc783b */ /* 0x000fea0000000200 */
[----:B------:R-:W-:Y:S05]  /*72b0*/  LDSM.16.M88.4 R192, [R248] ;  /* 0x00000000f8c0783b */ /* 0x000fea0000000200 */
[----:B------:R-:W-:Y:S05]  /*72c0*/  LDSM.16.M88.4 R196, [R239] ;  /* 0x00000000efc4783b */ /* 0x000fea0000000200 */
[----:B------:R-:W-:Y:S05]  /*72d0*/  LDSM.16.M88.4 R200, [R238] ;  /* 0x00000000eec8783b */ /* 0x000fea0000000200 */
[----:B------:R-:W-:Y:S05]  /*72e0*/  LDSM.16.M88.4 R204, [R237] ;  /* 0x00000000edcc783b */ /* 0x000fea0000000200 */
[----:B------:R-:W-:Y:S05]  /*72f0*/  LDSM.16.M88.4 R208, [R236] ;  /* 0x00000000ecd0783b */ /* 0x000fea0000000200 */
[----:B------:R-:W-:Y:S01]  /*7300*/  LDSM.16.M88.4 R212, [R235] ;  /* 0x00000000ebd4783b */ /* 0x000fe20000000200 */
[----:B--2---:R-:W-:Y:S01]  /*7310*/  SHF.R.S32.HI R0, RZ, 0x1f, R2 ;  /* 0x0000001fff007819 */ /* 0x004fe20000011402 */
[----:B------:R-:W-:Y:S04]  /*7320*/  IMAD.WIDE.U32 R4, R2, c[0x0][0x208], RZ ;  /* 0x0000820002047a25 */ /* 0x000fe800078e00ff */
[----:B------:R-:W-:Y:S04]  /*7330*/  IMAD R0, R0, c[0x0][0x208], RZ ;  /* 0x0000820000007a24 */ /* 0x000fe800078e02ff */
[----:B------:R-:W-:Y:S01]  /*7340*/  IMAD R0, R2, c[0x0][0x20c], R0 ;  /* 0x0000830002007a24 */ /* 0x000fe200078e0200 */
[----:B---3--:R-:W-:Y:S04]  /*7350*/  SHF.R.S32.HI R2, RZ, 0x1f, R6 ;  /* 0x0000001fff027819 */ /* 0x008fe80000011406 */
[----:B------:R-:W-:Y:S01]  /*7360*/  IADD3 R5, R5, R0, RZ ;  /* 0x0000000005057210 */ /* 0x000fe20007ffe0ff */
[----:B------:R-:W-:Y:S04]  /*7370*/  IMAD R2, R2, c[0x0][0x218], RZ ;  /* 0x0000860002027a24 */ /* 0x000fe800078e02ff */
[C---:B------:R-:W-:Y:S04]  /*7380*/  IMAD.WIDE.U32 R4, R6.reuse, c[0x0][0x218], R4 ;  /* 0x0000860006047a25 */ /* 0x040fe800078e0004 */
[----:B------:R-:W-:Y:S01]  /*7390*/  IMAD R2, R6, c[0x0][0x21c], R2 ;  /* 0x0000870006027a24 */ /* 0x000fe200078e0202 */
[----:B------:R-:W-:Y:S04]  /*73a0*/  IADD3 R0, P0, R4, UR22, RZ ;  /* 0x0000001604007c10 */ /* 0x000fe8000ff1e0ff */
[----:B------:R-:W-:Y:S02]  /*73b0*/  IADD3.X R4, R5, UR4, R2, P0, !PT ;  /* 0x0000000405047c10 */ /* 0x000fe400087fe402 */
[C---:B------:R-:W-:Y:S04]  /*73c0*/  LEA R2, P0, R0.reuse, c[0x0][0x1f8], 0x1 ;  /* 0x00007e0000027a11 */ /* 0x040fe800078008ff */
[----:B------:R-:W-:Y:S01]  /*73d0*/  LEA.HI.X R0, R0, c[0x0][0x1fc], R4, 0x1, P0 ;  /* 0x00007f0000007a11 */ /* 0x000fe200000f0c04 */
[----:B------:R-:W2:Y:S01]  /*73e0*/  SHFL.IDX PT, R44, R2, RZ, 0x181f ;  /* 0x00181fff022c7589 */ /* 0x000ea200000e0000 */
[C---:B-1----:R-:W-:Y:S04]  /*73f0*/  HMMA.16816.F32.BF16 R4, R48.reuse, R8, RZ ;  /* 0x000000083004723c */ /* 0x042fe800000418ff */
[----:B------:R-:W4:Y:S04]  /*7400*/  SHFL.IDX PT, R20, R0, RZ, 0x181f ;  /* 0x00181fff00147589 */ /* 0x000f2800000e0000 */
[C---:B------:R-:W-:Y:S01]  /*7410*/  HMMA.16816.F32.BF16 R8, R48.reuse, R10, RZ ;  /* 0x0000000a3008723c */ /* 0x040fe200000418ff */
[----:B------:R-:W1:Y:S05]  /*7420*/  SHFL.IDX PT, R38, R2, 0x1, 0x181f ;  /* 0x00381f0002267f89 */ /* 0x000e6a00000e0000 */
[----:B------:R-:W3:Y:S02]  /*7430*/  SHFL.IDX PT, R28, R0, 0x1, 0x181f ;  /* 0x00381f00001c7f89 */ /* 0x000ee400000e0000 */
[C---:B------:R-:W-:Y:S03]  /*7440*/  HMMA.16816.F32.BF16 R12, R48.reuse, R16, RZ ;  /* 0x00000010300c723c */ /* 0x040fe600000418ff */
[----:B------:R-:W1:Y:S01]  /*7450*/  SHFL.IDX PT, R2, R2, 0x2, 0x181f ;  /* 0x00581f0002027f89 */ /* 0x000e6200000e0000 */
[----:B--2---:R-:W-:Y:S04]  /*7460*/  IADD3 R30, P0, R44, R55, RZ ;  /* 0x000000372c1e7210 */ /* 0x004fe80007f1e0ff */
[C---:B------:R-:W-:Y:S01]  /*7470*/  HMMA.16816.F32.BF16 R16, R48.reuse, R18, RZ ;  /* 0x000000123010723c */ /* 0x040fe200000418ff */
[----:B------:R-:W2:Y:S03]  /*7480*/  SHFL.IDX PT, R0, R0, 0x2, 0x181f ;  /* 0x00581f0000007f89 */ /* 0x000ea600000e0000 */
[----:B----4-:R-:W-:Y:S02]  /*7490*/  IADD3.X R31, R20, R54, RZ, P0, !PT ;  /* 0x00000036141f7210 */ /* 0x010fe400007fe4ff */
[----:B------:R-:W-:Y:S03]  /*74a0*/  IADD3 R22, P0, R44, R29, RZ ;  /* 0x0000001d2c167210 */ /* 0x000fe60007f1e0ff */
[----:B------:R4:W-:Y:S03]  /*74b0*/  LDGSTS.E.BYPASS.LTC128B.128 [R181], [R30.64], !P4 ;  /* 0x000000001eb57fae */ /* 0x0009e6000e101d4c */
[----:B------:R-:W-:Y:S02]  /*74c0*/  IADD3.X R23, R20, R53, RZ, P0, !PT ;  /* 0x0000003514177210 */ /* 0x000fe400007fe4ff */
[----:B------:R-:W-:Y:S03]  /*74d0*/  IADD3 R36, P0, R44, R52, RZ ;  /* 0x000000342c247210 */ /* 0x000fe60007f1e0ff */
[----:B------:R2:W-:Y:S01]  /*74e0*/  LDGSTS.E.BYPASS.LTC128B.128 [R181+0x3000], [R22.64], !P3 ;  /* 0x0300000016b57fae */ /* 0x0005e2000d901d4c */
[----:B------:R-:W-:Y:S02]  /*74f0*/  IADD3.X R37, R20, R3, RZ, P0, !PT ;  /* 0x0000000314257210 */ /* 0x000fe400007fe4ff */
[----:B------:R-:W-:Y:S03]  /*7500*/  IADD3 R44, P0, R44, R252, RZ ;  /* 0x000000fc2c2c7210 */ /* 0x000fe60007f1e0ff */
[----:B------:R2:W-:Y:S01]  /*7510*/  LDGSTS.E.BYPASS.LTC128B.128 [R181+0x6000], [R36.64], !P2 ;  /* 0x0600000024b57fae */ /* 0x0005e2000d101d4c */
[----:B------:R-:W-:Y:S02]  /*7520*/  IADD3.X R45, R20, R182, RZ, P0, !PT ;  /* 0x000000b6142d7210 */ /* 0x000fe400007fe4ff */
[----:B-1----:R-:W-:Y:S03]  /*7530*/  IADD3 R46, P0, R38, R55, RZ ;  /* 0x00000037262e7210 */ /* 0x002fe60007f1e0ff */
[----:B------:R1:W-:Y:S01]  /*7540*/  LDGSTS.E.BYPASS.LTC128B.128 [R181+0x9000], [R44.64], !P1 ;  /* 0x090000002cb57fae */ /* 0x0003e2000c901d4c */
[----:B---3--:R-:W-:Y:S05]  /*7550*/  IADD3.X R47, R28, R54, RZ, P0, !PT ;  /* 0x000000361c2f7210 */ /* 0x008fea00007fe4ff */
[----:B------:R3:W-:Y:S01]  /*7560*/  LDGSTS.E.BYPASS.LTC128B.128 [R181+0x1000], [R46.64], !P4 ;  /* 0x010000002eb57fae */ /* 0x0007e2000e101d4c */
[----:B----4-:R-:W-:Y:S04]  /*7570*/  IADD3 R30, P0, R38, R29, RZ ;  /* 0x0000001d261e7210 */ /* 0x010fe80007f1e0ff */
[----:B------:R-:W-:Y:S01]  /*7580*/  IADD3.X R31, R28, R53, RZ, P0, !PT ;  /* 0x000000351c1f7210 */ /* 0x000fe200007fe4ff */
[C---:B--2---:R-:W-:Y:S04]  /*7590*/  HMMA.16816.F32.BF16 R20, R48.reuse, R24, RZ ;  /* 0x000000183014723c */ /* 0x044fe800000418ff */
[----:B------:R2:W-:Y:S01]  /*75a0*/  LDGSTS.E.BYPASS.LTC128B.128 [R181+0x4000], [R30.64], !P3 ;  /* 0x040000001eb57fae */ /* 0x0005e2000d901d4c */
[----:B------:R-:W-:Y:S03]  /*75b0*/  IADD3 R36, P0, R38, R52, RZ ;  /* 0x0000003426247210 */ /* 0x000fe60007f1e0ff */
[C---:B------:R-:W-:Y:S01]  /*75c0*/  HMMA.16816.F32.BF16 R24, R48.reuse, R26, RZ ;  /* 0x0000001a3018723c */ /* 0x040fe200000418ff */
[----:B------:R-:W-:Y:S03]  /*75d0*/  IADD3.X R37, R28, R3, RZ, P0, !PT ;  /* 0x000000031c257210 */ /* 0x000fe600007fe4ff */
[----:B------:R-:W-:Y:S02]  /*75e0*/  IADD3 R38, P0, R38, R252, RZ ;  /* 0x000000fc26267210 */ /* 0x000fe40007f1e0ff */
[----:B------:R4:W-:Y:S02]  /*75f0*/  LDGSTS.E.BYPASS.LTC128B.128 [R181+0x7000], [R36.64], !P2 ;  /* 0x0700000024b57fae */ /* 0x0009e4000d101d4c */
[----:B------:R-:W-:Y:S04]  /*7600*/  IADD3.X R39, R28, R182, RZ, P0, !PT ;  /* 0x000000b61c277210 */ /* 0x000fe800007fe4ff */
[----:B-1----:R-:W-:Y:S02]  /*7610*/  IADD3 R44, P0, R2, R55, RZ ;  /* 0x00000037022c7210 */ /* 0x002fe40007f1e0ff */
[----:B------:R1:W5:Y:S02]  /*7620*/  LDL.LU R55, [R1+0x58] ;  /* 0x0000580001377983 */ /* 0x0003640000300800 */
[----:B------:R-:W-:Y:S03]  /*7630*/  IADD3.X R45, R0, R54, RZ, P0, !PT ;  /* 0x00000036002d7210 */ /* 0x000fe600007fe4ff */
[----:B------:R1:W-:Y:S05]  /*7640*/  LDGSTS.E.BYPASS.LTC128B.128 [R181+0xa000], [R38.64], !P1 ;  /* 0x0a00000026b57fae */ /* 0x0003ea000c901d4c */
[----:B------:R3:W-:Y:S05]  /*7650*/  LDGSTS.E.BYPASS.LTC128B.128 [R181+0x2000], [R44.64], !P4 ;  /* 0x020000002cb57fae */ /* 0x0007ea000e101d4c */
[----:B------:R3:W5:Y:S01]  /*7660*/  LDL.LU R54, [R1+0x54] ;  /* 0x0000540001367983 */ /* 0x0007620000300800 */
[----:B----4-:R-:W-:Y:S02]  /*7670*/  IADD3 R36, P0, R2, R29, RZ ;  /* 0x0000001d02247210 */ /* 0x010fe40007f1e0ff */
[C---:B--2---:R-:W-:Y:S02]  /*7680*/  HMMA.16816.F32.BF16 R28, R48.reuse, R32, RZ ;  /* 0x00000020301c723c */ /* 0x044fe400000418ff */
[----:B------:R-:W-:Y:S02]  /*7690*/  IADD3.X R37, R0, R53, RZ, P0, !PT ;  /* 0x0000003500257210 */ /* 0x000fe400007fe4ff */
[----:B------:R2:W5:Y:S04]  /*76a0*/  LDL.LU R53, [R1+0x50] ;  /* 0x0000500001357983 */ /* 0x0005680000300800 */
[C---:B------:R-:W-:Y:S01]  /*76b0*/  HMMA.16816.F32.BF16 R32, R48.reuse, R34, RZ ;  /* 0x000000223020723c */ /* 0x040fe200000418ff */
[----:B------:R4:W-:Y:S03]  /*76c0*/  LDGSTS.E.BYPASS.LTC128B.128 [R181+0x5000], [R36.64], !P3 ;  /* 0x0500000024b57fae */ /* 0x0009e6000d901d4c */
[----:B-1----:R-:W-:Y:S02]  /*76d0*/  IADD3 R38, P0, R2, R52, RZ ;  /* 0x0000003402267210 */ /* 0x002fe40007f1e0ff */
[----:B------:R2:W5:Y:S02]  /*76e0*/  LDL.LU R52, [R1+0x4c] ;  /* 0x00004c0001347983 */ /* 0x0005640000300800 */
[----:B------:R-:W-:Y:S03]  /*76f0*/  IADD3.X R39, R0, R3, RZ, P0, !PT ;  /* 0x0000000300277210 */ /* 0x000fe600007fe4ff */
[----:B------:R2:W5:Y:S01]  /*7700*/  LDL.LU R3, [R1+0x48] ;  /* 0x0000480001037983 */ /* 0x0005620000300800 */
[----:B---3--:R-:W-:Y:S02]  /*7710*/  IADD3 R44, P0, R2, R252, RZ ;  /* 0x000000fc022c7210 */ /* 0x008fe40007f1e0ff */
[----:B------:R-:W-:Y:S02]  /*7720*/  MOV R252, c[0x0][0x2b8] ;  /* 0x0000ae0000fc7a02 */ /* 0x000fe40000000f00 */
[----:B------:R4:W-:Y:S01]  /*7730*/  LDGSTS.E.BYPASS.LTC128B.128 [R181+0x8000], [R38.64], !P2 ;  /* 0x0800000026b57fae */ /* 0x0009e2000d101d4c */
[----:B------:R-:W-:Y:S02]  /*7740*/  IADD3.X R45, R0, R182, RZ, P0, !PT ;  /* 0x000000b6002d7210 */ /* 0x000fe400007fe4ff */
[----:B------:R-:W-:Y:S03]  /*7750*/  PLOP3.LUT P0, PT, PT, PT, UP0, 0x80, 0x0 ;  /* 0x000000000000781c */ /* 0x000fe60003f0f008 */
[----:B------:R1:W-:Y:S05]  /*7760*/  LDGSTS.E.BYPASS.LTC128B.128 [R181+0xb000], [R44.64], !P1 ;  /* 0x0b0000002cb57fae */ /* 0x0003ea000c901d4c */
[----:B------:R-:W0:Y:S01]  /*7770*/  LDGDEPBAR ;  /* 0x00000000000079af */ /* 0x000e220000000000 */
[C---:B----4-:R-:W-:Y:S08]  /*7780*/  HMMA.16816.F32.BF16 R36, R48.reuse, R40, RZ ;  /* 0x000000283024723c */ /* 0x050ff000000418ff */
[C---:B------:R-:W-:Y:S08]  /*7790*/  HMMA.16816.F32.BF16 R40, R48.reuse, R42, RZ ;  /* 0x0000002a3028723c */ /* 0x040ff000000418ff */
[C---:B-1----:R-:W-:Y:S08]  /*77a0*/  HMMA.16816.F32.BF16 R44, R48.reuse, R184, RZ ;  /* 0x000000b8302c723c */ /* 0x042ff000000418ff */
[----:B------:R-:W-:Y:S01]  /*77b0*/  HMMA.16816.F32.BF16 R48, R48, R186, RZ ;  /* 0x000000ba3030723c */ /* 0x000fe200000418ff */
[----:B------:R-:W-:Y:S07]  /*77c0*/  LDSM.16.M88.4 R184, [R245+0x18100] ;  /* 0x01810000f5b8783b */ /* 0x000fee0000000200 */
[C---:B------:R-:W-:Y:S08]  /*77d0*/  HMMA.16816.F32.BF16 R4, R188.reuse, R192, R4 ;  /* 0x000000c0bc04723c */ /* 0x040ff00000041804 */
[C---:B------:R-:W-:Y:S01]  /*77e0*/  HMMA.16816.F32.BF16 R8, R188.reuse, R194, R8 ;  /* 0x000000c2bc08723c */ /* 0x040fe20000041808 */
[----:B------:R-:W1:Y:S07]  /*77f0*/  LDSM.16.M88.4 R192, [R244+0xc100] ;  /* 0x00c10000f4c0783b */ /* 0x000e6e0000000200 */
[C---:B------:R-:W-:Y:S08]  /*7800*/  HMMA.16816.F32.BF16 R12, R188.reuse, R196, R12 ;  /* 0x000000c4bc0c723c */ /* 0x040ff0000004180c */
[C---:B------:R-:W-:Y:S01]  /*7810*/  HMMA.16816.F32.BF16 R16, R188.reuse, R198, R16 ;  /* 0x000000c6bc10723c */ /* 0x040fe20000041810 */
[----:B------:R-:W3:Y:S07]  /*7820*/  LDSM.16.M88.4 R196, [R244+0xc900] ;  /* 0x00c90000f4c4783b */ /* 0x000eee0000000200 */
[C---:B------:R-:W-:Y:S08]  /*7830*/  HMMA.16816.F32.BF16 R20, R188.reuse, R200, R20 ;  /* 0x000000c8bc14723c */ /* 0x040ff00000041814 */
[C---:B------:R-:W-:Y:S01]  /*7840*/  HMMA.16816.F32.BF16 R24, R188.reuse, R202, R24 ;  /* 0x000000cabc18723c */ /* 0x040fe20000041818 */
[----:B------:R-:W4:Y:S07]  /*7850*/  LDSM.16.M88.4 R200, [R244+0xd100] ;  /* 0x00d10000f4c8783b */ /* 0x000f2e0000000200 */
[C---:B------:R-:W-:Y:S08]  /*7860*/  HMMA.16816.F32.BF16 R28, R188.reuse, R204, R28 ;  /* 0x000000ccbc1c723c */ /* 0x040ff0000004181c */
[C---:B------:R-:W-:Y:S01]  /*7870*/  HMMA.16816.F32.BF16 R32, R188.reuse, R206, R32 ;  /* 0x000000cebc20723c */ /* 0x040fe20000041820 */
[----:B------:R-:W2:Y:S07]  /*7880*/  LDSM.16.M88.4 R204, [R244+0xd900] ;  /* 0x00d90000f4cc783b */ /* 0x000eae0000000200 */
[C---:B------:R-:W-:Y:S08]  /*7890*/  HMMA.16816.F32.BF16 R36, R188.reuse, R208, R36 ;  /* 0x000000d0bc24723c */ /* 0x040ff00000041824 */
[C---:B------:R-:W-:Y:S01]  /*78a0*/  HMMA.16816.F32.BF16 R40, R188.reuse, R210, R40 ;  /* 0x000000d2bc28723c */ /* 0x040fe20000041828 */
[----:B------:R-:W-:Y:S07]  /*78b0*/  LDSM.16.M88.4 R208, [R244+0xe900] ;  /* 0x00e90000f4d0783b */ /* 0x000fee0000000200 */
[C---:B------:R-:W-:Y:S08]  /*78c0*/  HMMA.16816.F32.BF16 R44, R188.reuse, R212, R44 ;  /* 0x000000d4bc2c723c */ /* 0x040ff0000004182c */
[----:B------:R-:W-:Y:S01]  /*78d0*/  HMMA.16816.F32.BF16 R48, R188, R214, R48 ;  /* 0x000000d6bc30723c */ /* 0x000fe20000041830 */
[----:B------:R-:W2:Y:S07]  /*78e0*/  LDSM.16.M88.4 R188, [R244+0xe100] ;  /* 0x00e10000f4bc783b */ /* 0x000eae0000000200 */
[C---:B-1----:R-:W-:Y:S08]  /*78f0*/  HMMA.16816.F32.BF16 R4, R184.reuse, R192, R4 ;  /* 0x000000c0b804723c */ /* 0x042ff00000041804 */
[C---:B------:R-:W-:Y:S01]  /*7900*/  HMMA.16816.F32.BF16 R8, R184.reuse, R194, R8 ;  /* 0x000000c2b808723c */ /* 0x040fe20000041808 */
[----:B------:R-:W-:Y:S07]  /*7910*/  LDSM.16.M88.4 R192, [R234] ;  /* 0x00000000eac0783b */ /* 0x000fee0000000200 */
[C---:B---3--:R-:W-:Y:S08]  /*7920*/  HMMA.16816.F32.BF16 R12, R184.reuse, R196, R12 ;  /* 0x000000c4b80c723c */ /* 0x048ff0000004180c */
[C---:B------:R-:W-:Y:S01]  /*7930*/  HMMA.16816.F32.BF16 R16, R184.reuse, R198, R16 ;  /* 0x000000c6b810723c */ /* 0x040fe20000041810 */
[----:B------:R-:W-:Y:S07]  /*7940*/  LDSM.16.M88.4 R196, [R234+0x800] ;  /* 0x00080000eac4783b */ /* 0x000fee0000000200 */
[C---:B----4-:R-:W-:Y:S08]  /*7950*/  HMMA.16816.F32.BF16 R20, R184.reuse, R200, R20 ;  /* 0x000000c8b814723c */ /* 0x050ff00000041814 */
[C---:B------:R-:W-:Y:S01]  /*7960*/  HMMA.16816.F32.BF16 R24, R184.reuse, R202, R24 ;  /* 0x000000cab818723c */ /* 0x040fe20000041818 */
[----:B------:R-:W-:Y:S07]  /*7970*/  LDSM.16.M88.4 R200, [R234+0x1000] ;  /* 0x00100000eac8783b */ /* 0x000fee0000000200 */
[C---:B--2---:R-:W-:Y:S08]  /*7980*/  HMMA.16816.F32.BF16 R28, R184.reuse, R204, R28 ;  /* 0x000000ccb81c723c */ /* 0x044ff0000004181c */
[C---:B------:R-:W-:Y:S01]  /*7990*/  HMMA.16816.F32.BF16 R32, R184.reuse, R206, R32 ;  /* 0x000000ceb820723c */ /* 0x040fe20000041820 */
[----:B------:R-:W-:Y:S07]  /*79a0*/  LDSM.16.M88.4 R204, [R234+0x1800] ;  /* 0x00180000eacc783b */ /* 0x000fee0000000200 */
[C---:B------:R-:W-:Y:S08]  /*79b0*/  HMMA.16816.F32.BF16 R36, R184.reuse, R188, R36 ;  /* 0x000000bcb824723c */ /* 0x040ff00000041824 */
[C---:B------:R-:W-:Y:S01]  /*79c0*/  HMMA.16816.F32.BF16 R40, R184.reuse, R190, R40 ;  /* 0x000000beb828723c */ /* 0x040fe20000041828 */
[----:B------:R-:W1:Y:S07]  /*79d0*/  LDSM.16.M88.4 R188, [R243+0x18100] ;  /* 0x01810000f3bc783b */ /* 0x000e6e0000000200 */
[C---:B------:R-:W-:Y:S08]  /*79e0*/  HMMA.16816.F32.BF16 R44, R184.reuse, R208, R44 ;  /* 0x000000d0b82c723c */ /* 0x040ff0000004182c */
[----:B------:R-:W-:Y:S01]  /*79f0*/  HMMA.16816.F32.BF16 R48, R184, R210, R48 ;  /* 0x000000d2b830723c */ /* 0x000fe20000041830 */
[----:B------:R-:W2:Y:S05]  /*7a00*/  LDSM.16.M88.4 R184, [R234+0x2000] ;  /* 0x00200000eab8783b */ /* 0x000eaa0000000200 */
[----:B------:R-:W3:Y:S02]  /*7a10*/  LDSM.16.M88.4 R208, [R234+0x2800] ;  /* 0x00280000ead0783b */ /* 0x000ee40000000200 */
[C---:B-1----:R-:W-:Y:S08]  /*7a20*/  HMMA.16816.F32.BF16 R4, R188.reuse, R192, R4 ;  /* 0x000000c0bc04723c */ /* 0x042ff00000041804 */
        /* <DEDUP_REMOVED lines=11> */
[C---:B--2---:R-:W-:Y:S08]  /*7ae0*/  HMMA.16816.F32.BF16 R36, R188.reuse, R184, R36 ;  /* 0x000000b8bc24723c */ /* 0x044ff00000041824 */
[C---:B------:R-:W-:Y:S01]  /*7af0*/  HMMA.16816.F32.BF16 R40, R188.reuse, R186, R40 ;  /* 0x000000babc28723c */ /* 0x040fe20000041828 */
[----:B------:R-:W1:Y:S07]  /*7b00*/  LDSM.16.M88.4 R184, [R250+0x1c100] ;  /* 0x01c10000fab8783b */ /* 0x000e6e0000000200 */
[C---:B---3--:R-:W-:Y:S08]  /*7b10*/  HMMA.16816.F32.BF16 R44, R188.reuse, R208, R44 ;  /* 0x000000d0bc2c723c */ /* 0x048ff0000004182c */
[----:B------:R-:W-:Y:S01]  /*7b20*/  HMMA.16816.F32.BF16 R48, R188, R210, R48 ;  /* 0x000000d2bc30723c */ /* 0x000fe20000041830 */
[----:B------:R-:W2:Y:S05]  /*7b30*/  LDSM.16.M88.4 R188, [R249+0x11100] ;  /* 0x01110000f9bc783b */ /* 0x000eaa0000000200 */
[----:B------:R-:W3:Y:S02]  /*7b40*/  LDSM.16.M88.4 R208, [R249+0x11900] ;  /* 0x01190000f9d0783b */ /* 0x000ee40000000200 */
[C---:B-1----:R-:W-:Y:S08]  /*7b50*/  HMMA.16816.F32.BF16 R4, R184.reuse, R192, R4 ;  /* 0x000000c0b804723c */ /* 0x042ff00000041804 */
[C---:B------:R-:W-:Y:S01]  /*7b60*/  HMMA.16816.F32.BF16 R8, R184.reuse, R194, R8 ;  /* 0x000000c2b808723c */ /* 0x040fe20000041808 */
[----:B------:R-:W-:Y:S07]  /*7b70*/  LDSM.16.M88.4 R192, [R233] ;  /* 0x00000000e9c0783b */ /* 0x000fee0000000200 */
[C---:B------:R-:W-:Y:S08]  /*7b80*/  HMMA.16816.F32.BF16 R12, R184.reuse, R196, R12 ;  /* 0x000000c4b80c723c */ /* 0x040ff0000004180c */
        /* <DEDUP_REMOVED lines=8> */
[C---:B--2---:R-:W-:Y:S08]  /*7c10*/  HMMA.16816.F32.BF16 R36, R184.reuse, R188, R36 ;  /* 0x000000bcb824723c */ /* 0x044ff00000041824 */
[C---:B------:R-:W-:Y:S01]  /*7c20*/  HMMA.16816.F32.BF16 R40, R184.reuse, R190, R40 ;  /* 0x000000beb828723c */ /* 0x040fe20000041828 */
[----:B------:R-:W1:Y:S07]  /*7c30*/  LDSM.16.M88.4 R188, [R246+0x1c100] ;  /* 0x01c10000f6bc783b */ /* 0x000e6e0000000200 */
[C---:B---3--:R-:W-:Y:S08]  /*7c40*/  HMMA.16816.F32.BF16 R44, R184.reuse, R208, R44 ;  /* 0x000000d0b82c723c */ /* 0x048ff0000004182c */
[----:B------:R-:W-:Y:S01]  /*7c50*/  HMMA.16816.F32.BF16 R48, R184, R210, R48 ;  /* 0x000000d2b830723c */ /* 0x000fe20000041830 */
[----:B------:R-:W2:Y:S05]  /*7c60*/  LDSM.16.M88.4 R184, [R229] ;  /* 0x00000000e5b8783b */ /* 0x000eaa0000000200 */
[----:B------:R-:W3:Y:S02]  /*7c70*/  LDSM.16.M88.4 R208, [R228] ;  /* 0x00000000e4d0783b */ /* 0x000ee40000000200 */
        /* <DEDUP_REMOVED lines=113> */
[----:B------:R-:W-:Y:S02]  /*8390*/  LDSM.16.M88.4 R208, [R249+0x16100] ;  /* 0x01610000f9d0783b */ /* 0x000fe40000000200 */
        /* <DEDUP_REMOVED lines=8> */
[----:B------:R-:W3:Y:S07]  /*8420*/  LDSM.16.M88.4 R200, [R249+0x15100] ;  /* 0x01510000f9c8783b */ /* 0x000eee0000000200 */
[C---:B------:R-:W-:Y:S08]  /*8430*/  HMMA.16816.F32.BF16 R28, R188.reuse, R204, R28 ;  /* 0x000000ccbc1c723c */ /* 0x040ff0000004181c */
[C---:B------:R-:W-:Y:S01]  /*8440*/  HMMA.16816.F32.BF16 R32, R188.reuse, R206, R32 ;  /* 0x000000cebc20723c */ /* 0x040fe20000041820 */
[----:B------:R-:W4:Y:S07]  /*8450*/  LDSM.16.M88.4 R204, [R249+0x15900] ;  /* 0x01590000f9cc783b */ /* 0x000f2e0000000200 */
[C---:B--2---:R-:W-:Y:S08]  /*8460*/  HMMA.16816.F32.BF16 R36, R188.reuse, R184, R36 ;  /* 0x000000b8bc24723c */ /* 0x044ff00000041824 */
[C---:B------:R-:W-:Y:S01]  /*8470*/  HMMA.16816.F32.BF16 R40, R188.reuse, R186, R40 ;  /* 0x000000babc28723c */ /* 0x040fe20000041828 */
[----:B------:R-:W2:Y:S07]  /*8480*/  LDSM.16.M88.4 R184, [R249+0x16900] ;  /* 0x01690000f9b8783b */ /* 0x000eae0000000200 */
[C---:B-1----:R-:W-:Y:S08]  /*8490*/  HMMA.16816.F32.BF16 R44, R188.reuse, R192, R44 ;  /* 0x000000c0bc2c723c */ /* 0x042ff0000004182c */
[----:B------:R-:W-:Y:S01]  /*84a0*/  HMMA.16816.F32.BF16 R48, R188, R194, R48 ;  /* 0x000000c2bc30723c */ /* 0x000fe20000041830 */
[----:B------:R-:W1:Y:S05]  /*84b0*/  LDSM.16.M88.4 R188, [R249+0x17100] ;  /* 0x01710000f9bc783b */ /* 0x000e6a0000000200 */
[----:B------:R-:W1:Y:S02]  /*84c0*/  LDSM.16.M88.4 R192, [R249+0x17900] ;  /* 0x01790000f9c0783b */ /* 0x000e640000000200 */
[C---:B---3--:R-:W-:Y:S08]  /*84d0*/  HMMA.16816.F32.BF16 R4, R196.reuse, R200, R4 ;  /* 0x000000c8c404723c */ /* 0x048ff00000041804 */
[C---:B------:R-:W-:Y:S01]  /*84e0*/  HMMA.16816.F32.BF16 R8, R196.reuse, R202, R8 ;  /* 0x000000cac408723c */ /* 0x040fe20000041808 */
[----:B------:R-:W-:Y:S07]  /*84f0*/  LDSM.16.M88.4 R200, [R246+0x24100] ;  /* 0x02410000f6c8783b */ /* 0x000fee0000000200 */
[C---:B----4-:R-:W-:Y:S08]  /*8500*/  HMMA.16816.F32.BF16 R12, R196.reuse, R204, R12 ;  /* 0x000000ccc40c723c */ /* 0x050ff0000004180c */
[C---:B------:R-:W-:Y:S01]  /*8510*/  HMMA.16816.F32.BF16 R16, R196.reuse, R206, R16 ;  /* 0x000000cec410723c */ /* 0x040fe20000041810 */
[----:B------:R-:W3:Y:S07]  /*8520*/  LDSM.16.M88.4 R204, [R221] ;  /* 0x00000000ddcc783b */ /* 0x000eee0000000200 */
[C---:B------:R-:W-:Y:S08]  /*8530*/  HMMA.16816.F32.BF16 R20, R196.reuse, R208, R20 ;  /* 0x000000d0c414723c */ /* 0x040ff00000041814 */
[C---:B------:R-:W-:Y:S01]  /*8540*/  HMMA.16816.F32.BF16 R24, R196.reuse, R210, R24 ;  /* 0x000000d2c418723c */ /* 0x040fe20000041818 */
[----:B------:R-:W4:Y:S07]  /*8550*/  LDSM.16.M88.4 R208, [R220] ;  /* 0x00000000dcd0783b */ /* 0x000f2e0000000200 */
[C---:B--2---:R-:W-:Y:S08]  /*8560*/  HMMA.16816.F32.BF16 R28, R196.reuse, R184, R28 ;  /* 0x000000b8c41c723c */ /* 0x044ff0000004181c */
[C---:B------:R-:W-:Y:S01]  /*8570*/  HMMA.16816.F32.BF16 R32, R196.reuse, R186, R32 ;  /* 0x000000bac420723c */ /* 0x040fe20000041820 */
[----:B------:R-:W2:Y:S07]  /*8580*/  LDSM.16.M88.4 R184, [R219] ;  /* 0x00000000dbb8783b */ /* 0x000eae0000000200 */
[C---:B-1----:R-:W-:Y:S08]  /*8590*/  HMMA.16816.F32.BF16 R36, R196.reuse, R188, R36 ;  /* 0x000000bcc424723c */ /* 0x042ff00000041824 */
[C---:B------:R-:W-:Y:S01]  /*85a0*/  HMMA.16816.F32.BF16 R40, R196.reuse, R190, R40 ;  /* 0x000000bec428723c */ /* 0x040fe20000041828 */
[----:B------:R-:W1:Y:S07]  /*85b0*/  LDSM.16.M88.4 R188, [R218] ;  /* 0x00000000dabc783b */ /* 0x000e6e0000000200 */
[C---:B------:R-:W-:Y:S08]  /*85c0*/  HMMA.16816.F32.BF16 R44, R196.reuse, R192, R44 ;  /* 0x000000c0c42c723c */ /* 0x040ff0000004182c */
[----:B------:R-:W-:Y:S01]  /*85d0*/  HMMA.16816.F32.BF16 R48, R196, R194, R48 ;  /* 0x000000c2c430723c */ /* 0x000fe20000041830 */
[----:B------:R-:W1:Y:S05]  /*85e0*/  LDSM.16.M88.4 R192, [R217] ;  /* 0x00000000d9c0783b */ /* 0x000e6a0000000200 */
[----:B------:R-:W1:Y:S02]  /*85f0*/  LDSM.16.M88.4 R196, [R216] ;  /* 0x00000000d8c4783b */ /* 0x000e640000000200 */
[C---:B---3--:R-:W-:Y:S08]  /*8600*/  HMMA.16816.F32.BF16 R4, R200.reuse, R204, R4 ;  /* 0x000000ccc804723c */ /* 0x048ff00000041804 */
[C---:B------:R-:W-:Y:S01]  /*8610*/  HMMA.16816.F32.BF16 R8, R200.reuse, R206, R8 ;  /* 0x000000cec808723c */ /* 0x040fe20000041808 */
[----:B------:R-:W-:Y:S07]  /*8620*/  LDSM.16.M88.4 R204, [R245+0x24100] ;  /* 0x02410000f5cc783b */ /* 0x000fee0000000200 */
[C---:B----4-:R-:W-:Y:S08]  /*8630*/  HMMA.16816.F32.BF16 R12, R200.reuse, R208, R12 ;  /* 0x000000d0c80c723c */ /* 0x050ff0000004180c */
[C---:B------:R-:W-:Y:S01]  /*8640*/  HMMA.16816.F32.BF16 R16, R200.reuse, R210, R16 ;  /* 0x000000d2c810723c */ /* 0x040fe20000041810 */
[----:B------:R-:W3:Y:S07]  /*8650*/  LDSM.16.M88.4 R208, [R244+0x15100] ;  /* 0x01510000f4d0783b */ /* 0x000eee0000000200 */
[C---:B--2---:R-:W-:Y:S08]  /*8660*/  HMMA.16816.F32.BF16 R20, R200.reuse, R184, R20 ;  /* 0x000000b8c814723c */ /* 0x044ff00000041814 */
[C---:B------:R-:W-:Y:S01]  /*8670*/  HMMA.16816.F32.BF16 R24, R200.reuse, R186, R24 ;  /* 0x000000bac818723c */ /* 0x040fe20000041818 */
[----:B------:R-:W2:Y:S07]  /*8680*/  LDSM.16.M88.4 R184, [R244+0x15900] ;  /* 0x01590000f4b8783b */ /* 0x000eae0000000200 */
[C---:B-1----:R-:W-:Y:S08]  /*8690*/  HMMA.16816.F32.BF16 R28, R200.reuse, R188, R28 ;  /* 0x000000bcc81c723c */ /* 0x042ff0000004181c */
[C---:B------:R-:W-:Y:S01]  /*86a0*/  HMMA.16816.F32.BF16 R32, R200.reuse, R190, R32 ;  /* 0x000000bec820723c */ /* 0x040fe20000041820 */
[----:B------:R-:W1:Y:S07]  /*86b0*/  LDSM.16.M88.4 R188, [R244+0x16100] ;  /* 0x01610000f4bc783b */ /* 0x000e6e0000000200 */
[C---:B------:R-:W-:Y:S08]  /*86c0*/  HMMA.16816.F32.BF16 R36, R200.reuse, R192, R36 ;  /* 0x000000c0c824723c */ /* 0x040ff00000041824 */
[C---:B------:R-:W-:Y:S01]  /*86d0*/  HMMA.16816.F32.BF16 R40, R200.reuse, R194, R40 ;  /* 0x000000c2c828723c */ /* 0x040fe20000041828 */
[----:B------:R-:W4:Y:S07]  /*86e0*/  LDSM.16.M88.4 R192, [R244+0x16900] ;  /* 0x01690000f4c0783b */ /* 0x000f2e0000000200 */
[C---:B------:R-:W-:Y:S08]  /*86f0*/  HMMA.16816.F32.BF16 R44, R200.reuse, R196, R44 ;  /* 0x000000c4c82c723c */ /* 0x040ff0000004182c */
[----:B------:R-:W-:Y:S01]  /*8700*/  HMMA.16816.F32.BF16 R48, R200, R198, R48 ;  /* 0x000000c6c830723c */ /* 0x000fe20000041830 */
[----:B------:R-:W4:Y:S05]  /*8710*/  LDSM.16.M88.4 R196, [R244+0x17100] ;  /* 0x01710000f4c4783b */ /* 0x000f2a0000000200 */
[----:B------:R-:W-:Y:S02]  /*8720*/  LDSM.16.M88.4 R200, [R243+0x24100] ;  /* 0x02410000f3c8783b */ /* 0x000fe40000000200 */
[C---:B---3--:R-:W-:Y:S08]  /*8730*/  HMMA.16816.F32.BF16 R4, R204.reuse, R208, R4 ;  /* 0x000000d0cc04723c */ /* 0x048ff00000041804 */
[C---:B------:R-:W-:Y:S01]  /*8740*/  HMMA.16816.F32.BF16 R8, R204.reuse, R210, R8 ;  /* 0x000000d2cc08723c */ /* 0x040fe20000041808 */
[----:B------:R-:W-:Y:S07]  /*8750*/  LDSM.16.M88.4 R208, [R234+0x9000] ;  /* 0x00900000ead0783b */ /* 0x000fee0000000200 */
[C---:B--2---:R-:W-:Y:S08]  /*8760*/  HMMA.16816.F32.BF16 R12, R204.reuse, R184, R12 ;  /* 0x000000b8cc0c723c */ /* 0x044ff0000004180c */
[C---:B------:R-:W-:Y:S01]  /*8770*/  HMMA.16816.F32.BF16 R16, R204.reuse, R186, R16 ;  /* 0x000000bacc10723c */ /* 0x040fe20000041810 */
[----:B------:R-:W2:Y:S07]  /*8780*/  LDSM.16.M88.4 R184, [R244+0x17900] ;  /* 0x01790000f4b8783b */ /* 0x000eae0000000200 */
[C---:B-1----:R-:W-:Y:S08]  /*8790*/  HMMA.16816.F32.BF16 R20, R204.reuse, R188, R20 ;  /* 0x000000bccc14723c */ /* 0x042ff00000041814 */
[C---:B------:R-:W-:Y:S08]  /*87a0*/  HMMA.16816.F32.BF16 R24, R204.reuse, R190, R24 ;  /* 0x000000becc18723c */ /* 0x040ff00000041818 */
[C---:B----4-:R-:W-:Y:S08]  /*87b0*/  HMMA.16816.F32.BF16 R28, R204.reuse, R192, R28 ;  /* 0x000000c0cc1c723c */ /* 0x050ff0000004181c */
[C---:B------:R-:W-:Y:S08]  /*87c0*/  HMMA.16816.F32.BF16 R32, R204.reuse, R194, R32 ;  /* 0x000000c2cc20723c */ /* 0x040ff00000041820 */
[C---:B------:R-:W-:Y:S08]  /*87d0*/  HMMA.16816.F32.BF16 R36, R204.reuse, R196, R36 ;  /* 0x000000c4cc24723c */ /* 0x040ff00000041824 */
[C---:B------:R-:W-:Y:S08]  /*87e0*/  HMMA.16816.F32.BF16 R40, R204.reuse, R198, R40 ;  /* 0x000000c6cc28723c */ /* 0x040ff00000041828 */
[C---:B--2---:R-:W-:Y:S08]  /*87f0*/  HMMA.16816.F32.BF16 R44, R204.reuse, R184, R44 ;  /* 0x000000b8cc2c723c */ /* 0x044ff0000004182c */
[----:B------:R-:W-:Y:S01]  /*8800*/  HMMA.16816.F32.BF16 R48, R204, R186, R48 ;  /* 0x000000bacc30723c */ /* 0x000fe20000041830 */
[----:B------:R-:W1:Y:S07]  /*8810*/  LDSM.16.M88.4 R184, [R234+0x9800] ;  /* 0x00980000eab8783b */ /* 0x000e6e0000000200 */
[C---:B------:R-:W-:Y:S08]  /*8820*/  HMMA.16816.F32.BF16 R4, R200.reuse, R208, R4 ;  /* 0x000000d0c804723c */ /* 0x040ff00000041804 */
[C---:B------:R-:W-:Y:S11]  /*8830*/  HMMA.16816.F32.BF16 R8, R200.reuse, R210, R8 ;  /* 0x000000d2c808723c */ /* 0x040ff60000041808 */
[----:B------:R-:W-:Y:S05]  /*8840*/  @!UPT UIADD3 URZ, URZ, URZ, URZ ;  /* 0x0000003f3f3ff290 */ /* 0x000fea000fffe03f */
[----:B------:R-:W-:Y:S02]  /*8850*/  FMUL.FTZ R4, R4, c[0x0][0x320] ;  /* 0x0000c80004047a20 */ /* 0x000fe40000410000 */
[----:B------:R-:W-:Y:S02]  /*8860*/  FMUL.FTZ R5, R5, c[0x0][0x320] ;  /* 0x0000c80005057a20 */ /* 0x000fe40000410000 */
[----:B------:R-:W-:Y:S01]  /*8870*/  MUFU.TANH R213, R4 ;  /* 0x0000000400d57308 */ /* 0x000fe20000002400 */
        /* <DEDUP_REMOVED lines=9> */
[----:B------:R-:W-:Y:S10]  /*8910*/  MUFU.TANH R189, R5 ;  /* 0x0000000500bd7308 */ /* 0x000ff40000002400 */
[----:B------:R-:W-:Y:S01]  /*8920*/  MUFU.TANH R190, R6 ;  /* 0x0000000600be7308 */ /* 0x000fe20000002400 */
[----:B------:R-:W-:Y:S02]  /*8930*/  FMUL.FTZ R12, R12, c[0x0][0x320] ;  /* 0x0000c8000c0c7a20 */ /* 0x000fe40000410000 */
[----:B------:R-:W-:Y:S01]  /*8940*/  FMUL.FTZ R13, R13, c[0x0][0x320] ;  /* 0x0000c8000d0d7a20 */ /* 0x000fe20000410000 */
[----:B-1----:R1:W-:Y:S01]  /*8950*/  STL [R1+0x40], R0 ;  /* 0x0000400001007387 */ /* 0x0023e20000100800 */
[----:B------:R-:W-:Y:S02]  /*8960*/  FMUL.FTZ R14, R14, c[0x0][0x320] ;  /* 0x0000c8000e0e7a20 */ /* 0x000fe40000410000 */
[----:B------:R-:W-:Y:S02]  /*8970*/  FMUL.FTZ R15, R15, c[0x0][0x320] ;  /* 0x0000c8000f0f7a20 */ /* 0x000fe40000410000 */
[----:B------:R-:W-:Y:S01]  /*8980*/  FMUL.FTZ R16, R16, c[0x0][0x320] ;  /* 0x0000c80010107a20 */ /* 0x000fe20000410000 */
[----:B------:R2:W-:Y:S01]  /*8990*/  MUFU.TANH R188, R7 ;  /* 0x0000000700bc7308 */ /* 0x0005e20000002400 */
[----:B------:R-:W-:Y:S02]  /*89a0*/  FMUL.FTZ R17, R17, c[0x0][0x320] ;  /* 0x0000c80011117a20 */ /* 0x000fe40000410000 */
[----:B------:R-:W-:Y:S02]  /*89b0*/  FMUL.FTZ R18, R18, c[0x0][0x320] ;  /* 0x0000c80012127a20 */ /* 0x000fe40000410000 */
[----:B------:R-:W-:Y:S05]  /*89c0*/  FMUL.FTZ R19, R19, c[0x0][0x320] ;  /* 0x0000c80013137a20 */ /* 0x000fea0000410000 */
[----:B------:R-:W-:Y:S10]  /*89d0*/  MUFU.TANH R185, R10 ;  /* 0x0000000a00b97308 */ /* 0x000ff40000002400 */
[----:B-1----:R-:W1:Y:S01]  /*89e0*/  MUFU.TANH R0, R9 ;  /* 0x0000000900007308 */ /* 0x002e620000002400 */
[----:B--2---:R-:W2:Y:S09]  /*89f0*/  LDSM.16.M88.4 R4, [R234+0xa000] ;  /* 0x00a00000ea04783b */ /* 0x004eb20000000200 */
[----:B------:R3:W-:Y:S10]  /*8a00*/  MUFU.TANH R184, R11 ;  /* 0x0000000b00b87308 */ /* 0x0007f40000002400 */
[----:B------:R-:W-:Y:S01]  /*8a10*/  MUFU.TANH R191, R12 ;  /* 0x0000000c00bf7308 */ /* 0x000fe20000002400 */
[----:B-1----:R-:W-:Y:S09]  /*8a20*/  STL [R1+0x44], R0 ;  /* 0x0000440001007387 */ /* 0x002ff20000100800 */
[----:B------:R-:W-:Y:S01]  /*8a30*/  MUFU.TANH R192, R13 ;  /* 0x0000000d00c07308 */ /* 0x000fe20000002400 */
[----:B---3--:R-:W1:Y:S09]  /*8a40*/  LDSM.16.M88.4 R8, [R234+0xa800] ;  /* 0x00a80000ea08783b */ /* 0x008e720000000200 */
[----:B------:R-:W-:Y:S01]  /*8a50*/  MUFU.TANH R193, R14 ;  /* 0x0000000e00c17308 */ /* 0x000fe20000002400 */
[C---:B--2---:R-:W-:Y:S09]  /*8a60*/  HMMA.16816.F32.BF16 R20, R200.reuse, R4, R20 ;  /* 0x00000004c814723c */ /* 0x044ff20000041814 */
[----:B------:R-:W-:Y:S01]  /*8a70*/  MUFU.TANH R194, R15 ;  /* 0x0000000f00c27308 */ /* 0x000fe20000002400 */
[C---:B------:R-:W-:Y:S01]  /*8a80*/  HMMA.16816.F32.BF16 R24, R200.reuse, R6, R24 ;  /* 0x00000006c818723c */ /* 0x040fe20000041818 */
[----:B------:R-:W2:Y:S08]  /*8a90*/  LDSM.16.M88.4 R4, [R234+0xb000] ;  /* 0x00b00000ea04783b */ /* 0x000eb00000000200 */
[----:B------:R-:W-:Y:S05]  /*8aa0*/  MUFU.TANH R195, R16 ;  /* 0x0000001000c37308 */ /* 0x000fea0000002400 */
[----:B------:R-:W-:Y:S05]  /*8ab0*/  FMUL.FTZ R21, R21, c[0x0][0x320] ;  /* 0x0000c80015157a20 */ /* 0x000fea0000410000 */
[----:B------:R-:W-:Y:S01]  /*8ac0*/  MUFU.TANH R196, R17 ;  /* 0x0000001100c47308 */ /* 0x000fe20000002400 */
[----:B------:R-:W-:Y:S02]  /*8ad0*/  FMUL.FTZ R22, R22, c[0x0][0x320] ;  /* 0x0000c80016167a20 */ /* 0x000fe40000410000 */
[----:B------:R-:W-:Y:S01]  /*8ae0*/  FMUL.FTZ R23, R23, c[0x0][0x320] ;  /* 0x0000c80017177a20 */ /* 0x000fe20000410000 */
[C---:B-1----:R-:W-:Y:S03]  /*8af0*/  HMMA.16816.F32.BF16 R28, R200.reuse, R8, R28 ;  /* 0x00000008c81c723c */ /* 0x042fe6000004181c */
[----:B------:R-:W-:Y:S02]  /*8b00*/  FMUL.FTZ R24, R24, c[0x0][0x320] ;  /* 0x0000c80018187a20 */ /* 0x000fe40000410000 */
[----:B------:R-:W-:Y:S01]  /*8b10*/  FMUL.FTZ R25, R25, c[0x0][0x320] ;  /* 0x0000c80019197a20 */ /* 0x000fe20000410000 */
[----:B------:R-:W1:Y:S01]  /*8b20*/  MUFU.TANH R0, R21 ;  /* 0x0000001500007308 */ /* 0x000e620000002400 */
[----:B------:R-:W-:Y:S01]  /*8b30*/  FMUL.FTZ R26, R26, c[0x0][0x320] ;  /* 0x0000c8001a1a7a20 */ /* 0x000fe20000410000 */
[C---:B------:R-:W-:Y:S01]  /*8b40*/  HMMA.16816.F32.BF16 R32, R200.reuse, R10, R32 ;  /* 0x0000000ac820723c */ /* 0x040fe20000041820 */
[----:B------:R-:W3:Y:S01]  /*8b50*/  LDSM.16.M88.4 R8, [R234+0xb800] ;  /* 0x00b80000ea08783b */ /* 0x000ee20000000200 */
[----:B------:R-:W-:Y:S04]  /*8b60*/  DEPBAR.LE SB0, 0x0 ;  /* 0x000080000000791a */ /* 0x000fe80000000000 */
[----:B------:R-:W-:Y:S02]  /*8b70*/  FMUL.FTZ R27, R27, c[0x0][0x320] ;  /* 0x0000c8001b1b7a20 */ /* 0x000fe40000410000 */
[----:B------:R-:W-:Y:S01]  /*8b80*/  MUFU.TANH R197, R18 ;  /* 0x0000001200c57308 */ /* 0x000fe20000002400 */
[----:B------:R-:W-:Y:S01]  /*8b90*/  BAR.SYNC.DEFER_BLOCKING 0x0 ;  /* 0x0000000000007b1d */ /* 0x000fe20000010000 */
[C---:B--2---:R-:W-:Y:S05]  /*8ba0*/  HMMA.16816.F32.BF16 R36, R200.reuse, R4, R36 ;  /* 0x00000004c824723c */ /* 0x044fea0000041824 */
[----:B------:R-:W-:Y:S03]  /*8bb0*/  FMUL.FTZ R20, R20, c[0x0][0x320] ;  /* 0x0000c80014147a20 */ /* 0x000fe60000410000 */
[----:B------:R-:W-:Y:S01]  /*8bc0*/  MUFU.TANH R198, R19 ;  /* 0x0000001300c67308 */ /* 0x000fe20000002400 */
[C---:B------:R-:W-:Y:S01]  /*8bd0*/  HMMA.16816.F32.BF16 R40, R200.reuse, R6, R40 ;  /* 0x00000006c828723c */ /* 0x040fe20000041828 */
[----:B-1----:R1:W-:Y:S02]  /*8be0*/  STL [R1+0x30], R0 ;  /* 0x0000300001007387 */ /* 0x0023e40000100800 */
[----:B------:R-:W-:Y:S02]  /*8bf0*/  FMUL.FTZ R28, R28, c[0x0][0x320] ;  /* 0x0000c8001c1c7a20 */ /* 0x000fe40000410000 */
[----:B------:R-:W-:Y:S02]  /*8c00*/  FMUL.FTZ R32, R32, c[0x0][0x320] ;  /* 0x0000c80020207a20 */ /* 0x000fe40000410000 */
[----:B------:R-:W-:Y:S02]  /*8c10*/  FMUL.FTZ R33, R33, c[0x0][0x320] ;  /* 0x0000c80021217a20 */ /* 0x000fe40000410000 */
[----:B------:R-:W-:Y:S03]  /*8c20*/  MUFU.TANH R214, R20 ;  /* 0x0000001400d67308 */ /* 0x000fe60000002400 */
[----:B------:R-:W-:Y:S02]  /*8c30*/  FMUL.FTZ R29, R29, c[0x0][0x320] ;  /* 0x0000c8001d1d7a20 */ /* 0x000fe40000410000 */
[----:B------:R-:W-:Y:S02]  /*8c40*/  FMUL.FTZ R30, R30, c[0x0][0x320] ;  /* 0x0000c8001e1e7a20 */ /* 0x000fe40000410000 */
[----:B------:R-:W-:Y:S02]  /*8c50*/  FMUL.FTZ R31, R31, c[0x0][0x320] ;  /* 0x0000c8001f1f7a20 */ /* 0x000fe40000410000 */
[----:B------:R-:W-:Y:S01]  /*8c60*/  FMUL.FTZ R34, R34, c[0x0][0x320] ;  /* 0x0000c80022227a20 */ /* 0x000fe20000410000 */
[----:B------:R-:W-:Y:S01]  /*8c70*/  MUFU.TANH R23, R23 ;  /* 0x0000001700177308 */ /* 0x000fe20000002400 */
[----:B------:R-:W-:Y:S01]  /*8c80*/  FMUL.FTZ R35, R35, c[0x0][0x320] ;  /* 0x0000c80023237a20 */ /* 0x000fe20000410000 */
[C---:B---3--:R-:W-:Y:S03]  /*8c90*/  HMMA.16816.F32.BF16 R44, R200.reuse, R8, R44 ;  /* 0x00000008c82c723c */ /* 0x048fe6000004182c */
[----:B------:R-:W-:Y:S02]  /*8ca0*/  FMUL.FTZ R36, R36, c[0x0][0x320] ;  /* 0x0000c80024247a20 */ /* 0x000fe40000410000 */
[----:B------:R-:W-:Y:S03]  /*8cb0*/  FMUL.FTZ R37, R37, c[0x0][0x320] ;  /* 0x0000c80025257a20 */ /* 0x000fe60000410000 */
[----:B-1----:R-:W1:Y:S01]  /*8cc0*/  MUFU.TANH R0, R22 ;  /* 0x0000001600007308 */ /* 0x002e620000002400 */
[----:B------:R-:W-:Y:S03]  /*8cd0*/  HMMA.16816.F32.BF16 R48, R200, R10, R48 ;  /* 0x0000000ac830723c */ /* 0x000fe60000041830 */
        /* <DEDUP_REMOVED lines=16> */
[----:B------:R-:W-:Y:S02]  /*8de0*/  FMUL.FTZ R50, R50, c[0x0][0x320] ;  /* 0x0000c80032327a20 */ /* 0x000fe40000410000 */
[----:B------:R-:W-:Y:S07]  /*8df0*/  FMUL.FTZ R51, R51, c[0x0][0x320] ;  /* 0x0000c80033337a20 */ /* 0x000fee0000410000 */
[----:B------:R-:W-:Y:S10]  /*8e00*/  MUFU.TANH R215, R32 ;  /* 0x0000002000d77308 */ /* 0x000ff40000002400 */
[----:B-1----:R-:W1:Y:S10]  /*8e10*/  MUFU.TANH R0, R24 ;  /* 0x0000001800007308 */ /* 0x002e740000002400 */
[----:B------:R-:W-:Y:S10]  /*8e20*/  MUFU.TANH R24, R26 ;  /* 0x0000001a00187308 */ /* 0x000ff40000002400 */
[----:B------:R-:W-:Y:S01]  /*8e30*/  MUFU.TANH R26, R27 ;  /* 0x0000001b001a7308 */ /* 0x000fe20000002400 */
[----:B-1----:R1:W-:Y:S09]  /*8e40*/  STL [R1+0x38], R0 ;  /* 0x0000380001007387 */ /* 0x0023f20000100800 */
[----:B------:R-:W-:Y:S10]  /*8e50*/  MUFU.TANH R33, R33 ;  /* 0x0000002100217308 */ /* 0x000ff40000002400 */
[----:B------:R-:W-:Y:S10]  /*8e60*/  MUFU.TANH R32, R34 ;  /* 0x0000002200207308 */ /* 0x000ff40000002400 */
[----:B-1----:R-:W1:Y:S10]  /*8e70*/  MUFU.TANH R0, R25 ;  /* 0x0000001900007308 */ /* 0x002e740000002400 */
[----:B------:R2:W3:Y:S10]  /*8e80*/  MUFU.TANH R25, R28 ;  /* 0x0000001c00197308 */ /* 0x0004f40000002400 */
[----:B------:R2:W4:Y:S01]  /*8e90*/  MUFU.TANH R27, R35 ;  /* 0x00000023001b7308 */ /* 0x0005220000002400 */
[----:B-1----:R2:W-:Y:S09]  /*8ea0*/  STL [R1+0x3c], R0 ;  /* 0x00003c0001007387 */ /* 0x0025f20000100800 */
[----:B------:R2:W1:Y:S10]  /*8eb0*/  MUFU.TANH R210, R36 ;  /* 0x0000002400d27308 */ /* 0x0004740000002400 */
        /* <DEDUP_REMOVED lines=14> */
[----:B------:R2:W1:Y:S02]  /*8fa0*/  MUFU.TANH R181, R51 ;  /* 0x0000003300b57308 */ /* 0x0004640000002400 */
[----:B-12345:R-:W-:-:S05]  /*8fb0*/  @P0 BRA `(.L_x_1546) ;  /* 0xffffdc2000000947 */ /* 0x03efca000383ffff */
.L_x_1545:
[----:B---3--:R-:W2:Y:S01]  /*8fc0*/  LDL.LU R5, [R1+0x3c] ;  /* 0x00003c0001057983 */ /* 0x008ea20000300800 */
[----:B------:R-:W-:Y:S01]  /*8fd0*/  MOV R47, R24 ;  /* 0x00000018002f7202 */ /* 0x000fe20000000f00 */
[----:B------:R-:W-:Y:S01]  /*8fe0*/  UISETP.GT.AND UP0, UPT, UR6, UR8, UPT ;  /* 0x000000080600728c */ /* 0x000fe2000bf04270 */
[----:B------:R-:W-:Y:S01]  /*8ff0*/  MOV R24, R214 ;  /* 0x000000d600187202 */ /* 0x000fe20000000f00 */
[----:B------:R-:W3:Y:S01]  /*9000*/  LDL.LU R4, [R1+0x38] ;  /* 0x0000380001047983 */ /* 0x000ee20000300800 */
[----:B------:R-:W-:Y:S01]  /*9010*/  MOV R44, R23 ;  /* 0x00000017002c7202 */ /* 0x000fe20000000f00 */
[----:B------:R-:W-:Y:S01]  /*9020*/  UIADD3 UR6, UR6, -0x1, URZ ;  /* 0xffffffff06067890 */ /* 0x000fe2000fffe03f */
[----:B------:R-:W-:Y:S01]  /*9030*/  MOV R41, R22 ;  /* 0x0000001600297202 */ /* 0x000fe20000000f00 */
[----:B------:R-:W4:Y:S01]  /*9040*/  LDL.LU R2, [R1+0x34] ;  /* 0x0000340001027983 */ /* 0x000f220000300800 */
[----:B------:R-:W-:Y:S02]  /*9050*/  MOV R40, R186 ;  /* 0x000000ba00287202 */ /* 0x000fe40000000f00 */
[----:B------:R-:W-:Y:S01]  /*9060*/  MOV R35, R187 ;  /* 0x000000bb00237202 */ /* 0x000fe20000000f00 */
[----:B------:R-:W5:Y:S01]  /*9070*/  LDL.LU R0, [R1+0x30] ;  /* 0x0000300001007983 */ /* 0x000f620000300800 */
[----:B------:R-:W-:Y:S02]  /*9080*/  MOV R34, R215 ;  /* 0x000000d700227202 */ /* 0x000fe40000000f00 */
[----:B------:R-:W-:Y:S01]  /*9090*/  PLOP3.LUT P0, PT, PT, PT, UP0, 0x80, 0x0 ;  /* 0x000000000000781c */ /* 0x000fe20003f0f008 */
[----:B------:R-:W5:Y:S04]  /*90a0*/  LDL.LU R7, [R1+0x40] ;  /* 0x0000400001077983 */ /* 0x000f680000300800 */
[----:B------:R-:W5:Y:S04]  /*90b0*/  LDL.LU R6, [R1+0x44] ;  /* 0x0000440001067983 */ /* 0x000f680000300800 */
[----:B------:R-:W-:Y:S08]  /*90c0*/  LDSM.16.MT88.4 R12, [R247+0x100] ;  /* 0x00010000f70c783b */ /* 0x000ff00000004200 */
[----:B------:R-:W-:Y:S08]  /*90d0*/  LDSM.16.MT88.4 R20, [R242+0x100] ;  /* 0x00010000f214783b */ /* 0x000ff00000004200 */
[----:B------:R-:W-:Y:S08]  /*90e0*/  LDSM.16.MT88.4 R28, [R241+0x100] ;  /* 0x00010000f11c783b */ /* 0x000ff00000004200 */
[----:B------:R-:W-:Y:S08]  /*90f0*/  LDSM.16.MT88.4 R36, [R240+0x100] ;  /* 0x00010000f024783b */ /* 0x000ff00000004200 */
[----:B------:R-:W0:Y:S01]  /*9100*/  LDGDEPBAR ;  /* 0x00000000000079af */ /* 0x000e220000000000 */
[----:B--2---:R-:W-:Y:S02]  /*9110*/  MOV R46, R5 ;  /* 0x00000005002e7202 */ /* 0x004fe40000000f00 */
[----:B------:R-:W-:Y:S02]  /*9120*/  FMNMX.FTZ R5, R190, R3, !PT ;  /* 0x00000003be057209 */ /* 0x000fe40007810000 */
[----:B---3--:R-:W-:Y:S02]  /*9130*/  MOV R45, R4 ;  /* 0x00000004002d7202 */ /* 0x008fe40000000f00 */
[----:B------:R-:W-:Y:S02]  /*9140*/  FMNMX.FTZ R4, R213, R180, !PT ;  /* 0x000000b4d5047209 */ /* 0x000fe40007810000 */
[----:B------:R-:W-:Y:S02]  /*9150*/  FMNMX.FTZ R5, R188, R5, !PT ;  /* 0x00000005bc057209 */ /* 0x000fe40007810000 */
[----:B------:R-:W-:Y:S02]  /*9160*/  FMNMX.FTZ R4, R189, R4, !PT ;  /* 0x00000004bd047209 */ /* 0x000fe40007810000 */
[----:B------:R-:W-:Y:S02]  /*9170*/  FMNMX.FTZ R5, R185, R5, !PT ;  /* 0x00000005b9057209 */ /* 0x000fe40007810000 */
[----:B----4-:R-:W-:Y:S02]  /*9180*/  MOV R43, R2 ;  /* 0x00000002002b7202 */ /* 0x010fe40000000f00 */
[----:B-----5:R-:W-:Y:S02]  /*9190*/  FMNMX.FTZ R4, R7, R4, !PT ;  /* 0x0000000407047209 */ /* 0x020fe40007810000 */
        /* <DEDUP_REMOVED lines=8> */
[----:B------:R-:W-:Y:S02]  /*9220*/  MOV R42, R0 ;  /* 0x00000000002a7202 */ /* 0x000fe40000000f00 */
        /* <DEDUP_REMOVED lines=33> */
[----:B------:R-:W-:Y:S03]  /*9440*/  FMNMX.FTZ R5, R181, R5, !PT ;  /* 0x00000005b5057209 */ /* 0x000fe60007810000 */
[----:B------:R-:W1:Y:S08]  /*9450*/  SHFL.BFLY PT, R2, R4, 0x2, 0x1f ;  /* 0x0c401f0004027f89 */ /* 0x000e7000000e0000 */
[----:B------:R-:W2:Y:S01]  /*9460*/  SHFL.BFLY PT, R0, R5, 0x2, 0x1f ;  /* 0x0c401f0005007f89 */ /* 0x000ea200000e0000 */
[----:B-1----:R-:W-:Y:S07]  /*9470*/  FMNMX.FTZ R4, R4, R2, !PT ;  /* 0x0000000204047209 */ /* 0x002fee0007810000 */
[----:B------:R-:W1:Y:S01]  /*9480*/  SHFL.BFLY PT, R2, R4, 0x1, 0x1f ;  /* 0x0c201f0004027f89 */ /* 0x000e6200000e0000 */
[----:B--2---:R-:W-:Y:S07]  /*9490*/  FMNMX.FTZ R5, R5, R0, !PT ;  /* 0x0000000005057209 */ /* 0x004fee0007810000 */
[----:B------:R-:W2:Y:S01]  /*94a0*/  SHFL.BFLY PT, R0, R5, 0x1, 0x1f ;  /* 0x0c201f0005007f89 */ /* 0x000ea200000e0000 */
[----:B-1----:R-:W-:Y:S05]  /*94b0*/  FMNMX.FTZ R2, R4, R2, !PT ;  /* 0x0000000204027209 */ /* 0x002fea0007810000 */
[C---:B------:R-:W-:Y:S02]  /*94c0*/  FMUL.FTZ R215, R2.reuse, c[0x0][0x2d0] ;  /* 0x0000b40002d77a20 */ /* 0x040fe40000410000 */
[----:B------:R-:W-:Y:S01]  /*94d0*/  FADD.FTZ R4, -R2, R180 ;  /* 0x000000b402047221 */ /* 0x000fe20000010100 */
[----:B--2---:R-:W-:Y:S01]  /*94e0*/  FMNMX.FTZ R0, R0, R5, !PT ;  /* 0x0000000500007209 */ /* 0x004fe20007810000 */
[--C-:B------:R-:W-:Y:S02]  /*94f0*/  FFMA.FTZ R214, R213, c[0x0][0x2d0], -R215.reuse ;  /* 0x0000b400d5d67a23 */ /* 0x100fe400000108d7 */
[----:B------:R-:W-:Y:S02]  /*9500*/  FFMA.FTZ R189, R189, c[0x0][0x2d0], -R215 ;  /* 0x0000b400bdbd7a23 */ /* 0x000fe400000108d7 */
[C---:B------:R-:W-:Y:S02]  /*9510*/  FMUL.FTZ R213, R0.reuse, c[0x0][0x2d0] ;  /* 0x0000b40000d57a20 */ /* 0x040fe40000410000 */
[----:B------:R-:W-:Y:S01]  /*9520*/  FADD.FTZ R3, -R0, R3 ;  /* 0x0000000300037221 */ /* 0x000fe20000010100 */
[----:B------:R-:W-:Y:S01]  /*9530*/  MUFU.EX2 R214, R214 ;  /* 0x000000d600d67308 */ /* 0x000fe20000000800 */
[--C-:B------:R-:W-:Y:S02]  /*9540*/  FFMA.FTZ R187, R7, c[0x0][0x2d0], -R215.reuse ;  /* 0x0000b40007bb7a23 */ /* 0x100fe400000108d7 */
[----:B------:R-:W-:Y:S02]  /*9550*/  FMUL.FTZ R3, R3, c[0x0][0x2d0] ;  /* 0x0000b40003037a20 */ /* 0x000fe40000410000 */
[----:B------:R-:W-:Y:S02]  /*9560*/  FFMA.FTZ R186, R6, c[0x0][0x2d0], -R215 ;  /* 0x0000b40006ba7a23 */ /* 0x000fe400000108d7 */
[--C-:B------:R-:W-:Y:S02]  /*9570*/  FFMA.FTZ R190, R190, c[0x0][0x2d0], -R213.reuse ;  /* 0x0000b400bebe7a23 */ /* 0x100fe400000108d5 */
[--C-:B------:R-:W-:Y:S01]  /*9580*/  FFMA.FTZ R188, R188, c[0x0][0x2d0], -R213.reuse ;  /* 0x0000b400bcbc7a23 */ /* 0x100fe200000108d5 */
[----:B------:R-:W1:Y:S01]  /*9590*/  MUFU.EX2 R3, R3 ;  /* 0x0000000300037308 */ /* 0x000e620000000800 */
[--C-:B------:R-:W-:Y:S02]  /*95a0*/  FFMA.FTZ R185, R185, c[0x0][0x2d0], -R213.reuse ;  /* 0x0000b400b9b97a23 */ /* 0x100fe400000108d5 */
[----:B------:R-:W-:Y:S02]  /*95b0*/  FFMA.FTZ R184, R184, c[0x0][0x2d0], -R213 ;  /* 0x0000b400b8b87a23 */ /* 0x000fe400000108d5 */
[----:B------:R-:W-:Y:S02]  /*95c0*/  FMUL.FTZ R4, R4, c[0x0][0x2d0] ;  /* 0x0000b40004047a20 */ /* 0x000fe40000410000 */
[--C-:B------:R-:W-:Y:S02]  /*95d0*/  FFMA.FTZ R210, R210, c[0x0][0x2d0], -R215.reuse ;  /* 0x0000b400d2d27a23 */ /* 0x100fe400000108d7 */
[----:B------:R-:W-:Y:S01]  /*95e0*/  FFMA.FTZ R212, R212, c[0x0][0x2d0], -R215 ;  /* 0x0000b400d4d47a23 */ /* 0x000fe200000108d7 */
[----:B------:R-:W2:Y:S01]  /*95f0*/  MUFU.EX2 R180, R4 ;  /* 0x0000000400b47308 */ /* 0x000ea20000000800 */
[--C-:B------:R-:W-:Y:S02]  /*9600*/  FFMA.FTZ R206, R206, c[0x0][0x2d0], -R213.reuse ;  /* 0x0000b400cece7a23 */ /* 0x100fe400000108d5 */
[----:B------:R-:W-:Y:S02]  /*9610*/  FFMA.FTZ R208, R208, c[0x0][0x2d0], -R213 ;  /* 0x0000b400d0d07a23 */ /* 0x000fe400000108d5 */
[--C-:B------:R-:W-:Y:S02]  /*9620*/  FFMA.FTZ R209, R209, c[0x0][0x2d0], -R215.reuse ;  /* 0x0000b400d1d17a23 */ /* 0x100fe400000108d7 */
[----:B------:R-:W-:Y:S02]  /*9630*/  FFMA.FTZ R207, R207, c[0x0][0x2d0], -R215 ;  /* 0x0000b400cfcf7a23 */ /* 0x000fe400000108d7 */
[--C-:B------:R-:W-:Y:S01]  /*9640*/  FFMA.FTZ R205, R205, c[0x0][0x2d0], -R213.reuse ;  /* 0x0000b400cdcd7a23 */ /* 0x100fe200000108d5 */
[----:B------:R-:W3:Y:S01]  /*9650*/  MUFU.EX2 R189, R189 ;  /* 0x000000bd00bd7308 */ /* 0x000ee20000000800 */
[----:B------:R-:W-:Y:S02]  /*9660*/  FFMA.FTZ R199, R199, c[0x0][0x2d0], -R213 ;  /* 0x0000b400c7c77a23 */ /* 0x000fe400000108d5 */
[--C-:B------:R-:W-:Y:S02]  /*9670*/  FFMA.FTZ R191, R191, c[0x0][0x2d0], -R215.reuse ;  /* 0x0000b400bfbf7a23 */ /* 0x100fe400000108d7 */
[C---:B-1----:R-:W-:Y:S02]  /*9680*/  FMUL.FTZ R6, R3.reuse, R178 ;  /* 0x000000b203067220 */ /* 0x042fe40000410000 */
[C---:B------:R-:W-:Y:S02]  /*9690*/  FMUL.FTZ R7, R3.reuse, R179 ;  /* 0x000000b303077220 */ /* 0x040fe40000410000 */
[C---:B------:R-:W-:Y:S01]  /*96a0*/  FMUL.FTZ R10, R3.reuse, R174 ;  /* 0x000000ae030a7220 */ /* 0x040fe20000410000 */
[----:B------:R-:W-:Y:S01]  /*96b0*/  MUFU.EX2 R187, R187 ;  /* 0x000000bb00bb7308 */ /* 0x000fe20000000800 */
[C---:B------:R-:W-:Y:S01]  /*96c0*/  FMUL.FTZ R11, R3.reuse, R175 ;  /* 0x000000af030b7220 */ /* 0x040fe20000410000 */
[----:B------:R-:W-:Y:S01]  /*96d0*/  MOV R175, R34 ;  /* 0x0000002200af7202 */ /* 0x000fe20000000f00 */
[----:B------:R-:W-:Y:S01]  /*96e0*/  FMUL.FTZ R18, R3, R166 ;  /* 0x000000a603127220 */ /* 0x000fe20000410000 */
[----:B------:R-:W-:Y:S01]  /*96f0*/  MOV R174, R33 ;  /* 0x0000002100ae7202 */ /* 0x000fe20000000f00 */
[C---:B--2---:R-:W-:Y:S01]  /*9700*/  FMUL.FTZ R4, R180.reuse, R176 ;  /* 0x000000b0b4047220 */ /* 0x044fe20000410000 */
[----:B------:R-:W-:Y:S01]  /*9710*/  MOV R166, R41 ;  /* 0x0000002900a67202 */ /* 0x000fe20000000f00 */
[C---:B------:R-:W-:Y:S02]  /*9720*/  FMUL.FTZ R5, R180.reuse, R177 ;  /* 0x000000b1b4057220 */ /* 0x040fe40000410000 */
[C---:B------:R-:W-:Y:S01]  /*9730*/  FMUL.FTZ R8, R180.reuse, R172 ;  /* 0x000000acb4087220 */ /* 0x040fe20000410000 */
[----:B------:R-:W1:Y:S01]  /*9740*/  MUFU.EX2 R186, R186 ;  /* 0x000000ba00ba7308 */ /* 0x000e620000000800 */
[C---:B------:R-:W-:Y:S01]  /*9750*/  FMUL.FTZ R9, R180.reuse, R173 ;  /* 0x000000adb4097220 */ /* 0x040fe20000410000 */
[----:B------:R-:W-:Y:S01]  /*9760*/  MOV R172, R27 ;  /* 0x0000001b00ac7202 */ /* 0x000fe20000000f00 */
[C---:B------:R-:W-:Y:S01]  /*9770*/  FMUL.FTZ R16, R180.reuse, R164 ;  /* 0x000000a4b4107220 */ /* 0x040fe20000410000 */
[----:B---3--:R-:W-:Y:S01]  /*9780*/  F2FP.BF16.PACK_AB R176, R189, R214 ;  /* 0x000000d6bdb0723e */ /* 0x008fe200000010ff */
[C---:B------:R-:W-:Y:S01]  /*9790*/  FMUL.FTZ R17, R180.reuse, R165 ;  /* 0x000000a5b4117220 */ /* 0x040fe20000410000 */
[----:B------:R-:W-:Y:S01]  /*97a0*/  MOV R164, R35 ;  /* 0x0000002300a47202 */ /* 0x000fe20000000f00 */
[C---:B------:R-:W-:Y:S01]  /*97b0*/  FMUL.FTZ R19, R3.reuse, R167 ;  /* 0x000000a703137220 */ /* 0x040fe20000410000 */
        /* <DEDUP_REMOVED lines=10> */
[----:B------:R-:W2:Y:S01]  /*9860*/  MUFU.EX2 R188, R188 ;  /* 0x000000bc00bc7308 */ /* 0x000ea20000000800 */
        /* <DEDUP_REMOVED lines=8> */
[----:B------:R-:W-:Y:S01]  /*98f0*/  LDSM.16.MT88.4 R132, [R247+0x6100] ;  /* 0x00610000f784783b */ /* 0x000fe20000004200 */
[C---:B------:R-:W-:Y:S02]  /*9900*/  FMUL.FTZ R52, R180.reuse, R52 ;  /* 0x00000034b4347220 */ /* 0x040fe40000410000 */
[C---:B------:R-:W-:Y:S02]  /*9910*/  FMUL.FTZ R53, R180.reuse, R53 ;  /* 0x00000035b4357220 */ /* 0x040fe40000410000 */
[C---:B------:R-:W-:Y:S02]  /*9920*/  FMUL.FTZ R54, R3.reuse, R54 ;  /* 0x0000003603367220 */ /* 0x040fe40000410000 */
[----:B------:R-:W1:Y:S01]  /*9930*/  MUFU.EX2 R184, R184 ;  /* 0x000000b800b87308 */ /* 0x000e620000000800 */
[C---:B------:R-:W-:Y:S02]  /*9940*/  FMUL.FTZ R55, R3.reuse, R55 ;  /* 0x0000003703377220 */ /* 0x040fe40000410000 */
[----:B------:R-:W-:Y:S01]  /*9950*/  FMUL.FTZ R56, R180, R56 ;  /* 0x00000038b4387220 */ /* 0x000fe20000410000 */
[----:B--2---:R-:W-:Y:S01]  /*9960*/  F2FP.BF16.PACK_AB R177, R188, R190 ;  /* 0x000000bebcb1723e */ /* 0x004fe200000010ff */
        /* <DEDUP_REMOVED lines=10> */
[----:B------:R-:W-:Y:S02]  /*9a10*/  FMUL.FTZ R65, R180, R65 ;  /* 0x00000041b4417220 */ /* 0x000fe40000410000 */
[C---:B------:R-:W-:Y:S01]  /*9a20*/  FMUL.FTZ R66, R3.reuse, R66 ;  /* 0x0000004203427220 */ /* 0x040fe20000410000 */
[----:B-1----:R-:W-:Y:S01]  /*9a30*/  F2FP.BF16.PACK_AB R179, R184, R185 ;  /* 0x000000b9b8b3723e */ /* 0x002fe200000010ff */
[C---:B------:R-:W-:Y:S02]  /*9a40*/  FMUL.FTZ R67, R3.reuse, R67 ;  /* 0x0000004303437220 */ /* 0x040fe40000410000 */
[C---:B------:R-:W-:Y:S02]  /*9a50*/  FMUL.FTZ R68, R180.reuse, R68 ;  /* 0x00000044b4447220 */ /* 0x040fe40000410000 */
[C---:B------:R-:W-:Y:S01]  /*9a60*/  FMUL.FTZ R69, R180.reuse, R69 ;  /* 0x00000045b4457220 */ /* 0x040fe20000410000 */
[----:B------:R-:W-:Y:S01]  /*9a70*/  MUFU.EX2 R206, R206 ;  /* 0x000000ce00ce7308 */ /* 0x000fe20000000800 */
[C---:B------:R-:W-:Y:S05]  /*9a80*/  HMMA.16816.F32.BF16 R4, R176.reuse, R12, R4 ;  /* 0x0000000cb004723c */ /* 0x040fea0000041804 */
[C---:B------:R-:W-:Y:S02]  /*9a90*/  FMUL.FTZ R70, R3.reuse, R70 ;  /* 0x0000004603467220 */ /* 0x040fe40000410000 */
[C---:B------:R-:W-:Y:S01]  /*9aa0*/  FMUL.FTZ R71, R3.reuse, R71 ;  /* 0x0000004703477220 */ /* 0x040fe20000410000 */
[C---:B------:R-:W-:Y:S01]  /*9ab0*/  HMMA.16816.F32.BF16 R8, R176.reuse, R14, R8 ;  /* 0x0000000eb008723c */ /* 0x040fe20000041808 */
[----:B------:R-:W-:Y:S03]  /*9ac0*/  MUFU.EX2 R208, R208 ;  /* 0x000000d000d07308 */ /* 0x000fe60000000800 */
[C---:B------:R-:W-:Y:S01]  /*9ad0*/  FMUL.FTZ R12, R180.reuse, R168 ;  /* 0x000000a8b40c7220 */ /* 0x040fe20000410000 */
[----:B------:R-:W-:Y:S01]  /*9ae0*/  MOV R168, R42 ;  /* 0x0000002a00a87202 */ /* 0x000fe20000000f00 */
[C---:B------:R-:W-:Y:S01]  /*9af0*/  FMUL.FTZ R13, R180.reuse, R169 ;  /* 0x000000a9b40d7220 */ /* 0x040fe20000410000 */
[----:B------:R-:W-:Y:S01]  /*9b00*/  MOV R169, R43 ;  /* 0x0000002b00a97202 */ /* 0x000fe20000000f00 */
[C---:B------:R-:W-:Y:S01]  /*9b10*/  FMUL.FTZ R14, R3.reuse, R170 ;  /* 0x000000aa030e7220 */ /* 0x040fe20000410000 */
[----:B------:R-:W-:Y:S02]  /*9b20*/  MOV R170, R44 ;  /* 0x0000002c00aa7202 */ /* 0x000fe40000000f00 */
[----:B------:R-:W-:Y:S01]  /*9b30*/  MUFU.EX2 R209, R209 ;  /* 0x000000d100d17308 */ /* 0x000fe20000000800 */
[C---:B------:R-:W-:Y:S01]  /*9b40*/  FMUL.FTZ R15, R3.reuse, R171 ;  /* 0x000000ab030f7220 */ /* 0x040fe20000410000 */
[----:B------:R-:W-:Y:S01]  /*9b50*/  MOV R171, R45 ;  /* 0x0000002d00ab7202 */ /* 0x000fe20000000f00 */
[C---:B------:R-:W-:Y:S02]  /*9b60*/  FMUL.FTZ R42, R3.reuse, R142 ;  /* 0x0000008e032a7220 */ /* 0x040fe40000410000 */
[C---:B------:R-:W-:Y:S02]  /*9b70*/  FMUL.FTZ R43, R3.reuse, R143 ;  /* 0x0000008f032b7220 */ /* 0x040fe40000410000 */
[----:B------:R-:W-:Y:S01]  /*9b80*/  LDSM.16.MT88.4 R140, [R242+0x6100] ;  /* 0x00610000f28c783b */ /* 0x000fe20000004200 */
[C---:B------:R-:W-:Y:S02]  /*9b90*/  HMMA.16816.F32.BF16 R12, R176.reuse, R20, R12 ;  /* 0x00000014b00c723c */ /* 0x040fe4000004180c */
[----:B------:R-:W-:Y:S01]  /*9ba0*/  MUFU.EX2 R207, R207 ;  /* 0x000000cf00cf7308 */ /* 0x000fe20000000800 */
[C---:B------:R-:W-:Y:S02]  /*9bb0*/  FMUL.FTZ R72, R180.reuse, R72 ;  /* 0x00000048b4487220 */ /* 0x040fe40000410000 */
[C---:B------:R-:W-:Y:S02]  /*9bc0*/  FMUL.FTZ R73, R180.reuse, R73 ;  /* 0x00000049b4497220 */ /* 0x040fe40000410000 */
[C---:B------:R-:W-:Y:S01]  /*9bd0*/  FMUL.FTZ R21, R180.reuse, R161 ;  /* 0x000000a1b4157220 */ /* 0x040fe20000410000 */
[C---:B------:R-:W-:Y:S04]  /*9be0*/  HMMA.16816.F32.BF16 R16, R176.reuse, R22, R16 ;  /* 0x00000016b010723c */ /* 0x040fe80000041810 */
[C---:B------:R-:W-:Y:S01]  /*9bf0*/  FMUL.FTZ R20, R180.reuse, R160 ;  /* 0x000000a0b4147220 */ /* 0x040fe20000410000 */
[----:B------:R-:W-:Y:S01]  /*9c00*/  MOV R160, R26 ;  /* 0x0000001a00a07202 */ /* 0x000fe20000000f00 */
[C---:B------:R-:W-:Y:S01]  /*9c10*/  FMUL.FTZ R26, R3.reuse, R158 ;  /* 0x0000009e031a7220 */ /* 0x040fe20000410000 */
[----:B------:R-:W-:Y:S01]  /*9c20*/  MOV R161, R47 ;  /* 0x0000002f00a17202 */ /* 0x000fe20000000f00 */
[C---:B------:R-:W-:Y:S01]  /*9c30*/  FMUL.FTZ R22, R3.reuse, R162 ;  /* 0x000000a203167220 */ /* 0x040fe20000410000 */
[----:B------:R-:W-:Y:S01]  /*9c40*/  MOV R162, R46 ;  /* 0x0000002e00a27202 */ /* 0x000fe20000000f00 */
[----:B------:R-:W2:Y:S01]  /*9c50*/  LDL.LU R158, [R1+0x2c] ;  /* 0x00002c00019e7983 */ /* 0x000ea20000300800 */
[----:B------:R-:W-:Y:S01]  /*9c60*/  MUFU.EX2 R205, R205 ;  /* 0x000000cd00cd7308 */ /* 0x000fe20000000800 */
[C---:B------:R-:W-:Y:S01]  /*9c70*/  FMUL.FTZ R23, R3.reuse, R163 ;  /* 0x000000a303177220 */ /* 0x040fe20000410000 */
[----:B------:R-:W-:Y:S01]  /*9c80*/  MOV R163, R24 ;  /* 0x0000001800a37202 */ /* 0x000fe20000000f00 */
[----:B------:R-:W1:Y:S01]  /*9c90*/  LDSM.16.MT88.4 R44, [R247+0x3100] ;  /* 0x00310000f72c783b */ /* 0x000e620000004200 */
[C---:B------:R-:W-:Y:S02]  /*9ca0*/  FMUL.FTZ R24, R180.reuse, R156 ;  /* 0x0000009cb4187220 */ /* 0x040fe40000410000 */
[C---:B------:R-:W-:Y:S02]  /*9cb0*/  FMUL.FTZ R74, R3.reuse, R74 ;  /* 0x0000004a034a7220 */ /* 0x040fe40000410000 */
[C---:B------:R-:W-:Y:S02]  /*9cc0*/  HMMA.16816.F32.BF16 R20, R176.reuse, R28, R20 ;  /* 0x0000001cb014723c */ /* 0x040fe40000041814 */
[----:B------:R-:W-:Y:S01]  /*9cd0*/  MUFU.EX2 R199, R199 ;  /* 0x000000c700c77308 */ /* 0x000fe20000000800 */
[C---:B------:R-:W-:Y:S02]  /*9ce0*/  FMUL.FTZ R75, R3.reuse, R75 ;  /* 0x0000004b034b7220 */ /* 0x040fe40000410000 */
[C---:B------:R-:W-:Y:S02]  /*9cf0*/  FMUL.FTZ R76, R180.reuse, R76 ;  /* 0x0000004cb44c7220 */ /* 0x040fe40000410000 */
[C---:B------:R-:W-:Y:S01]  /*9d00*/  FMUL.FTZ R28, R180.reuse, R152 ;  /* 0x00000098b41c7220 */ /* 0x040fe20000410000 */
[C---:B------:R-:W-:Y:S04]  /*9d10*/  HMMA.16816.F32.BF16 R24, R176.reuse, R30, R24 ;  /* 0x0000001eb018723c */ /* 0x040fe80000041818 */
[C---:B------:R-:W-:Y:S01]  /*9d20*/  FMUL.FTZ R29, R180.reuse, R153 ;  /* 0x00000099b41d7220 */ /* 0x040fe20000410000 */
[----:B------:R-:W-:Y:S01]  /*9d30*/  MUFU.EX2 R191, R191 ;  /* 0x000000bf00bf7308 */ /* 0x000fe20000000800 */
[C---:B------:R-:W-:Y:S02]  /*9d40*/  FMUL.FTZ R77, R180.reuse, R77 ;  /* 0x0000004db44d7220 */ /* 0x040fe40000410000 */
[C---:B------:R-:W-:Y:S04]  /*9d50*/  FMUL.FTZ R30, R3.reuse, R154 ;  /* 0x0000009a031e7220 */ /* 0x040fe80000410000 */
[C---:B------:R-:W-:Y:S02]  /*9d60*/  FMUL.FTZ R31, R3.reuse, R155 ;  /* 0x0000009b031f7220 */ /* 0x040fe40000410000 */
[----:B------:R-:W3:Y:S01]  /*9d70*/  LDSM.16.MT88.4 R152, [R242+0x3100] ;  /* 0x00310000f298783b */ /* 0x000ee20000004200 */
[C---:B------:R-:W-:Y:S02]  /*9d80*/  FMUL.FTZ R78, R3.reuse, R78 ;  /* 0x0000004e034e7220 */ /* 0x040fe40000410000 */
[C---:B------:R-:W-:Y:S02]  /*9d90*/  FMUL.FTZ R79, R3.reuse, R79 ;  /* 0x0000004f034f7220 */ /* 0x040fe40000410000 */
[C---:B------:R-:W-:Y:S03]  /*9da0*/  HMMA.16816.F32.BF16 R28, R176.reuse, R36, R28 ;  /* 0x00000024b01c723c */ /* 0x040fe6000004181c */
[C---:B------:R-:W-:Y:S02]  /*9db0*/  FMUL.FTZ R80, R180.reuse, R80 ;  /* 0x00000050b4507220 */ /* 0x040fe40000410000 */
[C---:B------:R-:W-:Y:S02]  /*9dc0*/  FMUL.FTZ R81, R180.reuse, R81 ;  /* 0x00000051b4517220 */ /* 0x040fe40000410000 */
[C---:B------:R-:W-:Y:S01]  /*9dd0*/  FMUL.FTZ R36, R180.reuse, R144 ;  /* 0x00000090b4247220 */ /* 0x040fe20000410000 */
[C---:B------:R-:W-:Y:S04]  /*9de0*/  HMMA.16816.F32.BF16 R32, R176.reuse, R38, R32 ;  /* 0x00000026b020723c */ /* 0x040fe80000041820 */
[C---:B------:R-:W-:Y:S02]  /*9df0*/  FMUL.FTZ R37, R180.reuse, R145 ;  /* 0x00000091b4257220 */ /* 0x040fe40000410000 */
[C---:B------:R-:W-:Y:S02]  /*9e00*/  FMUL.FTZ R82, R3.reuse, R82 ;  /* 0x0000005203527220 */ /* 0x040fe40000410000 */
[C---:B------:R-:W-:Y:S04]  /*9e10*/  FMUL.FTZ R38, R3.reuse, R146 ;  /* 0x0000009203267220 */ /* 0x040fe80000410000 */
[C---:B------:R-:W-:Y:S02]  /*9e20*/  FMUL.FTZ R39, R3.reuse, R147 ;  /* 0x0000009303277220 */ /* 0x040fe40000410000 */
[----:B------:R-:W4:Y:S01]  /*9e30*/  LDSM.16.MT88.4 R144, [R241+0x3100] ;  /* 0x00310000f190783b */ /* 0x000f220000004200 */
[C---:B------:R-:W-:Y:S02]  /*9e40*/  FMUL.FTZ R83, R3.reuse, R83 ;  /* 0x0000005303537220 */ /* 0x040fe40000410000 */
[C---:B------:R-:W-:Y:S02]  /*9e50*/  FMUL.FTZ R84, R180.reuse, R84 ;  /* 0x00000054b4547220 */ /* 0x040fe40000410000 */
[C---:B-1----:R-:W-:Y:S03]  /*9e60*/  HMMA.16816.F32.BF16 R36, R176.reuse, R44, R36 ;  /* 0x0000002cb024723c */ /* 0x042fe60000041824 */
        /* <DEDUP_REMOVED lines=8> */
[----:B------:R-:W1:Y:S01]  /*9ef0*/  LDSM.16.MT88.4 R136, [R240+0x3100] ;  /* 0x00310000f088783b */ /* 0x000e620000004200 */
[C---:B------:R-:W-:Y:S02]  /*9f00*/  FMUL.FTZ R88, R180.reuse, R88 ;  /* 0x00000058b4587220 */ /* 0x040fe40000410000 */
[C---:B------:R-:W-:Y:S02]  /*9f10*/  FMUL.FTZ R89, R180.reuse, R89 ;  /* 0x00000059b4597220 */ /* 0x040fe40000410000 */
[C---:B---3--:R-:W-:Y:S03]  /*9f20*/  HMMA.16816.F32.BF16 R44, R176.reuse, R152, R44 ;  /* 0x00000098b02c723c */ /* 0x048fe6000004182c */
[C---:B------:R-:W-:Y:S02]  /*9f30*/  FMUL.FTZ R90, R3.reuse, R90 ;  /* 0x0000005a035a7220 */ /* 0x040fe40000410000 */
[C---:B------:R-:W-:Y:S02]  /*9f40*/  FMUL.FTZ R91, R3.reuse, R91 ;  /* 0x0000005b035b7220 */ /* 0x040fe40000410000 */
[C---:B------:R-:W-:Y:S01]  /*9f50*/  FMUL.FTZ R92, R180.reuse, R92 ;  /* 0x0000005cb45c7220 */ /* 0x040fe20000410000 */
[C---:B------:R-:W-:Y:S04]  /*9f60*/  HMMA.16816.F32.BF16 R48, R176.reuse, R154, R48 ;  /* 0x0000009ab030723c */ /* 0x040fe80000041830 */
[C---:B------:R-:W-:Y:S02]  /*9f70*/  FMUL.FTZ R93, R180.reuse, R93 ;  /* 0x0000005db45d7220 */ /* 0x040fe40000410000 */
[C---:B------:R-:W-:Y:S02]  /*9f80*/  FMUL.FTZ R94, R3.reuse, R94 ;  /* 0x0000005e035e7220 */ /* 0x040fe40000410000 */
[C---:B----4-:R-:W-:Y:S04]  /*9f90*/  HMMA.16816.F32.BF16 R52, R176.reuse, R144, R52 ;  /* 0x00000090b034723c */ /* 0x050fe80000041834 */
[C---:B------:R-:W-:Y:S02]  /*9fa0*/  FMUL.FTZ R95, R3.reuse, R95 ;  /* 0x0000005f035f7220 */ /* 0x040fe40000410000 */
[C---:B------:R-:W-:Y:S02]  /*9fb0*/  FMUL.FTZ R96, R180.reuse, R96 ;  /* 0x00000060b4607220 */ /* 0x040fe40000410000 */
[C---:B------:R-:W-:Y:S01]  /*9fc0*/  HMMA.16816.F32.BF16 R56, R176.reuse, R146, R56 ;  /* 0x00000092b038723c */ /* 0x040fe20000041838 */
[----:B------:R-:W-:Y:S03]  /*9fd0*/  LDSM.16.MT88.4 R144, [R242+0x900] ;  /* 0x00090000f290783b */ /* 0x000fe60000004200 */
[C---:B------:R-:W-:Y:S02]  /*9fe0*/  FMUL.FTZ R97, R180.reuse, R97 ;  /* 0x00000061b4617220 */ /* 0x040fe40000410000 */
[C---:B------:R-:W-:Y:S02]  /*9ff0*/  FMUL.FTZ R98, R3.reuse, R98 ;  /* 0x0000006203627220 */ /* 0x040fe40000410000 */
[C---:B------:R-:W-:Y:S01]  /*a000*/  FMUL.FTZ R99, R3.reuse, R99 ;  /* 0x0000006303637220 */ /* 0x040fe20000410000 */
        /* <DEDUP_REMOVED lines=8> */
[C---:B------:R-:W-:Y:S04]  /*a090*/  HMMA.16816.F32.BF16 R68, R176.reuse, R132, R68 ;  /* 0x00000084b044723c */ /* 0x040fe80000041844 */
[C---:B------:R-:W-:Y:S02]  /*a0a0*/  FMUL.FTZ R105, R180.reuse, R105 ;  /* 0x00000069b4697220 */ /* 0x040fe40000410000 */
[C---:B------:R-:W-:Y:S02]  /*a0b0*/  FMUL.FTZ R106, R3.reuse, R106 ;  /* 0x0000006a036a7220 */ /* 0x040fe40000410000 */
[C---:B------:R-:W-:Y:S01]  /*a0c0*/  HMMA.16816.F32.BF16 R72, R176.reuse, R134, R72 ;  /* 0x00000086b048723c */ /* 0x040fe20000041848 */
[----:B------:R-:W3:Y:S03]  /*a0d0*/  LDSM.16.MT88.4 R132, [R240+0x6100] ;  /* 0x00610000f084783b */ /* 0x000ee60000004200 */
[C---:B------:R-:W-:Y:S02]  /*a0e0*/  FMUL.FTZ R107, R3.reuse, R107 ;  /* 0x0000006b036b7220 */ /* 0x040fe40000410000 */
[C---:B------:R-:W-:Y:S02]  /*a0f0*/  FMUL.FTZ R108, R180.reuse, R108 ;  /* 0x0000006cb46c7220 */ /* 0x040fe40000410000 */
[C---:B------:R-:W-:Y:S04]  /*a100*/  HMMA.16816.F32.BF16 R76, R176.reuse, R140, R76 ;  /* 0x0000008cb04c723c */ /* 0x040fe8000004184c */
[C---:B------:R-:W-:Y:S02]  /*a110*/  FMUL.FTZ R109, R180.reuse, R109 ;  /* 0x0000006db46d7220 */ /* 0x040fe40000410000 */
[C---:B------:R-:W-:Y:S02]  /*a120*/  FMUL.FTZ R110, R3.reuse, R110 ;  /* 0x0000006e036e7220 */ /* 0x040fe40000410000 */
[C---:B------:R-:W-:Y:S01]  /*a130*/  HMMA.16816.F32.BF16 R80, R176.reuse, R142, R80 ;  /* 0x0000008eb050723c */ /* 0x040fe20000041850 */
[----:B------:R-:W4:Y:S03]  /*a140*/  LDSM.16.MT88.4 R140, [R247+0x9100] ;  /* 0x00910000f78c783b */ /* 0x000f260000004200 */
        /* <DEDUP_REMOVED lines=11> */
[C---:B---3--:R-:W-:Y:S04]  /*a200*/  HMMA.16816.F32.BF16 R92, R176.reuse, R132, R92 ;  /* 0x00000084b05c723c */ /* 0x048fe8000004185c */
[C---:B------:R-:W-:Y:S02]  /*a210*/  FMUL.FTZ R127, R3.reuse, R127 ;  /* 0x0000007f037f7220 */ /* 0x040fe40000410000 */
[C---:B------:R-:W-:Y:S02]  /*a220*/  FMUL.FTZ R128, R180.reuse, R128 ;  /* 0x00000080b4807220 */ /* 0x040fe40000410000 */
[C---:B------:R-:W-:Y:S01]  /*a230*/  HMMA.16816.F32.BF16 R96, R176.reuse, R134, R96 ;  /* 0x00000086b060723c */ /* 0x040fe20000041860 */
[----:B------:R-:W3:Y:S03]  /*a240*/  LDSM.16.MT88.4 R132, [R241+0x9100] ;  /* 0x00910000f184783b */ /* 0x000ee60000004200 */
[C---:B------:R-:W-:Y:S02]  /*a250*/  FMUL.FTZ R129, R180.reuse, R129 ;  /* 0x00000081b4817220 */ /* 0x040fe40000410000 */
[C---:B------:R-:W-:Y:S02]  /*a260*/  FMUL.FTZ R130, R3.reuse, R130 ;  /* 0x0000008203827220 */ /* 0x040fe40000410000 */
[C---:B----4-:R-:W-:Y:S04]  /*a270*/  HMMA.16816.F32.BF16 R100, R176.reuse, R140, R100 ;  /* 0x0000008cb064723c */ /* 0x050fe80000041864 */
        /* <DEDUP_REMOVED lines=9> */
[----:B------:R-:W-:Y:S02]  /*a310*/  FMUL.FTZ R121, R180, R121 ;  /* 0x00000079b4797220 */ /* 0x000fe40000410000 */
[----:B------:R-:W-:Y:S01]  /*a320*/  FMUL.FTZ R122, R3, R122 ;  /* 0x0000007a037a7220 */ /* 0x000fe20000410000 */
[C---:B------:R-:W-:Y:S01]  /*a330*/  HMMA.16816.F32.BF16 R112, R176.reuse, R138, R112 ;  /* 0x0000008ab070723c */ /* 0x040fe20000041870 */
[----:B------:R-:W1:Y:S03]  /*a340*/  LDSM.16.MT88.4 R136, [R247+0x900] ;  /* 0x00090000f788783b */ /* 0x000e660000004200 */
[----:B------:R-:W-:Y:S02]  /*a350*/  FFMA.FTZ R192, R192, c[0x0][0x2d0], -R215 ;  /* 0x0000b400c0c07a23 */ /* 0x000fe400000108d7 */
[--C-:B------:R-:W-:Y:S02]  /*a360*/  FFMA.FTZ R193, R193, c[0x0][0x2d0], -R213.reuse ;  /* 0x0000b400c1c17a23 */ /* 0x100fe400000108d5 */
[C---:B---3--:R-:W-:Y:S02]  /*a370*/  HMMA.16816.F32.BF16 R116, R176.reuse, R132, R116 ;  /* 0x00000084b074723c */ /* 0x048fe40000041874 */
[----:B------:R-:W3:Y:S02]  /*a380*/  MUFU.EX2 R192, R192 ;  /* 0x000000c000c07308 */ /* 0x000ee40000000800 */
[----:B------:R-:W-:Y:S02]  /*a390*/  FFMA.FTZ R194, R194, c[0x0][0x2d0], -R213 ;  /* 0x0000b400c2c27a23 */ /* 0x000fe400000108d5 */
[--C-:B------:R-:W-:Y:S02]  /*a3a0*/  FFMA.FTZ R195, R195, c[0x0][0x2d0], -R215.reuse ;  /* 0x0000b400c3c37a23 */ /* 0x100fe400000108d7 */
[----:B------:R-:W-:Y:S04]  /*a3b0*/  FFMA.FTZ R196, R196, c[0x0][0x2d0], -R215 ;  /* 0x0000b400c4c47a23 */ /* 0x000fe800000108d7 */
[--C-:B------:R-:W-:Y:S01]  /*a3c0*/  FFMA.FTZ R197, R197, c[0x0][0x2d0], -R213.reuse ;  /* 0x0000b400c5c57a23 */ /* 0x100fe200000108d5 */
[----:B------:R-:W-:Y:S01]  /*a3d0*/  MUFU.EX2 R193, R193 ;  /* 0x000000c100c17308 */ /* 0x000fe20000000800 */
[----:B------:R-:W-:Y:S02]  /*a3e0*/  FFMA.FTZ R198, R198, c[0x0][0x2d0], -R213 ;  /* 0x0000b400c6c67a23 */ /* 0x000fe400000108d5 */
[C---:B------:R-:W-:Y:S02]  /*a3f0*/  FMUL.FTZ R123, R3.reuse, R123 ;  /* 0x0000007b037b7220 */ /* 0x040fe40000410000 */
[--C-:B------:R-:W-:Y:S02]  /*a400*/  FFMA.FTZ R148, R168, c[0x0][0x2d0], -R215.reuse ;  /* 0x0000b400a8947a23 */ /* 0x100fe400000108d7 */
[----:B------:R-:W-:Y:S02]  /*a410*/  FFMA.FTZ R152, R204, c[0x0][0x2d0], -R215 ;  /* 0x0000b400cc987a23 */ /* 0x000fe400000108d7 */
[----:B------:R-:W-:Y:S01]  /*a420*/  FFMA.FTZ R153, R200, c[0x0][0x2d0], -R213 ;  /* 0x0000b400c8997a23 */ /* 0x000fe200000108d5 */
[C---:B------:R-:W-:Y:S01]  /*a430*/  HMMA.16816.F32.BF16 R120, R176.reuse, R134, R120 ;  /* 0x00000086b078723c */ /* 0x040fe20000041878 */
[----:B------:R-:W5:Y:S02]  /*a440*/  MUFU.EX2 R194, R194 ;  /* 0x000000c200c27308 */ /* 0x000f640000000800 */
[----:B---3--:R-:W-:Y:S01]  /*a450*/  F2FP.BF16.PACK_AB R132, R192, R191 ;  /* 0x000000bfc084723e */ /* 0x008fe200000010ff */
[----:B------:R-:W-:Y:S02]  /*a460*/  FFMA.FTZ R190, R3, R183, R190 ;  /* 0x000000b703be7223 */ /* 0x000fe400000100be */
[--C-:B------:R-:W-:Y:S02]  /*a470*/  FFMA.FTZ R202, R202, c[0x0][0x2d0], -R215.reuse ;  /* 0x0000b400caca7a23 */ /* 0x100fe400000108d7 */
[C---:B----4-:R-:W-:Y:S03]  /*a480*/  HMMA.16816.F32.BF16 R124, R176.reuse, R140, R124 ;  /* 0x0000008cb07c723c */ /* 0x050fe6000004187c */
[----:B------:R-:W-:Y:S01]  /*a490*/  MUFU.EX2 R195, R195 ;  /* 0x000000c300c37308 */ /* 0x000fe20000000800 */
[----:B------:R-:W-:Y:S02]  /*a4a0*/  FADD.FTZ R190, R188, R190 ;  /* 0x000000bebcbe7221 */ /* 0x000fe40000010000 */
[----:B------:R-:W-:Y:S02]  /*a4b0*/  FFMA.FTZ R204, R203, c[0x0][0x2d0], -R215 ;  /* 0x0000b400cbcc7a23 */ /* 0x000fe400000108d7 */
[----:B------:R-:W-:Y:S01]  /*a4c0*/  HMMA.16816.F32.BF16 R128, R176, R142, R128 ;  /* 0x0000008eb080723c */ /* 0x000fe20000041880 */
[----:B------:R-:W3:Y:S03]  /*a4d0*/  LDSM.16.MT88.4 R140, [R241+0x900] ;  /* 0x00090000f18c783b */ /* 0x000ee60000004200 */
[----:B------:R-:W-:Y:S01]  /*a4e0*/  FADD.FTZ R185, R185, R190 ;  /* 0x000000beb9b97221 */ /* 0x000fe20000010000 */
[----:B------:R-:W4:Y:S01]  /*a4f0*/  MUFU.EX2 R196, R196 ;  /* 0x000000c400c47308 */ /* 0x000f220000000800 */
[----:B------:R-:W-:Y:S02]  /*a500*/  FFMA.FTZ R200, R201, c[0x0][0x2d0], -R213 ;  /* 0x0000b400c9c87a23 */ /* 0x000fe400000108d5 */
[----:B------:R-:W-:Y:S01]  /*a510*/  FADD.FTZ R185, R184, R185 ;  /* 0x000000b9b8b97221 */ /* 0x000fe20000010000 */
[C---:B-----5:R-:W-:Y:S03]  /*a520*/  F2FP.BF16.PACK_AB R133, R194.reuse, R193 ;  /* 0x000000c1c285723e */ /* 0x060fe600000010ff */
[----:B------:R-:W-:Y:S03]  /*a530*/  FADD.FTZ R185, R193, R185 ;  /* 0x000000b9c1b97221 */ /* 0x000fe60000010000 */
[----:B------:R-:W5:Y:S01]  /*a540*/  MUFU.EX2 R197, R197 ;  /* 0x000000c500c57308 */ /* 0x000f620000000800 */
[----:B------:R-:W-:Y:S02]  /*a550*/  FADD.FTZ R194, R194, R185 ;  /* 0x000000b9c2c27221 */ /* 0x000fe40000010000 */
[----:B--2---:R-:W-:Y:S07]  /*a560*/  FFMA.FTZ R214, R180, R158, R214 ;  /* 0x0000009eb4d67223 */ /* 0x004fee00000100d6 */
[----:B------:R-:W2:Y:S01]  /*a570*/  MUFU.EX2 R198, R198 ;  /* 0x000000c600c67308 */ /* 0x000ea20000000800 */
[----:B------:R-:W-:Y:S01]  /*a580*/  FADD.FTZ R214, R189, R214 ;  /* 0x000000d6bdd67221 */ /* 0x000fe20000010000 */
[----:B----4-:R-:W-:Y:S03]  /*a590*/  F2FP.BF16.PACK_AB R134, R196, R195 ;  /* 0x000000c3c486723e */ /* 0x010fe600000010ff */
[----:B------:R-:W-:Y:S04]  /*a5a0*/  FADD.FTZ R187, R187, R214 ;  /* 0x000000d6bbbb7221 */ /* 0x000fe80000010000 */
[----:B------:R-:W-:Y:S01]  /*a5b0*/  FADD.FTZ R186, R186, R187 ;  /* 0x000000bbbaba7221 */ /* 0x000fe20000010000 */
[----:B------:R4:W-:Y:S03]  /*a5c0*/  MUFU.EX2 R168, R148 ;  /* 0x0000009400a87308 */ /* 0x0009e60000000800 */
[----:B------:R-:W-:Y:S02]  /*a5d0*/  FADD.FTZ R186, R191, R186 ;  /* 0x000000babfba7221 */ /* 0x000fe40000010000 */
[----:B-----5:R-:W-:Y:S02]  /*a5e0*/  FADD.FTZ R194, R197, R194 ;  /* 0x000000c2c5c27221 */ /* 0x020fe40000010000 */
[----:B------:R-:W-:Y:S03]  /*a5f0*/  FADD.FTZ R186, R192, R186 ;  /* 0x000000bac0ba7221 */ /* 0x000fe60000010000 */
[----:B------:R-:W-:Y:S01]  /*a600*/  MUFU.EX2 R203, R152 ;  /* 0x0000009800cb7308 */ /* 0x000fe20000000800 */
[----:B------:R-:W-:Y:S01]  /*a610*/  FADD.FTZ R195, R195, R186 ;  /* 0x000000bac3c37221 */ /* 0x000fe20000010000 */
[C---:B--2---:R-:W-:Y:S01]  /*a620*/  F2FP.BF16.PACK_AB R135, R198.reuse, R197 ;  /* 0x000000c5c687723e */ /* 0x044fe200000010ff */
[----:B------:R-:W-:Y:S07]  /*a630*/  FADD.FTZ R198, R198, R194 ;  /* 0x000000c2c6c67221 */ /* 0x000fee0000010000 */
[----:B------:R-:W2:Y:S01]  /*a640*/  MUFU.EX2 R202, R202 ;  /* 0x000000ca00ca7308 */ /* 0x000ea20000000800 */
[C---:B-1----:R-:W-:Y:S05]  /*a650*/  HMMA.16816.F32.BF16 R4, R132.reuse, R136, R4 ;  /* 0x000000888404723c */ /* 0x042fea0000041804 */
[----:B----4-:R-:W-:Y:S03]  /*a660*/  FFMA.FTZ R148, R170, c[0x0][0x2d0], -R213 ;  /* 0x0000b400aa947a23 */ /* 0x010fe600000108d5 */
[C---:B------:R-:W-:Y:S01]  /*a670*/  HMMA.16816.F32.BF16 R8, R132.reuse, R138, R8 ;  /* 0x0000008a8408723c */ /* 0x040fe20000041808 */
[----:B------:R-:W1:Y:S01]  /*a680*/  LDSM.16.MT88.4 R136, [R240+0x900] ;  /* 0x00090000f088783b */ /* 0x000e620000004200 */
[----:B------:R4:W-:Y:S06]  /*a690*/  MUFU.EX2 R170, R148 ;  /* 0x0000009400aa7308 */ /* 0x0009ec0000000800 */
[C---:B------:R-:W-:Y:S04]  /*a6a0*/  HMMA.16816.F32.BF16 R12, R132.reuse, R144, R12 ;  /* 0x00000090840c723c */ /* 0x040fe8000004180c */
[----:B------:R-:W-:Y:S01]  /*a6b0*/  MUFU.EX2 R201, R153 ;  /* 0x0000009900c97308 */ /* 0x000fe20000000800 */
[----:B--2---:R-:W-:Y:S03]  /*a6c0*/  F2FP.BF16.PACK_AB R180, R202, R203 ;  /* 0x000000cbcab4723e */ /* 0x004fe600000010ff */
[C---:B------:R-:W-:Y:S01]  /*a6d0*/  HMMA.16816.F32.BF16 R16, R132.reuse, R146, R16 ;  /* 0x000000928410723c */ /* 0x040fe20000041810 */
[----:B------:R-:W2:Y:S05]  /*a6e0*/  LDSM.16.MT88.4 R144, [R247+0x3900] ;  /* 0x00390000f790783b */ /* 0x000eaa0000004200 */
[----:B------:R-:W-:Y:S02]  /*a6f0*/  MUFU.EX2 R200, R200 ;  /* 0x000000c800c87308 */ /* 0x000fe40000000800 */
[C---:B---3--:R-:W-:Y:S04]  /*a700*/  HMMA.16816.F32.BF16 R20, R132.reuse, R140, R20 ;  /* 0x0000008c8414723c */ /* 0x048fe80000041814 */
[--C-:B----4-:R-:W-:Y:S04]  /*a710*/  FFMA.FTZ R148, R171, c[0x0][0x2d0], -R215.reuse ;  /* 0x0000b400ab947a23 */ /* 0x110fe800000108d7 */
[C---:B------:R-:W-:Y:S01]  /*a720*/  HMMA.16816.F32.BF16 R24, R132.reuse, R142, R24 ;  /* 0x0000008e8418723c */ /* 0x040fe20000041818 */
[----:B------:R-:W3:Y:S01]  /*a730*/  LDSM.16.MT88.4 R140, [R242+0x3900] ;  /* 0x00390000f28c783b */ /* 0x000ee20000004200 */
[----:B------:R4:W-:Y:S06]  /*a740*/  MUFU.EX2 R171, R148 ;  /* 0x0000009400ab7308 */ /* 0x0009ec0000000800 */
[C---:B-1----:R-:W-:Y:S04]  /*a750*/  HMMA.16816.F32.BF16 R28, R132.reuse, R136, R28 ;  /* 0x00000088841c723c */ /* 0x042fe8000004181c */
[----:B------:R-:W-:Y:S04]  /*a760*/  MUFU.EX2 R204, R204 ;  /* 0x000000cc00cc7308 */ /* 0x000fe80000000800 */
[C---:B------:R-:W-:Y:S01]  /*a770*/  HMMA.16816.F32.BF16 R32, R132.reuse, R138, R32 ;  /* 0x0000008a8420723c */ /* 0x040fe20000041820 */
[----:B------:R-:W1:Y:S07]  /*a780*/  LDSM.16.MT88.4 R136, [R241+0x3900] ;  /* 0x00390000f188783b */ /* 0x000e6e0000004200 */
[C---:B--2---:R-:W-:Y:S04]  /*a790*/  HMMA.16816.F32.BF16 R36, R132.reuse, R144, R36 ;  /* 0x000000908424723c */ /* 0x044fe80000041824 */
[--C-:B----4-:R-:W-:Y:S04]  /*a7a0*/  FFMA.FTZ R148, R167, c[0x0][0x2d0], -R215.reuse ;  /* 0x0000b400a7947a23 */ /* 0x110fe800000108d7 */
        /* <DEDUP_REMOVED lines=20> */
[C---:B---3--:R-:W-:Y:S07]  /*a8f0*/  HMMA.16816.F32.BF16 R92, R132.reuse, R140, R92 ;  /* 0x0000008c845c723c */ /* 0x048fee000004185c */
[----:B------:R-:W-:Y:S01]  /*a900*/  FFMA.FTZ R140, R163, c[0x0][0x2d0], -R215 ;  /* 0x0000b400a38c7a23 */ /* 0x000fe200000108d7 */
[C---:B------:R-:W-:Y:S01]  /*a910*/  HMMA.16816.F32.BF16 R96, R132.reuse, R142, R96 ;  /* 0x0000008e8460723c */ /* 0x040fe20000041860 */
[----:B------:R3:W-:Y:S07]  /*a920*/  MUFU.EX2 R163, R148 ;  /* 0x0000009400a37308 */ /* 0x0007ee0000000800 */
[C---:B-1----:R-:W-:Y:S03]  /*a930*/  HMMA.16816.F32.BF16 R100, R132.reuse, R136, R100 ;  /* 0x000000888464723c */ /* 0x042fe60000041864 */
[----:B------:R1:W4:Y:S04]  /*a940*/  MUFU.EX2 R178, R140 ;  /* 0x0000008c00b27308 */ /* 0x0003280000000800 */
[--C-:B------:R-:W-:Y:S01]  /*a950*/  FFMA.FTZ R136, R169, c[0x0][0x2d0], -R213.reuse ;  /* 0x0000b400a9887a23 */ /* 0x100fe200000108d5 */
[C---:B------:R-:W-:Y:S05]  /*a960*/  HMMA.16816.F32.BF16 R104, R132.reuse, R138, R104 ;  /* 0x0000008a8468723c */ /* 0x040fea0000041868 */
[----:B------:R5:W5:Y:S03]  /*a970*/  MUFU.EX2 R169, R136 ;  /* 0x0000008800a97308 */ /* 0x000b660000000800 */
[C---:B--2---:R-:W-:Y:S04]  /*a980*/  HMMA.16816.F32.BF16 R108, R132.reuse, R144, R108 ;  /* 0x00000090846c723c */ /* 0x044fe8000004186c */
[----:B---3--:R-:W-:Y:S03]  /*a990*/  FFMA.FTZ R148, R165, c[0x0][0x2d0], -R213 ;  /* 0x0000b400a5947a23 */ /* 0x008fe600000108d5 */
[----:B------:R-:W-:Y:S01]  /*a9a0*/  FFMA.FTZ R144, R162, c[0x0][0x2d0], -R215 ;  /* 0x0000b400a2907a23 */ /* 0x000fe200000108d7 */
[C---:B------:R-:W-:Y:S01]  /*a9b0*/  HMMA.16816.F32.BF16 R112, R132.reuse, R146, R112 ;  /* 0x000000928470723c */ /* 0x040fe20000041870 */
[----:B------:R2:W-:Y:S01]  /*a9c0*/  MUFU.EX2 R154, R148 ;  /* 0x00000094009a7308 */ /* 0x0005e20000000800 */
[----:B-1----:R-:W1:Y:S02]  /*a9d0*/  LDSM.16.MT88.4 R140, [R241+0x9900] ;  /* 0x00990000f18c783b */ /* 0x002e640000004200 */
[-C--:B----4-:R-:W-:Y:S07]  /*a9e0*/  MOV R3, R178.reuse ;  /* 0x000000b200037202 */ /* 0x090fee0000000f00 */
[----:B------:R3:W4:Y:S01]  /*a9f0*/  MUFU.EX2 R177, R144 ;  /* 0x0000009000b17308 */ /* 0x0007220000000800 */
[----:B-----5:R-:W5:Y:S01]  /*aa00*/  LDSM.16.MT88.4 R136, [R240+0x9900] ;  /* 0x00990000f088783b */ /* 0x020f620000004200 */
[--C-:B--2---:R-:W-:Y:S02]  /*aa10*/  FFMA.FTZ R148, R164, c[0x0][0x2d0], -R213.reuse ;  /* 0x0000b400a4947a23 */ /* 0x104fe400000108d5 */
[--C-:B---3--:R-:W-:Y:S06]  /*aa20*/  FFMA.FTZ R144, R161, c[0x0][0x2d0], -R213.reuse ;  /* 0x0000b400a1907a23 */ /* 0x108fec00000108d5 */
[----:B------:R2:W-:Y:S01]  /*aa30*/  MUFU.EX2 R176, R144 ;  /* 0x0000009000b07308 */ /* 0x0005e20000000800 */
[C---:B-1----:R-:W-:Y:S07]  /*aa40*/  HMMA.16816.F32.BF16 R116, R132.reuse, R140, R116 ;  /* 0x0000008c8474723c */ /* 0x042fee0000041874 */
[----:B------:R-:W-:Y:S01]  /*aa50*/  FFMA.FTZ R140, R160, c[0x0][0x2d0], -R213 ;  /* 0x0000b400a08c7a23 */ /* 0x000fe200000108d5 */
[C---:B------:R-:W-:Y:S01]  /*aa60*/  HMMA.16816.F32.BF16 R120, R132.reuse, R142, R120 ;  /* 0x0000008e8478723c */ /* 0x040fe20000041878 */
[----:B------:R1:W3:Y:S07]  /*aa70*/  MUFU.EX2 R160, R148 ;  /* 0x0000009400a07308 */ /* 0x0002ee0000000800 */
[C---:B-----5:R-:W-:Y:S03]  /*aa80*/  HMMA.16816.F32.BF16 R124, R132.reuse, R136, R124 ;  /* 0x00000088847c723c */ /* 0x060fe6000004187c */
[----:B------:R5:W5:Y:S01]  /*aa90*/  MUFU.EX2 R162, R140 ;  /* 0x0000008c00a27308 */ /* 0x000b620000000800 */
[----:B--2---:R-:W2:Y:S04]  /*aaa0*/  LDSM.16.MT88.4 R144, [R247+0x1100] ;  /* 0x00110000f790783b */ /* 0x004ea80000004200 */
[----:B------:R-:W-:Y:S04]  /*aab0*/  HMMA.16816.F32.BF16 R128, R132, R138, R128 ;  /* 0x0000008a8480723c */ /* 0x000fe80000041880 */
[----:B------:R-:W-:Y:S03]  /*aac0*/  LDSM.16.MT88.4 R136, [R241+0x1100] ;  /* 0x00110000f188783b */ /* 0x000fe60000004200 */
[----:B------:R-:W-:Y:S02]  /*aad0*/  F2FP.BF16.PACK_AB R132, R168, R178 ;  /* 0x000000b2a884723e */ /* 0x000fe400000010ff */
[----:B------:R-:W-:Y:S03]  /*aae0*/  F2FP.BF16.PACK_AB R133, R170, R169 ;  /* 0x000000a9aa85723e */ /* 0x000fe600000010ff */
[----:B----4-:R-:W-:Y:S01]  /*aaf0*/  F2FP.BF16.PACK_AB R134, R177, R171 ;  /* 0x000000abb186723e */ /* 0x010fe200000010ff */
[----:B-1----:R-:W-:Y:S01]  /*ab00*/  FFMA.FTZ R148, R174, c[0x0][0x2d0], -R215 ;  /* 0x0000b400ae947a23 */ /* 0x002fe200000108d7 */
[----:B---3--:R-:W-:Y:S03]  /*ab10*/  MOV R187, R160 ;  /* 0x000000a000bb7202 */ /* 0x008fe60000000f00 */
[----:B------:R1:W-:Y:S01]  /*ab20*/  MUFU.EX2 R157, R148 ;  /* 0x00000094009d7308 */ /* 0x0003e20000000800 */
[----:B-----5:R-:W3:Y:S01]  /*ab30*/  LDSM.16.MT88.4 R140, [R242+0x1100] ;  /* 0x00110000f28c783b */ /* 0x020ee20000004200 */
[----:B------:R-:W-:Y:S07]  /*ab40*/  F2FP.BF16.PACK_AB R135, R162, R176 ;  /* 0x000000b0a287723e */ /* 0x000fee00000010ff */
[C---:B--2---:R-:W-:Y:S03]  /*ab50*/  HMMA.16816.F32.BF16 R4, R132.reuse, R144, R4 ;  /* 0x000000908404723c */ /* 0x044fe60000041804 */
[----:B-1----:R-:W-:Y:S05]  /*ab60*/  FFMA.FTZ R148, R172, c[0x0][0x2d0], -R213 ;  /* 0x0000b400ac947a23 */ /* 0x002fea00000108d5 */
[C---:B------:R-:W-:Y:S01]  /*ab70*/  HMMA.16816.F32.BF16 R8, R132.reuse, R146, R8 ;  /* 0x000000928408723c */ /* 0x040fe20000041808 */
[----:B------:R-:W1:Y:S01]  /*ab80*/  LDSM.16.MT88.4 R144, [R240+0x1100] ;  /* 0x00110000f090783b */ /* 0x000e620000004200 */
[----:B------:R-:W2:Y:S06]  /*ab90*/  MUFU.EX2 R156, R148 ;  /* 0x00000094009c7308 */ /* 0x000eac0000000800 */
[C---:B---3--:R-:W-:Y:S08]  /*aba0*/  HMMA.16816.F32.BF16 R12, R132.reuse, R140, R12 ;  /* 0x0000008c840c723c */ /* 0x048ff0000004180c */
[C---:B------:R-:W-:Y:S01]  /*abb0*/  HMMA.16816.F32.BF16 R16, R132.reuse, R142, R16 ;  /* 0x0000008e8410723c */ /* 0x040fe20000041810 */
[----:B------:R-:W3:Y:S03]  /*abc0*/  LDSM.16.MT88.4 R140, [R247+0x4100] ;  /* 0x00410000f78c783b */ /* 0x000ee60000004200 */
[----:B--2---:R-:W-:Y:S04]  /*abd0*/  MOV R189, R156 ;  /* 0x0000009c00bd7202 */ /* 0x004fe80000000f00 */
[C---:B------:R-:W-:Y:S01]  /*abe0*/  HMMA.16816.F32.BF16 R20, R132.reuse, R136, R20 ;  /* 0x000000888414723c */ /* 0x040fe20000041814 */
[----:B------:R-:W-:Y:S07]  /*abf0*/  LDSM.16.MT88.4 R148, [R241+0x2100] ;  /* 0x00210000f194783b */ /* 0x000fee0000004200 */
        /* <DEDUP_REMOVED lines=26> */
[C---:B--2---:R-:W-:Y:S07]  /*ada0*/  HMMA.16816.F32.BF16 R92, R132.reuse, R136, R92 ;  /* 0x00000088845c723c */ /* 0x044fee000004185c */
[--C-:B------:R-:W-:Y:S01]  /*adb0*/  FFMA.FTZ R136, R166, c[0x0][0x2d0], -R215.reuse ;  /* 0x0000b400a6887a23 */ /* 0x100fe200000108d7 */
[C---:B------:R-:W-:Y:S01]  /*adc0*/  HMMA.16816.F32.BF16 R96, R132.reuse, R138, R96 ;  /* 0x0000008a8460723c */ /* 0x040fe20000041860 */
[----:B------:R-:W-:Y:S02]  /*add0*/  LDSM.16.MT88.4 R164, [R242+0x2900] ;  /* 0x00290000f2a4783b */ /* 0x000fe40000004200 */
[----:B------:R2:W-:Y:S05]  /*ade0*/  MUFU.EX2 R155, R136 ;  /* 0x00000088009b7308 */ /* 0x0005ea0000000800 */
[C---:B-1----:R-:W-:Y:S07]  /*adf0*/  HMMA.16816.F32.BF16 R100, R132.reuse, R144, R100 ;  /* 0x000000908464723c */ /* 0x042fee0000041864 */
[--C-:B------:R-:W-:Y:S01]  /*ae00*/  FFMA.FTZ R144, R175, c[0x0][0x2d0], -R215.reuse ;  /* 0x0000b400af907a23 */ /* 0x100fe200000108d7 */
[C---:B------:R-:W-:Y:S03]  /*ae10*/  HMMA.16816.F32.BF16 R104, R132.reuse, R146, R104 ;  /* 0x000000928468723c */ /* 0x040fe60000041868 */
[----:B------:R1:W4:Y:S01]  /*ae20*/  MUFU.EX2 R161, R144 ;  /* 0x0000009000a17308 */ /* 0x0003220000000800 */
[----:B------:R-:W-:Y:S02]  /*ae30*/  FFMA.FTZ R215, R211, c[0x0][0x2d0], -R215 ;  /* 0x0000b400d3d77a23 */ /* 0x000fe400000108d7 */
[--C-:B------:R-:W-:Y:S01]  /*ae40*/  FFMA.FTZ R211, R182, c[0x0][0x2d0], -R213.reuse ;  /* 0x0000b400b6d37a23 */ /* 0x100fe200000108d5 */
[----:B------:R-:W-:Y:S01]  /*ae50*/  MOV R182, R157 ;  /* 0x0000009d00b67202 */ /* 0x000fe20000000f00 */
[C---:B---3--:R-:W-:Y:S01]  /*ae60*/  HMMA.16816.F32.BF16 R108, R132.reuse, R140, R108 ;  /* 0x0000008c846c723c */ /* 0x048fe2000004186c */
[----:B--2---:R-:W2:Y:S03]  /*ae70*/  LDSM.16.MT88.4 R136, [R241+0xa100] ;  /* 0x00a10000f188783b */ /* 0x004ea60000004200 */
[----:B------:R-:W-:Y:S01]  /*ae80*/  MOV R188, R182 ;  /* 0x000000b600bc7202 */ /* 0x000fe20000000f00 */
[----:B------:R-:W3:Y:S02]  /*ae90*/  MUFU.EX2 R215, R215 ;  /* 0x000000d700d77308 */ /* 0x000ee40000000800 */
[--C-:B------:R-:W-:Y:S01]  /*aea0*/  FFMA.FTZ R140, R173, c[0x0][0x2d0], -R213.reuse ;  /* 0x0000b400ad8c7a23 */ /* 0x100fe200000108d5 */
[C---:B------:R-:W-:Y:S01]  /*aeb0*/  HMMA.16816.F32.BF16 R112, R132.reuse, R142, R112 ;  /* 0x0000008e8470723c */ /* 0x040fe20000041870 */
[----:B------:R-:W-:Y:S03]  /*aec0*/  LDSM.16.MT88.4 R172, [R247+0x2900] ;  /* 0x00290000f7ac783b */ /* 0x000fe60000004200 */
[----:B------:R-:W-:Y:S01]  /*aed0*/  FFMA.FTZ R213, R181, c[0x0][0x2d0], -R213 ;  /* 0x0000b400b5d57a23 */ /* 0x000fe200000108d5 */
[----:B------:R-:W-:Y:S02]  /*aee0*/  F2FP.BF16.PACK_AB R181, R200, R201 ;  /* 0x000000c9c8b5723e */ /* 0x000fe400000010ff */
[----:B------:R5:W5:Y:S02]  /*aef0*/  MUFU.EX2 R179, R140 ;  /* 0x0000008c00b37308 */ /* 0x000b640000000800 */
[----:B-1----:R-:W1:Y:S03]  /*af00*/  LDSM.16.MT88.4 R144, [R240+0xa100] ;  /* 0x00a10000f090783b */ /* 0x002e660000004200 */
[----:B----4-:R-:W-:Y:S05]  /*af10*/  MOV R190, R161 ;  /* 0x000000a100be7202 */ /* 0x010fea0000000f00 */
[----:B------:R-:W-:Y:S01]  /*af20*/  MUFU.EX2 R211, R211 ;  /* 0x000000d300d37308 */ /* 0x000fe20000000800 */
[----:B---3--:R-:W-:Y:S09]  /*af30*/  F2FP.BF16.PACK_AB R182, R215, R204 ;  /* 0x000000ccd7b6723e */ /* 0x008ff200000010ff */
[----:B------:R-:W3:Y:S01]  /*af40*/  MUFU.EX2 R213, R213 ;  /* 0x000000d500d57308 */ /* 0x000ee20000000800 */
[----:B-----5:R-:W4:Y:S01]  /*af50*/  LDSM.16.MT88.4 R140, [R247+0x1900] ;  /* 0x00190000f78c783b */ /* 0x020f220000004200 */
[----:B------:R-:W-:Y:S01]  /*af60*/  MOV R214, R179 ;  /* 0x000000b300d67202 */ /* 0x000fe20000000f00 */
[C---:B--2---:R-:W-:Y:S08]  /*af70*/  HMMA.16816.F32.BF16 R116, R132.reuse, R136, R116 ;  /* 0x000000888474723c */ /* 0x044ff00000041874 */
[C---:B------:R-:W-:Y:S01]  /*af80*/  HMMA.16816.F32.BF16 R120, R132.reuse, R138, R120 ;  /* 0x0000008a8478723c */ /* 0x040fe20000041878 */
[----:B------:R-:W2:Y:S07]  /*af90*/  LDSM.16.MT88.4 R136, [R242+0x1900] ;  /* 0x00190000f288783b */ /* 0x000eae0000004200 */
[C---:B-1----:R-:W-:Y:S04]  /*afa0*/  HMMA.16816.F32.BF16 R124, R132.reuse, R144, R124 ;  /* 0x00000090847c723c */ /* 0x042fe8000004187c */
[----:B---3--:R-:W-:Y:S04]  /*afb0*/  F2FP.BF16.PACK_AB R183, R213, R211 ;  /* 0x000000d3d5b7723e */ /* 0x008fe800000010ff */
[----:B------:R-:W-:Y:S01]  /*afc0*/  HMMA.16816.F32.BF16 R128, R132, R146, R128 ;  /* 0x000000928480723c */ /* 0x000fe20000041880 */
[----:B------:R-:W1:Y:S06]  /*afd0*/  LDSM.16.MT88.4 R144, [R241+0x1900] ;  /* 0x00190000f190783b */ /* 0x000e6c0000004200 */
[----:B------:R-:W-:Y:S02]  /*afe0*/  F2FP.BF16.PACK_AB R134, R157, R161 ;  /* 0x000000a19d86723e */ /* 0x000fe400000010ff */
[----:B------:R-:W-:Y:S02]  /*aff0*/  F2FP.BF16.PACK_AB R135, R156, R179 ;  /* 0x000000b39c87723e */ /* 0x000fe400000010ff */
[----:B------:R-:W-:Y:S01]  /*b000*/  LDSM.16.MT88.4 R156, [R241+0x2900] ;  /* 0x00290000f19c783b */ /* 0x000fe20000004200 */
[----:B------:R-:W-:Y:S02]  /*b010*/  F2FP.BF16.PACK_AB R132, R155, R163 ;  /* 0x000000a39b84723e */ /* 0x000fe400000010ff */
[----:B------:R-:W-:Y:S07]  /*b020*/  F2FP.BF16.PACK_AB R133, R160, R154 ;  /* 0x0000009aa085723e */ /* 0x000fee00000010ff */
[C---:B----4-:R-:W-:Y:S08]  /*b030*/  HMMA.16816.F32.BF16 R4, R132.reuse, R140, R4 ;  /* 0x0000008c8404723c */ /* 0x050ff00000041804 */
        /* <DEDUP_REMOVED lines=45> */
[----:B------:R-:W-:Y:S01]  /*b310*/  HMMA.16816.F32.BF16 R128, R132, R142, R128 ;  /* 0x0000008e8480723c */ /* 0x000fe20000041880 */
[----:B------:R-:W3:Y:S06]  /*b320*/  LDSM.16.MT88.4 R140, [R240+0x2100] ;  /* 0x00210000f08c783b */ /* 0x000eec0000004200 */
[----:B------:R-:W-:Y:S02]  /*b330*/  F2FP.BF16.PACK_AB R132, R212, R210 ;  /* 0x000000d2d484723e */ /* 0x000fe400000010ff */
[----:B------:R-:W-:Y:S03]  /*b340*/  F2FP.BF16.PACK_AB R133, R208, R206 ;  /* 0x000000ced085723e */ /* 0x000fe600000010ff */
[----:B------:R-:W-:Y:S02]  /*b350*/  F2FP.BF16.PACK_AB R134, R207, R209 ;  /* 0x000000d1cf86723e */ /* 0x000fe400000010ff */
[----:B------:R-:W-:Y:S07]  /*b360*/  F2FP.BF16.PACK_AB R135, R199, R205 ;  /* 0x000000cdc787723e */ /* 0x000fee00000010ff */
[C---:B--2---:R-:W-:Y:S08]  /*b370*/  HMMA.16816.F32.BF16 R4, R132.reuse, R136, R4 ;  /* 0x000000888404723c */ /* 0x044ff00000041804 */
[C---:B------:R-:W-:Y:S01]  /*b380*/  HMMA.16816.F32.BF16 R8, R132.reuse, R138, R8 ;  /* 0x0000008a8408723c */ /* 0x040fe20000041808 */
[----:B------:R-:W2:Y:S07]  /*b390*/  LDSM.16.MT88.4 R136, [R247+0x5100] ;  /* 0x00510000f788783b */ /* 0x000eae0000004200 */
[C---:B-1----:R-:W-:Y:S08]  /*b3a0*/  HMMA.16816.F32.BF16 R12, R132.reuse, R144, R12 ;  /* 0x00000090840c723c */ /* 0x042ff0000004180c */
[C---:B------:R-:W-:Y:S01]  /*b3b0*/  HMMA.16816.F32.BF16 R16, R132.reuse, R146, R16 ;  /* 0x000000928410723c */ /* 0x040fe20000041810 */
[----:B------:R-:W1:Y:S07]  /*b3c0*/  LDSM.16.MT88.4 R144, [R242+0x5100] ;  /* 0x00510000f290783b */ /* 0x000e6e0000004200 */
[C---:B------:R-:W-:Y:S08]  /*b3d0*/  HMMA.16816.F32.BF16 R20, R132.reuse, R148, R20 ;  /* 0x000000948414723c */ /* 0x040ff00000041814 */
[C---:B------:R-:W-:Y:S01]  /*b3e0*/  HMMA.16816.F32.BF16 R24, R132.reuse, R150, R24 ;  /* 0x000000968418723c */ /* 0x040fe20000041818 */
[----:B------:R-:W4:Y:S07]  /*b3f0*/  LDSM.16.MT88.4 R148, [R241+0x5100] ;  /* 0x00510000f194783b */ /* 0x000f2e0000004200 */
        /* <DEDUP_REMOVED lines=9> */
[C---:B----4-:R-:W-:Y:S08]  /*b490*/  HMMA.16816.F32.BF16 R52, R132.reuse, R148, R52 ;  /* 0x000000948434723c */ /* 0x050ff00000041834 */
        /* <DEDUP_REMOVED lines=19> */
[----:B------:R-:W-:Y:S07]  /*b5d0*/  LDSM.16.MT88.4 R136, [R247+0x5900] ;  /* 0x00590000f788783b */ /* 0x000fee0000004200 */
[C---:B-1----:R-:W-:Y:S07]  /*b5e0*/  HMMA.16816.F32.BF16 R108, R132.reuse, R144, R108 ;  /* 0x00000090846c723c */ /* 0x042fee000004186c */
[----:B------:R-:W-:Y:S01]  /*b5f0*/  MOV R144, R171 ;  /* 0x000000ab00907202 */ /* 0x000fe20000000f00 */
[C---:B------:R-:W-:Y:S04]  /*b600*/  HMMA.16816.F32.BF16 R112, R132.reuse, R146, R112 ;  /* 0x000000928470723c */ /* 0x040fe80000041870 */
[----:B------:R-:W-:Y:S03]  /*b610*/  MOV R145, R170 ;  /* 0x000000aa00917202 */ /* 0x000fe60000000f00 */
[----:B------:R-:W-:Y:S01]  /*b620*/  MOV R146, R177 ;  /* 0x000000b100927202 */ /* 0x000fe20000000f00 */
[C---:B----4-:R-:W-:Y:S04]  /*b630*/  HMMA.16816.F32.BF16 R116, R132.reuse, R148, R116 ;  /* 0x000000948474723c */ /* 0x050fe80000041874 */
[----:B------:R-:W-:Y:S04]  /*b640*/  MOV R147, R176 ;  /* 0x000000b000937202 */ /* 0x000fe80000000f00 */
[C---:B------:R-:W-:Y:S01]  /*b650*/  HMMA.16816.F32.BF16 R120, R132.reuse, R150, R120 ;  /* 0x000000968478723c */ /* 0x040fe20000041878 */
[----:B------:R-:W1:Y:S07]  /*b660*/  LDSM.16.MT88.4 R148, [R240+0x2900] ;  /* 0x00290000f094783b */ /* 0x000e6e0000004200 */
[C---:B---3--:R-:W-:Y:S07]  /*b670*/  HMMA.16816.F32.BF16 R124, R132.reuse, R140, R124 ;  /* 0x0000008c847c723c */ /* 0x048fee000004187c */
[----:B------:R-:W-:Y:S01]  /*b680*/  MOV R141, R169 ;  /* 0x000000a9008d7202 */ /* 0x000fe20000000f00 */
[----:B------:R-:W-:Y:S01]  /*b690*/  HMMA.16816.F32.BF16 R128, R132, R142, R128 ;  /* 0x0000008e8480723c */ /* 0x000fe20000041880 */
[----:B------:R-:W2:Y:S03]  /*b6a0*/  LDSM.16.MT88.4 R132, [R242+0x5900] ;  /* 0x00590000f284783b */ /* 0x000ea60000004200 */
[----:B------:R-:W-:Y:S03]  /*b6b0*/  MOV R140, R168 ;  /* 0x000000a8008c7202 */ /* 0x000fe60000000f00 */
[----:B------:R-:W-:Y:S01]  /*b6c0*/  MOV R142, R163 ;  /* 0x000000a3008e7202 */ /* 0x000fe20000000f00 */
[C---:B------:R-:W-:Y:S01]  /*b6d0*/  HMMA.16816.F32.BF16 R176, R180.reuse, R172, R4 ;  /* 0x000000acb4b0723c */ /* 0x040fe20000041804 */
[----:B------:R-:W3:Y:S04]  /*b6e0*/  LDSM.16.MT88.4 R4, [R241+0x5900] ;  /* 0x00590000f104783b */ /* 0x000ee80000004200 */
[----:B------:R-:W-:Y:S03]  /*b6f0*/  MOV R143, R162 ;  /* 0x000000a2008f7202 */ /* 0x000fe60000000f00 */
[C---:B------:R-:W-:Y:S07]  /*b700*/  HMMA.16816.F32.BF16 R172, R180.reuse, R174, R8 ;  /* 0x000000aeb4ac723c */ /* 0x040fee0000041808 */
[----:B------:R-:W-:Y:S01]  /*b710*/  MOV R10, R155 ;  /* 0x0000009b000a7202 */ /* 0x000fe20000000f00 */
[C---:B------:R-:W-:Y:S01]  /*b720*/  HMMA.16816.F32.BF16 R168, R180.reuse, R164, R12 ;  /* 0x000000a4b4a8723c */ /* 0x040fe2000004180c */
[----:B------:R-:W-:Y:S03]  /*b730*/  LDSM.16.MT88.4 R12, [R247+0x8900] ;  /* 0x00890000f70c783b */ /* 0x000fe60000004200 */
[----:B------:R-:W-:Y:S04]  /*b740*/  MOV R11, R154 ;  /* 0x0000009a000b7202 */ /* 0x000fe80000000f00 */
[C---:B------:R-:W-:Y:S01]  /*b750*/  HMMA.16816.F32.BF16 R164, R180.reuse, R166, R16 ;  /* 0x000000a6b4a4723c */ /* 0x040fe20000041810 */
[----:B------:R-:W-:Y:S07]  /*b760*/  LDSM.16.MT88.4 R16, [R242+0x8900] ;  /* 0x00890000f210783b */ /* 0x000fee0000004200 */
[C---:B------:R-:W-:Y:S01]  /*b770*/  HMMA.16816.F32.BF16 R160, R180.reuse, R156, R20 ;  /* 0x0000009cb4a0723c */ /* 0x040fe20000041814 */
[----:B------:R-:W-:Y:S07]  /*b780*/  LDSM.16.MT88.4 R20, [R241+0x8900] ;  /* 0x00890000f114783b */ /* 0x000fee0000004200 */
[C---:B------:R-:W-:Y:S01]  /*b790*/  HMMA.16816.F32.BF16 R156, R180.reuse, R158, R24 ;  /* 0x0000009eb49c723c */ /* 0x040fe20000041818 */
[----:B------:R-:W-:Y:S07]  /*b7a0*/  LDSM.16.MT88.4 R24, [R240+0x8900] ;  /* 0x00890000f018783b */ /* 0x000fee0000004200 */
[C---:B-1----:R-:W-:Y:S07]  /*b7b0*/  HMMA.16816.F32.BF16 R152, R180.reuse, R148, R28 ;  /* 0x00000094b498723c */ /* 0x042fee000004181c */
[----:B------:R-:W-:Y:S01]  /*b7c0*/  MOV R31, R10 ;  /* 0x0000000a001f7202 */ /* 0x000fe20000000f00 */
[C---:B------:R-:W-:Y:S04]  /*b7d0*/  HMMA.16816.F32.BF16 R148, R180.reuse, R150, R32 ;  /* 0x00000096b494723c */ /* 0x040fe80000041820 */
[----:B------:R-:W-:Y:S02]  /*b7e0*/  MOV R30, R11 ;  /* 0x0000000b001e7202 */ /* 0x000fe40000000f00 */
[----:B------:R-:W-:Y:S01]  /*b7f0*/  MOV R29, R142 ;  /* 0x0000008e001d7202 */ /* 0x000fe20000000f00 */
[----:B------:R-:W1:Y:S01]  /*b800*/  LDSM.16.MT88.4 R8, [R240+0x5900] ;  /* 0x00590000f008783b */ /* 0x000e620000004200 */
[----:B------:R-:W-:Y:S04]  /*b810*/  MOV R35, R146 ;  /* 0x0000009200237202 */ /* 0x000fe80000000f00 */
[----:B------:R-:W-:Y:S02]  /*b820*/  MOV R34, R147 ;  /* 0x0000009300227202 */ /* 0x000fe40000000f00 */
[----:B------:R-:W-:Y:S02]  /*b830*/  MOV R33, R144 ;  /* 0x0000009000217202 */ /* 0x000fe40000000f00 */
[----:B------:R-:W-:Y:S02]  /*b840*/  MOV R32, R145 ;  /* 0x0000009100207202 */ /* 0x000fe40000000f00 */
[C---:B------:R-:W-:Y:S03]  /*b850*/  HMMA.16816.F32.BF16 R144, R180.reuse, R136, R36 ;  /* 0x00000088b490723c */ /* 0x040fe60000041824 */
[----:B------:R-:W-:Y:S04]  /*b860*/  MOV R28, R143 ;  /* 0x0000008f001c7202 */ /* 0x000fe80000000f00 */
[----:B------:R-:W-:Y:S02]  /*b870*/  MOV R39, R140 ;  /* 0x0000008c00277202 */ /* 0x000fe40000000f00 */
[----:B------:R-:W-:Y:S02]  /*b880*/  MOV R38, R141 ;  /* 0x0000008d00267202 */ /* 0x000fe40000000f00 */
[C---:B------:R-:W-:Y:S03]  /*b890*/  HMMA.16816.F32.BF16 R140, R180.reuse, R138, R40 ;  /* 0x0000008ab48c723c */ /* 0x040fe60000041828 */
[----:B------:R-:W-:Y:S01]  /*b8a0*/  FADD.FTZ R198, R38, R198 ;  /* 0x000000c626c67221 */ /* 0x000fe20000010000 */
[----:B------:R-:W-:Y:S01]  /*b8b0*/  MOV R37, R3 ;  /* 0x0000000300257202 */ /* 0x000fe20000000f00 */
[----:B------:R-:W-:Y:S03]  /*b8c0*/  FADD.FTZ R3, R196, R195 ;  /* 0x000000c3c4037221 */ /* 0x000fe60000010000 */
[C---:B--2---:R-:W-:Y:S04]  /*b8d0*/  HMMA.16816.F32.BF16 R136, R180.reuse, R132, R44 ;  /* 0x00000084b488723c */ /* 0x044fe8000004182c */
[----:B------:R-:W-:Y:S04]  /*b8e0*/  FADD.FTZ R3, R37, R3 ;  /* 0x0000000325037221 */ /* 0x000fe80000010000 */
[C---:B------:R-:W-:Y:S08]  /*b8f0*/  HMMA.16816.F32.BF16 R132, R180.reuse, R134, R48 ;  /* 0x00000086b484723c */ /* 0x040ff00000041830 */
[C---:B---3--:R-:W-:Y:S08]  /*b900*/  HMMA.16816.F32.BF16 R52, R180.reuse, R4, R52 ;  /* 0x00000004b434723c */ /* 0x048ff00000041834 */
[C---:B------:R-:W-:Y:S01]  /*b910*/  HMMA.16816.F32.BF16 R56, R180.reuse, R6, R56 ;  /* 0x00000006b438723c */ /* 0x040fe20000041838 */
[----:B------:R-:W2:Y:S07]  /*b920*/  LDSM.16.MT88.4 R4, [R247+0xb900] ;  /* 0x00b90000f704783b */ /* 0x000eae0000004200 */
[C---:B-1----:R-:W-:Y:S08]  /*b930*/  HMMA.16816.F32.BF16 R60, R180.reuse, R8, R60 ;  /* 0x00000008b43c723c */ /* 0x042ff0000004183c */
[C---:B------:R-:W-:Y:S01]  /*b940*/  HMMA.16816.F32.BF16 R64, R180.reuse, R10, R64 ;  /* 0x0000000ab440723c */ /* 0x040fe20000041840 */
[----:B------:R-:W1:Y:S07]  /*b950*/  LDSM.16.MT88.4 R8, [R242+0xb900] ;  /* 0x00b90000f208783b */ /* 0x000e6e0000004200 */
[C---:B------:R-:W-:Y:S08]  /*b960*/  HMMA.16816.F32.BF16 R68, R180.reuse, R12, R68 ;  /* 0x0000000cb444723c */ /* 0x040ff00000041844 */
[C---:B------:R-:W-:Y:S01]  /*b970*/  HMMA.16816.F32.BF16 R72, R180.reuse, R14, R72 ;  /* 0x0000000eb448723c */ /* 0x040fe20000041848 */
[----:B------:R-:W3:Y:S07]  /*b980*/  LDSM.16.MT88.4 R12, [R241+0xb900] ;  /* 0x00b90000f10c783b */ /* 0x000eee0000004200 */
[C---:B------:R-:W-:Y:S07]  /*b990*/  HMMA.16816.F32.BF16 R76, R180.reuse, R16, R76 ;  /* 0x00000010b44c723c */ /* 0x040fee000004184c */
[----:B------:R-:W-:Y:S01]  /*b9a0*/  FADD.FTZ R16, R39, R3 ;  /* 0x0000000327107221 */ /* 0x000fe20000010000 */
[C---:B------:R-:W-:Y:S04]  /*b9b0*/  HMMA.16816.F32.BF16 R80, R180.reuse, R18, R80 ;  /* 0x00000012b450723c */ /* 0x040fe80000041850 */
[----:B------:R-:W-:Y:S02]  /*b9c0*/  FADD.FTZ R3, R32, R198 ;  /* 0x000000c620037221 */ /* 0x000fe40000010000 */
[----:B------:R-:W-:Y:S02]  /*b9d0*/  FADD.FTZ R16, R33, R16 ;  /* 0x0000001021107221 */ /* 0x000fe40000010000 */
[C---:B------:R-:W-:Y:S04]  /*b9e0*/  HMMA.16816.F32.BF16 R84, R180.reuse, R20, R84 ;  /* 0x00000014b454723c */ /* 0x040fe80000041854 */
[----:B------:R-:W-:Y:S04]  /*b9f0*/  FADD.FTZ R3, R34, R3 ;  /* 0x0000000322037221 */ /* 0x000fe80000010000 */
[C---:B------:R-:W-:Y:S04]  /*ba00*/  HMMA.16816.F32.BF16 R88, R180.reuse, R22, R88 ;  /* 0x00000016b458723c */ /* 0x040fe80000041858 */
[----:B------:R-:W-:Y:S04]  /*ba10*/  FADD.FTZ R3, R28, R3 ;  /* 0x000000031c037221 */ /* 0x000fe80000010000 */
[C---:B------:R-:W-:Y:S04]  /*ba20*/  HMMA.16816.F32.BF16 R92, R180.reuse, R24, R92 ;  /* 0x00000018b45c723c */ /* 0x040fe8000004185c */
[----:B------:R-:W-:Y:S04]  /*ba30*/  FADD.FTZ R3, R30, R3 ;  /* 0x000000031e037221 */ /* 0x000fe80000010000 */
[C---:B------:R-:W-:Y:S04]  /*ba40*/  HMMA.16816.F32.BF16 R96, R180.reuse, R26, R96 ;  /* 0x0000001ab460723c */ /* 0x040fe80000041860 */
[----:B------:R-:W-:Y:S04]  /*ba50*/  FADD.FTZ R3, R187, R3 ;  /* 0x00000003bb037221 */ /* 0x000fe80000010000 */
[C---:B--2---:R-:W-:Y:S04]  /*ba60*/  HMMA.16816.F32.BF16 R100, R180.reuse, R4, R100 ;  /* 0x00000004b464723c */ /* 0x044fe80000041864 */
[----:B------:R-:W-:Y:S04]  /*ba70*/  FADD.FTZ R3, R214, R3 ;  /* 0x00000003d6037221 */ /* 0x000fe80000010000 */
[C---:B------:R-:W-:Y:S01]  /*ba80*/  HMMA.16816.F32.BF16 R104, R180.reuse, R6, R104 ;  /* 0x00000006b468723c */ /* 0x040fe20000041868 */
[----:B------:R-:W2:Y:S03]  /*ba90*/  LDSM.16.MT88.4 R4, [R240+0xb900] ;  /* 0x00b90000f004783b */ /* 0x000ea60000004200 */
[----:B------:R-:W-:Y:S04]  /*baa0*/  FADD.FTZ R3, R189, R3 ;  /* 0x00000003bd037221 */ /* 0x000fe80000010000 */
[C---:B-1----:R-:W-:Y:S04]  /*bab0*/  HMMA.16816.F32.BF16 R108, R180.reuse, R8, R108 ;  /* 0x00000008b46c723c */ /* 0x042fe8000004186c */
[----:B------:R-:W-:Y:S03]  /*bac0*/  FADD.FTZ R3, R206, R3 ;  /* 0x00000003ce037221 */ /* 0x000fe60000010000 */
[----:B------:R-:W-:Y:S01]  /*bad0*/  FADD.FTZ R8, R35, R16 ;  /* 0x0000001023087221 */ /* 0x000fe20000010000 */
[C---:B------:R-:W-:Y:S04]  /*bae0*/  HMMA.16816.F32.BF16 R112, R180.reuse, R10, R112 ;  /* 0x0000000ab470723c */ /* 0x040fe80000041870 */
[----:B------:R-:W-:Y:S02]  /*baf0*/  FADD.FTZ R8, R29, R8 ;  /* 0x000000081d087221 */ /* 0x000fe40000010000 */
[----:B------:R-:W-:Y:S02]  /*bb00*/  FADD.FTZ R208, R208, R3 ;  /* 0x00000003d0d07221 */ /* 0x000fe40000010000 */
[----:B------:R-:W-:Y:S01]  /*bb10*/  FADD.FTZ R8, R31, R8 ;  /* 0x000000081f087221 */ /* 0x000fe20000010000 */
[C---:B---3--:R-:W-:Y:S03]  /*bb20*/  HMMA.16816.F32.BF16 R116, R180.reuse, R12, R116 ;  /* 0x0000000cb474723c */ /* 0x048fe60000041874 */
[----:B------:R-:W-:Y:S02]  /*bb30*/  FADD.FTZ R8, R190, R8 ;  /* 0x00000008be087221 */ /* 0x000fe40000010000 */
[----:B------:R-:W-:Y:S02]  /*bb40*/  FADD.FTZ R208, R205, R208 ;  /* 0x000000d0cdd07221 */ /* 0x000fe40000010000 */
[----:B------:R-:W-:Y:S01]  /*bb50*/  FADD.FTZ R8, R188, R8 ;  /* 0x00000008bc087221 */ /* 0x000fe20000010000 */
[C---:B------:R-:W-:Y:S04]  /*bb60*/  HMMA.16816.F32.BF16 R120, R180.reuse, R14, R120 ;  /* 0x0000000eb478723c */ /* 0x040fe80000041878 */
[----:B------:R-:W-:Y:S02]  /*bb70*/  FADD.FTZ R210, R210, R8 ;  /* 0x00000008d2d27221 */ /* 0x000fe40000010000 */
[----:B------:R-:W-:Y:S02]  /*bb80*/  FADD.FTZ R199, R199, R208 ;  /* 0x000000d0c7c77221 */ /* 0x000fe40000010000 */
[----:B------:R-:W-:Y:S01]  /*bb90*/  FADD.FTZ R210, R212, R210 ;  /* 0x000000d2d4d27221 */ /* 0x000fe20000010000 */
[C---:B--2---:R-:W-:Y:S03]  /*bba0*/  HMMA.16816.F32.BF16 R124, R180.reuse, R4, R124 ;  /* 0x00000004b47c723c */ /* 0x044fe6000004187c */
[----:B------:R-:W-:Y:S02]  /*bbb0*/  FADD.FTZ R209, R209, R210 ;  /* 0x000000d2d1d17221 */ /* 0x000fe40000010000 */
[----:B------:R-:W-:Y:S02]  /*bbc0*/  FADD.FTZ R199, R201, R199 ;  /* 0x000000c7c9c77221 */ /* 0x000fe40000010000 */
[----:B------:R-:W-:Y:S01]  /*bbd0*/  FADD.FTZ R209, R207, R209 ;  /* 0x000000d1cfd17221 */ /* 0x000fe20000010000 */
[----:B------:R-:W-:Y:S04]  /*bbe0*/  HMMA.16816.F32.BF16 R128, R180, R6, R128 ;  /* 0x00000006b480723c */ /* 0x000fe80000041880 */
[----:B------:R-:W-:Y:S02]  /*bbf0*/  FADD.FTZ R203, R203, R209 ;  /* 0x000000d1cbcb7221 */ /* 0x000fe40000010000 */
[----:B------:R-:W-:Y:S01]  /*bc00*/  FADD.FTZ R199, R200, R199 ;  /* 0x000000c7c8c77221 */ /* 0x000fe20000010000 */
[----:B------:R-:W-:Y:S01]  /*bc10*/  MOV R180, R2 ;  /* 0x0000000200b47202 */ /* 0x000fe20000000f00 */
[----:B------:R-:W-:Y:S04]  /*bc20*/  FADD.FTZ R203, R202, R203 ;  /* 0x000000cbcacb7221 */ /* 0x000fe80000010000 */
[----:B------:R-:W-:Y:S02]  /*bc30*/  FADD.FTZ R203, R204, R203 ;  /* 0x000000cbcccb7221 */ /* 0x000fe40000010000 */
[----:B------:R-:W-:Y:S02]  /*bc40*/  FADD.FTZ R199, R211, R199 ;  /* 0x000000c7d3c77221 */ /* 0x000fe40000010000 */
[----:B------:R-:W-:Y:S02]  /*bc50*/  FADD.FTZ R3, R215, R203 ;  /* 0x000000cbd7037221 */ /* 0x000fe40000010000 */
[----:B------:R-:W-:Y:S03]  /*bc60*/  FADD.FTZ R183, R213, R199 ;  /* 0x000000c7d5b77221 */ /* 0x000fe60000010000 */
[----:B------:R1:W-:Y:S02]  /*bc70*/  STL [R1+0x2c], R3 ;  /* 0x00002c0301007387 */ /* 0x0003e40000100800 */
[----:B-1----:R-:W-:Y:S01]  /*bc80*/  MOV R3, R0 ;  /* 0x0000000000037202 */ /* 0x002fe20000000f00 */
[----:B------:R-:W-:-:S05]  /*bc90*/  @P0 BRA `(.L_x_1544) ;  /* 0xffffb46000000947 */ /* 0x000fca000383ffff */
.L_x_1543:
[----:B------:R-:W2:Y:S01]  /*bca0*/  LDL.LU R6, [R1+0x2c] ;  /* 0x00002c0001067983 */ /* 0x000ea20000300800 */
[----:B------:R-:W-:-:S03]  /*bcb0*/  PLOP3.LUT P2, PT, PT, PT, PT, 0x8, 0x0 ;  /* 0x000000000000781c */ /* 0x000fc60003f4e170 */
[----:B------:R-:W1:Y:S02]  /*bcc0*/  SHFL.BFLY PT, R4, R183, 0x2, 0x1f ;  /* 0x0c401f00b7047f89 */ /* 0x000e6400000e0000 */
[----:B-1----:R-:W-:-:S05]  /*bcd0*/  FADD.FTZ R183, R4, R183 ;  /* 0x000000b704b77221 */ /* 0x002fca0000010000 */
[----:B------:R-:W1:Y:S02]  /*bce0*/  SHFL.BFLY PT, R4, R183, 0x1, 0x1f ;  /* 0x0c201f00b7047f89 */ /* 0x000e6400000e0000 */
[----:B-1----:R-:W-:-:S05]  /*bcf0*/  FADD.FTZ R4, R4, R183 ;  /* 0x000000b704047221 */ /* 0x002fca0000010000 */
[----:B------:R-:W-:-:S13]  /*bd00*/  FSETP.NE.FTZ.AND P0, PT, R4, RZ, PT ;  /* 0x000000ff0400720b */ /* 0x000fda0003f15000 */
[----:B------:R-:W1:Y:S01]  /*bd10*/  @P0 MUFU.LG2 R7, R4 ;  /* 0x0000000400070308 */ /* 0x000e620000000c00 */
[----:B------:R-:W-:Y:S01]  /*bd20*/  @P0 MOV R10, 0x3f317218 ;  /* 0x3f317218000a0802 */ /* 0x000fe20000000f00 */
[----:B-1----:R-:W-:-:S04]  /*bd30*/  @P0 FMUL.FTZ R9, R7, 0.69314718246459960938 ;  /* 0x3f31721807090820 */ /* 0x002fc80000410000 */
[----:B------:R-:W-:Y:S01]  /*bd40*/  @P0 FMUL.FTZ R7, R10, c[0x0][0x2d0] ;  /* 0x0000b4000a070a20 */ /* 0x000fe20000410000 */
[----:B--2---:R-:W1:Y:S02]  /*bd50*/  SHFL.BFLY PT, R5, R6, 0x2, 0x1f ;  /* 0x0c401f0006057f89 */ /* 0x004e6400000e0000 */
[----:B-1----:R-:W-:Y:S01]  /*bd60*/  FADD.FTZ R5, R5, R6 ;  /* 0x0000000605057221 */ /* 0x002fe20000010000 */
[----:B------:R-:W-:-:S04]  /*bd70*/  MOV R6, RZ ;  /* 0x000000ff00067202 */ /* 0x000fc80000000f00 */
[----:B------:R-:W1:Y:S02]  /*bd80*/  SHFL.BFLY PT, R3, R5, 0x1, 0x1f ;  /* 0x0c201f0005037f89 */ /* 0x000e6400000e0000 */
[----:B-1----:R-:W-:Y:S01]  /*bd90*/  FADD.FTZ R5, R5, R3 ;  /* 0x0000000305057221 */ /* 0x002fe20000010000 */
[----:B------:R-:W-:-:S04]  /*bda0*/  MOV R3, RZ ;  /* 0x000000ff00037202 */ /* 0x000fc80000000f00 */
[----:B------:R-:W-:Y:S02]  /*bdb0*/  FSETP.NE.FTZ.AND P1, PT, R5, RZ, PT ;  /* 0x000000ff0500720b */ /* 0x000fe40003f35000 */
[----:B------:R1:W2:Y:S11]  /*bdc0*/  @P0 MUFU.RCP R3, R4 ;  /* 0x0000000400030308 */ /* 0x0002b60000001000 */
[----:B------:R-:W3:Y:S01]  /*bdd0*/  @P1 MUFU.RCP R6, R5 ;  /* 0x0000000500061308 */ /* 0x000ee20000001000 */
[----:B------:R-:W-:-:S02]  /*bde0*/  @P1 MOV R8, 0x3f317218 ;  /* 0x3f31721800081802 */ /* 0x000fc40000000f00 */
[----:B-1----:R-:W-:-:S03]  /*bdf0*/  MOV R4, 0xff800000 ;  /* 0xff80000000047802 */ /* 0x002fc60000000f00 */
[----:B------:R-:W-:Y:S02]  /*be00*/  @P1 FMUL.FTZ R8, R8, c[0x0][0x2d0] ;  /* 0x0000b40008081a20 */ /* 0x000fe40000410000 */
[----:B------:R-:W1:Y:S01]  /*be10*/  @P1 MUFU.LG2 R5, R5 ;  /* 0x0000000500051308 */ /* 0x000e620000000c00 */
[C---:B--2---:R-:W-:Y:S02]  /*be20*/  FMUL.FTZ R178, R3.reuse, R178 ;  /* 0x000000b203b27220 */ /* 0x044fe40000410000 */
[C---:B------:R-:W-:Y:S02]  /*be30*/  FMUL.FTZ R179, R3.reuse, R179 ;  /* 0x000000b303b37220 */ /* 0x040fe40000410000 */
[C---:B------:R-:W-:Y:S02]  /*be40*/  FMUL.FTZ R174, R3.reuse, R174 ;  /* 0x000000ae03ae7220 */ /* 0x040fe40000410000 */
[----:B------:R-:W-:Y:S02]  /*be50*/  FMUL.FTZ R175, R3, R175 ;  /* 0x000000af03af7220 */ /* 0x000fe40000410000 */
[----:B---3--:R-:W-:-:S02]  /*be60*/  FMUL.FTZ R176, R6, R176 ;  /* 0x000000b006b07220 */ /* 0x008fc40000410000 */
[C---:B------:R-:W-:Y:S02]  /*be70*/  FMUL.FTZ R177, R6.reuse, R177 ;  /* 0x000000b106b17220 */ /* 0x040fe40000410000 */
[C---:B------:R-:W-:Y:S02]  /*be80*/  FMUL.FTZ R172, R6.reuse, R172 ;  /* 0x000000ac06ac7220 */ /* 0x040fe40000410000 */
[C---:B------:R-:W-:Y:S02]  /*be90*/  FMUL.FTZ R173, R6.reuse, R173 ;  /* 0x000000ad06ad7220 */ /* 0x040fe40000410000 */
[----:B-1----:R-:W-:Y:S02]  /*bea0*/  @P1 FMUL.FTZ R5, R5, 0.69314718246459960938 ;  /* 0x3f31721805051820 */ /* 0x002fe40000410000 */
        /* <DEDUP_REMOVED lines=123> */
.L_x_1535:
[----:B------:R-:W-:Y:S05]  /*c660*/  @P2 BRA `(.L_x_1547) ;  /* 0x00001f7000002947 */ /* 0x000fea0003800000 */
[----:B------:R-:W1:Y:S01]  /*c670*/  S2R R0, SR_CTAID.Y ;  /* 0x0000000000007919 */ /* 0x000e620000002600 */
[----:B------:R-:W-:Y:S01]  /*c680*/  IMAD R5, RZ, RZ, -UR11 ;  /* 0x8000000bff057e24 */ /* 0x000fe2000f8e02ff */
[----:B------:R-:W-:Y:S01]  /*c690*/  USHF.R.S32.HI UR6, URZ, 0x1f, UR11 ;  /* 0x0000001f3f067899 */ /* 0x000fe2000801140b */
[----:B------:R-:W-:Y:S01]  /*c6a0*/  IMAD.MOV.U32 R9, RZ, RZ, c[0x0][0x4e8] ;  /* 0x00013a00ff097624 */ /* 0x000fe200078e00ff */
[----:B------:R-:W3:Y:S01]  /*c6b0*/  S2R R11, SR_TID.X ;  /* 0x00000000000b7919 */ /* 0x000ee20000002100 */
[----:B------:R-:W-:Y:S01]  /*c6c0*/  ULDC.64 UR4, c[0x0][0x4d0] ;  /* 0x0001340000047ab9 */ /* 0x000fe20000000a00 */
[----:B------:R-:W-:Y:S01]  /*c6d0*/  BSSY B0, `(.L_x_1548) ;  /* 0x000012d000007945 */ /* 0x000fe20003800000 */
[----:B------:R-:W-:Y:S01]  /*c6e0*/  UIMAD UR7, UR6, UR4, URZ ;  /* 0x00000004060772a4 */ /* 0x000fe2000f8e023f */
[----:B------:R-:W4:Y:S01]  /*c6f0*/  S2R R8, SR_CTAID.Z ;  /* 0x0000000000087919 */ /* 0x000f220000002700 */
[----:B--2---:R-:W-:-:S03]  /*c700*/  UIMAD.WIDE.U32 UR8, UR11, UR4, URZ ;  /* 0x000000040b0872a5 */ /* 0x004fc6000f8e003f */
[----:B------:R-:W-:Y:S01]  /*c710*/  BAR.SYNC.DEFER_BLOCKING 0x1, 0x100 ;  /* 0x0044000000007b1d */ /* 0x000fe20000010000 */
[----:B------:R-:W-:Y:S01]  /*c720*/  UIMAD UR7, UR11, UR5, UR7 ;  /* 0x000000050b0772a4 */ /* 0x000fe2000f8e0207 */
[C---:B------:R-:W-:Y:S01]  /*c730*/  ISETP.NE.AND P1, PT, R9.reuse, 0x1, PT ;  /* 0x000000010900780c */ /* 0x040fe20003f25270 */
[----:B------:R-:W-:Y:S01]  /*c740*/  IMAD.U32 R16, RZ, RZ, UR8 ;  /* 0x00000008ff107e24 */ /* 0x000fe2000f8e00ff */
[----:B------:R-:W-:Y:S01]  /*c750*/  MOV R17, UR9 ;  /* 0x0000000900117c02 */ /* 0x000fe20008000f00 */
[----:B------:R-:W-:Y:S01]  /*c760*/  UIADD3 UR7, UR9, UR7, URZ ;  /* 0x0000000709077290 */ /* 0x000fe2000fffe03f */
[----:B------:R-:W-:Y:S01]  /*c770*/  IMAD R9, R9, c[0x0][0x388], RZ ;  /* 0x0000e20009097a24 */ /* 0x000fe200078e02ff */
[----:B------:R-:W-:Y:S02]  /*c780*/  ULDC.64 UR4, c[0x0][0x438] ;  /* 0x00010e0000047ab9 */ /* 0x000fe40000000a00 */
[----:B------:R-:W-:Y:S02]  /*c790*/  UIMAD.WIDE.U32 UR14, UR11, UR4, URZ ;  /* 0x000000040b0e72a5 */ /* 0x000fe4000f8e003f */
[----:B------:R-:W-:Y:S01]  /*c7a0*/  UIMAD UR4, UR6, UR4, URZ ;  /* 0x00000004060472a4 */ /* 0x000fe2000f8e023f */
[----:B-1----:R-:W-:-:S02]  /*c7b0*/  IMAD R5, R5, c[0x0][0x550], R0 ;  /* 0x0001540005057a24 */ /* 0x002fc400078e0200 */
[----:B------:R-:W-:Y:S01]  /*c7c0*/  IMAD.U32 R17, RZ, RZ, UR7 ;  /* 0x00000007ff117e24 */ /* 0x000fe2000f8e00ff */
[----:B------:R-:W-:Y:S01]  /*c7d0*/  UIMAD UR4, UR11, UR5, UR4 ;  /* 0x000000050b0472a4 */ /* 0x000fe2000f8e0204 */
[----:B---3--:R-:W-:Y:S01]  /*c7e0*/  SHF.R.S32.HI R0, RZ, 0x1f, R11 ;  /* 0x0000001fff007819 */ /* 0x008fe2000001140b */
[----:B------:R-:W-:Y:S01]  /*c7f0*/  IMAD.U32 R15, RZ, RZ, UR15 ;  /* 0x0000000fff0f7e24 */ /* 0x000fe2000f8e00ff */
[----:B------:R-:W-:Y:S01]  /*c800*/  MOV R14, UR14 ;  /* 0x0000000e000e7c02 */ /* 0x000fe20008000f00 */
[----:B------:R-:W-:Y:S01]  /*c810*/  UIADD3 UR4, UR15, UR4, URZ ;  /* 0x000000040f047290 */ /* 0x000fe2000fffe03f */
[-C--:B------:R-:W-:Y:S01]  /*c820*/  LEA.HI R13, R0, R11.reuse, RZ, 0x5 ;  /* 0x0000000b000d7211 */ /* 0x080fe200078f28ff */
[----:B----4-:R-:W-:Y:S01]  /*c830*/  IMAD.WIDE.U32 R16, R8, c[0x0][0x4d8], R16 ;  /* 0x0001360008107a25 */ /* 0x010fe200078e0010 */
[----:B------:R-:W-:Y:S02]  /*c840*/  LEA.HI R0, R0, R11, RZ, 0x2 ;  /* 0x0000000b00007211 */ /* 0x000fe400078f10ff */
[----:B------:R-:W-:Y:S01]  /*c850*/  LOP3.LUT R3, R13, 0xffffffe0, RZ, 0xc0, !PT ;  /* 0xffffffe00d037812 */ /* 0x000fe200078ec0ff */
[----:B------:R-:W-:Y:S01]  /*c860*/  IMAD.U32 R15, RZ, RZ, UR4 ;  /* 0x00000004ff0f7e24 */ /* 0x000fe2000f8e00ff */
[----:B------:R-:W-:-:S02]  /*c870*/  LOP3.LUT R0, R0, 0xfffffffc, RZ, 0xc0, !PT ;  /* 0xfffffffc00007812 */ /* 0x000fc400078ec0ff */
[----:B------:R-:W-:Y:S01]  /*c880*/  SHF.R.S32.HI R7, RZ, 0x5, R13 ;  /* 0x00000005ff077819 */ /* 0x000fe2000001140d */
[----:B------:R-:W-:Y:S01]  /*c890*/  IMAD.IADD R3, R11, 0x1, -R3 ;  /* 0x000000010b037824 */ /* 0x000fe200078e0a03 */
[----:B------:R-:W-:Y:S01]  /*c8a0*/  SHF.R.S32.HI R13, RZ, 0x1f, R13 ;  /* 0x0000001fff0d7819 */ /* 0x000fe2000001140d */
[----:B------:R-:W-:Y:S01]  /*c8b0*/  IMAD.WIDE.U32 R14, R8, c[0x0][0x440], R14 ;  /* 0x00011000080e7a25 */ /* 0x000fe200078e000e */
[----:B------:R-:W-:Y:S02]  /*c8c0*/  IADD3 R11, -R0, R11, RZ ;  /* 0x0000000b000b7210 */ /* 0x000fe40007ffe1ff */
[----:B------:R-:W1:Y:S01]  /*c8d0*/  S2R R0, SR_CTAID.X ;  /* 0x0000000000007919 */ /* 0x000e620000002500 */
[----:B------:R-:W-:Y:S02]  /*c8e0*/  LEA.HI R13, R13, R7, RZ, 0x3 ;  /* 0x000000070d0d7211 */ /* 0x000fe400078f18ff */
[----:B------:R-:W-:Y:S02]  /*c8f0*/  SHF.R.S32.HI R2, RZ, 0x1f, R3 ;  /* 0x0000001fff027819 */ /* 0x000fe40000011403 */
[----:B------:R-:W-:-:S02]  /*c900*/  LOP3.LUT R13, R13, 0xffffff8, RZ, 0xc0, !PT ;  /* 0x0ffffff80d0d7812 */ /* 0x000fc400078ec0ff */
[----:B------:R-:W-:Y:S02]  /*c910*/  LEA.HI R10, R11, R11, RZ, 0x1 ;  /* 0x0000000b0b0a7211 */ /* 0x000fe400078f08ff */
[----:B------:R-:W-:Y:S01]  /*c920*/  LEA.HI R2, R2, R3, RZ, 0x2 ;  /* 0x0000000302027211 */ /* 0x000fe200078f10ff */
[----:B------:R-:W-:Y:S01]  /*c930*/  IMAD.IADD R13, R7, 0x1, -R13 ;  /* 0x00000001070d7824 */ /* 0x000fe200078e0a0d */
[----:B------:R-:W-:Y:S02]  /*c940*/  LOP3.LUT R10, R10, 0x1ffffffe, RZ, 0xc0, !PT ;  /* 0x1ffffffe0a0a7812 */ /* 0x000fe400078ec0ff */
[----:B------:R-:W-:Y:S02]  /*c950*/  SHF.R.S32.HI R12, RZ, 0x2, R2 ;  /* 0x00000002ff0c7819 */ /* 0x000fe40000011402 */
[----:B------:R-:W-:Y:S02]  /*c960*/  SHF.R.S32.HI R7, RZ, 0x1f, R8 ;  /* 0x0000001fff077819 */ /* 0x000fe40000011408 */
[----:B------:R-:W-:Y:S01]  /*c970*/  IADD3 R10, R11, -R10, RZ ;  /* 0x8000000a0b0a7210 */ /* 0x000fe20007ffe0ff */
[----:B------:R-:W-:Y:S01]  /*c980*/  IMAD R12, R13, 0x10, R12 ;  /* 0x000000100d0c7824 */ /* 0x000fe200078e020c */
[----:B------:R-:W-:Y:S01]  /*c990*/  LOP3.LUT R2, R2, 0x7ffffffc, RZ, 0xc0, !PT ;  /* 0x7ffffffc02027812 */ /* 0x000fe200078ec0ff */
[----:B------:R-:W-:-:S02]  /*c9a0*/  IMAD R11, R7, c[0x0][0x4d8], RZ ;  /* 0x00013600070b7a24 */ /* 0x000fc400078e02ff */
[----:B------:R-:W-:Y:S02]  /*c9b0*/  IMAD R10, R10, 0x8, R12 ;  /* 0x000000080a0a7824 */ /* 0x000fe400078e020c */
[----:B------:R-:W-:Y:S02]  /*c9c0*/  IMAD R7, R7, c[0x0][0x440], RZ ;  /* 0x0001100007077a24 */ /* 0x000fe400078e02ff */
[----:B------:R-:W-:Y:S01]  /*c9d0*/  IMAD R11, R8, c[0x0][0x4dc], R11 ;  /* 0x00013700080b7a24 */ /* 0x000fe200078e020b */
[----:B-1----:R-:W-:Y:S01]  /*c9e0*/  LEA R10, R0, R10, 0x7 ;  /* 0x0000000a000a7211 */ /* 0x002fe200078e38ff */
[----:B------:R-:W-:Y:S01]  /*c9f0*/  IMAD R7, R8, c[0x0][0x444], R7 ;  /* 0x0001110008077a24 */ /* 0x000fe200078e0207 */
[----:B------:R-:W-:Y:S01]  /*ca00*/  SHF.R.S32.HI R8, RZ, 0x1f, R5 ;  /* 0x0000001fff087819 */ /* 0x000fe20000011405 */
[----:B------:R-:W-:Y:S01]  /*ca10*/  IMAD.IADD R17, R17, 0x1, R11 ;  /* 0x0000000111117824 */ /* 0x000fe200078e020b */
[----:B------:R-:W-:Y:S01]  /*ca20*/  MOV R11, R10 ;  /* 0x0000000a000b7202 */ /* 0x000fe20000000f00 */
[----:B------:R-:W-:Y:S01]  /*ca30*/  IMAD.IADD R15, R15, 0x1, R7 ;  /* 0x000000010f0f7824 */ /* 0x000fe200078e0207 */
[----:B------:R-:W-:Y:S01]  /*ca40*/  LEA R0, R0, R12, 0x7 ;  /* 0x0000000c00007211 */ /* 0x000fe200078e38ff */
[----:B------:R-:W-:-:S04]  /*ca50*/  @P1 IMAD.HI.U32 R7, R10, c[0x0][0x4ec], RZ ;  /* 0x00013b000a071a27 */ /* 0x000fc800078e00ff */
[C---:B------:R-:W-:Y:S01]  /*ca60*/  IMAD R13, R8.reuse, c[0x0][0x4e0], RZ ;  /* 0x00013800080d7a24 */ /* 0x040fe200078e02ff */
[----:B------:R-:W-:Y:S01]  /*ca70*/  @P1 SHF.R.U32.HI R11, RZ, c[0x0][0x4f0], R7 ;  /* 0x00013c00ff0b1a19 */ /* 0x000fe20000011607 */
[----:B------:R-:W-:Y:S02]  /*ca80*/  IMAD R8, R8, c[0x0][0x448], RZ ;  /* 0x0001120008087a24 */ /* 0x000fe400078e02ff */
[C---:B------:R-:W-:Y:S02]  /*ca90*/  IMAD R13, R5.reuse, c[0x0][0x4e4], R13 ;  /* 0x00013900050d7a24 */ /* 0x040fe400078e020d */
[----:B------:R-:W-:Y:S02]  /*caa0*/  IMAD.MOV R7, RZ, RZ, -R11 ;  /* 0x000000ffff077224 */ /* 0x000fe400078e0a0b */
[C---:B------:R-:W-:Y:S02]  /*cab0*/  IMAD R8, R5.reuse, c[0x0][0x44c], R8 ;  /* 0x0001130005087a24 */ /* 0x040fe400078e0208 */
[----:B------:R-:W-:-:S04]  /*cac0*/  IMAD.WIDE.U32 R14, R5, c[0x0][0x448], R14 ;  /* 0x00011200050e7a25 */ /* 0x000fc800078e000e */
[----:B------:R-:W-:Y:S01]  /*cad0*/  IMAD.WIDE.U32 R18, R5, c[0x0][0x4e0], R16 ;  /* 0x0001380005127a25 */ /* 0x000fe200078e0010 */
[----:B------:R-:W-:Y:S02]  /*cae0*/  IADD3 R15, R15, R8, RZ ;  /* 0x000000080f0f7210 */ /* 0x000fe40007ffe0ff */
[----:B------:R-:W-:Y:S01]  /*caf0*/  SHF.R.S32.HI R8, RZ, 0x1f, R11 ;  /* 0x0000001fff087819 */ /* 0x000fe2000001140b */
[----:B------:R-:W-:Y:S01]  /*cb00*/  @P1 IMAD.HI.U32 R5, R10, c[0x0][0x4ec], RZ ;  /* 0x00013b000a051a27 */ /* 0x000fe200078e00ff */
[----:B------:R-:W-:-:S03]  /*cb10*/  IADD3 R18, P0, R11, R18, RZ ;  /* 0x000000120b127210 */ /* 0x000fc60007f1e0ff */
[--C-:B------:R-:W-:Y:S01]  /*cb20*/  IMAD R7, R7, c[0x0][0x4e8], R10.reuse ;  /* 0x00013a0007077a24 */ /* 0x100fe200078e020a */
[----:B------:R-:W-:Y:S01]  /*cb30*/  IADD3.X R19, R8, R19, R13, P0, !PT ;  /* 0x0000001308137210 */ /* 0x000fe200007fe40d */
[----:B------:R-:W-:Y:S01]  /*cb40*/  IMAD.MOV.U32 R16, RZ, RZ, R10 ;  /* 0x000000ffff107224 */ /* 0x000fe200078e000a */
[----:B------:R-:W-:Y:S02]  /*cb50*/  @P1 SHF.R.U32.HI R16, RZ, c[0x0][0x4f0], R5 ;  /* 0x00013c00ff101a19 */ /* 0x000fe40000011605 */
[----:B------:R-:W-:Y:S01]  /*cb60*/  SHF.R.S32.HI R5, RZ, 0x1f, R7 ;  /* 0x0000001fff057819 */ /* 0x000fe20000011407 */
[----:B------:R-:W-:Y:S01]  /*cb70*/  IMAD.WIDE.U32 R18, R7, c[0x0][0x4c8], R18 ;  /* 0x0001320007127a25 */ /* 0x000fe200078e0012 */
[----:B------:R-:W-:-:S03]  /*cb80*/  SHF.R.S32.HI R11, RZ, 0x1f, R16 ;  /* 0x0000001fff0b7819 */ /* 0x000fc60000011410 */
[----:B------:R-:W-:Y:S02]  /*cb90*/  IMAD R5, R5, c[0x0][0x4c8], RZ ;  /* 0x0001320005057a24 */ /* 0x000fe400078e02ff */
[----:B------:R-:W-:Y:S02]  /*cba0*/  IMAD R11, R11, c[0x0][0x430], RZ ;  /* 0x00010c000b0b7a24 */ /* 0x000fe400078e02ff */
[----:B------:R-:W-:Y:S01]  /*cbb0*/  IMAD R5, R7, c[0x0][0x4cc], R5 ;  /* 0x0001330007057a24 */ /* 0x000fe200078e0205 */
[----:B------:R-:W-:Y:S01]  /*cbc0*/  LEA R7, P0, R18, c[0x0][0x4a8], 0x2 ;  /* 0x00012a0012077a11 */ /* 0x000fe200078010ff */
[----:B------:R-:W-:Y:S02]  /*cbd0*/  IMAD.MOV R8, RZ, RZ, -R16 ;  /* 0x000000ffff087224 */ /* 0x000fe400078e0a10 */
[----:B------:R-:W-:Y:S02]  /*cbe0*/  IMAD.IADD R5, R19, 0x1, R5 ;  /* 0x0000000113057824 */ /* 0x000fe400078e0205 */
[----:B------:R-:W-:Y:S01]  /*cbf0*/  IMAD.WIDE.U32 R14, R16, c[0x0][0x430], R14 ;  /* 0x00010c00100e7a25 */ /* 0x000fe200078e000e */
[----:B------:R-:W-:Y:S02]  /*cc00*/  SHFL.IDX PT, R12, R7, RZ, 0x1c1f ;  /* 0x001c1fff070c7589 */ /* 0x000fe400000e0000 */
[----:B------:R-:W-:Y:S01]  /*cc10*/  LEA.HI.X R5, R18, c[0x0][0x4ac], R5, 0x2, P0 ;  /* 0x00012b0012057a11 */ /* 0x000fe200000f1405 */
[----:B------:R-:W-:Y:S01]  /*cc20*/  IMAD R11, R16, c[0x0][0x434], R11 ;  /* 0x00010d00100b7a24 */ /* 0x000fe200078e020b */
[----:B------:R-:W-:Y:S01]  /*cc30*/  LOP3.LUT P0, RZ, R3, 0x3, RZ, 0xc0, !PT ;  /* 0x0000000303ff7812 */ /* 0x000fe2000780c0ff */
[----:B------:R1:W-:Y:S01]  /*cc40*/  SHFL.IDX PT, R16, R7, 0x1, 0x1c1f ;  /* 0x003c1f0007107f89 */ /* 0x0003e200000e0000 */
[----:B------:R-:W-:-:S02]  /*cc50*/  IMAD R8, R8, c[0x0][0x4e8], R10 ;  /* 0x00013a0008087a24 */ /* 0x000fc400078e020a */
[----:B------:R-:W-:Y:S01]  /*cc60*/  ISETP.GE.OR P2, PT, R0, R9, P0 ;  /* 0x000000090000720c */ /* 0x000fe20000746670 */
[----:B------:R-:W2:Y:S01]  /*cc70*/  SHFL.IDX PT, R13, R5, RZ, 0x1c1f ;  /* 0x001c1fff050d7589 */ /* 0x000ea200000e0000 */
[----:B------:R-:W-:Y:S01]  /*cc80*/  IMAD.IADD R15, R15, 0x1, R11 ;  /* 0x000000010f0f7824 */ /* 0x000fe200078e020b */
[----:B------:R-:W-:Y:S01]  /*cc90*/  SHF.R.S32.HI R10, RZ, 0x1f, R8 ;  /* 0x0000001fff0a7819 */ /* 0x000fe20000011408 */
[----:B------:R-:W-:Y:S01]  /*cca0*/  IMAD.IADD R3, R3, 0x1, -R2 ;  /* 0x0000000103037824 */ /* 0x000fe200078e0a02 */
[----:B------:R3:W4:Y:S01]  /*ccb0*/  SHFL.IDX PT, R17, R5, 0x1, 0x1c1f ;  /* 0x003c1f0005117f89 */ /* 0x00072200000e0000 */
[----:B------:R-:W-:-:S03]  /*ccc0*/  IMAD.WIDE.U32 R14, R8, c[0x0][0x428], R14 ;  /* 0x00010a00080e7a25 */ /* 0x000fc600078e000e */
[----:B------:R-:W-:Y:S01]  /*ccd0*/  SHF.L.U32 R3, R3, 0x1, RZ ;  /* 0x0000000103037819 */ /* 0x000fe200000006ff */
[----:B------:R-:W-:-:S04]  /*cce0*/  IMAD R10, R10, c[0x0][0x428], RZ ;  /* 0x00010a000a0a7a24 */ /* 0x000fc800078e02ff */
[----:B------:R-:W-:-:S05]  /*ccf0*/  IMAD R10, R8, c[0x0][0x42c], R10 ;  /* 0x00010b00080a7a24 */ /* 0x000fca00078e020a */
[----:B------:R-:W-:Y:S02]  /*cd00*/  IADD3 R10, R15, R10, RZ ;  /* 0x0000000a0f0a7210 */ /* 0x000fe40007ffe0ff */
[C---:B-1----:R-:W-:Y:S01]  /*cd10*/  LEA R7, P1, R14.reuse, c[0x0][0x400], 0x2 ;  /* 0x000100000e077a11 */ /* 0x042fe200078210ff */
[----:B--2---:R1:W-:Y:S03]  /*cd20*/  @!P2 ST.E [R12.64], R4 ;  /* 0x000000040c00a985 */ /* 0x0043e6000c10190c */
[----:B------:R-:W-:Y:S02]  /*cd30*/  LEA.HI.X R10, R14, c[0x0][0x404], R10, 0x2, P1 ;  /* 0x000101000e0a7a11 */ /* 0x000fe400008f140a */
[----:B---3--:R-:W-:Y:S01]  /*cd40*/  IADD3 R5, R0, 0x8, RZ ;  /* 0x0000000800057810 */ /* 0x008fe20007ffe0ff */
[----:B------:R2:W3:Y:S03]  /*cd50*/  SHFL.IDX PT, R14, R7, RZ, 0x1c1f ;  /* 0x001c1fff070e7589 */ /* 0x0004e600000e0000 */
[CC--:B------:R-:W-:Y:S01]  /*cd60*/  ISETP.GE.OR P0, PT, R5.reuse, R9.reuse, P0 ;  /* 0x000000090500720c */ /* 0x0c0fe20000706670 */
[----:B------:R2:W2:Y:S01]  /*cd70*/  SHFL.IDX PT, R15, R10, RZ, 0x1c1f ;  /* 0x001c1fff0a0f7589 */ /* 0x0004a200000e0000 */
[----:B------:R-:W-:-:S11]  /*cd80*/  ISETP.GE.AND P1, PT, R5, R9, PT ;  /* 0x000000090500720c */ /* 0x000fd60003f26270 */
[----:B----4-:R4:W-:Y:S01]  /*cd90*/  @!P0 ST.E [R16.64], R6 ;  /* 0x0000000610008985 */ /* 0x0109e2000c10190c */
[----:B------:R-:W-:Y:S02]  /*cda0*/  ISETP.GE.AND P0, PT, R0, R9, PT ;  /* 0x000000090000720c */ /* 0x000fe40003f06270 */
[----:B-1----:R-:W-:-:S11]  /*cdb0*/  P2R R4, PR, RZ, 0x2 ;  /* 0x00000002ff047803 */ /* 0x002fd60000000000 */
[----:B------:R-:W-:Y:S05]  /*cdc0*/  @P0 BRA `(.L_x_1549) ;  /* 0x00000bd000000947 */ /* 0x000fea0003800000 */
[C---:B--23--:R-:W-:Y:S02]  /*cdd0*/  ISETP.GE.AND P0, PT, R3.reuse, c[0x0][0x3c8], PT ;  /* 0x0000f20003007a0c */ /* 0x04cfe40003f06270 */
[C---:B------:R-:W-:Y:S02]  /*cde0*/  IADD3 R0, R3.reuse, 0x10, RZ ;  /* 0x0000001003007810 */ /* 0x040fe40007ffe0ff */
[C---:B------:R-:W-:Y:S02]  /*cdf0*/  IADD3 R2, R3.reuse, 0x8, RZ ;  /* 0x0000000803027810 */ /* 0x040fe40007ffe0ff */
[----:B------:R-:W-:Y:S02]  /*ce00*/  ISETP.GE.AND P4, PT, R0, c[0x0][0x3c8], PT ;  /* 0x0000f20000007a0c */ /* 0x000fe40003f86270 */
[----:B------:R-:W-:Y:S02]  /*ce10*/  ISETP.GE.AND P5, PT, R2, c[0x0][0x3c8], PT ;  /* 0x0000f20002007a0c */ /* 0x000fe40003fa6270 */
[----:B----4-:R-:W-:-:S02]  /*ce20*/  IADD3 R6, R3, 0x20, RZ ;  /* 0x0000002003067810 */ /* 0x010fc40007ffe0ff */
[C---:B------:R-:W-:Y:S01]  /*ce30*/  IADD3 R5, R3.reuse, 0x28, RZ ;  /* 0x0000002803057810 */ /* 0x040fe20007ffe0ff */
[----:B------:R-:W-:Y:S01]  /*ce40*/  @!P0 IMAD.WIDE R8, R3, 0x4, R14 ;  /* 0x0000000403088825 */ /* 0x000fe200078e020e */
[----:B------:R-:W-:Y:S02]  /*ce50*/  ISETP.GE.AND P2, PT, R6, c[0x0][0x3c8], PT ;  /* 0x0000f20006007a0c */ /* 0x000fe40003f46270 */
[----:B------:R-:W-:Y:S02]  /*ce60*/  ISETP.GE.AND P1, PT, R5, c[0x0][0x3c8], PT ;  /* 0x0000f20005007a0c */ /* 0x000fe40003f26270 */
[----:B------:R1:W-:Y:S03]  /*ce70*/  @!P0 ST.E.64 [R8.64], R176 ;  /* 0x000000b008008985 */ /* 0x0003e6000c101b0c */
[----:B------:R-:W-:-:S04]  /*ce80*/  @!P5 LEA.HI R2, R2, R2, RZ, 0x1 ;  /* 0x000000020202d211 */ /* 0x000fc800078f08ff */
[----:B------:R-:W-:Y:S02]  /*ce90*/  @!P5 LOP3.LUT R2, R2, 0xfffffffe, RZ, 0xc0, !PT ;  /* 0xfffffffe0202d812 */ /* 0x000fe400078ec0ff */
[----:B------:R-:W-:Y:S02]  /*cea0*/  @!P2 LEA.HI R6, R6, R6, RZ, 0x1 ;  /* 0x000000060606a211 */ /* 0x000fe400078f08ff */
[----:B------:R-:W-:Y:S01]  /*ceb0*/  @!P1 LEA.HI R5, R5, R5, RZ, 0x1 ;  /* 0x0000000505059211 */ /* 0x000fe200078f08ff */
[----:B------:R-:W-:Y:S01]  /*cec0*/  @!P5 IMAD.WIDE R12, R2, 0x4, R14 ;  /* 0x00000004020cd825 */ /* 0x000fe200078e020e */
[----:B------:R-:W-:Y:S02]  /*ced0*/  IADD3 R2, R3, 0x38, RZ ;  /* 0x0000003803027810 */ /* 0x000fe40007ffe0ff */
[----:B------:R-:W-:Y:S02]  /*cee0*/  @!P2 LOP3.LUT R6, R6, 0xfffffffe, RZ, 0xc0, !PT ;  /* 0xfffffffe0606a812 */ /* 0x000fe400078ec0ff */
[----:B------:R-:W-:Y:S01]  /*cef0*/  @!P1 LOP3.LUT R5, R5, 0xfffffffe, RZ, 0xc0, !PT ;  /* 0xfffffffe05059812 */ /* 0x000fe200078ec0ff */
[----:B------:R2:W-:Y:S01]  /*cf00*/  @!P5 ST.E.64 [R12.64], R172 ;  /* 0x000000ac0c00d985 */ /* 0x0005e2000c101b0c */
[----:B------:R-:W-:-:S03]  /*cf10*/  ISETP.GE.AND P5, PT, R2, c[0x0][0x3c8], PT ;  /* 0x0000f20002007a0c */ /* 0x000fc60003fa6270 */
[----:B------:R-:W-:Y:S01]  /*cf20*/  @!P1 IMAD.WIDE R18, R5, 0x4, R14 ;  /* 0x0000000405129825 */ /* 0x000fe200078e020e */
[C---:B------:R-:W-:Y:S02]  /*cf30*/  IADD3 R5, R3.reuse, 0x50, RZ ;  /* 0x0000005003057810 */ /* 0x040fe40007ffe0ff */
[C---:B-1----:R-:W-:Y:S02]  /*cf40*/  IADD3 R8, R3.reuse, 0x18, RZ ;  /* 0x0000001803087810 */ /* 0x042fe40007ffe0ff */
[----:B------:R-:W-:Y:S02]  /*cf50*/  @!P4 LEA.HI R9, R0, R0, RZ, 0x1 ;  /* 0x000000000009c211 */ /* 0x000fe400078f08ff */
[----:B------:R-:W-:Y:S02]  /*cf60*/  IADD3 R0, R3, 0x30, RZ ;  /* 0x0000003003007810 */ /* 0x000fe40007ffe0ff */
[----:B------:R-:W-:Y:S02]  /*cf70*/  ISETP.GE.AND P3, PT, R8, c[0x0][0x3c8], PT ;  /* 0x0000f20008007a0c */ /* 0x000fe40003f66270 */
[----:B------:R-:W-:-:S02]  /*cf80*/  ISETP.GE.AND P0, PT, R0, c[0x0][0x3c8], PT ;  /* 0x0000f20000007a0c */ /* 0x000fc40003f06270 */
[----:B------:R-:W-:Y:S02]  /*cf90*/  @!P4 LOP3.LUT R9, R9, 0xfffffffe, RZ, 0xc0, !PT ;  /* 0xfffffffe0909c812 */ /* 0x000fe400078ec0ff */
[----:B------:R-:W-:-:S03]  /*cfa0*/  @!P5 LEA.HI R2, R2, R2, RZ, 0x1 ;  /* 0x000000020202d211 */ /* 0x000fc600078f08ff */
[----:B------:R-:W-:Y:S01]  /*cfb0*/  @!P4 IMAD.WIDE R16, R9, 0x4, R14 ;  /* 0x000000040910c825 */ /* 0x000fe200078e020e */
[----:B------:R-:W-:Y:S02]  /*cfc0*/  IADD3 R9, R3, 0x40, RZ ;  /* 0x0000004003097810 */ /* 0x000fe40007ffe0ff */
[----:B------:R-:W-:Y:S02]  /*cfd0*/  @!P5 LOP3.LUT R2, R2, 0xfffffffe, RZ, 0xc0, !PT ;  /* 0xfffffffe0202d812 */ /* 0x000fe400078ec0ff */
[----:B------:R-:W-:Y:S01]  /*cfe0*/  @!P3 LEA.HI R8, R8, R8, RZ, 0x1 ;  /* 0x000000080808b211 */ /* 0x000fe200078f08ff */
[----:B------:R1:W-:Y:S01]  /*cff0*/  @!P4 ST.E.64 [R16.64], R168 ;  /* 0x000000a81000c985 */ /* 0x0003e2000c101b0c */
[----:B------:R-:W-:Y:S02]  /*d000*/  @!P0 LEA.HI R0, R0, R0, RZ, 0x1 ;  /* 0x0000000000008211 */ /* 0x000fe400078f08ff */
[----:B------:R-:W-:Y:S02]  /*d010*/  @!P3 LOP3.LUT R8, R8, 0xfffffffe, RZ, 0xc0, !PT ;  /* 0xfffffffe0808b812 */ /* 0x000fe400078ec0ff */
[----:B------:R-:W-:-:S02]  /*d020*/  @!P0 LOP3.LUT R0, R0, 0xfffffffe, RZ, 0xc0, !PT ;  /* 0xfffffffe00008812 */ /* 0x000fc400078ec0ff */
[----:B------:R-:W-:Y:S01]  /*d030*/  ISETP.GE.AND P4, PT, R9, c[0x0][0x3c8], PT ;  /* 0x0000f20009007a0c */ /* 0x000fe20003f86270 */
[----:B--2---:R-:W-:Y:S01]  /*d040*/  @!P3 IMAD.WIDE R12, R8, 0x4, R14 ;  /* 0x00000004080cb825 */ /* 0x004fe200078e020e */
[----:B------:R-:W-:-:S03]  /*d050*/  IADD3 R8, R3, 0x60, RZ ;  /* 0x0000006003087810 */ /* 0x000fc60007ffe0ff */
[----:B------:R-:W-:Y:S01]  /*d060*/  @!P0 IMAD.WIDE R20, R0, 0x4, R14 ;  /* 0x0000000400148825 */ /* 0x000fe200078e020e */
[----:B------:R2:W-:Y:S01]  /*d070*/  @!P3 ST.E.64 [R12.64], R164 ;  /* 0x000000a40c00b985 */ /* 0x0005e2000c101b0c */
[----:B------:R-:W-:-:S06]  /*d080*/  IADD3 R0, R3, 0x58, RZ ;  /* 0x0000005803007810 */ /* 0x000fcc0007ffe0ff */
[----:B------:R-:W-:-:S04]  /*d090*/  @!P4 LEA.HI R9, R9, R9, RZ, 0x1 ;  /* 0x000000090909c211 */ /* 0x000fc800078f08ff */
[----:B------:R-:W-:Y:S01]  /*d0a0*/  @!P4 LOP3.LUT R9, R9, 0xfffffffe, RZ, 0xc0, !PT ;  /* 0xfffffffe0909c812 */ /* 0x000fe200078ec0ff */
[----:B-1----:R-:W-:Y:S01]  /*d0b0*/  @!P2 IMAD.WIDE R16, R6, 0x4, R14 ;  /* 0x000000040610a825 */ /* 0x002fe200078e020e */
[----:B------:R-:W-:-:S04]  /*d0c0*/  IADD3 R6, R3, 0x48, RZ ;  /* 0x0000004803067810 */ /* 0x000fc80007ffe0ff */
[----:B------:R1:W-:Y:S01]  /*d0d0*/  @!P2 ST.E.64 [R16.64], R160 ;  /* 0x000000a01000a985 */ /* 0x0003e2000c101b0c */
[----:B------:R-:W-:Y:S02]  /*d0e0*/  ISETP.GE.AND P3, PT, R6, c[0x0][0x3c8], PT ;  /* 0x0000f20006007a0c */ /* 0x000fe40003f66270 */
[----:B------:R-:W-:Y:S01]  /*d0f0*/  ISETP.GE.AND P2, PT, R5, c[0x0][0x3c8], PT ;  /* 0x0000f20005007a0c */ /* 0x000fe20003f46270 */
[----:B------:R-:W-:Y:S01]  /*d100*/  @!P1 ST.E.64 [R18.64], R156 ;  /* 0x0000009c12009985 */ /* 0x000fe2000c101b0c */
[----:B------:R-:W-:-:S03]  /*d110*/  ISETP.GE.AND P1, PT, R0, c[0x0][0x3c8], PT ;  /* 0x0000f20000007a0c */ /* 0x000fc60003f26270 */
[----:B------:R3:W-:Y:S01]  /*d120*/  @!P0 ST.E.64 [R20.64], R152 ;  /* 0x0000009814008985 */ /* 0x0007e2000c101b0c */
[----:B------:R-:W-:Y:S01]  /*d130*/  ISETP.GE.AND P0, PT, R8, c[0x0][0x3c8], PT ;  /* 0x0000f20008007a0c */ /* 0x000fe20003f06270 */
[----:B--2---:R-:W-:Y:S01]  /*d140*/  @!P5 IMAD.WIDE R12, R2, 0x4, R14 ;  /* 0x00000004020cd825 */ /* 0x004fe200078e020e */
[----:B------:R-:W-:-:S03]  /*d150*/  IADD3 R2, R3, 0x68, RZ ;  /* 0x0000006803027810 */ /* 0x000fc60007ffe0ff */
[----:B------:R-:W-:Y:S01]  /*d160*/  @!P3 LEA.HI R6, R6, R6, RZ, 0x1 ;  /* 0x000000060606b211 */ /* 0x000fe200078f08ff */
[----:B------:R2:W-:Y:S01]  /*d170*/  @!P5 ST.E.64 [R12.64], R148 ;  /* 0x000000940c00d985 */ /* 0x0005e2000c101b0c */
[----:B------:R-:W-:Y:S02]  /*d180*/  @!P2 LEA.HI R5, R5, R5, RZ, 0x1 ;  /* 0x000000050505a211 */ /* 0x000fe400078f08ff */
[----:B------:R-:W-:Y:S02]  /*d190*/  @!P1 LEA.HI R0, R0, R0, RZ, 0x1 ;  /* 0x0000000000009211 */ /* 0x000fe400078f08ff */
[----:B------:R-:W-:Y:S02]  /*d1a0*/  @!P3 LOP3.LUT R6, R6, 0xfffffffe, RZ, 0xc0, !PT ;  /* 0xfffffffe0606b812 */ /* 0x000fe400078ec0ff */
[----:B------:R-:W-:Y:S02]  /*d1b0*/  @!P0 LEA.HI R8, R8, R8, RZ, 0x1 ;  /* 0x0000000808088211 */ /* 0x000fe400078f08ff */
[----:B------:R-:W-:-:S02]  /*d1c0*/  @!P2 LOP3.LUT R5, R5, 0xfffffffe, RZ, 0xc0, !PT ;  /* 0xfffffffe0505a812 */ /* 0x000fc400078ec0ff */
[----:B------:R-:W-:Y:S02]  /*d1d0*/  @!P0 LOP3.LUT R8, R8, 0xfffffffe, RZ, 0xc0, !PT ;  /* 0xfffffffe08088812 */ /* 0x000fe400078ec0ff */
[----:B------:R-:W-:Y:S01]  /*d1e0*/  ISETP.GE.AND P5, PT, R2, c[0x0][0x3c8], PT ;  /* 0x0000f20002007a0c */ /* 0x000fe20003fa6270 */
[--C-:B-1----:R-:W-:Y:S01]  /*d1f0*/  @!P4 IMAD.WIDE R16, R9, 0x4, R14.reuse ;  /* 0x000000040910c825 */ /* 0x102fe200078e020e */
[----:B------:R-:W-:Y:S02]  /*d200*/  IADD3 R9, R3, 0x70, RZ ;  /* 0x0000007003097810 */ /* 0x000fe40007ffe0ff */
[----:B------:R-:W-:Y:S02]  /*d210*/  @!P1 LOP3.LUT R0, R0, 0xfffffffe, RZ, 0xc0, !PT ;  /* 0xfffffffe00009812 */ /* 0x000fe400078ec0ff */
[----:B------:R1:W-:Y:S01]  /*d220*/  @!P4 ST.E.64 [R16.64], R144 ;  /* 0x000000901000c985 */ /* 0x0003e2000c101b0c */
[----:B------:R-:W-:Y:S01]  /*d230*/  ISETP.GE.AND P4, PT, R9, c[0x0][0x3c8], PT ;  /* 0x0000f20009007a0c */ /* 0x000fe20003f86270 */
[----:B---3--:R-:W-:Y:S01]  /*d240*/  @!P0 IMAD.WIDE R20, R8, 0x4, R14 ;  /* 0x0000000408148825 */ /* 0x008fe200078e020e */
[----:B------:R-:W-:-:S03]  /*d250*/  IADD3 R8, R3, 0x78, RZ ;  /* 0x0000007803087810 */ /* 0x000fc60007ffe0ff */
[--C-:B------:R-:W-:Y:S01]  /*d260*/  @!P1 IMAD.WIDE R18, R0, 0x4, R14.reuse ;  /* 0x0000000400129825 */ /* 0x100fe200078e020e */
[----:B------:R-:W-:Y:S02]  /*d270*/  @!P5 LEA.HI R2, R2, R2, RZ, 0x1 ;  /* 0x000000020202d211 */ /* 0x000fe400078f08ff */
[C---:B------:R-:W-:Y:S01]  /*d280*/  IADD3 R0, R3.reuse, 0x90, RZ ;  /* 0x0000009003007810 */ /* 0x040fe20007ffe0ff */
[----:B--2---:R-:W-:Y:S01]  /*d290*/  @!P3 IMAD.WIDE R12, R6, 0x4, R14 ;  /* 0x00000004060cb825 */ /* 0x004fe200078e020e */
[----:B------:R-:W-:-:S03]  /*d2a0*/  IADD3 R6, R3, 0x80, RZ ;  /* 0x0000008003067810 */ /* 0x000fc60007ffe0ff */
[----:B------:R-:W-:Y:S01]  /*d2b0*/  @!P4 LEA.HI R9, R9, R9, RZ, 0x1 ;  /* 0x000000090909c211 */ /* 0x000fe200078f08ff */
[----:B------:R2:W-:Y:S01]  /*d2c0*/  @!P3 ST.E.64 [R12.64], R140 ;  /* 0x0000008c0c00b985 */ /* 0x0005e2000c101b0c */
[----:B------:R-:W-:Y:S02]  /*d2d0*/  ISETP.GE.AND P3, PT, R8, c[0x0][0x3c8], PT ;  /* 0x0000f20008007a0c */ /* 0x000fe40003f66270 */
[----:B------:R-:W-:Y:S02]  /*d2e0*/  @!P5 LOP3.LUT R2, R2, 0xfffffffe, RZ, 0xc0, !PT ;  /* 0xfffffffe0202d812 */ /* 0x000fe400078ec0ff */
[----:B------:R-:W-:Y:S01]  /*d2f0*/  @!P4 LOP3.LUT R9, R9, 0xfffffffe, RZ, 0xc0, !PT ;  /* 0xfffffffe0909c812 */ /* 0x000fe200078ec0ff */
[----:B-1----:R-:W-:Y:S01]  /*d300*/  @!P2 IMAD.WIDE R16, R5, 0x4, R14 ;  /* 0x000000040510a825 */ /* 0x002fe200078e020e */
[----:B------:R-:W-:-:S07]  /*d310*/  IADD3 R5, R3, 0x88, RZ ;  /* 0x0000008803057810 */ /* 0x000fce0007ffe0ff */
[----:B------:R-:W-:Y:S01]  /*d320*/  @!P3 LEA.HI R8, R8, R8, RZ, 0x1 ;  /* 0x000000080808b211 */ /* 0x000fe200078f08ff */
[----:B------:R1:W-:Y:S01]  /*d330*/  @!P2 ST.E.64 [R16.64], R136 ;  /* 0x000000881000a985 */ /* 0x0003e2000c101b0c */
[----:B------:R-:W-:Y:S02]  /*d340*/  ISETP.GE.AND P2, PT, R6, c[0x0][0x3c8], PT ;  /* 0x0000f20006007a0c */ /* 0x000fe40003f46270 */
[----:B------:R-:W-:Y:S01]  /*d350*/  @!P3 LOP3.LUT R8, R8, 0xfffffffe, RZ, 0xc0, !PT ;  /* 0xfffffffe0808b812 */ /* 0x000fe200078ec0ff */
[----:B------:R3:W-:Y:S01]  /*d360*/  @!P1 ST.E.64 [R18.64], R132 ;  /* 0x0000008412009985 */ /* 0x0007e2000c101b0c */
[----:B------:R-:W-:-:S03]  /*d370*/  ISETP.GE.AND P1, PT, R5, c[0x0][0x3c8], PT ;  /* 0x0000f20005007a0c */ /* 0x000fc60003f26270 */
[----:B------:R-:W-:Y:S01]  /*d380*/  @!P0 ST.E.64 [R20.64], R52 ;  /* 0x0000003414008985 */ /* 0x000fe2000c101b0c */
[----:B------:R-:W-:Y:S01]  /*d390*/  ISETP.GE.AND P0, PT, R0, c[0x0][0x3c8], PT ;  /* 0x0000f20000007a0c */ /* 0x000fe20003f06270 */
[----:B--2---:R-:W-:Y:S01]  /*d3a0*/  @!P5 IMAD.WIDE R12, R2, 0x4, R14 ;  /* 0x00000004020cd825 */ /* 0x004fe200078e020e */
[----:B------:R-:W-:-:S03]  /*d3b0*/  IADD3 R2, R3, 0x98, RZ ;  /* 0x0000009803027810 */ /* 0x000fc60007ffe0ff */
[----:B------:R-:W-:Y:S01]  /*d3c0*/  @!P2 LEA.HI R6, R6, R6, RZ, 0x1 ;  /* 0x000000060606a211 */ /* 0x000fe200078f08ff */
[----:B------:R2:W-:Y:S01]  /*d3d0*/  @!P5 ST.E.64 [R12.64], R56 ;  /* 0x000000380c00d985 */ /* 0x0005e2000c101b0c */
[----:B------:R-:W-:Y:S02]  /*d3e0*/  ISETP.GE.AND P5, PT, R2, c[0x0][0x3c8], PT ;  /* 0x0000f20002007a0c */ /* 0x000fe40003fa6270 */
[----:B------:R-:W-:Y:S02]  /*d3f0*/  @!P1 LEA.HI R5, R5, R5, RZ, 0x1 ;  /* 0x0000000505059211 */ /* 0x000fe400078f08ff */
[----:B------:R-:W-:Y:S02]  /*d400*/  @!P2 LOP3.LUT R6, R6, 0xfffffffe, RZ, 0xc0, !PT ;  /* 0xfffffffe0606a812 */ /* 0x000fe400078ec0ff */
[----:B------:R-:W-:-:S04]  /*d410*/  @!P0 LEA.HI R0, R0, R0, RZ, 0x1 ;  /* 0x0000000000008211 */ /* 0x000fc800078f08ff */
[----:B------:R-:W-:Y:S01]  /*d420*/  @!P0 LOP3.LUT R0, R0, 0xfffffffe, RZ, 0xc0, !PT ;  /* 0xfffffffe00008812 */ /* 0x000fe200078ec0ff */
[--C-:B-1----:R-:W-:Y:S01]  /*d430*/  @!P4 IMAD.WIDE R16, R9, 0x4, R14.reuse ;  /* 0x000000040910c825 */ /* 0x102fe200078e020e */
[----:B------:R-:W-:Y:S02]  /*d440*/  @!P1 LOP3.LUT R9, R5, 0xfffffffe, RZ, 0xc0, !PT ;  /* 0xfffffffe05099812 */ /* 0x000fe400078ec0ff */
[----:B------:R-:W-:Y:S01]  /*d450*/  IADD3 R5, R3, 0xa0, RZ ;  /* 0x000000a003057810 */ /* 0x000fe20007ffe0ff */
[----:B---3--:R-:W-:Y:S01]  /*d460*/  @!P0 IMAD.WIDE R18, R0, 0x4, R14 ;  /* 0x0000000400128825 */ /* 0x008fe200078e020e */
[----:B------:R1:W-:Y:S01]  /*d470*/  @!P4 ST.E.64 [R16.64], R60 ;  /* 0x0000003c1000c985 */ /* 0x0003e2000c101b0c */
[----:B------:R-:W-:Y:S02]  /*d480*/  @!P5 LEA.HI R2, R2, R2, RZ, 0x1 ;  /* 0x000000020202d211 */ /* 0x000fe400078f08ff */
[----:B------:R-:W-:Y:S02]  /*d490*/  ISETP.GE.AND P6, PT, R5, c[0x0][0x3c8], PT ;  /* 0x0000f20005007a0c */ /* 0x000fe40003fc6270 */
[----:B------:R-:W-:-:S02]  /*d4a0*/  IADD3 R0, R3, 0xb8, RZ ;  /* 0x000000b803007810 */ /* 0x000fc40007ffe0ff */
[----:B------:R-:W-:Y:S02]  /*d4b0*/  @!P5 LOP3.LUT R11, R2, 0xfffffffe, RZ, 0xc0, !PT ;  /* 0xfffffffe020bd812 */ /* 0x000fe400078ec0ff */
[----:B------:R-:W-:Y:S01]  /*d4c0*/  IADD3 R2, R3, 0xc8, RZ ;  /* 0x000000c803027810 */ /* 0x000fe20007ffe0ff */
[----:B--2---:R-:W-:-:S04]  /*d4d0*/  @!P3 IMAD.WIDE R12, R8, 0x4, R14 ;  /* 0x00000004080cb825 */ /* 0x004fc800078e020e */
[----:B------:R-:W-:Y:S01]  /*d4e0*/  @!P1 IMAD.WIDE R8, R9, 0x4, R14 ;  /* 0x0000000409089825 */ /* 0x000fe200078e020e */
[----:B------:R2:W-:Y:S01]  /*d4f0*/  @!P3 ST.E.64 [R12.64], R64 ;  /* 0x000000400c00b985 */ /* 0x0005e2000c101b0c */
[----:B------:R-:W-:-:S04]  /*d500*/  @!P6 LEA.HI R5, R5, R5, RZ, 0x1 ;  /* 0x000000050505e211 */ /* 0x000fc800078f08ff */
[----:B------:R-:W-:Y:S01]  /*d510*/  @!P6 LOP3.LUT R5, R5, 0xfffffffe, RZ, 0xc0, !PT ;  /* 0xfffffffe0505e812 */ /* 0x000fe200078ec0ff */
[----:B-1----:R-:W-:Y:S01]  /*d520*/  @!P2 IMAD.WIDE R16, R6, 0x4, R14 ;  /* 0x000000040610a825 */ /* 0x002fe200078e020e */
[----:B------:R-:W-:-:S04]  /*d530*/  IADD3 R6, R3, 0xb0, RZ ;  /* 0x000000b003067810 */ /* 0x000fc80007ffe0ff */
[----:B------:R1:W-:Y:S01]  /*d540*/  @!P2 ST.E.64 [R16.64], R68 ;  /* 0x000000441000a985 */ /* 0x0003e2000c101b0c */
[----:B------:R-:W-:Y:S02]  /*d550*/  ISETP.GE.AND P3, PT, R6, c[0x0][0x3c8], PT ;  /* 0x0000f20006007a0c */ /* 0x000fe40003f66270 */
[----:B------:R-:W-:Y:S01]  /*d560*/  ISETP.GE.AND P2, PT, R0, c[0x0][0x3c8], PT ;  /* 0x0000f20000007a0c */ /* 0x000fe20003f46270 */
[----:B------:R3:W-:Y:S04]  /*d570*/  @!P1 ST.E.64 [R8.64], R72 ;  /* 0x0000004808009985 */ /* 0x0007e8000c101b0c */
[----:B------:R4:W-:Y:S01]  /*d580*/  @!P0 ST.E.64 [R18.64], R76 ;  /* 0x0000004c12008985 */ /* 0x0009e2000c101b0c */
[----:B------:R-:W-:Y:S01]  /*d590*/  ISETP.GE.AND P0, PT, R2, c[0x0][0x3c8], PT ;  /* 0x0000f20002007a0c */ /* 0x000fe20003f06270 */
[----:B--2---:R-:W-:-:S04]  /*d5a0*/  @!P5 IMAD.WIDE R12, R11, 0x4, R14 ;  /* 0x000000040b0cd825 */ /* 0x004fc800078e020e */
[----:B------:R-:W-:Y:S01]  /*d5b0*/  @!P3 LEA.HI R6, R6, R6, RZ, 0x1 ;  /* 0x000000060606b211 */ /* 0x000fe200078f08ff */
[----:B------:R2:W-:Y:S01]  /*d5c0*/  @!P5 ST.E.64 [R12.64], R80 ;  /* 0x000000500c00d985 */ /* 0x0005e2000c101b0c */
[----:B------:R-:W-:Y:S02]  /*d5d0*/  @!P2 LEA.HI R0, R0, R0, RZ, 0x1 ;  /* 0x000000000000a211 */ /* 0x000fe400078f08ff */
[----:B------:R-:W-:Y:S02]  /*d5e0*/  @!P3 LOP3.LUT R6, R6, 0xfffffffe, RZ, 0xc0, !PT ;  /* 0xfffffffe0606b812 */ /* 0x000fe400078ec0ff */
[----:B------:R-:W-:Y:S02]  /*d5f0*/  @!P2 LOP3.LUT R0, R0, 0xfffffffe, RZ, 0xc0, !PT ;  /* 0xfffffffe0000a812 */ /* 0x000fe400078ec0ff */
[----:B------:R-:W-:-:S04]  /*d600*/  @!P0 LEA.HI R2, R2, R2, RZ, 0x1 ;  /* 0x0000000202028211 */ /* 0x000fc800078f08ff */
[----:B------:R-:W-:Y:S01]  /*d610*/  @!P0 LOP3.LUT R2, R2, 0xfffffffe, RZ, 0xc0, !PT ;  /* 0xfffffffe02028812 */ /* 0x000fe200078ec0ff */
[--C-:B-1----:R-:W-:Y:S01]  /*d620*/  @!P3 IMAD.WIDE R16, R6, 0x4, R14.reuse ;  /* 0x000000040610b825 */ /* 0x102fe200078e020e */
[C---:B------:R-:W-:Y:S02]  /*d630*/  IADD3 R6, R3.reuse, 0xf0, RZ ;  /* 0x000000f003067810 */ /* 0x040fe40007ffe0ff */
[C---:B---3--:R-:W-:Y:S02]  /*d640*/  IADD3 R8, R3.reuse, 0xa8, RZ ;  /* 0x000000a803087810 */ /* 0x048fe40007ffe0ff */
[----:B------:R-:W-:Y:S02]  /*d650*/  IADD3 R9, R3, 0xc0, RZ ;  /* 0x000000c003097810 */ /* 0x000fe40007ffe0ff */
[----:B------:R-:W-:Y:S01]  /*d660*/  ISETP.GE.AND P4, PT, R8, c[0x0][0x3c8], PT ;  /* 0x0000f20008007a0c */ /* 0x000fe20003f86270 */
[----:B----4-:R-:W-:Y:S01]  /*d670*/  @!P2 IMAD.WIDE R18, R0, 0x4, R14 ;  /* 0x000000040012a825 */ /* 0x010fe200078e020e */
[----:B------:R-:W-:-:S02]  /*d680*/  ISETP.GE.AND P1, PT, R9, c[0x0][0x3c8], PT ;  /* 0x0000f20009007a0c */ /* 0x000fc40003f26270 */
[----:B------:R-:W-:Y:S01]  /*d690*/  IADD3 R0, R3, 0xd0, RZ ;  /* 0x000000d003007810 */ /* 0x000fe20007ffe0ff */
[----:B--2---:R-:W-:-:S03]  /*d6a0*/  @!P6 IMAD.WIDE R12, R5, 0x4, R14 ;  /* 0x00000004050ce825 */ /* 0x004fc600078e020e */
[----:B------:R-:W-:Y:S02]  /*d6b0*/  ISETP.GE.AND P5, PT, R0, c[0x0][0x3c8], PT ;  /* 0x0000f20000007a0c */ /* 0x000fe40003fa6270 */
[----:B------:R-:W-:-:S03]  /*d6c0*/  IADD3 R5, R3, 0xf8, RZ ;  /* 0x000000f803057810 */ /* 0x000fc60007ffe0ff */
[----:B------:R-:W-:Y:S01]  /*d6d0*/  @!P4 LEA.HI R8, R8, R8, RZ, 0x1 ;  /* 0x000000080808c211 */ /* 0x000fe200078f08ff */
[----:B------:R1:W-:Y:S01]  /*d6e0*/  @!P6 ST.E.64 [R12.64], R84 ;  /* 0x000000540c00e985 */ /* 0x0003e2000c101b0c */
[----:B------:R-:W-:Y:S02]  /*d6f0*/  @!P1 LEA.HI R9, R9, R9, RZ, 0x1 ;  /* 0x0000000909099211 */ /* 0x000fe400078f08ff */
[----:B------:R-:W-:Y:S02]  /*d700*/  @!P4 LOP3.LUT R8, R8, 0xfffffffe, RZ, 0xc0, !PT ;  /* 0xfffffffe0808c812 */ /* 0x000fe400078ec0ff */
[----:B------:R-:W-:Y:S02]  /*d710*/  @!P1 LOP3.LUT R9, R9, 0xfffffffe, RZ, 0xc0, !PT ;  /* 0xfffffffe09099812 */ /* 0x000fe400078ec0ff */
[----:B------:R-:W-:-:S04]  /*d720*/  @!P5 LEA.HI R0, R0, R0, RZ, 0x1 ;  /* 0x000000000000d211 */ /* 0x000fc800078f08ff */
[----:B------:R-:W-:Y:S01]  /*d730*/  @!P5 LOP3.LUT R0, R0, 0xfffffffe, RZ, 0xc0, !PT ;  /* 0xfffffffe0000d812 */ /* 0x000fe200078ec0ff */
[----:B-1----:R-:W-:-:S04]  /*d740*/  @!P4 IMAD.WIDE R12, R8, 0x4, R14 ;  /* 0x00000004080cc825 */ /* 0x002fc800078e020e */
[----:B------:R-:W-:Y:S01]  /*d750*/  @!P1 IMAD.WIDE R8, R9, 0x4, R14 ;  /* 0x0000000409089825 */ /* 0x000fe200078e020e */
[----:B------:R1:W-:Y:S04]  /*d760*/  @!P4 ST.E.64 [R12.64], R88 ;  /* 0x000000580c00c985 */ /* 0x0003e8000c101b0c */
[----:B------:R-:W-:Y:S04]  /*d770*/  @!P3 ST.E.64 [R16.64], R92 ;  /* 0x0000005c1000b985 */ /* 0x000fe8000c101b0c */
[----:B------:R-:W-:Y:S04]  /*d780*/  @!P2 ST.E.64 [R18.64], R96 ;  /* 0x000000601200a985 */ /* 0x000fe8000c101b0c */
[----:B------:R2:W-:Y:S01]  /*d790*/  @!P1 ST.E.64 [R8.64], R100 ;  /* 0x0000006408009985 */ /* 0x0005e2000c101b0c */
[----:B------:R-:W-:-:S13]  /*d7a0*/  ISETP.GE.AND P1, PT, R6, c[0x0][0x3c8], PT ;  /* 0x0000f20006007a0c */ /* 0x000fda0003f26270 */
[----:B------:R-:W-:Y:S01]  /*d7b0*/  @!P1 LEA.HI R6, R6, R6, RZ, 0x1 ;  /* 0x0000000606069211 */ /* 0x000fe200078f08ff */
[--C-:B-1----:R-:W-:Y:S01]  /*d7c0*/  @!P0 IMAD.WIDE R12, R2, 0x4, R14.reuse ;  /* 0x00000004020c8825 */ /* 0x102fe200078e020e */
[----:B------:R-:W-:Y:S02]  /*d7d0*/  IADD3 R2, R3, 0xd8, RZ ;  /* 0x000000d803027810 */ /* 0x000fe40007ffe0ff */
[----:B------:R-:W-:Y:S02]  /*d7e0*/  @!P1 LOP3.LUT R6, R6, 0xfffffffe, RZ, 0xc0, !PT ;  /* 0xfffffffe06069812 */ /* 0x000fe400078ec0ff */
[----:B------:R-:W-:Y:S01]  /*d7f0*/  ISETP.GE.AND P4, PT, R2, c[0x0][0x3c8], PT ;  /* 0x0000f20002007a0c */ /* 0x000fe20003f86270 */
[----:B------:R1:W-:Y:S01]  /*d800*/  @!P0 ST.E.64 [R12.64], R104 ;  /* 0x000000680c008985 */ /* 0x0003e2000c101b0c */
[----:B------:R-:W-:Y:S01]  /*d810*/  ISETP.GE.AND P0, PT, R5, c[0x0][0x3c8], PT ;  /* 0x0000f20005007a0c */ /* 0x000fe20003f06270 */
[----:B------:R-:W-:Y:S01]  /*d820*/  @!P1 IMAD.WIDE R20, R6, 0x4, R14 ;  /* 0x0000000406149825 */ /* 0x000fe200078e020e */
[----:B--2---:R-:W-:-:S02]  /*d830*/  IADD3 R9, R3, 0xe0, RZ ;  /* 0x000000e003097810 */ /* 0x004fc40007ffe0ff */
[----:B------:R-:W-:Y:S02]  /*d840*/  IADD3 R8, R3, 0xe8, RZ ;  /* 0x000000e803087810 */ /* 0x000fe40007ffe0ff */
[----:B------:R-:W-:Y:S02]  /*d850*/  ISETP.GE.AND P3, PT, R9, c[0x0][0x3c8], PT ;  /* 0x0000f20009007a0c */ /* 0x000fe40003f66270 */
[----:B------:R-:W-:-:S03]  /*d860*/  ISETP.GE.AND P2, PT, R8, c[0x0][0x3c8], PT ;  /* 0x0000f20008007a0c */ /* 0x000fc60003f46270 */
[----:B------:R-:W-:Y:S02]  /*d870*/  @!P4 LEA.HI R2, R2, R2, RZ, 0x1 ;  /* 0x000000020202c211 */ /* 0x000fe400078f08ff */
[----:B------:R-:W-:Y:S02]  /*d880*/  @!P0 LEA.HI R5, R5, R5, RZ, 0x1 ;  /* 0x0000000505058211 */ /* 0x000fe400078f08ff */
[----:B------:R-:W-:Y:S02]  /*d890*/  @!P4 LOP3.LUT R2, R2, 0xfffffffe, RZ, 0xc0, !PT ;  /* 0xfffffffe0202c812 */ /* 0x000fe400078ec0ff */
[----:B------:R-:W-:Y:S02]  /*d8a0*/  @!P0 LOP3.LUT R5, R5, 0xfffffffe, RZ, 0xc0, !PT ;  /* 0xfffffffe05058812 */ /* 0x000fe400078ec0ff */
[----:B------:R-:W-:Y:S01]  /*d8b0*/  @!P3 LEA.HI R9, R9, R9, RZ, 0x1 ;  /* 0x000000090909b211 */ /* 0x000fe200078f08ff */
[----:B------:R-:W-:Y:S01]  /*d8c0*/  @!P4 IMAD.WIDE R16, R2, 0x4, R14 ;  /* 0x000000040210c825 */ /* 0x000fe200078e020e */
[----:B------:R-:W-:-:S02]  /*d8d0*/  @!P2 LEA.HI R8, R8, R8, RZ, 0x1 ;  /* 0x000000080808a211 */ /* 0x000fc400078f08ff */
[----:B------:R-:W-:Y:S02]  /*d8e0*/  @!P3 LOP3.LUT R9, R9, 0xfffffffe, RZ, 0xc0, !PT ;  /* 0xfffffffe0909b812 */ /* 0x000fe400078ec0ff */
[----:B------:R-:W-:Y:S01]  /*d8f0*/  @!P2 LOP3.LUT R8, R8, 0xfffffffe, RZ, 0xc0, !PT ;  /* 0xfffffffe0808a812 */ /* 0x000fe200078ec0ff */
[----:B-1----:R-:W-:-:S04]  /*d900*/  @!P5 IMAD.WIDE R12, R0, 0x4, R14 ;  /* 0x00000004000cd825 */ /* 0x002fc800078e020e */
        /* <DEDUP_REMOVED lines=9> */
.L_x_1549:
[----:B--23--:R-:W-:Y:S05]  /*d9a0*/  BSYNC B0 ;  /* 0x0000000000007941 */ /* 0x00cfea0003800000 */
.L_x_1548:
[----:B------:R-:W-:Y:S01]  /*d9b0*/  ISETP.NE.AND P0, PT, R4, RZ, PT ;  /* 0x000000ff0400720c */ /* 0x000fe20003f05270 */
[----:B------:R2:W3:Y:S04]  /*d9c0*/  SHFL.IDX PT, R11, R10, 0x1, 0x1c1f ;  /* 0x003c1f000a0b7f89 */ /* 0x0004e800000e0000 */
[----:B------:R2:W1:Y:S08]  /*d9d0*/  SHFL.IDX PT, R10, R7, 0x1, 0x1c1f ;  /* 0x003c1f00070a7f89 */ /* 0x00047000000e0000 */
        /* <DEDUP_REMOVED lines=12> */
[--C-:B-1234-:R-:W-:Y:S01]  /*daa0*/  @!P2 IMAD.WIDE R6, R3, 0x4, R10.reuse ;  /* 0x000000040306a825 */ /* 0x11efe200078e020a */
        /* <DEDUP_REMOVED lines=15> */
[C---:B------:R-:W-:Y:S02]  /*dba0*/  IADD3 R0, R3.reuse, 0x58, RZ ;  /* 0x0000005803007810 */ /* 0x040fe40007ffe0ff */
[----:B------:R-:W-:Y:S01]  /*dbb0*/  ISETP.GE.AND P6, PT, R2, c[0x0][0x3c8], PT ;  /* 0x0000f20002007a0c */ /* 0x000fe20003fc6270 */
[----:B------:R5:W-:Y:S01]  /*dbc0*/  @!P5 ST.E.64 [R14.64], R162 ;  /* 0x000000a20e00d985 */ /* 0x000be2000c101b0c */
[----:B------:R-:W-:Y:S02]  /*dbd0*/  ISETP.GE.AND P5, PT, R0, c[0x0][0x3c8], PT ;  /* 0x0000f20000007a0c */ /* 0x000fe40003fa6270 */
[C---:B-1----:R-:W-:Y:S02]  /*dbe0*/  IADD3 R7, R3.reuse, 0x30, RZ ;  /* 0x0000003003077810 */ /* 0x042fe40007ffe0ff */
[----:B------:R-:W-:-:S02]  /*dbf0*/  IADD3 R6, R3, 0x38, RZ ;  /* 0x0000003803067810 */ /* 0x000fc40007ffe0ff */
[----:B------:R-:W-:Y:S02]  /*dc00*/  ISETP.GE.AND P3, PT, R7, c[0x0][0x3c8], PT ;  /* 0x0000f20007007a0c */ /* 0x000fe40003f66270 */
[C---:B--2---:R-:W-:Y:S02]  /*dc10*/  IADD3 R8, R3.reuse, 0x28, RZ ;  /* 0x0000002803087810 */ /* 0x044fe40007ffe0ff */
[----:B------:R-:W-:Y:S02]  /*dc20*/  ISETP.GE.AND P2, PT, R6, c[0x0][0x3c8], PT ;  /* 0x0000f20006007a0c */ /* 0x000fe40003f46270 */
[C---:B---3--:R-:W-:Y:S02]  /*dc30*/  IADD3 R5, R3.reuse, 0x40, RZ ;  /* 0x0000004003057810 */ /* 0x048fe40007ffe0ff */
        /* <DEDUP_REMOVED lines=9> */
[--C-:B----4-:R-:W-:Y:S01]  /*dcd0*/  @!P3 IMAD.WIDE R12, R7, 0x4, R10.reuse ;  /* 0x00000004070cb825 */ /* 0x110fe200078e020a */
        /* <DEDUP_REMOVED lines=9> */
[--C-:B-----5:R-:W-:Y:S01]  /*dd70*/  @!P1 IMAD.WIDE R14, R5, 0x4, R10.reuse ;  /* 0x00000004050e9825 */ /* 0x120fe200078e020a */
        /* <DEDUP_REMOVED lines=95> */
[C---:B--2---:R-:W-:Y:S02]  /*e370*/  IADD3 R7, R3.reuse, 0xd8, RZ ;  /* 0x000000d803077810 */ /* 0x044fe40007ffe0ff */
[----:B------:R-:W-:Y:S02]  /*e380*/  IADD3 R6, R3, 0xe0, RZ ;  /* 0x000000e003067810 */ /* 0x000fe40007ffe0ff */
[----:B------:R1:W-:Y:S01]  /*e390*/  @!P6 ST.E.64 [R12.64], R102 ;  /* 0x000000660c00e985 */ /* 0x0003e2000c101b0c */
[----:B------:R-:W-:Y:S01]  /*e3a0*/  ISETP.GE.AND P3, PT, R7, c[0x0][0x3c8], PT ;  /* 0x0000f20007007a0c */ /* 0x000fe20003f66270 */
[----:B----4-:R-:W-:Y:S01]  /*e3b0*/  @!P5 IMAD.WIDE R14, R0, 0x4, R10 ;  /* 0x00000004000ed825 */ /* 0x010fe200078e020a */
[----:B------:R-:W-:Y:S02]  /*e3c0*/  ISETP.GE.AND P2, PT, R6, c[0x0][0x3c8], PT ;  /* 0x0000f20006007a0c */ /* 0x000fe40003f46270 */
[----:B-----5:R-:W-:-:S02]  /*e3d0*/  IADD3 R5, R3, 0xe8, RZ ;  /* 0x000000e803057810 */ /* 0x020fc40007ffe0ff */
[----:B------:R-:W-:Y:S01]  /*e3e0*/  IADD3 R4, R3, 0xf0, RZ ;  /* 0x000000f003047810 */ /* 0x000fe20007ffe0ff */
[----:B------:R2:W-:Y:S01]  /*e3f0*/  @!P5 ST.E.64 [R14.64], R106 ;  /* 0x0000006a0e00d985 */ /* 0x0005e2000c101b0c */
[----:B------:R-:W-:Y:S02]  /*e400*/  ISETP.GE.AND P1, PT, R5, c[0x0][0x3c8], PT ;  /* 0x0000f20005007a0c */ /* 0x000fe40003f26270 */
[----:B------:R-:W-:Y:S02]  /*e410*/  ISETP.GE.AND P0, PT, R4, c[0x0][0x3c8], PT ;  /* 0x0000f20004007a0c */ /* 0x000fe40003f06270 */
[----:B------:R-:W-:Y:S02]  /*e420*/  @!P4 LEA.HI R8, R8, R8, RZ, 0x1 ;  /* 0x000000080808c211 */ /* 0x000fe400078f08ff */
[----:B------:R-:W-:Y:S02]  /*e430*/  @!P3 LEA.HI R7, R7, R7, RZ, 0x1 ;  /* 0x000000070707b211 */ /* 0x000fe400078f08ff */
[----:B------:R-:W-:-:S02]  /*e440*/  @!P2 LEA.HI R6, R6, R6, RZ, 0x1 ;  /* 0x000000060606a211 */ /* 0x000fc400078f08ff */
[----:B------:R-:W-:Y:S02]  /*e450*/  @!P4 LOP3.LUT R8, R8, 0xfffffffe, RZ, 0xc0, !PT ;  /* 0xfffffffe0808c812 */ /* 0x000fe400078ec0ff */
[----:B------:R-:W-:Y:S02]  /*e460*/  @!P3 LOP3.LUT R7, R7, 0xfffffffe, RZ, 0xc0, !PT ;  /* 0xfffffffe0707b812 */ /* 0x000fe400078ec0ff */
[----:B------:R-:W-:Y:S01]  /*e470*/  @!P1 LEA.HI R5, R5, R5, RZ, 0x1 ;  /* 0x0000000505059211 */ /* 0x000fe200078f08ff */
[--C-:B------:R-:W-:Y:S01]  /*e480*/  @!P4 IMAD.WIDE R8, R8, 0x4, R10.reuse ;  /* 0x000000040808c825 */ /* 0x100fe200078e020a */
[----:B------:R-:W-:Y:S02]  /*e490*/  @!P0 LEA.HI R4, R4, R4, RZ, 0x1 ;  /* 0x0000000404048211 */ /* 0x000fe400078f08ff */
[----:B------:R-:W-:Y:S02]  /*e4a0*/  @!P2 LOP3.LUT R6, R6, 0xfffffffe, RZ, 0xc0, !PT ;  /* 0xfffffffe0606a812 */ /* 0x000fe400078ec0ff */
[----:B------:R-:W-:Y:S01]  /*e4b0*/  @!P1 LOP3.LUT R5, R5, 0xfffffffe, RZ, 0xc0, !PT ;  /* 0xfffffffe05059812 */ /* 0x000fe200078ec0ff */
[--C-:B-1----:R-:W-:Y:S01]  /*e4c0*/  @!P3 IMAD.WIDE R12, R7, 0x4, R10.reuse ;  /* 0x00000004070cb825 */ /* 0x102fe200078e020a */
[----:B------:R-:W-:Y:S01]  /*e4d0*/  @!P0 LOP3.LUT R4, R4, 0xfffffffe, RZ, 0xc0, !PT ;  /* 0xfffffffe04048812 */ /* 0x000fe200078ec0ff */
[----:B------:R1:W-:Y:S01]  /*e4e0*/  @!P4 ST.E.64 [R8.64], R110 ;  /* 0x0000006e0800c985 */ /* 0x0003e2000c101b0c */
[----:B------:R-:W-:Y:S01]  /*e4f0*/  IADD3 R0, R3, 0xf8, RZ ;  /* 0x000000f803007810 */ /* 0x000fe20007ffe0ff */
[----:B------:R-:W-:-:S02]  /*e500*/  @!P2 IMAD.WIDE R6, R6, 0x4, R10 ;  /* 0x000000040606a825 */ /* 0x000fc400078e020a */
[----:B------:R1:W-:Y:S02]  /*e510*/  @!P3 ST.E.64 [R12.64], R114 ;  /* 0x000000720c00b985 */ /* 0x0003e4000c101b0c */
[--C-:B--2---:R-:W-:Y:S02]  /*e520*/  @!P1 IMAD.WIDE R14, R5, 0x4, R10.reuse ;  /* 0x00000004050e9825 */ /* 0x104fe400078e020a */
[----:B------:R1:W-:Y:S02]  /*e530*/  @!P2 ST.E.64 [R6.64], R118 ;  /* 0x000000760600a985 */ /* 0x0003e4000c101b0c */
[----:B------:R-:W-:Y:S02]  /*e540*/  @!P0 IMAD.WIDE R4, R4, 0x4, R10 ;  /* 0x0000000404048825 */ /* 0x000fe400078e020a */
        /* <DEDUP_REMOVED lines=9> */
.L_x_1547:
        /* <DEDUP_REMOVED lines=16> */
[----:B--2---:R-:W-:Y:S01]  /*e6e0*/  UIMAD.WIDE.U32 UR8, UR11, UR4, URZ ;  /* 0x000000040b0872a5 */ /* 0x004fe2000f8e003f */
        /* <DEDUP_REMOVED lines=33> */
.L_x_1550:
        /* <DEDUP_REMOVED lines=16> */
.L_x_6521:


//--------------------- .text._ZN7cutlass13device_kernelIN5flash19enable_sm80_to_sm89INS1_16FlashAttnFwdSm80INS1_25CollectiveMainloopFwdSm80ILi8ELi1ELb0EN4cute5tupleIJNS5_1CILi128EEENS7_ILi64EEENS7_ILi256EEEEEELi256ENS_10bfloat16_tEfNS_4arch4Sm80ELb0ELb0ELb1ELb1ELb1ELb0ELb1ELb1EEENS1_21CollectiveEpilogueFwdINS6_IJS8_SA_S9_EEENS6_IJNS7_ILi1EEESI_SI_EEESC_SE_Li256ELb1ELb1ELb1ELb0EEENS1_36VarlenDynamicPersistentTileSchedulerILi128ELi64ELi256ELi256ELb1ELb1ELb0ELb0ELb1ELb1EEEEEEEEEvNT_6ParamsE --------------------------
	.section	.text._ZN7cutlass13device_kernelIN5flash19enable_sm80_to_sm89INS1_16FlashAttnFwdSm80INS1_25CollectiveMainloopFwdSm80ILi8ELi1ELb0EN4cute5tupleIJNS5_1CILi128EEENS7_ILi64EEENS7_ILi256EEEEEELi256ENS_10bfloat16_tEfNS_4arch4Sm80ELb0ELb0ELb1ELb1ELb1ELb0ELb1ELb1EEENS1_21CollectiveEpilogueFwdINS6_IJS8_SA_S9_EEENS6_IJNS7_ILi1EEESI_SI_EEESC_SE_Li256ELb1ELb1ELb1ELb0EEENS1_36VarlenDynamicPersistentTileSchedulerILi128ELi64ELi256ELi256ELb1ELb1ELb0ELb0ELb1ELb1EEEEEEEEEvNT_6ParamsE,"ax",@progbits
	.sectioninfo	@"SHI_REGISTERS=255"
	.align	128
.text._ZN7cutlass13device_kernelIN5flash19enable_sm80_to_sm89INS1_16FlashAttnFwdSm80INS1_25CollectiveMainloopFwdSm80ILi8ELi1ELb0EN4cute5tupleIJNS5_1CILi128EEENS7_ILi64EEENS7_ILi256EEEEEELi256ENS_10bfloat16_tEfNS_4arch4Sm80ELb0ELb0ELb1ELb1ELb1ELb0ELb1ELb1EEENS1_21CollectiveEpilogueFwdINS6_IJS8_SA_S9_EEENS6_IJNS7_ILi1EEESI_SI_EEESC_SE_Li256ELb1ELb1ELb1ELb0EEENS1_36VarlenDynamicPersistentTileSchedulerILi128ELi64ELi256ELi256ELb1ELb1ELb0ELb0ELb1ELb1EEEEEEEEEvNT_6ParamsE:
        .type           _ZN7cutlass13device_kernelIN5flash19enable_sm80_to_sm89INS1_16FlashAttnFwdSm80INS1_25CollectiveMainloopFwdSm80ILi8ELi1ELb0EN4cute5tupleIJNS5_1CILi128EEENS7_ILi64EEENS7_ILi256EEEEEELi256ENS_10bfloat16_tEfNS_4arch4Sm80ELb0ELb0ELb1ELb1ELb1ELb0ELb1ELb1EEENS1_21CollectiveEpilogueFwdINS6_IJS8_SA_S9_EEENS6_IJNS7_ILi1EEESI_SI_EEESC_SE_Li256ELb1ELb1ELb1ELb0EEENS1_36VarlenDynamicPersistentTileSchedulerILi128ELi64ELi256ELi256ELb1ELb1ELb0ELb0ELb1ELb1EEEEEEEEEvNT_6ParamsE,@function
        .size           _ZN7cutlass13device_kernelIN5flash19enable_sm80_to_sm89INS1_16FlashAttnFwdSm80INS1_25CollectiveMainloopFwdSm80ILi8ELi1ELb0EN4cute5tupleIJNS5_1CILi128EEENS7_ILi64EEENS7_ILi256EEEEEELi256ENS_10bfloat16_tEfNS_4arch4Sm80ELb0ELb0ELb1ELb1ELb1ELb0ELb1ELb1EEENS1_21CollectiveEpilogueFwdINS6_IJS8_SA_S9_EEENS6_IJNS7_ILi1EEESI_SI_EEESC_SE_Li256ELb1ELb1ELb1ELb0EEENS1_36VarlenDynamicPersistentTileSchedulerILi128ELi64ELi256ELi256ELb1ELb1ELb0ELb0ELb1ELb1EEEEEEEEEvNT_6ParamsE,(.L_x_6522 - _ZN7cutlass13device_kernelIN5flash19enable_sm80_to_sm89INS1_16FlashAttnFwdSm80INS1_25CollectiveMainloopFwdSm80ILi8ELi1ELb0EN4cute5tupleIJNS5_1CILi128EEENS7_ILi64EEENS7_ILi256EEEEEELi256ENS_10bfloat16_tEfNS_4arch4Sm80ELb0ELb0ELb1ELb1ELb1ELb0ELb1ELb1EEENS1_21CollectiveEpilogueFwdINS6_IJS8_SA_S9_EEENS6_IJNS7_ILi1EEESI_SI_EEESC_SE_Li256ELb1ELb1ELb1ELb0EEENS1_36VarlenDynamicPersistentTileSchedulerILi128ELi64ELi256ELi256ELb1ELb1ELb0ELb0ELb1ELb1EEEEEEEEEvNT_6ParamsE)
        .other          _ZN7cutlass13device_kernelIN5flash19enable_sm80_to_sm89INS1_16FlashAttnFwdSm80INS1_25CollectiveMainloopFwdSm80ILi8ELi1ELb0EN4cute5tupleIJNS5_1CILi128EEENS7_ILi64EEENS7_ILi256EEEEEELi256ENS_10bfloat16_tEfNS_4arch4Sm80ELb0ELb0ELb1ELb1ELb1ELb0ELb1ELb1EEENS1_21CollectiveEpilogueFwdINS6_IJS8_SA_S9_EEENS6_IJNS7_ILi1EEESI_SI_EEESC_SE_Li256ELb1ELb1ELb1ELb0EEENS1_36VarlenDynamicPersistentTileSchedulerILi128ELi64ELi256ELi256ELb1ELb1ELb0ELb0ELb1ELb1EEEEEEEEEvNT_6ParamsE,@"STO_CUDA_ENTRY STV_DEFAULT"
_ZN7cutlass13device_kernelIN5flash19enable_sm80_to_sm89INS1_16FlashAttnFwdSm80INS1_25CollectiveMainloopFwdSm80ILi8ELi1ELb0EN4cute5tupleIJNS5_1CILi128EEENS7_ILi64EEENS7_ILi256EEEEEELi256ENS_10bfloat16_tEfNS_4arch4Sm80ELb0ELb0ELb1ELb1ELb1ELb0ELb1ELb1EEENS1_21CollectiveEpilogueFwdINS6_IJS8_SA_S9_EEENS6_IJNS7_ILi1EEESI_SI_EEESC_SE_Li256ELb1ELb1ELb1ELb0EEENS1_36VarlenDynamicPersistentTileSchedulerILi128ELi64ELi256ELi256ELb1ELb1ELb0ELb0ELb1ELb1EEEEEEEEEvNT_6ParamsE:
        /* <DEDUP_REMOVED lines=10> */
[----:B-1----:R1:W-:Y:S04]  /*00a0*/  @P0 STL.64 [R1], R4 ;  /* 0x0000000401000387 */ /* 0x0023e80000100a00 */
        /* <DEDUP_REMOVED lines=43> */
.L_x_1556:
        /* <DEDUP_REMOVED lines=17> */
.L_x_1654:
        /* <DEDUP_REMOVED lines=16> */
.L_x_1655:
[----:B--2---:R-:W-:-:S05]  /*0570*/  IMAD R0, R0, c[0x0][0x538], RZ ;  /* 0x00014e0000007a24 */ /* 0x004fca00078e02ff */
[----:B------:R-:W-:-:S04]  /*0580*/  IADD3 R6, R0, R6, RZ ;  /* 0x0000000600067210 */ /* 0x000fc80007ffe0ff */
[----:B------:R-:W-:-:S13]  /*0590*/  ISETP.GT.AND P0, PT, R6, UR4, PT ;  /* 0x0000000406007c0c */ /* 0x000fda000bf04270 */
[----:B-1----:R-:W-:Y:S05]  /*05a0*/  @!P0 BRA `(.L_x_1556) ;  /* 0xfffffdb000008947 */ /* 0x002fea000383ffff */
.L_x_1552:
[----:B------:R-:W-:-:S05]  /*05b0*/  IADD3 R12, -R0, R6, RZ ;  /* 0x00000006000c7210 */ /* 0x000fca0007ffe1ff */
[----:B------:R-:W-:-:S05]  /*05c0*/  IMAD R0, R4, c[0x0][0x538], R12 ;  /* 0x00014e0004007a24 */ /* 0x000fca00078e020c */
[----:B------:R-:W-:Y:S01]  /*05d0*/  ISETP.GT.AND P0, PT, R0, UR4, PT ;  /* 0x0000000400007c0c */ /* 0x000fe2000bf04270 */
[----:B------:R-:W-:-:S12]  /*05e0*/  BRA.DIV ~URZ, `(.L_x_1557) ;  /* 0x0000fe327f007947 */ /* 0x000fd8000b800000 */
[----:B------:R-:W-:-:S04]  /*05f0*/  VOTE.ANY R0, PT, !P0 ;  /* 0x0000000000007806 */ /* 0x000fc800040e0100 */
.L_x_1656:
[----:B------:R1:W2:Y:S01]  /*0600*/  POPC R13, R0 ;  /* 0x00000000000d7309 */ /* 0x0002a20000000000 */
[----:B------:R-:W-:Y:S05]  /*0610*/  BRA.DIV ~URZ, `(.L_x_1558) ;  /* 0x0000fe427f007947 */ /* 0x000fea000b800000 */
[----:B--2---:R2:W3:Y:S01]  /*0620*/  SHFL.IDX PT, R11, R8, R13, 0x1f ;  /* 0x00001f0d080b7589 */ /* 0x0044e200000e0000 */
[----:B------:R-:W-:-:S03]  /*0630*/  MOV R6, RZ ;  /* 0x000000ff00067202 */ /* 0x000fc60000000f00 */
[----:B------:R2:W4:Y:S04]  /*0640*/  SHFL.IDX PT, R10, R7, R13, 0x1f ;  /* 0x00001f0d070a7589 */ /* 0x00052800000e0000 */
.L_x_1657:
[----:B------:R-:W-:Y:S01]  /*0650*/  ISETP.NE.AND P0, PT, R0, RZ, PT ;  /* 0x000000ff0000720c */ /* 0x000fe20003f05270 */
[----:B------:R-:W-:-:S12]  /*0660*/  BSSY B0, `(.L_x_1559) ;  /* 0x0000005000007945 */ /* 0x000fd80003800000 */
[----:B------:R-:W-:Y:S05]  /*0670*/  @!P0 BRA `(.L_x_1560) ;  /* 0x0000003000008947 */ /* 0x000fea0003800000 */
[----:B------:R-:W-:Y:S01]  /*0680*/  IADD3 R31, R13, -0x1, RZ ;  /* 0xffffffff0d1f7810 */ /* 0x000fe20007ffe0ff */
[----:B------:R-:W-:Y:S05]  /*0690*/  BRA.DIV ~URZ, `(.L_x_1561) ;  /* 0x0000fea27f007947 */ /* 0x000fea000b800000 */
[----:B------:R1:W2:Y:S02]  /*06a0*/  SHFL.IDX PT, R6, R4, R31, 0x1f ;  /* 0x00001f1f04067589 */ /* 0x0002a400000e0000 */
.L_x_1560:
[----:B------:R-:W-:Y:S05]  /*06b0*/  BSYNC B0 ;  /* 0x0000000000007941 */ /* 0x000fea0003800000 */
.L_x_1559:
[----:B-1-3--:R-:W-:Y:S01]  /*06c0*/  IABS R0, R11 ;  /* 0x0000000b00007213 */ /* 0x00afe20000000000 */
[----:B--2---:R-:W-:-:S04]  /*06d0*/  IMAD R4, R6, c[0x0][0x538], R12 ;  /* 0x00014e0006047a24 */ /* 0x004fc800078e020c */
[----:B------:R-:W-:Y:S01]  /*06e0*/  IMAD.MOV.U32 R5, RZ, RZ, R0 ;  /* 0x000000ffff057224 */ /* 0x000fe200078e0000 */
[----:B----4-:R-:W-:Y:S01]  /*06f0*/  IABS R0, R10 ;  /* 0x0000000a00007213 */ /* 0x010fe20000000000 */
[----:B------:R1:W-:Y:S01]  /*0700*/  STL [R1], R4 ;  /* 0x0000000401007387 */ /* 0x0003e20000100800 */
        /* <DEDUP_REMOVED lines=64> */
.L_x_1553:
[----:B------:R-:W-:Y:S01]  /*0b10*/  MOV R0, UR4 ;  /* 0x0000000400007c02 */ /* 0x000fe20008000f00 */
[----:B------:R-:W-:Y:S04]  /*0b20*/  STL [R1+0x4], RZ ;  /* 0x000004ff01007387 */ /* 0x000fe80000100800 */
[----:B------:R1:W-:Y:S04]  /*0b30*/  STL [R1], R0 ;  /* 0x0000000001007387 */ /* 0x0003e80000100800 */
[----:B------:R2:W-:Y:S01]  /*0b40*/  STL [R1+0x8], RZ ;  /* 0x000008ff01007387 */ /* 0x0005e20000100800 */
[----:B-1----:R-:W-:-:S05]  /*0b50*/  MOV R0, c[0x0][0x53c] ;  /* 0x00014f0000007a02 */ /* 0x002fca0000000f00 */
[----:B------:R2:W-:Y:S02]  /*0b60*/  STL [R1+0xc], R0 ;  /* 0x00000c0001007387 */ /* 0x0005e40000100800 */
.L_x_1562:
[----:B-1----:R-:W3:Y:S04]  /*0b70*/  LDL R4, [R1] ;  /* 0x0000000001047983 */ /* 0x002ee80000100800 */
[----:B------:R-:W3:Y:S04]  /*0b80*/  LDL R5, [R1+0x4] ;  /* 0x0000040001057983 */ /* 0x000ee80000100800 */
[----:B------:R-:W3:Y:S04]  /*0b90*/  LDL R6, [R1+0x8] ;  /* 0x0000080001067983 */ /* 0x000ee80000100800 */
[----:B------:R-:W3:Y:S01]  /*0ba0*/  LDL R7, [R1+0xc] ;  /* 0x00000c0001077983 */ /* 0x000ee20000100800 */
[----:B------:R-:W-:Y:S01]  /*0bb0*/  ISETP.NE.AND P0, PT, R14, RZ, PT ;  /* 0x000000ff0e00720c */ /* 0x000fe20003f05270 */
[----:B------:R-:W-:-:S12]  /*0bc0*/  WARPSYNC 0xffffffff ;  /* 0xffffffff00007948 */ /* 0x000fd80003800000 */
[----:B---3--:R1:W-:Y:S04]  /*0bd0*/  @!P0 STS.128 [0x20100], R4 ;  /* 0x02010004ff008388 */ /* 0x0083e80000000c00 */
[----:B------:R-:W-:Y:S06]  /*0be0*/  BAR.ARV 0x5, 0x100 ;  /* 0x0144000000007b1d */ /* 0x000fec0000002000 */
.L_x_1551:
[----:B--2---:R-:W2:Y:S02]  /*0bf0*/  LDL R0, [R1+0xc] ;  /* 0x00000c0001007983 */ /* 0x004ea40000100800 */
[----:B--2---:R-:W-:-:S13]  /*0c00*/  ISETP.GE.AND P0, PT, R0, c[0x0][0x53c], PT ;  /* 0x00014f0000007a0c */ /* 0x004fda0003f06270 */
[----:B------:R-:W-:Y:S05]  /*0c10*/  @P0 EXIT ;  /* 0x000000000000094d */ /* 0x000fea0003800000 */
[----:B------:R-:W2:Y:S01]  /*0c20*/  S2R R17, SR_TID.X ;  /* 0x0000000000117919 */ /* 0x000ea20000002100 */
[----:B------:R-:W-:Y:S02]  /*0c30*/  ULDC UR5, c[0x0][0x2ac] ;  /* 0x0000ab0000057ab9 */ /* 0x000fe40000000800 */
[----:B------:R-:W-:Y:S02]  /*0c40*/  ULDC UR4, c[0x0][0x1d0] ;  /* 0x0000740000047ab9 */ /* 0x000fe40000000800 */
[----:B------:R-:W-:Y:S01]  /*0c50*/  UIMAD UR5, UR5, UR4, URZ ;  /* 0x00000004050572a4 */ /* 0x000fe2000f8e023f */
[----:B--2---:R-:W-:-:S04]  /*0c60*/  SHF.R.S32.HI R9, RZ, 0x1f, R17 ;  /* 0x0000001fff097819 */ /* 0x004fc80000011411 */
[CC--:B------:R-:W-:Y:S02]  /*0c70*/  LEA.HI R2, R9.reuse, R17.reuse, RZ, 0x4 ;  /* 0x0000001109027211 */ /* 0x0c0fe400078f20ff */
[CC--:B------:R-:W-:Y:S02]  /*0c80*/  LEA.HI R15, R9.reuse, R17.reuse, RZ, 0x3 ;  /* 0x00000011090f7211 */ /* 0x0c0fe400078f18ff */
[----:B------:R-:W-:Y:S02]  /*0c90*/  SHF.R.S32.HI R3, RZ, 0x4, R2 ;  /* 0x00000004ff037819 */ /* 0x000fe40000011402 */
[----:B------:R-:W-:Y:S02]  /*0ca0*/  LEA.HI R13, R9, R17, RZ, 0x2 ;  /* 0x00000011090d7211 */ /* 0x000fe400078f10ff */
[----:B------:R-:W-:Y:S02]  /*0cb0*/  LEA.HI R0, R2, R3, RZ, 0x1 ;  /* 0x0000000302007211 */ /* 0x000fe400078f08ff */
[----:B------:R-:W-:-:S02]  /*0cc0*/  SHF.R.S32.HI R241, RZ, 0x3, R15 ;  /* 0x00000003fff17819 */ /* 0x000fc4000001140f */
[----:B------:R-:W-:Y:S02]  /*0cd0*/  LOP3.LUT R0, R0, 0xfffffffe, RZ, 0xc0, !PT ;  /* 0xfffffffe00007812 */ /* 0x000fe400078ec0ff */
[--C-:B------:R-:W-:Y:S02]  /*0ce0*/  SHF.R.S32.HI R8, RZ, 0x2, R13.reuse ;  /* 0x00000002ff087819 */ /* 0x100fe4000001140d */
[----:B-1----:R-:W-:Y:S01]  /*0cf0*/  LOP3.LUT R4, R15, 0xfffffff8, RZ, 0xc0, !PT ;  /* 0xfffffff80f047812 */ /* 0x002fe200078ec0ff */
[----:B------:R-:W-:Y:S01]  /*0d00*/  IMAD.IADD R14, R3, 0x1, -R0 ;  /* 0x00000001030e7824 */ /* 0x000fe200078e0a00 */
[----:B------:R-:W-:Y:S01]  /*0d10*/  LOP3.LUT R0, R2, 0xfffffff0, RZ, 0xc0, !PT ;  /* 0xfffffff002007812 */ /* 0x000fe200078ec0ff */
[----:B------:R-:W-:Y:S01]  /*0d20*/  IMAD.SHL.U32 R3, R241, 0x40, RZ ;  /* 0x00000040f1037824 */ /* 0x000fe200078e00ff */
[----:B------:R-:W-:Y:S01]  /*0d30*/  SHF.R.S32.HI R2, RZ, 0x1f, R13 ;  /* 0x0000001fff027819 */ /* 0x000fe2000001140d */
[----:B------:R-:W-:Y:S01]  /*0d40*/  IMAD.IADD R236, R17, 0x1, -R4 ;  /* 0x0000000111ec7824 */ /* 0x000fe200078e0a04 */
[-C--:B------:R-:W-:Y:S01]  /*0d50*/  LEA.HI R7, R9, R17.reuse, RZ, 0x5 ;  /* 0x0000001109077211 */ /* 0x080fe200078f28ff */
[----:B------:R-:W-:Y:S01]  /*0d60*/  IMAD.IADD R0, R17, 0x1, -R0 ;  /* 0x0000000111007824 */ /* 0x000fe200078e0a00 */
[----:B------:R-:W-:Y:S01]  /*0d70*/  LEA.HI R2, R2, R8, RZ, 0x3 ;  /* 0x0000000802027211 */ /* 0x000fe200078f18ff */
[----:B------:R-:W-:Y:S01]  /*0d80*/  IMAD.SHL.U32 R232, R236, 0x8, RZ ;  /* 0x00000008ece87824 */ /* 0x000fe200078e00ff */
[----:B------:R-:W-:-:S02]  /*0d90*/  LEA.HI R9, R9, R17, RZ, 0x6 ;  /* 0x0000001109097211 */ /* 0x000fc400078f30ff */
[----:B------:R-:W-:Y:S02]  /*0da0*/  SHF.R.S32.HI R5, RZ, 0x1f, R0 ;  /* 0x0000001fff057819 */ /* 0x000fe40000011400 */
[----:B------:R-:W-:Y:S01]  /*0db0*/  LOP3.LUT R4, R2, 0xfffffff8, RZ, 0xc0, !PT ;  /* 0xfffffff802047812 */ /* 0x000fe200078ec0ff */
[----:B------:R-:W-:Y:S01]  /*0dc0*/  IMAD.SHL.U32 R9, R9, 0x8, RZ ;  /* 0x0000000809097824 */ /* 0x000fe200078e00ff */
[----:B------:R-:W-:Y:S02]  /*0dd0*/  LEA.HI R10, R5, R0, RZ, 0x3 ;  /* 0x00000000050a7211 */ /* 0x000fe400078f18ff */
[----:B------:R-:W-:Y:S01]  /*0de0*/  LOP3.LUT R2, R3, 0x1c0, RZ, 0xc0, !PT ;  /* 0x000001c003027812 */ /* 0x000fe200078ec0ff */
[----:B------:R-:W-:Y:S01]  /*0df0*/  IMAD.IADD R8, R8, 0x1, -R4 ;  /* 0x0000000108087824 */ /* 0x000fe200078e0a04 */
[----:B------:R-:W-:Y:S02]  /*0e00*/  LOP3.LUT R3, R10, 0xfffffff8, RZ, 0xc0, !PT ;  /* 0xfffffff80a037812 */ /* 0x000fe400078ec0ff */
[----:B------:R-:W-:-:S02]  /*0e10*/  SHF.R.U32.HI R4, RZ, 0x3, R2 ;  /* 0x00000003ff047819 */ /* 0x000fc40000011602 */
[----:B------:R-:W-:Y:S01]  /*0e20*/  LOP3.LUT R2, R2, 0x38, R232, 0xf8, !PT ;  /* 0x0000003802027812 */ /* 0x000fe200078ef8e8 */
[----:B------:R-:W-:Y:S01]  /*0e30*/  IMAD.IADD R5, R0, 0x1, -R3 ;  /* 0x0000000100057824 */ /* 0x000fe200078e0a03 */
[----:B------:R-:W-:Y:S02]  /*0e40*/  LOP3.LUT R0, R7, 0xffffffe0, RZ, 0xc0, !PT ;  /* 0xffffffe007007812 */ /* 0x000fe400078ec0ff */
[----:B------:R-:W-:Y:S02]  /*0e50*/  LOP3.LUT R11, R2, R4, RZ, 0x3c, !PT ;  /* 0x00000004020b7212 */ /* 0x000fe400078e3cff */
[--C-:B------:R-:W-:Y:S01]  /*0e60*/  SHF.R.S32.HI R4, RZ, 0x5, R7.reuse ;  /* 0x00000005ff047819 */ /* 0x100fe20000011407 */
[----:B------:R-:W-:Y:S01]  /*0e70*/  IMAD.IADD R16, R17, 0x1, -R0 ;  /* 0x0000000111107824 */ /* 0x000fe200078e0a00 */
[----:B------:R-:W-:Y:S01]  /*0e80*/  SHF.R.S32.HI R2, RZ, 0x1f, R7 ;  /* 0x0000001fff027819 */ /* 0x000fe20000011407 */
[----:B------:R-:W-:Y:S01]  /*0e90*/  IMAD.SHL.U32 R0, R236, 0x40, RZ ;  /* 0x00000040ec007824 */ /* 0x000fe200078e00ff */
[----:B------:R-:W-:-:S02]  /*0ea0*/  LOP3.LUT R6, R8, 0x1, RZ, 0xc0, !PT ;  /* 0x0000000108067812 */ /* 0x000fc400078ec0ff */
[----:B------:R-:W-:Y:S02]  /*0eb0*/  LEA.HI R2, R2, R4, RZ, 0x3 ;  /* 0x0000000402027211 */ /* 0x000fe400078f18ff */
[----:B------:R-:W-:Y:S02]  /*0ec0*/  SHF.R.S32.HI R12, RZ, 0x1f, R16 ;  /* 0x0000001fff0c7819 */ /* 0x000fe40000011410 */
[----:B------:R-:W-:Y:S02]  /*0ed0*/  LOP3.LUT R0, R0, 0x1c0, RZ, 0xc0, !PT ;  /* 0x000001c000007812 */ /* 0x000fe400078ec0ff */
[----:B------:R-:W-:Y:S02]  /*0ee0*/  LOP3.LUT R2, R2, 0xffffff8, RZ, 0xc0, !PT ;  /* 0x0ffffff802027812 */ /* 0x000fe400078ec0ff */
[----:B------:R-:W-:Y:S02]  /*0ef0*/  ISETP.NE.U32.AND P0, PT, R6, 0x1, PT ;  /* 0x000000010600780c */ /* 0x000fe40003f05070 */
[----:B------:R-:W-:Y:S01]  /*0f00*/  LEA.HI R12, R12, R16, RZ, 0x2 ;  /* 0x000000100c0c7211 */ /* 0x000fe200078f10ff */
[----:B------:R-:W-:Y:S01]  /*0f10*/  IMAD.IADD R3, R4, 0x1, -R2 ;  /* 0x0000000104037824 */ /* 0x000fe200078e0a02 */
[----:B------:R-:W-:-:S02]  /*0f20*/  LOP3.LUT R7, R0, 0x8, R15, 0xf8, !PT ;  /* 0x0000000800077812 */ /* 0x000fc400078ef80f */
[----:B------:R-:W-:Y:S02]  /*0f30*/  SHF.R.U32.HI R6, RZ, 0x3, R0 ;  /* 0x00000003ff067819 */ /* 0x000fe40000011600 */
[----:B------:R-:W-:Y:S02]  /*0f40*/  LOP3.LUT R0, R13, 0xfffffffc, RZ, 0xc0, !PT ;  /* 0xfffffffc0d007812 */ /* 0x000fe400078ec0ff */
[----:B------:R-:W-:Y:S02]  /*0f50*/  SHF.R.S32.HI R2, RZ, 0x2, R12 ;  /* 0x00000002ff027819 */ /* 0x000fe4000001140c */
[----:B------:R-:W-:Y:S01]  /*0f60*/  LOP3.LUT R13, R7, R6, RZ, 0x3c, !PT ;  /* 0x00000006070d7212 */ /* 0x000fe200078e3cff */
[----:B------:R-:W-:Y:S01]  /*0f70*/  IMAD.IADD R0, R17, 0x1, -R0 ;  /* 0x0000000111007824 */ /* 0x000fe200078e0a00 */
[----:B------:R-:W-:Y:S01]  /*0f80*/  LOP3.LUT P4, RZ, R5, 0x2, RZ, 0xc0, !PT ;  /* 0x0000000205ff7812 */ /* 0x000fe2000788c0ff */
[----:B------:R-:W-:Y:S01]  /*0f90*/  IMAD R15, R3, 0x10, R2 ;  /* 0x00000010030f7824 */ /* 0x000fe200078e0202 */
[C---:B------:R-:W-:Y:S01]  /*0fa0*/  LOP3.LUT P3, RZ, R5.reuse, 0x4, RZ, 0xc0, !PT ;  /* 0x0000000405ff7812 */ /* 0x040fe2000786c0ff */
[----:B------:R-:W-:Y:S01]  /*0fb0*/  IMAD.SHL.U32 R2, R5, 0x40, RZ ;  /* 0x0000004005027824 */ /* 0x000fe200078e00ff */
[----:B------:R-:W-:Y:S01]  /*0fc0*/  LEA.HI R3, R0, R0, RZ, 0x1 ;  /* 0x0000000000037211 */ /* 0x000fe200078f08ff */
[----:B------:R-:W-:Y:S01]  /*0fd0*/  IMAD.SHL.U32 R7, R4, 0x400, RZ ;  /* 0x0000040004077824 */ /* 0x000fe200078e00ff */
[C---:B------:R-:W-:Y:S01]  /*0fe0*/  R2P PR, R8.reuse, 0x6 ;  /* 0x0000000608007804 */ /* 0x040fe20000000000 */
[----:B------:R-:W-:Y:S01]  /*0ff0*/  IMAD.SHL.U32 R4, R8, 0x40, RZ ;  /* 0x0000004008047824 */ /* 0x000fe200078e00ff */
[----:B------:R-:W-:Y:S01]  /*1000*/  LOP3.LUT R2, R2, 0x1c0, RZ, 0xc0, !PT ;  /* 0x000001c002027812 */ /* 0x000fe200078ec0ff */
[----:B------:R-:W-:Y:S01]  /*1010*/  IMAD.SHL.U32 R6, R14, 0x8, RZ ;  /* 0x000000080e067824 */ /* 0x000fe200078e00ff */
[----:B------:R-:W-:Y:S01]  /*1020*/  LOP3.LUT R3, R3, 0x1ffffffe, RZ, 0xc0, !PT ;  /* 0x1ffffffe03037812 */ /* 0x000fe200078ec0ff */
[----:B------:R-:W-:Y:S01]  /*1030*/  IMAD.SHL.U32 R8, R10, 0x40, RZ ;  /* 0x000000400a087824 */ /* 0x000fe200078e00ff */
[----:B------:R-:W-:Y:S01]  /*1040*/  LOP3.LUT R4, R4, 0x1c0, RZ, 0xc0, !PT ;  /* 0x000001c004047812 */ /* 0x000fe200078ec0ff */
[----:B------:R-:W-:Y:S01]  /*1050*/  IMAD R5, R0, 0x2, R7 ;  /* 0x0000000200057824 */ /* 0x000fe200078e0207 */
[----:B------:R-:W-:Y:S01]  /*1060*/  LOP3.LUT R6, R2, 0x8, R6, 0xf8, !PT ;  /* 0x0000000802067812 */ /* 0x000fe200078ef806 */
[----:B------:R1:W-:Y:S01]  /*1070*/  STL [R1+0x148], R15 ;  /* 0x0001480f01007387 */ /* 0x0003e20000100800 */
[----:B------:R-:W-:Y:S01]  /*1080*/  LOP3.LUT R11, R11, 0x7ffffe00, R9, 0xf8, !PT ;  /* 0x7ffffe000b0b7812 */ /* 0x000fe200078ef809 */
[----:B------:R-:W-:Y:S01]  /*1090*/  IMAD.IADD R9, R0, 0x1, -R3 ;  /* 0x0000000100097824 */ /* 0x000fe200078e0a03 */
[----:B------:R-:W-:Y:S01]  /*10a0*/  SHF.R.U32.HI R2, RZ, 0x3, R2 ;  /* 0x00000003ff027819 */ /* 0x000fe20000011602 */
[----:B------:R-:W-:Y:S01]  /*10b0*/  IMAD R0, R14, 0x200, R13 ;  /* 0x000002000e007824 */ /* 0x000fe200078e020d */
[----:B------:R-:W-:Y:S01]  /*10c0*/  LEA.HI R3, R4, R4, RZ, 0x1d ;  /* 0x0000000404037211 */ /* 0x000fe200078fe8ff */
[----:B------:R-:W-:Y:S01]  /*10d0*/  IMAD R9, R9, 0x8, R15 ;  /* 0x0000000809097824 */ /* 0x000fe200078e020f */
[----:B------:R-:W-:Y:S01]  /*10e0*/  LOP3.LUT R2, R6, R2, RZ, 0x3c, !PT ;  /* 0x0000000206027212 */ /* 0x000fe200078e3cff */
[----:B------:R-:W-:Y:S01]  /*10f0*/  IMAD.MOV.U32 R10, RZ, RZ, 0x40 ;  /* 0x00000040ff0a7424 */ /* 0x000fe200078e00ff */
[----:B------:R-:W-:Y:S01]  /*1100*/  LOP3.LUT R4, R8, 0xfffffe00, RZ, 0xc0, !PT ;  /* 0xfffffe0008047812 */ /* 0x000fe200078ec0ff */
[----:B------:R-:W-:Y:S01]  /*1110*/  IMAD.IADD R8, R5, 0x1, R3 ;  /* 0x0000000105087824 */ /* 0x000fe200078e0203 */
[----:B------:R2:W-:Y:S01]  /*1120*/  STL [R1+0x14c], R9 ;  /* 0x00014c0901007387 */ /* 0x0005e20000100800 */
[----:B------:R-:W-:Y:S01]  /*1130*/  IADD3 R238, R232, 0x40, RZ ;  /* 0x00000040e8ee7810 */ /* 0x000fe20007ffe0ff */
[----:B------:R-:W-:Y:S01]  /*1140*/  IMAD.SHL.U32 R229, R11, 0x2, RZ ;  /* 0x000000020be57824 */ /* 0x000fe200078e00ff */
[CC--:B------:R-:W-:Y:S01]  /*1150*/  IADD3 R3, R2.reuse, R4.reuse, R7 ;  /* 0x0000000402037210 */ /* 0x0c0fe20007ffe007 */
[----:B------:R-:W-:Y:S01]  /*1160*/  IMAD.MOV.U32 R7, RZ, RZ, 0x20 ;  /* 0x00000020ff077424 */ /* 0x000fe200078e00ff */
[----:B------:R-:W-:-:S02]  /*1170*/  LOP3.LUT R4, R2, R4, RZ, 0xfc, !PT ;  /* 0x0000000402047212 */ /* 0x000fc400078efcff */
[----:B------:R-:W-:Y:S02]  /*1180*/  LOP3.LUT R2, R12, 0x7ffffffc, RZ, 0xc0, !PT ;  /* 0x7ffffffc0c027812 */ /* 0x000fe400078ec0ff */
[----:B------:R-:W-:Y:S02]  /*1190*/  IADD3 R239, R232, 0xc0, RZ ;  /* 0x000000c0e8ef7810 */ /* 0x000fe40007ffe0ff */
[----:B------:R-:W-:Y:S01]  /*11a0*/  SHF.R.S32.HI R12, RZ, 0x1f, R238 ;  /* 0x0000001fff0c7819 */ /* 0x000fe200000114ee */
[----:B------:R-:W-:Y:S01]  /*11b0*/  IMAD.IADD R2, R16, 0x1, -R2 ;  /* 0x0000000110027824 */ /* 0x000fe200078e0a02 */
[----:B------:R-:W-:Y:S02]  /*11c0*/  IADD3 R237, R232, 0x80, RZ ;  /* 0x00000080e8ed7810 */ /* 0x000fe40007ffe0ff */
[----:B------:R-:W-:Y:S01]  /*11d0*/  SHF.R.S32.HI R5, RZ, 0x1f, R232 ;  /* 0x0000001fff057819 */ /* 0x000fe200000114e8 */
[----:B------:R-:W-:Y:S01]  /*11e0*/  IMAD.SHL.U32 R41, R2, 0x2, RZ ;  /* 0x0000000202297824 */ /* 0x000fe200078e00ff */
[----:B------:R-:W-:-:S02]  /*11f0*/  SHF.R.S32.HI R6, RZ, 0x1f, R239 ;  /* 0x0000001fff067819 */ /* 0x000fc400000114ef */
[----:B------:R-:W-:Y:S02]  /*1200*/  LEA R135, R0, 0x8100, 0x1 ;  /* 0x0000810000877811 */ /* 0x000fe400078e08ff */
        /* <DEDUP_REMOVED lines=19> */
[----:B------:R3:W-:Y:S01]  /*1340*/  STL [R1+0xb8], R35 ;  /* 0x0000b82301007387 */ /* 0x0007e20000100800 */
        /* <DEDUP_REMOVED lines=18> */
[C---:B-1----:R-:W-:Y:S02]  /*1470*/  IADD3 R15, R41.reuse, 0xd0, RZ ;  /* 0x000000d0290f7810 */ /* 0x042fe40007ffe0ff */
[C---:B------:R-:W-:Y:S01]  /*1480*/  IADD3 R14, R41.reuse, 0xd8, RZ ;  /* 0x000000d8290e7810 */ /* 0x040fe20007ffe0ff */
[----:B------:R-:W-:Y:S01]  /*1490*/  STL [R1+0x9c], R28 ;  /* 0x00009c1c01007387 */ /* 0x000fe20000100800 */
[C---:B------:R-:W-:Y:S02]  /*14a0*/  IADD3 R13, R41.reuse, 0xe0, RZ ;  /* 0x000000e0290d7810 */ /* 0x040fe40007ffe0ff */
[C---:B------:R-:W-:Y:S01]  /*14b0*/  IADD3 R12, R41.reuse, 0xe8, RZ ;  /* 0x000000e8290c7810 */ /* 0x040fe20007ffe0ff */
[----:B------:R-:W-:Y:S01]  /*14c0*/  STL [R1+0x98], R27 ;  /* 0x0000981b01007387 */ /* 0x000fe20000100800 */
[----:B------:R-:W-:-:S02]  /*14d0*/  IADD3 R11, R41, 0xf0, RZ ;  /* 0x000000f0290b7810 */ /* 0x000fc40007ffe0ff */
[----:B--2---:R-:W-:Y:S01]  /*14e0*/  LEA R9, R8, 0x80, 0x1 ;  /* 0x0000008008097811 */ /* 0x004fe200078e08ff */
[----:B------:R1:W-:Y:S01]  /*14f0*/  STL [R1+0x94], R26 ;  /* 0x0000941a01007387 */ /* 0x0003e20000100800 */
[----:B------:R-:W-:Y:S02]  /*1500*/  SHF.R.S32.HI R8, RZ, 0x1f, R40 ;  /* 0x0000001fff087819 */ /* 0x000fe40000011428 */
[----:B------:R-:W-:Y:S01]  /*1510*/  SHF.R.S32.HI R5, RZ, 0x1f, R237 ;  /* 0x0000001fff057819 */ /* 0x000fe200000114ed */
[----:B------:R-:W-:Y:S01]  /*1520*/  STL [R1+0x90], R25 ;  /* 0x0000901901007387 */ /* 0x000fe20000100800 */
[C---:B------:R-:W-:Y:S02]  /*1530*/  SEL R6, R10.reuse, 0xffffffc0, !P2 ;  /* 0xffffffc00a067807 */ /* 0x040fe40005000000 */
[----:B------:R-:W-:Y:S01]  /*1540*/  SEL R0, R10, 0xffffffc0, !P3 ;  /* 0xffffffc00a007807 */ /* 0x000fe20005800000 */
[----:B------:R-:W-:Y:S01]  /*1550*/  STL [R1+0x8c], R24 ;  /* 0x00008c1801007387 */ /* 0x000fe20000100800 */
[----:B------:R-:W-:-:S02]  /*1560*/  SEL R5, R7, 0xffffffe0, !P1 ;  /* 0xffffffe007057807 */ /* 0x000fc40004800000 */
[----:B------:R-:W-:Y:S01]  /*1570*/  SEL R2, R7, 0xffffffe0, !P4 ;  /* 0xffffffe007027807 */ /* 0x000fe20006000000 */
[----:B------:R2:W-:Y:S01]  /*1580*/  STL [R1+0x88], R23 ;  /* 0x0000881701007387 */ /* 0x0005e20000100800 */
[----:B------:R-:W-:Y:S02]  /*1590*/  IADD3 R10, R41, 0xf8, RZ ;  /* 0x000000f8290a7810 */ /* 0x000fe40007ffe0ff */
[----:B------:R-:W-:Y:S01]  /*15a0*/  SHF.R.S32.HI R7, RZ, 0x1f, R39 ;  /* 0x0000001fff077819 */ /* 0x000fe20000011427 */
[----:B------:R-:W-:Y:S01]  /*15b0*/  STL [R1+0x84], R22 ;  /* 0x0000841601007387 */ /* 0x000fe20000100800 */
[----:B---3--:R-:W-:Y:S02]  /*15c0*/  SHF.R.S32.HI R35, RZ, 0x1f, R35 ;  /* 0x0000001fff237819 */ /* 0x008fe40000011423 */
[----:B----4-:R-:W-:Y:S01]  /*15d0*/  SHF.R.S32.HI R32, RZ, 0x1f, R32 ;  /* 0x0000001fff207819 */ /* 0x010fe20000011420 */
[----:B------:R-:W-:Y:S01]  /*15e0*/  STL [R1+0x80], R21 ;  /* 0x0000801501007387 */ /* 0x000fe20000100800 */
[----:B-----5:R-:W-:-:S02]  /*15f0*/  SHF.R.S32.HI R29, RZ, 0x1f, R29 ;  /* 0x0000001fff1d7819 */ /* 0x020fc4000001141d */
[----:B------:R-:W-:Y:S01]  /*1600*/  LEA R221, R3, 0x10100, 0x1 ;  /* 0x0001010003dd7811 */ /* 0x000fe200078e08ff */
[----:B------:R3:W-:Y:S01]  /*1610*/  STL [R1+0x7c], R20 ;  /* 0x00007c1401007387 */ /* 0x0007e20000100800 */
[----:B-1----:R-:W-:Y:S02]  /*1620*/  SHF.R.S32.HI R26, RZ, 0x1f, R26 ;  /* 0x0000001fff1a7819 */ /* 0x002fe4000001141a */
[----:B------:R-:W-:Y:S01]  /*1630*/  LEA R217, R4, 0x100, 0x1 ;  /* 0x0000010004d97811 */ /* 0x000fe200078e08ff */
[----:B------:R-:W-:Y:S01]  /*1640*/  STL [R1+0x78], R19 ;  /* 0x0000781301007387 */ /* 0x000fe20000100800 */
[C---:B------:R-:W-:Y:S02]  /*1650*/  IMAD.IADD R222, R221.reuse, 0x1, R2 ;  /* 0x00000001ddde7824 */ /* 0x040fe400078e0202 */
[----:B------:R-:W-:Y:S01]  /*1660*/  IMAD.IADD R224, R221, 0x1, R0 ;  /* 0x00000001dde07824 */ /* 0x000fe200078e0200 */
[----:B------:R-:W-:Y:S01]  /*1670*/  STL [R1+0x74], R18 ;  /* 0x0000741201007387 */ /* 0x000fe20000100800 */
[----:B------:R-:W-:-:S02]  /*1680*/  IMAD.IADD R218, R2, 0x1, R217 ;  /* 0x0000000102da7824 */ /* 0x000fc400078e02d9 */
[----:B------:R-:W-:Y:S01]  /*1690*/  IMAD.IADD R220, R0, 0x1, R217 ;  /* 0x0000000100dc7824 */ /* 0x000fe200078e02d9 */
[----:B------:R1:W-:Y:S01]  /*16a0*/  STL [R1+0x70], R17 ;  /* 0x0000701101007387 */ /* 0x0003e20000100800 */
[----:B--2---:R-:W-:Y:S01]  /*16b0*/  SHF.R.S32.HI R23, RZ, 0x1f, R23 ;  /* 0x0000001fff177819 */ /* 0x004fe20000011417 */
[----:B------:R-:W-:Y:S02]  /*16c0*/  IMAD.IADD R223, R222, 0x1, R0 ;  /* 0x00000001dedf7824 */ /* 0x000fe400078e0200 */
[----:B------:R-:W-:Y:S01]  /*16d0*/  STL [R1+0x6c], R16 ;  /* 0x00006c1001007387 */ /* 0x000fe20000100800 */
[----:B------:R-:W-:-:S03]  /*16e0*/  IMAD.IADD R219, R0, 0x1, R218 ;  /* 0x0000000100db7824 */ /* 0x000fc600078e02da */
[----:B------:R-:W-:Y:S04]  /*16f0*/  STL [R1+0x68], R15 ;  /* 0x0000680f01007387 */ /* 0x000fe80000100800 */
[----:B------:R2:W-:Y:S01]  /*1700*/  STL [R1+0x64], R14 ;  /* 0x0000640e01007387 */ /* 0x0005e20000100800 */
[----:B---3--:R-:W-:-:S03]  /*1710*/  SHF.R.S32.HI R20, RZ, 0x1f, R20 ;  /* 0x0000001fff147819 */ /* 0x008fc60000011414 */
[----:B------:R-:W-:Y:S04]  /*1720*/  STL [R1+0x60], R13 ;  /* 0x0000600d01007387 */ /* 0x000fe80000100800 */
[----:B------:R-:W-:Y:S04]  /*1730*/  STL [R1+0x5c], R12 ;  /* 0x00005c0c01007387 */ /* 0x000fe80000100800 */
[----:B------:R3:W-:Y:S01]  /*1740*/  STL [R1+0x58], R11 ;  /* 0x0000580b01007387 */ /* 0x0007e20000100800 */
[----:B-1----:R-:W-:-:S03]  /*1750*/  SHF.R.S32.HI R17, RZ, 0x1f, R17 ;  /* 0x0000001fff117819 */ /* 0x002fc60000011411 */
[----:B------:R1:W-:Y:S04]  /*1760*/  STL [R1+0x140], R8 ;  /* 0x0001400801007387 */ /* 0x0003e80000100800 */
[----:B------:R-:W-:Y:S04]  /*1770*/  STL [R1+0x54], R10 ;  /* 0x0000540a01007387 */ /* 0x000fe80000100800 */
[----:B------:R4:W-:Y:S01]  /*1780*/  STL [R1+0x13c], R7 ;  /* 0x00013c0701007387 */ /* 0x0009e20000100800 */
[----:B--2---:R-:W-:-:S03]  /*1790*/  SHF.R.S32.HI R14, RZ, 0x1f, R14 ;  /* 0x0000001fff0e7819 */ /* 0x004fc6000001140e */
[----:B------:R-:W-:Y:S01]  /*17a0*/  STL [R1+0x1c], R9 ;  /* 0x00001c0901007387 */ /* 0x000fe20000100800 */
[----:B---3--:R-:W-:Y:S02]  /*17b0*/  SHF.R.S32.HI R11, RZ, 0x1f, R11 ;  /* 0x0000001fff0b7819 */ /* 0x008fe4000001140b */
[----:B-1----:R-:W-:-:S05]  /*17c0*/  SHF.R.S32.HI R8, RZ, 0x1f, R38 ;  /* 0x0000001fff087819 */ /* 0x002fca0000011426 */
[----:B------:R1:W-:Y:S01]  /*17d0*/  STL [R1+0x138], R8 ;  /* 0x0001380801007387 */ /* 0x0003e20000100800 */
[----:B----4-:R-:W-:-:S05]  /*17e0*/  SHF.R.S32.HI R7, RZ, 0x1f, R37 ;  /* 0x0000001fff077819 */ /* 0x010fca0000011425 */
        /* <DEDUP_REMOVED lines=43> */
[----:B--2---:R-:W-:-:S03]  /*1aa0*/  IADD3 R7, R9, -0x10, RZ ;  /* 0xfffffff009077810 */ /* 0x004fc60007ffe0ff */
[----:B------:R2:W-:Y:S01]  /*1ab0*/  STL [R1+0xcc], R11 ;  /* 0x0000cc0b01007387 */ /* 0x0005e20000100800 */
[----:B------:R-:W-:-:S05]  /*1ac0*/  @P0 IADD3 R7, R9, 0x10, RZ ;  /* 0x0000001009070810 */ /* 0x000fca0007ffe0ff */
[----:B------:R-:W-:Y:S02]  /*1ad0*/  IMAD.IADD R3, R6, 0x1, R7 ;  /* 0x0000000106037824 */ /* 0x000fe400078e0207 */
[----:B-1----:R-:W-:Y:S02]  /*1ae0*/  IMAD.IADD R8, R9, 0x1, R5 ;  /* 0x0000000109087824 */ /* 0x002fe400078e0205 */
[----:B------:R-:W-:Y:S01]  /*1af0*/  IMAD.IADD R5, R5, 0x1, R7 ;  /* 0x0000000105057824 */ /* 0x000fe200078e0207 */
[----:B--2---:R-:W-:Y:S01]  /*1b00*/  SHF.R.S32.HI R11, RZ, 0x1f, R10 ;  /* 0x0000001fff0b7819 */ /* 0x004fe2000001140a */
[--C-:B------:R-:W-:Y:S02]  /*1b10*/  IMAD.IADD R10, R9, 0x1, R6.reuse ;  /* 0x00000001090a7824 */ /* 0x100fe400078e0206 */
[--C-:B------:R-:W-:Y:S02]  /*1b20*/  IMAD.IADD R2, R5, 0x1, R6.reuse ;  /* 0x0000000105027824 */ /* 0x100fe400078e0206 */
[----:B------:R-:W-:Y:S04]  /*1b30*/  STL [R1+0xc8], R11 ;  /* 0x0000c80b01007387 */ /* 0x000fe80000100800 */
[----:B------:R1:W-:Y:S04]  /*1b40*/  STL [R1+0x2c], R8 ;  /* 0x00002c0801007387 */ /* 0x0003e80000100800 */
[----:B------:R2:W-:Y:S01]  /*1b50*/  STL [R1+0x3c], R10 ;  /* 0x00003c0a01007387 */ /* 0x0005e20000100800 */
[----:B-1----:R-:W-:-:S05]  /*1b60*/  IMAD.IADD R8, R8, 0x1, R6 ;  /* 0x0000000108087824 */ /* 0x002fca00078e0206 */
[----:B------:R2:W-:Y:S04]  /*1b70*/  STL [R1+0x38], R8 ;  /* 0x0000380801007387 */ /* 0x0005e80000100800 */
[----:B------:R2:W-:Y:S04]  /*1b80*/  STL [R1+0x24], R7 ;  /* 0x0000240701007387 */ /* 0x0005e80000100800 */
[----:B------:R2:W-:Y:S04]  /*1b90*/  STL [R1+0x34], R3 ;  /* 0x0000340301007387 */ /* 0x0005e80000100800 */
[----:B------:R2:W-:Y:S04]  /*1ba0*/  STL [R1+0x28], R5 ;  /* 0x0000280501007387 */ /* 0x0005e80000100800 */
[----:B------:R2:W-:Y:S02]  /*1bb0*/  STL [R1+0x30], R2 ;  /* 0x0000300201007387 */ /* 0x0005e40000100800 */
.L_x_1653:
[----:B------:R-:W3:Y:S01]  /*1bc0*/  LDL R0, [R1+0xc] ;  /* 0x00000c0001007983 */ /* 0x000ee20000100800 */
[----:B--2---:R-:W-:Y:S01]  /*1bd0*/  IMAD.MOV.U32 R8, RZ, RZ, 0x4 ;  /* 0x00000004ff087424 */ /* 0x004fe200078e00ff */
[----:B------:R-:W-:-:S02]  /*1be0*/  ISETP.NE.U32.AND P0, PT, RZ, c[0x0][0x370], PT ;  /* 0x0000dc00ff007a0c */ /* 0x000fc40003f05070 */
[----:B------:R-:W-:Y:S02]  /*1bf0*/  ISETP.NE.U32.AND P1, PT, RZ, c[0x0][0x360], PT ;  /* 0x0000d800ff007a0c */ /* 0x000fe40003f25070 */
[----:B------:R-:W-:Y:S01]  /*1c00*/  ISETP.NE.AND.EX P3, PT, RZ, c[0x0][0x374], PT, P0 ;  /* 0x0000dd00ff007a0c */ /* 0x000fe20003f65300 */
[----:B---3--:R-:W-:-:S05]  /*1c10*/  IMAD.WIDE R2, R0, R8, c[0x0][0x588] ;  /* 0x0001620000027625 */ /* 0x008fca00078e0208 */
[----:B------:R-:W2:Y:S01]  /*1c20*/  LDG.E R252, [R2.64] ;  /* 0x0000000602fc7981 */ /* 0x000ea2000c1e1900 */
[----:B------:R-:W-:Y:S01]  /*1c30*/  ISETP.NE.AND.EX P1, PT, RZ, c[0x0][0x364], PT, P1 ;  /* 0x0000d900ff007a0c */ /* 0x000fe20003f25310 */
[----:B------:R-:W-:Y:S01]  /*1c40*/  IMAD.MOV.U32 R242, RZ, RZ, RZ ;  /* 0x000000fffff27224 */ /* 0x000fe200078e00ff */
[----:B------:R-:W-:Y:S01]  /*1c50*/  ISETP.NE.U32.AND P4, PT, RZ, c[0x0][0x348], PT ;  /* 0x0000d200ff007a0c */ /* 0x000fe20003f85070 */
[----:B------:R-:W-:-:S03]  /*1c60*/  IMAD.MOV.U32 R11, RZ, RZ, RZ ;  /* 0x000000ffff0b7224 */ /* 0x000fc600078e00ff */
[----:B------:R-:W-:Y:S02]  /*1c70*/  ISETP.NE.AND.EX P4, PT, RZ, c[0x0][0x34c], PT, P4 ;  /* 0x0000d300ff007a0c */ /* 0x000fe40003f85340 */
[----:B--2---:R-:W-:Y:S01]  /*1c80*/  SHF.R.S32.HI R12, RZ, 0x1f, R252 ;  /* 0x0000001fff0c7819 */ /* 0x004fe200000114fc */
[C---:B------:R-:W-:Y:S01]  /*1c90*/  IMAD.SHL.U32 R18, R252.reuse, 0x4, RZ ;  /* 0x00000004fc127824 */ /* 0x040fe200078e00ff */
[C---:B------:R-:W-:Y:S02]  /*1ca0*/  @P3 LEA R6, P0, R252.reuse, c[0x0][0x370], 0x2 ;  /* 0x0000dc00fc063a11 */ /* 0x040fe400078010ff */
[C-C-:B------:R-:W-:Y:S01]  /*1cb0*/  SHF.L.U64.HI R16, R252.reuse, 0x2, R12.reuse ;  /* 0x00000002fc107819 */ /* 0x140fe2000001020c */
[----:B------:R1:W-:Y:S01]  /*1cc0*/  STL [R1+0x50], R12 ;  /* 0x0000500c01007387 */ /* 0x0003e20000100800 */
[----:B------:R-:W-:Y:S02]  /*1cd0*/  @P3 LEA.HI.X R7, R252, c[0x0][0x374], R12, 0x2, P0 ;  /* 0x0000dd00fc073a11 */ /* 0x000fe400000f140c */
[C---:B------:R-:W-:Y:S01]  /*1ce0*/  @P1 IADD3 R4, P2, R18.reuse, c[0x0][0x360], RZ ;  /* 0x0000d80012041a10 */ /* 0x040fe20007f5e0ff */
[----:B------:R1:W-:Y:S01]  /*1cf0*/  STL [R1+0x14], R18 ;  /* 0x0000141201007387 */ /* 0x0003e20000100800 */
[----:B------:R-:W-:-:S02]  /*1d00*/  IADD3 R2, P0, R18, c[0x0][0x348], RZ ;  /* 0x0000d20012027a10 */ /* 0x000fc40007f1e0ff */
[C---:B------:R-:W-:Y:S01]  /*1d10*/  @P1 IADD3.X R5, R16.reuse, c[0x0][0x364], RZ, P2, !PT ;  /* 0x0000d90010051a10 */ /* 0x040fe200017fe4ff */
[----:B------:R1:W5:Y:S01]  /*1d20*/  @P3 LDG.E R242, [R6.64] ;  /* 0x0000000606f23981 */ /* 0x000362000c1e1900 */
[----:B------:R-:W-:-:S03]  /*1d30*/  IADD3.X R3, R16, c[0x0][0x34c], RZ, P0, !PT ;  /* 0x0000d30010037a10 */ /* 0x000fc600007fe4ff */
[----:B------:R1:W5:Y:S04]  /*1d40*/  @P1 LDG.E R13, [R4.64] ;  /* 0x00000006040d1981 */ /* 0x000368000c1e1900 */
[----:B------:R1:W5:Y:S04]  /*1d50*/  @P4 LDG.E R11, [R2.64] ;  /* 0x00000006020b4981 */ /* 0x000368000c1e1900 */
[----:B------:R1:W-:Y:S01]  /*1d60*/  STL [R1+0x18], R16 ;  /* 0x0000181001007387 */ /* 0x0003e20000100800 */
[----:B------:R-:W-:Y:S01]  /*1d70*/  YIELD ;  /* 0x0000000000007946 */ /* 0x000fe20003800000 */
[----:B------:R-:W-:Y:S05]  /*1d80*/  @P1 BRA `(.L_x_1563) ;  /* 0x0000005000001947 */ /* 0x000fea0003800000 */
[----:B-----5:R-:W-:Y:S01]  /*1d90*/  MOV R13, c[0x0][0x168] ;  /* 0x00005a00000d7a02 */ /* 0x020fe20000000f00 */
[----:B------:R-:W-:Y:S05]  /*1da0*/  @!P4 BRA `(.L_x_1563) ;  /* 0x000000300000c947 */ /* 0x000fea0003800000 */
[----:B------:R2:W3:Y:S04]  /*1db0*/  LDG.E R0, [R2.64] ;  /* 0x0000000602007981 */ /* 0x0004e8000c1e1900 */
[----:B-12---:R-:W3:Y:S02]  /*1dc0*/  LDG.E R2, [R2.64+0x4] ;  /* 0x0000040602027981 */ /* 0x006ee4000c1e1900 */
[----:B---3--:R-:W-:-:S02]  /*1dd0*/  IADD3 R13, -R0, R2, RZ ;  /* 0x00000002000d7210 */ /* 0x008fc40007ffe1ff */
.L_x_1563:
[----:B------:R-:W-:-:S04]  /*1de0*/  ISETP.NE.U32.AND P0, PT, RZ, c[0x0][0x368], PT ;  /* 0x0000da00ff007a0c */ /* 0x000fc80003f05070 */
[----:B------:R-:W-:-:S13]  /*1df0*/  ISETP.NE.AND.EX P0, PT, RZ, c[0x0][0x36c], PT, P0 ;  /* 0x0000db00ff007a0c */ /* 0x000fda0003f05300 */
[----:B------:R-:W-:Y:S05]  /*1e00*/  @!P0 BRA `(.L_x_1564) ;  /* 0x0000004000008947 */ /* 0x000fea0003800000 */
[----:B-1----:R-:W-:-:S04]  /*1e10*/  IADD3 R2, P0, R18, c[0x0][0x368], RZ ;  /* 0x0000da0012027a10 */ /* 0x002fc80007f1e0ff */
[----:B------:R-:W-:-:S05]  /*1e20*/  IADD3.X R3, R16, c[0x0][0x36c], RZ, P0, !PT ;  /* 0x0000db0010037a10 */ /* 0x000fca00007fe4ff */
[----:B------:R1:W5:Y:S01]  /*1e30*/  LDG.E R0, [R2.64] ;  /* 0x0000000602007981 */ /* 0x000362000c1e1900 */
[----:B------:R-:W-:Y:S05]  /*1e40*/  BRA `(.L_x_1565) ;  /* 0x0000008000007947 */ /* 0x000fea0003800000 */
.L_x_1564:
        /* <DEDUP_REMOVED lines=8> */
.L_x_1565:
[----:B------:R-:W2:Y:S01]  /*1ed0*/  LDL R14, [R1+0x8] ;  /* 0x00000800010e7983 */ /* 0x000ea20000100800 */
[----:B-----5:R-:W-:Y:S01]  /*1ee0*/  IMAD.IADD R17, R0, 0x1, -R242 ;  /* 0x0000000100117824 */ /* 0x020fe200078e0af2 */
[----:B------:R-:W-:Y:S04]  /*1ef0*/  BSSY B0, `(.L_x_1566) ;  /* 0x000002e000007945 */ /* 0x000fe80003800000 */
[----:B------:R-:W-:-:S02]  /*1f00*/  ISETP.GE.AND P0, PT, R17, 0x1, PT ;  /* 0x000000011100780c */ /* 0x000fc40003f06270 */
[----:B------:R-:W-:-:S04]  /*1f10*/  IADD3 R0, R17, 0x3f, RZ ;  /* 0x0000003f11007810 */ /* 0x000fc80007ffe0ff */
[----:B-1----:R-:W-:-:S04]  /*1f20*/  SHF.R.S32.HI R2, RZ, 0x1f, R0 ;  /* 0x0000001fff027819 */ /* 0x002fc80000011400 */
[----:B------:R-:W-:Y:S01]  /*1f30*/  LEA.HI R0, R2, R0, RZ, 0x6 ;  /* 0x0000000002007211 */ /* 0x000fe200078f30ff */
[----:B------:R-:W-:-:S03]  /*1f40*/  IMAD.MOV.U32 R2, RZ, RZ, RZ ;  /* 0x000000ffff027224 */ /* 0x000fc600078e00ff */
[----:B------:R-:W-:Y:S02]  /*1f50*/  SHF.R.S32.HI R10, RZ, 0x6, R0 ;  /* 0x00000006ff0a7819 */ /* 0x000fe40000011400 */
        /* <DEDUP_REMOVED lines=39> */
.L_x_1567:
[----:B------:R-:W-:Y:S05]  /*21d0*/  BSYNC B0 ;  /* 0x0000000000007941 */ /* 0x000fea0003800000 */
.L_x_1566:
[----:B------:R-:W-:Y:S01]  /*21e0*/  IMAD R240, R15, R2, RZ ;  /* 0x000000020ff07224 */ /* 0x000fe200078e02ff */
[----:B------:R-:W-:Y:S01]  /*21f0*/  PRMT R0, RZ, 0x7610, R0 ;  /* 0x00007610ff007816 */ /* 0x000fe20000000000 */
[----:B-1----:R-:W-:Y:S01]  /*2200*/  IMAD.MOV.U32 R15, RZ, RZ, RZ ;  /* 0x000000ffff0f7224 */ /* 0x002fe200078e00ff */
[----:B------:R-:W-:Y:S01]  /*2210*/  MOV R20, RZ ;  /* 0x000000ff00147202 */ /* 0x000fe20000000f00 */
[----:B------:R-:W-:Y:S01]  /*2220*/  IMAD.IADD R2, R240, 0x1, R2 ;  /* 0x00000001f0027824 */ /* 0x000fe200078e0202 */
[----:B------:R-:W-:Y:S01]  /*2230*/  CS2R R74, SRZ ;  /* 0x00000000004a7805 */ /* 0x000fe2000001ff00 */
        /* <DEDUP_REMOVED lines=66> */
[----:B------:R-:W2:Y:S01]  /*2660*/  LDL R6, [R1+0x4] ;  /* 0x0000040001067983 */ /* 0x000ea20000100800 */
[----:B------:R-:W-:-:S04]  /*2670*/  ISETP.NE.U32.AND P0, PT, RZ, c[0x0][0x340], PT ;  /* 0x0000d000ff007a0c */ /* 0x000fc80003f05070 */
[----:B------:R-:W-:-:S13]  /*2680*/  ISETP.NE.AND.EX P1, PT, RZ, c[0x0][0x344], PT, P0 ;  /* 0x0000d100ff007a0c */ /* 0x000fda0003f25300 */
[----:B------:R-:W-:-:S04]  /*2690*/  @P1 IADD3 R2, P0, R18, c[0x0][0x340], RZ ;  /* 0x0000d00012021a10 */ /* 0x000fc80007f1e0ff */
[----:B------:R-:W-:-:S05]  /*26a0*/  @P1 IADD3.X R3, R16, c[0x0][0x344], RZ, P0, !PT ;  /* 0x0000d10010031a10 */ /* 0x000fca00007fe4ff */
[----:B------:R1:W5:Y:S01]  /*26b0*/  @P1 LDG.E R15, [R2.64] ;  /* 0x00000006020f1981 */ /* 0x000362000c1e1900 */
[----:B------:R-:W-:Y:S01]  /*26c0*/  SHF.R.S32.HI R0, RZ, 0x1f, R11 ;  /* 0x0000001fff007819 */ /* 0x000fe2000001140b */
[----:B------:R-:W-:Y:S01]  /*26d0*/  IMAD.MOV.U32 R4, RZ, RZ, c[0x0][0x2c4] ;  /* 0x0000b100ff047624 */ /* 0x000fe200078e00ff */
[----:B------:R-:W-:Y:S01]  /*26e0*/  LOP3.LUT R16, R14, 0xffff, RZ, 0xc0, !PT ;  /* 0x0000ffff0e107812 */ /* 0x000fe200078ec0ff */
[----:B------:R-:W-:Y:S01]  /*26f0*/  IMAD R5, R236, 0x20, R241 ;  /* 0x00000020ec057824 */ /* 0x000fe200078e02f1 */
[----:B------:R-:W-:Y:S01]  /*2700*/  ISETP.GE.AND P6, PT, R238, c[0x0][0x198], PT ;  /* 0x00006600ee007a0c */ /* 0x000fe20003fc6270 */
[----:B------:R-:W-:Y:S01]  /*2710*/  IMAD R0, R0, c[0x0][0x178], RZ ;  /* 0x00005e0000007a24 */ /* 0x000fe200078e02ff */
[----:B------:R-:W-:Y:S02]  /*2720*/  ISETP.NE.AND P0, PT, R4, 0x1, PT ;  /* 0x000000010400780c */ /* 0x000fe40003f05270 */
[----:B------:R-:W-:Y:S01]  /*2730*/  SEL R4, R252, RZ, !P4 ;  /* 0x000000fffc047207 */ /* 0x000fe20006000000 */
[----:B------:R-:W-:Y:S01]  /*2740*/  IMAD R0, R11, c[0x0][0x17c], R0 ;  /* 0x00005f000b007a24 */ /* 0x000fe200078e0200 */
[----:B------:R-:W-:-:S02]  /*2750*/  ISETP.GE.AND P5, PT, R237, c[0x0][0x198], PT ;  /* 0x00006600ed007a0c */ /* 0x000fc40003fa6270 */
[----:B------:R-:W-:Y:S01]  /*2760*/  IADD3 R104, R206, -0x1, RZ ;  /* 0xffffffffce687810 */ /* 0x000fe20007ffe0ff */
[----:B-1----:R-:W-:-:S05]  /*2770*/  IMAD.WIDE.U32 R2, R11, c[0x0][0x178], RZ ;  /* 0x00005e000b027a25 */ /* 0x002fca00078e00ff */
[----:B------:R-:W-:-:S05]  /*2780*/  IADD3 R3, R3, R0, RZ ;  /* 0x0000000003037210 */ /* 0x000fca0007ffe0ff */
[----:B------:R-:W-:-:S04]  /*2790*/  IMAD.WIDE.U32 R2, R16, c[0x0][0x1b8], R2 ;  /* 0x00006e0010027a25 */ /* 0x000fc800078e0002 */
[----:B------:R-:W-:-:S04]  /*27a0*/  IMAD R3, R16, c[0x0][0x1bc], R3 ;  /* 0x00006f0010037a24 */ /* 0x000fc800078e0203 */
[----:B------:R-:W-:-:S04]  /*27b0*/  IMAD.WIDE.U32 R2, R4, c[0x0][0x1c0], R2 ;  /* 0x0000700004027a25 */ /* 0x000fc800078e0002 */
[----:B--2---:R-:W-:Y:S01]  /*27c0*/  IMAD R5, R6, 0x80, R5 ;  /* 0x0000008006057824 */ /* 0x004fe200078e0205 */
[----:B------:R-:W-:Y:S02]  /*27d0*/  SEL R6, R12, RZ, !P4 ;  /* 0x000000ff0c067207 */ /* 0x000fe40006000000 */
[----:B------:R-:W-:Y:S01]  /*27e0*/  ISETP.GE.AND P4, PT, R239, c[0x0][0x198], PT ;  /* 0x00006600ef007a0c */ /* 0x000fe20003f86270 */
[----:B------:R-:W-:Y:S01]  /*27f0*/  @P0 IMAD.HI.U32 R7, R5, c[0x0][0x2c8], RZ ;  /* 0x0000b20005070a27 */ /* 0x000fe200078e00ff */
[----:B------:R-:W-:-:S03]  /*2800*/  MOV R0, R5 ;  /* 0x0000000500007202 */ /* 0x000fc60000000f00 */
[----:B------:R-:W-:Y:S01]  /*2810*/  IMAD R6, R6, c[0x0][0x1c0], RZ ;  /* 0x0000700006067a24 */ /* 0x000fe200078e02ff */
[----:B------:R-:W-:Y:S02]  /*2820*/  @P0 SHF.R.U32.HI R0, RZ, c[0x0][0x2cc], R7 ;  /* 0x0000b300ff000a19 */ /* 0x000fe40000011607 */
[----:B------:R-:W-:Y:S01]  /*2830*/  ISETP.GE.AND P0, PT, R232, c[0x0][0x198], PT ;  /* 0x00006600e8007a0c */ /* 0x000fe20003f06270 */
[----:B------:R-:W-:Y:S01]  /*2840*/  IMAD R6, R4, c[0x0][0x1c4], R6 ;  /* 0x0000710004067a24 */ /* 0x000fe200078e0206 */
[--C-:B------:R-:W-:Y:S01]  /*2850*/  SHF.R.S32.HI R7, RZ, 0x1f, R0.reuse ;  /* 0x0000001fff077819 */ /* 0x100fe20000011400 */
[----:B------:R-:W-:-:S03]  /*2860*/  IMAD.MOV R4, RZ, RZ, -R0 ;  /* 0x000000ffff047224 */ /* 0x000fc600078e0a00 */
[----:B------:R-:W-:Y:S01]  /*2870*/  IADD3 R3, R3, R6, RZ ;  /* 0x0000000603037210 */ /* 0x000fe20007ffe0ff */
[----:B------:R-:W-:Y:S02]  /*2880*/  IMAD R4, R4, c[0x0][0x2c4], R5 ;  /* 0x0000b10004047a24 */ /* 0x000fe400078e0205 */
[----:B------:R-:W-:Y:S02]  /*2890*/  IMAD R5, R7, c[0x0][0x1b0], RZ ;  /* 0x00006c0007057a24 */ /* 0x000fe400078e02ff */
[----:B------:R-:W-:-:S04]  /*28a0*/  IMAD.WIDE.U32 R2, R0, c[0x0][0x1b0], R2 ;  /* 0x00006c0000027a25 */ /* 0x000fc800078e0002 */
[----:B------:R-:W-:Y:S01]  /*28b0*/  IMAD R6, R0, c[0x0][0x1b4], R5 ;  /* 0x00006d0000067a24 */ /* 0x000fe200078e0205 */
[----:B------:R-:W-:Y:S01]  /*28c0*/  SHF.R.S32.HI R5, RZ, 0x1f, R4 ;  /* 0x0000001fff057819 */ /* 0x000fe20000011404 */
[----:B------:R-:W-:Y:S02]  /*28d0*/  @!P1 IMAD.MOV.U32 R15, RZ, RZ, R252 ;  /* 0x000000ffff0f9224 */ /* 0x000fe400078e00fc */
[----:B------:R-:W-:Y:S02]  /*28e0*/  IMAD.IADD R3, R3, 0x1, R6 ;  /* 0x0000000103037824 */ /* 0x000fe400078e0206 */
[----:B------:R-:W-:Y:S02]  /*28f0*/  IMAD R0, R5, c[0x0][0x1a8], RZ ;  /* 0x00006a0005007a24 */ /* 0x000fe400078e02ff */
[----:B------:R-:W-:-:S04]  /*2900*/  IMAD.WIDE.U32 R2, R4, c[0x0][0x1a8], R2 ;  /* 0x00006a0004027a25 */ /* 0x000fc800078e0002 */
[----:B------:R-:W-:Y:S01]  /*2910*/  IMAD R0, R4, c[0x0][0x1ac], R0 ;  /* 0x00006b0004007a24 */ /* 0x000fe200078e0200 */
[----:B------:R-:W-:-:S04]  /*2920*/  LEA R14, P0, R2, c[0x0][0x160], 0x1 ;  /* 0x00005800020e7a11 */ /* 0x000fc800078008ff */
[----:B------:R-:W-:-:S04]  /*2930*/  IADD3 R0, R3, R0, RZ ;  /* 0x0000000003007210 */ /* 0x000fc80007ffe0ff */
[----:B------:R-:W-:Y:S01]  /*2940*/  LEA.HI.X R5, R2, c[0x0][0x164], R0, 0x1, P0 ;  /* 0x0000590002057a11 */ /* 0x000fe200000f0c00 */
[----:B------:R-:W-:Y:S05]  /*2950*/  BRA.DIV ~URZ, `(.L_x_1569) ;  /* 0x0000dc427f007947 */ /* 0x000fea000b800000 */
[----:B------:R1:W2:Y:S02]  /*2960*/  SHFL.IDX PT, R4, R5, RZ, 0x181f ;  /* 0x00181fff05047589 */ /* 0x0002a400000e0000 */
.L_x_1658:
[----:B------:R-:W-:Y:S05]  /*2970*/  BRA.DIV ~URZ, `(.L_x_1570) ;  /* 0x0000dc927f007947 */ /* 0x000fea000b800000 */
[----:B------:R3:W4:Y:S02]  /*2980*/  SHFL.IDX PT, R0, R14, RZ, 0x181f ;  /* 0x00181fff0e007589 */ /* 0x00072400000e0000 */
.L_x_1659:
[----:B---3--:R-:W3:Y:S01]  /*2990*/  LDL R2, [R1+0x4] ;  /* 0x0000040001027983 */ /* 0x008ee20000100800 */
[----:B------:R-:W-:Y:S01]  /*29a0*/  IMAD R13, R13, c[0x0][0x2c4], RZ ;  /* 0x0000b1000d0d7a24 */ /* 0x000fe200078e02ff */
[----:B------:R-:W-:Y:S01]  /*29b0*/  BSSY B0, `(.L_x_1571) ;  /* 0x0000018000007945 */ /* 0x000fe20003800000 */
[----:B---3--:R-:W-:-:S04]  /*29c0*/  LEA R12, R2, R241, 0x7 ;  /* 0x000000f1020c7211 */ /* 0x008fc800078e38ff */
[----:B------:R-:W-:-:S13]  /*29d0*/  ISETP.GE.AND P0, PT, R12, R13, PT ;  /* 0x0000000d0c00720c */ /* 0x000fda0003f06270 */
[----:B------:R-:W-:Y:S05]  /*29e0*/  @P0 BRA `(.L_x_1572) ;  /* 0x0000014000000947 */ /* 0x000fea0003800000 */
[C---:B------:R-:W-:Y:S02]  /*29f0*/  ISETP.GE.AND P3, PT, R232.reuse, c[0x0][0x198], PT ;  /* 0x00006600e8007a0c */ /* 0x040fe40003f66270 */
[----:B------:R-:W-:Y:S02]  /*2a00*/  SHF.R.S32.HI R2, RZ, 0x1f, R232 ;  /* 0x0000001fff027819 */ /* 0x000fe400000114e8 */
[-C--:B----4-:R-:W-:Y:S02]  /*2a10*/  LEA R10, P0, R232, R0.reuse, 0x1 ;  /* 0x00000000e80a7211 */ /* 0x090fe400078008ff */
[-C--:B------:R-:W-:Y:S02]  /*2a20*/  LEA R8, P2, R238, R0.reuse, 0x1 ;  /* 0x00000000ee087211 */ /* 0x080fe400078408ff */
[----:B------:R-:W-:Y:S02]  /*2a30*/  SHF.R.S32.HI R20, RZ, 0x1f, R238 ;  /* 0x0000001fff147819 */ /* 0x000fe400000114ee */
[----:B------:R-:W-:-:S02]  /*2a40*/  LEA R6, P1, R237, R0, 0x1 ;  /* 0x00000000ed067211 */ /* 0x000fc400078208ff */
[----:B--2---:R-:W-:Y:S02]  /*2a50*/  LEA.HI.X R11, R232, R4, R2, 0x1, P0 ;  /* 0x00000004e80b7211 */ /* 0x004fe400000f0c02 */
[----:B------:R-:W-:Y:S02]  /*2a60*/  SHF.R.S32.HI R19, RZ, 0x1f, R237 ;  /* 0x0000001fff137819 */ /* 0x000fe400000114ed */
[----:B------:R-:W-:Y:S01]  /*2a70*/  LEA R2, P0, R239, R0, 0x1 ;  /* 0x00000000ef027211 */ /* 0x000fe200078008ff */
[----:B------:R-:W-:Y:S01]  /*2a80*/  @!PT LDS RZ, [RZ] ;  /* 0x00000000fffff984 */ /* 0x000fe20000000800 */
[----:B------:R-:W-:Y:S01]  /*2a90*/  @!PT LDS RZ, [RZ] ;  /* 0x00000000fffff984 */ /* 0x000fe20000000800 */
[----:B------:R-:W-:Y:S01]  /*2aa0*/  @!PT LDS RZ, [RZ] ;  /* 0x00000000fffff984 */ /* 0x000fe20000000800 */
[----:B------:R2:W-:Y:S01]  /*2ab0*/  LDGSTS.E.BYPASS.LTC128B.128 [R229+0x10100], [R10.64], !P3 ;  /* 0x101000000ae57fae */ /* 0x0005e2000d901d46 */
[----:B------:R-:W-:Y:S02]  /*2ac0*/  SHF.R.S32.HI R18, RZ, 0x1f, R239 ;  /* 0x0000001fff127819 */ /* 0x000fe400000114ef */
[-C--:B------:R-:W-:Y:S02]  /*2ad0*/  LEA.HI.X R9, R238, R4.reuse, R20, 0x1, P2 ;  /* 0x00000004ee097211 */ /* 0x080fe400010f0c14 */
[----:B------:R-:W-:-:S02]  /*2ae0*/  LEA.HI.X R7, R237, R4, R19, 0x1, P1 ;  /* 0x00000004ed077211 */ /* 0x000fc400008f0c13 */
[----:B------:R-:W-:Y:S01]  /*2af0*/  LEA.HI.X R3, R239, R4, R18, 0x1, P0 ;  /* 0x00000004ef037211 */ /* 0x000fe200000f0c12 */
[----:B------:R2:W-:Y:S04]  /*2b00*/  LDGSTS.E.BYPASS.LTC128B.128 [R229+0x14100], [R8.64], !P6 ;  /* 0x1410000008e57fae */ /* 0x0005e8000f101d46 */
[----:B------:R2:W-:Y:S04]  /*2b10*/  LDGSTS.E.BYPASS.LTC128B.128 [R229+0x18100], [R6.64], !P5 ;  /* 0x1810000006e57fae */ /* 0x0005e8000e901d46 */
[----:B------:R2:W-:Y:S02]  /*2b20*/  LDGSTS.E.BYPASS.LTC128B.128 [R229+0x1c100], [R2.64], !P4 ;  /* 0x1c10000002e57fae */ /* 0x0005e4000e101d46 */
.L_x_1572:
[----:B------:R-:W-:Y:S05]  /*2b30*/  BSYNC B0 ;  /* 0x0000000000007941 */ /* 0x000fea0003800000 */
.L_x_1571:
[----:B------:R-:W-:Y:S05]  /*2b40*/  BRA.DIV ~URZ, `(.L_x_1573) ;  /* 0x0000db327f007947 */ /* 0x000fea000b800000 */
[----:B--2---:R2:W3:Y:S04]  /*2b50*/  SHFL.IDX PT, R4, R5, 0x1, 0x181f ;  /* 0x00381f0005047f89 */ /* 0x0044e800000e0000 */
[----:B----4-:R2:W4:Y:S02]  /*2b60*/  SHFL.IDX PT, R0, R14, 0x1, 0x181f ;  /* 0x00381f000e007f89 */ /* 0x01052400000e0000 */
.L_x_1660:
[----:B------:R-:W-:Y:S01]  /*2b70*/  IADD3 R2, R12, 0x20, RZ ;  /* 0x000000200c027810 */ /* 0x000fe20007ffe0ff */
[----:B------:R-:W-:Y:S03]  /*2b80*/  BSSY B0, `(.L_x_1574) ;  /* 0x0000017000007945 */ /* 0x000fe60003800000 */
        /* <DEDUP_REMOVED lines=8> */
[----:B---3--:R-:W-:Y:S02]  /*2c10*/  LEA.HI.X R11, R232, R4, R3, 0x1, P0 ;  /* 0x00000004e80b7211 */ /* 0x008fe400000f0c03 */
        /* <DEDUP_REMOVED lines=13> */
.L_x_1575:
[----:B------:R-:W-:Y:S05]  /*2cf0*/  BSYNC B0 ;  /* 0x0000000000007941 */ /* 0x000fea0003800000 */
.L_x_1574:
[----:B------:R-:W-:Y:S05]  /*2d00*/  BRA.DIV ~URZ, `(.L_x_1576) ;  /* 0x0000da427f007947 */ /* 0x000fea000b800000 */
[----:B---3--:R3:W1:Y:S02]  /*2d10*/  SHFL.IDX PT, R4, R5, 0x2, 0x181f ;  /* 0x00581f0005047f89 */ /* 0x00866400000e0000 */
.L_x_1661:
[----:B------:R-:W-:Y:S05]  /*2d20*/  BRA.DIV ~URZ, `(.L_x_1577) ;  /* 0x0000da927f007947 */ /* 0x000fea000b800000 */
[----:B----4-:R4:W2:Y:S02]  /*2d30*/  SHFL.IDX PT, R0, R14, 0x2, 0x181f ;  /* 0x00581f000e007f89 */ /* 0x0108a400000e0000 */
.L_x_1662:
[----:B------:R-:W-:Y:S01]  /*2d40*/  IADD3 R2, R12, 0x40, RZ ;  /* 0x000000400c027810 */ /* 0x000fe20007ffe0ff */
[----:B------:R-:W-:Y:S03]  /*2d50*/  BSSY B0, `(.L_x_1578) ;  /* 0x0000017000007945 */ /* 0x000fe60003800000 */
[----:B------:R-:W-:-:S13]  /*2d60*/  ISETP.GE.AND P0, PT, R2, R13, PT ;  /* 0x0000000d0200720c */ /* 0x000fda0003f06270 */
[----:B------:R-:W-:Y:S05]  /*2d70*/  @P0 BRA `(.L_x_1579) ;  /* 0x0000014000000947 */ /* 0x000fea0003800000 */
[C---:B------:R-:W-:Y:S02]  /*2d80*/  ISETP.GE.AND P3, PT, R232.reuse, c[0x0][0x198], PT ;  /* 0x00006600e8007a0c */ /* 0x040fe40003f66270 */
[----:B------:R-:W-:Y:S02]  /*2d90*/  SHF.R.S32.HI R3, RZ, 0x1f, R232 ;  /* 0x0000001fff037819 */ /* 0x000fe400000114e8 */
[-C--:B--2---:R-:W-:Y:S02]  /*2da0*/  LEA R10, P0, R232, R0.reuse, 0x1 ;  /* 0x00000000e80a7211 */ /* 0x084fe400078008ff */
[-C--:B------:R-:W-:Y:S02]  /*2db0*/  LEA R8, P2, R238, R0.reuse, 0x1 ;  /* 0x00000000ee087211 */ /* 0x080fe400078408ff */
[----:B------:R-:W-:Y:S02]  /*2dc0*/  SHF.R.S32.HI R20, RZ, 0x1f, R238 ;  /* 0x0000001fff147819 */ /* 0x000fe400000114ee */
[----:B------:R-:W-:-:S02]  /*2dd0*/  LEA R6, P1, R237, R0, 0x1 ;  /* 0x00000000ed067211 */ /* 0x000fc400078208ff */
[----:B-1----:R-:W-:Y:S02]  /*2de0*/  LEA.HI.X R11, R232, R4, R3, 0x1, P0 ;  /* 0x00000004e80b7211 */ /* 0x002fe400000f0c03 */
        /* <DEDUP_REMOVED lines=13> */
.L_x_1579:
[----:B------:R-:W-:Y:S05]  /*2ec0*/  BSYNC B0 ;  /* 0x0000000000007941 */ /* 0x000fea0003800000 */
.L_x_1578:
[----:B------:R-:W-:Y:S05]  /*2ed0*/  BRA.DIV ~URZ, `(.L_x_1580) ;  /* 0x0000d9527f007947 */ /* 0x000fea000b800000 */
[----:B-1----:R1:W3:Y:S04]  /*2ee0*/  SHFL.IDX PT, R4, R5, 0x3, 0x181f ;  /* 0x00781f0005047f89 */ /* 0x0022e800000e0000 */
[----:B--2---:R1:W2:Y:S02]  /*2ef0*/  SHFL.IDX PT, R0, R14, 0x3, 0x181f ;  /* 0x00781f000e007f89 */ /* 0x0042a400000e0000 */
.L_x_1663:
[----:B-1-3--:R-:W3:Y:S01]  /*2f00*/  LDL.LU R5, [R1+0x10] ;  /* 0x0000100001057983 */ /* 0x00aee20000300800 */
[----:B------:R-:W-:Y:S01]  /*2f10*/  IADD3 R2, R12, 0x60, RZ ;  /* 0x000000600c027810 */ /* 0x000fe20007ffe0ff */
[----:B-----5:R-:W-:Y:S01]  /*2f20*/  IMAD.WIDE.U32 R246, R15, c[0x0][0x2b0], RZ ;  /* 0x0000ac000ff67a25 */ /* 0x020fe200078e00ff */
[----:B------:R-:W-:-:S02]  /*2f30*/  SHF.R.S32.HI R19, RZ, 0x1f, R238 ;  /* 0x0000001fff137819 */ /* 0x000fc400000114ee */
[----:B------:R-:W-:Y:S01]  /*2f40*/  ISETP.GE.AND P0, PT, R2, R13, PT ;  /* 0x0000000d0200720c */ /* 0x000fe20003f06270 */
[----:B------:R-:W-:Y:S01]  /*2f50*/  IMAD R105, R236, 0x20, R241 ;  /* 0x00000020ec697824 */ /* 0x000fe200078e02f1 */
[----:B------:R-:W-:Y:S02]  /*2f60*/  SHF.R.S32.HI R24, RZ, 0x1f, R232 ;  /* 0x0000001fff187819 */ /* 0x000fe400000114e8 */
[----:B------:R-:W-:Y:S02]  /*2f70*/  SHF.R.S32.HI R18, RZ, 0x1f, R237 ;  /* 0x0000001fff127819 */ /* 0x000fe400000114ed */
[----:B------:R-:W-:-:S07]  /*2f80*/  SHF.R.S32.HI R23, RZ, 0x1f, R239 ;  /* 0x0000001fff177819 */ /* 0x000fce00000114ef */
[-C--:B--2---:R-:W-:Y:S02]  /*2f90*/  @!P0 LEA R8, P3, R238, R0.reuse, 0x1 ;  /* 0x00000000ee088211 */ /* 0x084fe400078608ff */
[----:B------:R-:W-:Y:S02]  /*2fa0*/  @!P0 LEA R10, P1, R232, R0, 0x1 ;  /* 0x00000000e80a8211 */ /* 0x000fe400078208ff */
[-C--:B------:R-:W-:Y:S02]  /*2fb0*/  @!P0 LEA.HI.X R9, R238, R4.reuse, R19, 0x1, P3 ;  /* 0x00000004ee098211 */ /* 0x080fe400018f0c13 */
[C---:B------:R-:W-:Y:S02]  /*2fc0*/  ISETP.GE.AND P3, PT, R232.reuse, c[0x0][0x198], PT ;  /* 0x00006600e8007a0c */ /* 0x040fe40003f66270 */
[----:B------:R-:W-:Y:S02]  /*2fd0*/  @!P0 LEA.HI.X R11, R232, R4, R24, 0x1, P1 ;  /* 0x00000004e80b8211 */ /* 0x000fe400008f0c18 */
[----:B------:R-:W-:-:S02]  /*2fe0*/  @!P0 LEA R6, P2, R237, R0, 0x1 ;  /* 0x00000000ed068211 */ /* 0x000fc400078408ff */
[----:B------:R-:W-:Y:S02]  /*2ff0*/  @!P0 LEA R2, P1, R239, R0, 0x1 ;  /* 0x00000000ef028211 */ /* 0x000fe400078208ff */
[-C--:B------:R-:W-:Y:S02]  /*3000*/  @!P0 LEA.HI.X R7, R237, R4.reuse, R18, 0x1, P2 ;  /* 0x00000004ed078211 */ /* 0x080fe400010f0c12 */
[C---:B------:R-:W-:Y:S02]  /*3010*/  ISETP.GE.AND P2, PT, R239.reuse, c[0x0][0x1d4], PT ;  /* 0x00007500ef007a0c */ /* 0x040fe40003f46270 */
[----:B------:R-:W-:Y:S01]  /*3020*/  SHF.R.S32.HI R0, RZ, 0x1f, R15 ;  /* 0x0000001fff007819 */ /* 0x000fe2000001140f */
[----:B------:R-:W-:Y:S01]  /*3030*/  @!PT LDS RZ, [RZ] ;  /* 0x00000000fffff984 */ /* 0x000fe20000000800 */
[----:B------:R-:W-:Y:S01]  /*3040*/  @!PT LDS RZ, [RZ] ;  /* 0x00000000fffff984 */ /* 0x000fe20000000800 */
[----:B------:R-:W-:Y:S01]  /*3050*/  @!PT LDS RZ, [RZ] ;  /* 0x00000000fffff984 */ /* 0x000fe20000000800 */
[----:B------:R1:W-:Y:S01]  /*3060*/  @!P0 LDGSTS.E.BYPASS.LTC128B.128 [R229+0x13100], [R10.64], !P3 ;  /* 0x131000000ae58fae */ /* 0x0003e2000d901d46 */
[----:B------:R-:W-:Y:S02]  /*3070*/  ISETP.GE.AND P3, PT, R238, c[0x0][0x1d4], PT ;  /* 0x00007500ee007a0c */ /* 0x000fe40003f66270 */
[----:B------:R-:W-:Y:S01]  /*3080*/  @!P0 LEA.HI.X R3, R239, R4, R23, 0x1, P1 ;  /* 0x00000004ef038211 */ /* 0x000fe200008f0c17 */
[----:B------:R1:W-:Y:S01]  /*3090*/  @!P0 LDGSTS.E.BYPASS.LTC128B.128 [R229+0x17100], [R8.64], !P6 ;  /* 0x1710000008e58fae */ /* 0x0003e2000f101d46 */
[----:B------:R-:W-:Y:S01]  /*30a0*/  ISETP.GE.AND P6, PT, R232, c[0x0][0x1d4], PT ;  /* 0x00007500e8007a0c */ /* 0x000fe20003fc6270 */
[----:B------:R-:W-:-:S02]  /*30b0*/  IMAD R0, R0, c[0x0][0x2b0], RZ ;  /* 0x0000ac0000007a24 */ /* 0x000fc400078e02ff */
[----:B------:R1:W-:Y:S01]  /*30c0*/  @!P0 LDGSTS.E.BYPASS.LTC128B.128 [R229+0x1b100], [R6.64], !P5 ;  /* 0x1b10000006e58fae */ /* 0x0003e2000e901d46 */
[----:B------:R-:W-:Y:S01]  /*30d0*/  ISETP.GE.AND P5, PT, R237, c[0x0][0x1d4], PT ;  /* 0x00007500ed007a0c */ /* 0x000fe20003fa6270 */
[----:B------:R-:W-:Y:S02]  /*30e0*/  IMAD R0, R15, c[0x0][0x2b4], R0 ;  /* 0x0000ad000f007a24 */ /* 0x000fe400078e0200 */
[----:B------:R1:W-:Y:S02]  /*30f0*/  @!P0 LDGSTS.E.BYPASS.LTC128B.128 [R229+0x1f100], [R2.64], !P4 ;  /* 0x1f10000002e58fae */ /* 0x0003e4000e101d46 */
[----:B------:R-:W-:Y:S02]  /*3100*/  IMAD.IADD R250, R247, 0x1, R0 ;  /* 0x00000001f7fa7824 */ /* 0x000fe400078e0200 */
[----:B------:R-:W0:Y:S01]  /*3110*/  LDGDEPBAR ;  /* 0x00000000000079af */ /* 0x000e220000000000 */
[----:B------:R-:W-:Y:S01]  /*3120*/  WARPSYNC 0xffffffff ;  /* 0xffffffff00007948 */ /* 0x000fe20003800000 */
[----:B---3--:R-:W-:-:S04]  /*3130*/  LOP3.LUT R5, R5, 0xfffffffe, RZ, 0xc0, !PT ;  /* 0xfffffffe05057812 */ /* 0x008fc800078ec0ff */
[----:B------:R-:W-:-:S04]  /*3140*/  @P6 LOP3.LUT R5, R5, 0x1, RZ, 0xfc, !PT ;  /* 0x0000000105056812 */ /* 0x000fc800078efcff */
[----:B------:R-:W-:-:S04]  /*3150*/  LOP3.LUT R5, R5, 0xfffffffd, RZ, 0xc0, !PT ;  /* 0xfffffffd05057812 */ /* 0x000fc800078ec0ff */
[----:B------:R-:W-:-:S04]  /*3160*/  @P3 LOP3.LUT R5, R5, 0x2, RZ, 0xfc, !PT ;  /* 0x0000000205053812 */ /* 0x000fc800078efcff */
[----:B------:R-:W-:-:S04]  /*3170*/  LOP3.LUT R5, R5, 0xfffffffb, RZ, 0xc0, !PT ;  /* 0xfffffffb05057812 */ /* 0x000fc800078ec0ff */
[----:B------:R-:W-:-:S05]  /*3180*/  @P2 LOP3.LUT R5, R5, 0x4, RZ, 0xfc, !PT ;  /* 0x0000000405052812 */ /* 0x000fca00078efcff */
[----:B------:R1:W-:Y:S02]  /*3190*/  STL [R1+0x10], R5 ;  /* 0x0000100501007387 */ /* 0x0003e40000100800 */
[----:B------:R-:W-:Y:S01]  /*31a0*/  IMAD.MOV.U32 R111, RZ, RZ, c[0x0][0x2b8] ;  /* 0x0000ae00ff6f7624 */ /* 0x000fe200078e00ff */
[----:B------:R-:W-:Y:S01]  /*31b0*/  BAR.SYNC.DEFER_BLOCKING 0x0 ;  /* 0x0000000000007b1d */ /* 0x000fe20000010000 */
[----:B-1----:R-:W-:Y:S01]  /*31c0*/  IMAD R2, R104, 0x40, R105 ;  /* 0x0000004068027824 */ /* 0x002fe200078e0269 */
[----:B------:R-:W-:Y:S02]  /*31d0*/  MOV R228, RZ ;  /* 0x000000ff00e47202 */ /* 0x000fe40000000f00 */
        /* <DEDUP_REMOVED lines=8> */
[----:B------:R-:W-:Y:S02]  /*3260*/  @!P0 LEA.HI.X.SX32 R5, R0, R250, 0x1, P1 ;  /* 0x000000fa00058211 */ /* 0x000fe400008f0eff */
[----:B------:R-:W-:-:S04]  /*3270*/  @!P0 LEA R4, P1, R3, c[0x0][0x2a0], 0x2 ;  /* 0x0000a80003048a11 */ /* 0x000fc800078210ff */
[----:B------:R-:W-:-:S05]  /*3280*/  @!P0 LEA.HI.X R5, R3, c[0x0][0x2a4], R5, 0x2, P1 ;  /* 0x0000a90003058a11 */ /* 0x000fca00008f1405 */
[----:B------:R1:W2:Y:S01]  /*3290*/  @!P0 LDG.E R228, [R4.64] ;  /* 0x0000000604e48981 */ /* 0x0002a2000c1e1900 */
[----:B------:R-:W-:Y:S01]  /*32a0*/  IMAD.MOV R0, RZ, RZ, -R0 ;  /* 0x000000ffff007224 */ /* 0x000fe200078e0a00 */
[----:B------:R-:W-:Y:S01]  /*32b0*/  SHF.L.U32 R107, R232, 0x1, RZ ;  /* 0x00000001e86b7819 */ /* 0x000fe200000006ff */
[----:B------:R-:W-:Y:S01]  /*32c0*/  IMAD.WIDE.U32 R244, R16, c[0x0][0x1e8], RZ ;  /* 0x00007a0010f47a25 */ /* 0x000fe200078e00ff */
[----:B------:R-:W-:Y:S01]  /*32d0*/  SHF.L.U64.HI R100, R232, 0x1, R24 ;  /* 0x00000001e8647819 */ /* 0x000fe20000010218 */
[----:B------:R-:W-:Y:S01]  /*32e0*/  BSSY B0, `(.L_x_1581) ;  /* 0x00001e6000007945 */ /* 0x000fe20003800000 */
[----:B------:R-:W-:Y:S01]  /*32f0*/  SHF.L.U64.HI R102, R238, 0x1, R19 ;  /* 0x00000001ee667819 */ /* 0x000fe20000010213 */
[----:B------:R-:W-:Y:S01]  /*3300*/  IMAD R231, R0, c[0x0][0x2b8], R2 ;  /* 0x0000ae0000e77a24 */ /* 0x000fe200078e0202 */
[----:B------:R-:W-:Y:S01]  /*3310*/  SHF.L.U64.HI R103, R237, 0x1, R18 ;  /* 0x00000001ed677819 */ /* 0x000fe20000010212 */
[----:B------:R-:W-:Y:S01]  /*3320*/  IMAD R243, R16, c[0x0][0x1ec], R245 ;  /* 0x00007b0010f37a24 */ /* 0x000fe200078e02f5 */
[----:B------:R-:W-:Y:S01]  /*3330*/  SHF.L.U64.HI R101, R239, 0x1, R23 ;  /* 0x00000001ef657819 */ /* 0x000fe20000010217 */
[----:B------:R-:W-:-:S04]  /*3340*/  IMAD.WIDE.U32 R2, R231, c[0x0][0x1e0], RZ ;  /* 0x00007800e7027a25 */ /* 0x000fc800078e00ff */
[----:B------:R-:W-:Y:S02]  /*3350*/  IMAD R106, R104, -0x40, R17 ;  /* 0xffffffc0686a7824 */ /* 0x000fe400078e0211 */
[----:B------:R-:W-:-:S04]  /*3360*/  IMAD.WIDE.U32 R248, R16, c[0x0][0x210], RZ ;  /* 0x0000840010f87a25 */ /* 0x000fc800078e00ff */
[----:B------:R-:W-:Y:S02]  /*3370*/  IMAD.IADD R20, R106, 0x1, -R241 ;  /* 0x000000016a147824 */ /* 0x000fe400078e0af1 */
[----:B------:R-:W-:Y:S01]  /*3380*/  IMAD R251, R16, c[0x0][0x214], R249 ;  /* 0x0000850010fb7a24 */ /* 0x000fe200078e02f9 */
[----:B-1----:R-:W-:Y:S01]  /*3390*/  SHF.R.S32.HI R5, RZ, 0x1f, R231 ;  /* 0x0000001fff057819 */ /* 0x002fe200000114e7 */
[----:B------:R-:W-:Y:S02]  /*33a0*/  IMAD.SHL.U32 R108, R238, 0x2, RZ ;  /* 0x00000002ee6c7824 */ /* 0x000fe400078e00ff */
[----:B------:R-:W-:Y:S02]  /*33b0*/  IMAD.SHL.U32 R110, R237, 0x2, RZ ;  /* 0x00000002ed6e7824 */ /* 0x000fe400078e00ff */
[----:B------:R-:W-:Y:S02]  /*33c0*/  IMAD R0, R5, c[0x0][0x1e0], RZ ;  /* 0x0000780005007a24 */ /* 0x000fe400078e02ff */
[----:B------:R-:W-:-:S02]  /*33d0*/  IMAD.SHL.U32 R109, R239, 0x2, RZ ;  /* 0x00000002ef6d7824 */ /* 0x000fc400078e00ff */
[----:B------:R-:W-:-:S04]  /*33e0*/  IMAD R0, R231, c[0x0][0x1e4], R0 ;  /* 0x00007900e7007a24 */ /* 0x000fc800078e0200 */
[----:B------:R-:W-:Y:S01]  /*33f0*/  IMAD.IADD R3, R3, 0x1, R0 ;  /* 0x0000000103037824 */ /* 0x000fe200078e0200 */
[----:B--2---:R-:W-:-:S03]  /*3400*/  SHF.R.S32.HI R13, RZ, 0x1f, R228 ;  /* 0x0000001fff0d7819 */ /* 0x004fc600000114e4 */
[----:B------:R-:W-:-:S04]  /*3410*/  IMAD.WIDE.U32 R2, R228, c[0x0][0x1f0], R2 ;  /* 0x00007c00e4027a25 */ /* 0x000fc800078e0002 */
[----:B------:R-:W-:-:S04]  /*3420*/  IMAD R0, R13, c[0x0][0x1f0], RZ ;  /* 0x00007c000d007a24 */ /* 0x000fc800078e02ff */
[----:B------:R-:W-:Y:S01]  /*3430*/  IMAD R4, R228, c[0x0][0x1f4], R0 ;  /* 0x00007d00e4047a24 */ /* 0x000fe200078e0200 */
[----:B------:R-:W-:-:S04]  /*3440*/  IADD3 R0, P0, R2, R244, RZ ;  /* 0x000000f402007210 */ /* 0x000fc80007f1e0ff */
[----:B------:R-:W-:Y:S01]  /*3450*/  IADD3.X R2, R243, R3, R4, P0, !PT ;  /* 0x00000003f3027210 */ /* 0x000fe200007fe404 */
[----:B------:R-:W-:Y:S01]  /*3460*/  IMAD R3, R5, c[0x0][0x208], RZ ;  /* 0x0000820005037a24 */ /* 0x000fe200078e02ff */
[----:B------:R-:W-:Y:S01]  /*3470*/  LEA R9, P0, R0, c[0x0][0x1c8], 0x1 ;  /* 0x0000720000097a11 */ /* 0x000fe200078008ff */
[----:B------:R-:W-:-:S03]  /*3480*/  IMAD.WIDE.U32 R4, R231, c[0x0][0x208], RZ ;  /* 0x00008200e7047a25 */ /* 0x000fc600078e00ff */
[----:B----4-:R-:W-:Y:S01]  /*3490*/  LEA.HI.X R14, R0, c[0x0][0x1cc], R2, 0x1, P0 ;  /* 0x00007300000e7a11 */ /* 0x010fe200000f0c02 */
[----:B------:R-:W-:Y:S01]  /*34a0*/  SHFL.IDX PT, R12, R9, 0x1, 0x181f ;  /* 0x00381f00090c7f89 */ /* 0x000fe200000e0000 */
[----:B------:R-:W-:Y:S01]  /*34b0*/  ISETP.GE.AND P0, PT, R20, 0x1, PT ;  /* 0x000000011400780c */ /* 0x000fe20003f06270 */
[----:B------:R-:W-:Y:S02]  /*34c0*/  IMAD R3, R231, c[0x0][0x20c], R3 ;  /* 0x00008300e7037a24 */ /* 0x000fe400078e0203 */
[----:B------:R-:W1:Y:S02]  /*34d0*/  SHFL.IDX PT, R0, R9, RZ, 0x181f ;  /* 0x00181fff09007589 */ /* 0x000e6400000e0000 */
[----:B------:R-:W-:Y:S02]  /*34e0*/  IMAD.IADD R5, R5, 0x1, R3 ;  /* 0x0000000105057824 */ /* 0x000fe400078e0203 */
[----:B------:R-:W2:Y:S04]  /*34f0*/  SHFL.IDX PT, R2, R14, RZ, 0x181f ;  /* 0x00181fff0e027589 */ /* 0x000ea800000e0000 */
[----:B------:R-:W3:Y:S02]  /*3500*/  SHFL.IDX PT, R14, R14, 0x1, 0x181f ;  /* 0x00381f000e0e7f89 */ /* 0x000ee400000e0000 */
[----:B-1----:R-:W-:-:S04]  /*3510*/  @P0 LEA R6, P1, R232, R0, 0x1 ;  /* 0x00000000e8060211 */ /* 0x002fc800078208ff */
[----:B--2---:R-:W-:Y:S02]  /*3520*/  @P0 LEA.HI.X R7, R232, R2, R24, 0x1, P1 ;  /* 0x00000002e8070211 */ /* 0x004fe400008f0c18 */
[----:B------:R-:W-:-:S03]  /*3530*/  @P0 LEA R10, P1, R238, R0, 0x1 ;  /* 0x00000000ee0a0211 */ /* 0x000fc600078208ff */
[----:B------:R1:W-:Y:S01]  /*3540*/  @P0 LDGSTS.E.BYPASS.LTC128B.128 [R229+0x8100], [R6.64], !P6 ;  /* 0x0810000006e50fae */ /* 0x0003e2000f101d46 */
[----:B------:R-:W-:Y:S02]  /*3550*/  @P0 LEA.HI.X R11, R238, R2, R19, 0x1, P1 ;  /* 0x00000002ee0b0211 */ /* 0x000fe400008f0c13 */
[----:B------:R-:W-:-:S03]  /*3560*/  @P0 LEA R8, P1, R237, R0, 0x1 ;  /* 0x00000000ed080211 */ /* 0x000fc600078208ff */
[----:B------:R2:W-:Y:S01]  /*3570*/  @P0 LDGSTS.E.BYPASS.LTC128B.128 [R229+0xa100], [R10.64], !P3 ;  /* 0x0a1000000ae50fae */ /* 0x0005e2000d901d46 */
[----:B------:R-:W-:-:S05]  /*3580*/  @P0 LEA.HI.X R9, R237, R2, R18, 0x1, P1 ;  /* 0x00000002ed090211 */ /* 0x000fca00008f0c12 */
[----:B------:R4:W-:Y:S01]  /*3590*/  @P0 LDGSTS.E.BYPASS.LTC128B.128 [R229+0xc100], [R8.64], !P5 ;  /* 0x0c10000008e50fae */ /* 0x0009e2000e901d46 */
[----:B-1----:R-:W-:Y:S01]  /*35a0*/  @P0 LEA R6, P1, R239, R0, 0x1 ;  /* 0x00000000ef060211 */ /* 0x002fe200078208ff */
[----:B------:R-:W-:-:S03]  /*35b0*/  IMAD R0, R13, c[0x0][0x218], RZ ;  /* 0x000086000d007a24 */ /* 0x000fc600078e02ff */
[----:B------:R-:W-:Y:S01]  /*35c0*/  @P0 LEA.HI.X R7, R239, R2, R23, 0x1, P1 ;  /* 0x00000002ef070211 */ /* 0x000fe200008f0c17 */
[----:B------:R-:W-:Y:S01]  /*35d0*/  IMAD.WIDE.U32 R2, R228, c[0x0][0x218], R4 ;  /* 0x00008600e4027a25 */ /* 0x000fe200078e0004 */
[----:B------:R-:W-:-:S03]  /*35e0*/  ISETP.GE.AND P1, PT, R20, 0x21, PT ;  /* 0x000000211400780c */ /* 0x000fc60003f26270 */
[----:B------:R1:W-:Y:S01]  /*35f0*/  @P0 LDGSTS.E.BYPASS.LTC128B.128 [R229+0xe100], [R6.64], !P2 ;  /* 0x0e10000006e50fae */ /* 0x0003e2000d101d46 */
[----:B------:R-:W-:Y:S01]  /*3600*/  IMAD R4, R228, c[0x0][0x21c], R0 ;  /* 0x00008700e4047a24 */ /* 0x000fe200078e0200 */
[----:B------:R-:W-:-:S04]  /*3610*/  IADD3 R0, P0, R2, R248, RZ ;  /* 0x000000f802007210 */ /* 0x000fc80007f1e0ff */
[----:B------:R-:W-:-:S04]  /*3620*/  IADD3.X R2, R251, R3, R4, P0, !PT ;  /* 0x00000003fb027210 */ /* 0x000fc800007fe404 */
[----:B----4-:R-:W-:-:S04]  /*3630*/  @P1 LEA R8, P0, R232, R12, 0x1 ;  /* 0x0000000ce8081211 */ /* 0x010fc800078008ff */
[----:B---3--:R-:W-:-:S05]  /*3640*/  @P1 LEA.HI.X R9, R232, R14, R24, 0x1, P0 ;  /* 0x0000000ee8091211 */ /* 0x008fca00000f0c18 */
[----:B------:R2:W-:Y:S01]  /*3650*/  @P1 LDGSTS.E.BYPASS.LTC128B.128 [R229+0x9100], [R8.64], !P6 ;  /* 0x0910000008e51fae */ /* 0x0005e2000f101d46 */
[----:B-1----:R-:W-:-:S04]  /*3660*/  @P1 LEA R6, P0, R238, R12, 0x1 ;  /* 0x0000000cee061211 */ /* 0x002fc800078008ff */
[----:B------:R-:W-:Y:S02]  /*3670*/  @P1 LEA.HI.X R7, R238, R14, R19, 0x1, P0 ;  /* 0x0000000eee071211 */ /* 0x000fe400000f0c13 */
[----:B------:R-:W-:-:S03]  /*3680*/  @P1 LEA R4, P0, R237, R12, 0x1 ;  /* 0x0000000ced041211 */ /* 0x000fc600078008ff */
[----:B------:R1:W-:Y:S01]  /*3690*/  @P1 LDGSTS.E.BYPASS.LTC128B.128 [R229+0xb100], [R6.64], !P3 ;  /* 0x0b10000006e51fae */ /* 0x0003e2000d901d46 */
[----:B------:R-:W-:Y:S02]  /*36a0*/  @P1 LEA.HI.X R5, R237, R14, R18, 0x1, P0 ;  /* 0x0000000eed051211 */ /* 0x000fe400000f0c12 */
[----:B------:R-:W-:-:S03]  /*36b0*/  LEA R21, P0, R0, c[0x0][0x1f8], 0x1 ;  /* 0x00007e0000157a11 */ /* 0x000fc600078008ff */
[----:B------:R1:W-:Y:S01]  /*36c0*/  @P1 LDGSTS.E.BYPASS.LTC128B.128 [R229+0xd100], [R4.64], !P5 ;  /* 0x0d10000004e51fae */ /* 0x0003e2000e901d46 */
[----:B------:R-:W-:Y:S01]  /*36d0*/  LEA.HI.X R22, R0, c[0x0][0x1fc], R2, 0x1, P0 ;  /* 0x00007f0000167a11 */ /* 0x000fe200000f0c02 */
[----:B------:R-:W-:Y:S01]  /*36e0*/  IMAD.MOV.U32 R0, RZ, RZ, 0x40 ;  /* 0x00000040ff007424 */ /* 0x000fe200078e00ff */
[C---:B------:R-:W-:Y:S01]  /*36f0*/  @P1 LEA R2, P0, R239.reuse, R12, 0x1 ;  /* 0x0000000cef021211 */ /* 0x040fe200078008ff */
[----:B------:R-:W3:Y:S03]  /*3700*/  SHFL.IDX PT, R13, R21, RZ, 0x181f ;  /* 0x00181fff150d7589 */ /* 0x000ee600000e0000 */
[----:B------:R-:W-:Y:S01]  /*3710*/  @P1 LEA.HI.X R3, R239, R14, R23, 0x1, P0 ;  /* 0x0000000eef031211 */ /* 0x000fe200000f0c17 */
[----:B------:R-:W4:Y:S04]  /*3720*/  SHFL.IDX PT, R12, R22, RZ, 0x181f ;  /* 0x00181fff160c7589 */ /* 0x000f2800000e0000 */
[----:B------:R5:W-:Y:S04]  /*3730*/  @P1 LDGSTS.E.BYPASS.LTC128B.128 [R229+0xf100], [R2.64], !P2 ;  /* 0x0f10000002e51fae */ /* 0x000be8000d101d46 */
[----:B------:R-:W0:Y:S01]  /*3740*/  LDGDEPBAR ;  /* 0x00000000000079af */ /* 0x000e220000000000 */
[----:B------:R-:W-:-:S02]  /*3750*/  R2P PR, R236, 0x6 ;  /* 0x00000006ec007804 */ /* 0x000fc40000000000 */
[----:B------:R-:W-:Y:S02]  /*3760*/  ISETP.GE.AND P4, PT, R232, c[0x0][0x1d4], PT ;  /* 0x00007500e8007a0c */ /* 0x000fe40003f86270 */
[----:B------:R-:W-:Y:S02]  /*3770*/  ISETP.GE.AND P3, PT, R238, c[0x0][0x1d4], PT ;  /* 0x00007500ee007a0c */ /* 0x000fe40003f66270 */
[----:B------:R-:W-:Y:S02]  /*3780*/  SEL R0, R0, 0xffffffc0, !P2 ;  /* 0xffffffc000007807 */ /* 0x000fe40005000000 */
[----:B------:R-:W-:Y:S02]  /*3790*/  ISETP.GE.AND P2, PT, R239, c[0x0][0x1d4], PT ;  /* 0x00007500ef007a0c */ /* 0x000fe40003f46270 */
[----:B------:R-:W-:Y:S02]  /*37a0*/  ISETP.GT.AND P6, PT, R105, 0x3f, PT ;  /* 0x0000003f6900780c */ /* 0x000fe40003fc4270 */
[----:B---3--:R-:W-:-:S05]  /*37b0*/  IADD3 R14, P0, R13, R107, RZ ;  /* 0x0000006b0d0e7210 */ /* 0x008fca0007f1e0ff */
[----:B----4-:R-:W-:Y:S01]  /*37c0*/  IMAD.X R15, R12, 0x1, R100, P0 ;  /* 0x000000010c0f7824 */ /* 0x010fe200000e0664 */
[----:B------:R-:W-:-:S04]  /*37d0*/  IADD3 R16, P0, R13, R108, RZ ;  /* 0x0000006c0d107210 */ /* 0x000fc80007f1e0ff */
[----:B------:R-:W-:Y:S01]  /*37e0*/  IADD3.X R17, R12, R102, RZ, P0, !PT ;  /* 0x000000660c117210 */ /* 0x000fe200007fe4ff */
[----:B------:R-:W-:-:S04]  /*37f0*/  DEPBAR.LE SB0, 0x1 ;  /* 0x000080400000791a */ /* 0x000fc80000000000 */
[----:B------:R-:W-:-:S04]  /*3800*/  DEPBAR.LE SB0, 0x0 ;  /* 0x000080000000791a */ /* 0x000fc80000000000 */
[----:B------:R-:W-:Y:S01]  /*3810*/  BAR.SYNC.DEFER_BLOCKING 0x0 ;  /* 0x0000000000007b1d */ /* 0x000fe20000010000 */
[----:B------:R-:W-:Y:S02]  /*3820*/  IADD3 R18, P0, R13, R110, RZ ;  /* 0x0000006e0d127210 */ /* 0x000fe40007f1e0ff */
[C---:B-----5:R-:W-:Y:S02]  /*3830*/  IADD3 R3, R135.reuse, 0x20, RZ ;  /* 0x0000002087037810 */ /* 0x060fe40007ffe0ff */
[----:B------:R-:W-:Y:S01]  /*3840*/  @P1 IADD3 R3, R135, -0x20, RZ ;  /* 0xffffffe087031810 */ /* 0x000fe20007ffe0ff */
[----:B------:R-:W-:Y:S01]  /*3850*/  IMAD.X R19, R12, 0x1, R103, P0 ;  /* 0x000000010c137824 */ /* 0x000fe200000e0667 */
[----:B------:R-:W-:Y:S01]  /*3860*/  ISETP.LT.OR P0, PT, R20, 0x1, P4 ;  /* 0x000000011400780c */ /* 0x000fe20002701670 */
[----:B------:R-:W-:Y:S01]  /*3870*/  SHFL.IDX PT, R2, R21, 0x1, 0x181f ;  /* 0x00381f0015027f89 */ /* 0x000fe200000e0000 */
[----:B------:R-:W-:-:S03]  /*3880*/  ISETP.GE.AND P1, PT, R237, c[0x0][0x1d4], PT ;  /* 0x00007500ed007a0c */ /* 0x000fc60003f26270 */
[----:B-1----:R-:W-:Y:S04]  /*3890*/  LDSM.16.M88.4 R4, [R221] ;  /* 0x00000000dd04783b */ /* 0x002fe80000000200 */
[----:B------:R-:W1:Y:S04]  /*38a0*/  LDSM.16.M88.4 R28, [R135] ;  /* 0x00000000871c783b */ /* 0x000e680000000200 */
[----:B------:R-:W-:Y:S04]  /*38b0*/  LDSM.16.M88.4 R36, [R135+0x800] ;  /* 0x000800008724783b */ /* 0x000fe80000000200 */
[----:B------:R-:W3:Y:S04]  /*38c0*/  LDSM.16.M88.4 R44, [R135+0x1000] ;  /* 0x00100000872c783b */ /* 0x000ee80000000200 */
[----:B------:R-:W-:Y:S04]  /*38d0*/  LDSM.16.M88.4 R40, [R135+0x1800] ;  /* 0x001800008728783b */ /* 0x000fe80000000200 */
[----:B--2---:R-:W-:Y:S04]  /*38e0*/  LDSM.16.M88.4 R8, [R222] ;  /* 0x00000000de08783b */ /* 0x004fe80000000200 */
[----:B------:R-:W2:Y:S04]  /*38f0*/  LDSM.16.M88.4 R60, [R3] ;  /* 0x00000000033c783b */ /* 0x000ea80000000200 */
[----:B------:R-:W-:Y:S04]  /*3900*/  LDSM.16.M88.4 R72, [R3+0x800] ;  /* 0x000800000348783b */ /* 0x000fe80000000200 */
[----:B------:R-:W-:Y:S04]  /*3910*/  LDSM.16.M88.4 R84, [R3+0x1000] ;  /* 0x001000000354783b */ /* 0x000fe80000000200 */
[----:B------:R-:W-:Y:S04]  /*3920*/  LDSM.16.M88.4 R92, [R3+0x1800] ;  /* 0x00180000035c783b */ /* 0x000fe80000000200 */
[----:B------:R-:W-:Y:S01]  /*3930*/  @!PT LDS RZ, [RZ] ;  /* 0x00000000fffff984 */ /* 0x000fe20000000800 */
[----:B------:R-:W-:Y:S01]  /*3940*/  @!PT LDS RZ, [RZ] ;  /* 0x00000000fffff984 */ /* 0x000fe20000000800 */
[----:B------:R-:W-:Y:S01]  /*3950*/  @!PT LDS RZ, [RZ] ;  /* 0x00000000fffff984 */ /* 0x000fe20000000800 */
[----:B------:R4:W-:Y:S01]  /*3960*/  LDGSTS.E.BYPASS.LTC128B.128 [R229+0x100], [R14.64], !P0 ;  /* 0x001000000ee57fae */ /* 0x0009e2000c101d46 */
[----:B------:R-:W-:Y:S01]  /*3970*/  ISETP.LT.OR P0, PT, R20, 0x1, P3 ;  /* 0x000000011400780c */ /* 0x000fe20001f01670 */
[C---:B-1----:R-:W-:Y:S08]  /*3980*/  HMMA.16816.F32.BF16 R24, R4.reuse, R28, RZ ;  /* 0x0000001c0418723c */ /* 0x042ff000000418ff */
[C---:B---3--:R-:W-:Y:S04]  /*3990*/  HMMA.16816.F32.BF16 R52, R4.reuse, R44, RZ ;  /* 0x0000002c0434723c */ /* 0x048fe800000418ff */
[----:B------:R1:W-:Y:S04]  /*39a0*/  LDGSTS.E.BYPASS.LTC128B.128 [R229+0x2100], [R16.64], !P0 ;  /* 0x0210000010e57fae */ /* 0x0003e8000c101d46 */
[----:B------:R-:W-:Y:S01]  /*39b0*/  HMMA.16816.F32.BF16 R56, R4, R46, RZ ;  /* 0x0000002e0438723c */ /* 0x000fe200000418ff */
[----:B----4-:R-:W-:-:S07]  /*39c0*/  IADD3 R14, P0, R13, R109, RZ ;  /* 0x0000006d0d0e7210 */ /* 0x010fce0007f1e0ff */
[----:B--2---:R-:W-:Y:S01]  /*39d0*/  HMMA.16816.F32.BF16 R44, R8, R60, R24 ;  /* 0x0000003c082c723c */ /* 0x004fe20000041818 */
[----:B------:R-:W-:Y:S02]  /*39e0*/  IADD3.X R15, R12, R101, RZ, P0, !PT ;  /* 0x000000650c0f7210 */ /* 0x000fe400007fe4ff */
[----:B------:R-:W2:Y:S01]  /*39f0*/  SHFL.IDX PT, R12, R22, 0x1, 0x181f ;  /* 0x00381f00160c7f89 */ /* 0x000ea200000e0000 */
[----:B------:R-:W-:-:S03]  /*3a00*/  ISETP.LT.OR P0, PT, R20, 0x1, P1 ;  /* 0x000000011400780c */ /* 0x000fc60000f01670 */
[----:B------:R-:W-:Y:S01]  /*3a10*/  IMAD.IADD R24, R135, 0x1, R0 ;  /* 0x0000000187187824 */ /* 0x000fe200078e0200 */
[----:B------:R-:W-:Y:S01]  /*3a20*/  ISETP.LT.OR P1, PT, R20, 0x21, P1 ;  /* 0x000000211400780c */ /* 0x000fe20000f21670 */
[C---:B------:R-:W-:Y:S08]  /*3a30*/  HMMA.16816.F32.BF16 R32, R4.reuse, R36, RZ ;  /* 0x000000240420723c */ /* 0x040ff000000418ff */
[----:B------:R-:W-:Y:S01]  /*3a40*/  HMMA.16816.F32.BF16 R28, R4, R30, RZ ;  /* 0x0000001e041c723c */ /* 0x000fe200000418ff */
[----:B------:R3:W-:Y:S01]  /*3a50*/  LDGSTS.E.BYPASS.LTC128B.128 [R229+0x4100], [R18.64], !P0 ;  /* 0x0410000012e57fae */ /* 0x0007e2000c101d46 */
[----:B-1----:R-:W-:-:S06]  /*3a60*/  IADD3 R16, P0, R2, R107, RZ ;  /* 0x0000006b02107210 */ /* 0x002fcc0007f1e0ff */
[----:B------:R-:W-:Y:S01]  /*3a70*/  HMMA.16816.F32.BF16 R36, R4, R38, RZ ;  /* 0x000000260424723c */ /* 0x000fe200000418ff */
[----:B--2---:R-:W-:Y:S01]  /*3a80*/  IMAD.X R17, R12, 0x1, R100, P0 ;  /* 0x000000010c117824 */ /* 0x004fe200000e0664 */
[----:B------:R-:W-:-:S06]  /*3a90*/  ISETP.LT.OR P0, PT, R20, 0x1, P2 ;  /* 0x000000011400780c */ /* 0x000fcc0001701670 */
[C---:B------:R-:W-:Y:S08]  /*3aa0*/  HMMA.16816.F32.BF16 R64, R4.reuse, R40, RZ ;  /* 0x000000280440723c */ /* 0x040ff000000418ff */
[----:B------:R-:W-:Y:S01]  /*3ab0*/  HMMA.16816.F32.BF16 R48, R4, R42, RZ ;  /* 0x0000002a0430723c */ /* 0x000fe200000418ff */
[----:B------:R1:W-:Y:S11]  /*3ac0*/  LDGSTS.E.BYPASS.LTC128B.128 [R229+0x6100], [R14.64], !P0 ;  /* 0x061000000ee57fae */ /* 0x0003f6000c101d46 */
[----:B------:R-:W-:Y:S11]  /*3ad0*/  @!UPT UIADD3 URZ, URZ, URZ, URZ ;  /* 0x0000003f3f3ff290 */ /* 0x000ff6000fffe03f */
[----:B------:R-:W-:Y:S01]  /*3ae0*/  @!UPT UIADD3 URZ, URZ, URZ, URZ ;  /* 0x0000003f3f3ff290 */ /* 0x000fe2000fffe03f */
[----:B------:R-:W-:Y:S01]  /*3af0*/  HMMA.16816.F32.BF16 R48, R8, R94, R48 ;  /* 0x0000005e0830723c */ /* 0x000fe20000041830 */
[----:B-1----:R-:W-:-:S05]  /*3b00*/  IADD3 R14, P0, R2, R108, RZ ;  /* 0x0000006c020e7210 */ /* 0x002fca0007f1e0ff */
[----:B------:R-:W-:Y:S01]  /*3b10*/  IMAD.X R15, R12, 0x1, R102, P0 ;  /* 0x000000010c0f7824 */ /* 0x000fe200000e0666 */
[----:B------:R-:W-:Y:S11]  /*3b20*/  ISETP.LT.OR P0, PT, R20, 0x21, P4 ;  /* 0x000000211400780c */ /* 0x000ff60002701670 */
[----:B------:R-:W-:Y:S02]  /*3b30*/  @!UPT UIADD3 URZ, URZ, URZ, URZ ;  /* 0x0000003f3f3ff290 */ /* 0x000fe4000fffe03f */
[----:B------:R1:W-:Y:S02]  /*3b40*/  LDGSTS.E.BYPASS.LTC128B.128 [R229+0x1100], [R16.64], !P0 ;  /* 0x0110000010e57fae */ /* 0x0003e4000c101d46 */
[----:B-1----:R-:W-:-:S05]  /*3b50*/  IADD3 R16, P0, R2, R110, RZ ;  /* 0x0000006e02107210 */ /* 0x002fca0007f1e0ff */
[----:B------:R-:W-:Y:S01]  /*3b60*/  IMAD.X R17, R12, 0x1, R103, P0 ;  /* 0x000000010c117824 */ /* 0x000fe200000e0667 */
[----:B------:R-:W-:Y:S11]  /*3b70*/  ISETP.LT.OR P0, PT, R20, 0x21, P3 ;  /* 0x000000211400780c */ /* 0x000ff60001f01670 */
[----:B------:R-:W-:Y:S02]  /*3b80*/  @!UPT UIADD3 URZ, URZ, URZ, URZ ;  /* 0x0000003f3f3ff290 */ /* 0x000fe4000fffe03f */
[----:B------:R1:W-:Y:S04]  /*3b90*/  LDGSTS.E.BYPASS.LTC128B.128 [R229+0x3100], [R14.64], !P0 ;  /* 0x031000000ee57fae */ /* 0x0003e8000c101d46 */
[----:B------:R3:W-:Y:S01]  /*3ba0*/  LDGSTS.E.BYPASS.LTC128B.128 [R229+0x5100], [R16.64], !P1 ;  /* 0x0510000010e57fae */ /* 0x0007e2000c901d46 */
[----:B-1----:R-:W-:Y:S02]  /*3bb0*/  IADD3 R14, P0, R2, R109, RZ ;  /* 0x0000006d020e7210 */ /* 0x002fe40007f1e0ff */
[----:B------:R-:W-:Y:S02]  /*3bc0*/  IADD3 R2, R3, 0x6000, RZ ;  /* 0x0000600003027810 */ /* 0x000fe40007ffe0ff */
[----:B------:R-:W-:Y:S01]  /*3bd0*/  IADD3.X R15, R12, R101, RZ, P0, !PT ;  /* 0x000000650c0f7210 */ /* 0x000fe200007fe4ff */
[----:B---3--:R-:W-:Y:S01]  /*3be0*/  HMMA.16816.F32.BF16 R16, R8, R62, R28 ;  /* 0x0000003e0810723c */ /* 0x008fe2000004181c */
[----:B------:R-:W-:Y:S01]  /*3bf0*/  ISETP.LT.OR P0, PT, R20, 0x21, P2 ;  /* 0x000000211400780c */ /* 0x000fe20001701670 */
[----:B------:R-:W-:-:S06]  /*3c00*/  IMAD.IADD R216, R2, 0x1, R0 ;  /* 0x0000000102d87824 */ /* 0x000fcc00078e0200 */
[C---:B------:R-:W-:Y:S06]  /*3c10*/  HMMA.16816.F32.BF16 R20, R8.reuse, R72, R32 ;  /* 0x000000480814723c */ /* 0x040fec0000041820 */
[----:B------:R1:W-:Y:S01]  /*3c20*/  LDGSTS.E.BYPASS.LTC128B.128 [R229+0x7100], [R14.64], !P0 ;  /* 0x071000000ee57fae */ /* 0x0003e2000c101d46 */
[----:B------:R-:W-:Y:S01]  /*3c30*/  ISETP.GT.AND P0, PT, R104, R240, PT ;  /* 0x000000f06800720c */ /* 0x000fe20003f04270 */
[C---:B------:R-:W-:Y:S02]  /*3c40*/  HMMA.16816.F32.BF16 R32, R8.reuse, R74, R36 ;  /* 0x0000004a0820723c */ /* 0x040fe40000041824 */
[----:B------:R-:W-:Y:S04]  /*3c50*/  LDSM.16.M88.4 R4, [R224] ;  /* 0x00000000e004783b */ /* 0x000fe80000000200 */
[----:B------:R-:W2:Y:S02]  /*3c60*/  LDSM.16.M88.4 R40, [R24] ;  /* 0x000000001828783b */ /* 0x000ea40000000200 */
[C---:B------:R-:W-:Y:S02]  /*3c70*/  HMMA.16816.F32.BF16 R36, R8.reuse, R84, R52 ;  /* 0x000000540824723c */ /* 0x040fe40000041834 */
[----:B------:R-:W3:Y:S04]  /*3c80*/  LDSM.16.M88.4 R68, [R24+0x800] ;  /* 0x000800001844783b */ /* 0x000ee80000000200 */
[----:B------:R-:W4:Y:S02]  /*3c90*/  LDSM.16.M88.4 R76, [R24+0x1000] ;  /* 0x00100000184c783b */ /* 0x000f240000000200 */
[C---:B------:R-:W-:Y:S02]  /*3ca0*/  HMMA.16816.F32.BF16 R52, R8.reuse, R86, R56 ;  /* 0x000000560834723c */ /* 0x040fe40000041838 */
[----:B------:R-:W5:Y:S04]  /*3cb0*/  LDSM.16.M88.4 R72, [R24+0x1800] ;  /* 0x001800001848783b */ /* 0x000f680000000200 */
[----:B------:R-:W-:Y:S02]  /*3cc0*/  LDSM.16.M88.4 R80, [R216+-0x6000] ;  /* 0xffa00000d850783b */ /* 0x000fe40000000200 */
[----:B------:R-:W-:Y:S02]  /*3cd0*/  HMMA.16816.F32.BF16 R56, R8, R92, R64 ;  /* 0x0000005c0838723c */ /* 0x000fe40000041840 */
[----:B-1----:R-:W1:Y:S04]  /*3ce0*/  LDSM.16.M88.4 R12, [R223] ;  /* 0x00000000df0c783b */ /* 0x002e680000000200 */
[----:B------:R-:W1:Y:S04]  /*3cf0*/  LDSM.16.M88.4 R88, [R216+-0x5800] ;  /* 0xffa80000d858783b */ /* 0x000e680000000200 */
[----:B------:R-:W1:Y:S04]  /*3d00*/  LDSM.16.M88.4 R96, [R216+-0x5000] ;  /* 0xffb00000d860783b */ /* 0x000e680000000200 */
[----:B------:R-:W1:Y:S04]  /*3d10*/  LDSM.16.M88.4 R60, [R216+-0x4800] ;  /* 0xffb80000d83c783b */ /* 0x000e680000000200 */
[----:B------:R-:W-:Y:S01]  /*3d20*/  LDSM.16.M88.4 R8, [R221+0x4000] ;  /* 0x00400000dd08783b */ /* 0x000fe20000000200 */
[C---:B--2---:R-:W-:Y:S03]  /*3d30*/  HMMA.16816.F32.BF16 R28, R4.reuse, R40, R44 ;  /* 0x00000028041c723c */ /* 0x044fe6000004182c */
[----:B------:R-:W-:Y:S04]  /*3d40*/  LDSM.16.M88.4 R84, [R135+0x2800] ;  /* 0x002800008754783b */ /* 0x000fe80000000200 */
[----:B------:R-:W-:Y:S01]  /*3d50*/  LDSM.16.M88.4 R92, [R135+0x3000] ;  /* 0x00300000875c783b */ /* 0x000fe20000000200 */
[C---:B------:R-:W-:Y:S03]  /*3d60*/  HMMA.16816.F32.BF16 R16, R4.reuse, R42, R16 ;  /* 0x0000002a0410723c */ /* 0x040fe60000041810 */
[----:B------:R-:W-:Y:S04]  /*3d70*/  LDSM.16.M88.4 R64, [R135+0x3800] ;  /* 0x003800008740783b */ /* 0x000fe80000000200 */
[----:B------:R-:W0:Y:S01]  /*3d80*/  LDGDEPBAR ;  /* 0x00000000000079af */ /* 0x000e220000000000 */
[C---:B---3--:R-:W-:Y:S08]  /*3d90*/  HMMA.16816.F32.BF16 R20, R4.reuse, R68, R20 ;  /* 0x000000440414723c */ /* 0x048ff00000041814 */
[C---:B------:R-:W-:Y:S01]  /*3da0*/  HMMA.16816.F32.BF16 R32, R4.reuse, R70, R32 ;  /* 0x000000460420723c */ /* 0x040fe20000041820 */
[----:B------:R-:W2:Y:S07]  /*3db0*/  LDSM.16.M88.4 R68, [R135+0x2000] ;  /* 0x002000008744783b */ /* 0x000eae0000000200 */
[C---:B----4-:R-:W-:Y:S08]  /*3dc0*/  HMMA.16816.F32.BF16 R36, R4.reuse, R76, R36 ;  /* 0x0000004c0424723c */ /* 0x050ff00000041824 */
[C---:B------:R-:W-:Y:S01]  /*3dd0*/  HMMA.16816.F32.BF16 R52, R4.reuse, R78, R52 ;  /* 0x0000004e0434723c */ /* 0x040fe20000041834 */
[----:B------:R-:W-:Y:S07]  /*3de0*/  LDSM.16.M88.4 R76, [R24+0x2800] ;  /* 0x00280000184c783b */ /* 0x000fee0000000200 */
[C---:B-----5:R-:W-:Y:S08]  /*3df0*/  HMMA.16816.F32.BF16 R56, R4.reuse, R72, R56 ;  /* 0x000000480438723c */ /* 0x060ff00000041838 */
[----:B------:R-:W-:Y:S01]  /*3e00*/  HMMA.16816.F32.BF16 R44, R4, R74, R48 ;  /* 0x0000004a042c723c */ /* 0x000fe20000041830 */
[----:B------:R-:W-:Y:S04]  /*3e10*/  LDSM.16.M88.4 R4, [R222+0x4000] ;  /* 0x00400000de04783b */ /* 0x000fe80000000200 */
[----:B------:R-:W3:Y:S03]  /*3e20*/  LDSM.16.M88.4 R72, [R3+0x2000] ;  /* 0x002000000348783b */ /* 0x000ee60000000200 */
[C---:B-1----:R-:W-:Y:S01]  /*3e30*/  HMMA.16816.F32.BF16 R40, R12.reuse, R80, R28 ;  /* 0x000000500c28723c */ /* 0x042fe2000004181c */
[----:B------:R-:W-:Y:S07]  /*3e40*/  LDSM.16.M88.4 R28, [R3+0x3800] ;  /* 0x00380000031c783b */ /* 0x000fee0000000200 */
[C---:B------:R-:W-:Y:S01]  /*3e50*/  HMMA.16816.F32.BF16 R16, R12.reuse, R82, R16 ;  /* 0x000000520c10723c */ /* 0x040fe20000041810 */
[----:B------:R-:W1:Y:S07]  /*3e60*/  LDSM.16.M88.4 R80, [R3+0x2800] ;  /* 0x002800000350783b */ /* 0x000e6e0000000200 */
[C---:B------:R-:W-:Y:S08]  /*3e70*/  HMMA.16816.F32.BF16 R20, R12.reuse, R88, R20 ;  /* 0x000000580c14723c */ /* 0x040ff00000041814 */
[C---:B------:R-:W-:Y:S01]  /*3e80*/  HMMA.16816.F32.BF16 R32, R12.reuse, R90, R32 ;  /* 0x0000005a0c20723c */ /* 0x040fe20000041820 */
[----:B------:R-:W4:Y:S07]  /*3e90*/  LDSM.16.M88.4 R88, [R3+0x3000] ;  /* 0x003000000358783b */ /* 0x000f2e0000000200 */
        /* <DEDUP_REMOVED lines=8> */
[----:B------:R-:W-:Y:S07]  /*3f20*/  LDSM.16.M88.4 R68, [R216+-0x4000] ;  /* 0xffc00000d844783b */ /* 0x000fee0000000200 */
[C---:B------:R-:W-:Y:S01]  /*3f30*/  HMMA.16816.F32.BF16 R16, R8.reuse, R84, R20 ;  /* 0x000000540810723c */ /* 0x040fe20000041814 */
[----:B------:R-:W2:Y:S07]  /*3f40*/  LDSM.16.M88.4 R20, [R224+0x4000] ;  /* 0x00400000e014783b */ /* 0x000eae0000000200 */
[C---:B------:R-:W-:Y:S01]  /*3f50*/  HMMA.16816.F32.BF16 R32, R8.reuse, R86, R32 ;  /* 0x000000560820723c */ /* 0x040fe20000041820 */
[----:B------:R-:W5:Y:S07]  /*3f60*/  LDSM.16.M88.4 R84, [R24+0x3000] ;  /* 0x003000001854783b */ /* 0x000f6e0000000200 */
[C---:B------:R-:W-:Y:S08]  /*3f70*/  HMMA.16816.F32.BF16 R36, R8.reuse, R92, R36 ;  /* 0x0000005c0824723c */ /* 0x040ff00000041824 */
[C---:B------:R-:W-:Y:S01]  /*3f80*/  HMMA.16816.F32.BF16 R48, R8.reuse, R94, R48 ;  /* 0x0000005e0830723c */ /* 0x040fe20000041830 */
[----:B------:R-:W-:Y:S07]  /*3f90*/  LDSM.16.M88.4 R92, [R216+-0x3000] ;  /* 0xffd00000d85c783b */ /* 0x000fee0000000200 */
[C---:B------:R-:W-:Y:S08]  /*3fa0*/  HMMA.16816.F32.BF16 R56, R8.reuse, R64, R56 ;  /* 0x000000400838723c */ /* 0x040ff00000041838 */
[----:B------:R-:W-:Y:S01]  /*3fb0*/  HMMA.16816.F32.BF16 R44, R8, R66, R44 ;  /* 0x00000042082c723c */ /* 0x000fe2000004182c */
[----:B------:R-:W-:Y:S07]  /*3fc0*/  LDSM.16.M88.4 R64, [R135+0x4000] ;  /* 0x004000008740783b */ /* 0x000fee0000000200 */
[C---:B---3--:R-:W-:Y:S08]  /*3fd0*/  HMMA.16816.F32.BF16 R40, R4.reuse, R72, R40 ;  /* 0x000000480428723c */ /* 0x048ff00000041828 */
[C---:B------:R-:W-:Y:S01]  /*3fe0*/  HMMA.16816.F32.BF16 R8, R4.reuse, R74, R12 ;  /* 0x0000004a0408723c */ /* 0x040fe2000004180c */
[----:B------:R-:W-:Y:S07]  /*3ff0*/  LDSM.16.M88.4 R72, [R135+0x4800] ;  /* 0x004800008748783b */ /* 0x000fee0000000200 */
[C---:B-1----:R-:W-:Y:S01]  /*4000*/  HMMA.16816.F32.BF16 R12, R4.reuse, R80, R16 ;  /* 0x00000050040c723c */ /* 0x042fe20000041810 */
[----:B------:R-:W1:Y:S07]  /*4010*/  LDSM.16.M88.4 R16, [R223+0x4000] ;  /* 0x00400000df10783b */ /* 0x000e6e0000000200 */
[C---:B------:R-:W-:Y:S01]  /*4020*/  HMMA.16816.F32.BF16 R32, R4.reuse, R82, R32 ;  /* 0x000000520420723c */ /* 0x040fe20000041820 */
[----:B------:R-:W3:Y:S07]  /*4030*/  LDSM.16.M88.4 R80, [R216+-0x3800] ;  /* 0xffc80000d850783b */ /* 0x000eee0000000200 */
[C---:B----4-:R-:W-:Y:S08]  /*4040*/  HMMA.16816.F32.BF16 R36, R4.reuse, R88, R36 ;  /* 0x000000580424723c */ /* 0x050ff00000041824 */
[C---:B------:R-:W-:Y:S01]  /*4050*/  HMMA.16816.F32.BF16 R48, R4.reuse, R90, R48 ;  /* 0x0000005a0430723c */ /* 0x040fe20000041830 */
[----:B------:R-:W-:Y:S07]  /*4060*/  LDSM.16.M88.4 R88, [R135+0x5000] ;  /* 0x005000008758783b */ /* 0x000fee0000000200 */
[C---:B------:R-:W-:Y:S08]  /*4070*/  HMMA.16816.F32.BF16 R56, R4.reuse, R28, R56 ;  /* 0x0000001c0438723c */ /* 0x040ff00000041838 */
[----:B------:R-:W-:Y:S01]  /*4080*/  HMMA.16816.F32.BF16 R44, R4, R30, R44 ;  /* 0x0000001e042c723c */ /* 0x000fe2000004182c */
[----:B------:R-:W4:Y:S07]  /*4090*/  LDSM.16.M88.4 R28, [R216+-0x2800] ;  /* 0xffd80000d81c783b */ /* 0x000f2e0000000200 */
[C---:B--2---:R-:W-:Y:S08]  /*40a0*/  HMMA.16816.F32.BF16 R40, R20.reuse, R60, R40 ;  /* 0x0000003c1428723c */ /* 0x044ff00000041828 */
[C---:B------:R-:W-:Y:S01]  /*40b0*/  HMMA.16816.F32.BF16 R4, R20.reuse, R62, R8 ;  /* 0x0000003e1404723c */ /* 0x040fe20000041808 */
[----:B------:R-:W-:Y:S07]  /*40c0*/  LDSM.16.M88.4 R60, [R135+0x5800] ;  /* 0x00580000873c783b */ /* 0x000fee0000000200 */
[C---:B------:R-:W-:Y:S01]  /*40d0*/  HMMA.16816.F32.BF16 R8, R20.reuse, R76, R12 ;  /* 0x0000004c1408723c */ /* 0x040fe2000004180c */
[----:B------:R-:W2:Y:S07]  /*40e0*/  LDSM.16.M88.4 R12, [R221+0x8000] ;  /* 0x00800000dd0c783b */ /* 0x000eae0000000200 */
[C---:B------:R-:W-:Y:S01]  /*40f0*/  HMMA.16816.F32.BF16 R32, R20.reuse, R78, R32 ;  /* 0x0000004e1420723c */ /* 0x040fe20000041820 */
[----:B------:R-:W-:Y:S07]  /*4100*/  LDSM.16.M88.4 R76, [R24+0x4000] ;  /* 0x00400000184c783b */ /* 0x000fee0000000200 */
[C---:B-----5:R-:W-:Y:S08]  /*4110*/  HMMA.16816.F32.BF16 R36, R20.reuse, R84, R36 ;  /* 0x000000541424723c */ /* 0x060ff00000041824 */
[C---:B------:R-:W-:Y:S01]  /*4120*/  HMMA.16816.F32.BF16 R48, R20.reuse, R86, R48 ;  /* 0x000000561430723c */ /* 0x040fe20000041830 */
[----:B------:R-:W-:Y:S07]  /*4130*/  LDSM.16.M88.4 R84, [R24+0x4800] ;  /* 0x004800001854783b */ /* 0x000fee0000000200 */
[C---:B------:R-:W-:Y:S08]  /*4140*/  HMMA.16816.F32.BF16 R56, R20.reuse, R52, R56 ;  /* 0x000000341438723c */ /* 0x040ff00000041838 */
[----:B------:R-:W-:Y:S08]  /*4150*/  HMMA.16816.F32.BF16 R44, R20, R54, R44 ;  /* 0x00000036142c723c */ /* 0x000ff0000004182c */
[C---:B-1----:R-:W-:Y:S08]  /*4160*/  HMMA.16816.F32.BF16 R40, R16.reuse, R68, R40 ;  /* 0x000000441028723c */ /* 0x042ff00000041828 */
[C---:B------:R-:W-:Y:S01]  /*4170*/  HMMA.16816.F32.BF16 R20, R16.reuse, R70, R4 ;  /* 0x000000461014723c */ /* 0x040fe20000041804 */
[----:B------:R-:W-:Y:S07]  /*4180*/  LDSM.16.M88.4 R68, [R3+0x4000] ;  /* 0x004000000344783b */ /* 0x000fee0000000200 */
[C---:B---3--:R-:W-:Y:S01]  /*4190*/  HMMA.16816.F32.BF16 R4, R16.reuse, R80, R8 ;  /* 0x000000501004723c */ /* 0x048fe20000041808 */
[----:B------:R-:W1:Y:S07]  /*41a0*/  LDSM.16.M88.4 R8, [R222+0x8000] ;  /* 0x00800000de08783b */ /* 0x000e6e0000000200 */
[C---:B------:R-:W-:Y:S01]  /*41b0*/  HMMA.16816.F32.BF16 R32, R16.reuse, R82, R32 ;  /* 0x000000521020723c */ /* 0x040fe20000041820 */
[----:B------:R-:W3:Y:S07]  /*41c0*/  LDSM.16.M88.4 R80, [R3+0x4800] ;  /* 0x004800000350783b */ /* 0x000eee0000000200 */
[C---:B------:R-:W-:Y:S08]  /*41d0*/  HMMA.16816.F32.BF16 R36, R16.reuse, R92, R36 ;  /* 0x0000005c1024723c */ /* 0x040ff00000041824 */
[C---:B------:R-:W-:Y:S01]  /*41e0*/  HMMA.16816.F32.BF16 R48, R16.reuse, R94, R48 ;  /* 0x0000005e1030723c */ /* 0x040fe20000041830 */
[----:B------:R-:W5:Y:S07]  /*41f0*/  LDSM.16.M88.4 R92, [R3+0x5000] ;  /* 0x00500000035c783b */ /* 0x000f6e0000000200 */
[C---:B----4-:R-:W-:Y:S08]  /*4200*/  HMMA.16816.F32.BF16 R56, R16.reuse, R28, R56 ;  /* 0x0000001c1038723c */ /* 0x050ff00000041838 */
[----:B------:R-:W-:Y:S08]  /*4210*/  HMMA.16816.F32.BF16 R44, R16, R30, R44 ;  /* 0x0000001e102c723c */ /* 0x000ff0000004182c */
[C---:B--2---:R-:W-:Y:S08]  /*4220*/  HMMA.16816.F32.BF16 R40, R12.reuse, R64, R40 ;  /* 0x000000400c28723c */ /* 0x044ff00000041828 */
[C---:B------:R-:W-:Y:S01]  /*4230*/  HMMA.16816.F32.BF16 R28, R12.reuse, R66, R20 ;  /* 0x000000420c1c723c */ /* 0x040fe20000041814 */
[----:B------:R-:W2:Y:S07]  /*4240*/  LDSM.16.M88.4 R64, [R3+0x5800] ;  /* 0x005800000340783b */ /* 0x000eae0000000200 */
[C---:B------:R-:W-:Y:S01]  /*4250*/  HMMA.16816.F32.BF16 R20, R12.reuse, R72, R4 ;  /* 0x000000480c14723c */ /* 0x040fe20000041804 */
[----:B------:R-:W4:Y:S07]  /*4260*/  LDSM.16.M88.4 R4, [R224+0x8000] ;  /* 0x00800000e004783b */ /* 0x000f2e0000000200 */
[C---:B------:R-:W-:Y:S01]  /*4270*/  HMMA.16816.F32.BF16 R16, R12.reuse, R74, R32 ;  /* 0x0000004a0c10723c */ /* 0x040fe20000041820 */
[----:B------:R-:W-:Y:S07]  /*4280*/  LDSM.16.M88.4 R72, [R216+-0x2000] ;  /* 0xffe00000d848783b */ /* 0x000fee0000000200 */
[C---:B------:R-:W-:Y:S08]  /*4290*/  HMMA.16816.F32.BF16 R36, R12.reuse, R88, R36 ;  /* 0x000000580c24723c */ /* 0x040ff00000041824 */
[C---:B------:R-:W-:Y:S01]  /*42a0*/  HMMA.16816.F32.BF16 R52, R12.reuse, R90, R48 ;  /* 0x0000005a0c34723c */ /* 0x040fe20000041830 */
[----:B------:R-:W2:Y:S07]  /*42b0*/  LDSM.16.M88.4 R88, [R24+0x5000] ;  /* 0x005000001858783b */ /* 0x000eae0000000200 */
[C---:B------:R-:W-:Y:S08]  /*42c0*/  HMMA.16816.F32.BF16 R48, R12.reuse, R60, R56 ;  /* 0x0000003c0c30723c */ /* 0x040ff00000041838 */
[----:B------:R-:W-:Y:S08]  /*42d0*/  HMMA.16816.F32.BF16 R44, R12, R62, R44 ;  /* 0x0000003e0c2c723c */ /* 0x000ff0000004182c */
[C---:B-1----:R-:W-:Y:S08]  /*42e0*/  HMMA.16816.F32.BF16 R40, R8.reuse, R68, R40 ;  /* 0x000000440828723c */ /* 0x042ff00000041828 */
[C---:B------:R-:W-:Y:S01]  /*42f0*/  HMMA.16816.F32.BF16 R32, R8.reuse, R70, R28 ;  /* 0x000000460820723c */ /* 0x040fe2000004181c */
[----:B------:R-:W1:Y:S07]  /*4300*/  LDSM.16.M88.4 R68, [R24+0x5800] ;  /* 0x005800001844783b */ /* 0x000e6e0000000200 */
[C---:B---3--:R-:W-:Y:S01]  /*4310*/  HMMA.16816.F32.BF16 R28, R8.reuse, R80, R20 ;  /* 0x00000050081c723c */ /* 0x048fe20000041814 */
[----:B------:R-:W3:Y:S07]  /*4320*/  LDSM.16.M88.4 R20, [R223+0x8000] ;  /* 0x00800000df14783b */ /* 0x000eee0000000200 */
[C---:B------:R-:W-:Y:S01]  /*4330*/  HMMA.16816.F32.BF16 R16, R8.reuse, R82, R16 ;  /* 0x000000520810723c */ /* 0x040fe20000041810 */
[----:B------:R-:W1:Y:S07]  /*4340*/  LDSM.16.M88.4 R80, [R216+-0x1800] ;  /* 0xffe80000d850783b */ /* 0x000e6e0000000200 */
[C---:B-----5:R-:W-:Y:S08]  /*4350*/  HMMA.16816.F32.BF16 R12, R8.reuse, R92, R36 ;  /* 0x0000005c080c723c */ /* 0x060ff00000041824 */
[C---:B------:R-:W-:Y:S08]  /*4360*/  HMMA.16816.F32.BF16 R60, R8.reuse, R94, R52 ;  /* 0x0000005e083c723c */ /* 0x040ff00000041834 */
[C---:B--2---:R-:W-:Y:S08]  /*4370*/  HMMA.16816.F32.BF16 R52, R8.reuse, R64, R48 ;  /* 0x000000400834723c */ /* 0x044ff00000041830 */
[----:B------:R-:W-:Y:S01]  /*4380*/  HMMA.16816.F32.BF16 R48, R8, R66, R44 ;  /* 0x000000420830723c */ /* 0x000fe2000004182c */
[----:B------:R-:W-:Y:S04]  /*4390*/  LDSM.16.M88.4 R64, [R135+0x6000] ;  /* 0x006000008740783b */ /* 0x000fe80000000200 */
[----:B------:R-:W-:Y:S03]  /*43a0*/  LDSM.16.M88.4 R44, [R216+-0x1000] ;  /* 0xfff00000d82c783b */ /* 0x000fe60000000200 */
[C---:B----4-:R-:W-:Y:S08]  /*43b0*/  HMMA.16816.F32.BF16 R40, R4.reuse, R76, R40 ;  /* 0x0000004c0428723c */ /* 0x050ff00000041828 */
[C---:B------:R-:W-:Y:S01]  /*43c0*/  HMMA.16816.F32.BF16 R56, R4.reuse, R86, R16 ;  /* 0x000000560438723c */ /* 0x040fe20000041810 */
[----:B------:R-:W2:Y:S07]  /*43d0*/  LDSM.16.M88.4 R16, [R221+0xc000] ;  /* 0x00c00000dd10783b */ /* 0x000eae0000000200 */
[C---:B------:R-:W-:Y:S08]  /*43e0*/  HMMA.16816.F32.BF16 R36, R4.reuse, R84, R28 ;  /* 0x000000540424723c */ /* 0x040ff0000004181c */
[C---:B------:R-:W-:Y:S01]  /*43f0*/  HMMA.16816.F32.BF16 R28, R4.reuse, R88, R12 ;  /* 0x00000058041c723c */ /* 0x040fe2000004180c */
[----:B------:R-:W-:Y:S07]  /*4400*/  LDSM.16.M88.4 R12, [R222+0xc000] ;  /* 0x00c00000de0c783b */ /* 0x000fee0000000200 */
[C---:B------:R-:W-:Y:S01]  /*4410*/  HMMA.16816.F32.BF16 R8, R4.reuse, R90, R60 ;  /* 0x0000005a0408723c */ /* 0x040fe2000004183c */
[----:B------:R-:W4:Y:S04]  /*4420*/  LDSM.16.M88.4 R88, [R216+-0x800] ;  /* 0xfff80000d858783b */ /* 0x000f280000000200 */
[----:B------:R-:W-:Y:S03]  /*4430*/  LDSM.16.M88.4 R60, [R216] ;  /* 0x00000000d83c783b */ /* 0x000fe60000000200 */
[C---:B------:R-:W-:Y:S01]  /*4440*/  HMMA.16816.F32.BF16 R32, R4.reuse, R78, R32 ;  /* 0x0000004e0420723c */ /* 0x040fe20000041820 */
[----:B------:R-:W-:Y:S07]  /*4450*/  LDSM.16.M88.4 R76, [R135+0x7800] ;  /* 0x00780000874c783b */ /* 0x000fee0000000200 */
[C---:B-1----:R-:W-:Y:S08]  /*4460*/  HMMA.16816.F32.BF16 R52, R4.reuse, R68, R52 ;  /* 0x000000440434723c */ /* 0x042ff00000041834 */
[----:B------:R-:W-:Y:S01]  /*4470*/  HMMA.16816.F32.BF16 R96, R4, R70, R48 ;  /* 0x000000460460723c */ /* 0x000fe20000041830 */
[----:B------:R-:W-:Y:S07]  /*4480*/  LDSM.16.M88.4 R48, [R135+0x7000] ;  /* 0x007000008730783b */ /* 0x000fee0000000200 */
[C---:B---3--:R-:W-:Y:S01]  /*4490*/  HMMA.16816.F32.BF16 R4, R20.reuse, R72, R40 ;  /* 0x000000481404723c */ /* 0x048fe20000041828 */
[----:B------:R-:W1:Y:S07]  /*44a0*/  LDSM.16.M88.4 R40, [R3+0x6000] ;  /* 0x006000000328783b */ /* 0x000e6e0000000200 */
[C---:B------:R-:W-:Y:S01]  /*44b0*/  HMMA.16816.F32.BF16 R32, R20.reuse, R74, R32 ;  /* 0x0000004a1420723c */ /* 0x040fe20000041820 */
[----:B------:R-:W-:Y:S07]  /*44c0*/  LDSM.16.M88.4 R72, [R3+0x6800] ;  /* 0x006800000348783b */ /* 0x000fee0000000200 */
[----:B------:R-:W-:Y:S01]  /*44d0*/  HMMA.16816.F32.BF16 R68, R20, R82, R56 ;  /* 0x000000521444723c */ /* 0x000fe20000041838 */
[----:B------:R-:W3:Y:S07]  /*44e0*/  LDSM.16.M88.4 R56, [R135+0x6800] ;  /* 0x006800008738783b */ /* 0x000eee0000000200 */
[----:B--2---:R-:W-:Y:S08]  /*44f0*/  HMMA.16816.F32.BF16 R4, R16, R64, R4 ;  /* 0x000000401004723c */ /* 0x004ff00000041804 */
[C---:B------:R-:W-:Y:S08]  /*4500*/  HMMA.16816.F32.BF16 R36, R20.reuse, R80, R36 ;  /* 0x000000501424723c */ /* 0x040ff00000041824 */
[C---:B------:R-:W-:Y:S01]  /*4510*/  HMMA.16816.F32.BF16 R80, R20.reuse, R46, R8 ;  /* 0x0000002e1450723c */ /* 0x040fe20000041808 */
[----:B------:R-:W-:Y:S07]  /*4520*/  LDSM.16.M88.4 R8, [R224+0xc000] ;  /* 0x00c00000e008783b */ /* 0x000fee0000000200 */
[----:B----4-:R-:W-:Y:S01]  /*4530*/  HMMA.16816.F32.BF16 R92, R20, R88, R52 ;  /* 0x00000058145c723c */ /* 0x010fe20000041834 */
[----:B------:R-:W2:Y:S07]  /*4540*/  LDSM.16.M88.4 R52, [R24+0x6000] ;  /* 0x006000001834783b */ /* 0x000eae0000000200 */
[----:B------:R-:W-:Y:S01]  /*4550*/  HMMA.16816.F32.BF16 R32, R16, R66, R32 ;  /* 0x000000421020723c */ /* 0x000fe20000041820 */
[----:B------:R-:W-:Y:S07]  /*4560*/  LDSM.16.M88.4 R64, [R24+0x6800] ;  /* 0x006800001840783b */ /* 0x000fee0000000200 */
[----:B------:R-:W-:Y:S08]  /*4570*/  HMMA.16816.F32.BF16 R84, R20, R44, R28 ;  /* 0x0000002c1454723c */ /* 0x000ff0000004181c */
[----:B-1----:R-:W-:Y:S01]  /*4580*/  HMMA.16816.F32.BF16 R28, R12, R40, R4 ;  /* 0x000000280c1c723c */ /* 0x002fe20000041804 */
[----:B------:R-:W1:Y:S07]  /*4590*/  LDSM.16.M88.4 R4, [R223+0xc000] ;  /* 0x00c00000df04783b */ /* 0x000e6e0000000200 */
[----:B---3--:R-:W-:Y:S08]  /*45a0*/  HMMA.16816.F32.BF16 R36, R16, R56, R36 ;  /* 0x000000381024723c */ /* 0x008ff00000041824 */
[----:B------:R-:W-:Y:S08]  /*45b0*/  HMMA.16816.F32.BF16 R32, R12, R42, R32 ;  /* 0x0000002a0c20723c */ /* 0x000ff00000041820 */
[----:B--2---:R-:W-:Y:S08]  /*45c0*/  HMMA.16816.F32.BF16 R28, R8, R52, R28 ;  /* 0x00000034081c723c */ /* 0x004ff0000004181c */
[----:B------:R-:W-:Y:S01]  /*45d0*/  HMMA.16816.F32.BF16 R44, R16, R58, R68 ;  /* 0x0000003a102c723c */ /* 0x000fe20000041844 */
[----:B------:R-:W2:Y:S04]  /*45e0*/  LDSM.16.M88.4 R68, [R3+0x7000] ;  /* 0x007000000344783b */ /* 0x000ea80000000200 */
[----:B------:R-:W3:Y:S03]  /*45f0*/  LDSM.16.M88.4 R56, [R216+0x800] ;  /* 0x00080000d838783b */ /* 0x000ee60000000200 */
[----:B------:R-:W-:Y:S08]  /*4600*/  HMMA.16816.F32.BF16 R40, R12, R72, R36 ;  /* 0x000000480c28723c */ /* 0x000ff00000041824 */
[----:B------:R-:W-:Y:S08]  /*4610*/  HMMA.16816.F32.BF16 R36, R8, R54, R32 ;  /* 0x000000360824723c */ /* 0x000ff00000041820 */
[----:B-1----:R-:W-:Y:S08]  /*4620*/  HMMA.16816.F32.BF16 R52, R4, R60, R28 ;  /* 0x0000003c0434723c */ /* 0x002ff0000004181c */
[----:B------:R-:W-:Y:S08]  /*4630*/  HMMA.16816.F32.BF16 R28, R16, R48, R84 ;  /* 0x00000030101c723c */ /* 0x000ff00000041854 */
[----:B------:R-:W-:Y:S08]  /*4640*/  HMMA.16816.F32.BF16 R88, R20, R90, R96 ;  /* 0x0000005a1458723c */ /* 0x000ff00000041860 */
[----:B------:R-:W-:Y:S01]  /*4650*/  HMMA.16816.F32.BF16 R20, R12, R74, R44 ;  /* 0x0000004a0c14723c */ /* 0x000fe2000004182c */
[----:B------:R-:W-:-:S07]  /*4660*/  FMUL.FTZ R0, R52, c[0x0][0x320] ;  /* 0x0000c80034007a20 */ /* 0x000fce0000410000 */
[----:B------:R-:W-:Y:S08]  /*4670*/  HMMA.16816.F32.BF16 R32, R8, R64, R40 ;  /* 0x000000400820723c */ /* 0x000ff00000041828 */
[----:B------:R-:W-:Y:S01]  /*4680*/  HMMA.16816.F32.BF16 R48, R16, R50, R80 ;  /* 0x000000321030723c */ /* 0x000fe20000041850 */
[----:B------:R1:W4:Y:S07]  /*4690*/  MUFU.TANH R80, R0 ;  /* 0x0000000000507308 */ /* 0x00032e0000002400 */
[----:B------:R-:W-:Y:S01]  /*46a0*/  HMMA.16816.F32.BF16 R40, R4, R62, R36 ;  /* 0x0000003e0428723c */ /* 0x000fe20000041824 */
[----:B------:R-:W5:Y:S07]  /*46b0*/  LDSM.16.M88.4 R60, [R24+0x7000] ;  /* 0x00700000183c783b */ /* 0x000f6e0000000200 */
[----:B------:R-:W-:Y:S01]  /*46c0*/  HMMA.16816.F32.BF16 R72, R16, R76, R92 ;  /* 0x0000004c1048723c */ /* 0x000fe2000004185c */
[----:B-1----:R-:W-:-:S04]  /*46d0*/  FMUL.FTZ R0, R53, c[0x0][0x320] ;  /* 0x0000c80035007a20 */ /* 0x002fc80000410000 */
[----:B------:R1:W1:Y:S03]  /*46e0*/  MUFU.TANH R76, R0 ;  /* 0x00000000004c7308 */ /* 0x0002660000002400 */
[----:B--2---:R-:W-:Y:S08]  /*46f0*/  HMMA.16816.F32.BF16 R36, R12, R68, R28 ;  /* 0x000000440c24723c */ /* 0x004ff0000004181c */
[----:B------:R-:W-:Y:S01]  /*4700*/  HMMA.16816.F32.BF16 R20, R8, R66, R20 ;  /* 0x000000420814723c */ /* 0x000fe20000041814 */
[----:B-1----:R-:W-:-:S07]  /*4710*/  FMUL.FTZ R0, R54, c[0x0][0x320] ;  /* 0x0000c80036007a20 */ /* 0x002fce0000410000 */
[----:B------:R-:W-:Y:S01]  /*4720*/  HMMA.16816.F32.BF16 R44, R12, R70, R48 ;  /* 0x000000460c2c723c */ /* 0x000fe20000041830 */
[----:B------:R1:W2:Y:S01]  /*4730*/  MUFU.TANH R68, R0 ;  /* 0x0000000000447308 */ /* 0x0002a20000002400 */
[----:B------:R-:W-:Y:S06]  /*4740*/  LDSM.16.M88.4 R48, [R216+0x1000] ;  /* 0x00100000d830783b */ /* 0x000fec0000000200 */
[----:B---3--:R-:W-:Y:S08]  /*4750*/  HMMA.16816.F32.BF16 R28, R4, R56, R32 ;  /* 0x00000038041c723c */ /* 0x008ff00000041820 */
[----:B-----5:R-:W-:Y:S01]  /*4760*/  HMMA.16816.F32.BF16 R36, R8, R60, R36 ;  /* 0x0000003c0824723c */ /* 0x020fe20000041824 */
[----:B-1----:R-:W-:-:S02]  /*4770*/  FMUL.FTZ R0, R55, c[0x0][0x320] ;  /* 0x0000c80037007a20 */ /* 0x002fc40000410000 */
[----:B------:R-:W1:Y:S02]  /*4780*/  LDSM.16.M88.4 R52, [R3+0x7800] ;  /* 0x007800000334783b */ /* 0x000e640000000200 */
[----:B------:R3:W1:Y:S03]  /*4790*/  MUFU.TANH R67, R0 ;  /* 0x0000000000437308 */ /* 0x0006660000002400 */
[----:B------:R-:W-:Y:S08]  /*47a0*/  HMMA.16816.F32.BF16 R32, R4, R58, R20 ;  /* 0x0000003a0420723c */ /* 0x000ff00000041814 */
[----:B------:R-:W-:Y:S01]  /*47b0*/  HMMA.16816.F32.BF16 R16, R16, R78, R88 ;  /* 0x0000004e1010723c */ /* 0x000fe20000041858 */
[----:B---3--:R-:W-:-:S04]  /*47c0*/  FMUL.FTZ R0, R40, c[0x0][0x320] ;  /* 0x0000c80028007a20 */ /* 0x008fc80000410000 */
[----:B------:R3:W1:Y:S02]  /*47d0*/  MUFU.TANH R66, R0 ;  /* 0x0000000000427308 */ /* 0x0006640000002400 */
[----:B---3--:R-:W-:Y:S01]  /*47e0*/  FMUL.FTZ R0, R41, c[0x0][0x320] ;  /* 0x0000c80029007a20 */ /* 0x008fe20000410000 */
[C---:B-1----:R-:W-:Y:S05]  /*47f0*/  HMMA.16816.F32.BF16 R20, R12.reuse, R52, R72 ;  /* 0x000000340c14723c */ /* 0x042fea0000041848 */
[----:B------:R1:W3:Y:S11]  /*4800*/  MUFU.TANH R65, R0 ;  /* 0x0000000000417308 */ /* 0x0002f60000002400 */
[----:B------:R-:W-:Y:S01]  /*4810*/  HMMA.16816.F32.BF16 R12, R12, R54, R16 ;  /* 0x000000360c0c723c */ /* 0x000fe20000041810 */
[----:B-1----:R-:W-:-:S04]  /*4820*/  FMUL.FTZ R0, R42, c[0x0][0x320] ;  /* 0x0000c8002a007a20 */ /* 0x002fc80000410000 */
[----:B------:R1:W1:Y:S02]  /*4830*/  MUFU.TANH R64, R0 ;  /* 0x0000000000407308 */ /* 0x0002640000002400 */
[----:B-1----:R-:W-:Y:S02]  /*4840*/  FMUL.FTZ R0, R43, c[0x0][0x320] ;  /* 0x0000c8002b007a20 */ /* 0x002fe40000410000 */
[----:B------:R1:W5:Y:S04]  /*4850*/  LDSM.16.M88.4 R40, [R24+0x7800] ;  /* 0x007800001828783b */ /* 0x0003680000000200 */
[----:B------:R2:W1:Y:S02]  /*4860*/  MUFU.TANH R60, R0 ;  /* 0x00000000003c7308 */ /* 0x0004640000002400 */
[----:B--2---:R-:W-:-:S06]  /*4870*/  FMUL.FTZ R0, R28, c[0x0][0x320] ;  /* 0x0000c8001c007a20 */ /* 0x004fcc0000410000 */
[----:B------:R2:W2:Y:S01]  /*4880*/  MUFU.TANH R57, R0 ;  /* 0x0000000000397308 */ /* 0x0004a20000002400 */
[----:B-1----:R-:W-:Y:S01]  /*4890*/  HMMA.16816.F32.BF16 R24, R8, R62, R44 ;  /* 0x0000003e0818723c */ /* 0x002fe2000004182c */
[----:B--2---:R-:W-:-:S07]  /*48a0*/  FMUL.FTZ R0, R29, c[0x0][0x320] ;  /* 0x0000c8001d007a20 */ /* 0x004fce0000410000 */
[----:B-----5:R-:W-:Y:S01]  /*48b0*/  HMMA.16816.F32.BF16 R16, R8, R40, R20 ;  /* 0x000000280810723c */ /* 0x020fe20000041814 */
[----:B------:R1:W2:Y:S11]  /*48c0*/  MUFU.TANH R56, R0 ;  /* 0x0000000000387308 */ /* 0x0002b60000002400 */
[----:B------:R-:W-:Y:S04]  /*48d0*/  @!UPT UIADD3 URZ, URZ, URZ, URZ ;  /* 0x0000003f3f3ff290 */ /* 0x000fe8000fffe03f */
[----:B------:R-:W-:Y:S08]  /*48e0*/  HMMA.16816.F32.BF16 R20, R4, R50, R24 ;  /* 0x000000320414723c */ /* 0x000ff00000041818 */
        /* <DEDUP_REMOVED lines=8> */
[----:B-----5:R-:W-:-:S04]  /*4970*/  FMUL.FTZ R0, R32, c[0x0][0x320] ;  /* 0x0000c80020007a20 */ /* 0x020fc80000410000 */
[----:B------:R5:W1:Y:S02]  /*4980*/  MUFU.TANH R47, R0 ;  /* 0x00000000002f7308 */ /* 0x000a640000002400 */
[----:B-----5:R-:W-:Y:S01]  /*4990*/  FMUL.FTZ R0, R33, c[0x0][0x320] ;  /* 0x0000c80021007a20 */ /* 0x020fe20000410000 */
[C---:B-1----:R-:W-:Y:S05]  /*49a0*/  HMMA.16816.F32.BF16 R12, R4.reuse, R36, R16 ;  /* 0x00000024040c723c */ /* 0x042fea0000041810 */
[----:B------:R1:W1:Y:S03]  /*49b0*/  MUFU.TANH R48, R0 ;  /* 0x0000000000307308 */ /* 0x0002660000002400 */
[----:B------:R-:W-:Y:S01]  /*49c0*/  HMMA.16816.F32.BF16 R4, R4, R38, R8 ;  /* 0x000000260404723c */ /* 0x000fe20000041808 */
[----:B-1----:R-:W-:-:S04]  /*49d0*/  FMUL.FTZ R0, R34, c[0x0][0x320] ;  /* 0x0000c80022007a20 */ /* 0x002fc80000410000 */
        /* <DEDUP_REMOVED lines=49> */
[----:B------:R-:W-:Y:S01]  /*4cf0*/  IMAD.MOV R0, RZ, RZ, -R0 ;  /* 0x000000ffff007224 */ /* 0x000fe200078e0a00 */
[----:B------:R-:W-:-:S03]  /*4d00*/  ISETP.GE.AND P4, PT, R239, c[0x0][0x1d4], PT ;  /* 0x00007500ef007a0c */ /* 0x000fc60003f86270 */
[----:B------:R-:W-:Y:S01]  /*4d10*/  IMAD R231, R0, c[0x0][0x2b8], R2 ;  /* 0x0000ae0000e77a24 */ /* 0x000fe200078e0202 */
[----:B------:R-:W-:-:S03]  /*4d20*/  SEL R14, RZ, 0x10, P4 ;  /* 0x00000010ff0e7807 */ /* 0x000fc60002000000 */
        /* <DEDUP_REMOVED lines=15> */
.L_x_1664:
[----:B------:R-:W-:Y:S05]  /*4e20*/  BRA.DIV ~URZ, `(.L_x_1584) ;  /* 0x0000bb427f007947 */ /* 0x000fea000b800000 */
[----:B------:R-:W3:Y:S01]  /*4e30*/  SHFL.IDX PT, R0, R15, RZ, 0x181f ;  /* 0x00181fff0f007589 */ /* 0x000ee200000e0000 */
[----:B------:R-:W-:Y:S02]  /*4e40*/  ISETP.GE.AND P3, PT, R232, c[0x0][0x1d4], PT ;  /* 0x00007500e8007a0c */ /* 0x000fe40003f66270 */
[----:B------:R-:W-:Y:S02]  /*4e50*/  ISETP.GE.AND P4, PT, R238, c[0x0][0x1d4], PT ;  /* 0x00007500ee007a0c */ /* 0x000fe40003f86270 */
[----:B------:R-:W-:Y:S02]  /*4e60*/  SEL R12, RZ, 0x10, P5 ;  /* 0x00000010ff0c7807 */ /* 0x000fe40002800000 */
[----:B------:R-:W-:Y:S02]  /*4e70*/  SEL R13, RZ, 0x10, P4 ;  /* 0x00000010ff0d7807 */ /* 0x000fe40002000000 */
[----:B---3--:R-:W-:-:S02]  /*4e80*/  IADD3 R2, P2, R0, R108, RZ ;  /* 0x0000006c00027210 */ /* 0x008fc40007f5e0ff */
[C---:B------:R-:W-:Y:S02]  /*4e90*/  IADD3 R6, P0, R0.reuse, R107, RZ ;  /* 0x0000006b00067210 */ /* 0x040fe40007f1e0ff */
[----:B------:R-:W-:Y:S01]  /*4ea0*/  IADD3 R10, P1, R0, R110, RZ ;  /* 0x0000006e000a7210 */ /* 0x000fe20007f3e0ff */
[C---:B--2---:R-:W-:Y:S01]  /*4eb0*/  IMAD.X R3, R4.reuse, 0x1, R102, P2 ;  /* 0x0000000104037824 */ /* 0x044fe200010e0666 */
[----:B------:R-:W-:Y:S01]  /*4ec0*/  ISETP.GE.AND P2, PT, R239, c[0x0][0x1d4], PT ;  /* 0x00007500ef007a0c */ /* 0x000fe20003f46270 */
[----:B------:R-:W-:Y:S01]  /*4ed0*/  IMAD.X R7, R4, 0x1, R100, P0 ;  /* 0x0000000104077824 */ /* 0x000fe200000e0664 */
[----:B------:R-:W-:Y:S01]  /*4ee0*/  IADD3 R8, P0, R0, R109, RZ ;  /* 0x0000006d00087210 */ /* 0x000fe20007f1e0ff */
[C---:B------:R-:W-:Y:S01]  /*4ef0*/  IMAD.X R11, R4.reuse, 0x1, R103, P1 ;  /* 0x00000001040b7824 */ /* 0x040fe200008e0667 */
[----:B------:R2:W3:Y:S03]  /*4f00*/  SHFL.IDX PT, R0, R15, 0x1, 0x181f ;  /* 0x00381f000f007f89 */ /* 0x0004e600000e0000 */
[----:B------:R-:W-:Y:S01]  /*4f10*/  IMAD.X R9, R4, 0x1, R101, P0 ;  /* 0x0000000104097824 */ /* 0x000fe200000e0665 */
[----:B------:R-:W-:Y:S01]  /*4f20*/  @!PT LDS RZ, [RZ] ;  /* 0x00000000fffff984 */ /* 0x000fe20000000800 */
[----:B------:R4:W-:Y:S04]  /*4f30*/  LDGSTS.E.BYPASS.LTC128B.128 [R229+0x8100], [R6.64], !P3 ;  /* 0x0810000006e57fae */ /* 0x0009e8000d901d46 */
[----:B------:R2:W-:Y:S04]  /*4f40*/  LDGSTS.E.BYPASS.LTC128B.128 [R229+0xa100], [R2.64], !P4 ;  /* 0x0a10000002e57fae */ /* 0x0005e8000e101d46 */
[----:B------:R2:W-:Y:S04]  /*4f50*/  LDGSTS.E.BYPASS.LTC128B.128 [R229+0xc100], [R10.64], !P5 ;  /* 0x0c1000000ae57fae */ /* 0x0005e8000e901d46 */
[----:B------:R2:W1:Y:S04]  /*4f60*/  SHFL.IDX PT, R4, R5, 0x1, 0x181f ;  /* 0x00381f0005047f89 */ /* 0x00046800000e0000 */
[----:B------:R2:W-:Y:S01]  /*4f70*/  LDGSTS.E.BYPASS.LTC128B.128 [R229+0xe100], [R8.64], !P2 ;  /* 0x0e10000008e57fae */ /* 0x0005e2000d101d46 */
[----:B----4-:R-:W-:-:S04]  /*4f80*/  SEL R7, RZ, 0x10, P3 ;  /* 0x00000010ff077807 */ /* 0x010fc80001800000 */
.L_x_1665:
[----:B--23--:R-:W-:Y:S02]  /*4f90*/  IADD3 R2, -R7, 0x10, RZ ;  /* 0x0000001007027810 */ /* 0x00cfe40007ffe1ff */
[----:B------:R-:W-:-:S02]  /*4fa0*/  IADD3 R3, -R13, 0x10, RZ ;  /* 0x000000100d037810 */ /* 0x000fc40007ffe1ff */
[----:B------:R-:W-:Y:S02]  /*4fb0*/  LOP3.LUT R2, R2, 0xf, RZ, 0xc0, !PT ;  /* 0x0000000f02027812 */ /* 0x000fe400078ec0ff */
[----:B-1----:R-:W-:Y:S02]  /*4fc0*/  IADD3 R5, -R12, 0x10, RZ ;  /* 0x000000100c057810 */ /* 0x002fe40007ffe1ff */
[----:B------:R-:W-:Y:S02]  /*4fd0*/  LOP3.LUT R3, R3, 0xf, RZ, 0xc0, !PT ;  /* 0x0000000f03037812 */ /* 0x000fe400078ec0ff */
[----:B------:R-:W-:Y:S02]  /*4fe0*/  IADD3 R6, -R14, 0x10, RZ ;  /* 0x000000100e067810 */ /* 0x000fe40007ffe1ff */
[----:B------:R-:W-:Y:S02]  /*4ff0*/  IADD3 R10, P1, P0, R2, R0, R107 ;  /* 0x00000000020a7210 */ /* 0x000fe4000783e06b */
[----:B------:R-:W-:-:S02]  /*5000*/  LOP3.LUT R2, R5, 0xf, RZ, 0xc0, !PT ;  /* 0x0000000f05027812 */ /* 0x000fc400078ec0ff */
[----:B------:R-:W-:Y:S02]  /*5010*/  IADD3 R8, P3, P2, R3, R0, R108 ;  /* 0x0000000003087210 */ /* 0x000fe40007a7e06c */
[----:B------:R-:W-:Y:S02]  /*5020*/  LOP3.LUT R3, R6, 0xf, RZ, 0xc0, !PT ;  /* 0x0000000f06037812 */ /* 0x000fe400078ec0ff */
[----:B------:R-:W-:Y:S02]  /*5030*/  IADD3.X R11, RZ, R4, R100, P1, P0 ;  /* 0x00000004ff0b7210 */ /* 0x000fe40000fe0464 */
[----:B------:R-:W-:Y:S02]  /*5040*/  IADD3 R6, P1, P0, R2, R0, R110 ;  /* 0x0000000002067210 */ /* 0x000fe4000783e06e */
[----:B------:R-:W-:Y:S02]  /*5050*/  ISETP.NE.U32.AND P5, PT, R7, RZ, PT ;  /* 0x000000ff0700720c */ /* 0x000fe40003fa5070 */
[----:B------:R-:W-:-:S02]  /*5060*/  IADD3.X R9, RZ, R4, R102, P3, P2 ;  /* 0x00000004ff097210 */ /* 0x000fc40001fe4466 */
[----:B------:R-:W-:Y:S02]  /*5070*/  IADD3.X R7, RZ, R4, R103, P1, P0 ;  /* 0x00000004ff077210 */ /* 0x000fe40000fe0467 */
[----:B------:R-:W-:Y:S02]  /*5080*/  ISETP.NE.U32.AND P2, PT, R13, RZ, PT ;  /* 0x000000ff0d00720c */ /* 0x000fe40003f45070 */
[----:B------:R-:W-:Y:S02]  /*5090*/  ISETP.NE.U32.AND P1, PT, R12, RZ, PT ;  /* 0x000000ff0c00720c */ /* 0x000fe40003f25070 */
[----:B------:R-:W-:Y:S02]  /*50a0*/  ISETP.NE.U32.AND P0, PT, R14, RZ, PT ;  /* 0x000000ff0e00720c */ /* 0x000fe40003f05070 */
[----:B------:R-:W-:Y:S01]  /*50b0*/  IADD3 R2, P4, P3, R3, R0, R109 ;  /* 0x0000000003027210 */ /* 0x000fe20007b9e06d */
[----:B------:R-:W-:Y:S01]  /*50c0*/  @!PT LDS RZ, [RZ] ;  /* 0x00000000fffff984 */ /* 0x000fe20000000800 */
[----:B------:R-:W-:Y:S01]  /*50d0*/  @!PT LDS RZ, [RZ] ;  /* 0x00000000fffff984 */ /* 0x000fe20000000800 */
[----:B------:R-:W-:Y:S01]  /*50e0*/  @!PT LDS RZ, [RZ] ;  /* 0x00000000fffff984 */ /* 0x000fe20000000800 */
[----:B------:R1:W-:Y:S03]  /*50f0*/  LDGSTS.E.BYPASS.LTC128B.128.ZFILL [R229+0x9100], [R10.64], P5 ;  /* 0x091000000ae57fae */ /* 0x0003e6000a941d46 */
[----:B------:R-:W-:-:S03]  /*5100*/  IADD3.X R3, RZ, R4, R101, P4, P3 ;  /* 0x00000004ff037210 */ /* 0x000fc600027e6465 */
[----:B------:R1:W-:Y:S04]  /*5110*/  LDGSTS.E.BYPASS.LTC128B.128.ZFILL [R229+0xb100], [R8.64], P2 ;  /* 0x0b10000008e57fae */ /* 0x0003e80009141d46 */
[----:B------:R1:W-:Y:S04]  /*5120*/  LDGSTS.E.BYPASS.LTC128B.128.ZFILL [R229+0xd100], [R6.64], P1 ;  /* 0x0d10000006e57fae */ /* 0x0003e80008941d46 */
[----:B------:R1:W-:Y:S02]  /*5130*/  LDGSTS.E.BYPASS.LTC128B.128.ZFILL [R229+0xf100], [R2.64], P0 ;  /* 0x0f10000002e57fae */ /* 0x0003e40008141d46 */
.L_x_1582:
[----:B--234-:R-:W-:Y:S05]  /*5140*/  BSYNC B0 ;  /* 0x0000000000007941 */ /* 0x01cfea0003800000 */
.L_x_1581:
        /* <DEDUP_REMOVED lines=12> */
[----:B------:R-:W-:Y:S02]  /*5210*/  FMNMX.FTZ R2, R6, R7, !PT ;  /* 0x0000000706027209 */ /* 0x000fe40007810000 */
[----:B------:R-:W-:Y:S02]  /*5220*/  FSEL R16, R64, -INF , P3 ;  /* 0xff80000040107808 */ /* 0x000fe40001800000 */
[----:B------:R-:W-:-:S02]  /*5230*/  FMNMX.FTZ R3, R14, R15, !PT ;  /* 0x0000000f0e037209 */ /* 0x000fc40007810000 */
[----:B------:R-:W-:Y:S02]  /*5240*/  ISETP.GT.AND P3, PT, R0, 0x10, PT ;  /* 0x000000100000780c */ /* 0x000fe40003f64270 */
[----:B------:R-:W-:Y:S02]  /*5250*/  FSEL R9, R65, -INF , P5 ;  /* 0xff80000041097808 */ /* 0x000fe40002800000 */
[----:B------:R-:W-:Y:S02]  /*5260*/  FMNMX.FTZ R2, R8, R2, !PT ;  /* 0x0000000208027209 */ /* 0x000fe40007810000 */
[----:B------:R-:W-:Y:S02]  /*5270*/  FSEL R17, R60, -INF , P5 ;  /* 0xff8000003c117808 */ /* 0x000fe40002800000 */
[----:B------:R-:W-:Y:S02]  /*5280*/  FMNMX.FTZ R3, R16, R3, !PT ;  /* 0x0000000310037209 */ /* 0x000fe40007810000 */
[----:B------:R-:W-:-:S02]  /*5290*/  ISETP.GT.AND P4, PT, R0, 0x11, PT ;  /* 0x000000110000780c */ /* 0x000fc40003f84270 */
[----:B------:R-:W-:Y:S02]  /*52a0*/  FSEL R10, R57, -INF , P3 ;  /* 0xff800000390a7808 */ /* 0x000fe40001800000 */
[----:B------:R-:W-:Y:S02]  /*52b0*/  FMNMX.FTZ R2, R9, R2, !PT ;  /* 0x0000000209027209 */ /* 0x000fe40007810000 */
[----:B------:R-:W-:Y:S02]  /*52c0*/  FSEL R18, R53, -INF , P3 ;  /* 0xff80000035127808 */ /* 0x000fe40001800000 */
[----:B------:R-:W-:Y:S02]  /*52d0*/  FMNMX.FTZ R3, R17, R3, !PT ;  /* 0x0000000311037209 */ /* 0x000fe40007810000 */
[----:B------:R-:W-:Y:S02]  /*52e0*/  ISETP.GT.AND P2, PT, R0, 0x18, PT ;  /* 0x000000180000780c */ /* 0x000fe40003f44270 */
[----:B------:R-:W-:-:S02]  /*52f0*/  FSEL R12, R56, -INF , P4 ;  /* 0xff800000380c7808 */ /* 0x000fc40002000000 */
[----:B------:R-:W-:Y:S02]  /*5300*/  FMNMX.FTZ R2, R10, R2, !PT ;  /* 0x000000020a027209 */ /* 0x000fe40007810000 */
[----:B------:R-:W-:Y:S02]  /*5310*/  FSEL R20, R52, -INF , P4 ;  /* 0xff80000034147808 */ /* 0x000fe40002000000 */
[----:B------:R-:W-:Y:S02]  /*5320*/  FMNMX.FTZ R3, R18, R3, !PT ;  /* 0x0000000312037209 */ /* 0x000fe40007810000 */
[----:B------:R-:W-:Y:S02]  /*5330*/  ISETP.GT.AND P1, PT, R0, 0x19, PT ;  /* 0x000000190000780c */ /* 0x000fe40003f24270 */
[----:B------:R-:W-:Y:S02]  /*5340*/  FSEL R13, R47, -INF , P2 ;  /* 0xff8000002f0d7808 */ /* 0x000fe40001000000 */
[----:B------:R-:W-:-:S02]  /*5350*/  FMNMX.FTZ R2, R12, R2, !PT ;  /* 0x000000020c027209 */ /* 0x000fc40007810000 */
[----:B------:R-:W-:Y:S02]  /*5360*/  FSEL R21, R46, -INF , P2 ;  /* 0xff8000002e157808 */ /* 0x000fe40001000000 */
[----:B------:R-:W-:Y:S02]  /*5370*/  FMNMX.FTZ R3, R20, R3, !PT ;  /* 0x0000000314037209 */ /* 0x000fe40007810000 */
[----:B------:R-:W-:Y:S02]  /*5380*/  ISETP.GT.AND P0, PT, R0, 0x20, PT ;  /* 0x000000200000780c */ /* 0x000fe40003f04270 */
[----:B------:R-:W-:Y:S02]  /*5390*/  FSEL R11, R48, -INF , P1 ;  /* 0xff800000300b7808 */ /* 0x000fe40000800000 */
[----:B------:R-:W-:Y:S02]  /*53a0*/  FMNMX.FTZ R2, R13, R2, !PT ;  /* 0x000000020d027209 */ /* 0x000fe40007810000 */
[----:B------:R-:W-:-:S02]  /*53b0*/  FSEL R22, R45, -INF , P1 ;  /* 0xff8000002d167808 */ /* 0x000fc40000800000 */
[----:B------:R-:W-:Y:S02]  /*53c0*/  FMNMX.FTZ R3, R21, R3, !PT ;  /* 0x0000000315037209 */ /* 0x000fe40007810000 */
[----:B------:R-:W-:Y:S02]  /*53d0*/  FSEL R89, R41, -INF , P0 ;  /* 0xff80000029597808 */ /* 0x000fe40000000000 */
[----:B------:R-:W-:Y:S02]  /*53e0*/  ISETP.GT.AND P1, PT, R0, 0x21, PT ;  /* 0x000000210000780c */ /* 0x000fe40003f24270 */
[----:B------:R-:W-:Y:S02]  /*53f0*/  FMNMX.FTZ R2, R11, R2, !PT ;  /* 0x000000020b027209 */ /* 0x000fe40007810000 */
[----:B------:R-:W-:Y:S02]  /*5400*/  FSEL R97, R40, -INF , P0 ;  /* 0xff80000028617808 */ /* 0x000fe40000000000 */
[----:B------:R-:W-:-:S02]  /*5410*/  FMNMX.FTZ R3, R22, R3, !PT ;  /* 0x0000000316037209 */ /* 0x000fc40007810000 */
[----:B------:R-:W-:Y:S02]  /*5420*/  FSEL R88, R44, -INF , P1 ;  /* 0xff8000002c587808 */ /* 0x000fe40000800000 */
[----:B------:R-:W-:Y:S02]  /*5430*/  FMNMX.FTZ R2, R89, R2, !PT ;  /* 0x0000000259027209 */ /* 0x000fe40007810000 */
[C---:B------:R-:W-:Y:S02]  /*5440*/  ISETP.GT.AND P5, PT, R0.reuse, 0x28, PT ;  /* 0x000000280000780c */ /* 0x040fe40003fa4270 */
[----:B------:R-:W-:Y:S02]  /*5450*/  FSEL R96, R35, -INF , P1 ;  /* 0xff80000023607808 */ /* 0x000fe40000800000 */
[----:B------:R-:W-:Y:S02]  /*5460*/  FMNMX.FTZ R3, R97, R3, !PT ;  /* 0x0000000361037209 */ /* 0x000fe40007810000 */
[----:B------:R-:W-:-:S02]  /*5470*/  ISETP.GT.AND P4, PT, R0, 0x29, PT ;  /* 0x000000290000780c */ /* 0x000fc40003f84270 */
[C---:B------:R-:W-:Y:S02]  /*5480*/  ISETP.GT.AND P3, PT, R0.reuse, 0x30, PT ;  /* 0x000000300000780c */ /* 0x040fe40003f64270 */
[C---:B------:R-:W-:Y:S02]  /*5490*/  ISETP.GT.AND P2, PT, R0.reuse, 0x31, PT ;  /* 0x000000310000780c */ /* 0x040fe40003f44270 */
[C---:B------:R-:W-:Y:S02]  /*54a0*/  ISETP.GT.AND P1, PT, R0.reuse, 0x38, PT ;  /* 0x000000380000780c */ /* 0x040fe40003f24270 */
[----:B------:R-:W-:Y:S02]  /*54b0*/  ISETP.GT.AND P0, PT, R0, 0x39, PT ;  /* 0x000000390000780c */ /* 0x000fe40003f04270 */
[----:B------:R-:W-:Y:S02]  /*54c0*/  FMNMX.FTZ R0, R88, R2, !PT ;  /* 0x0000000258007209 */ /* 0x000fe40007810000 */
[----:B------:R-:W-:-:S02]  /*54d0*/  FSEL R95, R30, -INF , P5 ;  /* 0xff8000001e5f7808 */ /* 0x000fc40002800000 */
[----:B------:R-:W-:Y:S02]  /*54e0*/  FSEL R87, R33, -INF , P5 ;  /* 0xff80000021577808 */ /* 0x000fe40002800000 */
        /* <DEDUP_REMOVED lines=21> */
[----:B------:R-:W-:Y:S02]  /*5640*/  FMNMX.FTZ R4, R31, R0, !PT ;  /* 0x000000001f047209 */ /* 0x000fe40007810000 */
[----:B------:R-:W-:Y:S01]  /*5650*/  FMNMX.FTZ R5, R90, R2, !PT ;  /* 0x000000025a057209 */ /* 0x000fe20007810000 */
[----:B------:R-:W-:Y:S05]  /*5660*/  BRA.DIV ~URZ, `(.L_x_1585) ;  /* 0x0000b5727f007947 */ /* 0x000fea000b800000 */
[----:B------:R-:W1:Y:S04]  /*5670*/  SHFL.BFLY PT, R0, R4, 0x2, 0x1f ;  /* 0x0c401f0004007f89 */ /* 0x000e6800000e0000 */
[----:B------:R-:W2:Y:S01]  /*5680*/  SHFL.BFLY PT, R3, R5, 0x2, 0x1f ;  /* 0x0c401f0005037f89 */ /* 0x000ea200000e0000 */
[----:B-1----:R-:W-:-:S02]  /*5690*/  FMNMX.FTZ R0, R4, R0, !PT ;  /* 0x0000000004007209 */ /* 0x002fc40007810000 */
[----:B--2---:R-:W-:-:S03]  /*56a0*/  FMNMX.FTZ R5, R5, R3, !PT ;  /* 0x0000000305057209 */ /* 0x004fc60007810000 */
[----:B------:R-:W1:Y:S04]  /*56b0*/  SHFL.BFLY PT, R2, R0, 0x1, 0x1f ;  /* 0x0c201f0000027f89 */ /* 0x000e6800000e0000 */
[----:B------:R2:W3:Y:S01]  /*56c0*/  SHFL.BFLY PT, R3, R5, 0x1, 0x1f ;  /* 0x0c201f0005037f89 */ /* 0x0004e200000e0000 */
[----:B-1----:R-:W-:-:S05]  /*56d0*/  FMNMX.FTZ R132, R0, R2, !PT ;  /* 0x0000000200847209 */ /* 0x002fca0007810000 */
.L_x_1666:
[C---:B------:R-:W-:Y:S01]  /*56e0*/  FMUL.FTZ R2, R132.reuse, c[0x0][0x2d0] ;  /* 0x0000b40084027a20 */ /* 0x040fe20000410000 */
[----:B------:R-:W-:Y:S01]  /*56f0*/  FSETP.NEU.FTZ.AND P0, PT, R132, -INF , PT ;  /* 0xff8000008400780b */ /* 0x000fe20003f1d000 */
[----:B------:R-:W-:Y:S01]  /*5700*/  WARPSYNC 0xffffffff ;  /* 0xffffffff00007948 */ /* 0x000fe20003800000 */
[----:B---3--:R-:W-:Y:S01]  /*5710*/  FMNMX.FTZ R28, R3, R5, !PT ;  /* 0x00000005031c7209 */ /* 0x008fe20007810000 */
[----:B------:R-:W-:Y:S01]  /*5720*/  LDSM.16.MT88.4 R36, [R217+0x800] ;  /* 0x00080000d924783b */ /* 0x000fe20000004200 */
[----:B------:R-:W-:-:S02]  /*5730*/  FSEL R2, R2, RZ, P0 ;  /* 0x000000ff02027208 */ /* 0x000fc40000000000 */
[----:B------:R-:W-:Y:S01]  /*5740*/  FSETP.NEU.FTZ.AND P0, PT, R28, -INF , PT ;  /* 0xff8000001c00780b */ /* 0x000fe20003f1d000 */
[----:B------:R-:W-:Y:S02]  /*5750*/  LDSM.16.MT88.4 R44, [R220] ;  /* 0x00000000dc2c783b */ /* 0x000fe40000004200 */
[--C-:B------:R-:W-:Y:S02]  /*5760*/  FFMA.FTZ R0, R6, c[0x0][0x2d0], -R2.reuse ;  /* 0x0000b40006007a23 */ /* 0x100fe40000010802 */
[--C-:B------:R-:W-:Y:S01]  /*5770*/  FFMA.FTZ R3, R13, c[0x0][0x2d0], -R2.reuse ;  /* 0x0000b4000d037a23 */ /* 0x100fe20000010802 */
[----:B------:R-:W-:Y:S01]  /*5780*/  LDSM.16.MT88.4 R40, [R218+0x800] ;  /* 0x00080000da28783b */ /* 0x000fe20000004200 */
[----:B------:R1:W-:Y:S01]  /*5790*/  MUFU.EX2 R112, R0 ;  /* 0x0000000000707308 */ /* 0x0003e20000000800 */
[--C-:B------:R-:W-:Y:S02]  /*57a0*/  FFMA.FTZ R30, R30, c[0x0][0x2d0], -R2.reuse ;  /* 0x0000b4001e1e7a23 */ /* 0x100fe40000010802 */
[----:B------:R-:W-:Y:S04]  /*57b0*/  LDSM.16.MT88.4 R24, [R219] ;  /* 0x00000000db18783b */ /* 0x000fe80000004200 */
[----:B------:R-:W-:Y:S01]  /*57c0*/  LDSM.16.MT88.4 R68, [R218+0x2000] ;  /* 0x00200000da44783b */ /* 0x000fe20000004200 */
[----:B------:R3:W-:Y:S03]  /*57d0*/  MUFU.EX2 R131, R3 ;  /* 0x0000000300837308 */ /* 0x0007e60000000800 */
[----:B------:R-:W-:Y:S04]  /*57e0*/  LDSM.16.MT88.4 R60, [R220+0x800] ;  /* 0x00080000dc3c783b */ /* 0x000fe80000004200 */
[----:B------:R-:W-:Y:S01]  /*57f0*/  LDSM.16.MT88.4 R64, [R219+0x800] ;  /* 0x00080000db40783b */ /* 0x000fe20000004200 */
[----:B-1----:R-:W-:-:S03]  /*5800*/  FFMA.FTZ R0, R7, c[0x0][0x2d0], -R2 ;  /* 0x0000b40007007a23 */ /* 0x002fc60000010802 */
[----:B------:R-:W-:Y:S01]  /*5810*/  LDSM.16.MT88.4 R72, [R220+0x2000] ;  /* 0x00200000dc48783b */ /* 0x000fe20000004200 */
[----:B------:R1:W4:Y:S03]  /*5820*/  MUFU.EX2 R99, R0 ;  /* 0x0000000000637308 */ /* 0x0003260000000800 */
[----:B------:R-:W-:Y:S01]  /*5830*/  LDSM.16.MT88.4 R48, [R217+0x2800] ;  /* 0x00280000d930783b */ /* 0x000fe20000004200 */
[----:B---3--:R-:W-:-:S03]  /*5840*/  FFMA.FTZ R3, R11, c[0x0][0x2d0], -R2 ;  /* 0x0000b4000b037a23 */ /* 0x008fc60000010802 */
[----:B------:R-:W-:Y:S01]  /*5850*/  LDSM.16.MT88.4 R56, [R219+0x2000] ;  /* 0x00200000db38783b */ /* 0x000fe20000004200 */
[----:B------:R-:W-:Y:S03]  /*5860*/  MUFU.EX2 R204, R3 ;  /* 0x0000000300cc7308 */ /* 0x000fe60000000800 */
[----:B------:R-:W-:Y:S04]  /*5870*/  LDSM.16.MT88.4 R76, [R220+0x2800] ;  /* 0x00280000dc4c783b */ /* 0x000fe80000004200 */
[----:B------:R-:W-:Y:S01]  /*5880*/  LDSM.16.MT88.4 R80, [R217+0x4000] ;  /* 0x00400000d950783b */ /* 0x000fe20000004200 */
[----:B-1----:R-:W-:-:S04]  /*5890*/  FFMA.FTZ R0, R8, c[0x0][0x2d0], -R2 ;  /* 0x0000b40008007a23 */ /* 0x002fc80000010802 */
[----:B------:R1:W-:Y:S02]  /*58a0*/  MUFU.EX2 R117, R0 ;  /* 0x0000000000757308 */ /* 0x0003e40000000800 */
[----:B-1----:R-:W-:-:S06]  /*58b0*/  FFMA.FTZ R0, R9, c[0x0][0x2d0], -R2 ;  /* 0x0000b40009007a23 */ /* 0x002fcc0000010802 */
[----:B------:R1:W3:Y:S02]  /*58c0*/  MUFU.EX2 R119, R0 ;  /* 0x0000000000777308 */ /* 0x0002e40000000800 */
[--C-:B-1----:R-:W-:Y:S02]  /*58d0*/  FFMA.FTZ R0, R10, c[0x0][0x2d0], -R2.reuse ;  /* 0x0000b4000a007a23 */ /* 0x102fe40000010802 */
[----:B------:R-:W1:Y:S04]  /*58e0*/  LDSM.16.MT88.4 R8, [R217] ;  /* 0x00000000d908783b */ /* 0x000e680000004200 */
[----:B------:R5:W-:Y:S02]  /*58f0*/  MUFU.EX2 R129, R0 ;  /* 0x0000000000817308 */ /* 0x000be40000000800 */
[----:B-----5:R-:W-:Y:S01]  /*5900*/  FFMA.FTZ R0, R12, c[0x0][0x2d0], -R2 ;  /* 0x0000b4000c007a23 */ /* 0x020fe20000010802 */
[----:B----4-:R-:W-:-:S05]  /*5910*/  F2FP.BF16.PACK_AB R12, R99, R112 ;  /* 0x00000070630c723e */ /* 0x010fca00000010ff */
[----:B------:R4:W-:Y:S02]  /*5920*/  MUFU.EX2 R130, R0 ;  /* 0x0000000000827308 */ /* 0x0009e40000000800 */
[----:B----4-:R-:W-:-:S05]  /*5930*/  FMUL.FTZ R0, R28, c[0x0][0x2d0] ;  /* 0x0000b4001c007a20 */ /* 0x010fca0000410000 */
[----:B------:R-:W-:-:S05]  /*5940*/  FSEL R0, R0, RZ, P0 ;  /* 0x000000ff00007208 */ /* 0x000fca0000000000 */
[----:B------:R-:W-:Y:S01]  /*5950*/  FFMA.FTZ R3, R14, c[0x0][0x2d0], -R0 ;  /* 0x0000b4000e037a23 */ /* 0x000fe20000010800 */
[----:B---3--:R-:W-:-:S03]  /*5960*/  F2FP.BF16.PACK_AB R14, R119, R117 ;  /* 0x00000075770e723e */ /* 0x008fc600000010ff */
[----:B------:R3:W-:Y:S02]  /*5970*/  MUFU.EX2 R98, R3 ;  /* 0x0000000300627308 */ /* 0x0007e40000000800 */
[----:B---3--:R-:W-:-:S06]  /*5980*/  FFMA.FTZ R3, R15, c[0x0][0x2d0], -R0 ;  /* 0x0000b4000f037a23 */ /* 0x008fcc0000010800 */
[----:B------:R3:W4:Y:S02]  /*5990*/  MUFU.EX2 R29, R3 ;  /* 0x00000003001d7308 */ /* 0x0007240000000800 */
[----:B---3--:R-:W-:Y:S01]  /*59a0*/  FFMA.FTZ R3, R16, c[0x0][0x2d0], -R0 ;  /* 0x0000b40010037a23 */ /* 0x008fe20000010800 */
[----:B----4-:R-:W-:-:S05]  /*59b0*/  F2FP.BF16.PACK_AB R13, R29, R98 ;  /* 0x000000621d0d723e */ /* 0x010fca00000010ff */
[----:B------:R3:W-:Y:S02]  /*59c0*/  MUFU.EX2 R116, R3 ;  /* 0x0000000300747308 */ /* 0x0007e40000000800 */
[----:B---3--:R-:W-:-:S06]  /*59d0*/  FFMA.FTZ R3, R17, c[0x0][0x2d0], -R0 ;  /* 0x0000b40011037a23 */ /* 0x008fcc0000010800 */
[----:B------:R3:W4:Y:S02]  /*59e0*/  MUFU.EX2 R118, R3 ;  /* 0x0000000300767308 */ /* 0x0007240000000800 */
[--C-:B---3--:R-:W-:Y:S01]  /*59f0*/  FFMA.FTZ R3, R18, c[0x0][0x2d0], -R0.reuse ;  /* 0x0000b40012037a23 */ /* 0x108fe20000010800 */
[----:B----4-:R-:W-:Y:S01]  /*5a00*/  F2FP.BF16.PACK_AB R15, R118, R116 ;  /* 0x00000074760f723e */ /* 0x010fe200000010ff */
[----:B------:R-:W3:Y:S04]  /*5a10*/  LDSM.16.MT88.4 R16, [R218] ;  /* 0x00000000da10783b */ /* 0x000ee80000004200 */
[----:B------:R4:W-:Y:S02]  /*5a20*/  MUFU.EX2 R128, R3 ;  /* 0x0000000300807308 */ /* 0x0009e40000000800 */
[C---:B-12---:R-:W-:Y:S07]  /*5a30*/  HMMA.16816.F32.BF16 R4, R12.reuse, R8, RZ ;  /* 0x000000080c04723c */ /* 0x046fee00000418ff */
[----:B------:R-:W-:Y:S01]  /*5a40*/  F2FP.BF16.PACK_AB R8, R130, R129 ;  /* 0x000000818208723e */ /* 0x000fe200000010ff */
[----:B------:R-:W-:Y:S01]  /*5a50*/  HMMA.16816.F32.BF16 R52, R12, R46, RZ ;  /* 0x0000002e0c34723c */ /* 0x000fe200000418ff */
[----:B----4-:R-:W-:-:S04]  /*5a60*/  FFMA.FTZ R3, R20, c[0x0][0x2d0], -R0 ;  /* 0x0000b40014037a23 */ /* 0x010fc80000010800 */
[----:B------:R1:W2:Y:S02]  /*5a70*/  MUFU.EX2 R133, R3 ;  /* 0x0000000300857308 */ /* 0x0002a40000000800 */
[--C-:B-1----:R-:W-:Y:S01]  /*5a80*/  FFMA.FTZ R3, R21, c[0x0][0x2d0], -R0.reuse ;  /* 0x0000b40015037a23 */ /* 0x102fe20000010800 */
[----:B--2---:R-:W-:Y:S01]  /*5a90*/  F2FP.BF16.PACK_AB R9, R133, R128 ;  /* 0x000000808509723e */ /* 0x004fe200000010ff */
[C---:B---3--:R-:W-:Y:S04]  /*5aa0*/  HMMA.16816.F32.BF16 R32, R12.reuse, R16, RZ ;  /* 0x000000100c20723c */ /* 0x048fe800000418ff */
[----:B------:R1:W-:Y:S04]  /*5ab0*/  MUFU.EX2 R134, R3 ;  /* 0x0000000300867308 */ /* 0x0003e80000000800 */
[----:B------:R-:W-:Y:S01]  /*5ac0*/  HMMA.16816.F32.BF16 R16, R12, R18, RZ ;  /* 0x000000120c10723c */ /* 0x000fe200000418ff */
[----:B-1----:R-:W-:-:S07]  /*5ad0*/  FFMA.FTZ R3, R22, c[0x0][0x2d0], -R0 ;  /* 0x0000b40016037a23 */ /* 0x002fce0000010800 */
[----:B------:R-:W-:Y:S01]  /*5ae0*/  HMMA.16816.F32.BF16 R20, R12, R10, RZ ;  /* 0x0000000a0c14723c */ /* 0x000fe200000418ff */
[----:B------:R-:W1:Y:S06]  /*5af0*/  MUFU.EX2 R205, R3 ;  /* 0x0000000300cd7308 */ /* 0x000e6c0000000800 */
[----:B------:R-:W-:Y:S02]  /*5b00*/  F2FP.BF16.PACK_AB R10, R204, R131 ;  /* 0x00000083cc0a723e */ /* 0x000fe400000010ff */
[----:B-1----:R-:W-:Y:S01]  /*5b10*/  F2FP.BF16.PACK_AB R11, R205, R134 ;  /* 0x00000086cd0b723e */ /* 0x002fe200000010ff */
[----:B------:R-:W-:-:S04]  /*5b20*/  FADD.FTZ R3, R112, R99 ;  /* 0x0000006370037221 */ /* 0x000fc80000010000 */
[----:B------:R-:W-:-:S10]  /*5b30*/  FADD.FTZ R3, R117, R3 ;  /* 0x0000000375037221 */ /* 0x000fd40000010000 */
[----:B------:R-:W-:Y:S01]  /*5b40*/  HMMA.16816.F32.BF16 R200, R8, R38, R20 ;  /* 0x0000002608c8723c */ /* 0x000fe20000041814 */
[----:B------:R-:W1:Y:S01]  /*5b50*/  LDSM.16.MT88.4 R20, [R217+0x2000] ;  /* 0x00200000d914783b */ /* 0x000e620000004200 */
[----:B------:R-:W-:-:S04]  /*5b60*/  FADD.FTZ R3, R119, R3 ;  /* 0x0000000377037221 */ /* 0x000fc80000010000 */
[----:B------:R-:W-:Y:S02]  /*5b70*/  FADD.FTZ R3, R129, R3 ;  /* 0x0000000381037221 */ /* 0x000fe40000010000 */
[----:B------:R-:W-:Y:S02]  /*5b80*/  HMMA.16816.F32.BF16 R164, R8, R36, R4 ;  /* 0x0000002408a4723c */ /* 0x000fe40000041804 */
[----:B------:R-:W-:-:S06]  /*5b90*/  FADD.FTZ R3, R130, R3 ;  /* 0x0000000382037221 */ /* 0x000fcc0000010000 */
[----:B------:R-:W-:Y:S01]  /*5ba0*/  HMMA.16816.F32.BF16 R4, R12, R44, RZ ;  /* 0x0000002c0c04723c */ /* 0x000fe200000418ff */
[----:B------:R-:W2:Y:S07]  /*5bb0*/  LDSM.16.MT88.4 R44, [R218+0x2800] ;  /* 0x00280000da2c783b */ /* 0x000eae0000004200 */
[C---:B------:R-:W-:Y:S08]  /*5bc0*/  HMMA.16816.F32.BF16 R156, R8.reuse, R40, R32 ;  /* 0x00000028089c723c */ /* 0x040ff00000041820 */
[----:B------:R-:W-:Y:S08]  /*5bd0*/  HMMA.16816.F32.BF16 R148, R8, R42, R16 ;  /* 0x0000002a0894723c */ /* 0x000ff00000041810 */
[C---:B------:R-:W-:Y:S08]  /*5be0*/  HMMA.16816.F32.BF16 R40, R12.reuse, R24, RZ ;  /* 0x000000180c28723c */ /* 0x040ff000000418ff */
[C---:B------:R-:W-:Y:S08]  /*5bf0*/  HMMA.16816.F32.BF16 R36, R12.reuse, R26, RZ ;  /* 0x0000001a0c24723c */ /* 0x040ff000000418ff */
[C---:B-1----:R-:W-:Y:S08]  /*5c00*/  HMMA.16816.F32.BF16 R32, R12.reuse, R20, RZ ;  /* 0x000000140c20723c */ /* 0x042ff000000418ff */
[C---:B------:R-:W-:Y:S08]  /*5c10*/  HMMA.16816.F32.BF16 R24, R12.reuse, R22, RZ ;  /* 0x000000160c18723c */ /* 0x040ff000000418ff */
[C---:B------:R-:W-:Y:S08]  /*5c20*/  HMMA.16816.F32.BF16 R20, R12.reuse, R68, RZ ;  /* 0x000000440c14723c */ /* 0x040ff000000418ff */
[----:B------:R-:W-:Y:S08]  /*5c30*/  HMMA.16816.F32.BF16 R16, R12, R70, RZ ;  /* 0x000000460c10723c */ /* 0x000ff000000418ff */
[C---:B------:R-:W-:Y:S01]  /*5c40*/  HMMA.16816.F32.BF16 R140, R8.reuse, R62, R52 ;  /* 0x0000003e088c723c */ /* 0x040fe20000041834 */
[----:B------:R-:W1:Y:S07]  /*5c50*/  LDSM.16.MT88.4 R52, [R219+0x2800] ;  /* 0x00280000db34783b */ /* 0x000e6e0000004200 */
[C---:B------:R-:W-:Y:S01]  /*5c60*/  HMMA.16816.F32.BF16 R192, R8.reuse, R64, R40 ;  /* 0x0000004008c0723c */ /* 0x040fe20000041828 */
[----:B------:R-:W3:Y:S07]  /*5c70*/  LDSM.16.MT88.4 R40, [R218+0x4000] ;  /* 0x00400000da28783b */ /* 0x000eee0000004200 */
[----:B------:R-:W-:Y:S01]  /*5c80*/  HMMA.16816.F32.BF16 R196, R8, R60, R4 ;  /* 0x0000003c08c4723c */ /* 0x000fe20000041804 */
[----:B------:R-:W4:Y:S07]  /*5c90*/  LDSM.16.MT88.4 R60, [R217+0x4800] ;  /* 0x00480000d93c783b */ /* 0x000f2e0000004200 */
[----:B------:R-:W-:Y:S08]  /*5ca0*/  HMMA.16816.F32.BF16 R4, R12, R72, RZ ;  /* 0x000000480c04723c */ /* 0x000ff000000418ff */
[C---:B------:R-:W-:Y:S08]  /*5cb0*/  HMMA.16816.F32.BF16 R172, R8.reuse, R50, R24 ;  /* 0x0000003208ac723c */ /* 0x040ff00000041818 */
[C---:B--2---:R-:W-:Y:S08]  /*5cc0*/  HMMA.16816.F32.BF16 R184, R8.reuse, R44, R20 ;  /* 0x0000002c08b8723c */ /* 0x044ff00000041814 */
[----:B------:R-:W-:Y:S01]  /*5cd0*/  HMMA.16816.F32.BF16 R68, R8, R46, R16 ;  /* 0x0000002e0844723c */ /* 0x000fe20000041810 */
[----:B------:R-:W2:Y:S07]  /*5ce0*/  LDSM.16.MT88.4 R44, [R220+0x4000] ;  /* 0x00400000dc2c783b */ /* 0x000eae0000004200 */
[C---:B------:R-:W-:Y:S08]  /*5cf0*/  HMMA.16816.F32.BF16 R24, R12.reuse, R74, RZ ;  /* 0x0000004a0c18723c */ /* 0x040ff000000418ff */
[C---:B------:R-:W-:Y:S08]  /*5d00*/  HMMA.16816.F32.BF16 R20, R12.reuse, R56, RZ ;  /* 0x000000380c14723c */ /* 0x040ff000000418ff */
[----:B------:R-:W-:Y:S08]  /*5d10*/  HMMA.16816.F32.BF16 R16, R12, R58, RZ ;  /* 0x0000003a0c10723c */ /* 0x000ff000000418ff */
[C---:B------:R-:W-:Y:S01]  /*5d20*/  HMMA.16816.F32.BF16 R188, R8.reuse, R48, R32 ;  /* 0x0000003008bc723c */ /* 0x040fe20000041820 */
[----:B------:R-:W5:Y:S07]  /*5d30*/  LDSM.16.MT88.4 R32, [R218+0x4800] ;  /* 0x00480000da20783b */ /* 0x000f6e0000004200 */
[----:B------:R-:W-:Y:S08]  /*5d40*/  HMMA.16816.F32.BF16 R180, R8, R76, R4 ;  /* 0x0000004c08b4723c */ /* 0x000ff00000041804 */
[----:B------:R-:W-:Y:S08]  /*5d50*/  HMMA.16816.F32.BF16 R4, R12, R80, RZ ;  /* 0x000000500c04723c */ /* 0x000ff000000418ff */
[C---:B------:R-:W-:Y:S08]  /*5d60*/  HMMA.16816.F32.BF16 R72, R8.reuse, R78, R24 ;  /* 0x0000004e0848723c */ /* 0x040ff00000041818 */
[C---:B------:R-:W-:Y:S01]  /*5d70*/  HMMA.16816.F32.BF16 R176, R8.reuse, R66, R36 ;  /* 0x0000004208b0723c */ /* 0x040fe20000041824 */
[----:B------:R-:W2:Y:S07]  /*5d80*/  LDSM.16.MT88.4 R36, [R220+0x4800] ;  /* 0x00480000dc24783b */ /* 0x000eae0000004200 */
[C---:B-1----:R-:W-:Y:S08]  /*5d90*/  HMMA.16816.F32.BF16 R76, R8.reuse, R52, R20 ;  /* 0x00000034084c723c */ /* 0x042ff00000041814 */
[----:B------:R-:W-:Y:S08]  /*5da0*/  HMMA.16816.F32.BF16 R160, R8, R54, R16 ;  /* 0x0000003608a0723c */ /* 0x000ff00000041810 */
[C---:B---3--:R-:W-:Y:S08]  /*5db0*/  HMMA.16816.F32.BF16 R20, R12.reuse, R40, RZ ;  /* 0x000000280c14723c */ /* 0x048ff000000418ff */
[----:B------:R-:W-:Y:S01]  /*5dc0*/  HMMA.16816.F32.BF16 R16, R12, R42, RZ ;  /* 0x0000002a0c10723c */ /* 0x000fe200000418ff */
[----:B------:R-:W1:Y:S07]  /*5dd0*/  LDSM.16.MT88.4 R40, [R219+0x4000] ;  /* 0x00400000db28783b */ /* 0x000e6e0000004200 */
[----:B----4-:R-:W-:Y:S08]  /*5de0*/  HMMA.16816.F32.BF16 R168, R8, R60, R4 ;  /* 0x0000003c08a8723c */ /* 0x010ff00000041804 */
[----:B--2---:R-:W-:Y:S08]  /*5df0*/  HMMA.16816.F32.BF16 R4, R12, R44, RZ ;  /* 0x0000002c0c04723c */ /* 0x004ff000000418ff */
[----:B-----5:R-:W-:Y:S01]  /*5e00*/  HMMA.16816.F32.BF16 R152, R8, R32, R20 ;  /* 0x000000200898723c */ /* 0x020fe20000041814 */
[----:B------:R-:W2:Y:S06]  /*5e10*/  LDSM.16.MT88.4 R20, [R219+0x4800] ;  /* 0x00480000db14783b */ /* 0x000eac0000004200 */
[----:B------:R-:W-:Y:S01]  /*5e20*/  FFMA.FTZ R33, R85, c[0x0][0x2d0], -R2 ;  /* 0x0000b40055217a23 */ /* 0x000fe20000010802 */
[----:B------:R-:W-:Y:S01]  /*5e30*/  HMMA.16816.F32.BF16 R24, R12, R82, RZ ;  /* 0x000000520c18723c */ /* 0x000fe200000418ff */
[----:B------:R-:W-:-:S07]  /*5e40*/  FFMA.FTZ R32, R92, c[0x0][0x2d0], -R0 ;  /* 0x0000b4005c207a23 */ /* 0x000fce0000010800 */
[----:B------:R-:W-:Y:S07]  /*5e50*/  HMMA.16816.F32.BF16 R144, R8, R36, R4 ;  /* 0x000000240890723c */ /* 0x000fee0000041804 */
[--C-:B------:R-:W-:Y:S01]  /*5e60*/  FFMA.FTZ R37, R84, c[0x0][0x2d0], -R2.reuse ;  /* 0x0000b40054257a23 */ /* 0x100fe20000010802 */
[----:B-1----:R-:W-:Y:S01]  /*5e70*/  HMMA.16816.F32.BF16 R4, R12, R40, RZ ;  /* 0x000000280c04723c */ /* 0x002fe200000418ff */
[----:B------:R-:W-:Y:S02]  /*5e80*/  FFMA.FTZ R36, R31, c[0x0][0x2d0], -R2 ;  /* 0x0000b4001f247a23 */ /* 0x000fe40000010802 */
[----:B------:R-:W-:-:S02]  /*5e90*/  FFMA.FTZ R31, R97, c[0x0][0x2d0], -R0 ;  /* 0x0000b400611f7a23 */ /* 0x000fc40000010800 */
[----:B------:R-:W-:Y:S03]  /*5ea0*/  MUFU.EX2 R37, R37 ;  /* 0x0000002500257308 */ /* 0x000fe60000000800 */
[C---:B------:R-:W-:Y:S07]  /*5eb0*/  HMMA.16816.F32.BF16 R100, R8.reuse, R34, R16 ;  /* 0x000000220864723c */ /* 0x040fee0000041810 */
[--C-:B------:R-:W-:Y:S01]  /*5ec0*/  FFMA.FTZ R35, R91, c[0x0][0x2d0], -R0.reuse ;  /* 0x0000b4005b237a23 */ /* 0x100fe20000010800 */
[----:B------:R-:W-:Y:S01]  /*5ed0*/  HMMA.16816.F32.BF16 R136, R8, R62, R24 ;  /* 0x0000003e0888723c */ /* 0x000fe20000041818 */
[----:B------:R-:W1:Y:S01]  /*5ee0*/  LDSM.16.MT88.4 R24, [R217+0x6000] ;  /* 0x00600000d918783b */ /* 0x000e620000004200 */
[----:B------:R-:W-:-:S06]  /*5ef0*/  FFMA.FTZ R34, R90, c[0x0][0x2d0], -R0 ;  /* 0x0000b4005a227a23 */ /* 0x000fcc0000010800 */
[----:B------:R-:W-:Y:S08]  /*5f00*/  HMMA.16816.F32.BF16 R16, R12, R46, RZ ;  /* 0x0000002e0c10723c */ /* 0x000ff000000418ff */
[----:B--2---:R-:W-:Y:S07]  /*5f10*/  HMMA.16816.F32.BF16 R108, R8, R20, R4 ;  /* 0x00000014086c723c */ /* 0x004fee0000041804 */
[----:B------:R-:W-:Y:S01]  /*5f20*/  FADD.FTZ R20, R98, R29 ;  /* 0x0000001d62147221 */ /* 0x000fe20000010000 */
[----:B------:R-:W-:Y:S01]  /*5f30*/  HMMA.16816.F32.BF16 R4, R12, R42, RZ ;  /* 0x0000002a0c04723c */ /* 0x000fe200000418ff */
[----:B------:R-:W-:-:S07]  /*5f40*/  FFMA.FTZ R29, R89, c[0x0][0x2d0], -R2 ;  /* 0x0000b400591d7a23 */ /* 0x000fce0000010802 */
[C---:B------:R-:W-:Y:S01]  /*5f50*/  HMMA.16816.F32.BF16 R104, R8.reuse, R38, R16 ;  /* 0x000000260868723c */ /* 0x040fe20000041810 */
[----:B------:R-:W2:Y:S11]  /*5f60*/  LDSM.16.MT88.4 R16, [R217+0x6800] ;  /* 0x00680000d910783b */ /* 0x000eb60000004200 */
[----:B------:R-:W-:Y:S04]  /*5f70*/  @!UPT UIADD3 URZ, URZ, URZ, URZ ;  /* 0x0000003f3f3ff290 */ /* 0x000fe8000fffe03f */
[----:B------:R-:W-:Y:S08]  /*5f80*/  HMMA.16816.F32.BF16 R112, R8, R22, R4 ;  /* 0x000000160870723c */ /* 0x000ff00000041804 */
[----:B-1----:R-:W-:Y:S07]  /*5f90*/  HMMA.16816.F32.BF16 R4, R12, R24, RZ ;  /* 0x000000180c04723c */ /* 0x002fee00000418ff */
[----:B------:R-:W-:Y:S11]  /*5fa0*/  FFMA.FTZ R25, R86, c[0x0][0x2d0], -R2 ;  /* 0x0000b40056197a23 */ /* 0x000ff60000010802 */
[----:B------:R-:W-:Y:S06]  /*5fb0*/  @!UPT UIADD3 URZ, URZ, URZ, URZ ;  /* 0x0000003f3f3ff290 */ /* 0x000fec000fffe03f */
[----:B--2---:R-:W-:Y:S07]  /*5fc0*/  HMMA.16816.F32.BF16 R124, R8, R16, R4 ;  /* 0x00000010087c723c */ /* 0x004fee0000041804 */
[----:B------:R-:W-:Y:S01]  /*5fd0*/  FADD.FTZ R16, R116, R20 ;  /* 0x0000001474107221 */ /* 0x000fe20000010000 */
[----:B------:R-:W-:Y:S01]  /*5fe0*/  HMMA.16816.F32.BF16 R4, R12, R26, RZ ;  /* 0x0000001a0c04723c */ /* 0x000fe200000418ff */
[----:B------:R-:W1:Y:S06]  /*5ff0*/  LDSM.16.MT88.4 R20, [R218+0x6000] ;  /* 0x00600000da14783b */ /* 0x000e6c0000004200 */
[----:B------:R-:W-:-:S02]  /*6000*/  FFMA.FTZ R27, R88, c[0x0][0x2d0], -R2 ;  /* 0x0000b400581b7a23 */ /* 0x000fc40000010802 */
[----:B------:R-:W-:Y:S02]  /*6010*/  FFMA.FTZ R26, R87, c[0x0][0x2d0], -R2 ;  /* 0x0000b400571a7a23 */ /* 0x000fe40000010802 */
[----:B------:R-:W-:-:S04]  /*6020*/  FADD.FTZ R2, R131, R3 ;  /* 0x0000000383027221 */ /* 0x000fc80000010000 */
[----:B------:R-:W-:-:S09]  /*6030*/  FADD.FTZ R2, R204, R2 ;  /* 0x00000002cc027221 */ /* 0x000fd20000010000 */
[----:B------:R-:W-:Y:S07]  /*6040*/  HMMA.16816.F32.BF16 R120, R8, R18, R4 ;  /* 0x000000120878723c */ /* 0x000fee0000041804 */
[----:B------:R-:W-:Y:S02]  /*6050*/  FADD.FTZ R4, R118, R16 ;  /* 0x0000001076047221 */ /* 0x000fe40000010000 */
[----:B------:R-:W2:Y:S02]  /*6060*/  LDSM.16.MT88.4 R16, [R218+0x6800] ;  /* 0x00680000da10783b */ /* 0x000ea40000004200 */
[----:B------:R-:W-:-:S04]  /*6070*/  FADD.FTZ R24, R128, R4 ;  /* 0x0000000480187221 */ /* 0x000fc80000010000 */
[----:B------:R-:W-:Y:S01]  /*6080*/  FADD.FTZ R3, R133, R24 ;  /* 0x0000001885037221 */ /* 0x000fe20000010000 */
[----:B-1----:R-:W-:Y:S01]  /*6090*/  HMMA.16816.F32.BF16 R4, R12, R20, RZ ;  /* 0x000000140c04723c */ /* 0x002fe200000418ff */
[----:B------:R-:W-:Y:S02]  /*60a0*/  MUFU.EX2 R21, R27 ;  /* 0x0000001b00157308 */ /* 0x000fe40000000800 */
[----:B------:R-:W-:-:S06]  /*60b0*/  FADD.FTZ R3, R134, R3 ;  /* 0x0000000386037221 */ /* 0x000fcc0000010000 */
[----:B------:R-:W-:Y:S11]  /*60c0*/  MUFU.EX2 R20, R25 ;  /* 0x0000001900147308 */ /* 0x000ff60000000800 */
[----:B------:R-:W-:Y:S04]  /*60d0*/  @!UPT UIADD3 URZ, URZ, URZ, URZ ;  /* 0x0000003f3f3ff290 */ /* 0x000fe8000fffe03f */
[----:B--2---:R-:W-:Y:S01]  /*60e0*/  HMMA.16816.F32.BF16 R116, R8, R16, R4 ;  /* 0x000000100874723c */ /* 0x004fe20000041804 */
[----:B------:R1:W-:Y:S07]  /*60f0*/  MUFU.EX2 R17, R30 ;  /* 0x0000001e00117308 */ /* 0x0003ee0000000800 */
[----:B------:R-:W-:Y:S01]  /*6100*/  HMMA.16816.F32.BF16 R4, R12, R22, RZ ;  /* 0x000000160c04723c */ /* 0x000fe200000418ff */
[----:B------:R2:W3:Y:S08]  /*6110*/  MUFU.EX2 R23, R29 ;  /* 0x0000001d00177308 */ /* 0x0004f00000000800 */
[----:B------:R4:W5:Y:S01]  /*6120*/  MUFU.EX2 R22, R26 ;  /* 0x0000001a00167308 */ /* 0x0009620000000800 */
[----:B-1----:R-:W-:-:S02]  /*6130*/  FFMA.FTZ R30, R96, c[0x0][0x2d0], -R0 ;  /* 0x0000b400601e7a23 */ /* 0x002fc40000010800 */
[----:B--2---:R-:W-:-:S05]  /*6140*/  FFMA.FTZ R29, R95, c[0x0][0x2d0], -R0 ;  /* 0x0000b4005f1d7a23 */ /* 0x004fca0000010800 */
[----:B------:R-:W1:Y:S07]  /*6150*/  MUFU.EX2 R16, R33 ;  /* 0x0000002100107308 */ /* 0x000e6e0000000800 */
[----:B------:R-:W-:Y:S01]  /*6160*/  HMMA.16816.F32.BF16 R64, R8, R18, R4 ;  /* 0x000000120840723c */ /* 0x000fe20000041804 */
[----:B----4-:R-:W2:Y:S01]  /*6170*/  LDSM.16.MT88.4 R24, [R220+0x6000] ;  /* 0x00600000dc18783b */ /* 0x010ea20000004200 */
[----:B------:R-:W4:Y:S05]  /*6180*/  MUFU.EX2 R33, R36 ;  /* 0x0000002400217308 */ /* 0x000f2a0000000800 */
[--C-:B------:R-:W-:Y:S01]  /*6190*/  FFMA.FTZ R7, R94, c[0x0][0x2d0], -R0.reuse ;  /* 0x0000b4005e077a23 */ /* 0x100fe20000010800 */
[----:B---3--:R-:W-:Y:S01]  /*61a0*/  F2FP.BF16.PACK_AB R4, R21, R23 ;  /* 0x000000171504723e */ /* 0x008fe200000010ff */
[----:B------:R-:W-:Y:S01]  /*61b0*/  FFMA.FTZ R5, R93, c[0x0][0x2d0], -R0 ;  /* 0x0000b4005d057a23 */ /* 0x000fe20000010800 */
[----:B-----5:R-:W-:Y:S01]  /*61c0*/  F2FP.BF16.PACK_AB R6, R20, R22 ;  /* 0x000000161406723e */ /* 0x020fe200000010ff */
[----:B------:R-:W-:Y:S01]  /*61d0*/  FADD.FTZ R0, R23, R2 ;  /* 0x0000000217007221 */ /* 0x000fe20000010000 */
[----:B-1----:R-:W-:Y:S01]  /*61e0*/  F2FP.BF16.PACK_AB R128, R16, R17 ;  /* 0x000000111080723e */ /* 0x002fe200000010ff */
[----:B------:R-:W-:Y:S01]  /*61f0*/  FADD.FTZ R2, R205, R3 ;  /* 0x00000003cd027221 */ /* 0x000fe20000010000 */
[----:B------:R-:W-:Y:S01]  /*6200*/  MUFU.EX2 R7, R7 ;  /* 0x0000000700077308 */ /* 0x000fe20000000800 */
[----:B------:R-:W-:Y:S01]  /*6210*/  FADD.FTZ R0, R21, R0 ;  /* 0x0000000015007221 */ /* 0x000fe20000010000 */
[----:B----4-:R-:W-:-:S03]  /*6220*/  F2FP.BF16.PACK_AB R130, R33, R37 ;  /* 0x000000252182723e */ /* 0x010fc600000010ff */
[----:B------:R-:W-:-:S04]  /*6230*/  FADD.FTZ R0, R22, R0 ;  /* 0x0000000016007221 */ /* 0x000fc80000010000 */
[----:B------:R-:W-:Y:S02]  /*6240*/  FADD.FTZ R0, R20, R0 ;  /* 0x0000000014007221 */ /* 0x000fe40000010000 */
[----:B------:R-:W1:Y:S02]  /*6250*/  LDSM.16.MT88.4 R20, [R220+0x6800] ;  /* 0x00680000dc14783b */ /* 0x000e640000004200 */
[----:B------:R-:W-:-:S04]  /*6260*/  FADD.FTZ R0, R17, R0 ;  /* 0x0000000011007221 */ /* 0x000fc80000010000 */
[----:B------:R-:W-:Y:S02]  /*6270*/  FADD.FTZ R3, R16, R0 ;  /* 0x0000000010037221 */ /* 0x000fe40000010000 */
[----:B--2---:R-:W-:Y:S01]  /*6280*/  HMMA.16816.F32.BF16 R16, R12, R24, RZ ;  /* 0x000000180c10723c */ /* 0x004fe200000418ff */
[----:B------:R-:W2:Y:S08]  /*6290*/  MUFU.EX2 R25, R31 ;  /* 0x0000001f00197308 */ /* 0x000eb00000000800 */
[----:B------:R-:W-:Y:S01]  /*62a0*/  MUFU.EX2 R24, R29 ;  /* 0x0000001d00187308 */ /* 0x000fe20000000800 */
[----:B--2---:R-:W-:Y:S11]  /*62b0*/  FADD.FTZ R0, R25, R2 ;  /* 0x0000000219007221 */ /* 0x004ff60000010000 */
[----:B------:R-:W-:Y:S03]  /*62c0*/  @!UPT UIADD3 URZ, URZ, URZ, URZ ;  /* 0x0000003f3f3ff290 */ /* 0x000fe6000fffe03f */
[----:B-1----:R-:W-:Y:S01]  /*62d0*/  HMMA.16816.F32.BF16 R48, R8, R20, R16 ;  /* 0x000000140830723c */ /* 0x002fe20000041810 */
[----:B------:R-:W1:Y:S07]  /*62e0*/  MUFU.EX2 R20, R30 ;  /* 0x0000001e00147308 */ /* 0x000e6e0000000800 */
[----:B------:R-:W-:Y:S01]  /*62f0*/  HMMA.16816.F32.BF16 R16, R12, R26, RZ ;  /* 0x0000001a0c10723c */ /* 0x000fe200000418ff */
[----:B------:R2:W3:Y:S01]  /*6300*/  MUFU.EX2 R21, R5 ;  /* 0x0000000500157308 */ /* 0x0004e20000000800 */
[----:B-1----:R-:W-:-:S02]  /*6310*/  FADD.FTZ R2, R20, R0 ;  /* 0x0000000014027221 */ /* 0x002fc40000010000 */
[----:B------:R-:W-:Y:S02]  /*6320*/  FADD.FTZ R0, R37, R3 ;  /* 0x0000000325007221 */ /* 0x000fe40000010000 */
[----:B------:R-:W-:-:S03]  /*6330*/  FADD.FTZ R2, R24, R2 ;  /* 0x0000000218027221 */ /* 0x000fc60000010000 */
[----:B------:R-:W-:Y:S01]  /*6340*/  MUFU.EX2 R3, R35 ;  /* 0x0000002300037308 */ /* 0x000fe20000000800 */
[----:B------:R-:W-:Y:S02]  /*6350*/  FADD.FTZ R235, R33, R0 ;  /* 0x0000000021eb7221 */ /* 0x000fe40000010000 */
[C---:B------:R-:W-:Y:S01]  /*6360*/  FADD.FTZ R0, R7.reuse, R2 ;  /* 0x0000000207007221 */ /* 0x040fe20000010000 */
[----:B--2---:R-:W-:Y:S02]  /*6370*/  F2FP.BF16.PACK_AB R5, R20, R25 ;  /* 0x000000191405723e */ /* 0x004fe400000010ff */
[----:B------:R-:W-:Y:S01]  /*6380*/  F2FP.BF16.PACK_AB R7, R7, R24 ;  /* 0x000000180707723e */ /* 0x000fe200000010ff */
[----:B---3--:R-:W-:Y:S01]  /*6390*/  FADD.FTZ R0, R21, R0 ;  /* 0x0000000015007221 */ /* 0x008fe20000010000 */
[----:B------:R-:W1:Y:S07]  /*63a0*/  MUFU.EX2 R2, R34 ;  /* 0x0000002200027308 */ /* 0x000e6e0000000800 */
[----:B------:R-:W-:Y:S01]  /*63b0*/  HMMA.16816.F32.BF16 R40, R8, R22, R16 ;  /* 0x000000160828723c */ /* 0x000fe20000041810 */
[----:B------:R-:W2:Y:S01]  /*63c0*/  MUFU.EX2 R16, R32 ;  /* 0x0000002000107308 */ /* 0x000ea20000000800 */
[----:B-1----:R-:W-:Y:S01]  /*63d0*/  F2FP.BF16.PACK_AB R131, R2, R3 ;  /* 0x000000030283723e */ /* 0x002fe200000010ff */
[C---:B--2---:R-:W-:Y:S01]  /*63e0*/  FADD.FTZ R0, R16.reuse, R0 ;  /* 0x0000000010007221 */ /* 0x044fe20000010000 */
[----:B------:R-:W-:-:S02]  /*63f0*/  F2FP.BF16.PACK_AB R129, R16, R21 ;  /* 0x000000151081723e */ /* 0x000fc400000010ff */
[----:B------:R-:W1:Y:S01]  /*6400*/  LDSM.16.MT88.4 R16, [R219+0x6000] ;  /* 0x00600000db10783b */ /* 0x000e620000004200 */
[----:B------:R-:W-:-:S04]  /*6410*/  FADD.FTZ R0, R3, R0 ;  /* 0x0000000003007221 */ /* 0x000fc80000010000 */
[----:B------:R-:W-:Y:S01]  /*6420*/  FADD.FTZ R234, R2, R0 ;  /* 0x0000000002ea7221 */ /* 0x000fe20000010000 */
[----:B------:R-:W-:-:S04]  /*6430*/  IADD3 R0, R206, -0x2, RZ ;  /* 0xfffffffece007810 */ /* 0x000fc80007ffe0ff */
[----:B------:R-:W-:Y:S01]  /*6440*/  ISETP.GE.AND P0, PT, R0, R240, PT ;  /* 0x000000f00000720c */ /* 0x000fe20003f06270 */
[C---:B-1----:R-:W-:Y:S08]  /*6450*/  HMMA.16816.F32.BF16 R20, R12.reuse, R16, RZ ;  /* 0x000000100c14723c */ /* 0x042ff000000418ff */
[----:B------:R-:W-:Y:S01]  /*6460*/  HMMA.16816.F32.BF16 R12, R12, R18, RZ ;  /* 0x000000120c0c723c */ /* 0x000fe200000418ff */
[----:B------:R-:W1:Y:S11]  /*6470*/  LDSM.16.MT88.4 R16, [R219+0x6800] ;  /* 0x00680000db10783b */ /* 0x000e760000004200 */
[----:B------:R-:W-:Y:S04]  /*6480*/  @!UPT UIADD3 URZ, URZ, URZ, URZ ;  /* 0x0000003f3f3ff290 */ /* 0x000fe8000fffe03f */
[C---:B-1----:R-:W-:Y:S08]  /*6490*/  HMMA.16816.F32.BF16 R20, R8.reuse, R16, R20 ;  /* 0x000000100814723c */ /* 0x042ff00000041814 */
[----:B------:R-:W-:Y:S01]  /*64a0*/  HMMA.16816.F32.BF16 R12, R8, R18, R12 ;  /* 0x00000012080c723c */ /* 0x000fe2000004180c */
        /* <DEDUP_REMOVED lines=24> */
[----:B------:R-:W1:Y:S04]  /*6630*/  LDSM.16.MT88.4 R8, [R217+0x5000] ;  /* 0x00500000d908783b */ /* 0x000e680000004200 */
[----:B------:R-:W2:Y:S03]  /*6640*/  LDSM.16.MT88.4 R160, [R217+0x1800] ;  /* 0x00180000d9a0783b */ /* 0x000ea60000004200 */
[C---:B-1----:R-:W-:Y:S08]  /*6650*/  HMMA.16816.F32.BF16 R84, R4.reuse, R8, R168 ;  /* 0x000000080454723c */ /* 0x042ff000000418a8 */
[----:B------:R-:W-:Y:S01]  /*6660*/  HMMA.16816.F32.BF16 R88, R4, R10, R136 ;  /* 0x0000000a0458723c */ /* 0x000fe20000041888 */
[----:B------:R-:W1:Y:S04]  /*6670*/  LDSM.16.MT88.4 R8, [R218+0x5000] ;  /* 0x00500000da08783b */ /* 0x000e680000004200 */
[----:B------:R-:W3:Y:S03]  /*6680*/  LDSM.16.MT88.4 R136, [R219+0x1800] ;  /* 0x00180000db88783b */ /* 0x000ee60000004200 */
[C---:B--2---:R-:W-:Y:S08]  /*6690*/  HMMA.16816.F32.BF16 R164, R128.reuse, R160, R164 ;  /* 0x000000a080a4723c */ /* 0x044ff000000418a4 */
[----:B------:R-:W-:Y:S08]  /*66a0*/  HMMA.16816.F32.BF16 R160, R128, R162, R16 ;  /* 0x000000a280a0723c */ /* 0x000ff00000041810 */
[C---:B-1----:R-:W-:Y:S01]  /*66b0*/  HMMA.16816.F32.BF16 R92, R4.reuse, R8, R152 ;  /* 0x00000008045c723c */ /* 0x042fe20000041898 */
[----:B------:R-:W1:Y:S07]  /*66c0*/  LDSM.16.MT88.4 R152, [R218+0x1800] ;  /* 0x00180000da98783b */ /* 0x000e6e0000004200 */
[----:B------:R-:W-:Y:S01]  /*66d0*/  HMMA.16816.F32.BF16 R96, R4, R10, R100 ;  /* 0x0000000a0460723c */ /* 0x000fe20000041864 */
[----:B------:R-:W2:Y:S07]  /*66e0*/  LDSM.16.MT88.4 R8, [R220+0x5000] ;  /* 0x00500000dc08783b */ /* 0x000eae0000004200 */
[C---:B---3--:R-:W-:Y:S08]  /*66f0*/  HMMA.16816.F32.BF16 R140, R128.reuse, R136, R140 ;  /* 0x00000088808c723c */ /* 0x048ff0000004188c */
[C---:B------:R-:W-:Y:S08]  /*6700*/  HMMA.16816.F32.BF16 R136, R128.reuse, R138, R36 ;  /* 0x0000008a8088723c */ /* 0x040ff00000041824 */
[----:B-1----:R-:W-:Y:S08]  /*6710*/  HMMA.16816.F32.BF16 R156, R128, R152, R156 ;  /* 0x00000098809c723c */ /* 0x002ff0000004189c */
[C---:B--2---:R-:W-:Y:S01]  /*6720*/  HMMA.16816.F32.BF16 R100, R4.reuse, R8, R144 ;  /* 0x000000080464723c */ /* 0x044fe20000041890 */
[----:B------:R-:W1:Y:S07]  /*6730*/  LDSM.16.MT88.4 R144, [R220+0x1800] ;  /* 0x00180000dc90783b */ /* 0x000e6e0000004200 */
[----:B------:R-:W-:Y:S01]  /*6740*/  HMMA.16816.F32.BF16 R104, R4, R10, R104 ;  /* 0x0000000a0468723c */ /* 0x000fe20000041868 */
[----:B------:R-:W2:Y:S07]  /*6750*/  LDSM.16.MT88.4 R8, [R219+0x5000] ;  /* 0x00500000db08783b */ /* 0x000eae0000004200 */
[C---:B------:R-:W-:Y:S08]  /*6760*/  HMMA.16816.F32.BF16 R152, R128.reuse, R154, R24 ;  /* 0x0000009a8098723c */ /* 0x040ff00000041818 */
[----:B-1----:R-:W-:Y:S08]  /*6770*/  HMMA.16816.F32.BF16 R148, R128, R144, R148 ;  /* 0x000000908094723c */ /* 0x002ff00000041894 */
[C---:B--2---:R-:W-:Y:S08]  /*6780*/  HMMA.16816.F32.BF16 R108, R4.reuse, R8, R108 ;  /* 0x00000008046c723c */ /* 0x044ff0000004186c */
[----:B------:R-:W-:Y:S01]  /*6790*/  HMMA.16816.F32.BF16 R112, R4, R10, R112 ;  /* 0x0000000a0470723c */ /* 0x000fe20000041870 */
[----:B------:R-:W1:Y:S07]  /*67a0*/  LDSM.16.MT88.4 R8, [R217+0x7000] ;  /* 0x00700000d908783b */ /* 0x000e6e0000004200 */
[----:B------:R-:W-:Y:S08]  /*67b0*/  HMMA.16816.F32.BF16 R144, R128, R146, R32 ;  /* 0x000000928090723c */ /* 0x000ff00000041820 */
[C---:B-1----:R-:W-:Y:S08]  /*67c0*/  HMMA.16816.F32.BF16 R176, R4.reuse, R8, R124 ;  /* 0x0000000804b0723c */ /* 0x042ff0000004187c */
[C---:B------:R-:W-:Y:S01]  /*67d0*/  HMMA.16816.F32.BF16 R168, R4.reuse, R10, R120 ;  /* 0x0000000a04a8723c */ /* 0x040fe20000041878 */
[----:B------:R-:W1:Y:S07]  /*67e0*/  LDSM.16.MT88.4 R8, [R218+0x7000] ;  /* 0x00700000da08783b */ /* 0x000e6e0000004200 */
[C---:B-1----:R-:W-:Y:S08]  /*67f0*/  HMMA.16816.F32.BF16 R120, R4.reuse, R8, R116 ;  /* 0x000000080478723c */ /* 0x042ff00000041874 */
[C---:B------:R-:W-:Y:S01]  /*6800*/  HMMA.16816.F32.BF16 R116, R4.reuse, R10, R64 ;  /* 0x0000000a0474723c */ /* 0x040fe20000041840 */
[----:B------:R-:W1:Y:S04]  /*6810*/  LDSM.16.MT88.4 R8, [R220+0x7000] ;  /* 0x00700000dc08783b */ /* 0x000e680000004200 */
[----:B------:R-:W-:Y:S03]  /*6820*/  LDSM.16.MT88.4 R64, [R219+0x3800] ;  /* 0x00380000db40783b */ /* 0x000fe60000004200 */
[C---:B-1----:R-:W-:Y:S01]  /*6830*/  HMMA.16816.F32.BF16 R124, R4.reuse, R10, R40 ;  /* 0x0000000a047c723c */ /* 0x042fe20000041828 */
[----:B------:R-:W1:Y:S07]  /*6840*/  LDSM.16.MT88.4 R40, [R217+0x3800] ;  /* 0x00380000d928783b */ /* 0x000e6e0000004200 */
[----:B------:R-:W-:Y:S01]  /*6850*/  HMMA.16816.F32.BF16 R172, R4, R8, R48 ;  /* 0x0000000804ac723c */ /* 0x000fe20000041830 */
[----:B------:R-:W2:Y:S04]  /*6860*/  LDSM.16.MT88.4 R48, [R218+0x3800] ;  /* 0x00380000da30783b */ /* 0x000ea80000004200 */
[----:B------:R-:W3:Y:S03]  /*6870*/  LDSM.16.MT88.4 R8, [R219+0x7000] ;  /* 0x00700000db08783b */ /* 0x000ee60000004200 */
[C---:B-1----:R-:W-:Y:S08]  /*6880*/  HMMA.16816.F32.BF16 R36, R128.reuse, R40, R44 ;  /* 0x000000288024723c */ /* 0x042ff0000004182c */
[C---:B--2---:R-:W-:Y:S01]  /*6890*/  HMMA.16816.F32.BF16 R44, R128.reuse, R48, R56 ;  /* 0x00000030802c723c */ /* 0x044fe20000041838 */
[----:B------:R-:W1:Y:S07]  /*68a0*/  LDSM.16.MT88.4 R56, [R220+0x3800] ;  /* 0x00380000dc38783b */ /* 0x000e6e0000004200 */
[C---:B------:R-:W-:Y:S08]  /*68b0*/  HMMA.16816.F32.BF16 R48, R128.reuse, R50, R60 ;  /* 0x000000328030723c */ /* 0x040ff0000004183c */
[C---:B------:R-:W-:Y:S08]  /*68c0*/  HMMA.16816.F32.BF16 R60, R128.reuse, R64, R76 ;  /* 0x00000040803c723c */ /* 0x040ff0000004184c */
[C---:B------:R-:W-:Y:S01]  /*68d0*/  HMMA.16816.F32.BF16 R64, R128.reuse, R66, R80 ;  /* 0x000000428040723c */ /* 0x040fe20000041850 */
[----:B------:R-:W2:Y:S07]  /*68e0*/  LDSM.16.MT88.4 R80, [R218+0x5800] ;  /* 0x00580000da50783b */ /* 0x000eae0000004200 */
[----:B------:R-:W-:Y:S08]  /*68f0*/  HMMA.16816.F32.BF16 R40, R128, R42, R52 ;  /* 0x0000002a8028723c */ /* 0x000ff00000041834 */
[----:B---3--:R-:W-:Y:S08]  /*6900*/  HMMA.16816.F32.BF16 R20, R4, R8, R20 ;  /* 0x000000080414723c */ /* 0x008ff00000041814 */
[C---:B-1----:R-:W-:Y:S08]  /*6910*/  HMMA.16816.F32.BF16 R52, R128.reuse, R56, R68 ;  /* 0x000000388034723c */ /* 0x042ff00000041844 */
[----:B------:R-:W-:Y:S01]  /*6920*/  HMMA.16816.F32.BF16 R56, R128, R58, R72 ;  /* 0x0000003a8038723c */ /* 0x000fe20000041848 */
[----:B------:R-:W1:Y:S07]  /*6930*/  LDSM.16.MT88.4 R72, [R217+0x5800] ;  /* 0x00580000d948783b */ /* 0x000e6e0000004200 */
[----:B------:R-:W-:Y:S01]  /*6940*/  HMMA.16816.F32.BF16 R12, R4, R10, R12 ;  /* 0x0000000a040c723c */ /* 0x000fe2000004180c */
[----:B------:R-:W-:Y:S07]  /*6950*/  LDSM.16.MT88.4 R4, [R219+0x7800] ;  /* 0x00780000db04783b */ /* 0x000fee0000004200 */
        /* <DEDUP_REMOVED lines=12> */
[C---:B--2---:R-:W-:Y:S01]  /*6a20*/  HMMA.16816.F32.BF16 R108, R128.reuse, R112, R120 ;  /* 0x00000070806c723c */ /* 0x044fe20000041878 */
[----:B------:R-:W2:Y:S07]  /*6a30*/  LDSM.16.MT88.4 R120, [R220+0x7800] ;  /* 0x00780000dc78783b */ /* 0x000eae0000004200 */
[C---:B------:R-:W-:Y:S08]  /*6a40*/  HMMA.16816.F32.BF16 R112, R128.reuse, R114, R116 ;  /* 0x000000728070723c */ /* 0x040ff00000041874 */
[C---:B-1----:R-:W-:Y:S08]  /*6a50*/  HMMA.16816.F32.BF16 R100, R128.reuse, R104, R176 ;  /* 0x000000688064723c */ /* 0x042ff000000418b0 */
[C---:B------:R-:W-:Y:S08]  /*6a60*/  HMMA.16816.F32.BF16 R104, R128.reuse, R106, R168 ;  /* 0x0000006a8068723c */ /* 0x040ff000000418a8 */
[C---:B--2---:R-:W-:Y:S08]  /*6a70*/  HMMA.16816.F32.BF16 R116, R128.reuse, R120, R172 ;  /* 0x000000788074723c */ /* 0x044ff000000418ac */
[C---:B------:R-:W-:Y:S08]  /*6a80*/  HMMA.16816.F32.BF16 R120, R128.reuse, R122, R124 ;  /* 0x0000007a8078723c */ /* 0x040ff0000004187c */
[C---:B------:R-:W-:Y:S08]  /*6a90*/  HMMA.16816.F32.BF16 R124, R128.reuse, R4, R20 ;  /* 0x00000004807c723c */ /* 0x040ff00000041814 */
[----:B------:R-:W-:Y:S01]  /*6aa0*/  HMMA.16816.F32.BF16 R128, R128, R6, R12 ;  /* 0x000000068080723c */ /* 0x000fe2000004180c */
[----:B------:R-:W-:Y:S07]  /*6ab0*/  @!UPT UIADD3 URZ, URZ, URZ, URZ ;  /* 0x0000003f3f3ff290 */ /* 0x000fee000fffe03f */
[----:B------:R-:W-:Y:S11]  /*6ac0*/  @!P0 BRA `(.L_x_1586) ;  /* 0x00003c5000008947 */ /* 0x000ff60003800000 */
[----:B------:R-:W-:Y:S02]  /*6ad0*/  MOV R233, R0 ;  /* 0x0000000000e97202 */ /* 0x000fe40000000f00 */
[----:B------:R-:W-:-:S02]  /*6ae0*/  MOV R134, R28 ;  /* 0x0000001c00867202 */ /* 0x000fc40000000f00 */
[----:B------:R-:W-:Y:S02]  /*6af0*/  MOV R133, R132 ;  /* 0x0000008400857202 */ /* 0x000fe40000000f00 */
.L_x_1593:
[----:B------:R-:W-:Y:S01]  /*6b00*/  SHF.R.S32.HI R0, RZ, 0x1f, R231 ;  /* 0x0000001fff007819 */ /* 0x000fe200000114e7 */
[----:B------:R-:W-:Y:S04]  /*6b10*/  DEPBAR.LE SB0, 0x0 ;  /* 0x000080000000791a */ /* 0x000fe80000000000 */
[----:B------:R-:W-:Y:S01]  /*6b20*/  SHF.R.S32.HI R6, RZ, 0x1f, R239 ;  /* 0x0000001fff067819 */ /* 0x000fe200000114ef */
[----:B------:R-:W-:Y:S01]  /*6b30*/  WARPSYNC 0xffffffff ;  /* 0xffffffff00007948 */ /* 0x000fe20003800000 */
[----:B------:R-:W-:Y:S01]  /*6b40*/  SHF.R.S32.HI R4, RZ, 0x1f, R228 ;  /* 0x0000001fff047819 */ /* 0x000fe200000114e4 */
[----:B------:R-:W-:Y:S01]  /*6b50*/  BAR.SYNC.DEFER_BLOCKING 0x0 ;  /* 0x0000000000007b1d */ /* 0x000fe20000010000 */
[----:B------:R-:W-:Y:S01]  /*6b60*/  SHF.R.S32.HI R5, RZ, 0x1f, R237 ;  /* 0x0000001fff057819 */ /* 0x000fe200000114ed */
[----:B------:R-:W-:Y:S01]  /*6b70*/  IMAD R0, R0, c[0x0][0x208], RZ ;  /* 0x0000820000007a24 */ /* 0x000fe200078e02ff */
[----:B------:R-:W-:Y:S01]  /*6b80*/  IADD3 R132, R135, 0x40, RZ ;  /* 0x0000004087847810 */ /* 0x000fe20007ffe0ff */
[----:B------:R-:W-:Y:S01]  /*6b90*/  IMAD.WIDE.U32 R2, R231, c[0x0][0x208], RZ ;  /* 0x00008200e7027a25 */ /* 0x000fe200078e00ff */
[----:B------:R-:W-:Y:S02]  /*6ba0*/  SHF.L.U64.HI R22, R239, 0x1, R6 ;  /* 0x00000001ef167819 */ /* 0x000fe40000010206 */
[----:B------:R-:W-:Y:S01]  /*6bb0*/  SHF.L.U64.HI R21, R237, 0x1, R5 ;  /* 0x00000001ed157819 */ /* 0x000fe20000010205 */
[----:B------:R-:W-:Y:S01]  /*6bc0*/  IMAD R0, R231, c[0x0][0x20c], R0 ;  /* 0x00008300e7007a24 */ /* 0x000fe200078e0200 */
[----:B------:R-:W-:Y:S01]  /*6bd0*/  SHF.R.S32.HI R6, RZ, 0x1f, R238 ;  /* 0x0000001fff067819 */ /* 0x000fe200000114ee */
[----:B------:R-:W-:Y:S01]  /*6be0*/  IMAD R4, R4, c[0x0][0x218], RZ ;  /* 0x0000860004047a24 */ /* 0x000fe200078e02ff */
[----:B------:R-:W-:Y:S01]  /*6bf0*/  SHF.R.S32.HI R5, RZ, 0x1f, R232 ;  /* 0x0000001fff057819 */ /* 0x000fe200000114e8 */
[----:B------:R-:W-:Y:S01]  /*6c00*/  IMAD.IADD R3, R3, 0x1, R0 ;  /* 0x0000000103037824 */ /* 0x000fe200078e0200 */
[----:B------:R-:W-:Y:S01]  /*6c10*/  SHF.L.U64.HI R20, R238, 0x1, R6 ;  /* 0x00000001ee147819 */ /* 0x000fe20000010206 */
[----:B------:R-:W-:Y:S01]  /*6c20*/  IMAD R4, R228, c[0x0][0x21c], R4 ;  /* 0x00008700e4047a24 */ /* 0x000fe200078e0204 */
[----:B------:R-:W-:Y:S01]  /*6c30*/  SHF.L.U64.HI R15, R232, 0x1, R5 ;  /* 0x00000001e80f7819 */ /* 0x000fe20000010205 */
[----:B------:R-:W-:Y:S04]  /*6c40*/  IMAD.WIDE.U32 R2, R228, c[0x0][0x218], R2 ;  /* 0x00008600e4027a25 */ /* 0x000fe800078e0002 */
[----:B------:R-:W-:Y:S01]  /*6c50*/  IMAD.SHL.U32 R30, R239, 0x2, RZ ;  /* 0x00000002ef1e7824 */ /* 0x000fe200078e00ff */
[----:B------:R-:W-:Y:S01]  /*6c60*/  IADD3 R0, P0, R248, R2, RZ ;  /* 0x00000002f8007210 */ /* 0x000fe20007f1e0ff */
[----:B------:R-:W-:Y:S01]  /*6c70*/  IMAD.SHL.U32 R29, R237, 0x2, RZ ;  /* 0x00000002ed1d7824 */ /* 0x000fe200078e00ff */
[----:B------:R-:W1:Y:S02]  /*6c80*/  LDSM.16.M88.4 R32, [R221] ;  /* 0x00000000dd20783b */ /* 0x000e640000000200 */
[----:B------:R-:W-:Y:S01]  /*6c90*/  IADD3.X R2, R251, R3, R4, P0, !PT ;  /* 0x00000003fb027210 */ /* 0x000fe200007fe404 */
[----:B------:R-:W-:Y:S01]  /*6ca0*/  IMAD.SHL.U32 R28, R238, 0x2, RZ ;  /* 0x00000002ee1c7824 */ /* 0x000fe200078e00ff */
[----:B------:R-:W-:Y:S01]  /*6cb0*/  LEA R14, P0, R0, c[0x0][0x1f8], 0x1 ;  /* 0x00007e00000e7a11 */ /* 0x000fe200078008ff */
[----:B------:R-:W-:Y:S01]  /*6cc0*/  IMAD.SHL.U32 R23, R232, 0x2, RZ ;  /* 0x00000002e8177824 */ /* 0x000fe200078e00ff */
[----:B------:R-:W2:Y:S02]  /*6cd0*/  LDSM.16.M88.4 R8, [R135] ;  /* 0x000000008708783b */ /* 0x000ea40000000200 */
[----:B------:R-:W-:Y:S02]  /*6ce0*/  R2P PR, R236, 0x6 ;  /* 0x00000006ec007804 */ /* 0x000fe40000000000 */
[----:B------:R-:W-:Y:S01]  /*6cf0*/  ISETP.GE.AND P5, PT, R239, c[0x0][0x1d4], PT ;  /* 0x00007500ef007a0c */ /* 0x000fe20003fa6270 */
[----:B------:R-:W3:Y:S01]  /*6d00*/  LDSM.16.M88.4 R16, [R135+0x800] ;  /* 0x000800008710783b */ /* 0x000ee20000000200 */
[----:B------:R-:W-:Y:S02]  /*6d10*/  LEA.HI.X R4, R0, c[0x0][0x1fc], R2, 0x1, P0 ;  /* 0x00007f0000047a11 */ /* 0x000fe400000f0c02 */
[----:B------:R-:W-:Y:S02]  /*6d20*/  ISETP.GE.AND P4, PT, R237, c[0x0][0x1d4], PT ;  /* 0x00007500ed007a0c */ /* 0x000fe40003f86270 */
[C---:B------:R-:W-:Y:S01]  /*6d30*/  IADD3 R0, R135.reuse, 0x20, RZ ;  /* 0x0000002087007810 */ /* 0x040fe20007ffe0ff */
[----:B------:R-:W4:Y:S01]  /*6d40*/  LDSM.16.M88.4 R24, [R135+0x1000] ;  /* 0x001000008718783b */ /* 0x000f220000000200 */
[----:B------:R-:W-:Y:S03]  /*6d50*/  ISETP.GE.AND P3, PT, R238, c[0x0][0x1d4], PT ;  /* 0x00007500ee007a0c */ /* 0x000fe60003f66270 */
[C---:B------:R-:W-:Y:S01]  /*6d60*/  @P1 IADD3 R0, R135.reuse, -0x20, RZ ;  /* 0xffffffe087001810 */ /* 0x040fe20007ffe0ff */
[----:B------:R-:W1:Y:S01]  /*6d70*/  LDSM.16.M88.4 R168, [R135+0x1800] ;  /* 0x0018000087a8783b */ /* 0x000e620000000200 */
[----:B------:R-:W-:Y:S02]  /*6d80*/  @P2 IADD3 R132, R135, -0x40, RZ ;  /* 0xffffffc087842810 */ /* 0x000fe40007ffe0ff */
[C---:B------:R-:W-:Y:S02]  /*6d90*/  IADD3 R213, R0.reuse, 0x7800, RZ ;  /* 0x0000780000d57810 */ /* 0x040fe40007ffe0ff */
[C---:B------:R-:W-:Y:S01]  /*6da0*/  IADD3 R212, R0.reuse, 0x7000, RZ ;  /* 0x0000700000d47810 */ /* 0x040fe20007ffe0ff */
[----:B------:R-:W1:Y:S01]  /*6db0*/  LDSM.16.M88.4 R172, [R222] ;  /* 0x00000000deac783b */ /* 0x000e620000000200 */
[C---:B------:R-:W-:Y:S02]  /*6dc0*/  IADD3 R211, R0.reuse, 0x6800, RZ ;  /* 0x0000680000d37810 */ /* 0x040fe40007ffe0ff */
[C---:B------:R-:W-:Y:S02]  /*6dd0*/  IADD3 R210, R0.reuse, 0x6000, RZ ;  /* 0x0000600000d27810 */ /* 0x040fe40007ffe0ff */
[C---:B------:R-:W-:Y:S01]  /*6de0*/  IADD3 R205, R0.reuse, 0x5800, RZ ;  /* 0x0000580000cd7810 */ /* 0x040fe20007ffe0ff */
[----:B------:R-:W1:Y:S01]  /*6df0*/  LDSM.16.M88.4 R176, [R0] ;  /* 0x0000000000b0783b */ /* 0x000e620000000200 */
[C---:B------:R-:W-:Y:S02]  /*6e00*/  IADD3 R204, R0.reuse, 0x5000, RZ ;  /* 0x0000500000cc7810 */ /* 0x040fe40007ffe0ff */
[C---:B------:R-:W-:Y:S02]  /*6e10*/  IADD3 R203, R0.reuse, 0x4800, RZ ;  /* 0x0000480000cb7810 */ /* 0x040fe40007ffe0ff */
[C---:B------:R-:W-:Y:S01]  /*6e20*/  IADD3 R202, R0.reuse, 0x4000, RZ ;  /* 0x0000400000ca7810 */ /* 0x040fe20007ffe0ff */
[----:B------:R-:W1:Y:S01]  /*6e30*/  LDSM.16.M88.4 R180, [R0+0x800] ;  /* 0x0008000000b4783b */ /* 0x000e620000000200 */
[C---:B------:R-:W-:Y:S02]  /*6e40*/  IADD3 R197, R0.reuse, 0x3800, RZ ;  /* 0x0000380000c57810 */ /* 0x040fe40007ffe0ff */
[C---:B------:R-:W-:Y:S02]  /*6e50*/  IADD3 R196, R0.reuse, 0x3000, RZ ;  /* 0x0000300000c47810 */ /* 0x040fe40007ffe0ff */
[C---:B------:R-:W-:Y:S01]  /*6e60*/  IADD3 R195, R0.reuse, 0x2800, RZ ;  /* 0x0000280000c37810 */ /* 0x040fe20007ffe0ff */
[----:B------:R-:W1:Y:S01]  /*6e70*/  LDSM.16.M88.4 R184, [R0+0x1000] ;  /* 0x0010000000b8783b */ /* 0x000e620000000200 */
[----:B------:R-:W-:Y:S02]  /*6e80*/  IADD3 R194, R0, 0x2000, RZ ;  /* 0x0000200000c27810 */ /* 0x000fe40007ffe0ff */
[C---:B------:R-:W-:Y:S02]  /*6e90*/  IADD3 R226, R132.reuse, 0x7800, RZ ;  /* 0x0000780084e27810 */ /* 0x040fe40007ffe0ff */
[C---:B------:R-:W-:Y:S01]  /*6ea0*/  IADD3 R225, R132.reuse, 0x7000, RZ ;  /* 0x0000700084e17810 */ /* 0x040fe20007ffe0ff */
[----:B------:R5:W1:Y:S01]  /*6eb0*/  LDSM.16.M88.4 R188, [R0+0x1800] ;  /* 0x0018000000bc783b */ /* 0x000a620000000200 */
[C---:B------:R-:W-:Y:S02]  /*6ec0*/  IADD3 R215, R132.reuse, 0x6800, RZ ;  /* 0x0000680084d77810 */ /* 0x040fe40007ffe0ff */
        /* <DEDUP_REMOVED lines=11> */
[----:B-----5:R-:W-:Y:S01]  /*6f80*/  IADD3 R0, R132, 0x800, RZ ;  /* 0x0000080084007810 */ /* 0x020fe20007ffe0ff */
[----:B------:R-:W-:-:S05]  /*6f90*/  BRA.DIV ~URZ, `(.L_x_1587) ;  /* 0x00009d727f007947 */ /* 0x000fca000b800000 */
[----:B--234-:R2:W3:Y:S02]  /*6fa0*/  SHFL.IDX PT, R2, R4, RZ, 0x181f ;  /* 0x00181fff04027589 */ /* 0x01c4e400000e0000 */
.L_x_1667:
[----:B------:R-:W4:Y:S01]  /*6fb0*/  SHFL.IDX PT, R5, R14, RZ, 0x181f ;  /* 0x00181fff0e057589 */ /* 0x000f2200000e0000 */
[----:B------:R-:W-:Y:S01]  /*6fc0*/  ISETP.GE.AND P1, PT, R232, c[0x0][0x1d4], PT ;  /* 0x00007500e8007a0c */ /* 0x000fe20003f26270 */
[----:B------:R-:W-:Y:S03]  /*6fd0*/  BSSY B0, `(.L_x_1588) ;  /* 0x0000189000007945 */ /* 0x000fe60003800000 */
[----:B------:R-:W-:Y:S02]  /*6fe0*/  SEL R227, RZ, 0x10, P1 ;  /* 0x00000010ffe37807 */ /* 0x000fe40000800000 */
[----:B------:R5:W2:Y:S07]  /*6ff0*/  SHFL.IDX PT, R3, R14, 0x1, 0x181f ;  /* 0x00381f000e037f89 */ /* 0x000aae00000e0000 */
[----:B--2---:R-:W2:Y:S01]  /*7000*/  SHFL.IDX PT, R4, R4, 0x1, 0x181f ;  /* 0x00381f0004047f89 */ /* 0x004ea200000e0000 */
[----:B-----5:R-:W-:Y:S02]  /*7010*/  SEL R14, RZ, 0x10, P4 ;  /* 0x00000010ff0e7807 */ /* 0x020fe40002000000 */
[C---:B----4-:R-:W-:Y:S04]  /*7020*/  IADD3 R6, P0, R5.reuse, R23, RZ ;  /* 0x0000001705067210 */ /* 0x050fe80007f1e0ff */
[C---:B---3--:R-:W-:Y:S05]  /*7030*/  IADD3.X R7, R2.reuse, R15, RZ, P0, !PT ;  /* 0x0000000f02077210 */ /* 0x048fea00007fe4ff */
[----:B------:R3:W-:Y:S02]  /*7040*/  LDGSTS.E.BYPASS.LTC128B.128 [R229+0x100], [R6.64], !P1 ;  /* 0x0010000006e57fae */ /* 0x0007e4000c901d46 */
[C---:B---3--:R-:W-:Y:S04]  /*7050*/  IADD3 R6, P0, R5.reuse, R28, RZ ;  /* 0x0000001c05067210 */ /* 0x048fe80007f1e0ff */
[C---:B------:R-:W-:Y:S02]  /*7060*/  IADD3.X R7, R2.reuse, R20, RZ, P0, !PT ;  /* 0x0000001402077210 */ /* 0x040fe400007fe4ff */
[C---:B------:R-:W-:Y:S03]  /*7070*/  IADD3 R12, P0, R5.reuse, R29, RZ ;  /* 0x0000001d050c7210 */ /* 0x040fe60007f1e0ff */
[----:B------:R3:W-:Y:S01]  /*7080*/  LDGSTS.E.BYPASS.LTC128B.128 [R229+0x2100], [R6.64], !P3 ;  /* 0x0210000006e57fae */ /* 0x0007e2000d901d46 */
[C---:B------:R-:W-:Y:S06]  /*7090*/  IADD3.X R13, R2.reuse, R21, RZ, P0, !PT ;  /* 0x00000015020d7210 */ /* 0x040fec00007fe4ff */
[----:B------:R4:W-:Y:S01]  /*70a0*/  LDGSTS.E.BYPASS.LTC128B.128 [R229+0x4100], [R12.64], !P4 ;  /* 0x041000000ce57fae */ /* 0x0009e2000e101d46 */
[----:B---3--:R-:W-:Y:S02]  /*70b0*/  IADD3 R6, P0, R5, R30, RZ ;  /* 0x0000001e05067210 */ /* 0x008fe40007f1e0ff */
[----:B------:R-:W-:Y:S02]  /*70c0*/  SEL R5, RZ, 0x10, P3 ;  /* 0x00000010ff057807 */ /* 0x000fe40001800000 */
[----:B------:R-:W-:Y:S02]  /*70d0*/  IADD3.X R7, R2, R22, RZ, P0, !PT ;  /* 0x0000001602077210 */ /* 0x000fe400007fe4ff */
[----:B------:R-:W-:Y:S03]  /*70e0*/  IADD3 R2, -R227, 0x10, RZ ;  /* 0x00000010e3027810 */ /* 0x000fe60007ffe1ff */
[----:B------:R3:W-:Y:S01]  /*70f0*/  LDGSTS.E.BYPASS.LTC128B.128 [R229+0x6100], [R6.64], !P5 ;  /* 0x0610000006e57fae */ /* 0x0007e2000e901d46 */
[----:B------:R-:W-:Y:S04]  /*7100*/  LOP3.LUT R2, R2, 0xf, RZ, 0xc0, !PT ;  /* 0x0000000f02027812 */ /* 0x000fe800078ec0ff */
[-C--:B---3--:R-:W-:Y:S02]  /*7110*/  IADD3 R6, P1, P0, R2, R3.reuse, R23 ;  /* 0x0000000302067210 */ /* 0x088fe4000783e017 */
[----:B------:R-:W-:Y:S02]  /*7120*/  IADD3 R2, -R5, 0x10, RZ ;  /* 0x0000001005027810 */ /* 0x000fe40007ffe1ff */
[-C--:B--2---:R-:W-:Y:S02]  /*7130*/  IADD3.X R7, RZ, R4.reuse, R15, P1, P0 ;  /* 0x00000004ff077210 */ /* 0x084fe40000fe040f */
[----:B------:R-:W-:Y:S02]  /*7140*/  ISETP.NE.U32.AND P0, PT, R227, RZ, PT ;  /* 0x000000ffe300720c */ /* 0x000fe40003f05070 */
[----:B------:R-:W-:Y:S02]  /*7150*/  LOP3.LUT R2, R2, 0xf, RZ, 0xc0, !PT ;  /* 0x0000000f02027812 */ /* 0x000fe400078ec0ff */
[----:B------:R-:W-:Y:S09]  /*7160*/  SEL R15, RZ, 0x10, P5 ;  /* 0x00000010ff0f7807 */ /* 0x000ff20002800000 */
[----:B------:R2:W-:Y:S01]  /*7170*/  LDGSTS.E.BYPASS.LTC128B.128.ZFILL [R229+0x1100], [R6.64], P0 ;  /* 0x0110000006e57fae */ /* 0x0005e20008141d46 */
[-C--:B----4-:R-:W-:Y:S04]  /*7180*/  IADD3 R12, P1, P0, R2, R3.reuse, R28 ;  /* 0x00000003020c7210 */ /* 0x090fe8000783e01c */
[-C--:B------:R-:W-:Y:S02]  /*7190*/  IADD3.X R13, RZ, R4.reuse, R20, P1, P0 ;  /* 0x00000004ff0d7210 */ /* 0x080fe40000fe0414 */
[----:B--2---:R-:W-:Y:S04]  /*71a0*/  IADD3 R6, -R14, 0x10, RZ ;  /* 0x000000100e067810 */ /* 0x004fe80007ffe1ff */
[----:B------:R-:W-:Y:S04]  /*71b0*/  LOP3.LUT R2, R6, 0xf, RZ, 0xc0, !PT ;  /* 0x0000000f06027812 */ /* 0x000fe800078ec0ff */
[-C--:B------:R-:W-:Y:S02]  /*71c0*/  IADD3 R20, P1, P0, R2, R3.reuse, R29 ;  /* 0x0000000302147210 */ /* 0x080fe4000783e01d */
[----:B------:R-:W-:Y:S02]  /*71d0*/  IADD3 R2, -R15, 0x10, RZ ;  /* 0x000000100f027810 */ /* 0x000fe40007ffe1ff */
[-C--:B------:R-:W-:Y:S02]  /*71e0*/  IADD3.X R21, RZ, R4.reuse, R21, P1, P0 ;  /* 0x00000004ff157210 */ /* 0x080fe40000fe0415 */
[----:B------:R-:W-:Y:S04]  /*71f0*/  LOP3.LUT R2, R2, 0xf, RZ, 0xc0, !PT ;  /* 0x0000000f02027812 */ /* 0x000fe800078ec0ff */
[----:B------:R-:W-:Y:S04]  /*7200*/  IADD3 R2, P1, P0, R2, R3, R30 ;  /* 0x0000000302027210 */ /* 0x000fe8000783e01e */
[----:B------:R-:W-:Y:S02]  /*7210*/  IADD3.X R3, RZ, R4, R22, P1, P0 ;  /* 0x00000004ff037210 */ /* 0x000fe40000fe0416 */
[----:B------:R-:W-:Y:S02]  /*7220*/  ISETP.NE.U32.AND P0, PT, R5, RZ, PT ;  /* 0x000000ff0500720c */ /* 0x000fe40003f05070 */
[C---:B-1----:R-:W-:Y:S03]  /*7230*/  HMMA.16816.F32.BF16 R4, R32.reuse, R8, RZ ;  /* 0x000000082004723c */ /* 0x042fe600000418ff */
[----:B------:R-:W-:Y:S05]  /*7240*/  ISETP.NE.U32.AND P1, PT, R14, RZ, PT ;  /* 0x000000ff0e00720c */ /* 0x000fea0003f25070 */
[C---:B------:R-:W-:Y:S03]  /*7250*/  HMMA.16816.F32.BF16 R8, R32.reuse, R10, RZ ;  /* 0x0000000a2008723c */ /* 0x040fe600000418ff */
[----:B------:R1:W-:Y:S01]  /*7260*/  LDGSTS.E.BYPASS.LTC128B.128.ZFILL [R229+0x3100], [R12.64], P0 ;  /* 0x031000000ce57fae */ /* 0x0003e20008141d46 */
[----:B------:R-:W-:Y:S06]  /*7270*/  ISETP.NE.U32.AND P0, PT, R15, RZ, PT ;  /* 0x000000ff0f00720c */ /* 0x000fec0003f05070 */
[----:B------:R2:W-:Y:S07]  /*7280*/  LDGSTS.E.BYPASS.LTC128B.128.ZFILL [R229+0x5100], [R20.64], P1 ;  /* 0x0510000014e57fae */ /* 0x0005ee0008941d46 */
[----:B------:R3:W-:Y:S01]  /*7290*/  LDGSTS.E.BYPASS.LTC128B.128.ZFILL [R229+0x7100], [R2.64], P0 ;  /* 0x0710000002e57fae */ /* 0x0007e20008141d46 */
[----:B------:R-:W-:Y:S06]  /*72a0*/  ISETP.GT.AND P0, PT, R233, R240, PT ;  /* 0x000000f0e900720c */ /* 0x000fec0003f04270 */
[----:B------:R-:W0:Y:S01]  /*72b0*/  LDGDEPBAR ;  /* 0x00000000000079af */ /* 0x000e220000000000 */
[C---:B-1----:R-:W-:Y:S08]  /*72c0*/  HMMA.16816.F32.BF16 R12, R32.reuse, R16, RZ ;  /* 0x00000010200c723c */ /* 0x042ff000000418ff */
[C---:B------:R-:W-:Y:S08]  /*72d0*/  HMMA.16816.F32.BF16 R16, R32.reuse, R18, RZ ;  /* 0x000000122010723c */ /* 0x040ff000000418ff */
[C---:B--2---:R-:W-:Y:S08]  /*72e0*/  HMMA.16816.F32.BF16 R20, R32.reuse, R24, RZ ;  /* 0x000000182014723c */ /* 0x044ff000000418ff */
[C---:B------:R-:W-:Y:S08]  /*72f0*/  HMMA.16816.F32.BF16 R24, R32.reuse, R26, RZ ;  /* 0x0000001a2018723c */ /* 0x040ff000000418ff */
[C---:B------:R-:W-:Y:S08]  /*7300*/  HMMA.16816.F32.BF16 R28, R32.reuse, R168, RZ ;  /* 0x000000a8201c723c */ /* 0x040ff000000418ff */
[----:B------:R-:W-:Y:S01]  /*7310*/  HMMA.16816.F32.BF16 R32, R32, R170, RZ ;  /* 0x000000aa2020723c */ /* 0x000fe200000418ff */
[----:B------:R-:W-:Y:S07]  /*7320*/  LDSM.16.M88.4 R168, [R224] ;  /* 0x00000000e0a8783b */ /* 0x000fee0000000200 */
[C---:B------:R-:W-:Y:S08]  /*7330*/  HMMA.16816.F32.BF16 R4, R172.reuse, R176, R4 ;  /* 0x000000b0ac04723c */ /* 0x040ff00000041804 */
[C---:B------:R-:W-:Y:S01]  /*7340*/  HMMA.16816.F32.BF16 R8, R172.reuse, R178, R8 ;  /* 0x000000b2ac08723c */ /* 0x040fe20000041808 */
[----:B------:R-:W1:Y:S07]  /*7350*/  LDSM.16.M88.4 R176, [R132] ;  /* 0x0000000084b0783b */ /* 0x000e6e0000000200 */
[C---:B------:R-:W-:Y:S08]  /*7360*/  HMMA.16816.F32.BF16 R12, R172.reuse, R180, R12 ;  /* 0x000000b4ac0c723c */ /* 0x040ff0000004180c */
[C---:B------:R-:W-:Y:S01]  /*7370*/  HMMA.16816.F32.BF16 R16, R172.reuse, R182, R16 ;  /* 0x000000b6ac10723c */ /* 0x040fe20000041810 */
[----:B------:R-:W2:Y:S07]  /*7380*/  LDSM.16.M88.4 R180, [R0] ;  /* 0x0000000000b4783b */ /* 0x000eae0000000200 */
[C---:B------:R-:W-:Y:S08]  /*7390*/  HMMA.16816.F32.BF16 R20, R172.reuse, R184, R20 ;  /* 0x000000b8ac14723c */ /* 0x040ff00000041814 */
[C---:B------:R-:W-:Y:S01]  /*73a0*/  HMMA.16816.F32.BF16 R24, R172.reuse, R186, R24 ;  /* 0x000000baac18723c */ /* 0x040fe20000041818 */
[----:B------:R-:W4:Y:S07]  /*73b0*/  LDSM.16.M88.4 R184, [R192] ;  /* 0x00000000c0b8783b */ /* 0x000f2e0000000200 */
[C---:B------:R-:W-:Y:S08]  /*73c0*/  HMMA.16816.F32.BF16 R28, R172.reuse, R188, R28 ;  /* 0x000000bcac1c723c */ /* 0x040ff0000004181c */
[----:B------:R-:W-:Y:S01]  /*73d0*/  HMMA.16816.F32.BF16 R32, R172, R190, R32 ;  /* 0x000000beac20723c */ /* 0x000fe20000041820 */
[----:B------:R-:W5:Y:S07]  /*73e0*/  LDSM.16.M88.4 R172, [R193] ;  /* 0x00000000c1ac783b */ /* 0x000f6e0000000200 */
[C---:B-1----:R-:W-:Y:S01]  /*73f0*/  HMMA.16816.F32.BF16 R4, R168.reuse, R176, R4 ;  /* 0x000000b0a804723c */ /* 0x042fe20000041804 */
[----:B------:R-:W-:Y:S07]  /*7400*/  LDSM.16.M88.4 R188, [R216+-0x5800] ;  /* 0xffa80000d8bc783b */ /* 0x000fee0000000200 */
[C---:B------:R-:W-:Y:S01]  /*7410*/  HMMA.16816.F32.BF16 R8, R168.reuse, R178, R8 ;  /* 0x000000b2a808723c */ /* 0x040fe20000041808 */
[----:B------:R-:W-:Y:S07]  /*7420*/  LDSM.16.M88.4 R176, [R223] ;  /* 0x00000000dfb0783b */ /* 0x000fee0000000200 */
[C---:B--2---:R-:W-:Y:S08]  /*7430*/  HMMA.16816.F32.BF16 R12, R168.reuse, R180, R12 ;  /* 0x000000b4a80c723c */ /* 0x044ff0000004180c */
[C---:B------:R-:W-:Y:S01]  /*7440*/  HMMA.16816.F32.BF16 R16, R168.reuse, R182, R16 ;  /* 0x000000b6a810723c */ /* 0x040fe20000041810 */
[----:B------:R-:W1:Y:S07]  /*7450*/  LDSM.16.M88.4 R180, [R216+-0x6000] ;  /* 0xffa00000d8b4783b */ /* 0x000e6e0000000200 */
[C---:B----4-:R-:W-:Y:S08]  /*7460*/  HMMA.16816.F32.BF16 R20, R168.reuse, R184, R20 ;  /* 0x000000b8a814723c */ /* 0x050ff00000041814 */
[C---:B------:R-:W-:Y:S01]  /*7470*/  HMMA.16816.F32.BF16 R24, R168.reuse, R186, R24 ;  /* 0x000000baa818723c */ /* 0x040fe20000041818 */
[----:B------:R-:W2:Y:S07]  /*7480*/  LDSM.16.M88.4 R184, [R216+-0x5000] ;  /* 0xffb00000d8b8783b */ /* 0x000eae0000000200 */
[C---:B-----5:R-:W-:Y:S08]  /*7490*/  HMMA.16816.F32.BF16 R28, R168.reuse, R172, R28 ;  /* 0x000000aca81c723c */ /* 0x060ff0000004181c */
[----:B------:R-:W-:Y:S01]  /*74a0*/  HMMA.16816.F32.BF16 R32, R168, R174, R32 ;  /* 0x000000aea820723c */ /* 0x000fe20000041820 */
[----:B------:R-:W4:Y:S07]  /*74b0*/  LDSM.16.M88.4 R168, [R216+-0x4800] ;  /* 0xffb80000d8a8783b */ /* 0x000f2e0000000200 */
[----:B------:R-:W-:Y:S01]  /*74c0*/  LDSM.16.M88.4 R172, [R221+0x4000] ;  /* 0x00400000ddac783b */ /* 0x000fe20000000200 */
[C---:B-1----:R-:W-:Y:S08]  /*74d0*/  HMMA.16816.F32.BF16 R4, R176.reuse, R180, R4 ;  /* 0x000000b4b004723c */ /* 0x042ff00000041804 */
[C---:B------:R-:W-:Y:S01]  /*74e0*/  HMMA.16816.F32.BF16 R8, R176.reuse, R182, R8 ;  /* 0x000000b6b008723c */ /* 0x040fe20000041808 */
[----:B------:R-:W1:Y:S07]  /*74f0*/  LDSM.16.M88.4 R180, [R135+0x2000] ;  /* 0x0020000087b4783b */ /* 0x000e6e0000000200 */
[C---:B------:R-:W-:Y:S08]  /*7500*/  HMMA.16816.F32.BF16 R12, R176.reuse, R188, R12 ;  /* 0x000000bcb00c723c */ /* 0x040ff0000004180c */
[C---:B------:R-:W-:Y:S01]  /*7510*/  HMMA.16816.F32.BF16 R16, R176.reuse, R190, R16 ;  /* 0x000000beb010723c */ /* 0x040fe20000041810 */
[----:B------:R-:W5:Y:S07]  /*7520*/  LDSM.16.M88.4 R188, [R135+0x2800] ;  /* 0x0028000087bc783b */ /* 0x000f6e0000000200 */
[C---:B--2---:R-:W-:Y:S08]  /*7530*/  HMMA.16816.F32.BF16 R20, R176.reuse, R184, R20 ;  /* 0x000000b8b014723c */ /* 0x044ff00000041814 */
[C---:B------:R-:W-:Y:S01]  /*7540*/  HMMA.16816.F32.BF16 R24, R176.reuse, R186, R24 ;  /* 0x000000bab018723c */ /* 0x040fe20000041818 */
[----:B------:R-:W2:Y:S07]  /*7550*/  LDSM.16.M88.4 R184, [R135+0x3000] ;  /* 0x0030000087b8783b */ /* 0x000eae0000000200 */
[C---:B----4-:R-:W-:Y:S08]  /*7560*/  HMMA.16816.F32.BF16 R28, R176.reuse, R168, R28 ;  /* 0x000000a8b01c723c */ /* 0x050ff0000004181c */
[----:B------:R-:W-:Y:S01]  /*7570*/  HMMA.16816.F32.BF16 R32, R176, R170, R32 ;  /* 0x000000aab020723c */ /* 0x000fe20000041820 */
[----:B------:R-:W4:Y:S07]  /*7580*/  LDSM.16.M88.4 R168, [R135+0x3800] ;  /* 0x0038000087a8783b */ /* 0x000f2e0000000200 */
[C---:B-1----:R-:W-:Y:S01]  /*7590*/  HMMA.16816.F32.BF16 R4, R172.reuse, R180, R4 ;  /* 0x000000b4ac04723c */ /* 0x042fe20000041804 */
[----:B------:R-:W-:Y:S07]  /*75a0*/  LDSM.16.M88.4 R176, [R222+0x4000] ;  /* 0x00400000deb0783b */ /* 0x000fee0000000200 */
[C---:B------:R-:W-:Y:S01]  /*75b0*/  HMMA.16816.F32.BF16 R8, R172.reuse, R182, R8 ;  /* 0x000000b6ac08723c */ /* 0x040fe20000041808 */
[----:B------:R-:W1:Y:S07]  /*75c0*/  LDSM.16.M88.4 R180, [R194] ;  /* 0x00000000c2b4783b */ /* 0x000e6e0000000200 */
[C---:B-----5:R-:W-:Y:S08]  /*75d0*/  HMMA.16816.F32.BF16 R12, R172.reuse, R188, R12 ;  /* 0x000000bcac0c723c */ /* 0x060ff0000004180c */
[C---:B------:R-:W-:Y:S01]  /*75e0*/  HMMA.16816.F32.BF16 R16, R172.reuse, R190, R16 ;  /* 0x000000beac10723c */ /* 0x040fe20000041810 */
[----:B------:R-:W5:Y:S07]  /*75f0*/  LDSM.16.M88.4 R188, [R195] ;  /* 0x00000000c3bc783b */ /* 0x000f6e0000000200 */
[C---:B--2---:R-:W-:Y:S01]  /*7600*/  HMMA.16816.F32.BF16 R20, R172.reuse, R184, R20 ;  /* 0x000000b8ac14723c */ /* 0x044fe20000041814 */
[----:B------:R-:W2:Y:S07]  /*7610*/  LDSM.16.M88.4 R192, [R196] ;  /* 0x00000000c4c0783b */ /* 0x000eae0000000200 */
[C---:B------:R-:W-:Y:S01]  /*7620*/  HMMA.16816.F32.BF16 R24, R172.reuse, R186, R24 ;  /* 0x000000baac18723c */ /* 0x040fe20000041818 */
[----:B------:R-:W2:Y:S07]  /*7630*/  LDSM.16.M88.4 R184, [R197] ;  /* 0x00000000c5b8783b */ /* 0x000eae0000000200 */
[C---:B----4-:R-:W-:Y:S08]  /*7640*/  HMMA.16816.F32.BF16 R28, R172.reuse, R168, R28 ;  /* 0x000000a8ac1c723c */ /* 0x050ff0000004181c */
[----:B------:R-:W-:Y:S01]  /*7650*/  HMMA.16816.F32.BF16 R32, R172, R170, R32 ;  /* 0x000000aaac20723c */ /* 0x000fe20000041820 */
[----:B------:R-:W-:Y:S07]  /*7660*/  LDSM.16.M88.4 R172, [R198] ;  /* 0x00000000c6ac783b */ /* 0x000fee0000000200 */
[C---:B-1----:R-:W-:Y:S01]  /*7670*/  HMMA.16816.F32.BF16 R4, R176.reuse, R180, R4 ;  /* 0x000000b4b004723c */ /* 0x042fe20000041804 */
[----:B------:R-:W1:Y:S07]  /*7680*/  LDSM.16.M88.4 R168, [R224+0x4000] ;  /* 0x00400000e0a8783b */ /* 0x000e6e0000000200 */
[C---:B------:R-:W-:Y:S01]  /*7690*/  HMMA.16816.F32.BF16 R8, R176.reuse, R182, R8 ;  /* 0x000000b6b008723c */ /* 0x040fe20000041808 */
[----:B------:R-:W4:Y:S07]  /*76a0*/  LDSM.16.M88.4 R196, [R199] ;  /* 0x00000000c7c4783b */ /* 0x000f2e0000000200 */
[C---:B-----5:R-:W-:Y:S01]  /*76b0*/  HMMA.16816.F32.BF16 R12, R176.reuse, R188, R12 ;  /* 0x000000bcb00c723c */ /* 0x060fe2000004180c */
[----:B------:R-:W5:Y:S07]  /*76c0*/  LDSM.16.M88.4 R180, [R200] ;  /* 0x00000000c8b4783b */ /* 0x000f6e0000000200 */
[C---:B------:R-:W-:Y:S01]  /*76d0*/  HMMA.16816.F32.BF16 R16, R176.reuse, R190, R16 ;  /* 0x000000beb010723c */ /* 0x040fe20000041810 */
[----:B------:R-:W-:Y:S07]  /*76e0*/  LDSM.16.M88.4 R188, [R216+-0x4000] ;  /* 0xffc00000d8bc783b */ /* 0x000fee0000000200 */
[C---:B--2---:R-:W-:Y:S08]  /*76f0*/  HMMA.16816.F32.BF16 R20, R176.reuse, R192, R20 ;  /* 0x000000c0b014723c */ /* 0x044ff00000041814 */
[C---:B------:R-:W-:Y:S01]  /*7700*/  HMMA.16816.F32.BF16 R24, R176.reuse, R194, R24 ;  /* 0x000000c2b018723c */ /* 0x040fe20000041818 */
[----:B------:R-:W-:Y:S07]  /*7710*/  LDSM.16.M88.4 R192, [R216+-0x3800] ;  /* 0xffc80000d8c0783b */ /* 0x000fee0000000200 */
[C---:B------:R-:W-:Y:S08]  /*7720*/  HMMA.16816.F32.BF16 R28, R176.reuse, R184, R28 ;  /* 0x000000b8b01c723c */ /* 0x040ff0000004181c */
[----:B------:R-:W-:Y:S01]  /*7730*/  HMMA.16816.F32.BF16 R32, R176, R186, R32 ;  /* 0x000000bab020723c */ /* 0x000fe20000041820 */
[----:B------:R-:W2:Y:S07]  /*7740*/  LDSM.16.M88.4 R176, [R201] ;  /* 0x00000000c9b0783b */ /* 0x000eae0000000200 */
[C---:B-1----:R-:W-:Y:S01]  /*7750*/  HMMA.16816.F32.BF16 R4, R168.reuse, R172, R4 ;  /* 0x000000aca804723c */ /* 0x042fe20000041804 */
[----:B------:R-:W1:Y:S07]  /*7760*/  LDSM.16.M88.4 R184, [R223+0x4000] ;  /* 0x00400000dfb8783b */ /* 0x000e6e0000000200 */
[C---:B------:R-:W-:Y:S01]  /*7770*/  HMMA.16816.F32.BF16 R8, R168.reuse, R174, R8 ;  /* 0x000000aea808723c */ /* 0x040fe20000041808 */
[----:B------:R-:W1:Y:S07]  /*7780*/  LDSM.16.M88.4 R172, [R216+-0x3000] ;  /* 0xffd00000d8ac783b */ /* 0x000e6e0000000200 */
[C---:B----4-:R-:W-:Y:S08]  /*7790*/  HMMA.16816.F32.BF16 R12, R168.reuse, R196, R12 ;  /* 0x000000c4a80c723c */ /* 0x050ff0000004180c */
[C---:B------:R-:W-:Y:S01]  /*77a0*/  HMMA.16816.F32.BF16 R16, R168.reuse, R198, R16 ;  /* 0x000000c6a810723c */ /* 0x040fe20000041810 */
[----:B------:R-:W4:Y:S07]  /*77b0*/  LDSM.16.M88.4 R196, [R216+-0x2800] ;  /* 0xffd80000d8c4783b */ /* 0x000f2e0000000200 */
[C---:B-----5:R-:W-:Y:S08]  /*77c0*/  HMMA.16816.F32.BF16 R20, R168.reuse, R180, R20 ;  /* 0x000000b4a814723c */ /* 0x060ff00000041814 */
[C---:B------:R-:W-:Y:S01]  /*77d0*/  HMMA.16816.F32.BF16 R24, R168.reuse, R182, R24 ;  /* 0x000000b6a818723c */ /* 0x040fe20000041818 */
[----:B------:R-:W-:Y:S07]  /*77e0*/  LDSM.16.M88.4 R180, [R135+0x4800] ;  /* 0x0048000087b4783b */ /* 0x000fee0000000200 */
[C---:B--2---:R-:W-:Y:S08]  /*77f0*/  HMMA.16816.F32.BF16 R28, R168.reuse, R176, R28 ;  /* 0x000000b0a81c723c */ /* 0x044ff0000004181c */
[----:B------:R-:W-:Y:S01]  /*7800*/  HMMA.16816.F32.BF16 R32, R168, R178, R32 ;  /* 0x000000b2a820723c */ /* 0x000fe20000041820 */
[----:B------:R-:W-:Y:S07]  /*7810*/  LDSM.16.M88.4 R168, [R221+0x8000] ;  /* 0x00800000dda8783b */ /* 0x000fee0000000200 */
[C---:B-1----:R-:W-:Y:S01]  /*7820*/  HMMA.16816.F32.BF16 R4, R184.reuse, R188, R4 ;  /* 0x000000bcb804723c */ /* 0x042fe20000041804 */
[----:B------:R-:W1:Y:S07]  /*7830*/  LDSM.16.M88.4 R176, [R135+0x4000] ;  /* 0x0040000087b0783b */ /* 0x000e6e0000000200 */
[C---:B------:R-:W-:Y:S01]  /*7840*/  HMMA.16816.F32.BF16 R8, R184.reuse, R190, R8 ;  /* 0x000000beb808723c */ /* 0x040fe20000041808 */
[----:B------:R-:W2:Y:S07]  /*7850*/  LDSM.16.M88.4 R188, [R135+0x5000] ;  /* 0x0050000087bc783b */ /* 0x000eae0000000200 */
[C---:B------:R-:W-:Y:S08]  /*7860*/  HMMA.16816.F32.BF16 R12, R184.reuse, R192, R12 ;  /* 0x000000c0b80c723c */ /* 0x040ff0000004180c */
[C---:B------:R-:W-:Y:S01]  /*7870*/  HMMA.16816.F32.BF16 R16, R184.reuse, R194, R16 ;  /* 0x000000c2b810723c */ /* 0x040fe20000041810 */
[----:B------:R-:W5:Y:S07]  /*7880*/  LDSM.16.M88.4 R192, [R135+0x5800] ;  /* 0x0058000087c0783b */ /* 0x000f6e0000000200 */
[C---:B------:R-:W-:Y:S08]  /*7890*/  HMMA.16816.F32.BF16 R20, R184.reuse, R172, R20 ;  /* 0x000000acb814723c */ /* 0x040ff00000041814 */
[C---:B------:R-:W-:Y:S01]  /*78a0*/  HMMA.16816.F32.BF16 R24, R184.reuse, R174, R24 ;  /* 0x000000aeb818723c */ /* 0x040fe20000041818 */
[----:B------:R-:W-:Y:S07]  /*78b0*/  LDSM.16.M88.4 R172, [R222+0x8000] ;  /* 0x00800000deac783b */ /* 0x000fee0000000200 */
[C---:B----4-:R-:W-:Y:S08]  /*78c0*/  HMMA.16816.F32.BF16 R28, R184.reuse, R196, R28 ;  /* 0x000000c4b81c723c */ /* 0x050ff0000004181c */
[----:B------:R-:W-:Y:S01]  /*78d0*/  HMMA.16816.F32.BF16 R32, R184, R198, R32 ;  /* 0x000000c6b820723c */ /* 0x000fe20000041820 */
[----:B------:R-:W4:Y:S07]  /*78e0*/  LDSM.16.M88.4 R184, [R202] ;  /* 0x00000000cab8783b */ /* 0x000f2e0000000200 */
[C---:B-1----:R-:W-:Y:S01]  /*78f0*/  HMMA.16816.F32.BF16 R4, R168.reuse, R176, R4 ;  /* 0x000000b0a804723c */ /* 0x042fe20000041804 */
[----:B------:R-:W1:Y:S07]  /*7900*/  LDSM.16.M88.4 R196, [R203] ;  /* 0x00000000cbc4783b */ /* 0x000e6e0000000200 */
[C---:B------:R-:W-:Y:S01]  /*7910*/  HMMA.16816.F32.BF16 R8, R168.reuse, R178, R8 ;  /* 0x000000b2a808723c */ /* 0x040fe20000041808 */
[----:B------:R-:W1:Y:S07]  /*7920*/  LDSM.16.M88.4 R200, [R204] ;  /* 0x00000000ccc8783b */ /* 0x000e6e0000000200 */
[C---:B------:R-:W-:Y:S01]  /*7930*/  HMMA.16816.F32.BF16 R12, R168.reuse, R180, R12 ;  /* 0x000000b4a80c723c */ /* 0x040fe2000004180c */
[----:B------:R-:W1:Y:S07]  /*7940*/  LDSM.16.M88.4 R176, [R205] ;  /* 0x00000000cdb0783b */ /* 0x000e6e0000000200 */
[C---:B------:R-:W-:Y:S01]  /*7950*/  HMMA.16816.F32.BF16 R16, R168.reuse, R182, R16 ;  /* 0x000000b6a810723c */ /* 0x040fe20000041810 */
[----:B------:R-:W-:Y:S07]  /*7960*/  LDSM.16.M88.4 R180, [R224+0x8000] ;  /* 0x00800000e0b4783b */ /* 0x000fee0000000200 */
[C---:B--2---:R-:W-:Y:S08]  /*7970*/  HMMA.16816.F32.BF16 R20, R168.reuse, R188, R20 ;  /* 0x000000bca814723c */ /* 0x044ff00000041814 */
[C---:B------:R-:W-:Y:S01]  /*7980*/  HMMA.16816.F32.BF16 R24, R168.reuse, R190, R24 ;  /* 0x000000bea818723c */ /* 0x040fe20000041818 */
[----:B------:R-:W2:Y:S07]  /*7990*/  LDSM.16.M88.4 R188, [R206] ;  /* 0x00000000cebc783b */ /* 0x000eae0000000200 */
[C---:B-----5:R-:W-:Y:S01]  /*79a0*/  HMMA.16816.F32.BF16 R28, R168.reuse, R192, R28 ;  /* 0x000000c0a81c723c */ /* 0x060fe2000004181c */
[----:B------:R-:W5:Y:S07]  /*79b0*/  LDSM.16.M88.4 R204, [R207] ;  /* 0x00000000cfcc783b */ /* 0x000f6e0000000200 */
[----:B------:R-:W-:Y:S01]  /*79c0*/  HMMA.16816.F32.BF16 R32, R168, R194, R32 ;  /* 0x000000c2a820723c */ /* 0x000fe20000041820 */
[----:B------:R-:W2:Y:S07]  /*79d0*/  LDSM.16.M88.4 R168, [R208] ;  /* 0x00000000d0a8783b */ /* 0x000eae0000000200 */
[C---:B----4-:R-:W-:Y:S01]  /*79e0*/  HMMA.16816.F32.BF16 R4, R172.reuse, R184, R4 ;  /* 0x000000b8ac04723c */ /* 0x050fe20000041804 */
[----:B------:R-:W-:Y:S07]  /*79f0*/  LDSM.16.M88.4 R192, [R223+0x8000] ;  /* 0x00800000dfc0783b */ /* 0x000fee0000000200 */
[C---:B------:R-:W-:Y:S01]  /*7a00*/  HMMA.16816.F32.BF16 R8, R172.reuse, R186, R8 ;  /* 0x000000baac08723c */ /* 0x040fe20000041808 */
[----:B------:R-:W4:Y:S07]  /*7a10*/  LDSM.16.M88.4 R184, [R209] ;  /* 0x00000000d1b8783b */ /* 0x000f2e0000000200 */
[C---:B-1----:R-:W-:Y:S08]  /*7a20*/  HMMA.16816.F32.BF16 R12, R172.reuse, R196, R12 ;  /* 0x000000c4ac0c723c */ /* 0x042ff0000004180c */
        /* <DEDUP_REMOVED lines=8> */
[C---:B--2---:R-:W-:Y:S01]  /*7ab0*/  HMMA.16816.F32.BF16 R4, R180.reuse, R188, R4 ;  /* 0x000000bcb404723c */ /* 0x044fe20000041804 */
[----:B------:R-:W2:Y:S07]  /*7ac0*/  LDSM.16.M88.4 R176, [R216+-0x800] ;  /* 0xfff80000d8b0783b */ /* 0x000eae0000000200 */
[C---:B------:R-:W-:Y:S01]  /*7ad0*/  HMMA.16816.F32.BF16 R8, R180.reuse, R190, R8 ;  /* 0x000000beb408723c */ /* 0x040fe20000041808 */
[----:B------:R-:W-:Y:S07]  /*7ae0*/  LDSM.16.M88.4 R188, [R221+0xc000] ;  /* 0x00c00000ddbc783b */ /* 0x000fee0000000200 */
[C---:B-----5:R-:W-:Y:S08]  /*7af0*/  HMMA.16816.F32.BF16 R12, R180.reuse, R204, R12 ;  /* 0x000000ccb40c723c */ /* 0x060ff0000004180c */
[C---:B------:R-:W-:Y:S01]  /*7b00*/  HMMA.16816.F32.BF16 R16, R180.reuse, R206, R16 ;  /* 0x000000ceb410723c */ /* 0x040fe20000041810 */
[----:B------:R-:W5:Y:S07]  /*7b10*/  LDSM.16.M88.4 R204, [R135+0x6000] ;  /* 0x0060000087cc783b */ /* 0x000f6e0000000200 */
[C---:B------:R-:W-:Y:S08]  /*7b20*/  HMMA.16816.F32.BF16 R20, R180.reuse, R168, R20 ;  /* 0x000000a8b414723c */ /* 0x040ff00000041814 */
[C---:B------:R-:W-:Y:S01]  /*7b30*/  HMMA.16816.F32.BF16 R24, R180.reuse, R170, R24 ;  /* 0x000000aab418723c */ /* 0x040fe20000041818 */
[----:B------:R-:W2:Y:S07]  /*7b40*/  LDSM.16.M88.4 R168, [R135+0x6800] ;  /* 0x0068000087a8783b */ /* 0x000eae0000000200 */
[C---:B----4-:R-:W-:Y:S08]  /*7b50*/  HMMA.16816.F32.BF16 R28, R180.reuse, R184, R28 ;  /* 0x000000b8b41c723c */ /* 0x050ff0000004181c */
[----:B------:R-:W-:Y:S01]  /*7b60*/  HMMA.16816.F32.BF16 R32, R180, R186, R32 ;  /* 0x000000bab420723c */ /* 0x000fe20000041820 */
[----:B------:R-:W4:Y:S07]  /*7b70*/  LDSM.16.M88.4 R180, [R135+0x7000] ;  /* 0x0070000087b4783b */ /* 0x000f2e0000000200 */
[C---:B-1----:R-:W-:Y:S01]  /*7b80*/  HMMA.16816.F32.BF16 R4, R192.reuse, R196, R4 ;  /* 0x000000c4c004723c */ /* 0x042fe20000041804 */
[----:B------:R-:W1:Y:S07]  /*7b90*/  LDSM.16.M88.4 R184, [R135+0x7800] ;  /* 0x0078000087b8783b */ /* 0x000e6e0000000200 */
[C---:B------:R-:W-:Y:S01]  /*7ba0*/  HMMA.16816.F32.BF16 R8, R192.reuse, R198, R8 ;  /* 0x000000c6c008723c */ /* 0x040fe20000041808 */
[----:B------:R-:W-:Y:S07]  /*7bb0*/  LDSM.16.M88.4 R196, [R222+0xc000] ;  /* 0x00c00000dec4783b */ /* 0x000fee0000000200 */
[C---:B------:R-:W-:Y:S08]  /*7bc0*/  HMMA.16816.F32.BF16 R12, R192.reuse, R200, R12 ;  /* 0x000000c8c00c723c */ /* 0x040ff0000004180c */
[C---:B------:R-:W-:Y:S01]  /*7bd0*/  HMMA.16816.F32.BF16 R16, R192.reuse, R202, R16 ;  /* 0x000000cac010723c */ /* 0x040fe20000041810 */
[----:B------:R-:W1:Y:S07]  /*7be0*/  LDSM.16.M88.4 R200, [R210] ;  /* 0x00000000d2c8783b */ /* 0x000e6e0000000200 */
[C---:B------:R-:W-:Y:S08]  /*7bf0*/  HMMA.16816.F32.BF16 R20, R192.reuse, R172, R20 ;  /* 0x000000acc014723c */ /* 0x040ff00000041814 */
[C---:B------:R-:W-:Y:S01]  /*7c00*/  HMMA.16816.F32.BF16 R24, R192.reuse, R174, R24 ;  /* 0x000000aec018723c */ /* 0x040fe20000041818 */
[----:B------:R-:W1:Y:S07]  /*7c10*/  LDSM.16.M88.4 R172, [R211] ;  /* 0x00000000d3ac783b */ /* 0x000e6e0000000200 */
[C---:B--2---:R-:W-:Y:S01]  /*7c20*/  HMMA.16816.F32.BF16 R28, R192.reuse, R176, R28 ;  /* 0x000000b0c01c723c */ /* 0x044fe2000004181c */
[----:B------:R-:W-:Y:S07]  /*7c30*/  LDSM.16.M88.4 R208, [R214] ;  /* 0x00000000d6d0783b */ /* 0x000fee0000000200 */
[----:B------:R-:W-:Y:S01]  /*7c40*/  HMMA.16816.F32.BF16 R32, R192, R178, R32 ;  /* 0x000000b2c020723c */ /* 0x000fe20000041820 */
[----:B------:R-:W2:Y:S07]  /*7c50*/  LDSM.16.M88.4 R176, [R212] ;  /* 0x00000000d4b0783b */ /* 0x000eae0000000200 */
[C---:B-----5:R-:W-:Y:S01]  /*7c60*/  HMMA.16816.F32.BF16 R4, R188.reuse, R204, R4 ;  /* 0x000000ccbc04723c */ /* 0x060fe20000041804 */
[----:B------:R-:W5:Y:S07]  /*7c70*/  LDSM.16.M88.4 R192, [R213] ;  /* 0x00000000d5c0783b */ /* 0x000f6e0000000200 */
[C---:B------:R-:W-:Y:S01]  /*7c80*/  HMMA.16816.F32.BF16 R8, R188.reuse, R206, R8 ;  /* 0x000000cebc08723c */ /* 0x040fe20000041808 */
[----:B------:R-:W2:Y:S07]  /*7c90*/  LDSM.16.M88.4 R204, [R224+0xc000] ;  /* 0x00c00000e0cc783b */ /* 0x000eae0000000200 */
[C---:B------:R-:W-:Y:S08]  /*7ca0*/  HMMA.16816.F32.BF16 R12, R188.reuse, R168, R12 ;  /* 0x000000a8bc0c723c */ /* 0x040ff0000004180c */
[C---:B------:R-:W-:Y:S01]  /*7cb0*/  HMMA.16816.F32.BF16 R16, R188.reuse, R170, R16 ;  /* 0x000000aabc10723c */ /* 0x040fe20000041810 */
[----:B------:R-:W2:Y:S07]  /*7cc0*/  LDSM.16.M88.4 R168, [R215] ;  /* 0x00000000d7a8783b */ /* 0x000eae0000000200 */
[C---:B----4-:R-:W-:Y:S01]  /*7cd0*/  HMMA.16816.F32.BF16 R20, R188.reuse, R180, R20 ;  /* 0x000000b4bc14723c */ /* 0x050fe20000041814 */
[----:B------:R-:W-:Y:S07]  /*7ce0*/  LDSM.16.M88.4 R212, [R216] ;  /* 0x00000000d8d4783b */ /* 0x000fee0000000200 */
[C---:B------:R-:W-:Y:S01]  /*7cf0*/  HMMA.16816.F32.BF16 R24, R188.reuse, R182, R24 ;  /* 0x000000b6bc18723c */ /* 0x040fe20000041818 */
[----:B------:R-:W4:Y:S07]  /*7d00*/  LDSM.16.M88.4 R180, [R225] ;  /* 0x00000000e1b4783b */ /* 0x000f2e0000000200 */
[C---:B-1----:R-:W-:Y:S08]  /*7d10*/  HMMA.16816.F32.BF16 R28, R188.reuse, R184, R28 ;  /* 0x000000b8bc1c723c */ /* 0x042ff0000004181c */
[----:B------:R-:W-:Y:S01]  /*7d20*/  HMMA.16816.F32.BF16 R32, R188, R186, R32 ;  /* 0x000000babc20723c */ /* 0x000fe20000041820 */
[----:B------:R-:W1:Y:S07]  /*7d30*/  LDSM.16.M88.4 R184, [R226] ;  /* 0x00000000e2b8783b */ /* 0x000e6e0000000200 */
[C---:B------:R-:W-:Y:S01]  /*7d40*/  HMMA.16816.F32.BF16 R4, R196.reuse, R200, R4 ;  /* 0x000000c8c404723c */ /* 0x040fe20000041804 */
[----:B------:R-:W1:Y:S07]  /*7d50*/  LDSM.16.M88.4 R188, [R223+0xc000] ;  /* 0x00c00000dfbc783b */ /* 0x000e6e0000000200 */
[C---:B------:R-:W-:Y:S08]  /*7d60*/  HMMA.16816.F32.BF16 R8, R196.reuse, R202, R8 ;  /* 0x000000cac408723c */ /* 0x040ff00000041808 */
[C---:B------:R-:W-:Y:S08]  /*7d70*/  HMMA.16816.F32.BF16 R12, R196.reuse, R172, R12 ;  /* 0x000000acc40c723c */ /* 0x040ff0000004180c */
[C---:B------:R-:W-:Y:S08]  /*7d80*/  HMMA.16816.F32.BF16 R16, R196.reuse, R174, R16 ;  /* 0x000000aec410723c */ /* 0x040ff00000041810 */
[C---:B--2---:R-:W-:Y:S08]  /*7d90*/  HMMA.16816.F32.BF16 R20, R196.reuse, R176, R20 ;  /* 0x000000b0c414723c */ /* 0x044ff00000041814 */
[C---:B------:R-:W-:Y:S08]  /*7da0*/  HMMA.16816.F32.BF16 R24, R196.reuse, R178, R24 ;  /* 0x000000b2c418723c */ /* 0x040ff00000041818 */
[C---:B-----5:R-:W-:Y:S08]  /*7db0*/  HMMA.16816.F32.BF16 R28, R196.reuse, R192, R28 ;  /* 0x000000c0c41c723c */ /* 0x060ff0000004181c */
[----:B------:R-:W-:Y:S08]  /*7dc0*/  HMMA.16816.F32.BF16 R32, R196, R194, R32 ;  /* 0x000000c2c420723c */ /* 0x000ff00000041820 */
[C---:B------:R-:W-:Y:S08]  /*7dd0*/  HMMA.16816.F32.BF16 R4, R204.reuse, R208, R4 ;  /* 0x000000d0cc04723c */ /* 0x040ff00000041804 */
[C---:B------:R-:W-:Y:S08]  /*7de0*/  HMMA.16816.F32.BF16 R8, R204.reuse, R210, R8 ;  /* 0x000000d2cc08723c */ /* 0x040ff00000041808 */
[C---:B------:R-:W-:Y:S08]  /*7df0*/  HMMA.16816.F32.BF16 R12, R204.reuse, R168, R12 ;  /* 0x000000a8cc0c723c */ /* 0x040ff0000004180c */
[C---:B------:R-:W-:Y:S01]  /*7e00*/  HMMA.16816.F32.BF16 R16, R204.reuse, R170, R16 ;  /* 0x000000aacc10723c */ /* 0x040fe20000041810 */
[----:B------:R-:W2:Y:S07]  /*7e10*/  LDSM.16.M88.4 R168, [R216+0x800] ;  /* 0x00080000d8a8783b */ /* 0x000eae0000000200 */
[C---:B----4-:R-:W-:Y:S08]  /*7e20*/  HMMA.16816.F32.BF16 R20, R204.reuse, R180, R20 ;  /* 0x000000b4cc14723c */ /* 0x050ff00000041814 */
[C---:B------:R-:W-:Y:S08]  /*7e30*/  HMMA.16816.F32.BF16 R24, R204.reuse, R182, R24 ;  /* 0x000000b6cc18723c */ /* 0x040ff00000041818 */
[C---:B-1----:R-:W-:Y:S08]  /*7e40*/  HMMA.16816.F32.BF16 R28, R204.reuse, R184, R28 ;  /* 0x000000b8cc1c723c */ /* 0x042ff0000004181c */
[----:B------:R-:W-:Y:S08]  /*7e50*/  HMMA.16816.F32.BF16 R32, R204, R186, R32 ;  /* 0x000000bacc20723c */ /* 0x000ff00000041820 */
[C---:B------:R-:W-:Y:S08]  /*7e60*/  HMMA.16816.F32.BF16 R4, R188.reuse, R212, R4 ;  /* 0x000000d4bc04723c */ /* 0x040ff00000041804 */
[C---:B------:R-:W-:Y:S08]  /*7e70*/  HMMA.16816.F32.BF16 R8, R188.reuse, R214, R8 ;  /* 0x000000d6bc08723c */ /* 0x040ff00000041808 */
[C---:B--2---:R-:W-:Y:S08]  /*7e80*/  HMMA.16816.F32.BF16 R12, R188.reuse, R168, R12 ;  /* 0x000000a8bc0c723c */ /* 0x044ff0000004180c */
[----:B------:R-:W-:Y:S01]  /*7e90*/  FMUL.FTZ R0, R4, c[0x0][0x320] ;  /* 0x0000c80004007a20 */ /* 0x000fe20000410000 */
[C---:B------:R-:W-:Y:S03]  /*7ea0*/  HMMA.16816.F32.BF16 R16, R188.reuse, R170, R16 ;  /* 0x000000aabc10723c */ /* 0x040fe60000041810 */
[----:B------:R1:W2:Y:S04]  /*7eb0*/  MUFU.TANH R181, R0 ;  /* 0x0000000000b57308 */ /* 0x0002a80000002400 */
[----:B------:R-:W-:Y:S02]  /*7ec0*/  FMUL.FTZ R10, R10, c[0x0][0x320] ;  /* 0x0000c8000a0a7a20 */ /* 0x000fe40000410000 */
[----:B---3--:R-:W-:Y:S04]  /*7ed0*/  FMUL.FTZ R3, R11, c[0x0][0x320] ;  /* 0x0000c8000b037a20 */ /* 0x008fe80000410000 */
[----:B------:R-:W3:Y:S02]  /*7ee0*/  MUFU.TANH R185, R10 ;  /* 0x0000000a00b97308 */ /* 0x000ee40000002400 */
[----:B------:R-:W-:Y:S08]  /*7ef0*/  FMUL.FTZ R2, R12, c[0x0][0x320] ;  /* 0x0000c8000c027a20 */ /* 0x000ff00000410000 */
[----:B------:R-:W4:Y:S01]  /*7f00*/  MUFU.TANH R177, R2 ;  /* 0x0000000200b17308 */ /* 0x000f220000002400 */
[----:B-1----:R-:W-:Y:S09]  /*7f10*/  FMUL.FTZ R0, R5, c[0x0][0x320] ;  /* 0x0000c80005007a20 */ /* 0x002ff20000410000 */
[----:B------:R1:W1:Y:S10]  /*7f20*/  MUFU.TANH R184, R0 ;  /* 0x0000000000b87308 */ /* 0x0002740000002400 */
[----:B------:R5:W2:Y:S01]  /*7f30*/  MUFU.TANH R183, R3 ;  /* 0x0000000300b77308 */ /* 0x000aa20000002400 */
[----:B-1----:R-:W-:Y:S09]  /*7f40*/  FMUL.FTZ R0, R6, c[0x0][0x320] ;  /* 0x0000c80006007a20 */ /* 0x002ff20000410000 */
[----:B------:R1:W1:Y:S01]  /*7f50*/  MUFU.TANH R186, R0 ;  /* 0x0000000000ba7308 */ /* 0x0002620000002400 */
[----:B-----5:R-:W-:Y:S09]  /*7f60*/  FMUL.FTZ R3, R19, c[0x0][0x320] ;  /* 0x0000c80013037a20 */ /* 0x020ff20000410000 */
[----:B------:R-:W2:Y:S01]  /*7f70*/  MUFU.TANH R173, R3 ;  /* 0x0000000300ad7308 */ /* 0x000ea20000002400 */
[----:B-1----:R-:W-:Y:S02]  /*7f80*/  FMUL.FTZ R0, R7, c[0x0][0x320] ;  /* 0x0000c80007007a20 */ /* 0x002fe40000410000 */
[----:B------:R-:W1:Y:S07]  /*7f90*/  LDSM.16.M88.4 R4, [R216+0x1000] ;  /* 0x00100000d804783b */ /* 0x000e6e0000000200 */
[----:B------:R5:W1:Y:S02]  /*7fa0*/  MUFU.TANH R187, R0 ;  /* 0x0000000000bb7308 */ /* 0x000a640000002400 */
[----:B-----5:R-:W-:Y:S08]  /*7fb0*/  FMUL.FTZ R0, R8, c[0x0][0x320] ;  /* 0x0000c80008007a20 */ /* 0x020ff00000410000 */
[----:B------:R5:W2:Y:S01]  /*7fc0*/  MUFU.TANH R182, R0 ;  /* 0x0000000000b67308 */ /* 0x000aa20000002400 */
[C---:B-1----:R-:W-:Y:S07]  /*7fd0*/  HMMA.16816.F32.BF16 R20, R188.reuse, R4, R20 ;  /* 0x00000004bc14723c */ /* 0x042fee0000041814 */
[----:B------:R-:W-:Y:S01]  /*7fe0*/  FMUL.FTZ R4, R18, c[0x0][0x320] ;  /* 0x0000c80012047a20 */ /* 0x000fe20000410000 */
[C---:B------:R-:W-:Y:S03]  /*7ff0*/  HMMA.16816.F32.BF16 R24, R188.reuse, R6, R24 ;  /* 0x00000006bc18723c */ /* 0x040fe60000041818 */
[----:B------:R-:W1:Y:S01]  /*8000*/  MUFU.TANH R174, R4 ;  /* 0x0000000400ae7308 */ /* 0x000e620000002400 */
[----:B-----5:R-:W-:Y:S02]  /*8010*/  FMUL.FTZ R0, R9, c[0x0][0x320] ;  /* 0x0000c80009007a20 */ /* 0x020fe40000410000 */
[----:B------:R-:W5:Y:S02]  /*8020*/  LDSM.16.M88.4 R8, [R216+0x1800] ;  /* 0x00180000d808783b */ /* 0x000f640000000200 */
[----:B------:R-:W-:Y:S05]  /*8030*/  DEPBAR.LE SB0, 0x0 ;  /* 0x000080000000791a */ /* 0x000fea0000000000 */
[----:B------:R1:W1:Y:S01]  /*8040*/  MUFU.TANH R180, R0 ;  /* 0x0000000000b47308 */ /* 0x0002620000002400 */
[----:B------:R-:W-:Y:S02]  /*8050*/  BAR.SYNC.DEFER_BLOCKING 0x0 ;  /* 0x0000000000007b1d */ /* 0x000fe40000010000 */
[----:B------:R-:W-:Y:S07]  /*8060*/  FMUL.FTZ R2, R21, c[0x0][0x320] ;  /* 0x0000c80015027a20 */ /* 0x000fee0000410000 */
[----:B------:R-:W2:Y:S01]  /*8070*/  MUFU.TANH R168, R2 ;  /* 0x0000000200a87308 */ /* 0x000ea20000002400 */
[----:B-1----:R-:W-:Y:S09]  /*8080*/  FMUL.FTZ R0, R13, c[0x0][0x320] ;  /* 0x0000c8000d007a20 */ /* 0x002ff20000410000 */
[----:B------:R1:W1:Y:S01]  /*8090*/  MUFU.TANH R176, R0 ;  /* 0x0000000000b07308 */ /* 0x0002620000002400 */
[C---:B-----5:R-:W-:Y:S08]  /*80a0*/  HMMA.16816.F32.BF16 R28, R188.reuse, R8, R28 ;  /* 0x00000008bc1c723c */ /* 0x060ff0000004181c */
[----:B------:R-:W-:Y:S04]  /*80b0*/  HMMA.16816.F32.BF16 R32, R188, R10, R32 ;  /* 0x0000000abc20723c */ /* 0x000fe80000041820 */
[----:B-1----:R-:W-:Y:S04]  /*80c0*/  FMUL.FTZ R0, R14, c[0x0][0x320] ;  /* 0x0000c8000e007a20 */ /* 0x002fe80000410000 */
[----:B------:R1:W1:Y:S04]  /*80d0*/  MUFU.TANH R179, R0 ;  /* 0x0000000000b37308 */ /* 0x0002680000002400 */
[----:B-1----:R-:W-:Y:S06]  /*80e0*/  FMUL.FTZ R0, R15, c[0x0][0x320] ;  /* 0x0000c8000f007a20 */ /* 0x002fec0000410000 */
        /* <DEDUP_REMOVED lines=37> */
[----:B------:R-:W-:Y:S01]  /*8340*/  SHF.R.S32.HI R230, RZ, 0x1f, R239 ;  /* 0x0000001fffe67819 */ /* 0x000fe200000114ef */
[----:B------:R-:W-:Y:S01]  /*8350*/  IMAD R2, R233, 0x40, R242 ;  /* 0x00000040e9027824 */ /* 0x000fe200078e02f2 */
[----:B------:R-:W-:Y:S01]  /*8360*/  SHF.R.S32.HI R132, RZ, 0x1f, R238 ;  /* 0x0000001fff847819 */ /* 0x000fe200000114ee */
[----:B------:R-:W-:Y:S01]  /*8370*/  IMAD.MOV.U32 R228, RZ, RZ, RZ ;  /* 0x000000ffffe47224 */ /* 0x000fe200078e00ff */
[----:B------:R-:W-:Y:S01]  /*8380*/  ISETP.NE.AND P0, PT, R0, c[0x0][0x2b8], PT ;  /* 0x0000ae0000007a0c */ /* 0x000fe20003f05270 */
[----:B------:R-:W-:Y:S01]  /*8390*/  IMAD R0, R236, 0x20, R241 ;  /* 0x00000020ec007824 */ /* 0x000fe200078e02f1 */
[C---:B------:R-:W-:Y:S01]  /*83a0*/  SHF.L.U64.HI R12, R239.reuse, 0x1, R230 ;  /* 0x00000001ef0c7819 */ /* 0x040fe200000102e6 */
[----:B------:R-:W-:Y:S01]  /*83b0*/  IMAD.SHL.U32 R28, R239, 0x2, RZ ;  /* 0x00000002ef1c7824 */ /* 0x000fe200078e00ff */
[----:B------:R-:W-:Y:S01]  /*83c0*/  SHF.R.S32.HI R230, RZ, 0x1f, R237 ;  /* 0x0000001fffe67819 */ /* 0x000fe200000114ed */
[C---:B------:R-:W-:Y:S01]  /*83d0*/  IMAD.SHL.U32 R27, R237.reuse, 0x2, RZ ;  /* 0x00000002ed1b7824 */ /* 0x040fe200078e00ff */
[----:B------:R-:W-:Y:S01]  /*83e0*/  IADD3 R2, R2, -0x40, R0 ;  /* 0xffffffc002027810 */ /* 0x000fe20007ffe000 */
[----:B------:R-:W-:Y:S01]  /*83f0*/  IMAD.SHL.U32 R26, R238, 0x2, RZ ;  /* 0x00000002ee1a7824 */ /* 0x000fe200078e00ff */
[----:B------:R-:W-:Y:S01]  /*8400*/  SHF.L.U64.HI R11, R237, 0x1, R230 ;  /* 0x00000001ed0b7819 */ /* 0x000fe200000102e6 */
[----:B------:R-:W-:Y:S01]  /*8410*/  IMAD.SHL.U32 R25, R232, 0x2, RZ ;  /* 0x00000002e8197824 */ /* 0x000fe200078e00ff */
[----:B------:R-:W-:Y:S01]  /*8420*/  SHF.R.S32.HI R230, RZ, 0x1f, R232 ;  /* 0x0000001fffe67819 */ /* 0x000fe200000114e8 */
[----:B------:R-:W-:Y:S01]  /*8430*/  IMAD.MOV.U32 R0, RZ, RZ, R2 ;  /* 0x000000ffff007224 */ /* 0x000fe200078e0002 */
[----:B------:R-:W-:Y:S01]  /*8440*/  SHF.L.U64.HI R10, R238, 0x1, R132 ;  /* 0x00000001ee0a7819 */ /* 0x000fe20000010284 */
[----:B------:R-:W-:Y:S01]  /*8450*/  @P0 IMAD.HI.U32 R3, R2, c[0x0][0x2bc], RZ ;  /* 0x0000af0002030a27 */ /* 0x000fe200078e00ff */
[----:B------:R-:W-:Y:S04]  /*8460*/  SHF.L.U64.HI R9, R232, 0x1, R230 ;  /* 0x00000001e8097819 */ /* 0x000fe800000102e6 */
[----:B------:R-:W-:Y:S04]  /*8470*/  @P0 SHF.R.U32.HI R0, RZ, c[0x0][0x2c0], R3 ;  /* 0x0000b000ff000a19 */ /* 0x000fe80000011603 */
[C---:B------:R-:W-:Y:S04]  /*8480*/  @!P6 IADD3 R3, P0, R0.reuse, R246, RZ ;  /* 0x000000f60003e210 */ /* 0x040fe80007f1e0ff */
[----:B------:R-:W-:Y:S01]  /*8490*/  @!P6 LEA.HI.X.SX32 R5, R0, R250, 0x1, P0 ;  /* 0x000000fa0005e211 */ /* 0x000fe200000f0eff */
[----:B------:R-:W-:Y:S01]  /*84a0*/  IMAD.MOV R0, RZ, RZ, -R0 ;  /* 0x000000ffff007224 */ /* 0x000fe200078e0a00 */
[C---:B------:R-:W-:Y:S03]  /*84b0*/  @!P6 LEA R4, P0, R3.reuse, c[0x0][0x2a0], 0x2 ;  /* 0x0000a8000304ea11 */ /* 0x040fe600078010ff */
[----:B------:R-:W-:Y:S01]  /*84c0*/  IMAD R231, R0, c[0x0][0x2b8], R2 ;  /* 0x0000ae0000e77a24 */ /* 0x000fe200078e0202 */
[----:B------:R-:W-:Y:S03]  /*84d0*/  @!P6 LEA.HI.X R5, R3, c[0x0][0x2a4], R5, 0x2, P0 ;  /* 0x0000a9000305ea11 */ /* 0x000fe600000f1405 */
[C---:B------:R-:W-:Y:S01]  /*84e0*/  IMAD.WIDE.U32 R2, R231.reuse, c[0x0][0x1e0], RZ ;  /* 0x00007800e7027a25 */ /* 0x040fe200078e00ff */
[----:B------:R-:W-:Y:S01]  /*84f0*/  SHF.R.S32.HI R0, RZ, 0x1f, R231 ;  /* 0x0000001fff007819 */ /* 0x000fe200000114e7 */
[----:B------:R-:W2:Y:S04]  /*8500*/  @!P6 LDG.E R228, [R4.64] ;  /* 0x0000000604e4e981 */ /* 0x000ea8000c1e1900 */
[----:B------:R-:W-:Y:S04]  /*8510*/  IMAD R0, R0, c[0x0][0x1e0], RZ ;  /* 0x0000780000007a24 */ /* 0x000fe800078e02ff */
        /* <DEDUP_REMOVED lines=12> */
.L_x_1668:
[----:B------:R-:W-:-:S05]  /*85e0*/  BRA.DIV ~URZ, `(.L_x_1591) ;  /* 0x000088027f007947 */ /* 0x000fca000b800000 */
[----:B------:R-:W3:Y:S01]  /*85f0*/  SHFL.IDX PT, R0, R8, RZ, 0x181f ;  /* 0x00181fff08007589 */ /* 0x000ee200000e0000 */
[C---:B------:R-:W-:Y:S04]  /*8600*/  IADD3 R2, -R227.reuse, 0x10, RZ ;  /* 0x00000010e3027810 */ /* 0x040fe80007ffe1ff */
[----:B------:R-:W-:Y:S04]  /*8610*/  LOP3.LUT R2, R2, 0xf, RZ, 0xc0, !PT ;  /* 0x0000000f02027812 */ /* 0x000fe800078ec0ff */
[----:B---3--:R-:W-:Y:S04]  /*8620*/  IADD3 R2, P1, P0, R2, R0, R25 ;  /* 0x0000000002027210 */ /* 0x008fe8000783e019 */
[----:B--2---:R-:W-:Y:S02]  /*8630*/  IADD3.X R3, RZ, R4, R9, P1, P0 ;  /* 0x00000004ff037210 */ /* 0x004fe40000fe0409 */
[----:B------:R-:W-:Y:S11]  /*8640*/  ISETP.NE.U32.AND P0, PT, R227, RZ, PT ;  /* 0x000000ffe300720c */ /* 0x000ff60003f05070 */
[----:B------:R-:W-:Y:S02]  /*8650*/  @!UPT UIADD3 URZ, URZ, URZ, URZ ;  /* 0x0000003f3f3ff290 */ /* 0x000fe4000fffe03f */
[----:B------:R-:W-:Y:S01]  /*8660*/  @!PT LDS RZ, [RZ] ;  /* 0x00000000fffff984 */ /* 0x000fe20000000800 */
[----:B------:R-:W-:Y:S01]  /*8670*/  @!PT LDS RZ, [RZ] ;  /* 0x00000000fffff984 */ /* 0x000fe20000000800 */
[----:B------:R2:W-:Y:S02]  /*8680*/  LDGSTS.E.BYPASS.LTC128B.128.ZFILL [R229+0x8100], [R2.64], P0 ;  /* 0x0810000002e57fae */ /* 0x0005e40008141d46 */
[----:B--2---:R-:W-:Y:S05]  /*8690*/  IADD3 R2, P0, R0, R26, RZ ;  /* 0x0000001a00027210 */ /* 0x004fea0007f1e0ff */
[----:B------:R-:W-:Y:S01]  /*86a0*/  IMAD.X R3, R4, 0x1, R10, P0 ;  /* 0x0000000104037824 */ /* 0x000fe200000e060a */
[----:B------:R-:W-:Y:S04]  /*86b0*/  IADD3 R6, P0, R0, R27, RZ ;  /* 0x0000001b00067210 */ /* 0x000fe80007f1e0ff */
[----:B------:R2:W-:Y:S01]  /*86c0*/  LDGSTS.E.BYPASS.LTC128B.128 [R229+0xa100], [R2.64], !P3 ;  /* 0x0a10000002e57fae */ /* 0x0005e2000d901d46 */
[----:B------:R-:W-:Y:S05]  /*86d0*/  IMAD.X R7, R4, 0x1, R11, P0 ;  /* 0x0000000104077824 */ /* 0x000fea00000e060b */
[----:B------:R3:W-:Y:S01]  /*86e0*/  LDGSTS.E.BYPASS.LTC128B.128 [R229+0xc100], [R6.64], !P4 ;  /* 0x0c10000006e57fae */ /* 0x0007e2000e101d46 */
[----:B--2---:R-:W-:Y:S03]  /*86f0*/  IADD3 R2, P0, R0, R28, RZ ;  /* 0x0000001c00027210 */ /* 0x004fe60007f1e0ff */
[----:B------:R3:W2:Y:S02]  /*8700*/  SHFL.IDX PT, R0, R8, 0x1, 0x181f ;  /* 0x00381f0008007f89 */ /* 0x0006a400000e0000 */
[----:B------:R-:W-:Y:S02]  /*8710*/  IMAD.X R3, R4, 0x1, R12, P0 ;  /* 0x0000000104037824 */ /* 0x000fe400000e060c */
[----:B------:R3:W4:Y:S04]  /*8720*/  SHFL.IDX PT, R4, R5, 0x1, 0x181f ;  /* 0x00381f0005047f89 */ /* 0x00072800000e0000 */
[----:B------:R3:W-:Y:S02]  /*8730*/  LDGSTS.E.BYPASS.LTC128B.128 [R229+0xe100], [R2.64], !P5 ;  /* 0x0e10000002e57fae */ /* 0x0007e4000e901d46 */
.L_x_1669:
[C---:B---3--:R-:W-:Y:S02]  /*8740*/  IADD3 R2, -R227.reuse, 0x10, RZ ;  /* 0x00000010e3027810 */ /* 0x048fe40007ffe1ff */
[----:B------:R-:W-:Y:S02]  /*8750*/  ISETP.NE.U32.AND P0, PT, R227, RZ, PT ;  /* 0x000000ffe300720c */ /* 0x000fe40003f05070 */
[----:B------:R-:W-:Y:S04]  /*8760*/  LOP3.LUT R2, R2, 0xf, RZ, 0xc0, !PT ;  /* 0x0000000f02027812 */ /* 0x000fe800078ec0ff */
[----:B--2---:R-:W-:Y:S04]  /*8770*/  IADD3 R2, P2, P1, R2, R0, R25 ;  /* 0x0000000002027210 */ /* 0x004fe8000795e019 */
[----:B----4-:R-:W-:Y:S02]  /*8780*/  IADD3.X R3, RZ, R4, R9, P2, P1 ;  /* 0x00000004ff037210 */ /* 0x010fe400017e2409 */
[C---:B------:R-:W-:Y:S03]  /*8790*/  IADD3 R6, P1, R0.reuse, R27, RZ ;  /* 0x0000001b00067210 */ /* 0x040fe60007f3e0ff */
[----:B------:R-:W-:Y:S01]  /*87a0*/  @!PT LDS RZ, [RZ] ;  /* 0x00000000fffff984 */ /* 0x000fe20000000800 */
[----:B------:R-:W-:Y:S01]  /*87b0*/  @!PT LDS RZ, [RZ] ;  /* 0x00000000fffff984 */ /* 0x000fe20000000800 */
[----:B------:R-:W-:Y:S01]  /*87c0*/  @!PT LDS RZ, [RZ] ;  /* 0x00000000fffff984 */ /* 0x000fe20000000800 */
[----:B------:R2:W-:Y:S01]  /*87d0*/  LDGSTS.E.BYPASS.LTC128B.128.ZFILL [R229+0x9100], [R2.64], P0 ;  /* 0x0910000002e57fae */ /* 0x0005e20008141d46 */
[----:B------:R-:W-:Y:S01]  /*87e0*/  IADD3 R8, P0, R0, R26, RZ ;  /* 0x0000001a00087210 */ /* 0x000fe20007f1e0ff */
[C---:B------:R-:W-:Y:S04]  /*87f0*/  IMAD.X R7, R4.reuse, 0x1, R11, P1 ;  /* 0x0000000104077824 */ /* 0x040fe800008e060b */
[----:B------:R-:W-:Y:S05]  /*8800*/  IMAD.X R9, R4, 0x1, R10, P0 ;  /* 0x0000000104097824 */ /* 0x000fea00000e060a */
[----:B------:R3:W-:Y:S04]  /*8810*/  LDGSTS.E.BYPASS.LTC128B.128 [R229+0xb100], [R8.64], !P3 ;  /* 0x0b10000008e57fae */ /* 0x0007e8000d901d46 */
[----:B------:R3:W-:Y:S01]  /*8820*/  LDGSTS.E.BYPASS.LTC128B.128 [R229+0xd100], [R6.64], !P4 ;  /* 0x0d10000006e57fae */ /* 0x0007e2000e101d46 */
[----:B--2---:R-:W-:Y:S05]  /*8830*/  IADD3 R2, P0, R0, R28, RZ ;  /* 0x0000001c00027210 */ /* 0x004fea0007f1e0ff */
[----:B------:R-:W-:Y:S05]  /*8840*/  IMAD.X R3, R4, 0x1, R12, P0 ;  /* 0x0000000104037824 */ /* 0x000fea00000e060c */
[----:B------:R3:W-:Y:S03]  /*8850*/  LDGSTS.E.BYPASS.LTC128B.128 [R229+0xf100], [R2.64], !P5 ;  /* 0x0f10000002e57fae */ /* 0x0007e6000e901d46 */
.L_x_1589:
[----:B--234-:R-:W-:Y:S05]  /*8860*/  BSYNC B0 ;  /* 0x0000000000007941 */ /* 0x01cfea0003800000 */
.L_x_1588:
        /* <DEDUP_REMOVED lines=41> */
.L_x_1670:
[----:B--2---:R-:W-:Y:S01]  /*8b00*/  FMNMX.FTZ R3, R0, R4, !PT ;  /* 0x0000000400037209 */ /* 0x004fe20007810000 */
[C---:B------:R-:W-:Y:S01]  /*8b10*/  FADD.FTZ R0, -R132.reuse, R133 ;  /* 0x0000008584007221 */ /* 0x040fe20000010100 */
[----:B------:R-:W-:Y:S01]  /*8b20*/  WARPSYNC 0xffffffff ;  /* 0xffffffff00007948 */ /* 0x000fe20003800000 */
[----:B-1----:R-:W-:Y:S01]  /*8b30*/  FMUL.FTZ R4, R132, c[0x0][0x2d0] ;  /* 0x0000b40084047a20 */ /* 0x002fe20000410000 */
[----:B------:R-:W-:Y:S01]  /*8b40*/  ISETP.GT.AND P0, PT, R233, R240, PT ;  /* 0x000000f0e900720c */ /* 0x000fe20003f04270 */
        /* <DEDUP_REMOVED lines=18> */
[--C-:B------:R-:W-:Y:S02]  /*8c70*/  FFMA.FTZ R180, R176, c[0x0][0x2d0], -R4.reuse ;  /* 0x0000b400b0b47a23 */ /* 0x100fe40000010804 */
[----:B------:R-:W-:Y:S07]  /*8c80*/  FFMA.FTZ R176, R172, c[0x0][0x2d0], -R4 ;  /* 0x0000b400acb07a23 */ /* 0x000fee0000010804 */
[----:B------:R-:W2:Y:S10]  /*8c90*/  MUFU.EX2 R4, R7 ;  /* 0x0000000700047308 */ /* 0x000eb40000000800 */
[----:B------:R-:W3:Y:S01]  /*8ca0*/  MUFU.EX2 R8, R8 ;  /* 0x0000000800087308 */ /* 0x000ee20000000800 */
[C---:B-1----:R-:W-:Y:S02]  /*8cb0*/  FMUL.FTZ R32, R2.reuse, R136 ;  /* 0x0000008802207220 */ /* 0x042fe40000410000 */
[C---:B------:R-:W-:Y:S02]  /*8cc0*/  FMUL.FTZ R33, R2.reuse, R137 ;  /* 0x0000008902217220 */ /* 0x040fe40000410000 */
[C---:B------:R-:W-:Y:S02]  /*8cd0*/  FMUL.FTZ R12, R2.reuse, R156 ;  /* 0x0000009c020c7220 */ /* 0x040fe40000410000 */
[C---:B------:R-:W-:Y:S02]  /*8ce0*/  FMUL.FTZ R13, R2.reuse, R157 ;  /* 0x0000009d020d7220 */ /* 0x040fe40000410000 */
[C---:B------:R-:W-:Y:S02]  /*8cf0*/  FMUL.FTZ R21, R2.reuse, R149 ;  /* 0x0000009502157220 */ /* 0x040fe40000410000 */
[C---:B------:R-:W-:Y:S02]  /*8d00*/  FMUL.FTZ R20, R2.reuse, R148 ;  /* 0x0000009402147220 */ /* 0x040fe40000410000 */
[----:B------:R-:W-:Y:S01]  /*8d10*/  FMUL.FTZ R25, R2, R145 ;  /* 0x0000009102197220 */ /* 0x000fe20000410000 */
[----:B--2---:R-:W-:Y:S01]  /*8d20*/  F2FP.BF16.PACK_AB R168, R6, R4 ;  /* 0x0000000406a8723e */ /* 0x004fe200000010ff */
[----:B------:R-:W-:Y:S01]  /*8d30*/  FFMA.FTZ R0, R2, R235, R4 ;  /* 0x000000eb02007223 */ /* 0x000fe20000010004 */
[----:B------:R-:W-:Y:S01]  /*8d40*/  MUFU.EX2 R148, R189 ;  /* 0x000000bd00947308 */ /* 0x000fe20000000800 */
[C---:B------:R-:W-:Y:S02]  /*8d50*/  FMUL.FTZ R4, R3.reuse, c[0x0][0x2d0] ;  /* 0x0000b40003047a20 */ /* 0x040fe40000410000 */
[----:B------:R-:W-:Y:S02]  /*8d60*/  FADD.FTZ R7, R6, R0 ;  /* 0x0000000006077221 */ /* 0x000fe40000010000 */
        /* <DEDUP_REMOVED lines=15> */
[--C-:B------:R-:W-:Y:S01]  /*8e60*/  FFMA.FTZ R182, R170, c[0x0][0x2d0], -R4.reuse ;  /* 0x0000b400aab67a23 */ /* 0x100fe20000010804 */
[----:B------:R-:W-:Y:S01]  /*8e70*/  MUFU.EX2 R156, R134 ;  /* 0x00000086009c7308 */ /* 0x000fe20000000800 */
[--C-:B------:R-:W-:Y:S01]  /*8e80*/  FFMA.FTZ R179, R169, c[0x0][0x2d0], -R4.reuse ;  /* 0x0000b400a9b37a23 */ /* 0x100fe20000010804 */
[----:B---3--:R-:W-:Y:S01]  /*8e90*/  F2FP.BF16.PACK_AB R170, R8, R9 ;  /* 0x0000000908aa723e */ /* 0x008fe200000010ff */
[--C-:B------:R-:W-:Y:S02]  /*8ea0*/  FFMA.FTZ R183, R24, c[0x0][0x2d0], -R4.reuse ;  /* 0x0000b40018b77a23 */ /* 0x100fe40000010804 */
[--C-:B------:R-:W-:Y:S02]  /*8eb0*/  FFMA.FTZ R187, R17, c[0x0][0x2d0], -R4.reuse ;  /* 0x0000b40011bb7a23 */ /* 0x100fe40000010804 */
[----:B------:R-:W-:Y:S02]  /*8ec0*/  FFMA.FTZ R196, R16, c[0x0][0x2d0], -R4 ;  /* 0x0000b40010c47a23 */ /* 0x000fe40000010804 */
[----:B------:R-:W-:Y:S01]  /*8ed0*/  FADD.FTZ R4, R9, R7 ;  /* 0x0000000709047221 */ /* 0x000fe20000010000 */
[----:B------:R-:W-:Y:S01]  /*8ee0*/  MUFU.EX2 R134, R176 ;  /* 0x000000b000867308 */ /* 0x000fe20000000800 */
[----:B------:R-:W-:Y:S02]  /*8ef0*/  FMUL.FTZ R17, R2, R153 ;  /* 0x0000009902117220 */ /* 0x000fe40000410000 */
[----:B------:R-:W-:Y:S02]  /*8f00*/  FADD.FTZ R178, R8, R4 ;  /* 0x0000000408b27221 */ /* 0x000fe40000010000 */
[C---:B-1----:R-:W-:Y:S02]  /*8f10*/  FMUL.FTZ R34, R0.reuse, R138 ;  /* 0x0000008a00227220 */ /* 0x042fe40000410000 */
[----:B------:R-:W-:Y:S02]  /*8f20*/  FMUL.FTZ R35, R0, R139 ;  /* 0x0000008b00237220 */ /* 0x000fe40000410000 */
[----:B------:R-:W1:Y:S01]  /*8f30*/  LDSM.16.MT88.4 R136, [R217] ;  /* 0x00000000d988783b */ /* 0x000e620000004200 */
[----:B------:R-:W2:Y:S01]  /*8f40*/  MUFU.EX2 R7, R6 ;  /* 0x0000000600077308 */ /* 0x000ea20000000800 */
[C---:B------:R-:W-:Y:S02]  /*8f50*/  FMUL.FTZ R4, R2.reuse, R164 ;  /* 0x000000a402047220 */ /* 0x040fe40000410000 */
[C---:B------:R-:W-:Y:S02]  /*8f60*/  FMUL.FTZ R5, R2.reuse, R165 ;  /* 0x000000a502057220 */ /* 0x040fe40000410000 */
[C---:B------:R-:W-:Y:S02]  /*8f70*/  FMUL.FTZ R16, R2.reuse, R152 ;  /* 0x0000009802107220 */ /* 0x040fe40000410000 */
[C---:B------:R-:W-:Y:S02]  /*8f80*/  FMUL.FTZ R8, R2.reuse, R160 ;  /* 0x000000a002087220 */ /* 0x040fe40000410000 */
[----:B------:R-:W-:Y:S01]  /*8f90*/  FMUL.FTZ R9, R2, R161 ;  /* 0x000000a102097220 */ /* 0x000fe20000410000 */
        /* <DEDUP_REMOVED lines=9> */
[C---:B--2---:R-:W-:Y:S01]  /*9030*/  F2FP.BF16.PACK_AB R169, R7.reuse, R10 ;  /* 0x0000000a07a9723e */ /* 0x044fe200000010ff */
[C---:B------:R-:W-:Y:S02]  /*9040*/  FFMA.FTZ R6, R0.reuse, R234, R10 ;  /* 0x000000ea00067223 */ /* 0x040fe4000001000a */
[C---:B------:R-:W-:Y:S02]  /*9050*/  FMUL.FTZ R10, R0.reuse, R162 ;  /* 0x000000a2000a7220 */ /* 0x040fe40000410000 */
[----:B------:R-:W-:Y:S01]  /*9060*/  FADD.FTZ R152, R7, R6 ;  /* 0x0000000607987221 */ /* 0x000fe20000010000 */
[----:B------:R-:W-:Y:S01]  /*9070*/  LDSM.16.MT88.4 R160, [R217+0x1800] ;  /* 0x00180000d9a0783b */ /* 0x000fe20000004200 */
[C---:B------:R-:W-:Y:S01]  /*9080*/  FMUL.FTZ R6, R0.reuse, R166 ;  /* 0x000000a600067220 */ /* 0x040fe20000410000 */
[----:B------:R-:W-:Y:S01]  /*9090*/  MUFU.EX2 R176, R183 ;  /* 0x000000b700b07308 */ /* 0x000fe20000000800 */
[----:B------:R-:W-:Y:S01]  /*90a0*/  FMUL.FTZ R7, R0, R167 ;  /* 0x000000a700077220 */ /* 0x000fe20000410000 */
[----:B---3--:R-:W-:Y:S01]  /*90b0*/  F2FP.BF16.PACK_AB R171, R156, R153 ;  /* 0x000000999cab723e */ /* 0x008fe200000010ff */
[C---:B------:R-:W-:Y:S02]  /*90c0*/  FMUL.FTZ R26, R0.reuse, R146 ;  /* 0x00000092001a7220 */ /* 0x040fe40000410000 */
[----:B------:R-:W-:Y:S02]  /*90d0*/  FMUL.FTZ R27, R0, R147 ;  /* 0x00000093001b7220 */ /* 0x000fe40000410000 */
[C---:B------:R-:W-:Y:S02]  /*90e0*/  FMUL.FTZ R28, R2.reuse, R140 ;  /* 0x0000008c021c7220 */ /* 0x040fe40000410000 */
[C---:B-1----:R-:W-:Y:S01]  /*90f0*/  HMMA.16816.F32.BF16 R4, R168.reuse, R136, R4 ;  /* 0x00000088a804723c */ /* 0x042fe20000041804 */
[----:B------:R-:W1:Y:S04]  /*9100*/  MUFU.EX2 R133, R181 ;  /* 0x000000b500857308 */ /* 0x000e680000000800 */
[----:B------:R-:W-:Y:S02]  /*9110*/  FMUL.FTZ R29, R2, R141 ;  /* 0x0000008d021d7220 */ /* 0x000fe40000410000 */
[C---:B------:R-:W-:Y:S01]  /*9120*/  FMUL.FTZ R30, R0.reuse, R142 ;  /* 0x0000008e001e7220 */ /* 0x040fe20000410000 */
[C---:B------:R-:W-:Y:S01]  /*9130*/  HMMA.16816.F32.BF16 R8, R168.reuse, R138, R8 ;  /* 0x0000008aa808723c */ /* 0x040fe20000041808 */
[----:B------:R-:W2:Y:S02]  /*9140*/  LDSM.16.MT88.4 R136, [R218] ;  /* 0x00000000da88783b */ /* 0x000ea40000004200 */
[----:B------:R-:W-:Y:S01]  /*9150*/  MUFU.EX2 R198, R175 ;  /* 0x000000af00c67308 */ /* 0x000fe20000000800 */
[----:B------:R-:W-:Y:S02]  /*9160*/  FMUL.FTZ R31, R0, R143 ;  /* 0x0000008f001f7220 */ /* 0x000fe40000410000 */
[C---:B------:R-:W-:Y:S02]  /*9170*/  FMUL.FTZ R24, R2.reuse, R144 ;  /* 0x0000009002187220 */ /* 0x040fe40000410000 */
[C---:B------:R-:W-:Y:S01]  /*9180*/  FMUL.FTZ R36, R2.reuse, R36 ;  /* 0x0000002402247220 */ /* 0x040fe20000410000 */
[----:B------:R-:W-:Y:S03]  /*9190*/  LDSM.16.MT88.4 R140, [R217+0x800] ;  /* 0x00080000d98c783b */ /* 0x000fe60000004200 */
        /* <DEDUP_REMOVED lines=17> */
[----:B------:R-:W-:Y:S01]  /*92b0*/  FMUL.FTZ R51, R0, R51 ;  /* 0x0000003300337220 */ /* 0x000fe20000410000 */
[C---:B--2---:R-:W-:Y:S02]  /*92c0*/  HMMA.16816.F32.BF16 R12, R168.reuse, R136, R12 ;  /* 0x00000088a80c723c */ /* 0x044fe4000004180c */
[----:B------:R-:W-:Y:S01]  /*92d0*/  MUFU.EX2 R197, R172 ;  /* 0x000000ac00c57308 */ /* 0x000fe20000000800 */
[C---:B------:R-:W-:Y:S02]  /*92e0*/  FMUL.FTZ R52, R2.reuse, R52 ;  /* 0x0000003402347220 */ /* 0x040fe40000410000 */
[----:B------:R-:W-:Y:S02]  /*92f0*/  FMUL.FTZ R53, R2, R53 ;  /* 0x0000003502357220 */ /* 0x000fe40000410000 */
[C---:B------:R-:W-:Y:S01]  /*9300*/  FMUL.FTZ R54, R0.reuse, R54 ;  /* 0x0000003600367220 */ /* 0x040fe20000410000 */
[C---:B------:R-:W-:Y:S01]  /*9310*/  HMMA.16816.F32.BF16 R16, R168.reuse, R138, R16 ;  /* 0x0000008aa810723c */ /* 0x040fe20000041810 */
[----:B------:R-:W2:Y:S03]  /*9320*/  LDSM.16.MT88.4 R136, [R220] ;  /* 0x00000000dc88783b */ /* 0x000ea60000004200 */
[----:B------:R-:W-:Y:S01]  /*9330*/  FMUL.FTZ R55, R0, R55 ;  /* 0x0000003700377220 */ /* 0x000fe20000410000 */
[----:B------:R-:W-:Y:S01]  /*9340*/  MUFU.EX2 R181, R174 ;  /* 0x000000ae00b57308 */ /* 0x000fe20000000800 */
[C---:B------:R-:W-:Y:S02]  /*9350*/  FMUL.FTZ R56, R2.reuse, R56 ;  /* 0x0000003802387220 */ /* 0x040fe40000410000 */
[----:B------:R-:W-:Y:S04]  /*9360*/  FMUL.FTZ R57, R2, R57 ;  /* 0x0000003902397220 */ /* 0x000fe80000410000 */
        /* <DEDUP_REMOVED lines=22> */
[----:B------:R-:W2:Y:S03]  /*94d0*/  LDSM.16.MT88.4 R136, [R219] ;  /* 0x00000000db88783b */ /* 0x000ea60000004200 */
        /* <DEDUP_REMOVED lines=18> */
[C---:B--2---:R-:W-:Y:S03]  /*9600*/  HMMA.16816.F32.BF16 R28, R168.reuse, R136, R28 ;  /* 0x00000088a81c723c */ /* 0x044fe6000004181c */
[C---:B------:R-:W-:Y:S02]  /*9610*/  FMUL.FTZ R94, R0.reuse, R94 ;  /* 0x0000005e005e7220 */ /* 0x040fe40000410000 */
[----:B------:R-:W-:Y:S02]  /*9620*/  FMUL.FTZ R95, R0, R95 ;  /* 0x0000005f005f7220 */ /* 0x000fe40000410000 */
[C---:B------:R-:W-:Y:S01]  /*9630*/  FMUL.FTZ R96, R2.reuse, R96 ;  /* 0x0000006002607220 */ /* 0x040fe20000410000 */
[C---:B------:R-:W-:Y:S01]  /*9640*/  HMMA.16816.F32.BF16 R32, R168.reuse, R138, R32 ;  /* 0x0000008aa820723c */ /* 0x040fe20000041820 */
[----:B------:R-:W2:Y:S03]  /*9650*/  LDSM.16.MT88.4 R136, [R217+0x2000] ;  /* 0x00200000d988783b */ /* 0x000ea60000004200 */
        /* <DEDUP_REMOVED lines=23> */
[----:B------:R-:W2:Y:S03]  /*97d0*/  LDSM.16.MT88.4 R136, [R218+0x2000] ;  /* 0x00200000da88783b */ /* 0x000ea60000004200 */
[C---:B------:R-:W-:Y:S02]  /*97e0*/  FMUL.FTZ R118, R0.reuse, R118 ;  /* 0x0000007600767220 */ /* 0x040fe40000410000 */
[----:B------:R-:W-:Y:S02]  /*97f0*/  FMUL.FTZ R119, R0, R119 ;  /* 0x0000007700777220 */ /* 0x000fe40000410000 */
[C---:B------:R-:W-:Y:S04]  /*9800*/  FMUL.FTZ R120, R2.reuse, R120 ;  /* 0x0000007802787220 */ /* 0x040fe80000410000 */
[----:B------:R-:W-:Y:S02]  /*9810*/  FMUL.FTZ R121, R2, R121 ;  /* 0x0000007902797220 */ /* 0x000fe40000410000 */
[C---:B------:R-:W-:Y:S02]  /*9820*/  FMUL.FTZ R122, R0.reuse, R122 ;  /* 0x0000007a007a7220 */ /* 0x040fe40000410000 */
[----:B------:R-:W-:Y:S02]  /*9830*/  FMUL.FTZ R123, R0, R123 ;  /* 0x0000007b007b7220 */ /* 0x000fe40000410000 */
[C---:B------:R-:W-:Y:S02]  /*9840*/  FMUL.FTZ R124, R2.reuse, R124 ;  /* 0x0000007c027c7220 */ /* 0x040fe40000410000 */
[C---:B------:R-:W-:Y:S02]  /*9850*/  FMUL.FTZ R125, R2.reuse, R125 ;  /* 0x0000007d027d7220 */ /* 0x040fe40000410000 */
[C---:B------:R-:W-:Y:S02]  /*9860*/  FMUL.FTZ R128, R2.reuse, R128 ;  /* 0x0000008002807220 */ /* 0x040fe40000410000 */
[----:B------:R-:W-:Y:S02]  /*9870*/  FMUL.FTZ R129, R2, R129 ;  /* 0x0000008102817220 */ /* 0x000fe40000410000 */
[----:B------:R-:W3:Y:S01]  /*9880*/  MUFU.EX2 R2, R180 ;  /* 0x000000b400027308 */ /* 0x000ee20000000800 */
[C---:B------:R-:W-:Y:S02]  /*9890*/  FMUL.FTZ R126, R0.reuse, R126 ;  /* 0x0000007e007e7220 */ /* 0x040fe40000410000 */
[C---:B------:R-:W-:Y:S02]  /*98a0*/  FMUL.FTZ R127, R0.reuse, R127 ;  /* 0x0000007f007f7220 */ /* 0x040fe40000410000 */
[C---:B------:R-:W-:Y:S02]  /*98b0*/  FMUL.FTZ R130, R0.reuse, R130 ;  /* 0x0000008200827220 */ /* 0x040fe40000410000 */
[----:B------:R-:W-:Y:S02]  /*98c0*/  FMUL.FTZ R131, R0, R131 ;  /* 0x0000008300837220 */ /* 0x000fe40000410000 */
[----:B-1----:R-:W-:Y:S01]  /*98d0*/  FADD.FTZ R0, R133, R178 ;  /* 0x000000b285007221 */ /* 0x002fe20000010000 */
[----:B------:R-:W1:Y:S01]  /*98e0*/  MUFU.EX2 R180, R173 ;  /* 0x000000ad00b47308 */ /* 0x000e620000000800 */
[C---:B--2---:R-:W-:Y:S09]  /*98f0*/  HMMA.16816.F32.BF16 R44, R168.reuse, R136, R44 ;  /* 0x00000088a82c723c */ /* 0x044ff2000004182c */
[----:B------:R-:W2:Y:S01]  /*9900*/  MUFU.EX2 R173, R186 ;  /* 0x000000ba00ad7308 */ /* 0x000ea20000000800 */
[C---:B------:R-:W-:Y:S01]  /*9910*/  HMMA.16816.F32.BF16 R48, R168.reuse, R138, R48 ;  /* 0x0000008aa830723c */ /* 0x040fe20000041830 */
[----:B------:R-:W4:Y:S02]  /*9920*/  LDSM.16.MT88.4 R136, [R220+0x2000] ;  /* 0x00200000dc88783b */ /* 0x000f240000004200 */
[----:B---3--:R-:W-:Y:S04]  /*9930*/  FADD.FTZ R0, R2, R0 ;  /* 0x0000000002007221 */ /* 0x008fe80000010000 */
[----:B------:R-:W-:Y:S05]  /*9940*/  FADD.FTZ R0, R144, R0 ;  /* 0x0000000090007221 */ /* 0x000fea0000010000 */
[----:B------:R-:W-:Y:S01]  /*9950*/  FADD.FTZ R0, R134, R0 ;  /* 0x0000000086007221 */ /* 0x000fe20000010000 */
[C---:B----4-:R-:W-:Y:S08]  /*9960*/  HMMA.16816.F32.BF16 R52, R168.reuse, R136, R52 ;  /* 0x00000088a834723c */ /* 0x050ff00000041834 */
[C---:B------:R-:W-:Y:S01]  /*9970*/  HMMA.16816.F32.BF16 R56, R168.reuse, R138, R56 ;  /* 0x0000008aa838723c */ /* 0x040fe20000041838 */
[----:B------:R-:W3:Y:S07]  /*9980*/  LDSM.16.MT88.4 R136, [R219+0x2000] ;  /* 0x00200000db88783b */ /* 0x000eee0000004200 */
[C---:B---3--:R-:W-:Y:S08]  /*9990*/  HMMA.16816.F32.BF16 R60, R168.reuse, R136, R60 ;  /* 0x00000088a83c723c */ /* 0x048ff0000004183c */
        /* <DEDUP_REMOVED lines=23> */
[C---:B---3--:R-:W-:Y:S07]  /*9b10*/  HMMA.16816.F32.BF16 R124, R168.reuse, R136, R124 ;  /* 0x00000088a87c723c */ /* 0x048fee000004187c */
[----:B------:R-:W-:Y:S01]  /*9b20*/  F2FP.BF16.PACK_AB R136, R2, R133 ;  /* 0x000000850288723e */ /* 0x000fe200000010ff */
[----:B------:R-:W-:Y:S01]  /*9b30*/  HMMA.16816.F32.BF16 R128, R168, R138, R128 ;  /* 0x0000008aa880723c */ /* 0x000fe20000041880 */
[----:B------:R-:W3:Y:S03]  /*9b40*/  MUFU.EX2 R133, R191 ;  /* 0x000000bf00857308 */ /* 0x000ee60000000800 */
[----:B------:R-:W-:Y:S03]  /*9b50*/  F2FP.BF16.PACK_AB R137, R197, R198 ;  /* 0x000000c6c589723e */ /* 0x000fe600000010ff */
[----:B------:R-:W-:Y:S02]  /*9b60*/  F2FP.BF16.PACK_AB R138, R134, R144 ;  /* 0x00000090868a723e */ /* 0x000fe400000010ff */
[----:B------:R-:W4:Y:S02]  /*9b70*/  LDSM.16.MT88.4 R144, [R218+0x800] ;  /* 0x00080000da90783b */ /* 0x000f240000004200 */
[----:B------:R-:W5:Y:S01]  /*9b80*/  MUFU.EX2 R2, R190 ;  /* 0x000000be00027308 */ /* 0x000f620000000800 */
[----:B-1----:R-:W-:Y:S02]  /*9b90*/  F2FP.BF16.PACK_AB R139, R180, R181 ;  /* 0x000000b5b48b723e */ /* 0x002fe400000010ff */
[----:B--2---:R-:W-:Y:S05]  /*9ba0*/  F2FP.BF16.PACK_AB R169, R173, R174 ;  /* 0x000000aeada9723e */ /* 0x004fea00000010ff */
[C---:B------:R-:W-:Y:S02]  /*9bb0*/  HMMA.16816.F32.BF16 R4, R136.reuse, R140, R4 ;  /* 0x0000008c8804723c */ /* 0x040fe40000041804 */
[----:B------:R-:W1:Y:S03]  /*9bc0*/  MUFU.EX2 R134, R188 ;  /* 0x000000bc00867308 */ /* 0x000e660000000800 */
[----:B---3--:R-:W-:Y:S03]  /*9bd0*/  FADD.FTZ R0, R133, R0 ;  /* 0x0000000085007221 */ /* 0x008fe60000010000 */
[C---:B------:R-:W-:Y:S01]  /*9be0*/  HMMA.16816.F32.BF16 R8, R136.reuse, R142, R8 ;  /* 0x0000008e8808723c */ /* 0x040fe20000041808 */
[----:B------:R-:W2:Y:S03]  /*9bf0*/  LDSM.16.MT88.4 R140, [R220+0x800] ;  /* 0x00080000dc8c783b */ /* 0x000ea60000004200 */
[----:B-----5:R-:W-:Y:S04]  /*9c00*/  FADD.FTZ R0, R2, R0 ;  /* 0x0000000002007221 */ /* 0x020fe80000010000 */
[----:B------:R-:W-:Y:S04]  /*9c10*/  FADD.FTZ R0, R148, R0 ;  /* 0x0000000094007221 */ /* 0x000fe80000010000 */
[C---:B-1----:R-:W-:Y:S01]  /*9c20*/  FADD.FTZ R0, R134.reuse, R0 ;  /* 0x0000000086007221 */ /* 0x042fe20000010000 */
[C---:B----4-:R-:W-:Y:S08]  /*9c30*/  HMMA.16816.F32.BF16 R12, R136.reuse, R144, R12 ;  /* 0x00000090880c723c */ /* 0x050ff0000004180c */
        /* <DEDUP_REMOVED lines=42> */
[----:B------:R-:W-:Y:S01]  /*9ee0*/  HMMA.16816.F32.BF16 R128, R136, R146, R128 ;  /* 0x000000928880723c */ /* 0x000fe20000041880 */
[----:B------:R-:W1:Y:S06]  /*9ef0*/  LDSM.16.MT88.4 R144, [R218+0x1000] ;  /* 0x00100000da90783b */ /* 0x000e6c0000004200 */
[----:B------:R-:W-:Y:S02]  /*9f00*/  F2FP.BF16.PACK_AB R138, R134, R148 ;  /* 0x00000094868a723e */ /* 0x000fe400000010ff */
[----:B------:R-:W3:Y:S01]  /*9f10*/  LDSM.16.MT88.4 R148, [R220+0x1000] ;  /* 0x00100000dc94783b */ /* 0x000ee20000004200 */
[----:B------:R-:W-:Y:S02]  /*9f20*/  MUFU.EX2 R134, R194 ;  /* 0x000000c200867308 */ /* 0x000fe40000000800 */
[----:B------:R-:W-:Y:S02]  /*9f30*/  F2FP.BF16.PACK_AB R136, R2, R133 ;  /* 0x000000850288723e */ /* 0x000fe400000010ff */
[----:B------:R-:W-:Y:S02]  /*9f40*/  F2FP.BF16.PACK_AB R137, R179, R177 ;  /* 0x000000b1b389723e */ /* 0x000fe400000010ff */
[----:B------:R-:W-:Y:S04]  /*9f50*/  F2FP.BF16.PACK_AB R139, R175, R176 ;  /* 0x000000b0af8b723e */ /* 0x000fe800000010ff */
[----:B------:R-:W-:Y:S03]  /*9f60*/  MUFU.EX2 R2, R193 ;  /* 0x000000c100027308 */ /* 0x000fe60000000800 */
[C---:B--2---:R-:W-:Y:S07]  /*9f70*/  HMMA.16816.F32.BF16 R4, R136.reuse, R140, R4 ;  /* 0x0000008c8804723c */ /* 0x044fee0000041804 */
[----:B------:R-:W2:Y:S01]  /*9f80*/  MUFU.EX2 R133, R192 ;  /* 0x000000c000857308 */ /* 0x000ea20000000800 */
[C---:B------:R-:W-:Y:S01]  /*9f90*/  HMMA.16816.F32.BF16 R8, R136.reuse, R142, R8 ;  /* 0x0000008e8808723c */ /* 0x040fe20000041808 */
[----:B------:R-:W4:Y:S07]  /*9fa0*/  LDSM.16.MT88.4 R140, [R219+0x1000] ;  /* 0x00100000db8c783b */ /* 0x000f2e0000004200 */
[C---:B-1----:R-:W-:Y:S08]  /*9fb0*/  HMMA.16816.F32.BF16 R12, R136.reuse, R144, R12 ;  /* 0x00000090880c723c */ /* 0x042ff0000004180c */
[C---:B------:R-:W-:Y:S01]  /*9fc0*/  HMMA.16816.F32.BF16 R16, R136.reuse, R146, R16 ;  /* 0x000000928810723c */ /* 0x040fe20000041810 */
[----:B------:R-:W1:Y:S03]  /*9fd0*/  LDSM.16.MT88.4 R144, [R217+0x3000] ;  /* 0x00300000d990783b */ /* 0x000e660000004200 */
[C---:B--2---:R-:W-:Y:S01]  /*9fe0*/  F2FP.BF16.PACK_AB R168, R2.reuse, R133 ;  /* 0x0000008502a8723e */ /* 0x044fe200000010ff */
[----:B------:R-:W-:Y:S03]  /*9ff0*/  FADD.FTZ R0, R133, R0 ;  /* 0x0000000085007221 */ /* 0x000fe60000010000 */
[C---:B---3--:R-:W-:Y:S01]  /*a000*/  HMMA.16816.F32.BF16 R20, R136.reuse, R148, R20 ;  /* 0x000000948814723c */ /* 0x048fe20000041814 */
[----:B------:R-:W2:Y:S03]  /*a010*/  MUFU.EX2 R133, R196 ;  /* 0x000000c400857308 */ /* 0x000ea60000000800 */
[----:B------:R-:W-:Y:S02]  /*a020*/  FADD.FTZ R0, R2, R0 ;  /* 0x0000000002007221 */ /* 0x000fe40000010000 */
[----:B------:R-:W-:Y:S02]  /*a030*/  FADD.FTZ R2, R153, R152 ;  /* 0x0000009899027221 */ /* 0x000fe40000010000 */
[C---:B------:R-:W-:Y:S01]  /*a040*/  HMMA.16816.F32.BF16 R24, R136.reuse, R150, R24 ;  /* 0x000000968818723c */ /* 0x040fe20000041818 */
[----:B------:R-:W3:Y:S07]  /*a050*/  LDSM.16.MT88.4 R148, [R218+0x3000] ;  /* 0x00300000da94783b */ /* 0x000eee0000004200 */
[C---:B----4-:R-:W-:Y:S01]  /*a060*/  HMMA.16816.F32.BF16 R28, R136.reuse, R140, R28 ;  /* 0x0000008c881c723c */ /* 0x050fe2000004181c */
[----:B------:R-:W-:Y:S07]  /*a070*/  LDSM.16.MT88.4 R152, [R218+0x1800] ;  /* 0x00180000da98783b */ /* 0x000fee0000004200 */
[C---:B------:R-:W-:Y:S01]  /*a080*/  HMMA.16816.F32.BF16 R32, R136.reuse, R142, R32 ;  /* 0x0000008e8820723c */ /* 0x040fe20000041820 */
[----:B------:R-:W4:Y:S03]  /*a090*/  LDSM.16.MT88.4 R140, [R220+0x3000] ;  /* 0x00300000dc8c783b */ /* 0x000f260000004200 */
[----:B--2---:R-:W-:Y:S04]  /*a0a0*/  F2FP.BF16.PACK_AB R171, R133, R172 ;  /* 0x000000ac85ab723e */ /* 0x004fe800000010ff */
[C---:B-1----:R-:W-:Y:S08]  /*a0b0*/  HMMA.16816.F32.BF16 R36, R136.reuse, R144, R36 ;  /* 0x000000908824723c */ /* 0x042ff00000041824 */
[C---:B------:R-:W-:Y:S01]  /*a0c0*/  HMMA.16816.F32.BF16 R40, R136.reuse, R146, R40 ;  /* 0x000000928828723c */ /* 0x040fe20000041828 */
[----:B------:R-:W1:Y:S07]  /*a0d0*/  LDSM.16.MT88.4 R144, [R219+0x3000] ;  /* 0x00300000db90783b */ /* 0x000e6e0000004200 */
        /* <DEDUP_REMOVED lines=24> */
[C---:B-1----:R-:W-:Y:S01]  /*a260*/  HMMA.16816.F32.BF16 R108, R136.reuse, R144, R108 ;  /* 0x00000090886c723c */ /* 0x042fe2000004186c */
[----:B------:R-:W1:Y:S07]  /*a270*/  MUFU.EX2 R144, R195 ;  /* 0x000000c300907308 */ /* 0x000e6e0000000800 */
[C---:B------:R-:W-:Y:S08]  /*a280*/  HMMA.16816.F32.BF16 R112, R136.reuse, R146, R112 ;  /* 0x000000928870723c */ /* 0x040ff00000041870 */
[C---:B--2---:R-:W-:Y:S08]  /*a290*/  HMMA.16816.F32.BF16 R116, R136.reuse, R148, R116 ;  /* 0x000000948874723c */ /* 0x044ff00000041874 */
[C---:B------:R-:W-:Y:S04]  /*a2a0*/  HMMA.16816.F32.BF16 R120, R136.reuse, R150, R120 ;  /* 0x000000968878723c */ /* 0x040fe80000041878 */
[----:B-1----:R-:W-:Y:S01]  /*a2b0*/  FADD.FTZ R0, R144, R0 ;  /* 0x0000000090007221 */ /* 0x002fe20000010000 */
[C---:B------:R-:W-:Y:S02]  /*a2c0*/  F2FP.BF16.PACK_AB R170, R134.reuse, R144 ;  /* 0x0000009086aa723e */ /* 0x040fe400000010ff */
[----:B------:R-:W1:Y:S01]  /*a2d0*/  LDSM.16.MT88.4 R144, [R220+0x1800] ;  /* 0x00180000dc90783b */ /* 0x000e620000004200 */
[C---:B---3--:R-:W-:Y:S04]  /*a2e0*/  HMMA.16816.F32.BF16 R124, R136.reuse, R140, R124 ;  /* 0x0000008c887c723c */ /* 0x048fe8000004187c */
[----:B------:R-:W-:Y:S01]  /*a2f0*/  FADD.FTZ R235, R134, R0 ;  /* 0x0000000086eb7221 */ /* 0x000fe20000010000 */
[-C--:B------:R-:W-:Y:S01]  /*a300*/  MOV R134, R3.reuse ;  /* 0x0000000300867202 */ /* 0x080fe20000000f00 */
[----:B------:R-:W-:Y:S02]  /*a310*/  FADD.FTZ R0, R156, R2 ;  /* 0x000000029c007221 */ /* 0x000fe40000010000 */
[----:B------:R-:W-:Y:S01]  /*a320*/  HMMA.16816.F32.BF16 R128, R136, R142, R128 ;  /* 0x0000008e8880723c */ /* 0x000fe20000041880 */
[----:B------:R-:W2:Y:S03]  /*a330*/  LDSM.16.MT88.4 R136, [R219+0x1800] ;  /* 0x00180000db88783b */ /* 0x000ea60000004200 */
[----:B------:R-:W-:Y:S04]  /*a340*/  FADD.FTZ R0, R198, R0 ;  /* 0x00000000c6007221 */ /* 0x000fe80000010000 */
[C---:B------:R-:W-:Y:S01]  /*a350*/  HMMA.16816.F32.BF16 R164, R168.reuse, R160, R4 ;  /* 0x000000a0a8a4723c */ /* 0x040fe20000041804 */
[----:B------:R-:W3:Y:S04]  /*a360*/  LDSM.16.MT88.4 R4, [R217+0x3800] ;  /* 0x00380000d904783b */ /* 0x000ee80000004200 */
[----:B------:R-:W-:Y:S03]  /*a370*/  FADD.FTZ R0, R197, R0 ;  /* 0x00000000c5007221 */ /* 0x000fe60000010000 */
[C---:B------:R-:W-:Y:S01]  /*a380*/  HMMA.16816.F32.BF16 R160, R168.reuse, R162, R8 ;  /* 0x000000a2a8a0723c */ /* 0x040fe20000041808 */
[----:B------:R-:W4:Y:S03]  /*a390*/  LDSM.16.MT88.4 R8, [R218+0x3800] ;  /* 0x00380000da08783b */ /* 0x000f260000004200 */
[----:B------:R-:W-:Y:S04]  /*a3a0*/  FADD.FTZ R0, R181, R0 ;  /* 0x00000000b5007221 */ /* 0x000fe80000010000 */
[C---:B------:R-:W-:Y:S01]  /*a3b0*/  HMMA.16816.F32.BF16 R156, R168.reuse, R152, R12 ;  /* 0x00000098a89c723c */ /* 0x040fe2000004180c */
[----:B------:R-:W5:Y:S03]  /*a3c0*/  LDSM.16.MT88.4 R12, [R220+0x3800] ;  /* 0x00380000dc0c783b */ /* 0x000f660000004200 */
[----:B------:R-:W-:Y:S04]  /*a3d0*/  FADD.FTZ R0, R180, R0 ;  /* 0x00000000b4007221 */ /* 0x000fe80000010000 */
[C---:B------:R-:W-:Y:S01]  /*a3e0*/  HMMA.16816.F32.BF16 R152, R168.reuse, R154, R16 ;  /* 0x0000009aa898723c */ /* 0x040fe20000041810 */
[----:B------:R-:W4:Y:S03]  /*a3f0*/  LDSM.16.MT88.4 R16, [R219+0x3800] ;  /* 0x00380000db10783b */ /* 0x000f260000004200 */
[----:B------:R-:W-:Y:S04]  /*a400*/  FADD.FTZ R0, R177, R0 ;  /* 0x00000000b1007221 */ /* 0x000fe80000010000 */
[C---:B-1----:R-:W-:Y:S04]  /*a410*/  HMMA.16816.F32.BF16 R148, R168.reuse, R144, R20 ;  /* 0x00000090a894723c */ /* 0x042fe80000041814 */
[----:B------:R-:W-:Y:S04]  /*a420*/  FADD.FTZ R0, R179, R0 ;  /* 0x00000000b3007221 */ /* 0x000fe80000010000 */
[C---:B------:R-:W-:Y:S04]  /*a430*/  HMMA.16816.F32.BF16 R144, R168.reuse, R146, R24 ;  /* 0x00000092a890723c */ /* 0x040fe80000041818 */
[----:B------:R-:W-:Y:S04]  /*a440*/  FADD.FTZ R0, R176, R0 ;  /* 0x00000000b0007221 */ /* 0x000fe80000010000 */
[C---:B--2---:R-:W-:Y:S04]  /*a450*/  HMMA.16816.F32.BF16 R140, R168.reuse, R136, R28 ;  /* 0x00000088a88c723c */ /* 0x044fe8000004181c */
[----:B------:R-:W-:Y:S03]  /*a460*/  FADD.FTZ R0, R175, R0 ;  /* 0x00000000af007221 */ /* 0x000fe60000010000 */
[----:B------:R-:W-:Y:S01]  /*a470*/  MOV R28, R3 ;  /* 0x00000003001c7202 */ /* 0x000fe20000000f00 */
[C---:B------:R-:W-:Y:S04]  /*a480*/  HMMA.16816.F32.BF16 R136, R168.reuse, R138, R32 ;  /* 0x0000008aa888723c */ /* 0x040fe80000041820 */
[----:B------:R-:W-:Y:S04]  /*a490*/  FADD.FTZ R0, R174, R0 ;  /* 0x00000000ae007221 */ /* 0x000fe80000010000 */
[C---:B---3--:R-:W-:Y:S04]  /*a4a0*/  HMMA.16816.F32.BF16 R36, R168.reuse, R4, R36 ;  /* 0x00000004a824723c */ /* 0x048fe80000041824 */
[----:B------:R-:W-:Y:S04]  /*a4b0*/  FADD.FTZ R0, R173, R0 ;  /* 0x00000000ad007221 */ /* 0x000fe80000010000 */
[C---:B------:R-:W-:Y:S01]  /*a4c0*/  HMMA.16816.F32.BF16 R40, R168.reuse, R6, R40 ;  /* 0x00000006a828723c */ /* 0x040fe20000041828 */
[----:B------:R-:W1:Y:S03]  /*a4d0*/  LDSM.16.MT88.4 R4, [R217+0x5800] ;  /* 0x00580000d904783b */ /* 0x000e660000004200 */
[----:B------:R-:W-:Y:S01]  /*a4e0*/  FADD.FTZ R2, R172, R0 ;  /* 0x00000000ac027221 */ /* 0x000fe20000010000 */
[----:B------:R-:W-:Y:S03]  /*a4f0*/  IADD3 R0, R233, -0x1, RZ ;  /* 0xffffffffe9007810 */ /* 0x000fe60007ffe0ff */
[C---:B----4-:R-:W-:Y:S04]  /*a500*/  HMMA.16816.F32.BF16 R44, R168.reuse, R8, R44 ;  /* 0x00000008a82c723c */ /* 0x050fe8000004182c */
[----:B------:R-:W-:Y:S01]  /*a510*/  FADD.FTZ R234, R133, R2 ;  /* 0x0000000285ea7221 */ /* 0x000fe20000010000 */
[----:B------:R-:W-:Y:S02]  /*a520*/  MOV R233, R0 ;  /* 0x0000000000e97202 */ /* 0x000fe40000000f00 */
[----:B------:R-:W-:Y:S01]  /*a530*/  MOV R133, R132 ;  /* 0x0000008400857202 */ /* 0x000fe20000000f00 */
        /* <DEDUP_REMOVED lines=28> */
[----:B------:R-:W-:Y:S07]  /*a700*/  @!UPT UIADD3 URZ, URZ, URZ, URZ ;  /* 0x0000003f3f3ff290 */ /* 0x000fee000fffe03f */
[----:B------:R-:W-:-:S11]  /*a710*/  @P0 BRA `(.L_x_1593) ;  /* 0xffffc3e000000947 */ /* 0x000fd6000383ffff */
.L_x_1586:
[----:B------:R-:W-:Y:S05]  /*a720*/  BRA.DIV ~URZ, `(.L_x_1594) ;  /* 0x00006a227f007947 */ /* 0x000fea000b800000 */
[----:B------:R1:W2:Y:S02]  /*a730*/  SHFL.BFLY PT, R0, R235, 0x2, 0x1f ;  /* 0x0c401f00eb007f89 */ /* 0x0002a400000e0000 */
.L_x_1671:
[----:B--2---:R-:W-:Y:S01]  /*a740*/  FADD.FTZ R5, R0, R235 ;  /* 0x000000eb00057221 */ /* 0x004fe20000010000 */
[----:B------:R-:W-:Y:S05]  /*a750*/  BRA.DIV ~URZ, `(.L_x_1595) ;  /* 0x00006a427f007947 */ /* 0x000fea000b800000 */
[----:B------:R-:W2:Y:S02]  /*a760*/  SHFL.BFLY PT, R0, R234, 0x2, 0x1f ;  /* 0x0c401f00ea007f89 */ /* 0x000ea400000e0000 */
[----:B--2---:R-:W-:-:S02]  /*a770*/  FADD.FTZ R4, R0, R234 ;  /* 0x000000ea00047221 */ /* 0x004fc40000010000 */
[----:B------:R-:W2:Y:S04]  /*a780*/  SHFL.BFLY PT, R0, R5, 0x1, 0x1f ;  /* 0x0c201f0005007f89 */ /* 0x000ea800000e0000 */
[----:B------:R3:W4:Y:S01]  /*a790*/  SHFL.BFLY PT, R3, R4, 0x1, 0x1f ;  /* 0x0c201f0004037f89 */ /* 0x00072200000e0000 */
[----:B--2---:R-:W-:-:S05]  /*a7a0*/  FADD.FTZ R5, R5, R0 ;  /* 0x0000000005057221 */ /* 0x004fca0000010000 */
.L_x_1672:
[----:B------:R-:W-:Y:S01]  /*a7b0*/  FSETP.NE.FTZ.AND P1, PT, R5, RZ, PT ;  /* 0x000000ff0500720b */ /* 0x000fe20003f35000 */
[----:B----4-:R-:W-:Y:S01]  /*a7c0*/  FADD.FTZ R3, R3, R4 ;  /* 0x0000000403037221 */ /* 0x010fe20000010000 */
[----:B------:R-:W-:Y:S02]  /*a7d0*/  MOV R15, 0xff800000 ;  /* 0xff800000000f7802 */ /* 0x000fe40000000f00 */
[----:B------:R-:W-:Y:S02]  /*a7e0*/  MOV R20, 0xff800000 ;  /* 0xff80000000147802 */ /* 0x000fe40000000f00 */
[----:B------:R-:W-:-:S07]  /*a7f0*/  FSETP.NE.FTZ.AND P0, PT, R3, RZ, PT ;  /* 0x000000ff0300720b */ /* 0x000fce0003f15000 */
[----:B------:R-:W2:Y:S01]  /*a800*/  @P1 MUFU.LG2 R0, R5 ;  /* 0x0000000500001308 */ /* 0x000ea20000000c00 */
[----:B------:R-:W-:-:S05]  /*a810*/  @P1 MOV R2, 0x3f317218 ;  /* 0x3f31721800021802 */ /* 0x000fca0000000f00 */
[----:B------:R-:W-:Y:S01]  /*a820*/  @P1 FMUL.FTZ R2, R2, c[0x0][0x2d0] ;  /* 0x0000b40002021a20 */ /* 0x000fe20000410000 */
[----:B---3--:R-:W-:-:S05]  /*a830*/  @P0 MOV R4, 0x3f317218 ;  /* 0x3f31721800040802 */ /* 0x008fca0000000f00 */
[----:B------:R-:W-:Y:S02]  /*a840*/  @P0 FMUL.FTZ R4, R4, c[0x0][0x2d0] ;  /* 0x0000b40004040a20 */ /* 0x000fe40000410000 */
[----:B--2---:R-:W-:-:S04]  /*a850*/  @P1 FMUL.FTZ R0, R0, 0.69314718246459960938 ;  /* 0x3f31721800001820 */ /* 0x004fc80000410000 */
[----:B------:R-:W-:Y:S01]  /*a860*/  @P1 FFMA.FTZ R15, R2, R132, R0 ;  /* 0x00000084020f1223 */ /* 0x000fe20000010000 */
[----:B------:R-:W-:Y:S01]  /*a870*/  MOV R2, RZ ;  /* 0x000000ff00027202 */ /* 0x000fe20000000f00 */
[----:B------:R-:W2:Y:S08]  /*a880*/  @P0 MUFU.LG2 R0, R3 ;  /* 0x0000000300000308 */ /* 0x000eb00000000c00 */
[----:B------:R-:W3:Y:S01]  /*a890*/  @P1 MUFU.RCP R2, R5 ;  /* 0x0000000500021308 */ /* 0x000ee20000001000 */
[----:B--2---:R-:W-:-:S04]  /*a8a0*/  @P0 FMUL.FTZ R0, R0, 0.69314718246459960938 ;  /* 0x3f31721800000820 */ /* 0x004fc80000410000 */
[----:B------:R-:W-:Y:S01]  /*a8b0*/  @P0 FFMA.FTZ R20, R4, R28, R0 ;  /* 0x0000001c04140223 */ /* 0x000fe20000010000 */
[----:B------:R-:W-:Y:S01]  /*a8c0*/  MOV R0, RZ ;  /* 0x000000ff00007202 */ /* 0x000fe20000000f00 */
[C---:B---3--:R-:W-:Y:S02]  /*a8d0*/  FMUL.FTZ R132, R2.reuse, R144 ;  /* 0x0000009002847220 */ /* 0x048fe40000410000 */
[----:B------:R-:W-:-:S03]  /*a8e0*/  FMUL.FTZ R133, R2, R145 ;  /* 0x0000009102857220 */ /* 0x000fc60000410000 */
        /* <DEDUP_REMOVED lines=127> */
[----:B------:R-:W-:Y:S02]  /*b0e0*/  FMUL.FTZ R97, R2, R97 ;  /* 0x0000006102617220 */ /* 0x000fe40000410000 */
.L_x_1568:
[----:B------:R2:W5:Y:S04]  /*b0f0*/  LDL R6, [R1] ;  /* 0x0000000001067983 */ /* 0x0005680000100800 */
[----:B------:R-:W3:Y:S01]  /*b100*/  S2R R2, SR_TID.X ;  /* 0x0000000000027919 */ /* 0x000ee20000002100 */
[----:B------:R-:W-:Y:S01]  /*b110*/  BSSY B0, `(.L_x_1596) ;  /* 0x0000011000007945 */ /* 0x000fe20003800000 */
[----:B---3--:R-:W-:-:S13]  /*b120*/  LOP3.LUT P0, RZ, R2, 0xff, RZ, 0xc0, !PT ;  /* 0x000000ff02ff7812 */ /* 0x008fda000780c0ff */
[----:B------:R-:W-:Y:S05]  /*b130*/  @P0 BRA `(.L_x_1597) ;  /* 0x000000e000000947 */ /* 0x000fea0003800000 */
[----:B--2---:R-:W2:Y:S01]  /*b140*/  S2R R2, SR_LANEID ;  /* 0x0000000000027919 */ /* 0x004ea20000000000 */
[----:B------:R-:W-:Y:S01]  /*b150*/  VOTEU.ANY UR4, UPT, PT ;  /* 0x0000000000047886 */ /* 0x000fe200038e0100 */
[----:B------:R-:W-:Y:S01]  /*b160*/  IMAD.MOV.U32 R4, RZ, RZ, c[0x0][0x560] ;  /* 0x00015800ff047624 */ /* 0x000fe200078e00ff */
[----:B------:R-:W2:Y:S01]  /*b170*/  FLO.U32 R3, UR4 ;  /* 0x0000000400037d00 */ /* 0x000ea200080e0000 */
[----:B------:R-:W-:Y:S01]  /*b180*/  IMAD.MOV.U32 R5, RZ, RZ, c[0x0][0x564] ;  /* 0x00015900ff057624 */ /* 0x000fe200078e00ff */
[----:B--2---:R-:W-:-:S06]  /*b190*/  ISETP.EQ.U32.AND P0, PT, R3, R2, PT ;  /* 0x000000020300720c */ /* 0x004fcc0003f02070 */
[----:B------:R-:W2:Y:S07]  /*b1a0*/  POPC R2, UR4 ;  /* 0x0000000400027d09 */ /* 0x000eae0008000000 */
[----:B--2---:R2:W3:Y:S04]  /*b1b0*/  @P0 ATOMG.E.ADD.STRONG.GPU PT, R2, [R4.64], R2 ;  /* 0x00000002040209a8 */ /* 0x0044e800081ee1c6 */
[----:B--2---:R-:W2:Y:S04]  /*b1c0*/  S2R R4, SR_LTMASK ;  /* 0x0000000000047919 */ /* 0x004ea80000003900 */
[----:B---3--:R2:W3:Y:S02]  /*b1d0*/  SHFL.IDX PT, R3, R2, R3, 0x1f ;  /* 0x00001f0302037589 */ /* 0x0084e400000e0000 */
[----:B--2---:R-:W-:-:S06]  /*b1e0*/  LOP3.LUT R2, R4, UR4, RZ, 0xc0, !PT ;  /* 0x0000000404027c12 */ /* 0x004fcc000f8ec0ff */
[----:B------:R-:W3:Y:S02]  /*b1f0*/  POPC R2, R2 ;  /* 0x0000000200027309 */ /* 0x000ee40000000000 */
[----:B---3-5:R-:W-:-:S05]  /*b200*/  IADD3 R6, R3, c[0x0][0xc], R2 ;  /* 0x0000030003067a10 */ /* 0x028fca0007ffe002 */
[----:B------:R2:W-:Y:S02]  /*b210*/  STL [R1], R6 ;  /* 0x0000000601007387 */ /* 0x0005e40000100800 */
.L_x_1597:
[----:B--2---:R-:W-:Y:S05]  /*b220*/  BSYNC B0 ;  /* 0x0000000000007941 */ /* 0x004fea0003800000 */
.L_x_1596:
        /* <DEDUP_REMOVED lines=20> */
[----:B--2---:R-:W-:Y:S02]  /*b370*/  F2FP.BF16.PACK_AB R2, R27, R26 ;  /* 0x0000001a1b02723e */ /* 0x004fe400000010ff */
[----:B-1----:R-:W-:-:S03]  /*b380*/  F2FP.BF16.PACK_AB R0, R157, R156 ;  /* 0x0000009c9d00723e */ /* 0x002fc600000010ff */
        /* <DEDUP_REMOVED lines=144> */
.L_x_1600:
[----:B-1----:R-:W2:Y:S04]  /*bc90*/  LDL.LU R3, [R1+0x8] ;  /* 0x0000080001037983 */ /* 0x002ea80000300800 */
[----:B------:R-:W3:Y:S04]  /*bca0*/  LDL.LU R2, [R1+0x50] ;  /* 0x0000500001027983 */ /* 0x000ee80000300800 */
[----:B------:R-:W4:Y:S01]  /*bcb0*/  LDL R110, [R1+0x4c] ;  /* 0x00004c00016e7983 */ /* 0x000f220000100800 */
[----:B------:R-:W-:Y:S01]  /*bcc0*/  IMAD.MOV.U32 R10, RZ, RZ, 0x368 ;  /* 0x00000368ff0a7424 */ /* 0x000fe200078e00ff */
[----:B------:R-:W-:-:S02]  /*bcd0*/  ISETP.GT.AND P2, PT, R5, 0x1, PT ;  /* 0x000000010500780c */ /* 0x000fc40003f44270 */
[----:B------:R-:W4:Y:S02]  /*bce0*/  LDL R31, [R1+0x14c] ;  /* 0x00014c00011f7983 */ /* 0x000f240000100800 */
[----:B------:R-:W-:Y:S02]  /*bcf0*/  SEL R10, R10, 0x328, P2 ;  /* 0x000003280a0a7807 */ /* 0x000fe40001000000 */
[----:B------:R-:W4:Y:S01]  /*bd00*/  LDL R21, [R1+0x4] ;  /* 0x0000040001157983 */ /* 0x000f220000100800 */
[----:B------:R-:W-:Y:S01]  /*bd10*/  ISETP.NE.U32.AND P0, PT, RZ, c[0x0][0x500], PT ;  /* 0x00014000ff007a0c */ /* 0x000fe20003f05070 */
[----:B------:R-:W1:Y:S03]  /*bd20*/  LDC.64 R4, c[0x0][R10+0x170] ;  /* 0x00005c000a047b82 */ /* 0x000e660000000a00 */
[----:B------:R-:W-:-:S04]  /*bd30*/  ISETP.NE.AND.EX P0, PT, RZ, c[0x0][0x504], PT, P0 ;  /* 0x00014100ff007a0c */ /* 0x000fc80003f05300 */
[----:B------:R-:W-:Y:S01]  /*bd40*/  SEL R8, R252, RZ, !P0 ;  /* 0x000000fffc087207 */ /* 0x000fe20004000000 */
[----:B------:R-:W1:Y:S08]  /*bd50*/  LDC.64 R12, c[0x0][R10+0x168] ;  /* 0x00005a000a0c7b82 */ /* 0x000e700000000a00 */
[----:B------:R4:W1:Y:S08]  /*bd60*/  LDC.64 R18, c[0x0][R10+0x178] ;  /* 0x00005e000a127b82 */ /* 0x0008700000000a00 */
[----:B------:R4:W1:Y:S01]  /*bd70*/  LDC.64 R16, c[0x0][R10+0x160] ;  /* 0x000058000a107b82 */ /* 0x0008620000000a00 */
[----:B--2---:R-:W-:-:S02]  /*bd80*/  LOP3.LUT R11, R3, 0xffff, RZ, 0xc0, !PT ;  /* 0x0000ffff030b7812 */ /* 0x004fc400078ec0ff */
[----:B---3--:R-:W-:Y:S01]  /*bd90*/  SEL R3, R2, RZ, !P0 ;  /* 0x000000ff02037207 */ /* 0x008fe20004000000 */
[-C--:B-1----:R-:W-:Y:S02]  /*bda0*/  IMAD R2, R5, R8.reuse, RZ ;  /* 0x0000000805027224 */ /* 0x082fe400078e02ff */
        /* <DEDUP_REMOVED lines=8> */
[----:B----4-:R-:W-:Y:S01]  /*be30*/  IMAD R10, R21, 0x80, R31 ;  /* 0x00000080150a7824 */ /* 0x010fe200078e021f */
[----:B------:R-:W-:Y:S02]  /*be40*/  ISETP.NE.AND P5, PT, R2, 0x1, PT ;  /* 0x000000010200780c */ /* 0x000fe40003fa5270 */
[----:B------:R-:W-:-:S05]  /*be50*/  SEL R2, R110, RZ, P2 ;  /* 0x000000ff6e027207 */ /* 0x000fca0001000000 */
[-C--:B------:R-:W-:Y:S02]  /*be60*/  IMAD.WIDE.U32 R4, R18, R2.reuse, RZ ;  /* 0x0000000212047225 */ /* 0x080fe400078e00ff */
[----:B------:R-:W2:Y:S02]  /*be70*/  LDL R18, [R1+0x148] ;  /* 0x0001480001127983 */ /* 0x000ea40000100800 */
[----:B------:R-:W-:Y:S02]  /*be80*/  IMAD R6, R19, R2, RZ ;  /* 0x0000000213067224 */ /* 0x000fe400078e02ff */
[----:B------:R-:W-:-:S04]  /*be90*/  @P5 IMAD.HI.U32 R3, R10, c[0x0][0x4ec], RZ ;  /* 0x00013b000a035a27 */ /* 0x000fc800078e00ff */
[----:B------:R-:W-:Y:S01]  /*bea0*/  IMAD.MOV.U32 R2, RZ, RZ, R10 ;  /* 0x000000ffff027224 */ /* 0x000fe200078e000a */
[----:B------:R-:W-:Y:S01]  /*beb0*/  @P5 SHF.R.U32.HI R2, RZ, c[0x0][0x4f0], R3 ;  /* 0x00013c00ff025a19 */ /* 0x000fe20000011603 */
[----:B------:R-:W-:Y:S01]  /*bec0*/  IMAD.IADD R6, R5, 0x1, R6 ;  /* 0x0000000105067824 */ /* 0x000fe200078e0206 */
[----:B------:R-:W1:Y:S02]  /*bed0*/  S2R R13, SR_TID.X ;  /* 0x00000000000d7919 */ /* 0x000e640000002100 */
[----:B------:R-:W-:Y:S02]  /*bee0*/  IADD3 R4, P1, P0, R2, R9, R4 ;  /* 0x0000000902047210 */ /* 0x000fe4000783e004 */
[--C-:B------:R-:W-:Y:S01]  /*bef0*/  SHF.R.S32.HI R5, RZ, 0x1f, R2.reuse ;  /* 0x0000001fff057819 */ /* 0x100fe20000011402 */
[----:B------:R-:W-:Y:S01]  /*bf00*/  IMAD.MOV R2, RZ, RZ, -R2 ;  /* 0x000000ffff027224 */ /* 0x000fe200078e0a02 */
[----:B------:R-:W-:-:S03]  /*bf10*/  SHF.R.S32.HI R9, RZ, 0x1f, R0 ;  /* 0x0000001fff097819 */ /* 0x000fc60000011400 */
[----:B------:R-:W-:Y:S01]  /*bf20*/  IMAD R2, R2, c[0x0][0x4e8], R10 ;  /* 0x00013a0002027a24 */ /* 0x000fe200078e020a */
[----:B------:R-:W-:-:S04]  /*bf30*/  IADD3.X R3, R12, R7, R9, P4, P3 ;  /* 0x000000070c037210 */ /* 0x000fc800027e6409 */
[----:B------:R-:W-:Y:S01]  /*bf40*/  IADD3.X R5, R5, R3, R6, P1, P0 ;  /* 0x0000000305057210 */ /* 0x000fe20000fe0406 */
[----:B------:R-:W-:Y:S01]  /*bf50*/  IMAD R3, R17, R2, RZ ;  /* 0x0000000211037224 */ /* 0x000fe200078e02ff */
[----:B------:R-:W-:-:S05]  /*bf60*/  SHF.R.S32.HI R6, RZ, 0x1f, R2 ;  /* 0x0000001fff067819 */ /* 0x000fca0000011402 */
[C---:B------:R-:W-:Y:S02]  /*bf70*/  IMAD R6, R16.reuse, R6, R3 ;  /* 0x0000000610067224 */ /* 0x040fe400078e0203 */
[----:B------:R-:W-:-:S04]  /*bf80*/  IMAD.WIDE.U32 R2, R16, R2, R4 ;  /* 0x0000000210027225 */ /* 0x000fc800078e0004 */
[----:B------:R-:W-:Y:S02]  /*bf90*/  IMAD.MOV.U32 R4, RZ, RZ, c[0x0][0x4a8] ;  /* 0x00012a00ff047624 */ /* 0x000fe400078e00ff */
[----:B------:R-:W-:Y:S01]  /*bfa0*/  IMAD.MOV.U32 R5, RZ, RZ, c[0x0][0x4ac] ;  /* 0x00012b00ff057624 */ /* 0x000fe200078e00ff */
[----:B-1----:R-:W-:Y:S02]  /*bfb0*/  SHF.R.S32.HI R31, RZ, 0x1f, R13 ;  /* 0x0000001fff1f7819 */ /* 0x002fe4000001140d */
[----:B------:R-:W-:Y:S01]  /*bfc0*/  SEL R4, R4, c[0x0][0x450], P2 ;  /* 0x0001140004047a07 */ /* 0x000fe20001000000 */
[----:B------:R-:W-:Y:S01]  /*bfd0*/  IMAD.IADD R3, R3, 0x1, R6 ;  /* 0x0000000103037824 */ /* 0x000fe200078e0206 */
[----:B------:R-:W-:Y:S02]  /*bfe0*/  SEL R5, R5, c[0x0][0x454], P2 ;  /* 0x0001150005057a07 */ /* 0x000fe40001000000 */
[----:B------:R-:W-:Y:S02]  /*bff0*/  LEA R4, P0, R2, R4, 0x2 ;  /* 0x0000000402047211 */ /* 0x000fe400078010ff */
[----:B------:R-:W-:-:S02]  /*c000*/  LEA.HI R31, R31, R13, RZ, 0x5 ;  /* 0x0000000d1f1f7211 */ /* 0x000fc400078f28ff */
[----:B------:R-:W-:Y:S02]  /*c010*/  LEA.HI.X R2, R2, R5, R3, 0x2, P0 ;  /* 0x0000000502027211 */ /* 0x000fe400000f1403 */
[----:B------:R-:W-:Y:S01]  /*c020*/  LOP3.LUT R31, R31, 0xffffffe0, RZ, 0xc0, !PT ;  /* 0xffffffe01f1f7812 */ /* 0x000fe200078ec0ff */
[----:B------:R-:W-:Y:S04]  /*c030*/  SHFL.IDX PT, R6, R4, RZ, 0x1c1f ;  /* 0x001c1fff04067589 */ /* 0x000fe800000e0000 */
[----:B------:R-:W1:Y:S01]  /*c040*/  SHFL.IDX PT, R7, R2, RZ, 0x1c1f ;  /* 0x001c1fff02077589 */ /* 0x000e6200000e0000 */
[----:B------:R-:W-:-:S03]  /*c050*/  IMAD.IADD R31, R13, 0x1, -R31 ;  /* 0x000000010d1f7824 */ /* 0x000fc600078e0a1f */
[----:B------:R-:W-:Y:S01]  /*c060*/  SHFL.IDX PT, R4, R4, 0x1, 0x1c1f ;  /* 0x003c1f0004047f89 */ /* 0x000fe200000e0000 */
[----:B------:R-:W-:-:S03]  /*c070*/  IMAD R13, R14, c[0x0][0x4e8], RZ ;  /* 0x00013a000e0d7a24 */ /* 0x000fc600078e02ff */
[----:B------:R2:W3:Y:S01]  /*c080*/  SHFL.IDX PT, R5, R2, 0x1, 0x1c1f ;  /* 0x003c1f0002057f89 */ /* 0x0004e200000e0000 */
        /* <DEDUP_REMOVED lines=12> */
[----:B-1----:R-:W-:Y:S01]  /*c150*/  LEA R4, R236, R241, 0x5 ;  /* 0x000000f1ec047211 */ /* 0x002fe200078e28ff */
[C---:B------:R-:W-:Y:S01]  /*c160*/  IMAD.WIDE.U32 R2, R0.reuse, c[0x0][0x3a0], RZ ;  /* 0x0000e80000027a25 */ /* 0x040fe200078e00ff */
[----:B------:R-:W-:Y:S01]  /*c170*/  SHF.R.S32.HI R5, RZ, 0x1f, R8 ;  /* 0x0000001fff057819 */ /* 0x000fe20000011408 */
[----:B------:R1:W2:Y:S01]  /*c180*/  LDS.128 R32, [R229+0x80] ;  /* 0x00008000e5207984 */ /* 0x0002a20000000c00 */
[----:B------:R-:W-:Y:S01]  /*c190*/  LEA R4, R21, R4, 0x7 ;  /* 0x0000000415047211 */ /* 0x000fe200078e38ff */
[----:B------:R-:W-:-:S02]  /*c1a0*/  IMAD R0, R0, c[0x0][0x3a4], R9 ;  /* 0x0000e90000007a24 */ /* 0x000fc400078e0209 */
[----:B------:R1:W3:Y:S01]  /*c1b0*/  LDS.128 R48, [R229+0x1080] ;  /* 0x00108000e5307984 */ /* 0x0002e20000000c00 */
[----:B------:R-:W-:Y:S02]  /*c1c0*/  IMAD R5, R5, c[0x0][0x3f0], RZ ;  /* 0x0000fc0005057a24 */ /* 0x000fe400078e02ff */
[----:B------:R-:W-:Y:S01]  /*c1d0*/  IADD3 R3, R3, R0, RZ ;  /* 0x0000000003037210 */ /* 0x000fe20007ffe0ff */
[----:B------:R-:W-:Y:S01]  /*c1e0*/  @P5 IMAD.HI.U32 R6, R4, c[0x0][0x4ec], RZ ;  /* 0x00013b0004065a27 */ /* 0x000fe200078e00ff */
[----:B------:R1:W4:Y:S01]  /*c1f0*/  LDS.128 R64, [R229+0x2080] ;  /* 0x00208000e5407984 */ /* 0x0003220000000c00 */
[----:B------:R-:W-:Y:S02]  /*c200*/  MOV R0, R4 ;  /* 0x0000000400007202 */ /* 0x000fe40000000f00 */
[----:B------:R-:W-:Y:S01]  /*c210*/  IMAD.WIDE.U32 R2, R11, c[0x0][0x3e8], R2 ;  /* 0x0000fa000b027a25 */ /* 0x000fe200078e0002 */
[----:B------:R1:W1:Y:S01]  /*c220*/  LDS.128 R76, [R229+0x3080] ;  /* 0x00308000e54c7984 */ /* 0x0002620000000c00 */
[----:B------:R-:W-:-:S02]  /*c230*/  @P5 SHF.R.U32.HI R0, RZ, c[0x0][0x4f0], R6 ;  /* 0x00013c00ff005a19 */ /* 0x000fc40000011606 */
[----:B------:R-:W-:Y:S01]  /*c240*/  IMAD R3, R11, c[0x0][0x3ec], R3 ;  /* 0x0000fb000b037a24 */ /* 0x000fe200078e0203 */
[----:B------:R1:W1:Y:S01]  /*c250*/  LDS.128 R24, [R229+0x4080] ;  /* 0x00408000e5187984 */ /* 0x0002620000000c00 */
[C---:B------:R-:W-:Y:S01]  /*c260*/  IMAD R7, R8.reuse, c[0x0][0x3f4], R5 ;  /* 0x0000fd0008077a24 */ /* 0x040fe200078e0205 */
[----:B------:R-:W-:Y:S01]  /*c270*/  SHF.R.S32.HI R6, RZ, 0x1f, R0 ;  /* 0x0000001fff067819 */ /* 0x000fe20000011400 */
[----:B------:R-:W-:Y:S01]  /*c280*/  IMAD.WIDE.U32 R2, R8, c[0x0][0x3f0], R2 ;  /* 0x0000fc0008027a25 */ /* 0x000fe200078e0002 */
[----:B------:R1:W1:Y:S01]  /*c290*/  LDS.128 R44, [R229+0x5080] ;  /* 0x00508000e52c7984 */ /* 0x0002620000000c00 */
[----:B------:R-:W-:Y:S02]  /*c2a0*/  IADD3 R5, -R0, RZ, RZ ;  /* 0x000000ff00057210 */ /* 0x000fe40007ffe1ff */
[----:B------:R-:W-:Y:S01]  /*c2b0*/  IMAD R6, R6, c[0x0][0x3e0], RZ ;  /* 0x0000f80006067a24 */ /* 0x000fe200078e02ff */
[----:B------:R1:W1:Y:S01]  /*c2c0*/  LDS.128 R60, [R229+0x6080] ;  /* 0x00608000e53c7984 */ /* 0x0002620000000c00 */
[----:B------:R-:W-:Y:S01]  /*c2d0*/  IADD3 R3, R3, R7, RZ ;  /* 0x0000000703037210 */ /* 0x000fe20007ffe0ff */
[----:B------:R-:W-:-:S02]  /*c2e0*/  IMAD R4, R5, c[0x0][0x4e8], R4 ;  /* 0x00013a0005047a24 */ /* 0x000fc400078e0204 */
        /* <DEDUP_REMOVED lines=18> */
[----:B------:R1:W1:Y:S01]  /*c410*/  LDS.128 R80, [R229+0xf080] ;  /* 0x00f08000e5507984 */ /* 0x0002620000000c00 */
[----:B------:R-:W-:Y:S05]  /*c420*/  BRA.DIV ~URZ, `(.L_x_1602) ;  /* 0x00004e627f007947 */ /* 0x000fea000b800000 */
[----:B--234-:R2:W3:Y:S02]  /*c430*/  SHFL.IDX PT, R4, R5, RZ, 0x181f ;  /* 0x00181fff05047589 */ /* 0x01c4e400000e0000 */
.L_x_1673:
[----:B------:R-:W-:Y:S05]  /*c440*/  BRA.DIV ~URZ, `(.L_x_1603) ;  /* 0x00004eb27f007947 */ /* 0x000fea000b800000 */
[----:B------:R4:W2:Y:S02]  /*c450*/  SHFL.IDX PT, R0, R14, RZ, 0x181f ;  /* 0x00181fff0e007589 */ /* 0x0008a400000e0000 */
.L_x_1674:
[----:B------:R-:W5:Y:S01]  /*c460*/  LDL.LU R2, [R1+0x4] ;  /* 0x0000040001027983 */ /* 0x000f620000300800 */
[----:B------:R-:W-:Y:S01]  /*c470*/  BSSY B0, `(.L_x_1604) ;  /* 0x0000018000007945 */ /* 0x000fe20003800000 */
[----:B-----5:R-:W-:-:S04]  /*c480*/  LEA R12, R2, R241, 0x7 ;  /* 0x000000f1020c7211 */ /* 0x020fc800078e38ff */
[----:B------:R-:W-:-:S13]  /*c490*/  ISETP.GE.AND P0, PT, R12, R13, PT ;  /* 0x0000000d0c00720c */ /* 0x000fda0003f06270 */
[----:B------:R-:W-:Y:S05]  /*c4a0*/  @P0 BRA `(.L_x_1605) ;  /* 0x0000014000000947 */ /* 0x000fea0003800000 */
[----:B------:R-:W-:Y:S02]  /*c4b0*/  ISETP.GE.AND P3, PT, R232, c[0x0][0x3c8], PT ;  /* 0x0000f200e8007a0c */ /* 0x000fe40003f66270 */
[----:B------:R-:W-:Y:S02]  /*c4c0*/  ISETP.GE.AND P2, PT, R238, c[0x0][0x3c8], PT ;  /* 0x0000f200ee007a0c */ /* 0x000fe40003f46270 */
[----:B------:R-:W-:Y:S02]  /*c4d0*/  ISETP.GE.AND P1, PT, R237, c[0x0][0x3c8], PT ;  /* 0x0000f200ed007a0c */ /* 0x000fe40003f26270 */
[----:B------:R-:W-:Y:S02]  /*c4e0*/  ISETP.GE.AND P0, PT, R239, c[0x0][0x3c8], PT ;  /* 0x0000f200ef007a0c */ /* 0x000fe40003f06270 */
[----:B------:R-:W-:Y:S02]  /*c4f0*/  SHF.R.S32.HI R2, RZ, 0x1f, R232 ;  /* 0x0000001fff027819 */ /* 0x000fe400000114e8 */
[----:B------:R-:W-:-:S02]  /*c500*/  SHF.R.S32.HI R29, RZ, 0x1f, R238 ;  /* 0x0000001fff1d7819 */ /* 0x000fc400000114ee */
[----:B------:R-:W-:Y:S02]  /*c510*/  SHF.R.S32.HI R28, RZ, 0x1f, R237 ;  /* 0x0000001fff1c7819 */ /* 0x000fe400000114ed */
[-C--:B--2---:R-:W-:Y:S02]  /*c520*/  @!P3 LEA R10, P4, R232, R0.reuse, 0x1 ;  /* 0x00000000e80ab211 */ /* 0x084fe400078808ff */
[-C--:B------:R-:W-:Y:S02]  /*c530*/  @!P2 LEA R8, P6, R238, R0.reuse, 0x1 ;  /* 0x00000000ee08a211 */ /* 0x080fe400078c08ff */
[----:B------:R-:W-:Y:S02]  /*c540*/  @!P1 LEA R6, P5, R237, R0, 0x1 ;  /* 0x00000000ed069211 */ /* 0x000fe400078a08ff */
[----:B---3--:R-:W-:Y:S02]  /*c550*/  @!P3 LEA.HI.X R11, R232, R4, R2, 0x1, P4 ;  /* 0x00000004e80bb211 */ /* 0x008fe400020f0c02 */
[----:B------:R-:W-:-:S02]  /*c560*/  SHF.R.S32.HI R15, RZ, 0x1f, R239 ;  /* 0x0000001fff0f7819 */ /* 0x000fc400000114ef */
[----:B------:R-:W-:Y:S01]  /*c570*/  @!P0 LEA R2, P4, R239, R0, 0x1 ;  /* 0x00000000ef028211 */ /* 0x000fe200078808ff */
[----:B------:R2:W-:Y:S01]  /*c580*/  @!P3 ST.E.128 [R10.64], R32 ;  /* 0x000000200a00b985 */ /* 0x0005e2000c101d06 */
[-C--:B------:R-:W-:Y:S02]  /*c590*/  @!P2 LEA.HI.X R9, R238, R4.reuse, R29, 0x1, P6 ;  /* 0x00000004ee09a211 */ /* 0x080fe400030f0c1d */
[-C--:B------:R-:W-:Y:S02]  /*c5a0*/  @!P1 LEA.HI.X R7, R237, R4.reuse, R28, 0x1, P5 ;  /* 0x00000004ed079211 */ /* 0x080fe400028f0c1c */
[----:B------:R-:W-:Y:S01]  /*c5b0*/  @!P0 LEA.HI.X R3, R239, R4, R15, 0x1, P4 ;  /* 0x00000004ef038211 */ /* 0x000fe200020f0c0f */
[----:B-1----:R2:W-:Y:S04]  /*c5c0*/  @!P2 ST.E.128 [R8.64], R24 ;  /* 0x000000180800a985 */ /* 0x0025e8000c101d06 */
[----:B------:R2:W-:Y:S04]  /*c5d0*/  @!P1 ST.E.128 [R6.64], R20 ;  /* 0x0000001406009985 */ /* 0x0005e8000c101d06 */
[----:B------:R2:W-:Y:S02]  /*c5e0*/  @!P0 ST.E.128 [R2.64], R16 ;  /* 0x0000001002008985 */ /* 0x0005e4000c101d06 */
.L_x_1605:
[----:B------:R-:W-:Y:S05]  /*c5f0*/  BSYNC B0 ;  /* 0x0000000000007941 */ /* 0x000fea0003800000 */
.L_x_1604:
[----:B------:R-:W-:Y:S05]  /*c600*/  BRA.DIV ~URZ, `(.L_x_1606) ;  /* 0x00004d627f007947 */ /* 0x000fea000b800000 */
[----:B---3--:R3:W4:Y:S04]  /*c610*/  SHFL.IDX PT, R4, R5, 0x1, 0x181f ;  /* 0x00381f0005047f89 */ /* 0x00872800000e0000 */
[----:B--2---:R3:W2:Y:S02]  /*c620*/  SHFL.IDX PT, R0, R14, 0x1, 0x181f ;  /* 0x00381f000e007f89 */ /* 0x0046a400000e0000 */
.L_x_1675:
[----:B------:R-:W-:Y:S01]  /*c630*/  IADD3 R2, R12, 0x20, RZ ;  /* 0x000000200c027810 */ /* 0x000fe20007ffe0ff */
[----:B------:R-:W-:Y:S03]  /*c640*/  BSSY B0, `(.L_x_1607) ;  /* 0x0000017000007945 */ /* 0x000fe60003800000 */
[----:B------:R-:W-:-:S13]  /*c650*/  ISETP.GE.AND P0, PT, R2, R13, PT ;  /* 0x0000000d0200720c */ /* 0x000fda0003f06270 */
[----:B------:R-:W-:Y:S05]  /*c660*/  @P0 BRA `(.L_x_1608) ;  /* 0x0000014000000947 */ /* 0x000fea0003800000 */
[----:B------:R-:W-:Y:S02]  /*c670*/  ISETP.GE.AND P3, PT, R232, c[0x0][0x3c8], PT ;  /* 0x0000f200e8007a0c */ /* 0x000fe40003f66270 */
[----:B------:R-:W-:Y:S02]  /*c680*/  ISETP.GE.AND P2, PT, R238, c[0x0][0x3c8], PT ;  /* 0x0000f200ee007a0c */ /* 0x000fe40003f46270 */
[----:B------:R-:W-:Y:S02]  /*c690*/  ISETP.GE.AND P1, PT, R237, c[0x0][0x3c8], PT ;  /* 0x0000f200ed007a0c */ /* 0x000fe40003f26270 */
[----:B------:R-:W-:Y:S02]  /*c6a0*/  ISETP.GE.AND P0, PT, R239, c[0x0][0x3c8], PT ;  /* 0x0000f200ef007a0c */ /* 0x000fe40003f06270 */
[----:B------:R-:W-:Y:S02]  /*c6b0*/  SHF.R.S32.HI R3, RZ, 0x1f, R232 ;  /* 0x0000001fff037819 */ /* 0x000fe400000114e8 */
[----:B-1----:R-:W-:-:S02]  /*c6c0*/  SHF.R.S32.HI R17, RZ, 0x1f, R238 ;  /* 0x0000001fff117819 */ /* 0x002fc400000114ee */
[----:B------:R-:W-:Y:S02]  /*c6d0*/  SHF.R.S32.HI R16, RZ, 0x1f, R237 ;  /* 0x0000001fff107819 */ /* 0x000fe400000114ed */
[-C--:B--2---:R-:W-:Y:S02]  /*c6e0*/  @!P3 LEA R10, P4, R232, R0.reuse, 0x1 ;  /* 0x00000000e80ab211 */ /* 0x084fe400078808ff */
[-C--:B------:R-:W-:Y:S02]  /*c6f0*/  @!P2 LEA R8, P6, R238, R0.reuse, 0x1 ;  /* 0x00000000ee08a211 */ /* 0x080fe400078c08ff */
[----:B------:R-:W-:Y:S02]  /*c700*/  @!P1 LEA R6, P5, R237, R0, 0x1 ;  /* 0x00000000ed069211 */ /* 0x000fe400078a08ff */
[----:B----4-:R-:W-:Y:S02]  /*c710*/  @!P3 LEA.HI.X R11, R232, R4, R3, 0x1, P4 ;  /* 0x00000004e80bb211 */ /* 0x010fe400020f0c03 */
[----:B------:R-:W-:-:S02]  /*c720*/  SHF.R.S32.HI R15, RZ, 0x1f, R239 ;  /* 0x0000001fff0f7819 */ /* 0x000fc400000114ef */
[----:B------:R-:W-:Y:S01]  /*c730*/  @!P0 LEA R2, P4, R239, R0, 0x1 ;  /* 0x00000000ef028211 */ /* 0x000fe200078808ff */
[----:B------:R1:W-:Y:S01]  /*c740*/  @!P3 ST.E.128 [R10.64], R48 ;  /* 0x000000300a00b985 */ /* 0x0003e2000c101d06 */
[-C--:B------:R-:W-:Y:S02]  /*c750*/  @!P2 LEA.HI.X R9, R238, R4.reuse, R17, 0x1, P6 ;  /* 0x00000004ee09a211 */ /* 0x080fe400030f0c11 */
[-C--:B------:R-:W-:Y:S02]  /*c760*/  @!P1 LEA.HI.X R7, R237, R4.reuse, R16, 0x1, P5 ;  /* 0x00000004ed079211 */ /* 0x080fe400028f0c10 */
[----:B------:R-:W-:Y:S01]  /*c770*/  @!P0 LEA.HI.X R3, R239, R4, R15, 0x1, P4 ;  /* 0x00000004ef038211 */ /* 0x000fe200020f0c0f */
[----:B------:R1:W-:Y:S04]  /*c780*/  @!P2 ST.E.128 [R8.64], R44 ;  /* 0x0000002c0800a985 */ /* 0x0003e8000c101d06 */
[----:B------:R1:W-:Y:S04]  /*c790*/  @!P1 ST.E.128 [R6.64], R40 ;  /* 0x0000002806009985 */ /* 0x0003e8000c101d06 */
[----:B------:R1:W-:Y:S02]  /*c7a0*/  @!P0 ST.E.128 [R2.64], R36 ;  /* 0x0000002402008985 */ /* 0x0003e4000c101d06 */
.L_x_1608:
[----:B------:R-:W-:Y:S05]  /*c7b0*/  BSYNC B0 ;  /* 0x0000000000007941 */ /* 0x000fea0003800000 */
.L_x_1607:
[----:B------:R-:W-:Y:S05]  /*c7c0*/  BRA.DIV ~URZ, `(.L_x_1609) ;  /* 0x00004c727f007947 */ /* 0x000fea000b800000 */
[----:B----4-:R4:W3:Y:S02]  /*c7d0*/  SHFL.IDX PT, R4, R5, 0x2, 0x181f ;  /* 0x00581f0005047f89 */ /* 0x0108e400000e0000 */
.L_x_1676:
[----:B------:R-:W-:Y:S05]  /*c7e0*/  BRA.DIV ~URZ, `(.L_x_1610) ;  /* 0x00004cc27f007947 */ /* 0x000fea000b800000 */
[----:B--2---:R2:W4:Y:S02]  /*c7f0*/  SHFL.IDX PT, R0, R14, 0x2, 0x181f ;  /* 0x00581f000e007f89 */ /* 0x00452400000e0000 */
.L_x_1677:
[----:B-1----:R-:W-:Y:S01]  /*c800*/  IADD3 R2, R12, 0x40, RZ ;  /* 0x000000400c027810 */ /* 0x002fe20007ffe0ff */
        /* <DEDUP_REMOVED lines=10> */
[-C--:B----4-:R-:W-:Y:S02]  /*c8b0*/  @!P3 LEA R10, P4, R232, R0.reuse, 0x1 ;  /* 0x00000000e80ab211 */ /* 0x090fe400078808ff */
        /* <DEDUP_REMOVED lines=12> */
.L_x_1612:
[----:B------:R-:W-:Y:S05]  /*c980*/  BSYNC B0 ;  /* 0x0000000000007941 */ /* 0x000fea0003800000 */
.L_x_1611:
[----:B------:R-:W-:Y:S05]  /*c990*/  BRA.DIV ~URZ, `(.L_x_1613) ;  /* 0x00004b827f007947 */ /* 0x000fea000b800000 */
[----:B---3--:R3:W1:Y:S04]  /*c9a0*/  SHFL.IDX PT, R4, R5, 0x3, 0x181f ;  /* 0x00781f0005047f89 */ /* 0x00866800000e0000 */
[----:B----4-:R3:W4:Y:S02]  /*c9b0*/  SHFL.IDX PT, R0, R14, 0x3, 0x181f ;  /* 0x00781f000e007f89 */ /* 0x01072400000e0000 */
.L_x_1678:
[----:B-1----:R-:W-:-:S04]  /*c9c0*/  IADD3 R2, R12, 0x60, RZ ;  /* 0x000000600c027810 */ /* 0x002fc80007ffe0ff */
[----:B------:R-:W-:-:S13]  /*c9d0*/  ISETP.GE.AND P0, PT, R2, R13, PT ;  /* 0x0000000d0200720c */ /* 0x000fda0003f06270 */
[----:B------:R-:W-:Y:S05]  /*c9e0*/  @P0 BRA `(.L_x_1614) ;  /* 0x00002b9000000947 */ /* 0x000fea0003800000 */
[----:B------:R-:W-:Y:S02]  /*c9f0*/  ISETP.GE.AND P2, PT, R232, c[0x0][0x3c8], PT ;  /* 0x0000f200e8007a0c */ /* 0x000fe40003f46270 */
[----:B------:R-:W-:Y:S02]  /*ca00*/  ISETP.GE.AND P1, PT, R238, c[0x0][0x3c8], PT ;  /* 0x0000f200ee007a0c */ /* 0x000fe40003f26270 */
[----:B------:R-:W-:Y:S02]  /*ca10*/  ISETP.GE.AND P0, PT, R237, c[0x0][0x3c8], PT ;  /* 0x0000f200ed007a0c */ /* 0x000fe40003f06270 */
[----:B------:R-:W-:Y:S02]  /*ca20*/  SHF.R.S32.HI R11, RZ, 0x1f, R232 ;  /* 0x0000001fff0b7819 */ /* 0x000fe400000114e8 */
[----:B------:R-:W-:Y:S02]  /*ca30*/  SHF.R.S32.HI R10, RZ, 0x1f, R238 ;  /* 0x0000001fff0a7819 */ /* 0x000fe400000114ee */
[----:B---3--:R-:W-:-:S03]  /*ca40*/  SHF.R.S32.HI R5, RZ, 0x1f, R237 ;  /* 0x0000001fff057819 */ /* 0x008fc600000114ed */
[-C--:B----4-:R-:W-:Y:S02]  /*ca50*/  @!P2 LEA R8, P5, R232, R0.reuse, 0x1 ;  /* 0x00000000e808a211 */ /* 0x090fe400078a08ff */
[-C--:B------:R-:W-:Y:S02]  /*ca60*/  @!P1 LEA R6, P4, R238, R0.reuse, 0x1 ;  /* 0x00000000ee069211 */ /* 0x080fe400078808ff */
[C---:B------:R-:W-:Y:S02]  /*ca70*/  @!P0 LEA R2, P3, R237.reuse, R0, 0x1 ;  /* 0x00000000ed028211 */ /* 0x040fe400078608ff */
[-C--:B------:R-:W-:Y:S02]  /*ca80*/  @!P2 LEA.HI.X R9, R232, R4.reuse, R11, 0x1, P5 ;  /* 0x00000004e809a211 */ /* 0x080fe400028f0c0b */
[-C--:B------:R-:W-:Y:S02]  /*ca90*/  @!P1 LEA.HI.X R7, R238, R4.reuse, R10, 0x1, P4 ;  /* 0x00000004ee079211 */ /* 0x080fe400020f0c0a */
[----:B------:R-:W-:Y:S01]  /*caa0*/  @!P0 LEA.HI.X R3, R237, R4, R5, 0x1, P3 ;  /* 0x00000004ed038211 */ /* 0x000fe200018f0c05 */
[----:B------:R1:W-:Y:S04]  /*cab0*/  @!P2 ST.E.128 [R8.64], R76 ;  /* 0x0000004c0800a985 */ /* 0x0003e8000c101d06 */
[----:B------:R1:W-:Y:S04]  /*cac0*/  @!P1 ST.E.128 [R6.64], R72 ;  /* 0x0000004806009985 */ /* 0x0003e8000c101d06 */
[----:B------:R1:W-:Y:S01]  /*cad0*/  @!P0 ST.E.128 [R2.64], R68 ;  /* 0x0000004402008985 */ /* 0x0003e2000c101d06 */
[----:B------:R-:W-:-:S13]  /*cae0*/  ISETP.GE.AND P0, PT, R239, c[0x0][0x3c8], PT ;  /* 0x0000f200ef007a0c */ /* 0x000fda0003f06270 */
[----:B------:R-:W-:Y:S05]  /*caf0*/  @P0 BRA `(.L_x_1614) ;  /* 0x00002a8000000947 */ /* 0x000fea0003800000 */
[----:B------:R-:W-:Y:S02]  /*cb00*/  SHF.R.S32.HI R5, RZ, 0x1f, R239 ;  /* 0x0000001fff057819 */ /* 0x000fe400000114ef */
[----:B-1----:R-:W-:-:S04]  /*cb10*/  LEA R2, P0, R239, R0, 0x1 ;  /* 0x00000000ef027211 */ /* 0x002fc800078008ff */
[----:B------:R-:W-:-:S05]  /*cb20*/  LEA.HI.X R3, R239, R4, R5, 0x1, P0 ;  /* 0x00000004ef037211 */ /* 0x000fca00000f0c05 */
[----:B------:R1:W-:Y:S01]  /*cb30*/  ST.E.128 [R2.64], R80 ;  /* 0x0000005002007985 */ /* 0x0003e2000c101d06 */
[----:B------:R-:W-:Y:S05]  /*cb40*/  BRA `(.L_x_1614) ;  /* 0x00002a3000007947 */ /* 0x000fea0003800000 */
.L_x_1601:
        /* <DEDUP_REMOVED lines=19> */
[----:B------:R-:W-:Y:S01]  /*cc80*/  IMAD R3, R5, c[0x0][0x44c], R3 ;  /* 0x0001130005037a24 */ /* 0x000fe200078e0203 */
[----:B------:R-:W-:-:S03]  /*cc90*/  IADD3 R5, -R0, RZ, RZ ;  /* 0x000000ff00057210 */ /* 0x000fc60007ffe1ff */
[----:B------:R-:W-:-:S04]  /*cca0*/  IMAD.WIDE.U32 R2, R0, c[0x0][0x430], R2 ;  /* 0x00010c0000027a25 */ /* 0x000fc800078e0002 */
[----:B------:R-:W-:Y:S01]  /*ccb0*/  IMAD R0, R5, c[0x0][0x4e8], R10 ;  /* 0x00013a0005007a24 */ /* 0x000fe200078e020a */
[----:B------:R-:W-:-:S04]  /*ccc0*/  IADD3 R3, R3, R4, RZ ;  /* 0x0000000403037210 */ /* 0x000fc80007ffe0ff */
[----:B------:R-:W-:Y:S01]  /*ccd0*/  SHF.R.S32.HI R4, RZ, 0x1f, R0 ;  /* 0x0000001fff047819 */ /* 0x000fe20000011400 */
        /* <DEDUP_REMOVED lines=8> */
.L_x_1679:
[----:B------:R-:W-:Y:S05]  /*cd60*/  BRA.DIV ~URZ, `(.L_x_1616) ;  /* 0x000048f27f007947 */ /* 0x000fea000b800000 */
[----:B------:R3:W4:Y:S02]  /*cd70*/  SHFL.IDX PT, R0, R12, RZ, 0x1c1f ;  /* 0x001c1fff0c007589 */ /* 0x00072400000e0000 */
.L_x_1680:
        /* <DEDUP_REMOVED lines=19> */
[----:B-----5:R-:W-:-:S13]  /*ceb0*/  ISETP.GE.AND P0, PT, R8, c[0x0][0x3c8], PT ;  /* 0x0000f20008007a0c */ /* 0x020fda0003f06270 */
[----:B------:R-:W-:Y:S02]  /*cec0*/  @!P0 IMAD.MOV.U32 R2, RZ, RZ, R0 ;  /* 0x000000ffff028224 */ /* 0x000fe400078e0000 */
[----:B------:R-:W-:-:S04]  /*ced0*/  @!P0 IMAD.MOV.U32 R3, RZ, RZ, R4 ;  /* 0x000000ffff038224 */ /* 0x000fc800078e0004 */
[----:B------:R-:W-:Y:S01]  /*cee0*/  @!P0 IMAD.WIDE R2, R8, 0x4, R2 ;  /* 0x0000000408028825 */ /* 0x000fe200078e0202 */
[----:B---3--:R-:W-:Y:S01]  /*cef0*/  ISETP.GE.AND P1, PT, R6, c[0x0][0x3c8], PT ;  /* 0x0000f20006007a0c */ /* 0x008fe20003f26270 */
[----:B------:R-:W3:Y:S04]  /*cf00*/  LDL R8, [R1+0xac] ;  /* 0x0000ac0001087983 */ /* 0x000ee80000100800 */
[----:B------:R5:W-:Y:S04]  /*cf10*/  @!P0 ST.E.64 [R2.64], R24 ;  /* 0x0000001802008985 */ /* 0x000be8000c101b06 */
[----:B-----5:R-:W5:Y:S01]  /*cf20*/  LDL R25, [R1+0x124] ;  /* 0x0001240001197983 */ /* 0x020f620000100800 */
[----:B----4-:R-:W-:-:S03]  /*cf30*/  ISETP.GE.AND P2, PT, R11, c[0x0][0x3c8], PT ;  /* 0x0000f2000b007a0c */ /* 0x010fc60003f46270 */
[----:B------:R-:W-:Y:S01]  /*cf40*/  @!P1 LEA R2, P0, R6, R0, 0x2 ;  /* 0x0000000006029211 */ /* 0x000fe200078010ff */
[----:B------:R-:W4:Y:S01]  /*cf50*/  LDL R24, [R1+0x98] ;  /* 0x0000980001187983 */ /* 0x000f220000100800 */
[----:B--2---:R-:W-:Y:S02]  /*cf60*/  ISETP.GE.AND P3, PT, R10, c[0x0][0x3c8], PT ;  /* 0x0000f2000a007a0c */ /* 0x004fe40003f66270 */
[----:B------:R-:W-:-:S05]  /*cf70*/  @!P1 LEA.HI.X R3, R6, R4, R7, 0x2, P0 ;  /* 0x0000000406039211 */ /* 0x000fca00000f1407 */
[----:B------:R2:W-:Y:S01]  /*cf80*/  @!P1 ST.E.64 [R2.64], R26 ;  /* 0x0000001a02009985 */ /* 0x0005e2000c101b06 */
[----:B------:R-:W-:Y:S02]  /*cf90*/  ISETP.GE.AND P1, PT, R9, c[0x0][0x3c8], PT ;  /* 0x0000f20009007a0c */ /* 0x000fe40003f26270 */
[----:B------:R-:W-:-:S03]  /*cfa0*/  ISETP.GE.AND P4, PT, R17, c[0x0][0x3c8], PT ;  /* 0x0000f20011007a0c */ /* 0x000fc60003f86270 */
[----:B------:R-:W-:-:S04]  /*cfb0*/  @!P3 LEA R6, P0, R10, R0, 0x2 ;  /* 0x000000000a06b211 */ /* 0x000fc800078010ff */
[----:B------:R-:W-:Y:S02]  /*cfc0*/  @!P3 LEA.HI.X R7, R10, R4, R110, 0x2, P0 ;  /* 0x000000040a07b211 */ /* 0x000fe400000f146e */
[----:B------:R-:W4:Y:S01]  /*cfd0*/  LDL R10, [R1+0x120] ;  /* 0x00012000010a7983 */ /* 0x000f220000100800 */
[----:B--2---:R-:W-:-:S03]  /*cfe0*/  @!P2 LEA R2, P5, R11, R0, 0x2 ;  /* 0x000000000b02a211 */ /* 0x004fc600078a10ff */
[----:B------:R-:W2:Y:S01]  /*cff0*/  LDL R26, [R1+0xa0] ;  /* 0x0000a000011a7983 */ /* 0x000ea20000100800 */
[----:B------:R-:W-:-:S03]  /*d000*/  @!P2 LEA.HI.X R3, R11, R4, R111, 0x2, P5 ;  /* 0x000000040b03a211 */ /* 0x000fc600028f146f */
[----:B------:R-:W2:Y:S04]  /*d010*/  LDL R27, [R1+0x114] ;  /* 0x00011400011b7983 */ /* 0x000ea80000100800 */
[----:B------:R-:W2:Y:S04]  /*d020*/  LDL R11, [R1+0xa4] ;  /* 0x0000a400010b7983 */ /* 0x000ea80000100800 */
[----:B------:R1:W-:Y:S01]  /*d030*/  @!P2 ST.E.64 [R2.64], R28 ;  /* 0x0000001c0200a985 */ /* 0x0003e2000c101b06 */
[----:B------:R-:W-:-:S03]  /*d040*/  ISETP.GE.AND P2, PT, R15, c[0x0][0x3c8], PT ;  /* 0x0000f2000f007a0c */ /* 0x000fc60003f46270 */
[----:B------:R1:W-:Y:S01]  /*d050*/  @!P3 ST.E.64 [R6.64], R32 ;  /* 0x000000200600b985 */ /* 0x0003e2000c101b06 */
[----:B------:R-:W-:Y:S02]  /*d060*/  ISETP.GE.AND P3, PT, R13, c[0x0][0x3c8], PT ;  /* 0x0000f2000d007a0c */ /* 0x000fe40003f66270 */
[C---:B-1----:R-:W-:Y:S01]  /*d070*/  @!P1 LEA R2, P5, R9.reuse, R0, 0x2 ;  /* 0x0000000009029211 */ /* 0x042fe200078a10ff */
[----:B------:R-:W2:Y:S03]  /*d080*/  LDL R28, [R1+0x70] ;  /* 0x00007000011c7983 */ /* 0x000ea60000100800 */
[----:B------:R-:W-:Y:S01]  /*d090*/  @!P1 LEA.HI.X R3, R9, R4, R31, 0x2, P5 ;  /* 0x0000000409039211 */ /* 0x000fe200028f141f */
[----:B------:R-:W2:Y:S01]  /*d0a0*/  LDL R33, [R1+0x78] ;  /* 0x0000780001217983 */ /* 0x000ea20000100800 */
[----:B------:R-:W-:-:S03]  /*d0b0*/  @!P4 LEA R6, P0, R17, R0, 0x2 ;  /* 0x000000001106c211 */ /* 0x000fc600078010ff */
[----:B------:R-:W2:Y:S01]  /*d0c0*/  LDL R9, [R1+0x9c] ;  /* 0x00009c0001097983 */ /* 0x000ea20000100800 */
[----:B------:R-:W-:-:S03]  /*d0d0*/  @!P4 LEA.HI.X R7, R17, R4, R21, 0x2, P0 ;  /* 0x000000041107c211 */ /* 0x000fc600000f1415 */
[----:B------:R-:W2:Y:S04]  /*d0e0*/  LDL R21, [R1+0x11c] ;  /* 0x00011c0001157983 */ /* 0x000ea80000100800 */
[----:B------:R-:W2:Y:S04]  /*d0f0*/  LDL R17, [R1+0x118] ;  /* 0x0001180001117983 */ /* 0x000ea80000100800 */
[----:B------:R1:W-:Y:S04]  /*d100*/  @!P1 ST.E.64 [R2.64], R34 ;  /* 0x0000002202009985 */ /* 0x0003e8000c101b06 */
[----:B------:R1:W-:Y:S01]  /*d110*/  @!P4 ST.E.64 [R6.64], R132 ;  /* 0x000000840600c985 */ /* 0x0003e2000c101b06 */
[----:B------:R-:W-:-:S03]  /*d120*/  ISETP.GE.AND P1, PT, R19, c[0x0][0x3c8], PT ;  /* 0x0000f20013007a0c */ /* 0x000fc60003f26270 */
[----:B------:R-:W2:Y:S04]  /*d130*/  LDL R31, [R1+0x74] ;  /* 0x00007400011f7983 */ /* 0x000ea80000100800 */
[----:B------:R-:W2:Y:S04]  /*d140*/  LDL R32, [R1+0xe8] ;  /* 0x0000e80001207983 */ /* 0x000ea80000100800 */
[----:B------:R-:W2:Y:S01]  /*d150*/  LDL R29, [R1+0xe4] ;  /* 0x0000e400011d7983 */ /* 0x000ea20000100800 */
[----:B-1----:R-:W-:-:S03]  /*d160*/  @!P2 LEA R2, P5, R15, R0, 0x2 ;  /* 0x000000000f02a211 */ /* 0x002fc600078a10ff */
[----:B------:R-:W2:Y:S01]  /*d170*/  LDL R34, [R1+0xec] ;  /* 0x0000ec0001227983 */ /* 0x000ea20000100800 */
[----:B------:R-:W-:Y:S02]  /*d180*/  @!P3 LEA R6, P0, R13, R0, 0x2 ;  /* 0x000000000d06b211 */ /* 0x000fe400078010ff */
[-C--:B------:R-:W-:Y:S02]  /*d190*/  @!P2 LEA.HI.X R3, R15, R4.reuse, R20, 0x2, P5 ;  /* 0x000000040f03a211 */ /* 0x080fe400028f1414 */
[----:B------:R-:W-:Y:S01]  /*d1a0*/  @!P3 LEA.HI.X R7, R13, R4, R16, 0x2, P0 ;  /* 0x000000040d07b211 */ /* 0x000fe200000f1410 */
[----:B------:R-:W2:Y:S04]  /*d1b0*/  LDL R15, [R1+0x94] ;  /* 0x00009400010f7983 */ /* 0x000ea80000100800 */
[----:B------:R-:W2:Y:S04]  /*d1c0*/  LDL R13, [R1+0x110] ;  /* 0x00011000010d7983 */ /* 0x000ea80000100800 */
[----:B------:R1:W-:Y:S04]  /*d1d0*/  @!P2 ST.E.64 [R2.64], R140 ;  /* 0x0000008c0200a985 */ /* 0x0003e8000c101b06 */
[----:B------:R-:W2:Y:S04]  /*d1e0*/  LDL R20, [R1+0x90] ;  /* 0x0000900001147983 */ /* 0x000ea80000100800 */
[----:B------:R-:W2:Y:S01]  /*d1f0*/  LDL R16, [R1+0x8c] ;  /* 0x00008c0001107983 */ /* 0x000ea20000100800 */
[----:B-1----:R-:W-:-:S04]  /*d200*/  @!P1 LEA R2, P5, R19, R0, 0x2 ;  /* 0x0000000013029211 */ /* 0x002fc800078a10ff */
[----:B-----5:R-:W-:Y:S02]  /*d210*/  @!P1 LEA.HI.X R3, R19, R4, R25, 0x2, P5 ;  /* 0x0000000413039211 */ /* 0x020fe400028f1419 */
[----:B------:R-:W5:Y:S01]  /*d220*/  LDL R19, [R1+0x108] ;  /* 0x0001080001137983 */ /* 0x000f620000100800 */
[----:B---3--:R-:W-:Y:S02]  /*d230*/  ISETP.GE.AND P4, PT, R8, c[0x0][0x3c8], PT ;  /* 0x0000f20008007a0c */ /* 0x008fe40003f86270 */
[----:B------:R-:W-:Y:S01]  /*d240*/  ISETP.GE.AND P2, PT, R18, c[0x0][0x3c8], PT ;  /* 0x0000f20012007a0c */ /* 0x000fe20003f46270 */
[----:B------:R1:W-:Y:S04]  /*d250*/  @!P3 ST.E.64 [R6.64], R136 ;  /* 0x000000880600b985 */ /* 0x0003e8000c101b06 */
[----:B------:R-:W3:Y:S04]  /*d260*/  LDL R25, [R1+0x10c] ;  /* 0x00010c0001197983 */ /* 0x000ee80000100800 */
[----:B------:R2:W-:Y:S02]  /*d270*/  @!P1 ST.E.64 [R2.64], R36 ;  /* 0x0000002402009985 */ /* 0x0005e4000c101b06 */
[----:B-1----:R-:W-:-:S04]  /*d280*/  @!P4 LEA R6, P0, R8, R0, 0x2 ;  /* 0x000000000806c211 */ /* 0x002fc800078010ff */
[----:B----4-:R-:W-:Y:S02]  /*d290*/  @!P4 LEA.HI.X R7, R8, R4, R10, 0x2, P0 ;  /* 0x000000040807c211 */ /* 0x010fe400000f140a */
[----:B------:R-:W4:Y:S01]  /*d2a0*/  LDL R10, [R1+0x88] ;  /* 0x00008800010a7983 */ /* 0x000f220000100800 */
[----:B--2---:R-:W-:-:S03]  /*d2b0*/  ISETP.GE.AND P3, PT, R11, c[0x0][0x3c8], PT ;  /* 0x0000f2000b007a0c */ /* 0x004fc60003f66270 */
[----:B------:R1:W-:Y:S01]  /*d2c0*/  @!P4 ST.E.64 [R6.64], R40 ;  /* 0x000000280600c985 */ /* 0x0003e2000c101b06 */
[-C--:B------:R-:W-:Y:S02]  /*d2d0*/  @!P2 LEA R2, P5, R18, R0.reuse, 0x2 ;  /* 0x000000001202a211 */ /* 0x080fe400078a10ff */
[----:B------:R-:W-:Y:S01]  /*d2e0*/  ISETP.GE.AND P1, PT, R26, c[0x0][0x3c8], PT ;  /* 0x0000f2001a007a0c */ /* 0x000fe20003f26270 */
[----:B------:R-:W2:Y:S06]  /*d2f0*/  LDL R8, [R1+0x84] ;  /* 0x0000840001087983 */ /* 0x000eac0000100800 */
[----:B-1----:R-:W-:-:S02]  /*d300*/  @!P3 LEA R6, P0, R11, R0, 0x2 ;  /* 0x000000000b06b211 */ /* 0x002fc400078010ff */
[----:B------:R-:W-:Y:S02]  /*d310*/  ISETP.GE.AND P4, PT, R9, c[0x0][0x3c8], PT ;  /* 0x0000f20009007a0c */ /* 0x000fe40003f86270 */
[-C--:B------:R-:W-:Y:S02]  /*d320*/  @!P2 LEA.HI.X R3, R18, R4.reuse, R21, 0x2, P5 ;  /* 0x000000041203a211 */ /* 0x080fe400028f1415 */
[----:B------:R-:W2:Y:S01]  /*d330*/  LDL R21, [R1+0x104] ;  /* 0x0001040001157983 */ /* 0x000ea20000100800 */
[----:B------:R-:W-:-:S03]  /*d340*/  @!P3 LEA.HI.X R7, R11, R4, R17, 0x2, P0 ;  /* 0x000000040b07b211 */ /* 0x000fc600000f1411 */
[----:B------:R1:W-:Y:S04]  /*d350*/  @!P2 ST.E.64 [R2.64], R44 ;  /* 0x0000002c0200a985 */ /* 0x0003e8000c101b06 */
[----:B------:R-:W2:Y:S04]  /*d360*/  LDL R18, [R1+0x100] ;  /* 0x0001000001127983 */ /* 0x000ea80000100800 */
[----:B------:R1:W-:Y:S04]  /*d370*/  @!P3 ST.E.64 [R6.64], R48 ;  /* 0x000000300600b985 */ /* 0x0003e8000c101b06 */
[----:B------:R-:W2:Y:S04]  /*d380*/  LDL R11, [R1+0x7c] ;  /* 0x00007c00010b7983 */ /* 0x000ea80000100800 */
[----:B------:R-:W2:Y:S01]  /*d390*/  LDL R17, [R1+0x80] ;  /* 0x0000800001117983 */ /* 0x000ea20000100800 */
[----:B-1----:R-:W-:-:S02]  /*d3a0*/  @!P1 LEA R2, P5, R26, R0, 0x2 ;  /* 0x000000001a029211 */ /* 0x002fc400078a10ff */
[----:B------:R-:W-:Y:S02]  /*d3b0*/  @!P4 LEA R6, P0, R9, R0, 0x2 ;  /* 0x000000000906c211 */ /* 0x000fe400078010ff */
[----:B------:R-:W-:Y:S02]  /*d3c0*/  ISETP.GE.AND P3, PT, R15, c[0x0][0x3c8], PT ;  /* 0x0000f2000f007a0c */ /* 0x000fe40003f66270 */
[-C--:B------:R-:W-:Y:S02]  /*d3d0*/  @!P4 LEA.HI.X R7, R9, R4.reuse, R13, 0x2, P0 ;  /* 0x000000040907c211 */ /* 0x080fe400000f140d */
[----:B------:R-:W2:Y:S01]  /*d3e0*/  LDL R13, [R1+0xfc] ;  /* 0x0000fc00010d7983 */ /* 0x000ea20000100800 */
[----:B------:R-:W-:-:S03]  /*d3f0*/  @!P1 LEA.HI.X R3, R26, R4, R27, 0x2, P5 ;  /* 0x000000041a039211 */ /* 0x000fc600028f141b */
[----:B------:R-:W2:Y:S04]  /*d400*/  LDL R9, [R1+0xf8] ;  /* 0x0000f80001097983 */ /* 0x000ea80000100800 */
[----:B------:R-:W-:Y:S04]  /*d410*/  @!P1 ST.E.64 [R2.64], R52 ;  /* 0x0000003402009985 */ /* 0x000fe8000c101b06 */
[----:B------:R1:W-:Y:S01]  /*d420*/  @!P4 ST.E.64 [R6.64], R56 ;  /* 0x000000380600c985 */ /* 0x0003e2000c101b06 */
[----:B------:R-:W-:-:S03]  /*d430*/  ISETP.GE.AND P2, PT, R24, c[0x0][0x3c8], PT ;  /* 0x0000f20018007a0c */ /* 0x000fc60003f46270 */
[----:B------:R-:W2:Y:S04]  /*d440*/  LDL R26, [R1+0x6c] ;  /* 0x00006c00011a7983 */ /* 0x000ea80000100800 */
[----:B------:R-:W2:Y:S01]  /*d450*/  LDL R27, [R1+0xe0] ;  /* 0x0000e000011b7983 */ /* 0x000ea20000100800 */
[----:B-1----:R-:W-:-:S04]  /*d460*/  @!P3 LEA R6, P0, R15, R0, 0x2 ;  /* 0x000000000f06b211 */ /* 0x002fc800078010ff */
[----:B-----5:R-:W-:Y:S02]  /*d470*/  @!P3 LEA.HI.X R7, R15, R4, R19, 0x2, P0 ;  /* 0x000000040f07b211 */ /* 0x020fe400000f1413 */
[----:B------:R-:W5:Y:S04]  /*d480*/  LDL R15, [R1+0xf0] ;  /* 0x0000f000010f7983 */ /* 0x000f680000100800 */
[----:B------:R-:W5:Y:S01]  /*d490*/  LDL R19, [R1+0xf4] ;  /* 0x0000f40001137983 */ /* 0x000f620000100800 */
        /* <DEDUP_REMOVED lines=10> */
[----:B--2---:R-:W-:Y:S02]  /*d540*/  @!P4 LEA R6, P0, R16, R0, 0x2 ;  /* 0x000000001006c211 */ /* 0x004fe400078010ff */
[----:B------:R-:W-:Y:S02]  /*d550*/  ISETP.GE.AND P3, PT, R8, c[0x0][0x3c8], PT ;  /* 0x0000f20008007a0c */ /* 0x000fe40003f66270 */
[-C--:B------:R-:W-:Y:S02]  /*d560*/  @!P1 LEA.HI.X R3, R20, R4.reuse, R21, 0x2, P5 ;  /* 0x0000000414039211 */ /* 0x080fe400028f1415 */
[----:B------:R-:W2:Y:S04]  /*d570*/  LDL R20, [R1+0x60] ;  /* 0x0000600001147983 */ /* 0x000ea80000100800 */
[----:B------:R1:W-:Y:S01]  /*d580*/  @!P1 ST.E.64 [R2.64], R68 ;  /* 0x0000004402009985 */ /* 0x0003e2000c101b06 */
[----:B------:R-:W-:-:S03]  /*d590*/  @!P4 LEA.HI.X R7, R16, R4, R18, 0x2, P0 ;  /* 0x000000041007c211 */ /* 0x000fc600000f1412 */
[----:B------:R-:W4:Y:S04]  /*d5a0*/  LDL R18, [R1+0x5c] ;  /* 0x00005c0001127983 */ /* 0x000f280000100800 */
[----:B------:R1:W-:Y:S01]  /*d5b0*/  @!P4 ST.E.64 [R6.64], R72 ;  /* 0x000000480600c985 */ /* 0x0003e2000c101b06 */
[----:B------:R-:W-:-:S03]  /*d5c0*/  ISETP.GE.AND P4, PT, R11, c[0x0][0x3c8], PT ;  /* 0x0000f2000b007a0c */ /* 0x000fc60003f86270 */
[----:B------:R-:W4:Y:S01]  /*d5d0*/  LDL R16, [R1+0x58] ;  /* 0x0000580001107983 */ /* 0x000f220000100800 */
[----:B------:R-:W-:-:S03]  /*d5e0*/  ISETP.GE.AND P1, PT, R17, c[0x0][0x3c8], PT ;  /* 0x0000f20011007a0c */ /* 0x000fc60003f26270 */
[----:B------:R-:W4:Y:S01]  /*d5f0*/  LDL R21, [R1+0xd4] ;  /* 0x0000d40001157983 */ /* 0x000f220000100800 */
[----:B-1----:R-:W-:-:S04]  /*d600*/  @!P2 LEA R2, P5, R10, R0, 0x2 ;  /* 0x000000000a02a211 */ /* 0x002fc800078a10ff */
[----:B------:R-:W-:Y:S02]  /*d610*/  @!P2 LEA.HI.X R3, R10, R4, R13, 0x2, P5 ;  /* 0x000000040a03a211 */ /* 0x000fe400028f140d */
[----:B------:R-:W4:Y:S01]  /*d620*/  LDL R10, [R1+0x64] ;  /* 0x00006400010a7983 */ /* 0x000f220000100800 */
[----:B------:R-:W-:-:S03]  /*d630*/  @!P3 LEA R6, P0, R8, R0, 0x2 ;  /* 0x000000000806b211 */ /* 0x000fc600078010ff */
[----:B------:R-:W4:Y:S01]  /*d640*/  LDL R13, [R1+0x54] ;  /* 0x00005400010d7983 */ /* 0x000f220000100800 */
[----:B------:R-:W-:Y:S02]  /*d650*/  @!P3 LEA.HI.X R7, R8, R4, R9, 0x2, P0 ;  /* 0x000000040807b211 */ /* 0x000fe400000f1409 */
[-C--:B------:R-:W-:Y:S01]  /*d660*/  @!P4 LEA R8, P0, R11, R0.reuse, 0x2 ;  /* 0x000000000b08c211 */ /* 0x080fe200078010ff */
[----:B------:R1:W-:Y:S02]  /*d670*/  @!P2 ST.E.64 [R2.64], R76 ;  /* 0x0000004c0200a985 */ /* 0x0003e4000c101b06 */
[----:B-1----:R-:W-:Y:S02]  /*d680*/  @!P1 LEA R2, P5, R17, R0, 0x2 ;  /* 0x0000000011029211 */ /* 0x002fe400078a10ff */
[-C--:B-----5:R-:W-:Y:S02]  /*d690*/  @!P4 LEA.HI.X R9, R11, R4.reuse, R15, 0x2, P0 ;  /* 0x000000040b09c211 */ /* 0x0a0fe400000f140f */
[----:B------:R-:W5:Y:S01]  /*d6a0*/  LDL R11, [R1+0xd8] ;  /* 0x0000d800010b7983 */ /* 0x000f620000100800 */
[----:B------:R-:W-:-:S03]  /*d6b0*/  @!P1 LEA.HI.X R3, R17, R4, R19, 0x2, P5 ;  /* 0x0000000411039211 */ /* 0x000fc600028f1413 */
[----:B------:R-:W5:Y:S04]  /*d6c0*/  LDL R19, [R1+0xd0] ;  /* 0x0000d00001137983 */ /* 0x000f680000100800 */
[----:B------:R-:W5:Y:S04]  /*d6d0*/  LDL R17, [R1+0xcc] ;  /* 0x0000cc0001117983 */ /* 0x000f680000100800 */
[----:B------:R-:W5:Y:S01]  /*d6e0*/  LDL R15, [R1+0xc8] ;  /* 0x0000c800010f7983 */ /* 0x000f620000100800 */
[----:B------:R-:W-:-:S03]  /*d6f0*/  ISETP.GE.AND P2, PT, R33, c[0x0][0x3c8], PT ;  /* 0x0000f20021007a0c */ /* 0x000fc60003f46270 */
[----:B------:R1:W-:Y:S01]  /*d700*/  @!P3 ST.E.64 [R6.64], R80 ;  /* 0x000000500600b985 */ /* 0x0003e2000c101b06 */
[----:B------:R-:W-:-:S03]  /*d710*/  ISETP.GE.AND P3, PT, R31, c[0x0][0x3c8], PT ;  /* 0x0000f2001f007a0c */ /* 0x000fc60003f66270 */
[----:B------:R1:W-:Y:S01]  /*d720*/  @!P1 ST.E.64 [R2.64], R84 ;  /* 0x0000005402009985 */ /* 0x0003e2000c101b06 */
[----:B------:R-:W-:-:S03]  /*d730*/  ISETP.GE.AND P1, PT, R28, c[0x0][0x3c8], PT ;  /* 0x0000f2001c007a0c */ /* 0x000fc60003f26270 */
[----:B------:R1:W-:Y:S01]  /*d740*/  @!P4 ST.E.64 [R8.64], R88 ;  /* 0x000000580800c985 */ /* 0x0003e2000c101b06 */
[----:B------:R-:W-:Y:S02]  /*d750*/  ISETP.GE.AND P4, PT, R26, c[0x0][0x3c8], PT ;  /* 0x0000f2001a007a0c */ /* 0x000fe40003f86270 */
[----:B---3--:R-:W-:Y:S02]  /*d760*/  ISETP.GE.AND P6, PT, R24, c[0x0][0x3c8], PT ;  /* 0x0000f20018007a0c */ /* 0x008fe40003fc6270 */
[-C--:B-1----:R-:W-:Y:S02]  /*d770*/  @!P2 LEA R6, P5, R33, R0.reuse, 0x2 ;  /* 0x000000002106a211 */ /* 0x082fe400078a10ff */
[----:B------:R-:W-:Y:S02]  /*d780*/  @!P3 LEA R2, P0, R31, R0, 0x2 ;  /* 0x000000001f02b211 */ /* 0x000fe400078010ff */
[-C--:B------:R-:W-:Y:S02]  /*d790*/  @!P2 LEA.HI.X R7, R33, R4.reuse, R34, 0x2, P5 ;  /* 0x000000042107a211 */ /* 0x080fe400028f1422 */
[----:B------:R-:W-:-:S02]  /*d7a0*/  @!P3 LEA.HI.X R3, R31, R4, R32, 0x2, P0 ;  /* 0x000000041f03b211 */ /* 0x000fc400000f1420 */
[C---:B------:R-:W-:Y:S01]  /*d7b0*/  @!P1 LEA R8, P0, R28.reuse, R0, 0x2 ;  /* 0x000000001c089211 */ /* 0x040fe200078010ff */
[----:B------:R-:W-:Y:S04]  /*d7c0*/  @!P2 ST.E.64 [R6.64], R92 ;  /* 0x0000005c0600a985 */ /* 0x000fe8000c101b06 */
[----:B------:R1:W-:Y:S01]  /*d7d0*/  @!P3 ST.E.64 [R2.64], R96 ;  /* 0x000000600200b985 */ /* 0x0003e2000c101b06 */
[----:B------:R-:W-:-:S05]  /*d7e0*/  @!P1 LEA.HI.X R9, R28, R4, R29, 0x2, P0 ;  /* 0x000000041c099211 */ /* 0x000fca00000f141d */
[----:B------:R-:W-:Y:S01]  /*d7f0*/  @!P1 ST.E.64 [R8.64], R144 ;  /* 0x0000009008009985 */ /* 0x000fe2000c101b06 */
[-C--:B-1----:R-:W-:Y:S02]  /*d800*/  @!P4 LEA R2, P2, R26, R0.reuse, 0x2 ;  /* 0x000000001a02c211 */ /* 0x082fe400078410ff */
[----:B------:R-:W-:Y:S02]  /*d810*/  @!P6 LEA R6, P0, R24, R0, 0x2 ;  /* 0x000000001806e211 */ /* 0x000fe400078010ff */
[-C--:B------:R-:W-:Y:S02]  /*d820*/  @!P4 LEA.HI.X R3, R26, R4.reuse, R27, 0x2, P2 ;  /* 0x000000041a03c211 */ /* 0x080fe400010f141b */
[----:B--2---:R-:W-:Y:S02]  /*d830*/  ISETP.GE.AND P3, PT, R20, c[0x0][0x3c8], PT ;  /* 0x0000f20014007a0c */ /* 0x004fe40003f66270 */
[----:B------:R-:W-:Y:S02]  /*d840*/  @!P6 LEA.HI.X R7, R24, R4, R25, 0x2, P0 ;  /* 0x000000041807e211 */ /* 0x000fe400000f1419 */
[----:B----4-:R-:W-:Y:S01]  /*d850*/  ISETP.GE.AND P2, PT, R18, c[0x0][0x3c8], PT ;  /* 0x0000f20012007a0c */ /* 0x010fe20003f46270 */
[----:B------:R1:W-:Y:S01]  /*d860*/  @!P4 ST.E.64 [R2.64], R100 ;  /* 0x000000640200c985 */ /* 0x0003e2000c101b06 */
[----:B------:R-:W-:-:S03]  /*d870*/  ISETP.GE.AND P1, PT, R16, c[0x0][0x3c8], PT ;  /* 0x0000f20010007a0c */ /* 0x000fc60003f26270 */
[----:B------:R2:W-:Y:S01]  /*d880*/  @!P6 ST.E.64 [R6.64], R104 ;  /* 0x000000680600e985 */ /* 0x0005e2000c101b06 */
[----:B------:R-:W-:Y:S02]  /*d890*/  ISETP.GE.AND P5, PT, R10, c[0x0][0x3c8], PT ;  /* 0x0000f2000a007a0c */ /* 0x000fe40003fa6270 */
[----:B------:R-:W-:-:S11]  /*d8a0*/  ISETP.GE.AND P0, PT, R13, c[0x0][0x3c8], PT ;  /* 0x0000f2000d007a0c */ /* 0x000fd60003f06270 */
[----:B-1----:R-:W-:-:S04]  /*d8b0*/  @!P5 LEA R2, P4, R10, R0, 0x2 ;  /* 0x000000000a02d211 */ /* 0x002fc800078810ff */
[----:B-----5:R-:W-:Y:S02]  /*d8c0*/  @!P5 LEA.HI.X R3, R10, R4, R11, 0x2, P4 ;  /* 0x000000040a03d211 */ /* 0x020fe400020f140b */
[-C--:B------:R-:W-:Y:S02]  /*d8d0*/  @!P2 LEA R8, P4, R18, R0.reuse, 0x2 ;  /* 0x000000001208a211 */ /* 0x080fe400078810ff */
[-C--:B------:R-:W-:Y:S01]  /*d8e0*/  @!P3 LEA R10, P6, R20, R0.reuse, 0x2 ;  /* 0x00000000140ab211 */ /* 0x080fe200078c10ff */
[----:B------:R1:W-:Y:S01]  /*d8f0*/  @!P5 ST.E.64 [R2.64], R108 ;  /* 0x0000006c0200d985 */ /* 0x0003e2000c101b06 */
[----:B--2---:R-:W-:Y:S02]  /*d900*/  @!P1 LEA R6, P5, R16, R0, 0x2 ;  /* 0x0000000010069211 */ /* 0x004fe400078a10ff */
[-C--:B------:R-:W-:Y:S02]  /*d910*/  @!P2 LEA.HI.X R9, R18, R4.reuse, R19, 0x2, P4 ;  /* 0x000000041209a211 */ /* 0x080fe400020f1413 */
[----:B------:R-:W-:-:S02]  /*d920*/  @!P3 LEA.HI.X R11, R20, R4, R21, 0x2, P6 ;  /* 0x00000004140bb211 */ /* 0x000fc400030f1415 */
[----:B------:R-:W-:-:S03]  /*d930*/  @!P1 LEA.HI.X R7, R16, R4, R17, 0x2, P5 ;  /* 0x0000000410079211 */ /* 0x000fc600028f1411 */
[----:B------:R2:W-:Y:S04]  /*d940*/  @!P3 ST.E.64 [R10.64], R152 ;  /* 0x000000980a00b985 */ /* 0x0005e8000c101b06 */
[----:B------:R2:W-:Y:S04]  /*d950*/  @!P2 ST.E.64 [R8.64], R148 ;  /* 0x000000940800a985 */ /* 0x0005e8000c101b06 */
[----:B------:R2:W-:Y:S01]  /*d960*/  @!P1 ST.E.64 [R6.64], R112 ;  /* 0x0000007006009985 */ /* 0x0005e2000c101b06 */
[----:B-1----:R-:W-:-:S04]  /*d970*/  @!P0 LEA R2, P4, R13, R0, 0x2 ;  /* 0x000000000d028211 */ /* 0x002fc800078810ff */
[----:B------:R-:W-:-:S05]  /*d980*/  @!P0 LEA.HI.X R3, R13, R4, R15, 0x2, P4 ;  /* 0x000000040d038211 */ /* 0x000fca00020f140f */
[----:B------:R2:W-:Y:S04]  /*d990*/  @!P0 ST.E.64 [R2.64], R22 ;  /* 0x0000001602008985 */ /* 0x0005e8000c101b06 */
.L_x_1618:
[----:B------:R-:W-:Y:S05]  /*d9a0*/  BSYNC B0 ;  /* 0x0000000000007941 */ /* 0x000fea0003800000 */
.L_x_1617:
[----:B------:R-:W-:Y:S05]  /*d9b0*/  BRA.DIV ~URZ, `(.L_x_1619) ;  /* 0x00003d127f007947 */ /* 0x000fea000b800000 */
[----:B--2---:R2:W1:Y:S04]  /*d9c0*/  SHFL.IDX PT, R4, R5, 0x1, 0x1c1f ;  /* 0x003c1f0005047f89 */ /* 0x00446800000e0000 */
[----:B----4-:R2:W4:Y:S02]  /*d9d0*/  SHFL.IDX PT, R0, R12, 0x1, 0x1c1f ;  /* 0x003c1f000c007f89 */ /* 0x01052400000e0000 */
.L_x_1681:
        /* <DEDUP_REMOVED lines=212> */
.L_x_1599:
        /* <DEDUP_REMOVED lines=19> */
[----:B------:R3:W4:Y:S04]  /*e850*/  LDG.E R0, [R2.64] ;  /* 0x0000000602007981 */ /* 0x000728000c1e1900 */
[----:B--23--:R-:W4:Y:S02]  /*e860*/  LDG.E R2, [R2.64+0x4] ;  /* 0x0000040602027981 */ /* 0x00cf24000c1e1900 */
[----:B----45:R-:W-:Y:S02]  /*e870*/  IADD3 R20, -R0, R2, RZ ;  /* 0x0000000200147210 */ /* 0x030fe40007ffe1ff */
.L_x_1620:
[----:B--2---:R-:W2:Y:S04]  /*e880*/  LDL.LU R2, [R1+0x8] ;  /* 0x0000080001027983 */ /* 0x004ea80000300800 */
[----:B------:R-:W3:Y:S01]  /*e890*/  LDL.LU R0, [R1+0x50] ;  /* 0x0000500001007983 */ /* 0x000ee20000300800 */
[----:B------:R-:W-:Y:S01]  /*e8a0*/  BSSY B0, `(.L_x_1621) ;  /* 0x0000039000007945 */ /* 0x000fe20003800000 */
[----:B------:R-:W-:-:S02]  /*e8b0*/  SEL R15, R252, RZ, !P3 ;  /* 0x000000fffc0f7207 */ /* 0x000fc40005800000 */
[----:B------:R-:W4:Y:S01]  /*e8c0*/  S2R R3, SR_TID.X ;  /* 0x0000000000037919 */ /* 0x000f220000002100 */
[----:B-----5:R-:W-:Y:S02]  /*e8d0*/  SHF.R.S32.HI R18, RZ, 0x1f, R8 ;  /* 0x0000001fff127819 */ /* 0x020fe40000011408 */
[----:B----4-:R-:W-:Y:S02]  /*e8e0*/  ISETP.GT.AND P0, PT, R3, 0x7f, PT ;  /* 0x0000007f0300780c */ /* 0x010fe40003f04270 */
[----:B--2---:R-:W-:Y:S02]  /*e8f0*/  LOP3.LUT R14, R2, 0xffff, RZ, 0xc0, !PT ;  /* 0x0000ffff020e7812 */ /* 0x004fe400078ec0ff */
[----:B---3--:R-:W-:-:S09]  /*e900*/  SEL R21, R0, RZ, !P3 ;  /* 0x000000ff00157207 */ /* 0x008fd20005800000 */
        /* <DEDUP_REMOVED lines=10> */
[----:B------:R3:W4:Y:S08]  /*e9b0*/  LDC.64 R6, c[0x0][R0+0x170] ;  /* 0x00005c0000067b82 */ /* 0x0007300000000a00 */
[----:B------:R3:W5:Y:S08]  /*e9c0*/  LDC.64 R4, c[0x0][R0+0x168] ;  /* 0x00005a0000047b82 */ /* 0x0007700000000a00 */
[----:B------:R3:W1:Y:S08]  /*e9d0*/  LDC.64 R12, c[0x0][R0+0x178] ;  /* 0x00005e00000c7b82 */ /* 0x0006700000000a00 */
[----:B------:R3:W1:Y:S02]  /*e9e0*/  LDC.64 R10, c[0x0][R0+0x160] ;  /* 0x00005800000a7b82 */ /* 0x0006640000000a00 */
[----:B---3--:R-:W-:-:S02]  /*e9f0*/  IMAD.MOV.U32 R0, RZ, RZ, c[0x0][0x4e8] ;  /* 0x00013a00ff007624 */ /* 0x008fc400078e00ff */
[-C--:B----4-:R-:W-:Y:S02]  /*ea00*/  IMAD R7, R7, R15.reuse, RZ ;  /* 0x0000000f07077224 */ /* 0x090fe400078e02ff */
[----:B------:R-:W-:Y:S01]  /*ea10*/  IMAD.WIDE.U32 R2, R6, R15, RZ ;  /* 0x0000000f06027225 */ /* 0x000fe200078e00ff */
[----:B------:R-:W-:Y:S02]  /*ea20*/  ISETP.NE.AND P0, PT, R0, 0x1, PT ;  /* 0x000000010000780c */ /* 0x000fe40003f05270 */
[----:B------:R-:W-:Y:S01]  /*ea30*/  MOV R0, R9 ;  /* 0x0000000900007202 */ /* 0x000fe20000000f00 */
[----:B------:R-:W-:Y:S02]  /*ea40*/  IMAD R7, R6, R21, R7 ;  /* 0x0000001506077224 */ /* 0x000fe400078e0207 */
[-C--:B-----5:R-:W-:Y:S02]  /*ea50*/  IMAD R16, R5, R14.reuse, RZ ;  /* 0x0000000e05107224 */ /* 0x0a0fe400078e02ff */
        /* <DEDUP_REMOVED lines=8> */
[----:B------:R-:W-:Y:S02]  /*eae0*/  IADD3.X R9, R3, R16, R18, P1, P0 ;  /* 0x0000001003097210 */ /* 0x000fe40000fe0412 */
[----:B------:R-:W-:Y:S02]  /*eaf0*/  SHF.R.S32.HI R3, RZ, 0x1f, R0 ;  /* 0x0000001fff037819 */ /* 0x000fe40000011400 */
[----:B--2---:R-:W-:-:S05]  /*eb00*/  SEL R6, R22, RZ, P2 ;  /* 0x000000ff16067207 */ /* 0x004fca0001000000 */
[-C--:B-1----:R-:W-:Y:S02]  /*eb10*/  IMAD R7, R13, R6.reuse, RZ ;  /* 0x000000060d077224 */ /* 0x082fe400078e02ff */
        /* <DEDUP_REMOVED lines=17> */
.L_x_1622:
[----:B------:R-:W-:Y:S05]  /*ec30*/  BSYNC B0 ;  /* 0x0000000000007941 */ /* 0x000fea0003800000 */
.L_x_1621:
[----:B------:R-:W-:-:S13]  /*ec40*/  ISETP.GT.AND P0, PT, R19, 0x1, PT ;  /* 0x000000011300780c */ /* 0x000fda0003f04270 */
[----:B------:R-:W-:Y:S05]  /*ec50*/  @P0 BRA `(.L_x_1614) ;  /* 0x0000092000000947 */ /* 0x000fea0003800000 */
[----:B-1----:R-:W2:Y:S01]  /*ec60*/  LDL R5, [R1+0x4] ;  /* 0x0000040001057983 */ /* 0x002ea20000100800 */
[----:B------:R-:W-:Y:S01]  /*ec70*/  MOV R2, c[0x0][0x4e8] ;  /* 0x00013a0000027a02 */ /* 0x000fe20000000f00 */
[----:B------:R-:W-:Y:S01]  /*ec80*/  IMAD R0, R18, c[0x0][0x3a0], RZ ;  /* 0x0000e80012007a24 */ /* 0x000fe200078e02ff */
[----:B------:R-:W-:Y:S02]  /*ec90*/  LEA R4, R236, R241, 0x5 ;  /* 0x000000f1ec047211 */ /* 0x000fe400078e28ff */
[----:B------:R-:W-:Y:S01]  /*eca0*/  ISETP.NE.AND P0, PT, R2, 0x1, PT ;  /* 0x000000010200780c */ /* 0x000fe20003f05270 */
[----:B------:R-:W-:-:S04]  /*ecb0*/  IMAD.WIDE.U32 R2, R8, c[0x0][0x3a0], RZ ;  /* 0x0000e80008027a25 */ /* 0x000fc800078e00ff */
[----:B------:R-:W-:-:S05]  /*ecc0*/  IMAD R0, R8, c[0x0][0x3a4], R0 ;  /* 0x0000e90008007a24 */ /* 0x000fca00078e0200 */
[----:B------:R-:W-:-:S05]  /*ecd0*/  IADD3 R3, R3, R0, RZ ;  /* 0x0000000003037210 */ /* 0x000fca0007ffe0ff */
[----:B------:R-:W-:-:S04]  /*ece0*/  IMAD.WIDE.U32 R2, R14, c[0x0][0x3e8], R2 ;  /* 0x0000fa000e027a25 */ /* 0x000fc800078e0002 */
[----:B------:R-:W-:-:S04]  /*ecf0*/  IMAD R3, R14, c[0x0][0x3ec], R3 ;  /* 0x0000fb000e037a24 */ /* 0x000fc800078e0203 */
[----:B------:R-:W-:Y:S01]  /*ed00*/  IMAD.WIDE.U32 R2, R15, c[0x0][0x3f0], R2 ;  /* 0x0000fc000f027a25 */ /* 0x000fe200078e0002 */
[----:B--2---:R-:W-:-:S03]  /*ed10*/  LEA R4, R5, R4, 0x7 ;  /* 0x0000000405047211 */ /* 0x004fc600078e38ff */
        /* <DEDUP_REMOVED lines=22> */
.L_x_1682:
[----:B------:R-:W-:Y:S05]  /*ee80*/  BRA.DIV ~URZ, `(.L_x_1624) ;  /* 0x000029827f007947 */ /* 0x000fea000b800000 */
[----:B------:R3:W4:Y:S02]  /*ee90*/  SHFL.IDX PT, R0, R14, RZ, 0x181f ;  /* 0x00181fff0e007589 */ /* 0x00072400000e0000 */
.L_x_1683:
[----:B------:R-:W5:Y:S01]  /*eea0*/  LDL.LU R2, [R1+0x4] ;  /* 0x0000040001027983 */ /* 0x000f620000300800 */
[----:B------:R-:W-:Y:S01]  /*eeb0*/  IMAD R13, R20, c[0x0][0x4e8], RZ ;  /* 0x00013a00140d7a24 */ /* 0x000fe200078e02ff */
        /* <DEDUP_REMOVED lines=14> */
[----:B--2---:R-:W-:Y:S02]  /*efa0*/  @!P3 LEA.HI.X R11, R232, R4, R2, 0x1, P4 ;  /* 0x00000004e80bb211 */ /* 0x004fe400020f0c02 */
[----:B------:R-:W-:-:S02]  /*efb0*/  SHF.R.S32.HI R15, RZ, 0x1f, R239 ;  /* 0x0000001fff0f7819 */ /* 0x000fc400000114ef */
[----:B------:R-:W-:Y:S01]  /*efc0*/  @!P0 LEA R2, P4, R239, R0, 0x1 ;  /* 0x00000000ef028211 */ /* 0x000fe200078808ff */
[----:B------:R2:W-:Y:S01]  /*efd0*/  @!P3 ST.E.128 [R10.64], RZ ;  /* 0x000000ff0a00b985 */ /* 0x0005e2000c101d06 */
[-C--:B------:R-:W-:Y:S02]  /*efe0*/  @!P2 LEA.HI.X R9, R238, R4.reuse, R17, 0x1, P6 ;  /* 0x00000004ee09a211 */ /* 0x080fe400030f0c11 */
[-C--:B------:R-:W-:Y:S02]  /*eff0*/  @!P1 LEA.HI.X R7, R237, R4.reuse, R16, 0x1, P5 ;  /* 0x00000004ed079211 */ /* 0x080fe400028f0c10 */
[----:B------:R-:W-:Y:S01]  /*f000*/  @!P0 LEA.HI.X R3, R239, R4, R15, 0x1, P4 ;  /* 0x00000004ef038211 */ /* 0x000fe200020f0c0f */
[----:B------:R2:W-:Y:S04]  /*f010*/  @!P2 ST.E.128 [R8.64], RZ ;  /* 0x000000ff0800a985 */ /* 0x0005e8000c101d06 */
[----:B------:R2:W-:Y:S04]  /*f020*/  @!P1 ST.E.128 [R6.64], RZ ;  /* 0x000000ff06009985 */ /* 0x0005e8000c101d06 */
[----:B------:R2:W-:Y:S02]  /*f030*/  @!P0 ST.E.128 [R2.64], RZ ;  /* 0x000000ff02008985 */ /* 0x0005e4000c101d06 */
.L_x_1626:
[----:B------:R-:W-:Y:S05]  /*f040*/  BSYNC B0 ;  /* 0x0000000000007941 */ /* 0x000fea0003800000 */
.L_x_1625:
[----:B------:R-:W-:Y:S05]  /*f050*/  BRA.DIV ~URZ, `(.L_x_1627) ;  /* 0x000028227f007947 */ /* 0x000fea000b800000 */
[----:B--2---:R2:W1:Y:S04]  /*f060*/  SHFL.IDX PT, R4, R5, 0x1, 0x181f ;  /* 0x00381f0005047f89 */ /* 0x00446800000e0000 */
[----:B----4-:R2:W4:Y:S02]  /*f070*/  SHFL.IDX PT, R0, R14, 0x1, 0x181f ;  /* 0x00381f000e007f89 */ /* 0x01052400000e0000 */
.L_x_1684:
        /* <DEDUP_REMOVED lines=14> */
[----:B-1----:R-:W-:Y:S02]  /*f160*/  @!P3 LEA.HI.X R11, R232, R4, R3, 0x1, P4 ;  /* 0x00000004e80bb211 */ /* 0x002fe400020f0c03 */
        /* <DEDUP_REMOVED lines=9> */
.L_x_1629:
[----:B------:R-:W-:Y:S05]  /*f200*/  BSYNC B0 ;  /* 0x0000000000007941 */ /* 0x000fea0003800000 */
.L_x_1628:
[----:B------:R-:W-:Y:S05]  /*f210*/  BRA.DIV ~URZ, `(.L_x_1630) ;  /* 0x000027327f007947 */ /* 0x000fea000b800000 */
[----:B-1----:R1:W2:Y:S02]  /*f220*/  SHFL.IDX PT, R4, R5, 0x2, 0x181f ;  /* 0x00581f0005047f89 */ /* 0x0022a400000e0000 */
.L_x_1685:
[----:B------:R-:W-:Y:S05]  /*f230*/  BRA.DIV ~URZ, `(.L_x_1631) ;  /* 0x000027827f007947 */ /* 0x000fea000b800000 */
[----:B----4-:R4:W1:Y:S02]  /*f240*/  SHFL.IDX PT, R0, R14, 0x2, 0x181f ;  /* 0x00581f000e007f89 */ /* 0x01086400000e0000 */
.L_x_1686:
        /* <DEDUP_REMOVED lines=11> */
[-C--:B-1----:R-:W-:Y:S02]  /*f300*/  @!P3 LEA R10, P4, R232, R0.reuse, 0x1 ;  /* 0x00000000e80ab211 */ /* 0x082fe400078808ff */
        /* <DEDUP_REMOVED lines=12> */
.L_x_1633:
[----:B------:R-:W-:Y:S05]  /*f3d0*/  BSYNC B0 ;  /* 0x0000000000007941 */ /* 0x000fea0003800000 */
.L_x_1632:
[----:B------:R-:W-:Y:S05]  /*f3e0*/  BRA.DIV ~URZ, `(.L_x_1634) ;  /* 0x000026427f007947 */ /* 0x000fea000b800000 */
[----:B--2---:R2:W3:Y:S04]  /*f3f0*/  SHFL.IDX PT, R4, R5, 0x3, 0x181f ;  /* 0x00781f0005047f89 */ /* 0x0044e800000e0000 */
[----:B-1----:R2:W1:Y:S02]  /*f400*/  SHFL.IDX PT, R0, R14, 0x3, 0x181f ;  /* 0x00781f000e007f89 */ /* 0x00246400000e0000 */
.L_x_1687:
[----:B------:R-:W-:-:S04]  /*f410*/  IADD3 R2, R12, 0x60, RZ ;  /* 0x000000600c027810 */ /* 0x000fc80007ffe0ff */
        /* <DEDUP_REMOVED lines=8> */
[----:B--234-:R-:W-:Y:S02]  /*f4a0*/  SHF.R.S32.HI R14, RZ, 0x1f, R237 ;  /* 0x0000001fff0e7819 */ /* 0x01cfe400000114ed */
[-C--:B-1----:R-:W-:Y:S02]  /*f4b0*/  @!P3 LEA R10, P4, R232, R0.reuse, 0x1 ;  /* 0x00000000e80ab211 */ /* 0x082fe400078808ff */
[-C--:B------:R-:W-:Y:S02]  /*f4c0*/  @!P2 LEA R8, P6, R238, R0.reuse, 0x1 ;  /* 0x00000000ee08a211 */ /* 0x080fe400078c08ff */
[----:B------:R-:W-:Y:S02]  /*f4d0*/  @!P1 LEA R6, P5, R237, R0, 0x1 ;  /* 0x00000000ed069211 */ /* 0x000fe400078a08ff */
[----:B------:R-:W-:Y:S02]  /*f4e0*/  @!P3 LEA.HI.X R11, R232, R4, R3, 0x1, P4 ;  /* 0x00000004e80bb211 */ /* 0x000fe400020f0c03 */
        /* <DEDUP_REMOVED lines=9> */
.L_x_1614:
[----:B------:R-:W-:Y:S05]  /*f580*/  BSYNC B1 ;  /* 0x0000000000017941 */ /* 0x000fea0003800000 */
.L_x_1598:
[----:B-1--4-:R-:W4:Y:S02]  /*f590*/  LDL R0, [R1+0x144] ;  /* 0x0001440001007983 */ /* 0x012f240000100800 */
[----:B----4-:R-:W-:-:S13]  /*f5a0*/  ISETP.NE.AND P0, PT, R0, RZ, PT ;  /* 0x000000ff0000720c */ /* 0x010fda0003f05270 */
[----:B------:R-:W-:Y:S01]  /*f5b0*/  @P0 WARPSYNC 0xffffffff ;  /* 0xffffffff00000948 */ /* 0x000fe20003800000 */
[----:B------:R-:W-:Y:S06]  /*f5c0*/  @P0 BAR.SYNC.DEFER_BLOCKING 0x5, 0x100 ;  /* 0x0144000000000b1d */ /* 0x000fec0000010000 */
[----:B--23--:R-:W1:Y:S04]  /*f5d0*/  @P0 LDS.128 R4, [0x20100] ;  /* 0x02010000ff040984 */ /* 0x00ce680000000c00 */
[----:B-1----:R1:W-:Y:S04]  /*f5e0*/  @P0 STL.64 [R1], R4 ;  /* 0x0000000401000387 */ /* 0x0023e80000100a00 */
        /* <DEDUP_REMOVED lines=9> */
.L_x_1688:
[----:B------:R-:W-:Y:S05]  /*f680*/  BRA.DIV ~URZ, `(.L_x_1637) ;  /* 0x000024e27f007947 */ /* 0x000fea000b800000 */
[----:B------:R3:W4:Y:S02]  /*f690*/  SHFL.IDX PT, R8, R30, 0x1, 0x1f ;  /* 0x00201f001e087f89 */ /* 0x00072400000e0000 */
.L_x_1689:
        /* <DEDUP_REMOVED lines=19> */
.L_x_1690:
        /* <DEDUP_REMOVED lines=16> */
.L_x_1691:
[----:B---3--:R-:W-:Y:S01]  /*f8d0*/  IMAD R0, R0, c[0x0][0x538], RZ ;  /* 0x00014e0000007a24 */ /* 0x008fe200078e02ff */
[----:B------:R-:W-:Y:S04]  /*f8e0*/  BSSY B1, `(.L_x_1640) ;  /* 0x0000083000017945 */ /* 0x000fe80003800000 */
[----:B----4-:R-:W-:-:S04]  /*f8f0*/  IADD3 R8, R0, R8, RZ ;  /* 0x0000000800087210 */ /* 0x010fc80007ffe0ff */
[----:B--2---:R-:W-:-:S13]  /*f900*/  ISETP.GT.AND P0, PT, R8, R9, PT ;  /* 0x000000090800720c */ /* 0x004fda0003f04270 */
[----:B------:R-:W-:Y:S05]  /*f910*/  @P0 BRA `(.L_x_1641) ;  /* 0x0000025000000947 */ /* 0x000fea0003800000 */
.L_x_1645:
        /* <DEDUP_REMOVED lines=17> */
.L_x_1692:
        /* <DEDUP_REMOVED lines=16> */
.L_x_1693:
[----:B--2---:R-:W-:-:S05]  /*fb30*/  IMAD R0, R0, c[0x0][0x538], RZ ;  /* 0x00014e0000007a24 */ /* 0x004fca00078e02ff */
[----:B------:R-:W-:-:S04]  /*fb40*/  IADD3 R8, R0, R8, RZ ;  /* 0x0000000800087210 */ /* 0x000fc80007ffe0ff */
[----:B------:R-:W-:-:S13]  /*fb50*/  ISETP.GT.AND P0, PT, R8, R9, PT ;  /* 0x000000090800720c */ /* 0x000fda0003f04270 */
[----:B-1----:R-:W-:Y:S05]  /*fb60*/  @!P0 BRA `(.L_x_1645) ;  /* 0xfffffdb000008947 */ /* 0x002fea000383ffff */
.L_x_1641:
[----:B------:R-:W-:-:S05]  /*fb70*/  IADD3 R8, -R0, R8, RZ ;  /* 0x0000000800087210 */ /* 0x000fca0007ffe1ff */
[----:B------:R-:W-:-:S05]  /*fb80*/  IMAD R0, R4, c[0x0][0x538], R8 ;  /* 0x00014e0004007a24 */ /* 0x000fca00078e0208 */
[----:B------:R-:W-:Y:S01]  /*fb90*/  ISETP.GT.AND P0, PT, R0, R9, PT ;  /* 0x000000090000720c */ /* 0x000fe20003f04270 */
[----:B------:R-:W-:-:S12]  /*fba0*/  BRA.DIV ~URZ, `(.L_x_1646) ;  /* 0x000024227f007947 */ /* 0x000fd8000b800000 */
[----:B------:R-:W-:-:S04]  /*fbb0*/  VOTE.ANY R0, PT, !P0 ;  /* 0x0000000000007806 */ /* 0x000fc800040e0100 */
.L_x_1694:
[----:B------:R2:W3:Y:S01]  /*fbc0*/  POPC R11, R0 ;  /* 0x00000000000b7309 */ /* 0x0004e20000000000 */
[----:B------:R-:W-:Y:S05]  /*fbd0*/  BRA.DIV ~URZ, `(.L_x_1647) ;  /* 0x000024327f007947 */ /* 0x000fea000b800000 */
[----:B---3--:R3:W4:Y:S04]  /*fbe0*/  SHFL.IDX PT, R6, R6, R11, 0x1f ;  /* 0x00001f0b06067589 */ /* 0x00872800000e0000 */
[----:B------:R3:W1:Y:S02]  /*fbf0*/  SHFL.IDX PT, R7, R7, R11, 0x1f ;  /* 0x00001f0b07077589 */ /* 0x00066400000e0000 */
.L_x_1695:
[----:B------:R-:W-:Y:S01]  /*fc00*/  ISETP.NE.AND P0, PT, R0, RZ, PT ;  /* 0x000000ff0000720c */ /* 0x000fe20003f05270 */
[----:B------:R-:W-:-:S12]  /*fc10*/  BSSY B0, `(.L_x_1648) ;  /* 0x0000005000007945 */ /* 0x000fd80003800000 */
[----:B------:R-:W-:Y:S05]  /*fc20*/  @!P0 BRA `(.L_x_1649) ;  /* 0x0000003000008947 */ /* 0x000fea0003800000 */
[----:B--2---:R-:W-:Y:S01]  /*fc30*/  IADD3 R0, R11, -0x1, RZ ;  /* 0xffffffff0b007810 */ /* 0x004fe20007ffe0ff */
[----:B------:R-:W-:Y:S05]  /*fc40*/  BRA.DIV ~URZ, `(.L_x_1650) ;  /* 0x000024927f007947 */ /* 0x000fea000b800000 */
[----:B------:R2:W3:Y:S02]  /*fc50*/  SHFL.IDX PT, R10, R4, R0, 0x1f ;  /* 0x00001f00040a7589 */ /* 0x0004e400000e0000 */
.L_x_1649:
[----:B------:R-:W-:Y:S05]  /*fc60*/  BSYNC B0 ;  /* 0x0000000000007941 */ /* 0x000fea0003800000 */
.L_x_1648:
[----:B---3--:R-:W-:Y:S01]  /*fc70*/  IMAD R5, R10, c[0x0][0x538], R8 ;  /* 0x00014e000a057a24 */ /* 0x008fe200078e0208 */
[----:B-12-4-:R-:W-:Y:S02]  /*fc80*/  IABS R4, R6 ;  /* 0x0000000600047213 */ /* 0x016fe40000000000 */
[----:B------:R-:W-:Y:S01]  /*fc90*/  IABS R0, R7 ;  /* 0x0000000700007213 */ /* 0x000fe20000000000 */
[----:B------:R-:W-:Y:S01]  /*fca0*/  IMAD.IADD R10, R9, 0x1, -R5 ;  /* 0x00000001090a7824 */ /* 0x000fe200078e0a05 */
[----:B------:R1:W-:Y:S01]  /*fcb0*/  STL [R1], R5 ;  /* 0x0000000501007387 */ /* 0x0003e20000100800 */
        /* <DEDUP_REMOVED lines=64> */
.L_x_1642:
[----:B------:R-:W-:Y:S01]  /*100c0*/  MOV R0, c[0x0][0x53c] ;  /* 0x00014f0000007a02 */ /* 0x000fe20000000f00 */
[----:B------:R2:W-:Y:S04]  /*100d0*/  STL [R1], R9 ;  /* 0x0000000901007387 */ /* 0x0005e80000100800 */
[----:B------:R2:W-:Y:S04]  /*100e0*/  STL [R1+0x4], RZ ;  /* 0x000004ff01007387 */ /* 0x0005e80000100800 */
[----:B------:R2:W-:Y:S04]  /*100f0*/  STL [R1+0x8], RZ ;  /* 0x000008ff01007387 */ /* 0x0005e80000100800 */
[----:B------:R2:W-:Y:S02]  /*10100*/  STL [R1+0xc], R0 ;  /* 0x00000c0001007387 */ /* 0x0005e40000100800 */
.L_x_1651:
[----:B------:R-:W-:Y:S05]  /*10110*/  BSYNC B1 ;  /* 0x0000000000017941 */ /* 0x000fea0003800000 */
.L_x_1640:
[----:B-1----:R-:W3:Y:S04]  /*10120*/  LDL R4, [R1] ;  /* 0x0000000001047983 */ /* 0x002ee80000100800 */
        /* <DEDUP_REMOVED lines=8> */
.L_x_1635:
[----:B--2---:R-:W2:Y:S02]  /*101b0*/  LDL R0, [R1+0xc] ;  /* 0x00000c0001007983 */ /* 0x004ea40000100800 */
[----:B--2---:R-:W-:-:S13]  /*101c0*/  ISETP.GE.AND P0, PT, R0, c[0x0][0x53c], PT ;  /* 0x00014f0000007a0c */ /* 0x004fda0003f06270 */
[----:B-1----:R-:W-:Y:S01]  /*101d0*/  @P0 CALL.REL.NOINC `(.L_x_1652) ;  /* 0x0000001000000944 */ /* 0x002fe20003c00000 */
[----:B------:R-:W-:Y:S05]  /*101e0*/  BRA `(.L_x_1653) ;  /* 0xffff19d000007947 */ /* 0x000fea000383ffff */
.L_x_1652:
[----:B------:R-:W-:Y:S05]  /*101f0*/  EXIT ;  /* 0x000000000000794d */ /* 0x000fea0003800000 */
.L_x_1554:
[----:B------:R-:W-:Y:S01]  /*10200*/  IMAD.MOV.U32 R0, RZ, RZ, R5 ;  /* 0x000000ffff007224 */ /* 0x000fe200078e0005 */
[----:B------:R-:W-:Y:S02]  /*10210*/  MOV R3, 0x1 ;  /* 0x0000000100037802 */ /* 0x000fe40000000f00 */
[----:B------:R-:W-:Y:S02]  /*10220*/  MOV R2, 0x10240 ;  /* 0x0001024000027802 */ /* 0x000fe40000000f00 */
[----:B------:R-:W-:Y:S05]  /*10230*/  CALL.REL.NOINC `($__internal_29_$__cuda_sm70_shflsync_up_p) ;  /* 0x00001fe000007944 */ /* 0x000fea0003c00000 */
[----:B------:R-:W-:Y:S01]  /*10240*/  MOV R0, R4 ;  /* 0x0000000400007202 */ /* 0x000fe20000000f00 */
[----:B------:R-:W-:Y:S05]  /*10250*/  BRA `(.L_x_1654) ;  /* 0xffff021000007947 */ /* 0x000fea000383ffff */
.L_x_1555:
[----:B------:R-:W-:Y:S01]  /*10260*/  IMAD.MOV.U32 R0, RZ, RZ, R5 ;  /* 0x000000ffff007224 */ /* 0x000fe200078e0005 */
[----:B------:R-:W-:Y:S02]  /*10270*/  MOV R3, 0x2 ;  /* 0x0000000200037802 */ /* 0x000fe40000000f00 */
[----:B------:R-:W-:Y:S02]  /*10280*/  MOV R2, 0x102a0 ;  /* 0x000102a000027802 */ /* 0x000fe40000000f00 */
[----:B------:R-:W-:Y:S05]  /*10290*/  CALL.REL.NOINC `($__internal_29_$__cuda_sm70_shflsync_up_p) ;  /* 0x00001f8000007944 */ /* 0x000fea0003c00000 */
[----:B------:R-:W-:Y:S01]  /*102a0*/  SEL R4, R4, RZ, P4 ;  /* 0x000000ff04047207 */ /* 0x000fe20002000000 */
[----:B------:R-:W-:Y:S01]  /*102b0*/  IMAD.MOV.U32 R3, RZ, RZ, 0x4 ;  /* 0x00000004ff037424 */ /* 0x000fe200078e00ff */
[----:B------:R-:W-:-:S03]  /*102c0*/  MOV R2, 0x102f0 ;  /* 0x000102f000027802 */ /* 0x000fc60000000f00 */
[----:B------:R-:W-:Y:S02]  /*102d0*/  IMAD.IADD R0, R5, 0x1, R4 ;  /* 0x0000000105007824 */ /* 0x000fe400078e0204 */
        /* <DEDUP_REMOVED lines=13> */
[----:B------:R-:W-:Y:S02]  /*103b0*/  MOV R3, 0x1f ;  /* 0x0000001f00037802 */ /* 0x000fe40000000f00 */
[----:B------:R-:W-:Y:S01]  /*103c0*/  MOV R2, 0x10400 ;  /* 0x0001040000027802 */ /* 0x000fe20000000f00 */
[----:B------:R-:W-:-:S04]  /*103d0*/  IMAD.IADD R4, R0, 0x1, R4 ;  /* 0x0000000100047824 */ /* 0x000fc800078e0204 */
[----:B------:R-:W-:Y:S02]  /*103e0*/  IMAD.MOV.U32 R230, RZ, RZ, R4 ;  /* 0x000000ffffe67224 */ /* 0x000fe400078e0004 */
[----:B------:R-:W-:Y:S05]  /*103f0*/  CALL.REL.NOINC `($__internal_28_$__cuda_sm70_shflsync_idx_p) ;  /* 0x00001db000007944 */ /* 0x000fea0003c00000 */
[----:B-----5:R-:W-:Y:S01]  /*10400*/  MOV R0, R31 ;  /* 0x0000001f00007202 */ /* 0x020fe20000000f00 */
[----:B-1----:R-:W-:Y:S05]  /*10410*/  BRA `(.L_x_1655) ;  /* 0xffff015000007947 */ /* 0x002fea000383ffff */
.L_x_1557:
[----:B------:R-:W-:Y:S02]  /*10420*/  SEL R0, RZ, 0x1, P0 ;  /* 0x00000001ff007807 */ /* 0x000fe40000000000 */
[----:B------:R-:W-:Y:S02]  /*10430*/  MOV R2, 0x10450 ;  /* 0x0001045000027802 */ /* 0x000fe40000000f00 */
[----:B------:R-:W-:Y:S05]  /*10440*/  CALL.REL.NOINC `($__internal_30_$__cuda_sm70_votesync_ballot) ;  /* 0x00001e3000007944 */ /* 0x000fea0003c00000 */
[----:B------:R-:W-:Y:S05]  /*10450*/  BRA `(.L_x_1656) ;  /* 0xffff01a000007947 */ /* 0x000fea000383ffff */
.L_x_1558:
[----:B------:R-:W-:Y:S01]  /*10460*/  IMAD.MOV.U32 R230, RZ, RZ, R8 ;  /* 0x000000ffffe67224 */ /* 0x000fe200078e0008 */
[----:B--2---:R-:W-:Y:S01]  /*10470*/  MOV R31, R13 ;  /* 0x0000000d001f7202 */ /* 0x004fe20000000f00 */
[----:B------:R-:W-:Y:S01]  /*10480*/  IMAD.MOV.U32 R3, RZ, RZ, 0x1f ;  /* 0x0000001fff037424 */ /* 0x000fe200078e00ff */
[----:B------:R-:W-:Y:S02]  /*10490*/  MOV R2, 0x104b0 ;  /* 0x000104b000027802 */ /* 0x000fe40000000f00 */
[----:B-1----:R-:W-:Y:S05]  /*104a0*/  CALL.REL.NOINC `($__internal_28_$__cuda_sm70_shflsync_idx_p) ;  /* 0x00001d0000007944 */ /* 0x002fea0003c00000 */
[----:B------:R-:W-:Y:S01]  /*104b0*/  IMAD.MOV.U32 R11, RZ, RZ, R31 ;  /* 0x000000ffff0b7224 */ /* 0x000fe200078e001f */
[----:B------:R-:W-:Y:S01]  /*104c0*/  MOV R230, R7 ;  /* 0x0000000700e67202 */ /* 0x000fe20000000f00 */
[----:B------:R-:W-:Y:S01]  /*104d0*/  IMAD.MOV.U32 R6, RZ, RZ, RZ ;  /* 0x000000ffff067224 */ /* 0x000fe200078e00ff */
[----:B------:R-:W-:Y:S01]  /*104e0*/  MOV R31, R13 ;  /* 0x0000000d001f7202 */ /* 0x000fe20000000f00 */
[----:B------:R-:W-:Y:S01]  /*104f0*/  IMAD.MOV.U32 R3, RZ, RZ, 0x1f ;  /* 0x0000001fff037424 */ /* 0x000fe200078e00ff */
[----:B------:R-:W-:-:S02]  /*10500*/  MOV R2, 0x10520 ;  /* 0x0001052000027802 */ /* 0x000fc40000000f00 */
[----:B-1---5:R-:W-:Y:S05]  /*10510*/  CALL.REL.NOINC `($__internal_28_$__cuda_sm70_shflsync_idx_p) ;  /* 0x00001c9000007944 */ /* 0x022fea0003c00000 */
[----:B------:R-:W-:Y:S01]  /*10520*/  MOV R10, R31 ;  /* 0x0000001f000a7202 */ /* 0x000fe20000000f00 */
[----:B-1---5:R-:W-:Y:S05]  /*10530*/  BRA `(.L_x_1657) ;  /* 0xffff011000007947 */ /* 0x022fea000383ffff */
.L_x_1561:
[----:B------:R-:W-:Y:S01]  /*10540*/  IMAD.MOV.U32 R230, RZ, RZ, R4 ;  /* 0x000000ffffe67224 */ /* 0x000fe200078e0004 */
[----:B------:R-:W-:-:S02]  /*10550*/  MOV R3, 0x1f ;  /* 0x0000001f00037802 */ /* 0x000fc40000000f00 */
[----:B------:R-:W-:Y:S02]  /*10560*/  MOV R2, 0x10580 ;  /* 0x0001058000027802 */ /* 0x000fe40000000f00 */
[----:B-1234-:R-:W-:Y:S05]  /*10570*/  CALL.REL.NOINC `($__internal_28_$__cuda_sm70_shflsync_idx_p) ;  /* 0x00001c3000007944 */ /* 0x01efea0003c00000 */
[----:B------:R-:W-:Y:S01]  /*10580*/  MOV R6, R31 ;  /* 0x0000001f00067202 */ /* 0x000fe20000000f00 */
[----:B-1---5:R-:W-:Y:S05]  /*10590*/  BRA `(.L_x_1560) ;  /* 0xffff011000007947 */ /* 0x022fea000383ffff */
.L_x_1569:
[----:B------:R-:W-:Y:S01]  /*105a0*/  IMAD.MOV.U32 R230, RZ, RZ, R5 ;  /* 0x000000ffffe67224 */ /* 0x000fe200078e0005 */
[----:B------:R-:W-:Y:S01]  /*105b0*/  MOV R31, RZ ;  /* 0x000000ff001f7202 */ /* 0x000fe20000000f00 */
[----:B------:R-:W-:Y:S01]  /*105c0*/  IMAD.MOV.U32 R3, RZ, RZ, 0x181f ;  /* 0x0000181fff037424 */ /* 0x000fe200078e00ff */
[----:B------:R-:W-:Y:S02]  /*105d0*/  MOV R2, 0x105f0 ;  /* 0x000105f000027802 */ /* 0x000fe40000000f00 */
[----:B-----5:R-:W-:Y:S05]  /*105e0*/  CALL.REL.NOINC `($__internal_28_$__cuda_sm70_shflsync_idx_p) ;  /* 0x00001bc000007944 */ /* 0x020fea0003c00000 */
[----:B------:R-:W-:Y:S01]  /*105f0*/  MOV R4, R31 ;  /* 0x0000001f00047202 */ /* 0x000fe20000000f00 */
[----:B-1---5:R-:W-:Y:S05]  /*10600*/  BRA `(.L_x_1658) ;  /* 0xffff236000007947 */ /* 0x022fea000383ffff */
.L_x_1570:
[----:B------:R-:W-:Y:S01]  /*10610*/  IMAD.MOV.U32 R230, RZ, RZ, R14 ;  /* 0x000000ffffe67224 */ /* 0x000fe200078e000e */
[----:B------:R-:W-:Y:S01]  /*10620*/  MOV R31, RZ ;  /* 0x000000ff001f7202 */ /* 0x000fe20000000f00 */
[----:B------:R-:W-:Y:S01]  /*10630*/  IMAD.MOV.U32 R3, RZ, RZ, 0x181f ;  /* 0x0000181fff037424 */ /* 0x000fe200078e00ff */
[----:B------:R-:W-:Y:S02]  /*10640*/  MOV R2, 0x10660 ;  /* 0x0001066000027802 */ /* 0x000fe40000000f00 */
[----:B-12--5:R-:W-:Y:S05]  /*10650*/  CALL.REL.NOINC `($__internal_28_$__cuda_sm70_shflsync_idx_p) ;  /* 0x00001b5000007944 */ /* 0x026fea0003c00000 */
[----:B-----5:R-:W-:Y:S01]  /*10660*/  MOV R0, R31 ;  /* 0x0000001f00007202 */ /* 0x020fe20000000f00 */
[----:B-1----:R-:W-:Y:S05]  /*10670*/  BRA `(.L_x_1659) ;  /* 0xffff231000007947 */ /* 0x002fea000383ffff */
.L_x_1573:
[----:B------:R-:W-:Y:S01]  /*10680*/  IMAD.MOV.U32 R230, RZ, RZ, R5 ;  /* 0x000000ffffe67224 */ /* 0x000fe200078e0005 */
[----:B------:R-:W-:Y:S01]  /*10690*/  MOV R31, 0x1 ;  /* 0x00000001001f7802 */ /* 0x000fe20000000f00 */
[----:B--2---:R-:W-:Y:S01]  /*106a0*/  IMAD.MOV.U32 R3, RZ, RZ, 0x181f ;  /* 0x0000181fff037424 */ /* 0x004fe200078e00ff */
[----:B------:R-:W-:-:S02]  /*106b0*/  MOV R2, 0x106d0 ;  /* 0x000106d000027802 */ /* 0x000fc40000000f00 */
[----:B-1--45:R-:W-:Y:S05]  /*106c0*/  CALL.REL.NOINC `($__internal_28_$__cuda_sm70_shflsync_idx_p) ;  /* 0x00001ae000007944 */ /* 0x032fea0003c00000 */
[----:B------:R-:W-:Y:S01]  /*106d0*/  IMAD.MOV.U32 R4, RZ, RZ, R31 ;  /* 0x000000ffff047224 */ /* 0x000fe200078e001f */
[----:B------:R-:W-:Y:S01]  /*106e0*/  MOV R31, 0x1 ;  /* 0x00000001001f7802 */ /* 0x000fe20000000f00 */
[----:B------:R-:W-:Y:S01]  /*106f0*/  IMAD.MOV.U32 R230, RZ, RZ, R14 ;  /* 0x000000ffffe67224 */ /* 0x000fe200078e000e */
[----:B------:R-:W-:-:S02]  /*10700*/  MOV R3, 0x181f ;  /* 0x0000181f00037802 */ /* 0x000fc40000000f00 */
[----:B------:R-:W-:Y:S02]  /*10710*/  MOV R2, 0x10730 ;  /* 0x0001073000027802 */ /* 0x000fe40000000f00 */
[----:B-1---5:R-:W-:Y:S05]  /*10720*/  CALL.REL.NOINC `($__internal_28_$__cuda_sm70_shflsync_idx_p) ;  /* 0x00001a8000007944 */ /* 0x022fea0003c00000 */
[----:B-----5:R-:W-:Y:S01]  /*10730*/  MOV R0, R31 ;  /* 0x0000001f00007202 */ /* 0x020fe20000000f00 */
[----:B-1----:R-:W-:Y:S05]  /*10740*/  BRA `(.L_x_1660) ;  /* 0xffff242000007947 */ /* 0x002fea000383ffff */
.L_x_1576:
[----:B------:R-:W-:Y:S01]  /*10750*/  IMAD.MOV.U32 R230, RZ, RZ, R5 ;  /* 0x000000ffffe67224 */ /* 0x000fe200078e0005 */
[----:B------:R-:W-:Y:S01]  /*10760*/  MOV R31, 0x2 ;  /* 0x00000002001f7802 */ /* 0x000fe20000000f00 */
[----:B---3--:R-:W-:Y:S01]  /*10770*/  IMAD.MOV.U32 R3, RZ, RZ, 0x181f ;  /* 0x0000181fff037424 */ /* 0x008fe200078e00ff */
[----:B------:R-:W-:Y:S02]  /*10780*/  MOV R2, 0x107a0 ;  /* 0x000107a000027802 */ /* 0x000fe40000000f00 */
[----:B-12-45:R-:W-:Y:S05]  /*10790*/  CALL.REL.NOINC `($__internal_28_$__cuda_sm70_shflsync_idx_p) ;  /* 0x00001a1000007944 */ /* 0x036fea0003c00000 */
[----:B------:R-:W-:Y:S01]  /*107a0*/  MOV R4, R31 ;  /* 0x0000001f00047202 */ /* 0x000fe20000000f00 */
[----:B-1---5:R-:W-:Y:S05]  /*107b0*/  BRA `(.L_x_1661) ;  /* 0xffff256000007947 */ /* 0x022fea000383ffff */
.L_x_1577:
[----:B------:R-:W-:Y:S01]  /*107c0*/  IMAD.MOV.U32 R230, RZ, RZ, R14 ;  /* 0x000000ffffe67224 */ /* 0x000fe200078e000e */
[----:B------:R-:W-:Y:S01]  /*107d0*/  MOV R31, 0x2 ;  /* 0x00000002001f7802 */ /* 0x000fe20000000f00 */
[----:B------:R-:W-:Y:S01]  /*107e0*/  IMAD.MOV.U32 R3, RZ, RZ, 0x181f ;  /* 0x0000181fff037424 */ /* 0x000fe200078e00ff */
[----:B------:R-:W-:Y:S02]  /*107f0*/  MOV R2, 0x10810 ;  /* 0x0001081000027802 */ /* 0x000fe40000000f00 */
[----:B-12345:R-:W-:Y:S05]  /*10800*/  CALL.REL.NOINC `($__internal_28_$__cuda_sm70_shflsync_idx_p) ;  /* 0x000019a000007944 */ /* 0x03efea0003c00000 */
[----:B-----5:R-:W-:Y:S01]  /*10810*/  MOV R0, R31 ;  /* 0x0000001f00007202 */ /* 0x020fe20000000f00 */
[----:B-1----:R-:W-:Y:S05]  /*10820*/  BRA `(.L_x_1662) ;  /* 0xffff251000007947 */ /* 0x002fea000383ffff */
.L_x_1580:
[----:B------:R-:W-:Y:S01]  /*10830*/  IMAD.MOV.U32 R230, RZ, RZ, R5 ;  /* 0x000000ffffe67224 */ /* 0x000fe200078e0005 */
[----:B------:R-:W-:Y:S01]  /*10840*/  MOV R31, 0x3 ;  /* 0x00000003001f7802 */ /* 0x000fe20000000f00 */
[----:B-1----:R-:W-:Y:S01]  /*10850*/  IMAD.MOV.U32 R3, RZ, RZ, 0x181f ;  /* 0x0000181fff037424 */ /* 0x002fe200078e00ff */
[----:B------:R-:W-:-:S02]  /*10860*/  MOV R2, 0x10880 ;  /* 0x0001088000027802 */ /* 0x000fc40000000f00 */
[----:B--2345:R-:W-:Y:S05]  /*10870*/  CALL.REL.NOINC `($__internal_28_$__cuda_sm70_shflsync_idx_p) ;  /* 0x0000193000007944 */ /* 0x03cfea0003c00000 */
        /* <DEDUP_REMOVED lines=8> */
.L_x_1583:
[----:B------:R-:W-:Y:S01]  /*10900*/  IMAD.MOV.U32 R230, RZ, RZ, R5 ;  /* 0x000000ffffe67224 */ /* 0x000fe200078e0005 */
[----:B------:R-:W-:Y:S01]  /*10910*/  MOV R31, RZ ;  /* 0x000000ff001f7202 */ /* 0x000fe20000000f00 */
[----:B------:R-:W-:Y:S01]  /*10920*/  IMAD.MOV.U32 R3, RZ, RZ, 0x181f ;  /* 0x0000181fff037424 */ /* 0x000fe200078e00ff */
[----:B------:R-:W-:Y:S02]  /*10930*/  MOV R2, 0x10950 ;  /* 0x0001095000027802 */ /* 0x000fe40000000f00 */
[----:B------:R-:W-:Y:S05]  /*10940*/  CALL.REL.NOINC `($__internal_28_$__cuda_sm70_shflsync_idx_p) ;  /* 0x0000186000007944 */ /* 0x000fea0003c00000 */
[----:B------:R-:W-:Y:S01]  /*10950*/  MOV R4, R31 ;  /* 0x0000001f00047202 */ /* 0x000fe20000000f00 */
[----:B-1---5:R-:W-:Y:S05]  /*10960*/  BRA `(.L_x_1664) ;  /* 0xffff44b000007947 */ /* 0x022fea000383ffff */
.L_x_1584:
[----:B------:R-:W-:Y:S01]  /*10970*/  IMAD.MOV.U32 R230, RZ, RZ, R15 ;  /* 0x000000ffffe67224 */ /* 0x000fe200078e000f */
[----:B------:R-:W-:Y:S01]  /*10980*/  MOV R31, RZ ;  /* 0x000000ff001f7202 */ /* 0x000fe20000000f00 */
[----:B------:R-:W-:Y:S01]  /*10990*/  IMAD.MOV.U32 R3, RZ, RZ, 0x181f ;  /* 0x0000181fff037424 */ /* 0x000fe200078e00ff */
[----:B------:R-:W-:Y:S02]  /*109a0*/  MOV R2, 0x109c0 ;  /* 0x000109c000027802 */ /* 0x000fe40000000f00 */
[----:B-12---:R-:W-:Y:S05]  /*109b0*/  CALL.REL.NOINC `($__internal_28_$__cuda_sm70_shflsync_idx_p) ;  /* 0x000017f000007944 */ /* 0x006fea0003c00000 */
[C---:B------:R-:W-:Y:S01]  /*109c0*/  IADD3 R8, P2, R31.reuse, R108, RZ ;  /* 0x0000006c1f087210 */ /* 0x040fe20007f5e0ff */
[----:B------:R-:W-:Y:S01]  /*109d0*/  IMAD.MOV.U32 R230, RZ, RZ, R5 ;  /* 0x000000ffffe67224 */ /* 0x000fe200078e0005 */
[----:B------:R-:W-:-:S02]  /*109e0*/  IADD3 R10, P0, R31, R107, RZ ;  /* 0x0000006b1f0a7210 */ /* 0x000fc40007f1e0ff */
[----:B------:R-:W-:Y:S01]  /*109f0*/  ISETP.GE.AND P3, PT, R232, c[0x0][0x1d4], PT ;  /* 0x00007500e8007a0c */ /* 0x000fe20003f66270 */
[----:B------:R-:W-:Y:S01]  /*10a00*/  IMAD.X R9, R4, 0x1, R102, P2 ;  /* 0x0000000104097824 */ /* 0x000fe200010e0666 */
[----:B------:R-:W-:Y:S01]  /*10a10*/  ISETP.GE.AND P4, PT, R238, c[0x0][0x1d4], PT ;  /* 0x00007500ee007a0c */ /* 0x000fe20003f86270 */
[C---:B------:R-:W-:Y:S01]  /*10a20*/  IMAD.X R11, R4.reuse, 0x1, R100, P0 ;  /* 0x00000001040b7824 */ /* 0x040fe200000e0664 */
[----:B------:R-:W-:Y:S02]  /*10a30*/  ISETP.GE.AND P2, PT, R239, c[0x0][0x1d4], PT ;  /* 0x00007500ef007a0c */ /* 0x000fe40003f46270 */
[C---:B------:R-:W-:Y:S02]  /*10a40*/  IADD3 R6, P1, R31.reuse, R110, RZ ;  /* 0x0000006e1f067210 */ /* 0x040fe40007f3e0ff */
[----:B------:R-:W-:Y:S01]  /*10a50*/  IADD3 R2, P0, R31, R109, RZ ;  /* 0x0000006d1f027210 */ /* 0x000fe20007f1e0ff */
[----:B------:R-:W-:Y:S01]  /*10a60*/  IMAD.MOV.U32 R31, RZ, RZ, 0x1 ;  /* 0x00000001ff1f7424 */ /* 0x000fe200078e00ff */
[----:B------:R-:W-:Y:S01]  /*10a70*/  SEL R13, RZ, 0x10, P4 ;  /* 0x00000010ff0d7807 */ /* 0x000fe20002000000 */
[C---:B------:R-:W-:Y:S01]  /*10a80*/  IMAD.X R7, R4.reuse, 0x1, R103, P1 ;  /* 0x0000000104077824 */ /* 0x040fe200008e0667 */
[----:B------:R-:W-:Y:S01]  /*10a90*/  SEL R12, RZ, 0x10, P5 ;  /* 0x00000010ff0c7807 */ /* 0x000fe20002800000 */
[----:B------:R-:W-:Y:S01]  /*10aa0*/  IMAD.X R3, R4, 0x1, R101, P0 ;  /* 0x0000000104037824 */ /* 0x000fe200000e0665 */
[----:B------:R-:W-:Y:S01]  /*10ab0*/  @!PT LDS RZ, [RZ] ;  /* 0x00000000fffff984 */ /* 0x000fe20000000800 */
[----:B------:R-:W-:Y:S01]  /*10ac0*/  @!PT LDS RZ, [RZ] ;  /* 0x00000000fffff984 */ /* 0x000fe20000000800 */
[----:B------:R-:W-:Y:S01]  /*10ad0*/  @!PT LDS RZ, [RZ] ;  /* 0x00000000fffff984 */ /* 0x000fe20000000800 */
[----:B------:R2:W-:Y:S04]  /*10ae0*/  LDGSTS.E.BYPASS.LTC128B.128 [R229+0x8100], [R10.64], !P3 ;  /* 0x081000000ae57fae */ /* 0x0005e8000d901d46 */
[----:B------:R2:W-:Y:S04]  /*10af0*/  LDGSTS.E.BYPASS.LTC128B.128 [R229+0xa100], [R8.64], !P4 ;  /* 0x0a10000008e57fae */ /* 0x0005e8000e101d46 */
[----:B------:R3:W-:Y:S04]  /*10b00*/  LDGSTS.E.BYPASS.LTC128B.128 [R229+0xc100], [R6.64], !P5 ;  /* 0x0c10000006e57fae */ /* 0x0007e8000e901d46 */
[----:B------:R4:W-:Y:S01]  /*10b10*/  LDGSTS.E.BYPASS.LTC128B.128 [R229+0xe100], [R2.64], !P2 ;  /* 0x0e10000002e57fae */ /* 0x0009e2000d101d46 */
[----:B---3--:R-:W-:Y:S01]  /*10b20*/  SEL R7, RZ, 0x10, P3 ;  /* 0x00000010ff077807 */ /* 0x008fe20001800000 */
[----:B----4-:R-:W-:Y:S01]  /*10b30*/  IMAD.MOV.U32 R3, RZ, RZ, 0x181f ;  /* 0x0000181fff037424 */ /* 0x010fe200078e00ff */
        /* <DEDUP_REMOVED lines=10> */
.L_x_1585:
[----:B------:R-:W-:Y:S02]  /*10be0*/  MOV R0, 0x2 ;  /* 0x0000000200007802 */ /* 0x000fe40000000f00 */
[----:B------:R-:W-:Y:S02]  /*10bf0*/  MOV R2, 0x10c10 ;  /* 0x00010c1000027802 */ /* 0x000fe40000000f00 */
[----:B------:R-:W-:Y:S05]  /*10c00*/  CALL.REL.NOINC `($__internal_27_$__cuda_sm70_shflsync_bfly_p) ;  /* 0x0000154000007944 */ /* 0x000fea0003c00000 */
[----:B------:R-:W-:Y:S01]  /*10c10*/  FMNMX.FTZ R4, R4, R0, !PT ;  /* 0x0000000004047209 */ /* 0x000fe20007810000 */
[----:B------:R-:W-:Y:S01]  /*10c20*/  IMAD.MOV.U32 R0, RZ, RZ, 0x1 ;  /* 0x00000001ff007424 */ /* 0x000fe200078e00ff */
[----:B------:R-:W-:Y:S02]  /*10c30*/  MOV R2, 0x10c50 ;  /* 0x00010c5000027802 */ /* 0x000fe40000000f00 */
[----:B------:R-:W-:Y:S05]  /*10c40*/  CALL.REL.NOINC `($__internal_27_$__cuda_sm70_shflsync_bfly_p) ;  /* 0x0000150000007944 */ /* 0x000fea0003c00000 */
[----:B------:R-:W-:Y:S01]  /*10c50*/  FMNMX.FTZ R132, R4, R0, !PT ;  /* 0x0000000004847209 */ /* 0x000fe20007810000 */
[----:B------:R-:W-:Y:S01]  /*10c60*/  IMAD.MOV.U32 R4, RZ, RZ, R5 ;  /* 0x000000ffff047224 */ /* 0x000fe200078e0005 */
[----:B------:R-:W-:Y:S01]  /*10c70*/  MOV R2, 0x10ca0 ;  /* 0x00010ca000027802 */ /* 0x000fe20000000f00 */
[----:B------:R-:W-:Y:S02]  /*10c80*/  IMAD.MOV.U32 R0, RZ, RZ, 0x2 ;  /* 0x00000002ff007424 */ /* 0x000fe400078e00ff */
[----:B------:R-:W-:Y:S05]  /*10c90*/  CALL.REL.NOINC `($__internal_27_$__cuda_sm70_shflsync_bfly_p) ;  /* 0x000014b000007944 */ /* 0x000fea0003c00000 */
[----:B------:R-:W-:Y:S01]  /*10ca0*/  FMNMX.FTZ R5, R5, R0, !PT ;  /* 0x0000000005057209 */ /* 0x000fe20007810000 */
[----:B------:R-:W-:Y:S01]  /*10cb0*/  IMAD.MOV.U32 R0, RZ, RZ, 0x1 ;  /* 0x00000001ff007424 */ /* 0x000fe200078e00ff */
[----:B------:R-:W-:-:S03]  /*10cc0*/  MOV R2, 0x10cf0 ;  /* 0x00010cf000027802 */ /* 0x000fc60000000f00 */
[----:B------:R-:W-:Y:S02]  /*10cd0*/  IMAD.MOV.U32 R4, RZ, RZ, R5 ;  /* 0x000000ffff047224 */ /* 0x000fe400078e0005 */
[----:B------:R-:W-:Y:S05]  /*10ce0*/  CALL.REL.NOINC `($__internal_27_$__cuda_sm70_shflsync_bfly_p) ;  /* 0x0000146000007944 */ /* 0x000fea0003c00000 */
[----:B------:R-:W-:Y:S01]  /*10cf0*/  MOV R3, R0 ;  /* 0x0000000000037202 */ /* 0x000fe20000000f00 */
[----:B------:R-:W-:Y:S05]  /*10d00*/  BRA `(.L_x_1666) ;  /* 0xffff49d000007947 */ /* 0x000fea000383ffff */
.L_x_1587:
[----:B--234-:R-:W-:Y:S01]  /*10d10*/  MOV R31, RZ ;  /* 0x000000ff001f7202 */ /* 0x01cfe20000000f00 */
[----:B------:R-:W-:Y:S01]  /*10d20*/  IMAD.MOV.U32 R230, RZ, RZ, R4 ;  /* 0x000000ffffe67224 */ /* 0x000fe200078e0004 */
[----:B------:R-:W-:Y:S01]  /*10d30*/  MOV R2, 0x10d60 ;  /* 0x00010d6000027802 */ /* 0x000fe20000000f00 */
[----:B------:R-:W-:Y:S02]  /*10d40*/  IMAD.MOV.U32 R3, RZ, RZ, 0x181f ;  /* 0x0000181fff037424 */ /* 0x000fe400078e00ff */
[----:B-1----:R-:W-:Y:S05]  /*10d50*/  CALL.REL.NOINC `($__internal_28_$__cuda_sm70_shflsync_idx_p) ;  /* 0x0000145000007944 */ /* 0x002fea0003c00000 */
[----:B------:R-:W-:Y:S01]  /*10d60*/  MOV R2, R31 ;  /* 0x0000001f00027202 */ /* 0x000fe20000000f00 */
[----:B-1---5:R-:W-:-:S05]  /*10d70*/  BRA `(.L_x_1667) ;  /* 0xffff623000007947 */ /* 0x022fca000383ffff */
.L_x_1590:
[----:B------:R-:W-:Y:S01]  /*10d80*/  MOV R31, RZ ;  /* 0x000000ff001f7202 */ /* 0x000fe20000000f00 */
[----:B------:R-:W-:Y:S01]  /*10d90*/  IMAD.MOV.U32 R230, RZ, RZ, R5 ;  /* 0x000000ffffe67224 */ /* 0x000fe200078e0005 */
[----:B------:R-:W-:Y:S01]  /*10da0*/  MOV R2, 0x10dd0 ;  /* 0x00010dd000027802 */ /* 0x000fe20000000f00 */
[----:B------:R-:W-:Y:S02]  /*10db0*/  IMAD.MOV.U32 R3, RZ, RZ, 0x181f ;  /* 0x0000181fff037424 */ /* 0x000fe400078e00ff */
[----:B------:R-:W-:Y:S05]  /*10dc0*/  CALL.REL.NOINC `($__internal_28_$__cuda_sm70_shflsync_idx_p) ;  /* 0x000013e000007944 */ /* 0x000fea0003c00000 */
[----:B------:R-:W-:Y:S01]  /*10dd0*/  MOV R4, R31 ;  /* 0x0000001f00047202 */ /* 0x000fe20000000f00 */
[----:B-1---5:R-:W-:-:S05]  /*10de0*/  BRA `(.L_x_1668) ;  /* 0xffff77f000007947 */ /* 0x022fca000383ffff */
.L_x_1591:
[----:B------:R-:W-:Y:S01]  /*10df0*/  MOV R31, RZ ;  /* 0x000000ff001f7202 */ /* 0x000fe20000000f00 */
[----:B------:R-:W-:Y:S01]  /*10e00*/  IMAD.MOV.U32 R230, RZ, RZ, R8 ;  /* 0x000000ffffe67224 */ /* 0x000fe200078e0008 */
[----:B------:R-:W-:Y:S01]  /*10e10*/  MOV R2, 0x10e40 ;  /* 0x00010e4000027802 */ /* 0x000fe20000000f00 */
[----:B------:R-:W-:Y:S02]  /*10e20*/  IMAD.MOV.U32 R3, RZ, RZ, 0x181f ;  /* 0x0000181fff037424 */ /* 0x000fe400078e00ff */
[----:B-12---:R-:W-:Y:S05]  /*10e30*/  CALL.REL.NOINC `($__internal_28_$__cuda_sm70_shflsync_idx_p) ;  /* 0x0000137000007944 */ /* 0x006fea0003c00000 */
[C---:B------:R-:W-:Y:S01]  /*10e40*/  IADD3 R2, -R227.reuse, 0x10, RZ ;  /* 0x00000010e3027810 */ /* 0x040fe20007ffe1ff */
[----:B------:R-:W-:Y:S03]  /*10e50*/  IMAD.MOV.U32 R230, RZ, RZ, R5 ;  /* 0x000000ffffe67224 */ /* 0x000fe600078e0005 */
[----:B------:R-:W-:Y:S04]  /*10e60*/  LOP3.LUT R2, R2, 0xf, RZ, 0xc0, !PT ;  /* 0x0000000f02027812 */ /* 0x000fe800078ec0ff */
[----:B------:R-:W-:Y:S04]  /*10e70*/  IADD3 R2, P1, P0, R2, R31, R25 ;  /* 0x0000001f02027210 */ /* 0x000fe8000783e019 */
[----:B------:R-:W-:Y:S02]  /*10e80*/  IADD3.X R3, RZ, R4, R9, P1, P0 ;  /* 0x00000004ff037210 */ /* 0x000fe40000fe0409 */
[----:B------:R-:W-:Y:S11]  /*10e90*/  ISETP.NE.U32.AND P0, PT, R227, RZ, PT ;  /* 0x000000ffe300720c */ /* 0x000ff60003f05070 */
[----:B------:R-:W-:Y:S02]  /*10ea0*/  @!UPT UIADD3 URZ, URZ, URZ, URZ ;  /* 0x0000003f3f3ff290 */ /* 0x000fe4000fffe03f */
[----:B------:R-:W-:Y:S01]  /*10eb0*/  @!PT LDS RZ, [RZ] ;  /* 0x00000000fffff984 */ /* 0x000fe20000000800 */
[----:B------:R-:W-:Y:S01]  /*10ec0*/  @!PT LDS RZ, [RZ] ;  /* 0x00000000fffff984 */ /* 0x000fe20000000800 */
[----:B------:R-:W-:Y:S01]  /*10ed0*/  @!PT LDS RZ, [RZ] ;  /* 0x00000000fffff984 */ /* 0x000fe20000000800 */
[----:B------:R2:W-:Y:S02]  /*10ee0*/  LDGSTS.E.BYPASS.LTC128B.128.ZFILL [R229+0x8100], [R2.64], P0 ;  /* 0x0810000002e57fae */ /* 0x0005e40008141d46 */
[C---:B--2---:R-:W-:Y:S05]  /*10ef0*/  IADD3 R2, P0, R31.reuse, R26, RZ ;  /* 0x0000001a1f027210 */ /* 0x044fea0007f1e0ff */
[C---:B------:R-:W-:Y:S01]  /*10f00*/  IMAD.X R3, R4.reuse, 0x1, R10, P0 ;  /* 0x0000000104037824 */ /* 0x040fe200000e060a */
[C---:B------:R-:W-:Y:S04]  /*10f10*/  IADD3 R6, P0, R31.reuse, R27, RZ ;  /* 0x0000001b1f067210 */ /* 0x040fe80007f1e0ff */
[----:B------:R2:W-:Y:S01]  /*10f20*/  LDGSTS.E.BYPASS.LTC128B.128 [R229+0xa100], [R2.64], !P3 ;  /* 0x0a10000002e57fae */ /* 0x0005e2000d901d46 */
[C---:B------:R-:W-:Y:S05]  /*10f30*/  IMAD.X R7, R4.reuse, 0x1, R11, P0 ;  /* 0x0000000104077824 */ /* 0x040fea00000e060b */
[----:B------:R3:W-:Y:S01]  /*10f40*/  LDGSTS.E.BYPASS.LTC128B.128 [R229+0xc100], [R6.64], !P4 ;  /* 0x0c10000006e57fae */ /* 0x0007e2000e101d46 */
[----:B--2---:R-:W-:Y:S01]  /*10f50*/  IADD3 R2, P0, R31, R28, RZ ;  /* 0x0000001c1f027210 */ /* 0x004fe20007f1e0ff */
[----:B------:R-:W-:Y:S04]  /*10f60*/  IMAD.MOV.U32 R31, RZ, RZ, 0x1 ;  /* 0x00000001ff1f7424 */ /* 0x000fe800078e00ff */
[----:B------:R-:W-:Y:S05]  /*10f70*/  IMAD.X R3, R4, 0x1, R12, P0 ;  /* 0x0000000104037824 */ /* 0x000fea00000e060c */
[----:B------:R2:W-:Y:S02]  /*10f80*/  LDGSTS.E.BYPASS.LTC128B.128 [R229+0xe100], [R2.64], !P5 ;  /* 0x0e10000002e57fae */ /* 0x0005e4000e901d46 */
[----:B--2---:R-:W-:Y:S01]  /*10f90*/  MOV R2, 0x10fc0 ;  /* 0x00010fc000027802 */ /* 0x004fe20000000f00 */
[----:B------:R-:W-:Y:S02]  /*10fa0*/  IMAD.MOV.U32 R3, RZ, RZ, 0x181f ;  /* 0x0000181fff037424 */ /* 0x000fe400078e00ff */
[----:B-1-3-5:R-:W-:Y:S05]  /*10fb0*/  CALL.REL.NOINC `($__internal_28_$__cuda_sm70_shflsync_idx_p) ;  /* 0x000011f000007944 */ /* 0x02afea0003c00000 */
[----:B------:R-:W-:Y:S01]  /*10fc0*/  MOV R3, 0x181f ;  /* 0x0000181f00037802 */ /* 0x000fe20000000f00 */
[----:B------:R-:W-:Y:S01]  /*10fd0*/  IMAD.MOV.U32 R4, RZ, RZ, R31 ;  /* 0x000000ffff047224 */ /* 0x000fe200078e001f */
[----:B------:R-:W-:Y:S01]  /*10fe0*/  MOV R31, 0x1 ;  /* 0x00000001001f7802 */ /* 0x000fe20000000f00 */
[----:B------:R-:W-:Y:S01]  /*10ff0*/  IMAD.MOV.U32 R230, RZ, RZ, R8 ;  /* 0x000000ffffe67224 */ /* 0x000fe200078e0008 */
[----:B------:R-:W-:Y:S02]  /*11000*/  MOV R2, 0x11020 ;  /* 0x0001102000027802 */ /* 0x000fe40000000f00 */
[----:B-1---5:R-:W-:Y:S05]  /*11010*/  CALL.REL.NOINC `($__internal_28_$__cuda_sm70_shflsync_idx_p) ;  /* 0x0000119000007944 */ /* 0x022fea0003c00000 */
[----:B-----5:R-:W-:Y:S01]  /*11020*/  MOV R0, R31 ;  /* 0x0000001f00007202 */ /* 0x020fe20000000f00 */
[----:B-1----:R-:W-:-:S05]  /*11030*/  BRA `(.L_x_1669) ;  /* 0xffff770000007947 */ /* 0x002fca000383ffff */
.L_x_1592:
        /* <DEDUP_REMOVED lines=14> */
[----:B------:R-:W-:Y:S02]  /*11120*/  MOV R2, 0x11140 ;  /* 0x0001114000027802 */ /* 0x000fe40000000f00 */
[----:B------:R-:W-:Y:S05]  /*11130*/  CALL.REL.NOINC `($__internal_27_$__cuda_sm70_shflsync_bfly_p) ;  /* 0x0000101000007944 */ /* 0x000fea0003c00000 */
[----:B------:R-:W-:-:S05]  /*11140*/  BRA `(.L_x_1670) ;  /* 0xffff79b000007947 */ /* 0x000fca000383ffff */
.L_x_1594:
[----:B------:R-:W-:Y:S01]  /*11150*/  IMAD.MOV.U32 R4, RZ, RZ, R235 ;  /* 0x000000ffff047224 */ /* 0x000fe200078e00eb */
[----:B------:R-:W-:-:S02]  /*11160*/  MOV R0, 0x2 ;  /* 0x0000000200007802 */ /* 0x000fc40000000f00 */
[----:B------:R-:W-:Y:S02]  /*11170*/  MOV R2, 0x11190 ;  /* 0x0001119000027802 */ /* 0x000fe40000000f00 */
[----:B------:R-:W-:Y:S05]  /*11180*/  CALL.REL.NOINC `($__internal_27_$__cuda_sm70_shflsync_bfly_p) ;  /* 0x00000fc000007944 */ /* 0x000fea0003c00000 */
[----:B------:R-:W-:Y:S05]  /*11190*/  BRA `(.L_x_1671) ;  /* 0xffff95a000007947 */ /* 0x000fea000383ffff */
.L_x_1595:
[----:B------:R-:W-:Y:S01]  /*111a0*/  IMAD.MOV.U32 R4, RZ, RZ, R5 ;  /* 0x000000ffff047224 */ /* 0x000fe200078e0005 */
[----:B------:R-:W-:Y:S02]  /*111b0*/  MOV R0, 0x1 ;  /* 0x0000000100007802 */ /* 0x000fe40000000f00 */
[----:B------:R-:W-:Y:S02]  /*111c0*/  MOV R2, 0x111e0 ;  /* 0x000111e000027802 */ /* 0x000fe40000000f00 */
[----:B-1----:R-:W-:Y:S05]  /*111d0*/  CALL.REL.NOINC `($__internal_27_$__cuda_sm70_shflsync_bfly_p) ;  /* 0x00000f7000007944 */ /* 0x002fea0003c00000 */
[----:B------:R-:W-:Y:S01]  /*111e0*/  FADD.FTZ R5, R5, R0 ;  /* 0x0000000005057221 */ /* 0x000fe20000010000 */
[----:B------:R-:W-:Y:S02]  /*111f0*/  MOV R4, R234 ;  /* 0x000000ea00047202 */ /* 0x000fe40000000f00 */
[----:B------:R-:W-:Y:S02]  /*11200*/  MOV R0, 0x2 ;  /* 0x0000000200007802 */ /* 0x000fe40000000f00 */
[----:B------:R-:W-:Y:S02]  /*11210*/  MOV R2, 0x11230 ;  /* 0x0001123000027802 */ /* 0x000fe40000000f00 */
[----:B------:R-:W-:Y:S05]  /*11220*/  CALL.REL.NOINC `($__internal_27_$__cuda_sm70_shflsync_bfly_p) ;  /* 0x00000f2000007944 */ /* 0x000fea0003c00000 */
[----:B------:R-:W-:Y:S01]  /*11230*/  FADD.FTZ R4, R234, R0 ;  /* 0x00000000ea047221 */ /* 0x000fe20000010000 */
[----:B------:R-:W-:Y:S02]  /*11240*/  MOV R0, 0x1 ;  /* 0x0000000100007802 */ /* 0x000fe40000000f00 */
[----:B------:R-:W-:-:S02]  /*11250*/  MOV R2, 0x11270 ;  /* 0x0001127000027802 */ /* 0x000fc40000000f00 */
[----:B------:R-:W-:Y:S05]  /*11260*/  CALL.REL.NOINC `($__internal_27_$__cuda_sm70_shflsync_bfly_p) ;  /* 0x00000ee000007944 */ /* 0x000fea0003c00000 */
[----:B------:R-:W-:Y:S01]  /*11270*/  MOV R3, R0 ;  /* 0x0000000000037202 */ /* 0x000fe20000000f00 */
[----:B------:R-:W-:Y:S05]  /*11280*/  BRA `(.L_x_1672) ;  /* 0xffff952000007947 */ /* 0x000fea000383ffff */
.L_x_1602:
[----:B--234-:R-:W-:Y:S01]  /*11290*/  IMAD.MOV.U32 R230, RZ, RZ, R5 ;  /* 0x000000ffffe67224 */ /* 0x01cfe200078e0005 */
[----:B------:R-:W-:Y:S01]  /*112a0*/  MOV R31, RZ ;  /* 0x000000ff001f7202 */ /* 0x000fe20000000f00 */
[----:B------:R-:W-:Y:S01]  /*112b0*/  IMAD.MOV.U32 R3, RZ, RZ, 0x181f ;  /* 0x0000181fff037424 */ /* 0x000fe200078e00ff */
[----:B------:R-:W-:-:S02]  /*112c0*/  MOV R2, 0x112e0 ;  /* 0x000112e000027802 */ /* 0x000fc40000000f00 */
[----:B-1----:R-:W-:Y:S05]  /*112d0*/  CALL.REL.NOINC `($__internal_28_$__cuda_sm70_shflsync_idx_p) ;  /* 0x00000ed000007944 */ /* 0x002fea0003c00000 */
[----:B------:R-:W-:Y:S01]  /*112e0*/  MOV R4, R31 ;  /* 0x0000001f00047202 */ /* 0x000fe20000000f00 */
[----:B-1---5:R-:W-:Y:S05]  /*112f0*/  BRA `(.L_x_1673) ;  /* 0xffffb14000007947 */ /* 0x022fea000383ffff */
.L_x_1603:
[----:B------:R-:W-:Y:S01]  /*11300*/  IMAD.MOV.U32 R230, RZ, RZ, R14 ;  /* 0x000000ffffe67224 */ /* 0x000fe200078e000e */
[----:B------:R-:W-:Y:S01]  /*11310*/  MOV R31, RZ ;  /* 0x000000ff001f7202 */ /* 0x000fe20000000f00 */
[----:B------:R-:W-:Y:S01]  /*11320*/  IMAD.MOV.U32 R3, RZ, RZ, 0x181f ;  /* 0x0000181fff037424 */ /* 0x000fe200078e00ff */
[----:B------:R-:W-:-:S02]  /*11330*/  MOV R2, 0x11350 ;  /* 0x0001135000027802 */ /* 0x000fc40000000f00 */
[----:B-123--:R-:W-:Y:S05]  /*11340*/  CALL.REL.NOINC `($__internal_28_$__cuda_sm70_shflsync_idx_p) ;  /* 0x00000e6000007944 */ /* 0x00efea0003c00000 */
[----:B-----5:R-:W-:Y:S01]  /*11350*/  MOV R0, R31 ;  /* 0x0000001f00007202 */ /* 0x020fe20000000f00 */
[----:B-1----:R-:W-:Y:S05]  /*11360*/  BRA `(.L_x_1674) ;  /* 0xffffb0f000007947 */ /* 0x002fea000383ffff */
.L_x_1606:
[----:B------:R-:W-:Y:S01]  /*11370*/  IMAD.MOV.U32 R230, RZ, RZ, R5 ;  /* 0x000000ffffe67224 */ /* 0x000fe200078e0005 */
[----:B------:R-:W-:Y:S01]  /*11380*/  MOV R31, 0x1 ;  /* 0x00000001001f7802 */ /* 0x000fe20000000f00 */
[----:B--2---:R-:W-:Y:S01]  /*11390*/  IMAD.MOV.U32 R3, RZ, RZ, 0x181f ;  /* 0x0000181fff037424 */ /* 0x004fe200078e00ff */
[----:B------:R-:W-:-:S02]  /*113a0*/  MOV R2, 0x113c0 ;  /* 0x000113c000027802 */ /* 0x000fc40000000f00 */
[----:B-1-34-:R-:W-:Y:S05]  /*113b0*/  CALL.REL.NOINC `($__internal_28_$__cuda_sm70_shflsync_idx_p) ;  /* 0x00000df000007944 */ /* 0x01afea0003c00000 */
        /* <DEDUP_REMOVED lines=8> */
.L_x_1609:
[----:B------:R-:W-:Y:S01]  /*11440*/  IMAD.MOV.U32 R230, RZ, RZ, R5 ;  /* 0x000000ffffe67224 */ /* 0x000fe200078e0005 */
[----:B------:R-:W-:Y:S01]  /*11450*/  MOV R31, 0x2 ;  /* 0x00000002001f7802 */ /* 0x000fe20000000f00 */
[----:B-1----:R-:W-:Y:S01]  /*11460*/  IMAD.MOV.U32 R3, RZ, RZ, 0x181f ;  /* 0x0000181fff037424 */ /* 0x002fe200078e00ff */
[----:B------:R-:W-:Y:S02]  /*11470*/  MOV R2, 0x11490 ;  /* 0x0001149000027802 */ /* 0x000fe40000000f00 */
[----:B--234-:R-:W-:Y:S05]  /*11480*/  CALL.REL.NOINC `($__internal_28_$__cuda_sm70_shflsync_idx_p) ;  /* 0x00000d2000007944 */ /* 0x01cfea0003c00000 */
[----:B------:R-:W-:Y:S01]  /*11490*/  MOV R4, R31 ;  /* 0x0000001f00047202 */ /* 0x000fe20000000f00 */
[----:B-1---5:R-:W-:Y:S05]  /*114a0*/  BRA `(.L_x_1676) ;  /* 0xffffb33000007947 */ /* 0x022fea000383ffff */
.L_x_1610:
[----:B------:R-:W-:Y:S01]  /*114b0*/  IMAD.MOV.U32 R230, RZ, RZ, R14 ;  /* 0x000000ffffe67224 */ /* 0x000fe200078e000e */
[----:B------:R-:W-:Y:S01]  /*114c0*/  MOV R31, 0x2 ;  /* 0x00000002001f7802 */ /* 0x000fe20000000f00 */
[----:B-1----:R-:W-:Y:S01]  /*114d0*/  IMAD.MOV.U32 R3, RZ, RZ, 0x181f ;  /* 0x0000181fff037424 */ /* 0x002fe200078e00ff */
[----:B------:R-:W-:Y:S02]  /*114e0*/  MOV R2, 0x11500 ;  /* 0x0001150000027802 */ /* 0x000fe40000000f00 */
[----:B--234-:R-:W-:Y:S05]  /*114f0*/  CALL.REL.NOINC `($__internal_28_$__cuda_sm70_shflsync_idx_p) ;  /* 0x00000cb000007944 */ /* 0x01cfea0003c00000 */
[----:B-----5:R-:W-:Y:S01]  /*11500*/  MOV R0, R31 ;  /* 0x0000001f00007202 */ /* 0x020fe20000000f00 */
[----:B-1----:R-:W-:Y:S05]  /*11510*/  BRA `(.L_x_1677) ;  /* 0xffffb2e000007947 */ /* 0x002fea000383ffff */
.L_x_1613:
[----:B------:R-:W-:Y:S01]  /*11520*/  IMAD.MOV.U32 R230, RZ, RZ, R5 ;  /* 0x000000ffffe67224 */ /* 0x000fe200078e0005 */
[----:B------:R-:W-:Y:S01]  /*11530*/  MOV R31, 0x3 ;  /* 0x00000003001f7802 */ /* 0x000fe20000000f00 */
[----:B-1----:R-:W-:Y:S01]  /*11540*/  IMAD.MOV.U32 R3, RZ, RZ, 0x181f ;  /* 0x0000181fff037424 */ /* 0x002fe200078e00ff */
[----:B------:R-:W-:-:S02]  /*11550*/  MOV R2, 0x11570 ;  /* 0x0001157000027802 */ /* 0x000fc40000000f00 */
[----:B--234-:R-:W-:Y:S05]  /*11560*/  CALL.REL.NOINC `($__internal_28_$__cuda_sm70_shflsync_idx_p) ;  /* 0x00000c4000007944 */ /* 0x01cfea0003c00000 */
        /* <DEDUP_REMOVED lines=8> */
.L_x_1615:
[----:B------:R-:W-:Y:S01]  /*115f0*/  IMAD.MOV.U32 R230, RZ, RZ, R5 ;  /* 0x000000ffffe67224 */ /* 0x000fe200078e0005 */
[----:B------:R-:W-:Y:S01]  /*11600*/  MOV R31, RZ ;  /* 0x000000ff001f7202 */ /* 0x000fe20000000f00 */
[----:B------:R-:W-:Y:S01]  /*11610*/  IMAD.MOV.U32 R3, RZ, RZ, 0x1c1f ;  /* 0x00001c1fff037424 */ /* 0x000fe200078e00ff */
[----:B------:R-:W-:Y:S02]  /*11620*/  MOV R2, 0x11640 ;  /* 0x0001164000027802 */ /* 0x000fe40000000f00 */
[----:B------:R-:W-:Y:S05]  /*11630*/  CALL.REL.NOINC `($__internal_28_$__cuda_sm70_shflsync_idx_p) ;  /* 0x00000b7000007944 */ /* 0x000fea0003c00000 */
[----:B------:R-:W-:Y:S01]  /*11640*/  MOV R4, R31 ;  /* 0x0000001f00047202 */ /* 0x000fe20000000f00 */
[----:B-1---5:R-:W-:Y:S05]  /*11650*/  BRA `(.L_x_1679) ;  /* 0xffffb70000007947 */ /* 0x022fea000383ffff */
.L_x_1616:
[----:B------:R-:W-:Y:S01]  /*11660*/  IMAD.MOV.U32 R230, RZ, RZ, R12 ;  /* 0x000000ffffe67224 */ /* 0x000fe200078e000c */
[----:B------:R-:W-:Y:S01]  /*11670*/  MOV R31, RZ ;  /* 0x000000ff001f7202 */ /* 0x000fe20000000f00 */
[----:B------:R-:W-:Y:S01]  /*11680*/  IMAD.MOV.U32 R3, RZ, RZ, 0x1c1f ;  /* 0x00001c1fff037424 */ /* 0x000fe200078e00ff */
[----:B------:R-:W-:Y:S02]  /*11690*/  MOV R2, 0x116b0 ;  /* 0x000116b000027802 */ /* 0x000fe40000000f00 */
[----:B-12---:R-:W-:Y:S05]  /*116a0*/  CALL.REL.NOINC `($__internal_28_$__cuda_sm70_shflsync_idx_p) ;  /* 0x00000b0000007944 */ /* 0x006fea0003c00000 */
[----:B-----5:R-:W-:Y:S01]  /*116b0*/  MOV R0, R31 ;  /* 0x0000001f00007202 */ /* 0x020fe20000000f00 */
[----:B-1----:R-:W-:Y:S05]  /*116c0*/  BRA `(.L_x_1680) ;  /* 0xffffb6b000007947 */ /* 0x002fea000383ffff */
.L_x_1619:
        /* <DEDUP_REMOVED lines=13> */
.L_x_1623:
[----:B------:R-:W-:Y:S01]  /*117a0*/  IMAD.MOV.U32 R230, RZ, RZ, R5 ;  /* 0x000000ffffe67224 */ /* 0x000fe200078e0005 */
[----:B------:R-:W-:Y:S01]  /*117b0*/  MOV R31, RZ ;  /* 0x000000ff001f7202 */ /* 0x000fe20000000f00 */
[----:B------:R-:W-:Y:S01]  /*117c0*/  IMAD.MOV.U32 R3, RZ, RZ, 0x181f ;  /* 0x0000181fff037424 */ /* 0x000fe200078e00ff */
[----:B------:R-:W-:Y:S02]  /*117d0*/  MOV R2, 0x117f0 ;  /* 0x000117f000027802 */ /* 0x000fe40000000f00 */
[----:B------:R-:W-:Y:S05]  /*117e0*/  CALL.REL.NOINC `($__internal_28_$__cuda_sm70_shflsync_idx_p) ;  /* 0x000009c000007944 */ /* 0x000fea0003c00000 */
[----:B------:R-:W-:Y:S01]  /*117f0*/  MOV R4, R31 ;  /* 0x0000001f00047202 */ /* 0x000fe20000000f00 */
[----:B-1---5:R-:W-:Y:S05]  /*11800*/  BRA `(.L_x_1682) ;  /* 0xffffd67000007947 */ /* 0x022fea000383ffff */
.L_x_1624:
[----:B------:R-:W-:Y:S01]  /*11810*/  IMAD.MOV.U32 R230, RZ, RZ, R14 ;  /* 0x000000ffffe67224 */ /* 0x000fe200078e000e */
[----:B------:R-:W-:Y:S01]  /*11820*/  MOV R31, RZ ;  /* 0x000000ff001f7202 */ /* 0x000fe20000000f00 */
[----:B------:R-:W-:Y:S01]  /*11830*/  IMAD.MOV.U32 R3, RZ, RZ, 0x181f ;  /* 0x0000181fff037424 */ /* 0x000fe200078e00ff */
[----:B------:R-:W-:Y:S02]  /*11840*/  MOV R2, 0x11860 ;  /* 0x0001186000027802 */ /* 0x000fe40000000f00 */
[----:B-12---:R-:W-:Y:S05]  /*11850*/  CALL.REL.NOINC `($__internal_28_$__cuda_sm70_shflsync_idx_p) ;  /* 0x0000095000007944 */ /* 0x006fea0003c00000 */
[----:B-----5:R-:W-:Y:S01]  /*11860*/  MOV R0, R31 ;  /* 0x0000001f00007202 */ /* 0x020fe20000000f00 */
[----:B-1----:R-:W-:Y:S05]  /*11870*/  BRA `(.L_x_1683) ;  /* 0xffffd62000007947 */ /* 0x002fea000383ffff */
.L_x_1627:
        /* <DEDUP_REMOVED lines=13> */
.L_x_1630:
[----:B------:R-:W-:Y:S01]  /*11950*/  IMAD.MOV.U32 R230, RZ, RZ, R5 ;  /* 0x000000ffffe67224 */ /* 0x000fe200078e0005 */
[----:B------:R-:W-:Y:S01]  /*11960*/  MOV R31, 0x2 ;  /* 0x00000002001f7802 */ /* 0x000fe20000000f00 */
[----:B-1----:R-:W-:Y:S01]  /*11970*/  IMAD.MOV.U32 R3, RZ, RZ, 0x181f ;  /* 0x0000181fff037424 */ /* 0x002fe200078e00ff */
[----:B------:R-:W-:Y:S02]  /*11980*/  MOV R2, 0x119a0 ;  /* 0x000119a000027802 */ /* 0x000fe40000000f00 */
[----:B--234-:R-:W-:Y:S05]  /*11990*/  CALL.REL.NOINC `($__internal_28_$__cuda_sm70_shflsync_idx_p) ;  /* 0x0000081000007944 */ /* 0x01cfea0003c00000 */
[----:B------:R-:W-:Y:S01]  /*119a0*/  MOV R4, R31 ;  /* 0x0000001f00047202 */ /* 0x000fe20000000f00 */
[----:B-1---5:R-:W-:Y:S05]  /*119b0*/  BRA `(.L_x_1685) ;  /* 0xffffd87000007947 */ /* 0x022fea000383ffff */
.L_x_1631:
[----:B------:R-:W-:Y:S01]  /*119c0*/  IMAD.MOV.U32 R230, RZ, RZ, R14 ;  /* 0x000000ffffe67224 */ /* 0x000fe200078e000e */
[----:B------:R-:W-:Y:S01]  /*119d0*/  MOV R31, 0x2 ;  /* 0x00000002001f7802 */ /* 0x000fe20000000f00 */
[----:B------:R-:W-:Y:S01]  /*119e0*/  IMAD.MOV.U32 R3, RZ, RZ, 0x181f ;  /* 0x0000181fff037424 */ /* 0x000fe200078e00ff */
[----:B------:R-:W-:Y:S02]  /*119f0*/  MOV R2, 0x11a10 ;  /* 0x00011a1000027802 */ /* 0x000fe40000000f00 */
[----:B-1234-:R-:W-:Y:S05]  /*11a00*/  CALL.REL.NOINC `($__internal_28_$__cuda_sm70_shflsync_idx_p) ;  /* 0x000007a000007944 */ /* 0x01efea0003c00000 */
[----:B-----5:R-:W-:Y:S01]  /*11a10*/  MOV R0, R31 ;  /* 0x0000001f00007202 */ /* 0x020fe20000000f00 */
[----:B-1----:R-:W-:Y:S05]  /*11a20*/  BRA `(.L_x_1686) ;  /* 0xffffd82000007947 */ /* 0x002fea000383ffff */
.L_x_1634:
        /* <DEDUP_REMOVED lines=13> */
.L_x_1636:
[----:B------:R-:W-:Y:S01]  /*11b00*/  IMAD.MOV.U32 R230, RZ, RZ, R30 ;  /* 0x000000ffffe67224 */ /* 0x000fe200078e001e */
[----:B------:R-:W-:Y:S01]  /*11b10*/  MOV R31, RZ ;  /* 0x000000ff001f7202 */ /* 0x000fe20000000f00 */
[----:B------:R-:W-:Y:S01]  /*11b20*/  IMAD.MOV.U32 R3, RZ, RZ, 0x1f ;  /* 0x0000001fff037424 */ /* 0x000fe200078e00ff */
[----:B------:R-:W-:Y:S02]  /*11b30*/  MOV R2, 0x11b50 ;  /* 0x00011b5000027802 */ /* 0x000fe40000000f00 */
[----:B------:R-:W-:Y:S05]  /*11b40*/  CALL.REL.NOINC `($__internal_28_$__cuda_sm70_shflsync_idx_p) ;  /* 0x0000066000007944 */ /* 0x000fea0003c00000 */
[----:B------:R-:W-:Y:S01]  /*11b50*/  MOV R9, R31 ;  /* 0x0000001f00097202 */ /* 0x000fe20000000f00 */
[----:B-1---5:R-:W-:Y:S05]  /*11b60*/  BRA `(.L_x_1688) ;  /* 0xffffdb1000007947 */ /* 0x022fea000383ffff */
.L_x_1637:
[----:B------:R-:W-:Y:S01]  /*11b70*/  IMAD.MOV.U32 R230, RZ, RZ, R30 ;  /* 0x000000ffffe67224 */ /* 0x000fe200078e001e */
[----:B------:R-:W-:Y:S01]  /*11b80*/  MOV R31, 0x1 ;  /* 0x00000001001f7802 */ /* 0x000fe20000000f00 */
[----:B------:R-:W-:Y:S01]  /*11b90*/  IMAD.MOV.U32 R3, RZ, RZ, 0x1f ;  /* 0x0000001fff037424 */ /* 0x000fe200078e00ff */
[----:B------:R-:W-:Y:S02]  /*11ba0*/  MOV R2, 0x11bc0 ;  /* 0x00011bc000027802 */ /* 0x000fe40000000f00 */
[----:B-12---:R-:W-:Y:S05]  /*11bb0*/  CALL.REL.NOINC `($__internal_28_$__cuda_sm70_shflsync_idx_p) ;  /* 0x000005f000007944 */ /* 0x006fea0003c00000 */
[----:B------:R-:W-:Y:S01]  /*11bc0*/  MOV R8, R31 ;  /* 0x0000001f00087202 */ /* 0x000fe20000000f00 */
[----:B-1---5:R-:W-:Y:S05]  /*11bd0*/  BRA `(.L_x_1689) ;  /* 0xffffdac000007947 */ /* 0x022fea000383ffff */
.L_x_1638:
[----:B------:R-:W-:Y:S02]  /*11be0*/  MOV R3, 0x1 ;  /* 0x0000000100037802 */ /* 0x000fe40000000f00 */
[----:B------:R-:W-:-:S02]  /*11bf0*/  MOV R2, 0x11c10 ;  /* 0x00011c1000027802 */ /* 0x000fc40000000f00 */
[----:B-1234-:R-:W-:Y:S05]  /*11c00*/  CALL.REL.NOINC `($__internal_29_$__cuda_sm70_shflsync_up_p) ;  /* 0x0000061000007944 */ /* 0x01efea0003c00000 */
[----:B------:R-:W-:Y:S05]  /*11c10*/  BRA `(.L_x_1690) ;  /* 0xffffdbb000007947 */ /* 0x000fea000383ffff */
.L_x_1639:
[----:B------:R-:W-:Y:S02]  /*11c20*/  MOV R3, 0x2 ;  /* 0x0000000200037802 */ /* 0x000fe40000000f00 */
[----:B------:R-:W-:-:S02]  /*11c30*/  MOV R2, 0x11c50 ;  /* 0x00011c5000027802 */ /* 0x000fc40000000f00 */
[----:B--2-4-:R-:W-:Y:S05]  /*11c40*/  CALL.REL.NOINC `($__internal_29_$__cuda_sm70_shflsync_up_p) ;  /* 0x000005d000007944 */ /* 0x014fea0003c00000 */
        /* <DEDUP_REMOVED lines=24> */
.L_x_1643:
[----:B------:R-:W-:Y:S02]  /*11dd0*/  MOV R3, 0x1 ;  /* 0x0000000100037802 */ /* 0x000fe40000000f00 */
[----:B------:R-:W-:Y:S02]  /*11de0*/  MOV R2, 0x11e00 ;  /* 0x00011e0000027802 */ /* 0x000fe40000000f00 */
[----:B------:R-:W-:Y:S05]  /*11df0*/  CALL.REL.NOINC `($__internal_29_$__cuda_sm70_shflsync_up_p) ;  /* 0x0000042000007944 */ /* 0x000fea0003c00000 */
[----:B------:R-:W-:Y:S01]  /*11e00*/  MOV R2, R4 ;  /* 0x0000000400027202 */ /* 0x000fe20000000f00 */
[----:B------:R-:W-:Y:S05]  /*11e10*/  BRA `(.L_x_1692) ;  /* 0xffffdc1000007947 */ /* 0x000fea000383ffff */
.L_x_1644:
        /* <DEDUP_REMOVED lines=27> */
.L_x_1646:
[----:B------:R-:W-:Y:S02]  /*11fd0*/  SEL R0, RZ, 0x1, P0 ;  /* 0x00000001ff007807 */ /* 0x000fe40000000000 */
[----:B------:R-:W-:Y:S02]  /*11fe0*/  MOV R2, 0x12000 ;  /* 0x0001200000027802 */ /* 0x000fe40000000f00 */
[----:B-1----:R-:W-:Y:S05]  /*11ff0*/  CALL.REL.NOINC `($__internal_30_$__cuda_sm70_votesync_ballot) ;  /* 0x0000028000007944 */ /* 0x002fea0003c00000 */
[----:B------:R-:W-:Y:S05]  /*12000*/  BRA `(.L_x_1694) ;  /* 0xffffdbb000007947 */ /* 0x000fea000383ffff */
.L_x_1647:
[----:B------:R-:W-:Y:S01]  /*12010*/  IMAD.MOV.U32 R230, RZ, RZ, R6 ;  /* 0x000000ffffe67224 */ /* 0x000fe200078e0006 */
[----:B---3--:R-:W-:Y:S01]  /*12020*/  MOV R31, R11 ;  /* 0x0000000b001f7202 */ /* 0x008fe20000000f00 */
[----:B------:R-:W-:Y:S01]  /*12030*/  IMAD.MOV.U32 R3, RZ, RZ, 0x1f ;  /* 0x0000001fff037424 */ /* 0x000fe200078e00ff */
[----:B------:R-:W-:Y:S02]  /*12040*/  MOV R2, 0x12060 ;  /* 0x0001206000027802 */ /* 0x000fe40000000f00 */
[----:B-12---:R-:W-:Y:S05]  /*12050*/  CALL.REL.NOINC `($__internal_28_$__cuda_sm70_shflsync_idx_p) ;  /* 0x0000015000007944 */ /* 0x006fea0003c00000 */
[----:B------:R-:W-:Y:S01]  /*12060*/  IMAD.MOV.U32 R6, RZ, RZ, R31 ;  /* 0x000000ffff067224 */ /* 0x000fe200078e001f */
[----:B------:R-:W-:Y:S01]  /*12070*/  MOV R31, R11 ;  /* 0x0000000b001f7202 */ /* 0x000fe20000000f00 */
[----:B------:R-:W-:Y:S01]  /*12080*/  IMAD.MOV.U32 R230, RZ, RZ, R7 ;  /* 0x000000ffffe67224 */ /* 0x000fe200078e0007 */
[----:B------:R-:W-:Y:S02]  /*12090*/  MOV R3, 0x1f ;  /* 0x0000001f00037802 */ /* 0x000fe40000000f00 */
[----:B------:R-:W-:-:S02]  /*120a0*/  MOV R2, 0x120c0 ;  /* 0x000120c000027802 */ /* 0x000fc40000000f00 */
[----:B-1---5:R-:W-:Y:S05]  /*120b0*/  CALL.REL.NOINC `($__internal_28_$__cuda_sm70_shflsync_idx_p) ;  /* 0x000000f000007944 */ /* 0x022fea0003c00000 */
[----:B------:R-:W-:Y:S01]  /*120c0*/  MOV R7, R31 ;  /* 0x0000001f00077202 */ /* 0x000fe20000000f00 */
[----:B-1---5:R-:W-:Y:S05]  /*120d0*/  BRA `(.L_x_1695) ;  /* 0xffffdb2000007947 */ /* 0x022fea000383ffff */
.L_x_1650:
[----:B------:R-:W-:Y:S01]  /*120e0*/  IMAD.MOV.U32 R230, RZ, RZ, R4 ;  /* 0x000000ffffe67224 */ /* 0x000fe200078e0004 */
[----:B------:R-:W-:Y:S01]  /*120f0*/  MOV R31, R0 ;  /* 0x00000000001f7202 */ /* 0x000fe20000000f00 */
[----:B------:R-:W-:Y:S01]  /*12100*/  IMAD.MOV.U32 R3, RZ, RZ, 0x1f ;  /* 0x0000001fff037424 */ /* 0x000fe200078e00ff */
[----:B------:R-:W-:-:S02]  /*12110*/  MOV R2, 0x12130 ;  /* 0x0001213000027802 */ /* 0x000fc40000000f00 */
[----:B-1-34-:R-:W-:Y:S05]  /*12120*/  CALL.REL.NOINC `($__internal_28_$__cuda_sm70_shflsync_idx_p) ;  /* 0x0000008000007944 */ /* 0x01afea0003c00000 */
[----:B------:R-:W-:Y:S01]  /*12130*/  MOV R10, R31 ;  /* 0x0000001f000a7202 */ /* 0x000fe20000000f00 */
[----:B-1---5:R-:W-:Y:S05]  /*12140*/  BRA `(.L_x_1649) ;  /* 0xffffdb1000007947 */ /* 0x022fea000383ffff */
        .weak           $__internal_27_$__cuda_sm70_shflsync_bfly_p
        .type           $__internal_27_$__cuda_sm70_shflsync_bfly_p,@function
        .size           $__internal_27_$__cuda_sm70_shflsync_bfly_p,($__internal_28_$__cuda_sm70_shflsync_idx_p - $__internal_27_$__cuda_sm70_shflsync_bfly_p)
$__internal_27_$__cuda_sm70_shflsync_bfly_p:
[----:B------:R-:W-:Y:S02]  /*12150*/  MOV R25, 0xffffffff ;  /* 0xffffffff00197802 */ /* 0x000fe40000000f00 */
[----:B------:R-:W-:-:S02]  /*12160*/  MOV R3, 0x1f ;  /* 0x0000001f00037802 */ /* 0x000fc40000000f00 */
[----:B------:R-:W-:Y:S04]  /*12170*/  WARPSYNC R25 ;  /* 0x0000001900007348 */ /* 0x000fe80003800000 */
[----:B------:R1:W2:Y:S02]  /*12180*/  SHFL.BFLY PT, R0, R4, R0, R3 ;  /* 0x0c00000004007389 */ /* 0x0002a400000e0003 */
[----:B-1----:R-:W-:-:S04]  /*12190*/  MOV R3, 0x0 ;  /* 0x0000000000037802 */ /* 0x002fc80000000f00 */
[----:B--2---:R-:W-:Y:S05]  /*121a0*/  RET.REL.NODEC R2 `(_ZN7cutlass13device_kernelIN5flash19enable_sm80_to_sm89INS1_16FlashAttnFwdSm80INS1_25CollectiveMainloopFwdSm80ILi8ELi1ELb0EN4cute5tupleIJNS5_1CILi128EEENS7_ILi64EEENS7_ILi256EEEEEELi256ENS_10bfloat16_tEfNS_4arch4Sm80ELb0ELb0ELb1ELb1ELb1ELb0ELb1ELb1EEENS1_21CollectiveEpilogueFwdINS6_IJS8_SA_S9_EEENS6_IJNS7_ILi1EEESI_SI_EEESC_SE_Li256ELb1ELb1ELb1ELb0EEENS1_36VarlenDynamicPersistentTileSchedulerILi128ELi64ELi256ELi256ELb1ELb1ELb0ELb0ELb1ELb1EEEEEEEEEvNT_6ParamsE) ;  /* 0xfffede5002007950 */ /* 0x004fea0003c3ffff */
        .weak           $__internal_28_$__cuda_sm70_shflsync_idx_p
        .type           $__internal_28_$__cuda_sm70_shflsync_idx_p,@function
        .size           $__internal_28_$__cuda_sm70_shflsync_idx_p,($__internal_29_$__cuda_sm70_shflsync_up_p - $__internal_28_$__cuda_sm70_shflsync_idx_p)
$__internal_28_$__cuda_sm70_shflsync_idx_p:
[----:B------:R1:W-:Y:S02]  /*121b0*/  STL [R1+0x150], R0 ;  /* 0x0001500001007387 */ /* 0x0003e40000100800 */
[----:B-1----:R-:W-:-:S04]  /*121c0*/  MOV R0, 0xffffffff ;  /* 0xffffffff00007802 */ /* 0x002fc80000000f00 */
[----:B------:R-:W-:Y:S04]  /*121d0*/  WARPSYNC R0 ;  /* 0x0000000000007348 */ /* 0x000fe80003800000 */
[----:B------:R1:W2:Y:S04]  /*121e0*/  SHFL.IDX PT, R31, R230, R31, R3 ;  /* 0x0000001fe61f7389 */ /* 0x0002a800000e0003 */
[----:B-1----:R1:W5:Y:S01]  /*121f0*/  LDL.LU R0, [R1+0x150] ;  /* 0x0001500001007983 */ /* 0x0023620000300800 */
[----:B------:R-:W-:-:S04]  /*12200*/  MOV R3, 0x0 ;  /* 0x0000000000037802 */ /* 0x000fc80000000f00 */
[----:B--2---:R-:W-:Y:S05]  /*12210*/  RET.REL.NODEC R2 `(_ZN7cutlass13device_kernelIN5flash19enable_sm80_to_sm89INS1_16FlashAttnFwdSm80INS1_25CollectiveMainloopFwdSm80ILi8ELi1ELb0EN4cute5tupleIJNS5_1CILi128EEENS7_ILi64EEENS7_ILi256EEEEEELi256ENS_10bfloat16_tEfNS_4arch4Sm80ELb0ELb0ELb1ELb1ELb1ELb0ELb1ELb1EEENS1_21CollectiveEpilogueFwdINS6_IJS8_SA_S9_EEENS6_IJNS7_ILi1EEESI_SI_EEESC_SE_Li256ELb1ELb1ELb1ELb0EEENS1_36VarlenDynamicPersistentTileSchedulerILi128ELi64ELi256ELi256ELb1ELb1ELb0ELb0ELb1ELb1EEEEEEEEEvNT_6ParamsE) ;  /* 0xfffedde002007950 */ /* 0x004fea0003c3ffff */
        .weak           $__internal_29_$__cuda_sm70_shflsync_up_p
        .type           $__internal_29_$__cuda_sm70_shflsync_up_p,@function
        .size           $__internal_29_$__cuda_sm70_shflsync_up_p,($__internal_30_$__cuda_sm70_votesync_ballot - $__internal_29_$__cuda_sm70_shflsync_up_p)
$__internal_29_$__cuda_sm70_shflsync_up_p:
[----:B------:R-:W-:Y:S02]  /*12220*/  MOV R4, RZ ;  /* 0x000000ff00047202 */ /* 0x000fe40000000f00 */
[----:B------:R-:W-:-:S04]  /*12230*/  MOV R11, 0xffffffff ;  /* 0xffffffff000b7802 */ /* 0x000fc80000000f00 */
[----:B------:R-:W-:Y:S04]  /*12240*/  WARPSYNC R11 ;  /* 0x0000000b00007348 */ /* 0x000fe80003800000 */
[----:B------:R1:W2:Y:S02]  /*12250*/  SHFL.UP PT, R4, R0, R3, R4 ;  /* 0x0400000300047389 */ /* 0x0002a400000e0004 */
[----:B-1----:R-:W-:-:S04]  /*12260*/  MOV R3, 0x0 ;  /* 0x0000000000037802 */ /* 0x002fc80000000f00 */
[----:B--2---:R-:W-:Y:S05]  /*12270*/  RET.REL.NODEC R2 `(_ZN7cutlass13device_kernelIN5flash19enable_sm80_to_sm89INS1_16FlashAttnFwdSm80INS1_25CollectiveMainloopFwdSm80ILi8ELi1ELb0EN4cute5tupleIJNS5_1CILi128EEENS7_ILi64EEENS7_ILi256EEEEEELi256ENS_10bfloat16_tEfNS_4arch4Sm80ELb0ELb0ELb1ELb1ELb1ELb0ELb1ELb1EEENS1_21CollectiveEpilogueFwdINS6_IJS8_SA_S9_EEENS6_IJNS7_ILi1EEESI_SI_EEESC_SE_Li256ELb1ELb1ELb1ELb0EEENS1_36VarlenDynamicPersistentTileSchedulerILi128ELi64ELi256ELi256ELb1ELb1ELb0ELb0ELb1ELb1EEEEEEEEEvNT_6ParamsE) ;  /* 0xfffedd8002007950 */ /* 0x004fea0003c3ffff */
        .weak           $__internal_30_$__cuda_sm70_votesync_ballot
        .type           $__internal_30_$__cuda_sm70_votesync_ballot,@function
        .size           $__internal_30_$__cuda_sm70_votesync_ballot,(.L_x_6522 - $__internal_30_$__cuda_sm70_votesync_ballot)
$__internal_30_$__cuda_sm70_votesync_ballot:
[----:B------:R-:W-:Y:S01]  /*12280*/  ISETP.NE.U32.AND P0, PT, R0, 0x1, PT ;  /* 0x000000010000780c */ /* 0x000fe20003f05070 */
[----:B------:R-:W-:-:S04]  /*12290*/  IMAD.MOV.U32 R3, RZ, RZ, -0x1 ;  /* 0xffffffffff037424 */ /* 0x000fc800078e00ff */
[----:B------:R-:W-:Y:S08]  /*122a0*/  WARPSYNC R3 ;  /* 0x0000000300007348 */ /* 0x000ff00003800000 */
[----:B------:R-:W-:-:S04]  /*122b0*/  VOTE.ANY R0, PT, !P0 ;  /* 0x0000000000007806 */ /* 0x000fc800040e0100 */
[----:B------:R-:W-:Y:S01]  /*122c0*/  LOP3.LUT R0, R0, R3, RZ, 0xc0, !PT ;  /* 0x0000000300007212 */ /* 0x000fe200078ec0ff */
[----:B------:R-:W-:-:S04]  /*122d0*/  IMAD.MOV.U32 R3, RZ, RZ, 0x0 ;  /* 0x00000000ff037424 */ /* 0x000fc800078e00ff */
[----:B------:R-:W-:Y:S05]  /*122e0*/  RET.REL.NODEC R2 `(_ZN7cutlass13device_kernelIN5flash19enable_sm80_to_sm89INS1_16FlashAttnFwdSm80INS1_25CollectiveMainloopFwdSm80ILi8ELi1ELb0EN4cute5tupleIJNS5_1CILi128EEENS7_ILi64EEENS7_ILi256EEEEEELi256ENS_10bfloat16_tEfNS_4arch4Sm80ELb0ELb0ELb1ELb1ELb1ELb0ELb1ELb1EEENS1_21CollectiveEpilogueFwdINS6_IJS8_SA_S9_EEENS6_IJNS7_ILi1EEESI_SI_EEESC_SE_Li256ELb1ELb1ELb1ELb0EEENS1_36VarlenDynamicPersistentTileSchedulerILi128ELi64ELi256ELi256ELb1ELb1ELb0ELb0ELb1ELb1EEEEEEEEEvNT_6ParamsE) ;  /* 0xfffedd1002007950 */ /* 0x000fea0003c3ffff */
.L_x_1696:
        /* <DEDUP_REMOVED lines=9> */
.L_x_6522:


//--------------------- .text._ZN7cutlass13device_kernelIN5flash19enable_sm80_to_sm89INS1_16FlashAttnFwdSm80INS1_25CollectiveMainloopFwdSm80ILi8ELi1ELb0EN4cute5tupleIJNS5_1CILi128EEENS7_ILi48EEENS7_ILi256EEEEEELi256ENS_10bfloat16_tEfNS_4arch4Sm80ELb0ELb0ELb1ELb1ELb1ELb1ELb1ELb1EEENS1_21CollectiveEpilogueFwdINS6_IJS8_SA_S9_EEENS6_IJNS7_ILi1EEESI_SI_EEESC_SE_Li256ELb1ELb1ELb1ELb0EEENS1_36VarlenDynamicPersistentTileSchedulerILi128ELi48ELi256ELi256ELb1ELb1ELb0ELb0ELb1ELb1EEEEEEEEEvNT_6ParamsE --------------------------
	.section	.text._ZN7cutlass13device_kernelIN5flash19enable_sm80_to_sm89INS1_16FlashAttnFwdSm80INS1_25CollectiveMainloopFwdSm80ILi8ELi1ELb0EN4cute5tupleIJNS5_1CILi128EEENS7_ILi48EEENS7_ILi256EEEEEELi256ENS_10bfloat16_tEfNS_4arch4Sm80ELb0ELb0ELb1ELb1ELb1ELb1ELb1ELb1EEENS1_21CollectiveEpilogueFwdINS6_IJS8_SA_S9_EEENS6_IJNS7_ILi1EEESI_SI_EEESC_SE_Li256ELb1ELb1ELb1ELb0EEENS1_36VarlenDynamicPersistentTileSchedulerILi128ELi48ELi256ELi256ELb1ELb1ELb0ELb0ELb1ELb1EEEEEEEEEvNT_6ParamsE,"ax",@progbits
	.sectioninfo	@"SHI_REGISTERS=255"
	.align	128
.text._ZN7cutlass13device_kernelIN5flash19enable_sm80_to_sm89INS1_16FlashAttnFwdSm80INS1_25CollectiveMainloopFwdSm80ILi8ELi1ELb0EN4cute5tupleIJNS5_1CILi128EEENS7_ILi48EEENS7_ILi256EEEEEELi256ENS_10bfloat16_tEfNS_4arch4Sm80ELb0ELb0ELb1ELb1ELb1ELb1ELb1ELb1EEENS1_21CollectiveEpilogueFwdINS6_IJS8_SA_S9_EEENS6_IJNS7_ILi1EEESI_SI_EEESC_SE_Li256ELb1ELb1ELb1ELb0EEENS1_36VarlenDynamicPersistentTileSchedulerILi128ELi48ELi256ELi256ELb1ELb1ELb0ELb0ELb1ELb1EEEEEEEEEvNT_6ParamsE:
        .type           _ZN7cutlass13device_kernelIN5flash19enable_sm80_to_sm89INS1_16FlashAttnFwdSm80INS1_25CollectiveMainloopFwdSm80ILi8ELi1ELb0EN4cute5tupleIJNS5_1CILi128EEENS7_ILi48EEENS7_ILi256EEEEEELi256ENS_10bfloat16_tEfNS_4arch4Sm80ELb0ELb0ELb1ELb1ELb1ELb1ELb1ELb1EEENS1_21CollectiveEpilogueFwdINS6_IJS8_SA_S9_EEENS6_IJNS7_ILi1EEESI_SI_EEESC_SE_Li256ELb1ELb1ELb1ELb0EEENS1_36VarlenDynamicPersistentTileSchedulerILi128ELi48ELi256ELi256ELb1ELb1ELb0ELb0ELb1ELb1EEEEEEEEEvNT_6ParamsE,@function
        .size           _ZN7cutlass13device_kernelIN5flash19enable_sm80_to_sm89INS1_16FlashAttnFwdSm80INS1_25CollectiveMainloopFwdSm80ILi8ELi1ELb0EN4cute5tupleIJNS5_1CILi128EEENS7_ILi48EEENS7_ILi256EEEEEELi256ENS_10bfloat16_tEfNS_4arch4Sm80ELb0ELb0ELb1ELb1ELb1ELb1ELb1ELb1EEENS1_21CollectiveEpilogueFwdINS6_IJS8_SA_S9_EEENS6_IJNS7_ILi1EEESI_SI_EEESC_SE_Li256ELb1ELb1ELb1ELb0EEENS1_36VarlenDynamicPersistentTileSchedulerILi128ELi48ELi256ELi256ELb1ELb1ELb0ELb0ELb1ELb1EEEEEEEEEvNT_6ParamsE,(.L_x_6527 - _ZN7cutlass13device_kernelIN5flash19enable_sm80_to_sm89INS1_16FlashAttnFwdSm80INS1_25CollectiveMainloopFwdSm80ILi8ELi1ELb0EN4cute5tupleIJNS5_1CILi128EEENS7_ILi48EEENS7_ILi256EEEEEELi256ENS_10bfloat16_tEfNS_4arch4Sm80ELb0ELb0ELb1ELb1ELb1ELb1ELb1ELb1EEENS1_21CollectiveEpilogueFwdINS6_IJS8_SA_S9_EEENS6_IJNS7_ILi1EEESI_SI_EEESC_SE_Li256ELb1ELb1ELb1ELb0EEENS1_36VarlenDynamicPersistentTileSchedulerILi128ELi48ELi256ELi256ELb1ELb1ELb0ELb0ELb1ELb1EEEEEEEEEvNT_6ParamsE)
        .other          _ZN7cutlass13device_kernelIN5flash19enable_sm80_to_sm89INS1_16FlashAttnFwdSm80INS1_25CollectiveMainloopFwdSm80ILi8ELi1ELb0EN4cute5tupleIJNS5_1CILi128EEENS7_ILi48EEENS7_ILi256EEEEEELi256ENS_10bfloat16_tEfNS_4arch4Sm80ELb0ELb0ELb1ELb1ELb1ELb1ELb1ELb1EEENS1_21CollectiveEpilogueFwdINS6_IJS8_SA_S9_EEENS6_IJNS7_ILi1EEESI_SI_EEESC_SE_Li256ELb1ELb1ELb1ELb0EEENS1_36VarlenDynamicPersistentTileSchedulerILi128ELi48ELi256ELi256ELb1ELb1ELb0ELb0ELb1ELb1EEEEEEEEEvNT_6ParamsE,@"STO_CUDA_ENTRY STV_DEFAULT"
_ZN7cutlass13device_kernelIN5flash19enable_sm80_to_sm89INS1_16FlashAttnFwdSm80INS1_25CollectiveMainloopFwdSm80ILi8ELi1ELb0EN4cute5tupleIJNS5_1CILi128EEENS7_ILi48EEENS7_ILi256EEEEEELi256ENS_10bfloat16_tEfNS_4arch4Sm80ELb0ELb0ELb1ELb1ELb1ELb1ELb1ELb1EEENS1_21CollectiveEpilogueFwdINS6_IJS8_SA_S9_EEENS6_IJNS7_ILi1EEESI_SI_EEESC_SE_Li256ELb1ELb1ELb1ELb0EEENS1_36VarlenDynamicPersistentTileSchedulerILi128ELi48ELi256ELi256ELb1ELb1ELb0ELb0ELb1ELb1EEEEEEEEEvNT_6ParamsE:
        /* <DEDUP_REMOVED lines=54> */
.L_x_1702:
        /* <DEDUP_REMOVED lines=17> */
.L_x_1909:
        /* <DEDUP_REMOVED lines=16> */
.L_x_1910:
[----:B--2---:R-:W-:-:S05]  /*0570*/  IMAD R0, R0, c[0x0][0x538], RZ ;  /* 0x00014e0000007a24 */ /* 0x004fca00078e02ff */
[----:B------:R-:W-:-:S04]  /*0580*/  IADD3 R6, R0, R6, RZ ;  /* 0x0000000600067210 */ /* 0x000fc80007ffe0ff */
[----:B------:R-:W-:-:S13]  /*0590*/  ISETP.GT.AND P0, PT, R6, UR4, PT ;  /* 0x0000000406007c0c */ /* 0x000fda000bf04270 */
[----:B-1----:R-:W-:Y:S05]  /*05a0*/  @!P0 BRA `(.L_x_1702) ;  /* 0xfffffdb000008947 */ /* 0x002fea000383ffff */
.L_x_1698:
[----:B------:R-:W-:-:S05]  /*05b0*/  IADD3 R13, -R0, R6, RZ ;  /* 0x00000006000d7210 */ /* 0x000fca0007ffe1ff */
[----:B------:R-:W-:-:S05]  /*05c0*/  IMAD R0, R4, c[0x0][0x538], R13 ;  /* 0x00014e0004007a24 */ /* 0x000fca00078e020d */
[----:B------:R-:W-:Y:S01]  /*05d0*/  ISETP.GT.AND P0, PT, R0, UR4, PT ;  /* 0x0000000400007c0c */ /* 0x000fe2000bf04270 */
[----:B------:R-:W-:-:S12]  /*05e0*/  BRA.DIV ~URZ, `(.L_x_1703) ;  /* 0x0001c1027f007947 */ /* 0x000fd8000b800000 */
[----:B------:R-:W-:-:S04]  /*05f0*/  VOTE.ANY R12, PT, !P0 ;  /* 0x00000000000c7806 */ /* 0x000fc800040e0100 */
.L_x_1911:
[----:B------:R1:W2:Y:S01]  /*0600*/  POPC R14, R12 ;  /* 0x0000000c000e7309 */ /* 0x0002a20000000000 */
[----:B------:R-:W-:Y:S05]  /*0610*/  BRA.DIV ~URZ, `(.L_x_1704) ;  /* 0x0001c1127f007947 */ /* 0x000fea000b800000 */
[----:B--2---:R2:W3:Y:S01]  /*0620*/  SHFL.IDX PT, R11, R8, R14, 0x1f ;  /* 0x00001f0e080b7589 */ /* 0x0044e200000e0000 */
[----:B------:R-:W-:-:S03]  /*0630*/  MOV R6, RZ ;  /* 0x000000ff00067202 */ /* 0x000fc60000000f00 */
[----:B------:R2:W4:Y:S04]  /*0640*/  SHFL.IDX PT, R10, R7, R14, 0x1f ;  /* 0x00001f0e070a7589 */ /* 0x00052800000e0000 */
.L_x_1912:
[----:B------:R-:W-:Y:S01]  /*0650*/  ISETP.NE.AND P0, PT, R12, RZ, PT ;  /* 0x000000ff0c00720c */ /* 0x000fe20003f05270 */
[----:B------:R-:W-:-:S12]  /*0660*/  BSSY B0, `(.L_x_1705) ;  /* 0x0000005000007945 */ /* 0x000fd80003800000 */
[----:B------:R-:W-:Y:S05]  /*0670*/  @!P0 BRA `(.L_x_1706) ;  /* 0x0000003000008947 */ /* 0x000fea0003800000 */
[----:B------:R-:W-:Y:S01]  /*0680*/  IADD3 R15, R14, -0x1, RZ ;  /* 0xffffffff0e0f7810 */ /* 0x000fe20007ffe0ff */
[----:B------:R-:W-:Y:S05]  /*0690*/  BRA.DIV ~URZ, `(.L_x_1707) ;  /* 0x0001c1727f007947 */ /* 0x000fea000b800000 */
[----:B------:R1:W2:Y:S02]  /*06a0*/  SHFL.IDX PT, R6, R4, R15, 0x1f ;  /* 0x00001f0f04067589 */ /* 0x0002a400000e0000 */
.L_x_1706:
[----:B------:R-:W-:Y:S05]  /*06b0*/  BSYNC B0 ;  /* 0x0000000000007941 */ /* 0x000fea0003800000 */
.L_x_1705:
        /* <DEDUP_REMOVED lines=69> */
.L_x_1699:
[----:B------:R-:W-:Y:S01]  /*0b10*/  MOV R0, UR4 ;  /* 0x0000000400007c02 */ /* 0x000fe20008000f00 */
[----:B------:R-:W-:Y:S04]  /*0b20*/  STL [R1+0x14], RZ ;  /* 0x000014ff01007387 */ /* 0x000fe80000100800 */
[----:B------:R-:W-:Y:S04]  /*0b30*/  STL [R1+0x18], RZ ;  /* 0x000018ff01007387 */ /* 0x000fe80000100800 */
[----:B------:R1:W-:Y:S02]  /*0b40*/  STL [R1+0x10], R0 ;  /* 0x0000100001007387 */ /* 0x0003e40000100800 */
[----:B-1----:R-:W-:-:S05]  /*0b50*/  MOV R0, c[0x0][0x53c] ;  /* 0x00014f0000007a02 */ /* 0x002fca0000000f00 */
[----:B------:R1:W-:Y:S02]  /*0b60*/  STL [R1+0x1c], R0 ;  /* 0x00001c0001007387 */ /* 0x0003e40000100800 */
.L_x_1708:
        /* <DEDUP_REMOVED lines=8> */
.L_x_1697:
[----:B------:R-:W2:Y:S02]  /*0bf0*/  LDL R0, [R1+0x1c] ;  /* 0x00001c0001007983 */ /* 0x000ea40000100800 */
[----:B--2---:R-:W-:-:S13]  /*0c00*/  ISETP.GE.AND P0, PT, R0, c[0x0][0x53c], PT ;  /* 0x00014f0000007a0c */ /* 0x004fda0003f06270 */
[----:B------:R-:W-:Y:S05]  /*0c10*/  @P0 EXIT ;  /* 0x000000000000094d */ /* 0x000fea0003800000 */
[----:B------:R-:W2:Y:S01]  /*0c20*/  S2R R13, SR_TID.X ;  /* 0x00000000000d7919 */ /* 0x000ea20000002100 */
[----:B------:R-:W-:Y:S01]  /*0c30*/  IMAD.MOV.U32 R22, RZ, RZ, 0x40 ;  /* 0x00000040ff167424 */ /* 0x000fe200078e00ff */
[----:B------:R-:W-:Y:S01]  /*0c40*/  ULDC UR4, c[0x0][0x2ac] ;  /* 0x0000ab0000047ab9 */ /* 0x000fe20000000800 */
[----:B------:R-:W-:Y:S01]  /*0c50*/  IMAD.MOV.U32 R21, RZ, RZ, 0x20 ;  /* 0x00000020ff157424 */ /* 0x000fe200078e00ff */
[----:B------:R-:W-:Y:S02]  /*0c60*/  ULDC UR5, c[0x0][0x1d0] ;  /* 0x0000740000057ab9 */ /* 0x000fe40000000800 */
[----:B------:R-:W-:Y:S01]  /*0c70*/  UIMAD UR5, UR4, UR5, URZ ;  /* 0x00000005040572a4 */ /* 0x000fe2000f8e023f */
[----:B--2---:R-:W-:-:S04]  /*0c80*/  SHF.R.S32.HI R11, RZ, 0x1f, R13 ;  /* 0x0000001fff0b7819 */ /* 0x004fc8000001140d */
[CC--:B------:R-:W-:Y:S02]  /*0c90*/  LEA.HI R3, R11.reuse, R13.reuse, RZ, 0x4 ;  /* 0x0000000d0b037211 */ /* 0x0c0fe400078f20ff */
[----:B------:R-:W-:Y:S02]  /*0ca0*/  LEA.HI R8, R11, R13, RZ, 0x2 ;  /* 0x0000000d0b087211 */ /* 0x000fe400078f10ff */
[----:B------:R-:W-:Y:S02]  /*0cb0*/  LOP3.LUT R0, R3, 0xfffffff0, RZ, 0xc0, !PT ;  /* 0xfffffff003007812 */ /* 0x000fe400078ec0ff */
[----:B-1----:R-:W-:Y:S02]  /*0cc0*/  SHF.R.S32.HI R4, RZ, 0x4, R3 ;  /* 0x00000004ff047819 */ /* 0x002fe40000011403 */
[----:B------:R-:W-:Y:S01]  /*0cd0*/  SHF.R.S32.HI R7, RZ, 0x2, R8 ;  /* 0x00000002ff077819 */ /* 0x000fe20000011408 */
[----:B------:R-:W-:Y:S01]  /*0ce0*/  IMAD.IADD R0, R13, 0x1, -R0 ;  /* 0x000000010d007824 */ /* 0x000fe200078e0a00 */
[----:B------:R-:W-:-:S02]  /*0cf0*/  SHF.R.S32.HI R2, RZ, 0x1f, R8 ;  /* 0x0000001fff027819 */ /* 0x000fc40000011408 */
[----:B------:R-:W-:Y:S02]  /*0d00*/  LEA.HI R3, R3, R4, RZ, 0x1 ;  /* 0x0000000403037211 */ /* 0x000fe400078f08ff */
[----:B------:R-:W-:Y:S02]  /*0d10*/  SHF.R.S32.HI R5, RZ, 0x1f, R0 ;  /* 0x0000001fff057819 */ /* 0x000fe40000011400 */
[----:B------:R-:W-:Y:S02]  /*0d20*/  LEA.HI R2, R2, R7, RZ, 0x3 ;  /* 0x0000000702027211 */ /* 0x000fe400078f18ff */
[----:B------:R-:W-:Y:S02]  /*0d30*/  LOP3.LUT R3, R3, 0xfffffffe, RZ, 0xc0, !PT ;  /* 0xfffffffe03037812 */ /* 0x000fe400078ec0ff */
[----:B------:R-:W-:Y:S02]  /*0d40*/  LEA.HI R12, R5, R0, RZ, 0x3 ;  /* 0x00000000050c7211 */ /* 0x000fe400078f18ff */
[----:B------:R-:W-:Y:S01]  /*0d50*/  LOP3.LUT R2, R2, 0xfffffff8, RZ, 0xc0, !PT ;  /* 0xfffffff802027812 */ /* 0x000fe200078ec0ff */
[----:B------:R-:W-:Y:S01]  /*0d60*/  IMAD.IADD R10, R4, 0x1, -R3 ;  /* 0x00000001040a7824 */ /* 0x000fe200078e0a03 */
[----:B------:R-:W-:-:S02]  /*0d70*/  LEA.HI R143, R11, R13, RZ, 0x3 ;  /* 0x0000000d0b8f7211 */ /* 0x000fc400078f18ff */
[----:B------:R-:W-:Y:S01]  /*0d80*/  LOP3.LUT R3, R12, 0xfffffff8, RZ, 0xc0, !PT ;  /* 0xfffffff80c037812 */ /* 0x000fe200078ec0ff */
[----:B------:R-:W-:Y:S01]  /*0d90*/  IMAD.IADD R7, R7, 0x1, -R2 ;  /* 0x0000000107077824 */ /* 0x000fe200078e0a02 */
[----:B------:R-:W-:Y:S02]  /*0da0*/  LEA.HI R6, R11, R13, RZ, 0x5 ;  /* 0x0000000d0b067211 */ /* 0x000fe400078f28ff */
[----:B------:R-:W-:Y:S01]  /*0db0*/  LOP3.LUT R2, R143, 0xfffffff8, RZ, 0xc0, !PT ;  /* 0xfffffff88f027812 */ /* 0x000fe200078ec0ff */
[----:B------:R-:W-:Y:S01]  /*0dc0*/  IMAD.IADD R5, R0, 0x1, -R3 ;  /* 0x0000000100057824 */ /* 0x000fe200078e0a03 */
        /* <DEDUP_REMOVED lines=12> */
[C---:B------:R-:W-:Y:S01]  /*0e90*/  IMAD.SHL.U32 R144, R149.reuse, 0x4, RZ ;  /* 0x0000000495907824 */ /* 0x040fe200078e00ff */
[----:B------:R-:W-:Y:S01]  /*0ea0*/  LOP3.LUT R2, R2, 0xffffff8, RZ, 0xc0, !PT ;  /* 0x0ffffff802027812 */ /* 0x000fe200078ec0ff */
[----:B------:R-:W-:Y:S01]  /*0eb0*/  IMAD.SHL.U32 R140, R149, 0x8, RZ ;  /* 0x00000008958c7824 */ /* 0x000fe200078e00ff */
[----:B------:R-:W-:-:S02]  /*0ec0*/  LOP3.LUT R9, R0, 0x8, R143, 0xf8, !PT ;  /* 0x0000000800097812 */ /* 0x000fc400078ef88f */
[----:B------:R-:W-:Y:S01]  /*0ed0*/  SHF.R.U32.HI R0, RZ, 0x3, R0 ;  /* 0x00000003ff007819 */ /* 0x000fe20000011600 */
[----:B------:R-:W-:Y:S01]  /*0ee0*/  IMAD.IADD R3, R4, 0x1, -R2 ;  /* 0x0000000104037824 */ /* 0x000fe200078e0a02 */
[----:B------:R-:W-:Y:S01]  /*0ef0*/  LEA.HI R18, R8, R32, RZ, 0x2 ;  /* 0x0000002008127211 */ /* 0x000fe200078f10ff */
[----:B------:R-:W-:Y:S01]  /*0f00*/  IMAD.SHL.U32 R4, R5, 0x40, RZ ;  /* 0x0000004005047824 */ /* 0x000fe200078e00ff */
[----:B------:R-:W-:Y:S02]  /*0f10*/  LOP3.LUT R8, R7, 0x1, RZ, 0xc0, !PT ;  /* 0x0000000107087812 */ /* 0x000fe400078ec0ff */
[----:B------:R-:W-:Y:S02]  /*0f20*/  LOP3.LUT R9, R9, R0, RZ, 0x3c, !PT ;  /* 0x0000000009097212 */ /* 0x000fe400078e3cff */
[----:B------:R-:W-:Y:S02]  /*0f30*/  LEA.HI R0, R6, R6, RZ, 0x1 ;  /* 0x0000000606007211 */ /* 0x000fe400078f08ff */
[----:B------:R-:W-:-:S02]  /*0f40*/  ISETP.NE.U32.AND P0, PT, R8, 0x1, PT ;  /* 0x000000010800780c */ /* 0x000fc40003f05070 */
[----:B------:R-:W-:Y:S02]  /*0f50*/  SHF.R.S32.HI R2, RZ, 0x2, R18 ;  /* 0x00000002ff027819 */ /* 0x000fe40000011412 */
[----:B------:R-:W-:Y:S01]  /*0f60*/  LOP3.LUT R8, R0, 0x1ffffffe, RZ, 0xc0, !PT ;  /* 0x1ffffffe00087812 */ /* 0x000fe200078ec0ff */
[C---:B------:R-:W-:Y:S01]  /*0f70*/  IMAD.SHL.U32 R0, R7.reuse, 0x40, RZ ;  /* 0x0000004007007824 */ /* 0x040fe200078e00ff */
[----:B------:R-:W-:Y:S01]  /*0f80*/  R2P PR, R7, 0x6 ;  /* 0x0000000607007804 */ /* 0x000fe20000000000 */
[----:B------:R-:W-:Y:S01]  /*0f90*/  IMAD R30, R3, 0x10, R2 ;  /* 0x00000010031e7824 */ /* 0x000fe200078e0202 */
[C---:B------:R-:W-:Y:S01]  /*0fa0*/  LOP3.LUT P4, RZ, R5.reuse, 0x2, RZ, 0xc0, !PT ;  /* 0x0000000205ff7812 */ /* 0x040fe2000788c0ff */
[----:B------:R-:W-:Y:S01]  /*0fb0*/  IMAD.IADD R20, R6, 0x1, -R8 ;  /* 0x0000000106147824 */ /* 0x000fe200078e0a08 */
[----:B------:R-:W-:Y:S01]  /*0fc0*/  LOP3.LUT P3, RZ, R5, 0x4, RZ, 0xc0, !PT ;  /* 0x0000000405ff7812 */ /* 0x000fe2000786c0ff */
[----:B------:R-:W-:Y:S01]  /*0fd0*/  IMAD.SHL.U32 R5, R10, 0x8, RZ ;  /* 0x000000080a057824 */ /* 0x000fe200078e00ff */
[----:B------:R-:W-:Y:S01]  /*0fe0*/  LOP3.LUT R3, R0, 0x1c0, RZ, 0xc0, !PT ;  /* 0x000001c000037812 */ /* 0x000fe200078ec0ff */
[----:B------:R-:W-:Y:S01]  /*0ff0*/  IMAD R6, R6, 0x2, R14 ;  /* 0x0000000206067824 */ /* 0x000fe200078e020e */
[----:B------:R-:W-:Y:S01]  /*1000*/  LEA.HI R11, R11, R13, RZ, 0x6 ;  /* 0x0000000d0b0b7211 */ /* 0x000fe200078f30ff */
[----:B------:R-:W-:Y:S01]  /*1010*/  IMAD R2, R10, 0x200, R9 ;  /* 0x000002000a027824 */ /* 0x000fe200078e0209 */
[----:B------:R-:W-:Y:S01]  /*1020*/  LOP3.LUT R0, R4, 0x1c0, RZ, 0xc0, !PT ;  /* 0x000001c004007812 */ /* 0x000fe200078ec0ff */
[----:B------:R-:W-:Y:S01]  /*1030*/  STL [R1+0x194], R30 ;  /* 0x0001941e01007387 */ /* 0x000fe20000100800 */
[----:B------:R-:W-:-:S02]  /*1040*/  LEA.HI R4, R3, R3, RZ, 0x1d ;  /* 0x0000000303047211 */ /* 0x000fc400078fe8ff */
[----:B------:R-:W-:Y:S02]  /*1050*/  LOP3.LUT R5, R0, 0x8, R5, 0xf8, !PT ;  /* 0x0000000800057812 */ /* 0x000fe400078ef805 */
[----:B------:R-:W-:Y:S01]  /*1060*/  SHF.R.U32.HI R3, RZ, 0x3, R0 ;  /* 0x00000003ff037819 */ /* 0x000fe20000011600 */
[----:B------:R-:W-:Y:S01]  /*1070*/  IMAD.SHL.U32 R0, R11, 0x8, RZ ;  /* 0x000000080b007824 */ /* 0x000fe200078e00ff */
[----:B------:R-:W-:Y:S01]  /*1080*/  SHF.R.S32.HI R143, RZ, 0x3, R143 ;  /* 0x00000003ff8f7819 */ /* 0x000fe2000001148f */
[----:B------:R-:W-:Y:S01]  /*1090*/  IMAD.IADD R11, R6, 0x1, R4 ;  /* 0x00000001060b7824 */ /* 0x000fe200078e0204 */
[----:B------:R-:W-:Y:S02]  /*10a0*/  LOP3.LUT R13, R5, R3, RZ, 0x3c, !PT ;  /* 0x00000003050d7212 */ /* 0x000fe400078e3cff */
[----:B------:R-:W-:Y:S01]  /*10b0*/  IADD3 R17, R143, 0x20, RZ ;  /* 0x000000208f117810 */ /* 0x000fe20007ffe0ff */
[----:B------:R-:W-:Y:S01]  /*10c0*/  IMAD.SHL.U32 R24, R11, 0x2, RZ ;  /* 0x000000020b187824 */ /* 0x000fe200078e00ff */
[----:B------:R-:W-:Y:S01]  /*10d0*/  LOP3.LUT R7, R0, 0xfffffe00, RZ, 0xc0, !PT ;  /* 0xfffffe0000077812 */ /* 0x000fe200078ec0ff */
[C---:B------:R-:W-:Y:S01]  /*10e0*/  IMAD.SHL.U32 R0, R143.reuse, 0x40, RZ ;  /* 0x000000408f007824 */ /* 0x040fe200078e00ff */
[----:B------:R-:W-:Y:S01]  /*10f0*/  IADD3 R16, R143, 0x40, RZ ;  /* 0x000000408f107810 */ /* 0x000fe20007ffe0ff */
[----:B------:R-:W-:Y:S01]  /*1100*/  IMAD.SHL.U32 R3, R17, 0x40, RZ ;  /* 0x0000004011037824 */ /* 0x000fe200078e00ff */
[----:B------:R-:W-:-:S02]  /*1110*/  IADD3 R15, R143, 0x60, RZ ;  /* 0x000000608f0f7810 */ /* 0x000fc40007ffe0ff */
[----:B------:R-:W-:Y:S02]  /*1120*/  SHF.R.S32.HI R5, RZ, 0x1f, R17 ;  /* 0x0000001fff057819 */ /* 0x000fe40000011411 */
[----:B------:R-:W-:Y:S01]  /*1130*/  SHF.R.S32.HI R4, RZ, 0x1f, R16 ;  /* 0x0000001fff047819 */ /* 0x000fe20000011410 */
[----:B------:R-:W-:Y:S01]  /*1140*/  IMAD.SHL.U32 R8, R15, 0x40, RZ ;  /* 0x000000400f087824 */ /* 0x000fe200078e00ff */
[----:B------:R-:W-:Y:S01]  /*1150*/  LOP3.LUT R222, R0, 0x1c0, RZ, 0xc0, !PT ;  /* 0x000001c000de7812 */ /* 0x000fe200078ec0ff */
[----:B------:R-:W-:Y:S01]  /*1160*/  IMAD.SHL.U32 R0, R16, 0x40, RZ ;  /* 0x0000004010007824 */ /* 0x000fe200078e00ff */
[----:B------:R-:W-:Y:S02]  /*1170*/  SHF.R.S32.HI R6, RZ, 0x1f, R15 ;  /* 0x0000001fff067819 */ /* 0x000fe4000001140f */
[----:B------:R-:W-:Y:S02]  /*1180*/  IADD3 R146, R144, 0x40, RZ ;  /* 0x0000004090927810 */ /* 0x000fe40007ffe0ff */
[----:B------:R-:W-:-:S02]  /*1190*/  LEA.HI R5, R5, R17, RZ, 0x3 ;  /* 0x0000001105057211 */ /* 0x000fc400078f18ff */
[----:B------:R-:W-:Y:S01]  /*11a0*/  LOP3.LUT R219, R3, 0x1c0, RZ, 0xc0, !PT ;  /* 0x000001c003db7812 */ /* 0x000fe200078ec0ff */
[----:B------:R-:W-:Y:S01]  /*11b0*/  IMAD.IADD R142, R144, 0x1, R146 ;  /* 0x00000001908e7824 */ /* 0x000fe200078e0292 */
[----:B------:R-:W-:Y:S02]  /*11c0*/  LEA.HI R4, R4, R16, RZ, 0x3 ;  /* 0x0000001004047211 */ /* 0x000fe400078f18ff */
[----:B------:R-:W-:Y:S01]  /*11d0*/  LEA.HI R3, R6, R15, RZ, 0x3 ;  /* 0x0000000f06037211 */ /* 0x000fe200078f18ff */
[----:B------:R-:W-:Y:S01]  /*11e0*/  IMAD.SHL.U32 R6, R12, 0x40, RZ ;  /* 0x000000400c067824 */ /* 0x000fe200078e00ff */
[----:B------:R-:W-:Y:S01]  /*11f0*/  LOP3.LUT R34, R0, 0x1c0, RZ, 0xc0, !PT ;  /* 0x000001c000227812 */ /* 0x000fe200078ec0ff */
[----:B------:R-:W-:Y:S01]  /*1200*/  IMAD.SHL.U32 R0, R5, 0x40, RZ ;  /* 0x0000004005007824 */ /* 0x000fe200078e00ff */
[----:B------:R-:W-:Y:S01]  /*1210*/  LOP3.LUT R33, R8, 0x1c0, RZ, 0xc0, !PT ;  /* 0x000001c008217812 */ /* 0x000fe200078ec0ff */
[----:B------:R-:W-:Y:S01]  /*1220*/  IMAD.SHL.U32 R5, R4, 0x40, RZ ;  /* 0x0000004004057824 */ /* 0x000fe200078e00ff */
[----:B------:R-:W-:Y:S01]  /*1230*/  SHF.R.U32.HI R31, RZ, 0x3, R222 ;  /* 0x00000003ff1f7819 */ /* 0x000fe200000116de */
[----:B------:R-:W-:Y:S01]  /*1240*/  IMAD.SHL.U32 R4, R3, 0x40, RZ ;  /* 0x0000004003047824 */ /* 0x000fe200078e00ff */
[----:B------:R-:W-:-:S02]  /*1250*/  SHF.R.S32.HI R3, RZ, 0x1f, R142 ;  /* 0x0000001fff037819 */ /* 0x000fc4000001148e */
[----:B------:R-:W-:Y:S02]  /*1260*/  LOP3.LUT R8, R0, 0xfffffe00, RZ, 0xc0, !PT ;  /* 0xfffffe0000087812 */ /* 0x000fe400078ec0ff */
[CC--:B------:R-:W-:Y:S02]  /*1270*/  LEA.HI R0, R3.reuse, R142.reuse, RZ, 0x6 ;  /* 0x0000008e03007211 */ /* 0x0c0fe400078f30ff */
[----:B------:R-:W-:Y:S02]  /*1280*/  LEA.HI R3, R3, R142, RZ, 0x3 ;  /* 0x0000008e03037211 */ /* 0x000fe400078f18ff */
[----:B------:R-:W-:Y:S01]  /*1290*/  LOP3.LUT R27, R5, 0xfffffe00, RZ, 0xc0, !PT ;  /* 0xfffffe00051b7812 */ /* 0x000fe200078ec0ff */
[----:B------:R-:W-:Y:S01]  /*12a0*/  IMAD.SHL.U32 R0, R0, 0x80, RZ ;  /* 0x0000008000007824 */ /* 0x000fe200078e00ff */
[----:B------:R-:W-:Y:S02]  /*12b0*/  LOP3.LUT R25, R4, 0xfffffe00, RZ, 0xc0, !PT ;  /* 0xfffffe0004197812 */ /* 0x000fe400078ec0ff */
[----:B------:R-:W-:Y:S01]  /*12c0*/  SHF.R.U32.HI R29, RZ, 0x3, R219 ;  /* 0x00000003ff1d7819 */ /* 0x000fe200000116db */
[----:B------:R-:W-:Y:S01]  /*12d0*/  STL [R1+0xd8], R27 ;  /* 0x0000d81b01007387 */ /* 0x000fe20000100800 */
[----:B------:R-:W-:-:S02]  /*12e0*/  LOP3.LUT R5, R222, 0x38, R3, 0xf8, !PT ;  /* 0x00000038de057812 */ /* 0x000fc400078ef803 */
[----:B------:R-:W-:Y:S01]  /*12f0*/  LOP3.LUT R4, R219, 0x38, R3, 0xf8, !PT ;  /* 0x00000038db047812 */ /* 0x000fe200078ef803 */
[----:B------:R-:W-:Y:S01]  /*1300*/  STL [R1+0xd4], R25 ;  /* 0x0000d41901007387 */ /* 0x000fe20000100800 */
[----:B------:R-:W-:Y:S02]  /*1310*/  SHF.R.U32.HI R28, RZ, 0x3, R34 ;  /* 0x00000003ff1c7819 */ /* 0x000fe40000011622 */
[----:B------:R-:W-:Y:S01]  /*1320*/  SHF.R.U32.HI R26, RZ, 0x3, R33 ;  /* 0x00000003ff1a7819 */ /* 0x000fe20000011621 */
[----:B------:R-:W-:Y:S01]  /*1330*/  STL [R1+0x28], R24 ;  /* 0x0000281801007387 */ /* 0x000fe20000100800 */
[--C-:B------:R-:W-:Y:S02]  /*1340*/  LOP3.LUT R10, R34, 0x38, R3.reuse, 0xf8, !PT ;  /* 0x00000038220a7812 */ /* 0x100fe400078ef803 */
[----:B------:R-:W-:Y:S02]  /*1350*/  LOP3.LUT R12, R33, 0x38, R3, 0xf8, !PT ;  /* 0x00000038210c7812 */ /* 0x000fe400078ef803 */
[----:B------:R-:W-:-:S02]  /*1360*/  LOP3.LUT R9, R6, 0xfffffe00, RZ, 0xc0, !PT ;  /* 0xfffffe0006097812 */ /* 0x000fc400078ec0ff */
[----:B------:R-:W-:Y:S02]  /*1370*/  LOP3.LUT R11, R5, R31, RZ, 0x3c, !PT ;  /* 0x0000001f050b7212 */ /* 0x000fe400078e3cff */
[----:B------:R-:W-:Y:S02]  /*1380*/  LOP3.LUT R6, R4, R29, RZ, 0x3c, !PT ;  /* 0x0000001d04067212 */ /* 0x000fe400078e3cff */
[----:B------:R-:W-:Y:S02]  /*1390*/  LOP3.LUT R0, R0, 0xffffe000, RZ, 0xc0, !PT ;  /* 0xffffe00000007812 */ /* 0x000fe400078ec0ff */
[----:B------:R-:W-:Y:S02]  /*13a0*/  LOP3.LUT R5, R10, R28, RZ, 0x3c, !PT ;  /* 0x0000001c0a057212 */ /* 0x000fe400078e3cff */
[----:B------:R-:W-:Y:S02]  /*13b0*/  LOP3.LUT R4, R12, R26, RZ, 0x3c, !PT ;  /* 0x0000001a0c047212 */ /* 0x000fe400078e3cff */
[----:B------:R-:W-:-:S02]  /*13c0*/  IADD3 R19, R11, R0, R7 ;  /* 0x000000000b137210 */ /* 0x000fc40007ffe007 */
[-C--:B------:R-:W-:Y:S02]  /*13d0*/  IADD3 R17, R6, R0.reuse, R8 ;  /* 0x0000000006117210 */ /* 0x080fe40007ffe008 */
[-C--:B------:R-:W-:Y:S02]  /*13e0*/  IADD3 R16, R5, R0.reuse, R27 ;  /* 0x0000000005107210 */ /* 0x080fe40007ffe01b */
[----:B------:R-:W-:Y:S02]  /*13f0*/  IADD3 R15, R4, R0, R25 ;  /* 0x00000000040f7210 */ /* 0x000fe40007ffe019 */
[----:B------:R-:W-:Y:S02]  /*1400*/  IADD3 R0, R24, 0x80, RZ ;  /* 0x0000008018007810 */ /* 0x000fe40007ffe0ff */
[----:B------:R-:W-:Y:S02]  /*1410*/  LOP3.LUT R6, R222, 0x38, R140, 0xf8, !PT ;  /* 0x00000038de067812 */ /* 0x000fe400078ef88c */
[----:B------:R-:W-:-:S02]  /*1420*/  IADD3 R148, R144, 0x20, RZ ;  /* 0x0000002090947810 */ /* 0x000fc40007ffe0ff */
[----:B------:R-:W-:Y:S02]  /*1430*/  IADD3 R23, R24, 0x70, RZ ;  /* 0x0000007018177810 */ /* 0x000fe40007ffe0ff */
[----:B------:R-:W-:Y:S01]  /*1440*/  @P0 IADD3 R23, R0, 0x10, RZ ;  /* 0x0000001000170810 */ /* 0x000fe20007ffe0ff */
[----:B------:R-:W-:Y:S01]  /*1450*/  IMAD R0, R149, 0x20, R143 ;  /* 0x0000002095007824 */ /* 0x000fe200078e028f */
[----:B------:R-:W-:Y:S02]  /*1460*/  LOP3.LUT R31, R6, R31, RZ, 0x3c, !PT ;  /* 0x0000001f061f7212 */ /* 0x000fe400078e3cff */
[----:B------:R-:W-:Y:S01]  /*1470*/  LOP3.LUT R12, R34, 0x38, R140, 0xf8, !PT ;  /* 0x00000038220c7812 */ /* 0x000fe200078ef88c */
[----:B------:R-:W-:Y:S01]  /*1480*/  IMAD.SHL.U32 R34, R148, 0x2, RZ ;  /* 0x0000000294227824 */ /* 0x000fe200078e00ff */
[----:B------:R-:W-:Y:S01]  /*1490*/  LOP3.LUT R11, R18, 0x7ffffffc, RZ, 0xc0, !PT ;  /* 0x7ffffffc120b7812 */ /* 0x000fe200078ec0ff */
[----:B------:R-:W-:Y:S01]  /*14a0*/  IMAD.SHL.U32 R18, R146, 0x2, RZ ;  /* 0x0000000292127824 */ /* 0x000fe200078e00ff */
[----:B------:R-:W-:Y:S01]  /*14b0*/  IADD3 R147, R144, 0x60, RZ ;  /* 0x0000006090937810 */ /* 0x000fe20007ffe0ff */
[----:B------:R-:W-:Y:S01]  /*14c0*/  STL [R1+0x2c], R23 ;  /* 0x00002c1701007387 */ /* 0x000fe20000100800 */
[CC--:B------:R-:W-:Y:S01]  /*14d0*/  IADD3 R4, R13.reuse, R9.reuse, R14 ;  /* 0x000000090d047210 */ /* 0x0c0fe20007ffe00e */
[----:B------:R-:W-:Y:S01]  /*14e0*/  IMAD.IADD R11, R32, 0x1, -R11 ;  /* 0x00000001200b7824 */ /* 0x000fe200078e0a0b */
[----:B------:R-:W-:Y:S01]  /*14f0*/  LOP3.LUT R5, R13, R9, RZ, 0xfc, !PT ;  /* 0x000000090d057212 */ /* 0x000fe200078efcff */
[----:B------:R-:W-:Y:S01]  /*1500*/  STL [R1+0x190], R31 ;  /* 0x0001901f01007387 */ /* 0x000fe20000100800 */
[----:B------:R-:W-:Y:S01]  /*1510*/  SHF.R.S32.HI R9, RZ, 0x1f, R143 ;  /* 0x0000001fff097819 */ /* 0x000fe2000001148f */
[----:B------:R-:W-:Y:S01]  /*1520*/  IMAD.SHL.U32 R48, R11, 0x2, RZ ;  /* 0x000000020b307824 */ /* 0x000fe200078e00ff */
[----:B------:R-:W-:Y:S01]  /*1530*/  SHF.R.S32.HI R10, RZ, 0x1f, R148 ;  /* 0x0000001fff0a7819 */ /* 0x000fe20000011494 */
[----:B------:R-:W-:Y:S01]  /*1540*/  STL [R1+0x180], R34 ;  /* 0x0001802201007387 */ /* 0x000fe20000100800 */
[----:B------:R-:W-:Y:S01]  /*1550*/  SHF.R.S32.HI R9, RZ, 0x1f, R146 ;  /* 0x0000001fff097819 */ /* 0x000fe20000011492 */
[----:B------:R-:W-:Y:S01]  /*1560*/  IMAD R11, R20, 0x8, R30 ;  /* 0x00000008140b7824 */ /* 0x000fe200078e021e */
[----:B------:R-:W-:Y:S01]  /*1570*/  LOP3.LUT R14, R33, 0x38, R140, 0xf8, !PT ;  /* 0x00000038210e7812 */ /* 0x000fe200078ef88c */
[----:B------:R-:W-:Y:S01]  /*1580*/  IMAD.SHL.U32 R33, R147, 0x2, RZ ;  /* 0x0000000293217824 */ /* 0x000fe200078e00ff */
[----:B------:R-:W-:Y:S01]  /*1590*/  SHF.R.S32.HI R6, RZ, 0x1f, R147 ;  /* 0x0000001fff067819 */ /* 0x000fe20000011493 */
[----:B------:R1:W-:Y:S01]  /*15a0*/  STL [R1+0x184], R18 ;  /* 0x0001841201007387 */ /* 0x0003e20000100800 */
[----:B------:R-:W-:-:S02]  /*15b0*/  SHF.L.U64.HI R9, R146, 0x1, R9 ;  /* 0x0000000192097819 */ /* 0x000fc40000010209 */
[----:B------:R-:W-:Y:S01]  /*15c0*/  LOP3.LUT R13, R219, 0x38, R140, 0xf8, !PT ;  /* 0x00000038db0d7812 */ /* 0x000fe200078ef88c */
[----:B------:R2:W-:Y:S01]  /*15d0*/  STL [R1+0x188], R33 ;  /* 0x0001882101007387 */ /* 0x0005e20000100800 */
[----:B------:R-:W-:Y:S02]  /*15e0*/  LOP3.LUT R12, R27, R12, R28, 0xf6, !PT ;  /* 0x0000000c1b0c7212 */ /* 0x000fe400078ef61c */
[----:B------:R-:W-:Y:S02]  /*15f0*/  LOP3.LUT R13, R8, R13, R29, 0xf6, !PT ;  /* 0x0000000d080d7212 */ /* 0x000fe400078ef61d */
[----:B------:R-:W-:Y:S02]  /*1600*/  LEA R150, R2, 0xa080, 0x1 ;  /* 0x0000a08002967811 */ /* 0x000fe400078e08ff */
[----:B------:R-:W-:Y:S02]  /*1610*/  SHF.R.S32.HI R2, RZ, 0x3, R3 ;  /* 0x00000003ff027819 */ /* 0x000fe40000011403 */
[----:B------:R-:W-:-:S02]  /*1620*/  LEA R13, R13, 0x10080, 0x1 ;  /* 0x000100800d0d7811 */ /* 0x000fc400078e08ff */
[----:B------:R-:W-:Y:S02]  /*1630*/  LEA R12, R12, 0x10080, 0x1 ;  /* 0x000100800c0c7811 */ /* 0x000fe400078e08ff */
[C---:B------:R-:W-:Y:S02]  /*1640*/  IADD3 R47, R48.reuse, 0x8, RZ ;  /* 0x00000008302f7810 */ /* 0x040fe40007ffe0ff */
[C---:B------:R-:W-:Y:S02]  /*1650*/  IADD3 R46, R48.reuse, 0x10, RZ ;  /* 0x00000010302e7810 */ /* 0x040fe40007ffe0ff */
[C---:B------:R-:W-:Y:S02]  /*1660*/  IADD3 R45, R48.reuse, 0x18, RZ ;  /* 0x00000018302d7810 */ /* 0x040fe40007ffe0ff */
[----:B------:R-:W-:Y:S02]  /*1670*/  IADD3 R44, R48, 0x20, RZ ;  /* 0x00000020302c7810 */ /* 0x000fe40007ffe0ff */
[----:B-1----:R-:W-:-:S02]  /*1680*/  SHF.L.U64.HI R18, R148, 0x1, R10 ;  /* 0x0000000194127819 */ /* 0x002fc4000001020a */
[----:B------:R-:W-:Y:S02]  /*1690*/  SHF.L.U64.HI R10, R147, 0x1, R6 ;  /* 0x00000001930a7819 */ /* 0x000fe40000010206 */
[C---:B------:R-:W-:Y:S01]  /*16a0*/  IADD3 R43, R48.reuse, 0x28, RZ ;  /* 0x00000028302b7810 */ /* 0x040fe20007ffe0ff */
[----:B------:R-:W-:Y:S01]  /*16b0*/  STL [R1+0x17c], R18 ;  /* 0x00017c1201007387 */ /* 0x000fe20000100800 */
[C---:B------:R-:W-:Y:S02]  /*16c0*/  IADD3 R42, R48.reuse, 0x30, RZ ;  /* 0x00000030302a7810 */ /* 0x040fe40007ffe0ff */
[C---:B------:R-:W-:Y:S01]  /*16d0*/  IADD3 R41, R48.reuse, 0x38, RZ ;  /* 0x0000003830297810 */ /* 0x040fe20007ffe0ff */
[----:B------:R1:W-:Y:S01]  /*16e0*/  STL [R1+0x178], R9 ;  /* 0x0001780901007387 */ /* 0x0003e20000100800 */
[C---:B------:R-:W-:Y:S02]  /*16f0*/  IADD3 R40, R48.reuse, 0x40, RZ ;  /* 0x0000004030287810 */ /* 0x040fe40007ffe0ff */
[C---:B------:R-:W-:Y:S01]  /*1700*/  IADD3 R39, R48.reuse, 0x48, RZ ;  /* 0x0000004830277810 */ /* 0x040fe20007ffe0ff */
[----:B------:R3:W-:Y:S01]  /*1710*/  STL [R1+0x174], R10 ;  /* 0x0001740a01007387 */ /* 0x0007e20000100800 */
[----:B------:R-:W-:-:S02]  /*1720*/  IADD3 R38, R48, 0x50, RZ ;  /* 0x0000005030267810 */ /* 0x000fc40007ffe0ff */
[C---:B------:R-:W-:Y:S01]  /*1730*/  IADD3 R37, R48.reuse, 0x58, RZ ;  /* 0x0000005830257810 */ /* 0x040fe20007ffe0ff */
[----:B------:R4:W-:Y:S01]  /*1740*/  STL [R1+0x198], R11 ;  /* 0x0001980b01007387 */ /* 0x0009e20000100800 */
[C---:B------:R-:W-:Y:S02]  /*1750*/  IADD3 R36, R48.reuse, 0x60, RZ ;  /* 0x0000006030247810 */ /* 0x040fe40007ffe0ff */
[C---:B------:R-:W-:Y:S01]  /*1760*/  IADD3 R35, R48.reuse, 0x68, RZ ;  /* 0x0000006830237810 */ /* 0x040fe20007ffe0ff */
[----:B------:R-:W-:Y:S01]  /*1770*/  STL [R1+0x58], R48 ;  /* 0x0000583001007387 */ /* 0x000fe20000100800 */
[C---:B------:R-:W-:Y:S02]  /*1780*/  IADD3 R34, R48.reuse, 0x70, RZ ;  /* 0x0000007030227810 */ /* 0x040fe40007ffe0ff */
[C---:B--2---:R-:W-:Y:S01]  /*1790*/  IADD3 R33, R48.reuse, 0x78, RZ ;  /* 0x0000007830217810 */ /* 0x044fe20007ffe0ff */
[----:B------:R2:W-:Y:S01]  /*17a0*/  STL [R1+0xd0], R2 ;  /* 0x0000d00201007387 */ /* 0x0005e20000100800 */
[----:B------:R-:W-:-:S02]  /*17b0*/  IADD3 R32, R48, 0x80, RZ ;  /* 0x0000008030207810 */ /* 0x000fc40007ffe0ff */
[C---:B------:R-:W-:Y:S01]  /*17c0*/  IADD3 R30, R48.reuse, 0x90, RZ ;  /* 0x00000090301e7810 */ /* 0x040fe20007ffe0ff */
[----:B------:R5:W-:Y:S01]  /*17d0*/  STL [R1+0x170], R13 ;  /* 0x0001700d01007387 */ /* 0x000be20000100800 */
[C---:B------:R-:W-:Y:S02]  /*17e0*/  IADD3 R29, R48.reuse, 0x98, RZ ;  /* 0x00000098301d7810 */ /* 0x040fe40007ffe0ff */
[C---:B------:R-:W-:Y:S01]  /*17f0*/  IADD3 R28, R48.reuse, 0xa0, RZ ;  /* 0x000000a0301c7810 */ /* 0x040fe20007ffe0ff */
[----:B------:R5:W-:Y:S01]  /*1800*/  STL [R1+0x16c], R12 ;  /* 0x00016c0c01007387 */ /* 0x000be20000100800 */
[----:B------:R-:W-:Y:S02]  /*1810*/  IADD3 R27, R48, 0xa8, RZ ;  /* 0x000000a8301b7810 */ /* 0x000fe40007ffe0ff */
[----:B-1----:R-:W-:Y:S02]  /*1820*/  SEL R9, R22, 0xffffffc0, !P2 ;  /* 0xffffffc016097807 */ /* 0x002fe40005000000 */
[----:B---3--:R-:W-:-:S02]  /*1830*/  LOP3.LUT R10, R31, R7, RZ, 0xfc, !PT ;  /* 0x000000071f0a7212 */ /* 0x008fc400078efcff */
[----:B------:R-:W-:Y:S02]  /*1840*/  IADD3 R31, R48, 0x88, RZ ;  /* 0x00000088301f7810 */ /* 0x000fe40007ffe0ff */
[----:B----4-:R-:W-:Y:S01]  /*1850*/  LOP3.LUT R11, R25, R14, R26, 0xf6, !PT ;  /* 0x0000000e190b7212 */ /* 0x010fe200078ef61a */
[----:B------:R-:W-:Y:S01]  /*1860*/  IMAD.SHL.U32 R207, R10, 0x2, RZ ;  /* 0x000000020acf7824 */ /* 0x000fe200078e00ff */
[----:B------:R-:W-:Y:S02]  /*1870*/  IADD3 R26, R48, 0xb0, RZ ;  /* 0x000000b0301a7810 */ /* 0x000fe40007ffe0ff */
[----:B------:R-:W-:Y:S02]  /*1880*/  LEA R10, R11, 0x10080, 0x1 ;  /* 0x000100800b0a7811 */ /* 0x000fe400078e08ff */
[----:B------:R-:W-:Y:S02]  /*1890*/  LOP3.LUT R206, R3, 0xfffffff8, RZ, 0xc0, !PT ;  /* 0xfffffff803ce7812 */ /* 0x000fe400078ec0ff */
[----:B--2---:R-:W-:Y:S01]  /*18a0*/  SEL R2, R22, 0xffffffc0, !P3 ;  /* 0xffffffc016027807 */ /* 0x004fe20005800000 */
[----:B------:R1:W-:Y:S01]  /*18b0*/  STL [R1+0x168], R10 ;  /* 0x0001680a01007387 */ /* 0x0003e20000100800 */
[----:B------:R-:W-:-:S02]  /*18c0*/  IADD3 R25, R48, 0xb8, RZ ;  /* 0x000000b830197810 */ /* 0x000fc40007ffe0ff */
[C---:B------:R-:W-:Y:S01]  /*18d0*/  SEL R6, R21.reuse, 0xffffffe0, !P1 ;  /* 0xffffffe015067807 */ /* 0x040fe20004800000 */
[----:B------:R2:W-:Y:S01]  /*18e0*/  STL [R1+0xcc], R47 ;  /* 0x0000cc2f01007387 */ /* 0x0005e20000100800 */
[----:B------:R-:W-:Y:S02]  /*18f0*/  SEL R3, R21, 0xffffffe0, !P4 ;  /* 0xffffffe015037807 */ /* 0x000fe40006000000 */
        /* <DEDUP_REMOVED lines=8> */
[C---:B-----5:R-:W-:Y:S02]  /*1980*/  IADD3 R13, R48.reuse, 0xe8, RZ ;  /* 0x000000e8300d7810 */ /* 0x060fe40007ffe0ff */
[----:B------:R-:W-:Y:S01]  /*1990*/  IADD3 R12, R48, 0xf0, RZ ;  /* 0x000000f0300c7810 */ /* 0x000fe20007ffe0ff */
[----:B------:R4:W-:Y:S01]  /*19a0*/  STL [R1+0x50], R43 ;  /* 0x0000502b01007387 */ /* 0x0009e20000100800 */
[----:B------:R-:W-:Y:S02]  /*19b0*/  SHF.R.S32.HI R11, RZ, 0x1f, R46 ;  /* 0x0000001fff0b7819 */ /* 0x000fe4000001142e */
[----:B------:R-:W-:Y:S01]  /*19c0*/  LEA R199, R4, 0x10080, 0x1 ;  /* 0x0001008004c77811 */ /* 0x000fe200078e08ff */
[----:B------:R5:W-:Y:S01]  /*19d0*/  STL [R1+0xc0], R42 ;  /* 0x0000c02a01007387 */ /* 0x000be20000100800 */
[----:B-1----:R-:W-:Y:S01]  /*19e0*/  IADD3 R10, R48, 0xf8, RZ ;  /* 0x000000f8300a7810 */ /* 0x002fe20007ffe0ff */
[----:B------:R-:W-:Y:S01]  /*19f0*/  IMAD.IADD R4, R9, 0x1, R23 ;  /* 0x0000000109047824 */ /* 0x000fe200078e0217 */
[----:B------:R-:W-:Y:S01]  /*1a00*/  LEA R151, R5, 0x4080, 0x1 ;  /* 0x0000408005977811 */ /* 0x000fe200078e08ff */
[----:B------:R-:W-:Y:S01]  /*1a10*/  STL [R1+0xbc], R41 ;  /* 0x0000bc2901007387 */ /* 0x000fe20000100800 */
[----:B--2---:R-:W-:Y:S01]  /*1a20*/  SHF.R.S32.HI R47, RZ, 0x1f, R47 ;  /* 0x0000001fff2f7819 */ /* 0x004fe2000001142f */
[----:B------:R-:W-:Y:S01]  /*1a30*/  IMAD.IADD R200, R199, 0x1, R3 ;  /* 0x00000001c7c87824 */ /* 0x000fe200078e0203 */
[C---:B------:R-:W-:Y:S01]  /*1a40*/  IADD3 R205, R140.reuse, 0x80, RZ ;  /* 0x000000808ccd7810 */ /* 0x040fe20007ffe0ff */
[----:B------:R1:W-:Y:S01]  /*1a50*/  STL [R1+0xb8], R40 ;  /* 0x0000b82801007387 */ /* 0x0003e20000100800 */
[----:B------:R-:W-:Y:S01]  /*1a60*/  IMAD.IADD R196, R3, 0x1, R151 ;  /* 0x0000000103c47824 */ /* 0x000fe200078e0297 */
[----:B------:R-:W-:Y:S01]  /*1a70*/  IADD3 R204, R140, 0xc0, RZ ;  /* 0x000000c08ccc7810 */ /* 0x000fe20007ffe0ff */
[----:B------:R-:W-:Y:S01]  /*1a80*/  IMAD.IADD R202, R199, 0x1, R2 ;  /* 0x00000001c7ca7824 */ /* 0x000fe200078e0202 */
[----:B------:R2:W-:Y:S01]  /*1a90*/  STL [R1+0xb4], R39 ;  /* 0x0000b42701007387 */ /* 0x0005e20000100800 */
[----:B---3--:R-:W-:Y:S01]  /*1aa0*/  SHF.R.S32.HI R45, RZ, 0x1f, R45 ;  /* 0x0000001fff2d7819 */ /* 0x008fe2000001142d */
[----:B------:R-:W-:Y:S01]  /*1ab0*/  IMAD.IADD R198, R2, 0x1, R151 ;  /* 0x0000000102c67824 */ /* 0x000fe200078e0297 */
[----:B------:R-:W-:Y:S01]  /*1ac0*/  SHF.R.S32.HI R141, RZ, 0x1f, R140 ;  /* 0x0000001fff8d7819 */ /* 0x000fe2000001148c */
[----:B------:R-:W-:Y:S01]  /*1ad0*/  STL [R1+0xb0], R38 ;  /* 0x0000b02601007387 */ /* 0x000fe20000100800 */
[----:B------:R-:W-:Y:S01]  /*1ae0*/  SHF.R.S32.HI R215, RZ, 0x1f, R205 ;  /* 0x0000001fffd77819 */ /* 0x000fe200000114cd */
[----:B------:R-:W-:Y:S01]  /*1af0*/  IMAD.IADD R201, R200, 0x1, R2 ;  /* 0x00000001c8c97824 */ /* 0x000fe200078e0202 */
[----:B------:R-:W-:Y:S01]  /*1b00*/  SHF.R.S32.HI R214, RZ, 0x1f, R204 ;  /* 0x0000001fffd67819 */ /* 0x000fe200000114cc */
[----:B------:R3:W-:Y:S01]  /*1b10*/  STL [R1+0xac], R37 ;  /* 0x0000ac2501007387 */ /* 0x0007e20000100800 */
[----:B----4-:R-:W-:Y:S01]  /*1b20*/  SHF.R.S32.HI R43, RZ, 0x1f, R43 ;  /* 0x0000001fff2b7819 */ /* 0x010fe2000001142b */
[----:B------:R-:W-:Y:S01]  /*1b30*/  IMAD.IADD R197, R2, 0x1, R196 ;  /* 0x0000000102c57824 */ /* 0x000fe200078e02c4 */
[----:B------:R-:W-:Y:S01]  /*1b40*/  SHF.R.S32.HI R213, RZ, 0x1f, R206 ;  /* 0x0000001fffd57819 */ /* 0x000fe200000114ce */
[----:B------:R4:W-:Y:S01]  /*1b50*/  STL [R1+0xa8], R36 ;  /* 0x0000a82401007387 */ /* 0x0009e20000100800 */
[----:B-----5:R-:W-:-:S03]  /*1b60*/  SHF.R.S32.HI R42, RZ, 0x1f, R42 ;  /* 0x0000001fff2a7819 */ /* 0x020fc6000001142a */
[----:B------:R-:W-:Y:S04]  /*1b70*/  STL [R1+0xa4], R35 ;  /* 0x0000a42301007387 */ /* 0x000fe80000100800 */
[----:B------:R5:W-:Y:S01]  /*1b80*/  STL [R1+0xa0], R34 ;  /* 0x0000a02201007387 */ /* 0x000be20000100800 */
[----:B-1----:R-:W-:-:S03]  /*1b90*/  SHF.R.S32.HI R40, RZ, 0x1f, R40 ;  /* 0x0000001fff287819 */ /* 0x002fc60000011428 */
[----:B------:R1:W-:Y:S01]  /*1ba0*/  STL [R1+0x9c], R33 ;  /* 0x00009c2101007387 */ /* 0x0003e20000100800 */
[----:B--2---:R-:W-:-:S03]  /*1bb0*/  SHF.R.S32.HI R39, RZ, 0x1f, R39 ;  /* 0x0000001fff277819 */ /* 0x004fc60000011427 */
[----:B------:R-:W-:Y:S04]  /*1bc0*/  STL [R1+0x98], R32 ;  /* 0x0000982001007387 */ /* 0x000fe80000100800 */
[----:B------:R2:W-:Y:S01]  /*1bd0*/  STL [R1+0x94], R31 ;  /* 0x0000941f01007387 */ /* 0x0005e20000100800 */
[----:B---3--:R-:W-:-:S03]  /*1be0*/  SHF.R.S32.HI R37, RZ, 0x1f, R37 ;  /* 0x0000001fff257819 */ /* 0x008fc60000011425 */
[----:B------:R3:W-:Y:S01]  /*1bf0*/  STL [R1+0x90], R30 ;  /* 0x0000901e01007387 */ /* 0x0007e20000100800 */
[----:B----4-:R-:W-:-:S03]  /*1c00*/  SHF.R.S32.HI R36, RZ, 0x1f, R36 ;  /* 0x0000001fff247819 */ /* 0x010fc60000011424 */
[----:B------:R-:W-:Y:S04]  /*1c10*/  STL [R1+0x8c], R29 ;  /* 0x00008c1d01007387 */ /* 0x000fe80000100800 */
[----:B------:R4:W-:Y:S01]  /*1c20*/  STL [R1+0x88], R28 ;  /* 0x0000881c01007387 */ /* 0x0009e20000100800 */
[----:B-----5:R-:W-:-:S03]  /*1c30*/  SHF.R.S32.HI R34, RZ, 0x1f, R34 ;  /* 0x0000001fff227819 */ /* 0x020fc60000011422 */
[----:B------:R5:W-:Y:S01]  /*1c40*/  STL [R1+0x84], R27 ;  /* 0x0000841b01007387 */ /* 0x000be20000100800 */
[----:B-1----:R-:W-:-:S03]  /*1c50*/  SHF.R.S32.HI R33, RZ, 0x1f, R33 ;  /* 0x0000001fff217819 */ /* 0x002fc60000011421 */
[----:B------:R-:W-:Y:S04]  /*1c60*/  STL [R1+0x80], R26 ;  /* 0x0000801a01007387 */ /* 0x000fe80000100800 */
[----:B------:R1:W-:Y:S01]  /*1c70*/  STL [R1+0x7c], R25 ;  /* 0x00007c1901007387 */ /* 0x0003e20000100800 */
[----:B--2---:R-:W-:-:S03]  /*1c80*/  SHF.R.S32.HI R31, RZ, 0x1f, R31 ;  /* 0x0000001fff1f7819 */ /* 0x004fc6000001141f */
[----:B------:R2:W-:Y:S01]  /*1c90*/  STL [R1+0x78], R22 ;  /* 0x0000781601007387 */ /* 0x0005e20000100800 */
[----:B---3--:R-:W-:-:S03]  /*1ca0*/  SHF.R.S32.HI R30, RZ, 0x1f, R30 ;  /* 0x0000001fff1e7819 */ /* 0x008fc6000001141e */
[----:B------:R-:W-:Y:S04]  /*1cb0*/  STL [R1+0x74], R21 ;  /* 0x0000741501007387 */ /* 0x000fe80000100800 */
[----:B------:R3:W-:Y:S01]  /*1cc0*/  STL [R1+0x70], R20 ;  /* 0x0000701401007387 */ /* 0x0007e20000100800 */
[----:B----4-:R-:W-:-:S03]  /*1cd0*/  SHF.R.S32.HI R28, RZ, 0x1f, R28 ;  /* 0x0000001fff1c7819 */ /* 0x010fc6000001141c */
        /* <DEDUP_REMOVED lines=8> */
[----:B------:R-:W-:Y:S01]  /*1d60*/  STL [R1+0x5c], R10 ;  /* 0x00005c0a01007387 */ /* 0x000fe20000100800 */
[----:B---3--:R-:W-:-:S03]  /*1d70*/  SHF.R.S32.HI R20, RZ, 0x1f, R20 ;  /* 0x0000001fff147819 */ /* 0x008fc60000011414 */
[----:B------:R2:W-:Y:S01]  /*1d80*/  STL [R1+0x160], R11 ;  /* 0x0001600b01007387 */ /* 0x0005e20000100800 */
[----:B----4-:R-:W-:-:S03]  /*1d90*/  SHF.R.S32.HI R18, RZ, 0x1f, R18 ;  /* 0x0000001fff127819 */ /* 0x010fc60000011412 */
[----:B------:R-:W-:Y:S01]  /*1da0*/  STL [R1+0x15c], R45 ;  /* 0x00015c2d01007387 */ /* 0x000fe20000100800 */
[----:B-----5:R-:W-:Y:S02]  /*1db0*/  SHF.R.S32.HI R13, RZ, 0x1f, R13 ;  /* 0x0000001fff0d7819 */ /* 0x020fe4000001140d */
[----:B-1----:R-:W-:Y:S02]  /*1dc0*/  SHF.R.S32.HI R12, RZ, 0x1f, R12 ;  /* 0x0000001fff0c7819 */ /* 0x002fe4000001140c */
[----:B--2---:R-:W-:-:S05]  /*1dd0*/  SHF.R.S32.HI R11, RZ, 0x1f, R44 ;  /* 0x0000001fff0b7819 */ /* 0x004fca000001142c */
[----:B------:R1:W-:Y:S04]  /*1de0*/  STL [R1+0x158], R11 ;  /* 0x0001580b01007387 */ /* 0x0003e80000100800 */
[----:B------:R-:W-:Y:S04]  /*1df0*/  STL [R1+0x154], R43 ;  /* 0x0001542b01007387 */ /* 0x000fe80000100800 */
[----:B------:R-:W-:Y:S01]  /*1e00*/  STL [R1+0x150], R42 ;  /* 0x0001502a01007387 */ /* 0x000fe20000100800 */
[----:B-1----:R-:W-:-:S05]  /*1e10*/  SHF.R.S32.HI R11, RZ, 0x1f, R41 ;  /* 0x0000001fff0b7819 */ /* 0x002fca0000011429 */
        /* <DEDUP_REMOVED lines=29> */
[----:B------:R2:W-:Y:S04]  /*1ff0*/  STL [R1+0xf4], R13 ;  /* 0x0000f40d01007387 */ /* 0x0005e80000100800 */
[----:B------:R3:W-:Y:S01]  /*2000*/  STL [R1+0xf0], R12 ;  /* 0x0000f00c01007387 */ /* 0x0007e20000100800 */
[----:B-1----:R-:W-:Y:S01]  /*2010*/  SHF.R.S32.HI R11, RZ, 0x1f, R10 ;  /* 0x0000001fff0b7819 */ /* 0x002fe2000001140a */
[----:B------:R-:W-:-:S02]  /*2020*/  IMAD.IADD R10, R24, 0x1, R6 ;  /* 0x00000001180a7824 */ /* 0x000fc400078e0206 */
[----:B------:R-:W-:Y:S02]  /*2030*/  IMAD.IADD R6, R6, 0x1, R23 ;  /* 0x0000000106067824 */ /* 0x000fe400078e0217 */
[--C-:B--2---:R-:W-:Y:S01]  /*2040*/  IMAD.IADD R13, R24, 0x1, R9.reuse ;  /* 0x00000001180d7824 */ /* 0x104fe200078e0209 */
[----:B------:R1:W-:Y:S01]  /*2050*/  STL [R1+0xec], R11 ;  /* 0x0000ec0b01007387 */ /* 0x0003e20000100800 */
[----:B------:R-:W-:Y:S01]  /*2060*/  IMAD.IADD R3, R6, 0x1, R9 ;  /* 0x0000000106037824 */ /* 0x000fe200078e0209 */
[----:B---3--:R-:W-:Y:S02]  /*2070*/  LEA R12, R19, 0x10080, 0x1 ;  /* 0x00010080130c7811 */ /* 0x008fe400078e08ff */
[----:B------:R-:W-:Y:S04]  /*2080*/  STL [R1+0x44], R13 ;  /* 0x0000440d01007387 */ /* 0x000fe80000100800 */
[----:B------:R2:W-:Y:S04]  /*2090*/  STL [R1+0x34], R10 ;  /* 0x0000340a01007387 */ /* 0x0005e80000100800 */
[----:B------:R3:W-:Y:S01]  /*20a0*/  STL [R1+0xe8], R12 ;  /* 0x0000e80c01007387 */ /* 0x0007e20000100800 */
[----:B-1----:R-:W-:-:S05]  /*20b0*/  LEA R11, R17, 0x10080, 0x1 ;  /* 0x00010080110b7811 */ /* 0x002fca00078e08ff */
[----:B------:R1:W-:Y:S01]  /*20c0*/  STL [R1+0xe4], R11 ;  /* 0x0000e40b01007387 */ /* 0x0003e20000100800 */
[----:B--2---:R-:W-:Y:S01]  /*20d0*/  IMAD.IADD R10, R9, 0x1, R10 ;  /* 0x00000001090a7824 */ /* 0x004fe200078e020a */
[----:B---3--:R-:W-:-:S05]  /*20e0*/  LEA R12, R16, 0x10080, 0x1 ;  /* 0x00010080100c7811 */ /* 0x008fca00078e08ff */
[----:B------:R2:W-:Y:S01]  /*20f0*/  STL [R1+0xe0], R12 ;  /* 0x0000e00c01007387 */ /* 0x0005e20000100800 */
[----:B-1----:R-:W-:-:S05]  /*2100*/  LEA R11, R15, 0x10080, 0x1 ;  /* 0x000100800f0b7811 */ /* 0x002fca00078e08ff */
[----:B------:R2:W-:Y:S04]  /*2110*/  STL [R1+0xdc], R11 ;  /* 0x0000dc0b01007387 */ /* 0x0005e80000100800 */
[----:B------:R2:W-:Y:S04]  /*2120*/  STL [R1+0x40], R10 ;  /* 0x0000400a01007387 */ /* 0x0005e80000100800 */
[----:B------:R2:W-:Y:S04]  /*2130*/  STL [R1+0x3c], R4 ;  /* 0x00003c0401007387 */ /* 0x0005e80000100800 */
[----:B------:R2:W-:Y:S04]  /*2140*/  STL [R1+0x30], R6 ;  /* 0x0000300601007387 */ /* 0x0005e80000100800 */
[----:B------:R2:W-:Y:S02]  /*2150*/  STL [R1+0x38], R3 ;  /* 0x0000380301007387 */ /* 0x0005e40000100800 */
.L_x_1908:
[----:B--2---:R-:W2:Y:S01]  /*2160*/  LDL R3, [R1+0x1c] ;  /* 0x00001c0001037983 */ /* 0x004ea20000100800 */
[----:B------:R-:W-:Y:S01]  /*2170*/  IMAD.MOV.U32 R2, RZ, RZ, 0x4 ;  /* 0x00000004ff027424 */ /* 0x000fe200078e00ff */
[----:B------:R-:W-:-:S04]  /*2180*/  ISETP.NE.U32.AND P0, PT, RZ, c[0x0][0x370], PT ;  /* 0x0000dc00ff007a0c */ /* 0x000fc80003f05070 */
[----:B------:R-:W-:Y:S01]  /*2190*/  ISETP.NE.AND.EX P1, PT, RZ, c[0x0][0x374], PT, P0 ;  /* 0x0000dd00ff007a0c */ /* 0x000fe20003f25300 */
[----:B--2---:R-:W-:-:S05]  /*21a0*/  IMAD.WIDE R2, R3, R2, c[0x0][0x588] ;  /* 0x0001620003027625 */ /* 0x004fca00078e0202 */
[----:B------:R-:W2:Y:S01]  /*21b0*/  LDG.E R29, [R2.64] ;  /* 0x00000006021d7981 */ /* 0x000ea2000c1e1900 */
[----:B------:R-:W-:Y:S01]  /*21c0*/  ISETP.NE.U32.AND P4, PT, RZ, c[0x0][0x360], PT ;  /* 0x0000d800ff007a0c */ /* 0x000fe20003f85070 */
[----:B------:R-:W-:Y:S01]  /*21d0*/  IMAD.MOV.U32 R12, RZ, RZ, RZ ;  /* 0x000000ffff0c7224 */ /* 0x000fe200078e00ff */
[----:B------:R-:W-:Y:S02]  /*21e0*/  ISETP.NE.U32.AND P3, PT, RZ, c[0x0][0x348], PT ;  /* 0x0000d200ff007a0c */ /* 0x000fe40003f65070 */
[----:B------:R-:W-:Y:S02]  /*21f0*/  ISETP.NE.AND.EX P4, PT, RZ, c[0x0][0x364], PT, P4 ;  /* 0x0000d900ff007a0c */ /* 0x000fe40003f85340 */
[----:B------:R-:W-:Y:S02]  /*2200*/  ISETP.NE.U32.AND P5, PT, RZ, c[0x0][0x350], PT ;  /* 0x0000d400ff007a0c */ /* 0x000fe40003fa5070 */
[----:B------:R-:W-:Y:S02]  /*2210*/  ISETP.NE.U32.AND P6, PT, RZ, c[0x0][0x358], PT ;  /* 0x0000d600ff007a0c */ /* 0x000fe40003fc5070 */
[----:B------:R-:W-:-:S02]  /*2220*/  ISETP.NE.AND.EX P3, PT, RZ, c[0x0][0x34c], PT, P3 ;  /* 0x0000d300ff007a0c */ /* 0x000fc40003f65330 */
[----:B------:R-:W-:Y:S02]  /*2230*/  ISETP.NE.AND.EX P5, PT, RZ, c[0x0][0x354], PT, P5 ;  /* 0x0000d500ff007a0c */ /* 0x000fe40003fa5350 */
[----:B------:R-:W-:Y:S01]  /*2240*/  ISETP.NE.AND.EX P6, PT, RZ, c[0x0][0x35c], PT, P6 ;  /* 0x0000d700ff007a0c */ /* 0x000fe20003fc5360 */
[----:B------:R-:W-:Y:S02]  /*2250*/  IMAD.MOV.U32 R131, RZ, RZ, RZ ;  /* 0x000000ffff837224 */ /* 0x000fe400078e00ff */
[----:B------:R-:W-:Y:S02]  /*2260*/  IMAD.MOV.U32 R16, RZ, RZ, RZ ;  /* 0x000000ffff107224 */ /* 0x000fe400078e00ff */
[----:B------:R-:W-:Y:S01]  /*2270*/  IMAD.MOV.U32 R15, RZ, RZ, RZ ;  /* 0x000000ffff0f7224 */ /* 0x000fe200078e00ff */
[----:B--2---:R-:W-:Y:S01]  /*2280*/  SHF.R.S32.HI R28, RZ, 0x1f, R29 ;  /* 0x0000001fff1c7819 */ /* 0x004fe2000001141d */
[C---:B------:R-:W-:Y:S01]  /*2290*/  IMAD.SHL.U32 R20, R29.reuse, 0x4, RZ ;  /* 0x000000041d147824 */ /* 0x040fe200078e00ff */
[C---:B------:R-:W-:Y:S01]  /*22a0*/  @P1 LEA R4, P0, R29.reuse, c[0x0][0x370], 0x2 ;  /* 0x0000dc001d041a11 */ /* 0x040fe200078010ff */
[----:B------:R1:W-:Y:S01]  /*22b0*/  STL [R1+0x20], R29 ;  /* 0x0000201d01007387 */ /* 0x0003e20000100800 */
[----:B------:R-:W-:-:S02]  /*22c0*/  SHF.L.U64.HI R19, R29, 0x2, R28 ;  /* 0x000000021d137819 */ /* 0x000fc4000001021c */
[----:B------:R-:W-:Y:S01]  /*22d0*/  @P1 LEA.HI.X R5, R29, c[0x0][0x374], R28, 0x2, P0 ;  /* 0x0000dd001d051a11 */ /* 0x000fe200000f141c */
[----:B------:R1:W-:Y:S01]  /*22e0*/  STL [R1+0x24], R28 ;  /* 0x0000241c01007387 */ /* 0x0003e20000100800 */
[----:B------:R-:W-:-:S03]  /*22f0*/  @P4 IADD3 R2, P0, R20, c[0x0][0x360], RZ ;  /* 0x0000d80014024a10 */ /* 0x000fc60007f1e0ff */
[----:B------:R2:W3:Y:S01]  /*2300*/  @P1 LDG.E R12, [R4.64] ;  /* 0x00000006040c1981 */ /* 0x0004e2000c1e1900 */
[C---:B------:R-:W-:Y:S02]  /*2310*/  @P4 IADD3.X R3, R19.reuse, c[0x0][0x364], RZ, P0, !PT ;  /* 0x0000d90013034a10 */ /* 0x040fe400007fe4ff */
[----:B------:R-:W-:Y:S01]  /*2320*/  IADD3 R10, P2, R20, c[0x0][0x348], RZ ;  /* 0x0000d200140a7a10 */ /* 0x000fe20007f5e0ff */
[----:B------:R1:W-:Y:S04]  /*2330*/  STL [R1+0x8], R20 ;  /* 0x0000081401007387 */ /* 0x0003e80000100800 */
[----:B------:R4:W5:Y:S01]  /*2340*/  @P4 LDG.E R134, [R2.64] ;  /* 0x0000000602864981 */ /* 0x000962000c1e1900 */
[----:B------:R-:W-:-:S03]  /*2350*/  IADD3.X R11, R19, c[0x0][0x34c], RZ, P2, !PT ;  /* 0x0000d300130b7a10 */ /* 0x000fc600017fe4ff */
[----:B------:R1:W-:Y:S04]  /*2360*/  STL [R1+0xc], R19 ;  /* 0x00000c1301007387 */ /* 0x0003e80000100800 */
[----:B------:R1:W5:Y:S01]  /*2370*/  @P3 LDG.E R131, [R10.64] ;  /* 0x000000060a833981 */ /* 0x000362000c1e1900 */
[----:B--2---:R-:W-:-:S04]  /*2380*/  IADD3 R4, P1, R20, c[0x0][0x350], RZ ;  /* 0x0000d40014047a10 */ /* 0x004fc80007f3e0ff */
[----:B------:R-:W-:Y:S02]  /*2390*/  IADD3.X R5, R19, c[0x0][0x354], RZ, P1, !PT ;  /* 0x0000d50013057a10 */ /* 0x000fe40000ffe4ff */
[----:B----4-:R-:W-:-:S03]  /*23a0*/  IADD3 R2, P0, R20, c[0x0][0x358], RZ ;  /* 0x0000d60014027a10 */ /* 0x010fc60007f1e0ff */
[----:B------:R1:W5:Y:S01]  /*23b0*/  @P5 LDG.E R16, [R4.64] ;  /* 0x0000000604105981 */ /* 0x000362000c1e1900 */
[----:B------:R-:W-:-:S05]  /*23c0*/  IADD3.X R3, R19, c[0x0][0x35c], RZ, P0, !PT ;  /* 0x0000d70013037a10 */ /* 0x000fca00007fe4ff */
[----:B------:R1:W5:Y:S01]  /*23d0*/  @P6 LDG.E R15, [R2.64] ;  /* 0x00000006020f6981 */ /* 0x000362000c1e1900 */
[----:B------:R-:W-:Y:S03]  /*23e0*/  YIELD ;  /* 0x0000000000007946 */ /* 0x000fe60003800000 */
[----:B---3--:R1:W-:Y:S01]  /*23f0*/  STL [R1+0x4], R12 ;  /* 0x0000040c01007387 */ /* 0x0083e20000100800 */
[----:B------:R-:W-:Y:S05]  /*2400*/  @P4 BRA `(.L_x_1709) ;  /* 0x0000005000004947 */ /* 0x000fea0003800000 */
[----:B-----5:R-:W-:Y:S01]  /*2410*/  MOV R134, c[0x0][0x168] ;  /* 0x00005a0000867a02 */ /* 0x020fe20000000f00 */
[----:B------:R-:W-:Y:S05]  /*2420*/  @!P3 BRA `(.L_x_1709) ;  /* 0x000000300000b947 */ /* 0x000fea0003800000 */
[----:B------:R-:W2:Y:S04]  /*2430*/  LDG.E R9, [R10.64] ;  /* 0x000000060a097981 */ /* 0x000ea8000c1e1900 */
[----:B------:R-:W2:Y:S02]  /*2440*/  LDG.E R6, [R10.64+0x4] ;  /* 0x000004060a067981 */ /* 0x000ea4000c1e1900 */
[----:B--2---:R-:W-:-:S02]  /*2450*/  IADD3 R134, -R9, R6, RZ ;  /* 0x0000000609867210 */ /* 0x004fc40007ffe1ff */
.L_x_1709:
[----:B------:R-:W-:-:S04]  /*2460*/  ISETP.NE.U32.AND P0, PT, RZ, c[0x0][0x368], PT ;  /* 0x0000da00ff007a0c */ /* 0x000fc80003f05070 */
[----:B------:R-:W-:-:S13]  /*2470*/  ISETP.NE.AND.EX P0, PT, RZ, c[0x0][0x36c], PT, P0 ;  /* 0x0000db00ff007a0c */ /* 0x000fda0003f05300 */
[----:B------:R-:W-:Y:S05]  /*2480*/  @!P0 BRA `(.L_x_1710) ;  /* 0x0000004000008947 */ /* 0x000fea0003800000 */
[----:B-1----:R-:W-:-:S04]  /*2490*/  IADD3 R4, P0, R20, c[0x0][0x368], RZ ;  /* 0x0000da0014047a10 */ /* 0x002fc80007f1e0ff */
[----:B------:R-:W-:-:S05]  /*24a0*/  IADD3.X R5, R19, c[0x0][0x36c], RZ, P0, !PT ;  /* 0x0000db0013057a10 */ /* 0x000fca00007fe4ff */
[----:B------:R1:W5:Y:S01]  /*24b0*/  LDG.E R9, [R4.64] ;  /* 0x0000000604097981 */ /* 0x000362000c1e1900 */
[----:B------:R-:W-:Y:S05]  /*24c0*/  BRA `(.L_x_1711) ;  /* 0x0000005000007947 */ /* 0x000fea0003800000 */
.L_x_1710:
[----:B------:R-:W-:Y:S01]  /*24d0*/  MOV R9, UR5 ;  /* 0x0000000500097c02 */ /* 0x000fe20008000f00 */
[----:B------:R-:W-:Y:S05]  /*24e0*/  @!P5 BRA `(.L_x_1711) ;  /* 0x000000300000d947 */ /* 0x000fea0003800000 */
[----:B------:R2:W3:Y:S04]  /*24f0*/  LDG.E R6, [R4.64] ;  /* 0x0000000604067981 */ /* 0x0004e8000c1e1900 */
[----:B-12---:R-:W3:Y:S02]  /*2500*/  LDG.E R4, [R4.64+0x4] ;  /* 0x0000040604047981 */ /* 0x006ee4000c1e1900 */
[----:B---3--:R-:W-:Y:S02]  /*2510*/  IADD3 R9, -R6, R4, RZ ;  /* 0x0000000406097210 */ /* 0x008fe40007ffe1ff */
.L_x_1711:
[----:B------:R-:W2:Y:S04]  /*2520*/  LDL R17, [R1+0x18] ;  /* 0x0000180001117983 */ /* 0x000ea80000100800 */
[----:B-1----:R1:W3:Y:S04]  /*2530*/  @P6 LDG.E R5, [R2.64] ;  /* 0x0000000602056981 */ /* 0x0022e8000c1e1900 */
[----:B------:R1:W3:Y:S01]  /*2540*/  @P6 LDG.E R4, [R2.64+0x4] ;  /* 0x0000040602046981 */ /* 0x0002e2000c1e1900 */
[----:B------:R-:W-:Y:S01]  /*2550*/  ISETP.NE.U32.AND P0, PT, RZ, c[0x0][0x378], PT ;  /* 0x0000de00ff007a0c */ /* 0x000fe20003f05070 */
[----:B-----5:R-:W-:-:S03]  /*2560*/  IMAD.MOV.U32 R122, RZ, RZ, R9 ;  /* 0x000000ffff7a7224 */ /* 0x020fc600078e0009 */
[----:B------:R-:W-:-:S13]  /*2570*/  ISETP.NE.AND.EX P1, PT, RZ, c[0x0][0x37c], PT, P0 ;  /* 0x0000df00ff007a0c */ /* 0x000fda0003f25300 */
[----:B-1----:R-:W-:-:S04]  /*2580*/  @P1 IADD3 R2, P0, R20, c[0x0][0x378], RZ ;  /* 0x0000de0014021a10 */ /* 0x002fc80007f1e0ff */
[----:B------:R-:W-:-:S05]  /*2590*/  @P1 IADD3.X R3, R19, c[0x0][0x37c], RZ, P0, !PT ;  /* 0x0000df0013031a10 */ /* 0x000fca00007fe4ff */
[----:B------:R1:W5:Y:S01]  /*25a0*/  @P1 LDG.E R122, [R2.64] ;  /* 0x00000006027a1981 */ /* 0x000362000c1e1900 */
[----:B------:R-:W-:Y:S01]  /*25b0*/  IMAD.IADD R6, R9, 0x1, -R12 ;  /* 0x0000000109067824 */ /* 0x000fe200078e0a0c */
[----:B------:R-:W-:Y:S01]  /*25c0*/  BSSY B0, `(.L_x_1712) ;  /* 0x0000032000007945 */ /* 0x000fe20003800000 */
[----:B-1----:R-:W-:Y:S01]  /*25d0*/  IMAD.MOV.U32 R2, RZ, RZ, c[0x0][0x228] ;  /* 0x00008a00ff027624 */ /* 0x002fe200078e00ff */
[----:B--2---:R-:W-:-:S04]  /*25e0*/  LOP3.LUT R3, R17, 0xff000000, RZ, 0xc0, !PT ;  /* 0xff00000011037812 */ /* 0x004fc800078ec0ff */
[----:B------:R-:W-:Y:S01]  /*25f0*/  SHF.R.U32.HI R3, RZ, 0x8, R3 ;  /* 0x00000008ff037819 */ /* 0x000fe20000011603 */
[----:B---3--:R-:W-:Y:S01]  /*2600*/  @P6 IMAD.IADD R2, R4, 0x1, -R5 ;  /* 0x0000000104026824 */ /* 0x008fe200078e0a05 */
[----:B------:R-:W-:-:S03]  /*2610*/  LOP3.LUT R4, R17, 0xff0000, RZ, 0xc0, !PT ;  /* 0x00ff000011047812 */ /* 0x000fc600078ec0ff */
[----:B------:R-:W-:Y:S01]  /*2620*/  IMAD.IADD R123, R6, 0x1, R2 ;  /* 0x00000001067b7824 */ /* 0x000fe200078e0202 */
[----:B------:R-:W-:-:S04]  /*2630*/  LEA.HI R4, R4, R3, RZ, 0x10 ;  /* 0x0000000304047211 */ /* 0x000fc800078f80ff */
[----:B------:R-:W-:Y:S02]  /*2640*/  SHF.R.U32.HI R11, RZ, 0x10, R4 ;  /* 0x00000010ff0b7819 */ /* 0x000fe40000011604 */
[----:B------:R-:W-:Y:S02]  /*2650*/  LOP3.LUT R21, R4, 0xff, RZ, 0xc0, !PT ;  /* 0x000000ff04157812 */ /* 0x000fe400078ec0ff */
[C---:B------:R-:W-:Y:S01]  /*2660*/  IADD3 R5, R123.reuse, 0x2f, RZ ;  /* 0x0000002f7b057810 */ /* 0x040fe20007ffe0ff */
[----:B------:R1:W-:Y:S01]  /*2670*/  STL [R1+0x48], R11 ;  /* 0x0000480b01007387 */ /* 0x0003e20000100800 */
[----:B------:R-:W-:Y:S02]  /*2680*/  ISETP.GE.AND P0, PT, R123, 0x1, PT ;  /* 0x000000017b00780c */ /* 0x000fe40003f06270 */
[----:B------:R-:W-:Y:S01]  /*2690*/  ISETP.NE.AND P1, PT, R11, RZ, PT ;  /* 0x000000ff0b00720c */ /* 0x000fe20003f25270 */
[----:B------:R1:W-:Y:S01]  /*26a0*/  STL [R1+0x4c], R21 ;  /* 0x00004c1501007387 */ /* 0x0003e20000100800 */
[----:B------:R-:W-:-:S02]  /*26b0*/  IMAD.HI R3, R5, 0x2aaaaaab, RZ ;  /* 0x2aaaaaab05037827 */ /* 0x000fc400078e02ff */
[----:B------:R-:W-:-:S03]  /*26c0*/  SEL R119, R11, c[0x0][0x338], P1 ;  /* 0x0000ce000b777a07 */ /* 0x000fc60000800000 */
[----:B------:R-:W-:-:S04]  /*26d0*/  SHF.R.U32.HI R5, RZ, 0x1f, R3 ;  /* 0x0000001fff057819 */ /* 0x000fc80000011603 */
[----:B------:R-:W-:Y:S01]  /*26e0*/  LEA.HI.SX32 R128, R3, R5, 0x1d ;  /* 0x0000000503807211 */ /* 0x000fe200078feaff */
[----:B------:R-:W-:Y:S01]  /*26f0*/  IMAD.MOV.U32 R3, RZ, RZ, RZ ;  /* 0x000000ffff037224 */ /* 0x000fe200078e00ff */
[----:B------:R-:W-:Y:S05]  /*2700*/  @!P0 BRA `(.L_x_1713) ;  /* 0x000001d000008947 */ /* 0x000fea0003800000 */
[----:B------:R-:W-:Y:S01]  /*2710*/  IABS R3, R119 ;  /* 0x0000007700037213 */ /* 0x000fe20000000000 */
[----:B------:R-:W-:Y:S01]  /*2720*/  IMAD.MOV.U32 R10, RZ, RZ, RZ ;  /* 0x000000ffff0a7224 */ /* 0x000fe200078e00ff */
[----:B------:R-:W-:-:S03]  /*2730*/  IADD3 R12, R128, -0x1, R119 ;  /* 0xffffffff800c7810 */ /* 0x000fc60007ffe077 */
[----:B------:R-:W-:Y:S01]  /*2740*/  IMAD.MOV.U32 R4, RZ, RZ, R3 ;  /* 0x000000ffff047224 */ /* 0x000fe200078e0003 */
[----:B------:R-:W-:-:S03]  /*2750*/  IABS R14, R12 ;  /* 0x0000000c000e7213 */ /* 0x000fc60000000000 */
[----:B------:R-:W2:Y:S08]  /*2760*/  I2F.RP R3, R4 ;  /* 0x0000000400037306 */ /* 0x000eb00000209400 */
        /* <DEDUP_REMOVED lines=23> */
.L_x_1713:
[----:B------:R-:W-:Y:S05]  /*28e0*/  BSYNC B0 ;  /* 0x0000000000007941 */ /* 0x000fea0003800000 */
.L_x_1712:
[----:B------:R-:W2:Y:S01]  /*28f0*/  LDL R10, [R1+0x190] ;  /* 0x00019000010a7983 */ /* 0x000ea20000100800 */
[----:B------:R-:W-:-:S04]  /*2900*/  IMAD R4, R21, R3, RZ ;  /* 0x0000000315047224 */ /* 0x000fc800078e02ff */
[C---:B------:R-:W-:Y:S02]  /*2910*/  IMAD.IADD R3, R4.reuse, 0x1, R3 ;  /* 0x0000000104037824 */ /* 0x040fe400078e0203 */
[----:B------:R-:W-:-:S03]  /*2920*/  IMAD R4, R4, 0x30, -R6 ;  /* 0x0000003004047824 */ /* 0x000fc600078e0a06 */
[----:B------:R-:W-:Y:S02]  /*2930*/  IMNMX R3, R128, R3, PT ;  /* 0x0000000380037217 */ /* 0x000fe40003800200 */
[----:B------:R-:W-:-:S03]  /*2940*/  IMNMX R4, RZ, R4, !PT ;  /* 0x00000004ff047217 */ /* 0x000fc60007800200 */
[----:B------:R-:W-:-:S05]  /*2950*/  IMAD R3, R3, 0x30, -R6 ;  /* 0x0000003003037824 */ /* 0x000fca00078e0a06 */
[----:B------:R-:W-:-:S04]  /*2960*/  IMNMX R3, R3, R2, PT ;  /* 0x0000000203037217 */ /* 0x000fc80003800200 */
[----:B------:R-:W-:Y:S01]  /*2970*/  ISETP.GT.AND P0, PT, R3, R4, PT ;  /* 0x000000040300720c */ /* 0x000fe20003f04270 */
[----:B------:R-:W-:-:S05]  /*2980*/  IMAD.WIDE.U32 R4, R4, -0x55555555, RZ ;  /* 0xaaaaaaab04047825 */ /* 0x000fca00078e00ff */
[----:B------:R-:W-:-:S07]  /*2990*/  SHF.R.U32.HI R110, RZ, 0x5, R5 ;  /* 0x00000005ff6e7819 */ /* 0x000fce0000011605 */
[----:B------:R-:W-:-:S05]  /*29a0*/  @P0 IADD3 R3, R3, 0x2f, RZ ;  /* 0x0000002f03030810 */ /* 0x000fca0007ffe0ff */
[----:B------:R-:W-:-:S04]  /*29b0*/  @P0 IMAD.HI R4, R3, 0x2aaaaaab, RZ ;  /* 0x2aaaaaab03040827 */ /* 0x000fc800078e02ff */
[----:B------:R-:W-:Y:S01]  /*29c0*/  IMAD.MOV.U32 R3, RZ, RZ, R110 ;  /* 0x000000ffff037224 */ /* 0x000fe200078e006e */
[----:B------:R-:W-:-:S04]  /*29d0*/  @P0 SHF.R.U32.HI R5, RZ, 0x1f, R4 ;  /* 0x0000001fff050819 */ /* 0x000fc80000011604 */
[----:B------:R-:W-:-:S04]  /*29e0*/  @P0 LEA.HI.SX32 R3, R4, R5, 0x1d ;  /* 0x0000000504030211 */ /* 0x000fc800078feaff */
[----:B------:R-:W-:Y:S01]  /*29f0*/  ISETP.GT.AND P0, PT, R3, R110, PT ;  /* 0x0000006e0300720c */ /* 0x000fe20003f04270 */
[----:B--2---:R-:W-:-:S04]  /*2a00*/  IMAD.IADD R4, R7, 0x1, R10 ;  /* 0x0000000107047824 */ /* 0x004fc800078e020a */
[----:B------:R-:W-:-:S08]  /*2a10*/  IMAD.SHL.U32 R203, R4, 0x2, RZ ;  /* 0x0000000204cb7824 */ /* 0x000fd000078e00ff */
[----:B------:R-:W-:Y:S05]  /*2a20*/  @!P0 BRA `(.L_x_1714) ;  /* 0x0000694000008947 */ /* 0x000fea0003800000 */
[----:B------:R-:W-:Y:S02]  /*2a30*/  ISETP.NE.U32.AND P0, PT, RZ, c[0x0][0x340], PT ;  /* 0x0000d000ff007a0c */ /* 0x000fe40003f05070 */
[----:B------:R-:W-:Y:S02]  /*2a40*/  SHF.R.S32.HI R14, RZ, 0x1f, R143 ;  /* 0x0000001fff0e7819 */ /* 0x000fe4000001148f */
[----:B------:R-:W-:-:S13]  /*2a50*/  ISETP.NE.AND.EX P3, PT, RZ, c[0x0][0x344], PT, P0 ;  /* 0x0000d100ff007a0c */ /* 0x000fda0003f65300 */
[----:B------:R-:W-:-:S04]  /*2a60*/  @P3 IADD3 R4, P0, R20, c[0x0][0x340], RZ ;  /* 0x0000d00014043a10 */ /* 0x000fc80007f1e0ff */
[----:B------:R-:W-:-:S05]  /*2a70*/  @P3 IADD3.X R5, R19, c[0x0][0x344], RZ, P0, !PT ;  /* 0x0000d10013053a10 */ /* 0x000fca00007fe4ff */
[----:B------:R2:W3:Y:S01]  /*2a80*/  @P3 LDG.E R20, [R4.64] ;  /* 0x0000000604143981 */ /* 0x0004e2000c1e1900 */
[----:B------:R-:W-:Y:S01]  /*2a90*/  IADD3 R98, P0, R143, R15, RZ ;  /* 0x0000000f8f627210 */ /* 0x000fe20007f1e0ff */
[----:B------:R-:W-:Y:S01]  /*2aa0*/  IMAD.MOV.U32 R124, RZ, RZ, 0x30 ;  /* 0x00000030ff7c7424 */ /* 0x000fe200078e00ff */
[----:B------:R-:W-:Y:S01]  /*2ab0*/  IADD3 R38, R3, -0x1, RZ ;  /* 0xffffffff03267810 */ /* 0x000fe20007ffe0ff */
[----:B------:R-:W-:Y:S01]  /*2ac0*/  IMAD.MOV.U32 R136, RZ, RZ, c[0x0][0x238] ;  /* 0x00008e00ff887624 */ /* 0x000fe200078e00ff */
[----:B------:R-:W-:Y:S01]  /*2ad0*/  LEA.HI.X.SX32 R99, R15, R14, 0x1, P0 ;  /* 0x0000000e0f637211 */ /* 0x000fe200000f0eff */
[C---:B------:R-:W-:Y:S01]  /*2ae0*/  IMAD R135, R124.reuse, c[0x0][0x23c], RZ ;  /* 0x00008f007c877a24 */ /* 0x040fe200078e02ff */
[----:B------:R-:W-:Y:S01]  /*2af0*/  LOP3.LUT R27, R17, 0xffff, RZ, 0xc0, !PT ;  /* 0x0000ffff111b7812 */ /* 0x000fe200078ec0ff */
[----:B------:R-:W-:Y:S01]  /*2b00*/  IMAD.WIDE.U32 R120, R124, c[0x0][0x238], RZ ;  /* 0x00008e007c787a25 */ /* 0x000fe200078e00ff */
[----:B-1----:R-:W-:Y:S02]  /*2b10*/  SEL R21, R28, RZ, !P6 ;  /* 0x000000ff1c157207 */ /* 0x002fe40007000000 */
[----:B------:R-:W-:Y:S01]  /*2b20*/  SEL R22, R29, RZ, !P6 ;  /* 0x000000ff1d167207 */ /* 0x000fe20007000000 */
[----:B------:R-:W-:Y:S01]  /*2b30*/  IMAD R6, R99, c[0x0][0x238], RZ ;  /* 0x00008e0063067a24 */ /* 0x000fe200078e02ff */
[----:B------:R-:W-:Y:S01]  /*2b40*/  IADD3 R135, R121, R135, RZ ;  /* 0x0000008779877210 */ /* 0x000fe20007ffe0ff */
[----:B------:R-:W-:Y:S01]  /*2b50*/  IMAD R3, R21, c[0x0][0x248], RZ ;  /* 0x0000920015037a24 */ /* 0x000fe200078e02ff */
[----:B------:R-:W-:Y:S01]  /*2b60*/  ISETP.GE.AND P6, PT, R140, c[0x0][0x1d4], PT ;  /* 0x000075008c007a0c */ /* 0x000fe20003fc6270 */
[----:B------:R-:W-:Y:S01]  /*2b70*/  IMAD R6, R98, c[0x0][0x23c], R6 ;  /* 0x00008f0062067a24 */ /* 0x000fe200078e0206 */
[----:B------:R-:W-:Y:S01]  /*2b80*/  ISETP.GE.AND P5, PT, R142, c[0x0][0x1d4], PT ;  /* 0x000075008e007a0c */ /* 0x000fe20003fa6270 */
[----:B------:R-:W-:Y:S01]  /*2b90*/  IMAD.SHL.U32 R139, R136, 0x20, RZ ;  /* 0x00000020888b7824 */ /* 0x000fe200078e00ff */
[----:B------:R-:W-:Y:S01]  /*2ba0*/  ISETP.GE.AND P4, PT, R205, c[0x0][0x1d4], PT ;  /* 0x00007500cd007a0c */ /* 0x000fe20003f86270 */
[----:B------:R-:W-:Y:S01]  /*2bb0*/  IMAD.MOV.U32 R130, RZ, RZ, 0x5 ;  /* 0x00000005ff827424 */ /* 0x000fe200078e00ff */
[----:B------:R-:W-:Y:S01]  /*2bc0*/  ISETP.GE.AND P2, PT, R204, c[0x0][0x1d4], PT ;  /* 0x00007500cc007a0c */ /* 0x000fe20003f46270 */
[----:B------:R-:W-:Y:S01]  /*2bd0*/  IMAD.WIDE.U32 R12, R27, c[0x0][0x260], R140 ;  /* 0x000098001b0c7a25 */ /* 0x000fe200078e008c */
[----:B------:R-:W-:-:S02]  /*2be0*/  LOP3.LUT R212, R212, 0xfffffff7, RZ, 0xc0, !PT ;  /* 0xfffffff7d4d47812 */ /* 0x000fc400078ec0ff */
[----:B------:R-:W-:Y:S01]  /*2bf0*/  SHF.L.U64.HI R136, R136, R130, c[0x0][0x23c] ;  /* 0x00008f0088887619 */ /* 0x000fe20000010282 */
[----:B--2---:R-:W-:Y:S01]  /*2c00*/  IMAD.WIDE.U32 R4, R98, c[0x0][0x238], R140 ;  /* 0x00008e0062047a25 */ /* 0x004fe200078e008c */
[----:B------:R-:W-:Y:S02]  /*2c10*/  IADD3 R118, R9, R16, RZ ;  /* 0x0000001009767210 */ /* 0x000fe40007ffe0ff */
[----:B------:R-:W-:Y:S01]  /*2c20*/  @P6 LOP3.LUT R212, R212, 0x8, RZ, 0xfc, !PT ;  /* 0x00000008d4d46812 */ /* 0x000fe200078efcff */
[----:B------:R-:W-:Y:S01]  /*2c30*/  IMAD.IADD R5, R5, 0x1, R6 ;  /* 0x0000000105057824 */ /* 0x000fe200078e0206 */
[----:B------:R-:W-:Y:S01]  /*2c40*/  SHF.R.S32.HI R145, RZ, 0x1f, R144 ;  /* 0x0000001fff917819 */ /* 0x000fe20000011490 */
[----:B------:R-:W-:Y:S01]  /*2c50*/  IMAD R6, R38, -0x30, R2 ;  /* 0xffffffd026067824 */ /* 0x000fe200078e0202 */
[----:B------:R-:W-:Y:S01]  /*2c60*/  LOP3.LUT R212, R212, 0xfffffffb, RZ, 0xc0, !PT ;  /* 0xfffffffbd4d47812 */ /* 0x000fe200078ec0ff */
[----:B------:R-:W-:Y:S01]  /*2c70*/  IMAD.WIDE.U32 R4, R27, c[0x0][0x240], R4 ;  /* 0x000090001b047a25 */ /* 0x000fe200078e0004 */
[----:B------:R-:W-:-:S02]  /*2c80*/  SHF.R.U32.HI R31, RZ, 0x3, R222 ;  /* 0x00000003ff1f7819 */ /* 0x000fc400000116de */
[----:B------:R-:W-:Y:S01]  /*2c90*/  IMNMX R10, R6, 0x30, PT ;  /* 0x00000030060a7817 */ /* 0x000fe20003800200 */
[----:B------:R-:W-:Y:S01]  /*2ca0*/  IMAD R5, R27, c[0x0][0x244], R5 ;  /* 0x000091001b057a24 */ /* 0x000fe200078e0205 */
[----:B------:R-:W-:Y:S01]  /*2cb0*/  @P5 LOP3.LUT R212, R212, 0x4, RZ, 0xfc, !PT ;  /* 0x00000004d4d45812 */ /* 0x000fe200078efcff */
[----:B------:R-:W-:Y:S01]  /*2cc0*/  IMAD R6, R22, c[0x0][0x24c], R3 ;  /* 0x0000930016067a24 */ /* 0x000fe200078e0203 */
[----:B------:R-:W-:Y:S01]  /*2cd0*/  SHF.R.U32.HI R30, RZ, 0x3, R219 ;  /* 0x00000003ff1e7819 */ /* 0x000fe200000116db */
[----:B------:R-:W-:Y:S01]  /*2ce0*/  IMAD.IADD R3, R10, 0x1, -R143 ;  /* 0x000000010a037824 */ /* 0x000fe200078e0a8f */
[----:B------:R-:W-:Y:S01]  /*2cf0*/  LOP3.LUT R212, R212, 0xfffffffd, RZ, 0xc0, !PT ;  /* 0xfffffffdd4d47812 */ /* 0x000fe200078ec0ff */
[----:B------:R-:W-:Y:S01]  /*2d00*/  IMAD.WIDE.U32 R102, R22, c[0x0][0x248], R4 ;  /* 0x0000920016667a25 */ /* 0x000fe200078e0004 */
[----:B------:R-:W-:Y:S02]  /*2d10*/  SHF.R.S32.HI R5, RZ, 0x1f, R38 ;  /* 0x0000001fff057819 */ /* 0x000fe40000011426 */
[----:B------:R-:W-:Y:S01]  /*2d20*/  ISETP.GE.AND P1, PT, R3, 0x1, PT ;  /* 0x000000010300780c */ /* 0x000fe20003f26270 */
[----:B------:R-:W-:Y:S01]  /*2d30*/  IMAD R4, R135, R38, RZ ;  /* 0x0000002687047224 */ /* 0x000fe200078e02ff */
[----:B------:R-:W-:Y:S01]  /*2d40*/  MOV R100, R102 ;  /* 0x0000006600647202 */ /* 0x000fe20000000f00 */
[----:B------:R-:W-:Y:S01]  /*2d50*/  IMAD.IADD R101, R103, 0x1, R6 ;  /* 0x0000000167657824 */ /* 0x000fe200078e0206 */
[----:B------:R-:W-:Y:S01]  /*2d60*/  @P4 LOP3.LUT R212, R212, 0x2, RZ, 0xfc, !PT ;  /* 0x00000002d4d44812 */ /* 0x000fe200078efcff */
[----:B------:R-:W-:-:S02]  /*2d70*/  IMAD R4, R5, R120, R4 ;  /* 0x0000007805047224 */ /* 0x000fc400078e0204 */
[----:B------:R-:W-:Y:S01]  /*2d80*/  IMAD.WIDE.U32 R10, R38, R120, R100 ;  /* 0x00000078260a7225 */ /* 0x000fe200078e0064 */
[----:B------:R-:W-:-:S03]  /*2d90*/  LOP3.LUT R212, R212, 0xfffffffe, RZ, 0xc0, !PT ;  /* 0xfffffffed4d47812 */ /* 0x000fc600078ec0ff */
[----:B------:R-:W-:Y:S01]  /*2da0*/  IMAD.IADD R6, R11, 0x1, R4 ;  /* 0x000000010b067824 */ /* 0x000fe200078e0204 */
[----:B------:R-:W-:Y:S01]  /*2db0*/  @P2 LOP3.LUT R212, R212, 0x1, RZ, 0xfc, !PT ;  /* 0x00000001d4d42812 */ /* 0x000fe200078efcff */
[----:B------:R-:W-:Y:S01]  /*2dc0*/  IMAD R9, R14, c[0x0][0x280], RZ ;  /* 0x0000a0000e097a24 */ /* 0x000fe200078e02ff */
[----:B------:R-:W-:Y:S01]  /*2dd0*/  @P1 LEA R4, P0, R10, c[0x0][0x220], 0x1 ;  /* 0x000088000a041a11 */ /* 0x000fe200078008ff */
[----:B------:R-:W-:Y:S02]  /*2de0*/  IMAD R14, R14, c[0x0][0x290], RZ ;  /* 0x0000a4000e0e7a24 */ /* 0x000fe400078e02ff */
[C---:B------:R-:W-:Y:S01]  /*2df0*/  IMAD R9, R143.reuse, c[0x0][0x284], R9 ;  /* 0x0000a1008f097a24 */ /* 0x040fe200078e0209 */
[----:B------:R-:W-:Y:S01]  /*2e00*/  @P1 LEA.HI.X R5, R10, c[0x0][0x224], R6, 0x1, P0 ;  /* 0x000089000a051a11 */ /* 0x000fe200000f0c06 */
[----:B------:R-:W-:Y:S01]  /*2e10*/  IMAD.WIDE.U32 R16, R143, c[0x0][0x290], R140 ;  /* 0x0000a4008f107a25 */ /* 0x000fe200078e008c */
[----:B------:R-:W-:-:S03]  /*2e20*/  ISETP.GT.AND P0, PT, R3, 0x20, PT ;  /* 0x000000200300780c */ /* 0x000fc60003f04270 */
[----:B------:R-:W-:Y:S01]  /*2e30*/  @!PT LDS RZ, [RZ] ;  /* 0x00000000fffff984 */ /* 0x000fe20000000800 */
[----:B------:R-:W-:Y:S01]  /*2e40*/  @!PT LDS RZ, [RZ] ;  /* 0x00000000fffff984 */ /* 0x000fe20000000800 */
[----:B------:R-:W-:Y:S01]  /*2e50*/  @!PT LDS RZ, [RZ] ;  /* 0x00000000fffff984 */ /* 0x000fe20000000800 */
[----:B------:R1:W-:Y:S01]  /*2e60*/  @P1 LDGSTS.E.BYPASS.LTC128B.128 [R203+0xa080], [R4.64], !P6 ;  /* 0x0a08000004cb1fae */ /* 0x0003e2000f101d46 */
[----:B------:R-:W-:Y:S02]  /*2e70*/  IMAD.MOV.U32 R129, RZ, RZ, c[0x0][0x280] ;  /* 0x0000a000ff817624 */ /* 0x000fe400078e00ff */
[----:B------:R-:W-:Y:S01]  /*2e80*/  IMAD.MOV.U32 R137, RZ, RZ, c[0x0][0x290] ;  /* 0x0000a400ff897624 */ /* 0x000fe200078e00ff */
[----:B------:R1:W-:Y:S01]  /*2e90*/  @P1 LDGSTS.E.BYPASS.LTC128B.128 [R203+0xb880], [R4.64+0x80], !P5 ;  /* 0x0b88008004cb1fae */ /* 0x0003e2000e901d46 */
[C---:B------:R-:W-:Y:S02]  /*2ea0*/  IMAD R132, R124.reuse, c[0x0][0x284], RZ ;  /* 0x0000a1007c847a24 */ /* 0x040fe400078e02ff */
[C---:B------:R-:W-:Y:S01]  /*2eb0*/  IMAD R133, R124.reuse, c[0x0][0x294], RZ ;  /* 0x0000a5007c857a24 */ /* 0x040fe200078e02ff */
[----:B------:R1:W-:Y:S01]  /*2ec0*/  @P1 LDGSTS.E.BYPASS.LTC128B.128 [R203+0xd080], [R4.64+0x100], !P4 ;  /* 0x0d08010004cb1fae */ /* 0x0003e2000e101d46 */
[----:B------:R-:W-:-:S03]  /*2ed0*/  IMAD.WIDE.U32 R126, R124, c[0x0][0x280], RZ ;  /* 0x0000a0007c7e7a25 */ /* 0x000fc600078e00ff */
[----:B------:R1:W-:Y:S01]  /*2ee0*/  @P1 LDGSTS.E.BYPASS.LTC128B.128 [R203+0xe880], [R4.64+0x180], !P2 ;  /* 0x0e88018004cb1fae */ /* 0x0003e2000d101d46 */
[----:B------:R-:W-:Y:S01]  /*2ef0*/  @P0 IADD3 R3, P1, R139, R10, RZ ;  /* 0x0000000a8b030210 */ /* 0x000fe20007f3e0ff */
[----:B------:R-:W-:-:S04]  /*2f00*/  IMAD.WIDE.U32 R10, R143, c[0x0][0x280], R140 ;  /* 0x0000a0008f0a7a25 */ /* 0x000fc800078e008c */
[----:B------:R-:W-:Y:S01]  /*2f10*/  IMAD.MOV.U32 R18, RZ, RZ, R10 ;  /* 0x000000ffff127224 */ /* 0x000fe200078e000a */
[----:B------:R-:W-:Y:S01]  /*2f20*/  IADD3 R19, R9, R11, RZ ;  /* 0x0000000b09137210 */ /* 0x000fe20007ffe0ff */
[----:B------:R-:W-:Y:S01]  /*2f30*/  IMAD R11, R27, c[0x0][0x264], R13 ;  /* 0x000099001b0b7a24 */ /* 0x000fe200078e020d */
[----:B------:R-:W-:Y:S01]  /*2f40*/  MOV R10, R12 ;  /* 0x0000000c000a7202 */ /* 0x000fe20000000f00 */
[----:B------:R-:W-:-:S04]  /*2f50*/  IMAD.WIDE.U32 R12, R143, c[0x0][0x290], R144 ;  /* 0x0000a4008f0c7a25 */ /* 0x000fc800078e0090 */
[----:B------:R-:W-:-:S04]  /*2f60*/  IMAD.WIDE.U32 R82, R22, c[0x0][0x268], R10 ;  /* 0x00009a0016527a25 */ /* 0x000fc800078e000a */
[----:B-----5:R-:W-:-:S04]  /*2f70*/  IMAD.WIDE.U32 R90, R122, c[0x0][0x280], R18 ;  /* 0x0000a0007a5a7a25 */ /* 0x020fc800078e0012 */
[----:B------:R-:W-:-:S04]  /*2f80*/  IMAD.WIDE.U32 R124, R124, c[0x0][0x290], RZ ;  /* 0x0000a4007c7c7a25 */ /* 0x000fc800078e00ff */
[----:B------:R-:W-:-:S04]  /*2f90*/  IMAD.WIDE.U32 R108, R27, c[0x0][0x1e8], RZ ;  /* 0x00007a001b6c7a25 */ /* 0x000fc800078e00ff */
[----:B-1----:R-:W-:Y:S01]  /*2fa0*/  @P0 IMAD.X R5, R6, 0x1, R136, P1 ;  /* 0x0000000106050824 */ /* 0x002fe200008e0688 */
[----:B------:R-:W-:Y:S01]  /*2fb0*/  @P0 LEA R4, P1, R3, c[0x0][0x220], 0x1 ;  /* 0x0000880003040a11 */ /* 0x000fe200078208ff */
[C---:B------:R-:W-:Y:S02]  /*2fc0*/  IMAD R6, R143.reuse, c[0x0][0x294], R14 ;  /* 0x0000a5008f067a24 */ /* 0x040fe400078e020e */
[----:B------:R-:W-:Y:S01]  /*2fd0*/  IMAD.WIDE.U32 R14, R143, c[0x0][0x280], R144 ;  /* 0x0000a0008f0e7a25 */ /* 0x000fe200078e0090 */
[----:B------:R-:W-:Y:S02]  /*2fe0*/  @P0 LEA.HI.X R5, R3, c[0x0][0x224], R5, 0x1, P1 ;  /* 0x0000890003050a11 */ /* 0x000fe400008f0c05 */
[----:B------:R-:W-:Y:S01]  /*2ff0*/  ISETP.GE.AND P1, PT, R140, c[0x0][0x27c], PT ;  /* 0x00009f008c007a0c */ /* 0x000fe20003f26270 */
[----:B------:R-:W-:Y:S02]  /*3000*/  IMAD.IADD R17, R6, 0x1, R17 ;  /* 0x0000000106117824 */ /* 0x000fe400078e0211 */
[----:B------:R1:W-:Y:S01]  /*3010*/  @P0 LDGSTS.E.BYPASS.LTC128B.128 [R207+0xb080], [R4.64], !P6 ;  /* 0x0b08000004cf0fae */ /* 0x0003e2000f101d46 */
[----:B------:R-:W-:Y:S01]  /*3020*/  SEL R3, RZ, c[0x0][0x27c], !P1 ;  /* 0x00009f00ff037a07 */ /* 0x000fe20004800000 */
[----:B------:R-:W-:-:S02]  /*3030*/  IMAD.IADD R13, R13, 0x1, R6 ;  /* 0x000000010d0d7824 */ /* 0x000fc400078e0206 */
[----:B------:R1:W-:Y:S01]  /*3040*/  @P0 LDGSTS.E.BYPASS.LTC128B.128 [R207+0xc880], [R4.64+0x80], !P5 ;  /* 0x0c88008004cf0fae */ /* 0x0003e2000e901d46 */
[----:B------:R-:W-:Y:S01]  /*3050*/  IADD3 R3, R140, R3, RZ ;  /* 0x000000038c037210 */ /* 0x000fe20007ffe0ff */
[----:B------:R-:W-:Y:S02]  /*3060*/  IMAD.IADD R15, R15, 0x1, R9 ;  /* 0x000000010f0f7824 */ /* 0x000fe400078e0209 */
[----:B------:R1:W-:Y:S01]  /*3070*/  @P0 LDGSTS.E.BYPASS.LTC128B.128 [R207+0xe080], [R4.64+0x100], !P4 ;  /* 0x0e08010004cf0fae */ /* 0x0003e2000e101d46 */
[----:B------:R-:W-:-:S03]  /*3080*/  IMAD.WIDE.U32 R84, R122, c[0x0][0x290], R12 ;  /* 0x0000a4007a547a25 */ /* 0x000fc600078e000c */
[----:B------:R1:W-:Y:S01]  /*3090*/  @P0 LDGSTS.E.BYPASS.LTC128B.128 [R207+0xf880], [R4.64+0x180], !P2 ;  /* 0x0f88018004cf0fae */ /* 0x0003e2000d101d46 */
[----:B------:R-:W-:Y:S01]  /*30a0*/  ISETP.GE.AND P2, PT, R142, c[0x0][0x27c], PT ;  /* 0x00009f008e007a0c */ /* 0x000fe20003f46270 */
[----:B------:R-:W-:Y:S02]  /*30b0*/  IMAD.WIDE.U32 R106, R27, c[0x0][0x210], RZ ;  /* 0x000084001b6a7a25 */ /* 0x000fe400078e00ff */
[----:B------:R-:W0:Y:S01]  /*30c0*/  LDGDEPBAR ;  /* 0x00000000000079af */ /* 0x000e220000000000 */
[----:B------:R-:W-:Y:S01]  /*30d0*/  WARPSYNC 0xffffffff ;  /* 0xffffffff00007948 */ /* 0x000fe20003800000 */
[----:B------:R-:W-:-:S04]  /*30e0*/  IMAD.WIDE.U32 R88, R122, c[0x0][0x290], R16 ;  /* 0x0000a4007a587a25 */ /* 0x000fc800078e0010 */
[----:B------:R-:W-:-:S04]  /*30f0*/  IMAD.WIDE.U32 R86, R122, c[0x0][0x280], R14 ;  /* 0x0000a0007a567a25 */ /* 0x000fc800078e000e */
[C---:B------:R-:W-:Y:S01]  /*3100*/  IMAD.SHL.U32 R138, R129.reuse, 0x20, RZ ;  /* 0x00000020818a7824 */ /* 0x040fe200078e00ff */
[-C--:B------:R-:W-:Y:S01]  /*3110*/  SHF.L.U64.HI R129, R129, R130.reuse, c[0x0][0x284] ;  /* 0x0000a10081817619 */ /* 0x080fe20000010282 */
[----:B------:R-:W-:Y:S01]  /*3120*/  IMAD.IADD R132, R127, 0x1, R132 ;  /* 0x000000017f847824 */ /* 0x000fe200078e0284 */
[C---:B------:R-:W-:Y:S01]  /*3130*/  SHF.L.U64.HI R130, R137.reuse, R130, c[0x0][0x294] ;  /* 0x0000a50089827619 */ /* 0x040fe20000010282 */
[----:B------:R-:W-:Y:S02]  /*3140*/  IMAD.SHL.U32 R137, R137, 0x20, RZ ;  /* 0x0000002089897824 */ /* 0x000fe400078e00ff */
[----:B------:R-:W-:Y:S02]  /*3150*/  IMAD.IADD R133, R125, 0x1, R133 ;  /* 0x000000017d857824 */ /* 0x000fe400078e0285 */
[C---:B------:R-:W-:Y:S02]  /*3160*/  IMAD R117, R27.reuse, c[0x0][0x1ec], R109 ;  /* 0x00007b001b757a24 */ /* 0x040fe400078e026d */
[----:B------:R-:W-:Y:S01]  /*3170*/  IMAD R116, R27, c[0x0][0x214], R107 ;  /* 0x000085001b747a24 */ /* 0x000fe200078e026b */
[----:B-1----:R-:W-:Y:S01]  /*3180*/  SEL R5, RZ, c[0x0][0x27c], !P2 ;  /* 0x00009f00ff057a07 */ /* 0x002fe20005000000 */
[----:B------:R-:W-:-:S04]  /*3190*/  IMAD R4, R21, c[0x0][0x268], RZ ;  /* 0x00009a0015047a24 */ /* 0x000fc800078e02ff */
[----:B------:R-:W-:Y:S02]  /*31a0*/  IMAD.IADD R5, R142, 0x1, R5 ;  /* 0x000000018e057824 */ /* 0x000fe400078e0205 */
[----:B------:R-:W-:Y:S01]  /*31b0*/  IMAD R26, R22, c[0x0][0x26c], R4 ;  /* 0x00009b00161a7a24 */ /* 0x000fe200078e0204 */
[----:B------:R-:W-:Y:S02]  /*31c0*/  SHF.R.S32.HI R4, RZ, 0x1f, R3 ;  /* 0x0000001fff047819 */ /* 0x000fe40000011403 */
[----:B------:R-:W-:Y:S02]  /*31d0*/  SHF.R.S32.HI R6, RZ, 0x1f, R5 ;  /* 0x0000001fff067819 */ /* 0x000fe40000011405 */
[----:B------:R-:W-:Y:S02]  /*31e0*/  LEA.HI R9, R4, R3, RZ, 0x6 ;  /* 0x0000000304097211 */ /* 0x000fe400078f30ff */
[----:B------:R-:W-:Y:S02]  /*31f0*/  LEA.HI R10, R6, R5, RZ, 0x6 ;  /* 0x00000005060a7211 */ /* 0x000fe400078f30ff */
[----:B------:R-:W-:-:S02]  /*3200*/  LEA.HI R4, R4, R3, RZ, 0x3 ;  /* 0x0000000304047211 */ /* 0x000fc400078f18ff */
[----:B------:R-:W-:Y:S02]  /*3210*/  LEA.HI R3, R6, R5, RZ, 0x3 ;  /* 0x0000000506037211 */ /* 0x000fe400078f18ff */
[----:B------:R-:W-:Y:S02]  /*3220*/  SHF.R.S32.HI R5, RZ, 0x6, R10 ;  /* 0x00000006ff057819 */ /* 0x000fe4000001140a */
[----:B------:R-:W-:Y:S02]  /*3230*/  SHF.R.S32.HI R6, RZ, 0x6, R9 ;  /* 0x00000006ff067819 */ /* 0x000fe40000011409 */
[--C-:B------:R-:W-:Y:S01]  /*3240*/  LOP3.LUT R10, R222, 0x38, R4.reuse, 0xf8, !PT ;  /* 0x00000038de0a7812 */ /* 0x100fe200078ef804 */
[--C-:B------:R-:W-:Y:S01]  /*3250*/  IMAD R11, R5, 0xc00, R7.reuse ;  /* 0x00000c00050b7824 */ /* 0x100fe200078e0207 */
[C---:B------:R-:W-:Y:S01]  /*3260*/  LOP3.LUT R9, R219.reuse, 0x38, R4, 0xf8, !PT ;  /* 0x00000038db097812 */ /* 0x040fe200078ef804 */
[----:B------:R-:W-:Y:S01]  /*3270*/  IMAD R25, R6, 0xc00, R7 ;  /* 0x00000c0006197824 */ /* 0x000fe200078e0207 */
[--C-:B------:R-:W-:Y:S01]  /*3280*/  LOP3.LUT R21, R222, 0x38, R3.reuse, 0xf8, !PT ;  /* 0x00000038de157812 */ /* 0x100fe200078ef803 */
[--C-:B------:R-:W-:Y:S01]  /*3290*/  IMAD R24, R6, 0xc00, R8.reuse ;  /* 0x00000c0006187824 */ /* 0x100fe200078e0208 */
[----:B------:R-:W-:Y:S01]  /*32a0*/  LOP3.LUT R23, R219, 0x38, R3, 0xf8, !PT ;  /* 0x00000038db177812 */ /* 0x000fe200078ef803 */
[----:B------:R-:W-:Y:S01]  /*32b0*/  IMAD R6, R5, 0xc00, R8 ;  /* 0x00000c0005067824 */ /* 0x000fe200078e0208 */
[----:B------:R-:W-:-:S02]  /*32c0*/  LOP3.LUT R22, R10, R31, RZ, 0x3c, !PT ;  /* 0x0000001f0a167212 */ /* 0x000fc400078e3cff */
[-C--:B------:R-:W-:Y:S02]  /*32d0*/  LOP3.LUT R10, R9, R30.reuse, RZ, 0x3c, !PT ;  /* 0x0000001e090a7212 */ /* 0x080fe400078e3cff */
[----:B------:R-:W-:Y:S02]  /*32e0*/  LOP3.LUT R9, R21, R31, RZ, 0x3c, !PT ;  /* 0x0000001f15097212 */ /* 0x000fe400078e3cff */
[----:B------:R-:W-:Y:S02]  /*32f0*/  LOP3.LUT R5, R23, R30, RZ, 0x3c, !PT ;  /* 0x0000001e17057212 */ /* 0x000fe400078e3cff */
[----:B------:R-:W-:Y:S01]  /*3300*/  SHF.R.S32.HI R66, RZ, 0x3, R4 ;  /* 0x00000003ff427819 */ /* 0x000fe20000011404 */
[----:B------:R-:W-:Y:S01]  /*3310*/  IMAD.IADD R21, R11, 0x1, R9 ;  /* 0x000000010b157824 */ /* 0x000fe200078e0209 */
[----:B------:R-:W-:Y:S02]  /*3320*/  IADD3 R11, R6, R5, RZ ;  /* 0x00000005060b7210 */ /* 0x000fe40007ffe0ff */
[----:B------:R-:W-:-:S02]  /*3330*/  LOP3.LUT R78, R4, 0xfffffff8, RZ, 0xc0, !PT ;  /* 0xfffffff8044e7812 */ /* 0x000fc400078ec0ff */
[----:B------:R-:W-:Y:S01]  /*3340*/  SHF.R.S32.HI R6, RZ, 0x1f, R122 ;  /* 0x0000001fff067819 */ /* 0x000fe2000001147a */
[----:B------:R-:W-:Y:S01]  /*3350*/  IMAD.SHL.U32 R112, R11, 0x2, RZ ;  /* 0x000000020b707824 */ /* 0x000fe200078e00ff */
[----:B------:R-:W-:Y:S01]  /*3360*/  IADD3 R23, R25, R22, RZ ;  /* 0x0000001619177210 */ /* 0x000fe20007ffe0ff */
[----:B------:R-:W-:Y:S01]  /*3370*/  IMAD.IADD R22, R24, 0x1, R10 ;  /* 0x0000000118167824 */ /* 0x000fe200078e020a */
[----:B------:R-:W-:Y:S01]  /*3380*/  MOV R5, c[0x0][0x27c] ;  /* 0x00009f0000057a02 */ /* 0x000fe20000000f00 */
[C---:B------:R-:W-:Y:S01]  /*3390*/  IMAD R10, R6.reuse, c[0x0][0x280], RZ ;  /* 0x0000a000060a7a24 */ /* 0x040fe200078e02ff */
[----:B------:R-:W-:Y:S01]  /*33a0*/  SHF.R.S32.HI R65, RZ, 0x3, R3 ;  /* 0x00000003ff417819 */ /* 0x000fe20000011403 */
[----:B------:R-:W-:Y:S01]  /*33b0*/  IMAD R9, R6, c[0x0][0x290], RZ ;  /* 0x0000a40006097a24 */ /* 0x000fe200078e02ff */
[----:B------:R-:W-:Y:S01]  /*33c0*/  LOP3.LUT R77, R3, 0xfffffff8, RZ, 0xc0, !PT ;  /* 0xfffffff8034d7812 */ /* 0x000fe200078ec0ff */
[C---:B------:R-:W-:Y:S01]  /*33d0*/  IMAD R6, R122.reuse, c[0x0][0x284], R10 ;  /* 0x0000a1007a067a24 */ /* 0x040fe200078e020a */
[----:B------:R-:W-:Y:S01]  /*33e0*/  SHF.L.U32 R68, R5, 0x1, RZ ;  /* 0x0000000105447819 */ /* 0x000fe200000006ff */
[----:B------:R-:W-:Y:S01]  /*33f0*/  IMAD R5, R122, c[0x0][0x294], R9 ;  /* 0x0000a5007a057a24 */ /* 0x000fe200078e0209 */
[----:B------:R-:W-:Y:S01]  /*3400*/  IADD3 R81, R83, R26, RZ ;  /* 0x0000001a53517210 */ /* 0x000fe20007ffe0ff */
[----:B------:R-:W-:Y:S01]  /*3410*/  IMAD.IADD R95, R87, 0x1, R6 ;  /* 0x00000001575f7824 */ /* 0x000fe200078e0206 */
[----:B------:R-:W-:Y:S01]  /*3420*/  IADD3 R97, R6, R91, RZ ;  /* 0x0000005b06617210 */ /* 0x000fe20007ffe0ff */
[----:B------:R-:W-:Y:S01]  /*3430*/  IMAD.IADD R96, R5, 0x1, R89 ;  /* 0x0000000105607824 */ /* 0x000fe200078e0259 */
[----:B------:R-:W-:Y:S01]  /*3440*/  IADD3 R92, R85, R5, RZ ;  /* 0x00000005555c7210 */ /* 0x000fe20007ffe0ff */
[----:B------:R-:W-:Y:S01]  /*3450*/  IMAD.SHL.U32 R115, R23, 0x2, RZ ;  /* 0x0000000217737824 */ /* 0x000fe200078e00ff */
[----:B------:R-:W-:Y:S01]  /*3460*/  SHF.R.S32.HI R94, RZ, 0x1f, R78 ;  /* 0x0000001fff5e7819 */ /* 0x000fe2000001144e */
[----:B------:R-:W-:Y:S01]  /*3470*/  IMAD.SHL.U32 R114, R22, 0x2, RZ ;  /* 0x0000000216727824 */ /* 0x000fe200078e00ff */
[----:B------:R-:W-:-:S02]  /*3480*/  SHF.R.S32.HI R93, RZ, 0x1f, R77 ;  /* 0x0000001fff5d7819 */ /* 0x000fc4000001144d */
[----:B------:R-:W-:Y:S02]  /*3490*/  SHF.L.U32 R113, R21, 0x1, RZ ;  /* 0x0000000115717819 */ /* 0x000fe400000006ff */
[----:B---3--:R-:W-:Y:S01]  /*34a0*/  @P3 SHF.R.S32.HI R4, RZ, 0x1f, R20 ;  /* 0x0000001fff043819 */ /* 0x008fe20000011414 */
[----:B------:R-:W-:Y:S02]  /*34b0*/  @!P3 IMAD.MOV.U32 R4, RZ, RZ, R28 ;  /* 0x000000ffff04b224 */ /* 0x000fe400078e001c */
[----:B------:R-:W-:Y:S02]  /*34c0*/  @!P3 IMAD.MOV.U32 R20, RZ, RZ, R29 ;  /* 0x000000ffff14b224 */ /* 0x000fe400078e001d */
[----:B------:R-:W-:Y:S02]  /*34d0*/  IMAD R3, R4, c[0x0][0x2b0], RZ ;  /* 0x0000ac0004037a24 */ /* 0x000fe400078e02ff */
[----:B------:R-:W-:-:S04]  /*34e0*/  IMAD.WIDE.U32 R104, R20, c[0x0][0x2b0], RZ ;  /* 0x0000ac0014687a25 */ /* 0x000fc800078e00ff */
[----:B------:R-:W-:-:S05]  /*34f0*/  IMAD R3, R20, c[0x0][0x2b4], R3 ;  /* 0x0000ad0014037a24 */ /* 0x000fca00078e0203 */
[----:B------:R-:W-:Y:S01]  /*3500*/  IADD3 R111, R105, R3, RZ ;  /* 0x00000003696f7210 */ /* 0x000fe20007ffe0ff */
[----:B------:R-:W-:Y:S06]  /*3510*/  BAR.SYNC.DEFER_BLOCKING 0x0 ;  /* 0x0000000000007b1d */ /* 0x000fec0000010000 */
.L_x_1755:
[----:B------:R-:W-:Y:S01]  /*3520*/  MOV R75, RZ ;  /* 0x000000ff004b7202 */ /* 0x000fe20000000f00 */
[----:B-1----:R-:W-:Y:S01]  /*3530*/  IMAD.MOV.U32 R3, RZ, RZ, c[0x0][0x2b8] ;  /* 0x0000ae00ff037624 */ /* 0x002fe200078e00ff */
[----:B------:R-:W-:Y:S04]  /*3540*/  DEPBAR.LE SB0, 0x0 ;  /* 0x000080000000791a */ /* 0x000fe80000000000 */
[----:B------:R-:W-:Y:S01]  /*3550*/  ISETP.NE.AND P0, PT, R3, 0x1, PT ;  /* 0x000000010300780c */ /* 0x000fe20003f05270 */
[----:B------:R-:W-:Y:S01]  /*3560*/  IMAD R3, R38, 0x30, R0 ;  /* 0x0000003026037824 */ /* 0x000fe200078e0200 */
[----:B------:R-:W-:Y:S01]  /*3570*/  WARPSYNC 0xffffffff ;  /* 0xffffffff00007948 */ /* 0x000fe20003800000 */
[----:B------:R-:W-:Y:S02]  /*3580*/  BSSY B2, `(.L_x_1715) ;  /* 0x0000541000027945 */ /* 0x000fe40003800000 */
[----:B------:R-:W-:Y:S04]  /*3590*/  IMAD.IADD R5, R118, 0x1, R3 ;  /* 0x0000000176057824 */ /* 0x000fe800078e0203 */
[--C-:B----4-:R-:W-:Y:S04]  /*35a0*/  IMAD.MOV.U32 R4, RZ, RZ, R5.reuse ;  /* 0x000000ffff047224 */ /* 0x110fe800078e0005 */
[----:B--23--:R-:W-:Y:S05]  /*35b0*/  @P0 IMAD.HI.U32 R6, R5, c[0x0][0x2bc], RZ ;  /* 0x0000af0005060a27 */ /* 0x00cfea00078e00ff */
[----:B------:R-:W-:Y:S02]  /*35c0*/  @P0 SHF.R.U32.HI R4, RZ, c[0x0][0x2c0], R6 ;  /* 0x0000b000ff040a19 */ /* 0x000fe40000011606 */
[----:B------:R-:W-:Y:S04]  /*35d0*/  ISETP.GE.AND P0, PT, R3, R2, PT ;  /* 0x000000020300720c */ /* 0x000fe80003f06270 */
[----:B------:R-:W-:Y:S11]  /*35e0*/  ISETP.GT.OR P0, PT, R0, 0x2f, P0 ;  /* 0x0000002f0000780c */ /* 0x000ff60000704670 */
[----:B------:R-:W-:Y:S02]  /*35f0*/  @!UPT UIADD3 URZ, URZ, URZ, URZ ;  /* 0x0000003f3f3ff290 */ /* 0x000fe4000fffe03f */
[C---:B------:R-:W-:Y:S04]  /*3600*/  @!P0 IADD3 R3, P3, R4.reuse, R104, RZ ;  /* 0x0000006804038210 */ /* 0x040fe80007f7e0ff */
[----:B------:R-:W-:Y:S02]  /*3610*/  @!P0 LEA.HI.X.SX32 R6, R4, R111, 0x1, P3 ;  /* 0x0000006f04068211 */ /* 0x000fe400018f0eff */
[C---:B------:R-:W-:Y:S04]  /*3620*/  @!P0 LEA R10, P3, R3.reuse, c[0x0][0x2a0], 0x2 ;  /* 0x0000a800030a8a11 */ /* 0x040fe800078610ff */
[----:B------:R-:W-:Y:S01]  /*3630*/  @!P0 LEA.HI.X R11, R3, c[0x0][0x2a4], R6, 0x2, P3 ;  /* 0x0000a900030b8a11 */ /* 0x000fe200018f1406 */
[----:B------:R-:W-:Y:S04]  /*3640*/  IMAD.MOV R3, RZ, RZ, -R4 ;  /* 0x000000ffff037224 */ /* 0x000fe800078e0a04 */
[----:B------:R-:W-:Y:S01]  /*3650*/  IMAD R76, R3, c[0x0][0x2b8], R5 ;  /* 0x0000ae00034c7a24 */ /* 0x000fe200078e0205 */
[----:B------:R-:W2:Y:S03]  /*3660*/  @!P0 LDG.E R75, [R10.64] ;  /* 0x000000060a4b8981 */ /* 0x000ea6000c1e1900 */
[C---:B------:R-:W-:Y:S01]  /*3670*/  IMAD.WIDE.U32 R4, R76.reuse, c[0x0][0x1e0], RZ ;  /* 0x000078004c047a25 */ /* 0x040fe200078e00ff */
[----:B------:R-:W-:Y:S01]  /*3680*/  SHF.R.S32.HI R79, RZ, 0x1f, R76 ;  /* 0x0000001fff4f7819 */ /* 0x000fe2000001144c */
[----:B------:R-:W-:Y:S04]  /*3690*/  BAR.SYNC.DEFER_BLOCKING 0x0 ;  /* 0x0000000000007b1d */ /* 0x000fe80000010000 */
[----:B------:R-:W-:Y:S04]  /*36a0*/  IMAD R3, R79, c[0x0][0x1e0], RZ ;  /* 0x000078004f037a24 */ /* 0x000fe800078e02ff */
        /* <DEDUP_REMOVED lines=8> */
[C---:B------:R-:W-:Y:S02]  /*3730*/  LEA R73, P0, R3.reuse, c[0x0][0x1c8], 0x1 ;  /* 0x0000720003497a11 */ /* 0x040fe400078008ff */
[----:B------:R-:W-:Y:S02]  /*3740*/  MOV R5, c[0x0][0x27c] ;  /* 0x00009f0000057a02 */ /* 0x000fe40000000f00 */
[----:B------:R-:W-:Y:S02]  /*3750*/  LEA.HI.X R72, R3, c[0x0][0x1cc], R4, 0x1, P0 ;  /* 0x0000730003487a11 */ /* 0x000fe400000f0c04 */
[----:B------:R-:W-:Y:S11]  /*3760*/  ISETP.GE.AND P0, PT, R5, 0x1, PT ;  /* 0x000000010500780c */ /* 0x000ff60003f06270 */
[----:B------:R-:W-:Y:S02]  /*3770*/  @!UPT UIADD3 URZ, URZ, URZ, URZ ;  /* 0x0000003f3f3ff290 */ /* 0x000fe4000fffe03f */
[----:B------:R-:W-:-:S05]  /*3780*/  @!P0 BRA `(.L_x_1716) ;  /* 0x00004e8000008947 */ /* 0x000fca0003800000 */
[-C--:B------:R-:W-:Y:S01]  /*3790*/  IMAD R5, R132, R38.reuse, RZ ;  /* 0x0000002684057224 */ /* 0x080fe200078e02ff */
[----:B------:R-:W-:Y:S01]  /*37a0*/  ULDC.U8 UR4, c[0x0][0x298] ;  /* 0x0000a60000047ab9 */ /* 0x000fe20000000000 */
[-C--:B------:R-:W-:Y:S01]  /*37b0*/  IMAD R4, R133, R38.reuse, RZ ;  /* 0x0000002685047224 */ /* 0x080fe200078e02ff */
[----:B------:R-:W-:Y:S01]  /*37c0*/  ISETP.NE.AND P0, PT, RZ, UR4, PT ;  /* 0x00000004ff007c0c */ /* 0x000fe2000bf05270 */
[-C--:B------:R-:W-:Y:S01]  /*37d0*/  IMAD.WIDE.U32 R34, R126, R38.reuse, RZ ;  /* 0x000000267e227225 */ /* 0x080fe200078e00ff */
[----:B------:R-:W-:Y:S03]  /*37e0*/  SHF.R.S32.HI R3, RZ, 0x1f, R38 ;  /* 0x0000001fff037819 */ /* 0x000fe60000011426 */
[----:B------:R-:W-:Y:S04]  /*37f0*/  IMAD.WIDE.U32 R62, R124, R38, RZ ;  /* 0x000000267c3e7225 */ /* 0x000fe800078e00ff */
[C---:B------:R-:W-:Y:S02]  /*3800*/  IMAD R5, R3.reuse, R126, R5 ;  /* 0x0000007e03057224 */ /* 0x040fe400078e0205 */
[----:B------:R-:W-:Y:S02]  /*3810*/  IMAD R4, R3, R124, R4 ;  /* 0x0000007c03047224 */ /* 0x000fe400078e0204 */
[----:B------:R-:W-:Y:S01]  /*3820*/  IMAD R3, R38, -0x30, R2 ;  /* 0xffffffd026037824 */ /* 0x000fe200078e0202 */
[----:B------:R-:W-:Y:S02]  /*3830*/  IADD3 R61, R35, R5, RZ ;  /* 0x00000005233d7210 */ /* 0x000fe40007ffe0ff */
[----:B------:R-:W-:Y:S02]  /*3840*/  IADD3 R64, R63, R4, RZ ;  /* 0x000000043f407210 */ /* 0x000fe40007ffe0ff */
[----:B------:R-:W-:Y:S01]  /*3850*/  IMNMX R74, R3, 0x30, PT ;  /* 0x00000030034a7817 */ /* 0x000fe20003800200 */
        /* <DEDUP_REMOVED lines=11> */
[----:B------:R-:W-:Y:S03]  /*3910*/  CS2R R14, SRZ ;  /* 0x00000000000e7805 */ /* 0x000fe6000001ff00 */
        /* <DEDUP_REMOVED lines=33> */
.L_x_1719:
[----:B------:R-:W-:Y:S05]  /*3b30*/  BSYNC B0 ;  /* 0x0000000000007941 */ /* 0x000fea0003800000 */
.L_x_1718:
[----:B-1----:R-:W-:Y:S01]  /*3b40*/  IADD3 R13, R143, 0x20, RZ ;  /* 0x000000208f0d7810 */ /* 0x002fe20007ffe0ff */
[----:B-----5:R-:W-:Y:S01]  /*3b50*/  IMAD.MOV.U32 R12, RZ, RZ, R18 ;  /* 0x000000ffff0c7224 */ /* 0x020fe200078e0012 */
[----:B------:R-:W-:Y:S01]  /*3b60*/  BSSY B0, `(.L_x_1720) ;  /* 0x0000042000007945 */ /* 0x000fe20003800000 */
[----:B------:R-:W-:Y:S01]  /*3b70*/  IMAD.MOV.U32 R9, RZ, RZ, R19 ;  /* 0x000000ffff097224 */ /* 0x000fe200078e0013 */
[----:B------:R-:W-:Y:S01]  /*3b80*/  ISETP.GE.AND P5, PT, R13, R74, PT ;  /* 0x0000004a0d00720c */ /* 0x000fe20003fa6270 */
[----:B------:R-:W-:Y:S01]  /*3b90*/  IMAD.MOV.U32 R6, RZ, RZ, R16 ;  /* 0x000000ffff067224 */ /* 0x000fe200078e0010 */
[----:B------:R-:W-:Y:S01]  /*3ba0*/  CS2R R26, SRZ ;  /* 0x00000000001a7805 */ /* 0x000fe2000001ff00 */
[----:B------:R-:W-:Y:S01]  /*3bb0*/  IMAD.MOV.U32 R3, RZ, RZ, R17 ;  /* 0x000000ffff037224 */ /* 0x000fe200078e0011 */
[----:B------:R-:W-:Y:S01]  /*3bc0*/  PRMT R31, R9, 0x5410, R12 ;  /* 0x00005410091f7816 */ /* 0x000fe2000000000c */
[----:B------:R-:W-:Y:S01]  /*3bd0*/  IMAD.MOV.U32 R9, RZ, RZ, R11 ;  /* 0x000000ffff097224 */ /* 0x000fe200078e000b */
[----:B------:R-:W-:Y:S01]  /*3be0*/  MOV R12, R10 ;  /* 0x0000000a000c7202 */ /* 0x000fe20000000f00 */
[----:B------:R-:W-:Y:S01]  /*3bf0*/  CS2R R22, SRZ ;  /* 0x0000000000167805 */ /* 0x000fe2000001ff00 */
[----:B------:R-:W-:Y:S01]  /*3c00*/  PRMT R30, R3, 0x5410, R6 ;  /* 0x00005410031e7816 */ /* 0x000fe20000000006 */
[----:B------:R-:W-:Y:S01]  /*3c10*/  IMAD.MOV.U32 R6, RZ, RZ, R4 ;  /* 0x000000ffff067224 */ /* 0x000fe200078e0004 */
[----:B------:R-:W-:Y:S01]  /*3c20*/  PRMT R25, R9, 0x5410, R12 ;  /* 0x0000541009197816 */ /* 0x000fe2000000000c */
[----:B------:R-:W-:Y:S01]  /*3c30*/  IMAD.MOV.U32 R3, RZ, RZ, R5 ;  /* 0x000000ffff037224 */ /* 0x000fe200078e0005 */
[----:B------:R-:W-:Y:S01]  /*3c40*/  MOV R12, R42 ;  /* 0x0000002a000c7202 */ /* 0x000fe20000000f00 */
[----:B------:R-:W-:Y:S01]  /*3c50*/  IMAD.MOV.U32 R9, RZ, RZ, R43 ;  /* 0x000000ffff097224 */ /* 0x000fe200078e002b */
[----:B------:R-:W-:Y:S01]  /*3c60*/  CS2R R20, SRZ ;  /* 0x0000000000147805 */ /* 0x000fe2000001ff00 */
[----:B------:R-:W-:Y:S01]  /*3c70*/  CS2R R52, SRZ ;  /* 0x0000000000347805 */ /* 0x000fe2000001ff00 */
        /* <DEDUP_REMOVED lines=12> */
[----:B------:R-:W-:Y:S02]  /*3d40*/  PRMT R47, R12, 0x5410, R9 ;  /* 0x000054100c2f7816 */ /* 0x000fe40000000009 */
[----:B------:R-:W-:Y:S02]  /*3d50*/  PRMT R39, R6, 0x7610, R39 ;  /* 0x0000761006277816 */ /* 0x000fe40000000027 */
[----:B------:R-:W-:Y:S01]  /*3d60*/  PRMT R46, R3, 0x7610, R46 ;  /* 0x00007610032e7816 */ /* 0x000fe2000000002e */
[----:B------:R-:W-:-:S05]  /*3d70*/  @P5 BRA `(.L_x_1721) ;  /* 0x0000020000005947 */ /* 0x000fca0003800000 */
[----:B------:R-:W-:Y:S01]  /*3d80*/  IADD3 R3, P3, P0, R86, R34, R138 ;  /* 0x0000002256037210 */ /* 0x000fe2000787e08a */
[----:B------:R-:W-:Y:S01]  /*3d90*/  CS2R R20, SRZ ;  /* 0x0000000000147805 */ /* 0x000fe2000001ff00 */
[----:B------:R-:W-:Y:S01]  /*3da0*/  CS2R R44, SRZ ;  /* 0x00000000002c7805 */ /* 0x000fe2000001ff00 */
[----:B------:R-:W-:Y:S01]  /*3db0*/  CS2R R22, SRZ ;  /* 0x0000000000167805 */ /* 0x000fe2000001ff00 */
[----:B------:R-:W-:Y:S01]  /*3dc0*/  IADD3.X R9, R95, R61, R129, P3, P0 ;  /* 0x0000003d5f097210 */ /* 0x000fe20001fe0481 */
[----:B------:R-:W-:Y:S01]  /*3dd0*/  CS2R R48, SRZ ;  /* 0x0000000000307805 */ /* 0x000fe2000001ff00 */
[----:B------:R-:W-:Y:S01]  /*3de0*/  IADD3 R6, P3, P0, R84, R62, R137 ;  /* 0x0000003e54067210 */ /* 0x000fe2000787e089 */
[----:B------:R-:W-:Y:S01]  /*3df0*/  CS2R R26, SRZ ;  /* 0x00000000001a7805 */ /* 0x000fe2000001ff00 */
[----:B------:R-:W-:Y:S01]  /*3e00*/  CS2R R50, SRZ ;  /* 0x0000000000327805 */ /* 0x000fe2000001ff00 */
[----:B------:R-:W-:Y:S01]  /*3e10*/  CS2R R28, SRZ ;  /* 0x00000000001c7805 */ /* 0x000fe2000001ff00 */
[----:B------:R-:W-:Y:S01]  /*3e20*/  IADD3.X R13, R92, R64, R130, P3, P0 ;  /* 0x000000405c0d7210 */ /* 0x000fe20001fe0482 */
[----:B------:R-:W-:Y:S01]  /*3e30*/  CS2R R52, SRZ ;  /* 0x0000000000347805 */ /* 0x000fe2000001ff00 */
[C---:B------:R-:W-:Y:S04]  /*3e40*/  LEA R32, P0, R3.reuse, c[0x0][0x270], 0x1 ;  /* 0x00009c0003207a11 */ /* 0x040fe800078008ff */
[----:B------:R-:W-:Y:S02]  /*3e50*/  LEA.HI.X R33, R3, c[0x0][0x274], R9, 0x1, P0 ;  /* 0x00009d0003217a11 */ /* 0x000fe400000f0c09 */
[C---:B------:R-:W-:Y:S04]  /*3e60*/  LEA R12, P0, R6.reuse, c[0x0][0x288], 0x1 ;  /* 0x0000a200060c7a11 */ /* 0x040fe800078008ff */
[----:B------:R-:W-:Y:S02]  /*3e70*/  LEA.HI.X R13, R6, c[0x0][0x28c], R13, 0x1, P0 ;  /* 0x0000a300060d7a11 */ /* 0x000fe400000f0c0d */
[----:B------:R-:W-:Y:S11]  /*3e80*/  ISETP.GE.AND P0, PT, R144, c[0x0][0x27c], PT ;  /* 0x00009f0090007a0c */ /* 0x000ff60003f06270 */
[----:B------:R-:W-:Y:S02]  /*3e90*/  @!UPT UIADD3 URZ, URZ, URZ, URZ ;  /* 0x0000003f3f3ff290 */ /* 0x000fe4000fffe03f */
        /* <DEDUP_REMOVED lines=14> */
.L_x_1721:
[----:B------:R-:W-:Y:S05]  /*3f80*/  BSYNC B0 ;  /* 0x0000000000007941 */ /* 0x000fea0003800000 */
.L_x_1720:
[----:B-1---5:R-:W-:Y:S01]  /*3f90*/  MOV R13, R52 ;  /* 0x00000034000d7202 */ /* 0x022fe20000000f00 */
[----:B------:R-:W-:Y:S01]  /*3fa0*/  IMAD.MOV.U32 R6, RZ, RZ, R28 ;  /* 0x000000ffff067224 */ /* 0x000fe200078e001c */
[----:B------:R1:W2:Y:S01]  /*3fb0*/  SHFL.IDX PT, R63, R72, RZ, 0x181f ;  /* 0x00181fff483f7589 */ /* 0x0002a200000e0000 */
[----:B------:R-:W-:Y:S01]  /*3fc0*/  IMAD.MOV.U32 R3, RZ, RZ, R29 ;  /* 0x000000ffff037224 */ /* 0x000fe200078e001d */
[----:B------:R-:W-:Y:S01]  /*3fd0*/  BSSY B1, `(.L_x_1722) ;  /* 0x0000104000017945 */ /* 0x000fe20003800000 */
[----:B------:R-:W-:Y:S02]  /*3fe0*/  IMAD.MOV.U32 R12, RZ, RZ, R26 ;  /* 0x000000ffff0c7224 */ /* 0x000fe400078e001a */
[----:B------:R-:W-:Y:S01]  /*3ff0*/  IMAD.MOV.U32 R9, RZ, RZ, R27 ;  /* 0x000000ffff097224 */ /* 0x000fe200078e001b */
[----:B------:R-:W-:Y:S01]  /*4000*/  PRMT R34, R3, 0x5410, R6 ;  /* 0x0000541003227816 */ /* 0x000fe20000000006 */
[----:B------:R-:W-:Y:S01]  /*4010*/  IMAD.MOV.U32 R3, RZ, RZ, R23 ;  /* 0x000000ffff037224 */ /* 0x000fe200078e0017 */
[----:B------:R-:W-:Y:S01]  /*4020*/  MOV R6, R22 ;  /* 0x0000001600067202 */ /* 0x000fe20000000f00 */
[----:B------:R1:W3:Y:S01]  /*4030*/  SHFL.IDX PT, R62, R73, RZ, 0x181f ;  /* 0x00181fff493e7589 */ /* 0x0002e200000e0000 */
[----:B------:R-:W-:Y:S01]  /*4040*/  PRMT R33, R9, 0x5410, R12 ;  /* 0x0000541009217816 */ /* 0x000fe2000000000c */
[----:B------:R-:W-:Y:S01]  /*4050*/  IMAD.MOV.U32 R12, RZ, RZ, R53 ;  /* 0x000000ffff0c7224 */ /* 0x000fe200078e0035 */
[----:B------:R-:W-:Y:S01]  /*4060*/  PRMT R32, R6, 0x5410, R3 ;  /* 0x0000541006207816 */ /* 0x000fe20000000003 */
[----:B------:R-:W-:Y:S02]  /*4070*/  IMAD.MOV.U32 R6, RZ, RZ, R20 ;  /* 0x000000ffff067224 */ /* 0x000fe400078e0014 */
[----:B------:R-:W-:Y:S01]  /*4080*/  IMAD.MOV.U32 R3, RZ, RZ, R21 ;  /* 0x000000ffff037224 */ /* 0x000fe200078e0015 */
[----:B------:R-:W-:Y:S04]  /*4090*/  PRMT R59, R13, 0x5410, R12 ;  /* 0x000054100d3b7816 */ /* 0x000fe8000000000c */
[----:B------:R-:W-:Y:S01]  /*40a0*/  PRMT R9, R3, 0x5410, R6 ;  /* 0x0000541003097816 */ /* 0x000fe20000000006 */
[----:B------:R-:W-:Y:S01]  /*40b0*/  IMAD.MOV.U32 R6, RZ, RZ, R50 ;  /* 0x000000ffff067224 */ /* 0x000fe200078e0032 */
[----:B------:R-:W-:Y:S04]  /*40c0*/  MOV R3, R51 ;  /* 0x0000003300037202 */ /* 0x000fe80000000f00 */
[----:B------:R-:W-:Y:S01]  /*40d0*/  PRMT R58, R6, 0x5410, R3 ;  /* 0x00005410063a7816 */ /* 0x000fe20000000003 */
[----:B------:R-:W-:Y:S05]  /*40e0*/  IMAD.MOV.U32 R3, RZ, RZ, R48 ;  /* 0x000000ffff037224 */ /* 0x000fea00078e0030 */
[----:B------:R-:W-:Y:S01]  /*40f0*/  PRMT R57, R3, 0x7610, R57 ;  /* 0x0000761003397816 */ /* 0x000fe20000000039 */
[----:B------:R-:W-:Y:S05]  /*4100*/  IMAD.MOV.U32 R3, RZ, RZ, R49 ;  /* 0x000000ffff037224 */ /* 0x000fea00078e0031 */
[----:B------:R-:W-:Y:S02]  /*4110*/  PRMT R57, R57, 0x5410, R3 ;  /* 0x0000541039397816 */ /* 0x000fe40000000003 */
[----:B------:R-:W-:Y:S04]  /*4120*/  MOV R3, R44 ;  /* 0x0000002c00037202 */ /* 0x000fe80000000f00 */
[----:B------:R-:W-:Y:S01]  /*4130*/  PRMT R56, R3, 0x7610, R56 ;  /* 0x0000761003387816 */ /* 0x000fe20000000038 */
[----:B------:R-:W-:Y:S05]  /*4140*/  IMAD.MOV.U32 R3, RZ, RZ, R45 ;  /* 0x000000ffff037224 */ /* 0x000fea00078e002d */
[----:B------:R-:W-:Y:S01]  /*4150*/  PRMT R56, R56, 0x5410, R3 ;  /* 0x0000541038387816 */ /* 0x000fe20000000003 */
[----:B------:R-:W-:-:S05]  /*4160*/  @P4 BRA `(.L_x_1723) ;  /* 0x00000ea000004947 */ /* 0x000fca0003800000 */
[----:B-123--:R-:W-:Y:S01]  /*4170*/  ISETP.GE.AND P0, PT, R140, c[0x0][0x1d4], PT ;  /* 0x000075008c007a0c */ /* 0x00efe20003f06270 */
[----:B------:R-:W-:Y:S01]  /*4180*/  @!UPT UIADD3 URZ, URZ, URZ, URZ ;  /* 0x0000003f3f3ff290 */ /* 0x000fe2000fffe03f */
[----:B------:R-:W-:Y:S11]  /*4190*/  BSSY B0, `(.L_x_1724) ;  /* 0x0000038000007945 */ /* 0x000ff60003800000 */
[----:B------:R-:W-:-:S05]  /*41a0*/  @P0 BRA `(.L_x_1725) ;  /* 0x0000036000000947 */ /* 0x000fca0003800000 */
[----:B------:R-:W-:Y:S11]  /*41b0*/  ISETP.GE.AND P0, PT, R144, c[0x0][0x27c], PT ;  /* 0x00009f0090007a0c */ /* 0x000ff60003f06270 */
[----:B------:R-:W-:Y:S02]  /*41c0*/  @!UPT UIADD3 URZ, URZ, URZ, URZ ;  /* 0x0000003f3f3ff290 */ /* 0x000fe4000fffe03f */
[--C-:B------:R-:W-:Y:S02]  /*41d0*/  @!P0 SHF.R.U64 R6, R14, 0x10, R15.reuse ;  /* 0x000000100e068819 */ /* 0x100fe4000000120f */
[----:B------:R-:W-:Y:S02]  /*41e0*/  @!P0 SHF.R.U32.HI R35, RZ, 0x10, R15 ;  /* 0x00000010ff238819 */ /* 0x000fe4000001160f */
[--C-:B------:R-:W-:Y:S01]  /*41f0*/  @!P0 SHF.R.U64 R4, R4, 0x10, R5.reuse ;  /* 0x0000001004048819 */ /* 0x100fe20000001205 */
[----:B------:R-:W1:Y:S01]  /*4200*/  LDS.128 R12, [R203+0xa080] ;  /* 0x00a08000cb0c7984 */ /* 0x000e620000000c00 */
[----:B------:R-:W-:Y:S02]  /*4210*/  @!P0 SHF.R.U32.HI R3, RZ, 0x10, R5 ;  /* 0x00000010ff038819 */ /* 0x000fe40000011605 */
[----:B------:R-:W-:Y:S02]  /*4220*/  @!P0 PRMT R39, R39, 0x5410, R6 ;  /* 0x0000541027278816 */ /* 0x000fe40000000006 */
[C---:B------:R-:W-:Y:S02]  /*4230*/  @!P0 PRMT R4, R24.reuse, 0x5432, R4 ;  /* 0x0000543218048816 */ /* 0x040fe40000000004 */
[----:B------:R-:W-:Y:S01]  /*4240*/  @!P0 PRMT R5, R24, 0x5410, R3 ;  /* 0x0000541018058816 */ /* 0x000fe20000000003 */
[----:B------:R-:W-:Y:S01]  /*4250*/  @!P0 IMAD.U32 R24, R39, 0x10000, RZ ;  /* 0x0001000027188824 */ /* 0x000fe200078e00ff */
[----:B------:R-:W-:Y:S01]  /*4260*/  @!P0 PRMT R46, R46, 0x5410, R35 ;  /* 0x000054102e2e8816 */ /* 0x000fe20000000023 */
[C---:B------:R-:W-:Y:S01]  /*4270*/  @!P0 IMAD.U32 R6, R4.reuse, 0x10000, RZ ;  /* 0x0001000004068824 */ /* 0x040fe200078e00ff */
[----:B------:R-:W-:Y:S01]  /*4280*/  @!P0 LOP3.LUT R4, R4, 0xffff0000, RZ, 0xc0, !PT ;  /* 0xffff000004048812 */ /* 0x000fe200078ec0ff */
[C---:B-1----:R-:W-:Y:S01]  /*4290*/  @!P0 IMAD.U32 R35, R12.reuse, 0x10000, RZ ;  /* 0x000100000c238824 */ /* 0x042fe200078e00ff */
[----:B------:R-:W-:Y:S05]  /*42a0*/  @!P0 LOP3.LUT R3, R12, 0xffff0000, RZ, 0xc0, !PT ;  /* 0xffff00000c038812 */ /* 0x000fea00078ec0ff */
[C---:B------:R-:W-:Y:S02]  /*42b0*/  @!P0 FMUL.FTZ R60, R3.reuse, R24 ;  /* 0x00000018033c8220 */ /* 0x040fe40000410000 */
[-C--:B------:R-:W-:Y:S02]  /*42c0*/  @!P0 FMUL.FTZ R3, R3, R6.reuse ;  /* 0x0000000603038220 */ /* 0x080fe40000410000 */
[----:B------:R-:W-:Y:S01]  /*42d0*/  @!P0 FFMA.FTZ R60, R35, R6, -R60 ;  /* 0x00000006233c8223 */ /* 0x000fe2000001083c */
[----:B------:R-:W-:Y:S01]  /*42e0*/  @!P0 LOP3.LUT R6, R39, 0xffff0000, RZ, 0xc0, !PT ;  /* 0xffff000027068812 */ /* 0x000fe200078ec0ff */
[----:B------:R-:W-:Y:S01]  /*42f0*/  @!P0 FFMA.FTZ R3, R24, R35, R3 ;  /* 0x0000002318038223 */ /* 0x000fe20000010003 */
[----:B------:R-:W-:Y:S04]  /*4300*/  @!P0 SHF.L.U32 R24, R13, 0x10, RZ ;  /* 0x000000100d188819 */ /* 0x000fe800000006ff */
[----:B------:R-:W-:Y:S02]  /*4310*/  @!P0 F2FP.BF16.PACK_AB R35, R3, R60 ;  /* 0x0000003c0323823e */ /* 0x000fe400000010ff */
[----:B------:R-:W-:Y:S02]  /*4320*/  @!P0 LOP3.LUT R3, R13, 0xffff0000, RZ, 0xc0, !PT ;  /* 0xffff00000d038812 */ /* 0x000fe400078ec0ff */
[C---:B------:R-:W-:Y:S01]  /*4330*/  LEA R60, P3, R140.reuse, R62, 0x1 ;  /* 0x0000003e8c3c7211 */ /* 0x040fe200078608ff */
[----:B------:R-:W-:Y:S02]  /*4340*/  @!P0 IMAD.MOV.U32 R12, RZ, RZ, R35 ;  /* 0x000000ffff0c8224 */ /* 0x000fe400078e0023 */
[C---:B------:R-:W-:Y:S01]  /*4350*/  @!P0 FMUL.FTZ R39, R3.reuse, R6 ;  /* 0x0000000603278220 */ /* 0x040fe20000410000 */
[----:B------:R-:W-:Y:S01]  /*4360*/  LEA.HI.X R61, R140, R63, R141, 0x1, P3 ;  /* 0x0000003f8c3d7211 */ /* 0x000fe200018f0c8d */
[-C--:B------:R-:W-:Y:S02]  /*4370*/  @!P0 FMUL.FTZ R3, R3, R4.reuse ;  /* 0x0000000403038220 */ /* 0x080fe40000410000 */
[----:B------:R-:W-:Y:S02]  /*4380*/  @!P0 FFMA.FTZ R39, R24, R4, -R39 ;  /* 0x0000000418278223 */ /* 0x000fe40000010827 */
[----:B------:R-:W-:Y:S02]  /*4390*/  @!P0 FFMA.FTZ R3, R6, R24, R3 ;  /* 0x0000001806038223 */ /* 0x000fe40000010003 */
[----:B------:R-:W-:Y:S02]  /*43a0*/  @!P0 IMAD.U32 R6, R46, 0x10000, RZ ;  /* 0x000100002e068824 */ /* 0x000fe400078e00ff */
[C---:B------:R-:W-:Y:S01]  /*43b0*/  @!P0 IMAD.U32 R24, R14.reuse, 0x10000, RZ ;  /* 0x000100000e188824 */ /* 0x040fe200078e00ff */
[----:B------:R-:W-:Y:S02]  /*43c0*/  @!P0 F2FP.BF16.PACK_AB R4, R3, R39 ;  /* 0x000000270304823e */ /* 0x000fe400000010ff */
[----:B------:R-:W-:Y:S02]  /*43d0*/  @!P0 LOP3.LUT R3, R14, 0xffff0000, RZ, 0xc0, !PT ;  /* 0xffff00000e038812 */ /* 0x000fe400078ec0ff */
[----:B------:R-:W-:Y:S01]  /*43e0*/  @!P0 MOV R13, R4 ;  /* 0x00000004000d8202 */ /* 0x000fe20000000f00 */
[C---:B------:R-:W-:Y:S01]  /*43f0*/  @!P0 IMAD.U32 R4, R5.reuse, 0x10000, RZ ;  /* 0x0001000005048824 */ /* 0x040fe200078e00ff */
[----:B------:R-:W-:Y:S01]  /*4400*/  @!P0 LOP3.LUT R5, R5, 0xffff0000, RZ, 0xc0, !PT ;  /* 0xffff000005058812 */ /* 0x000fe200078ec0ff */
[C---:B------:R-:W-:Y:S02]  /*4410*/  @!P0 FMUL.FTZ R35, R3.reuse, R6 ;  /* 0x0000000603238220 */ /* 0x040fe40000410000 */
[-C--:B------:R-:W-:Y:S02]  /*4420*/  @!P0 FMUL.FTZ R3, R3, R4.reuse ;  /* 0x0000000403038220 */ /* 0x080fe40000410000 */
[----:B------:R-:W-:Y:S01]  /*4430*/  @!P0 FFMA.FTZ R39, R24, R4, -R35 ;  /* 0x0000000418278223 */ /* 0x000fe20000010823 */
[C---:B------:R-:W-:Y:S01]  /*4440*/  @!P0 LOP3.LUT R4, R15.reuse, 0xffff0000, RZ, 0xc0, !PT ;  /* 0xffff00000f048812 */ /* 0x040fe200078ec0ff */
[----:B------:R-:W-:Y:S01]  /*4450*/  @!P0 FFMA.FTZ R3, R6, R24, R3 ;  /* 0x0000001806038223 */ /* 0x000fe20000010003 */
[----:B------:R-:W-:Y:S02]  /*4460*/  @!P0 LOP3.LUT R6, R46, 0xffff0000, RZ, 0xc0, !PT ;  /* 0xffff00002e068812 */ /* 0x000fe400078ec0ff */
[----:B------:R-:W-:Y:S03]  /*4470*/  @!P0 SHF.L.U32 R24, R15, 0x10, RZ ;  /* 0x000000100f188819 */ /* 0x000fe600000006ff */
[C---:B------:R-:W-:Y:S02]  /*4480*/  @!P0 FMUL.FTZ R35, R4.reuse, R6 ;  /* 0x0000000604238220 */ /* 0x040fe40000410000 */
[-C--:B------:R-:W-:Y:S02]  /*4490*/  @!P0 FMUL.FTZ R4, R4, R5.reuse ;  /* 0x0000000504048220 */ /* 0x080fe40000410000 */
[----:B------:R-:W-:Y:S01]  /*44a0*/  @!P0 FFMA.FTZ R35, R24, R5, -R35 ;  /* 0x0000000518238223 */ /* 0x000fe20000010823 */
[----:B------:R-:W-:Y:S01]  /*44b0*/  @!P0 F2FP.BF16.PACK_AB R5, R3, R39 ;  /* 0x000000270305823e */ /* 0x000fe200000010ff */
[----:B------:R-:W-:Y:S04]  /*44c0*/  @!P0 FFMA.FTZ R4, R6, R24, R4 ;  /* 0x0000001806048223 */ /* 0x000fe80000010004 */
[----:B------:R-:W-:Y:S01]  /*44d0*/  @!P0 IMAD.MOV.U32 R14, RZ, RZ, R5 ;  /* 0x000000ffff0e8224 */ /* 0x000fe200078e0005 */
[----:B------:R-:W-:Y:S04]  /*44e0*/  @!P0 F2FP.BF16.PACK_AB R3, R4, R35 ;  /* 0x000000230403823e */ /* 0x000fe800000010ff */
[----:B------:R-:W-:Y:S05]  /*44f0*/  @!P0 MOV R15, R3 ;  /* 0x00000003000f8202 */ /* 0x000fea0000000f00 */
[----:B------:R1:W-:Y:S02]  /*4500*/  ST.E.128 [R60.64], R12 ;  /* 0x0000000c3c007985 */ /* 0x0003e4000c101d06 */
.L_x_1725:
[----:B------:R-:W-:Y:S05]  /*4510*/  BSYNC B0 ;  /* 0x0000000000007941 */ /* 0x000fea0003800000 */
.L_x_1724:
[----:B------:R-:W-:Y:S01]  /*4520*/  ISETP.GE.AND P0, PT, R142, c[0x0][0x1d4], PT ;  /* 0x000075008e007a0c */ /* 0x000fe20003f06270 */
[----:B------:R-:W-:Y:S01]  /*4530*/  @!UPT UIADD3 URZ, URZ, URZ, URZ ;  /* 0x0000003f3f3ff290 */ /* 0x000fe2000fffe03f */
[----:B------:R-:W-:Y:S11]  /*4540*/  BSSY B0, `(.L_x_1726) ;  /* 0x0000038000007945 */ /* 0x000ff60003800000 */
[----:B------:R-:W-:-:S05]  /*4550*/  @P0 BRA `(.L_x_1727) ;  /* 0x0000036000000947 */ /* 0x000fca0003800000 */
[----:B------:R-:W-:Y:S01]  /*4560*/  ISETP.GE.AND P0, PT, R148, c[0x0][0x27c], PT ;  /* 0x00009f0094007a0c */ /* 0x000fe20003f06270 */
[----:B-1----:R-:W1:Y:S11]  /*4570*/  LDS.128 R12, [R203+0xb880] ;  /* 0x00b88000cb0c7984 */ /* 0x002e760000000c00 */
[----:B------:R-:W-:Y:S01]  /*4580*/  @!UPT UIADD3 URZ, URZ, URZ, URZ ;  /* 0x0000003f3f3ff290 */ /* 0x000fe2000fffe03f */
[----:B------:R-:W-:Y:S02]  /*4590*/  @!P0 SHF.R.U64 R5, R36, 0x10, R37 ;  /* 0x0000001024058819 */ /* 0x000fe40000001225 */
[--C-:B------:R-:W-:Y:S02]  /*45a0*/  @!P0 SHF.R.U64 R4, R10, 0x10, R11.reuse ;  /* 0x000000100a048819 */ /* 0x100fe4000000120b */
[----:B------:R-:W-:Y:S02]  /*45b0*/  @!P0 SHF.R.U32.HI R3, RZ, 0x10, R11 ;  /* 0x00000010ff038819 */ /* 0x000fe4000001160b */
[----:B------:R-:W-:Y:S02]  /*45c0*/  @!P0 PRMT R24, R47, 0x5410, R5 ;  /* 0x000054102f188816 */ /* 0x000fe40000000005 */
[C---:B------:R-:W-:Y:S02]  /*45d0*/  @!P0 PRMT R4, R25.reuse, 0x5432, R4 ;  /* 0x0000543219048816 */ /* 0x040fe40000000004 */
[----:B------:R-:W-:Y:S01]  /*45e0*/  @!P0 SHF.R.U32.HI R6, RZ, 0x10, R37 ;  /* 0x00000010ff068819 */ /* 0x000fe20000011625 */
[----:B------:R-:W-:Y:S01]  /*45f0*/  @!P0 IMAD.U32 R10, R24, 0x10000, RZ ;  /* 0x00010000180a8824 */ /* 0x000fe200078e00ff */
[----:B------:R-:W-:Y:S02]  /*4600*/  @!P0 PRMT R5, R25, 0x5410, R3 ;  /* 0x0000541019058816 */ /* 0x000fe40000000003 */
        /* <DEDUP_REMOVED lines=12> */
[----:B------:R-:W-:Y:S03]  /*46d0*/  @!P0 LOP3.LUT R3, R13, 0xffff0000, RZ, 0xc0, !PT ;  /* 0xffff00000d038812 */ /* 0x000fe600078ec0ff */
[----:B------:R-:W-:Y:S02]  /*46e0*/  @!P0 IMAD.MOV.U32 R12, RZ, RZ, R11 ;  /* 0x000000ffff0c8224 */ /* 0x000fe400078e000b */
[C---:B------:R-:W-:Y:S02]  /*46f0*/  @!P0 FMUL.FTZ R24, R3.reuse, R6 ;  /* 0x0000000603188220 */ /* 0x040fe40000410000 */
[-C--:B------:R-:W-:Y:S02]  /*4700*/  @!P0 FMUL.FTZ R3, R3, R4.reuse ;  /* 0x0000000403038220 */ /* 0x080fe40000410000 */
[----:B------:R-:W-:Y:S02]  /*4710*/  @!P0 FFMA.FTZ R24, R10, R4, -R24 ;  /* 0x000000040a188223 */ /* 0x000fe40000010818 */
[----:B------:R-:W-:Y:S02]  /*4720*/  @!P0 FFMA.FTZ R3, R6, R10, R3 ;  /* 0x0000000a06038223 */ /* 0x000fe40000010003 */
[C---:B------:R-:W-:Y:S02]  /*4730*/  @!P0 IMAD.U32 R10, R14.reuse, 0x10000, RZ ;  /* 0x000100000e0a8824 */ /* 0x040fe400078e00ff */
[----:B------:R-:W-:Y:S01]  /*4740*/  @!P0 IMAD.U32 R6, R35, 0x10000, RZ ;  /* 0x0001000023068824 */ /* 0x000fe200078e00ff */
        /* <DEDUP_REMOVED lines=8> */
[----:B------:R-:W-:Y:S01]  /*47d0*/  @!P0 LOP3.LUT R4, R15, 0xffff0000, RZ, 0xc0, !PT ;  /* 0xffff00000f048812 */ /* 0x000fe200078ec0ff */
[----:B------:R-:W-:Y:S01]  /*47e0*/  @!P0 FFMA.FTZ R3, R6, R10, R3 ;  /* 0x0000000a06038223 */ /* 0x000fe20000010003 */
[----:B------:R-:W-:Y:S02]  /*47f0*/  @!P0 LOP3.LUT R6, R35, 0xffff0000, RZ, 0xc0, !PT ;  /* 0xffff000023068812 */ /* 0x000fe400078ec0ff */
[----:B------:R-:W-:Y:S03]  /*4800*/  @!P0 SHF.L.U32 R10, R15, 0x10, RZ ;  /* 0x000000100f0a8819 */ /* 0x000fe600000006ff */
[C---:B------:R-:W-:Y:S02]  /*4810*/  @!P0 FMUL.FTZ R11, R4.reuse, R6 ;  /* 0x00000006040b8220 */ /* 0x040fe40000410000 */
[-C--:B------:R-:W-:Y:S02]  /*4820*/  @!P0 FMUL.FTZ R4, R4, R5.reuse ;  /* 0x0000000504048220 */ /* 0x080fe40000410000 */
[----:B------:R-:W-:Y:S01]  /*4830*/  @!P0 FFMA.FTZ R24, R10, R5, -R11 ;  /* 0x000000050a188223 */ /* 0x000fe2000001080b */
[----:B------:R-:W-:Y:S01]  /*4840*/  @!P0 F2FP.BF16.PACK_AB R5, R3, R25 ;  /* 0x000000190305823e */ /* 0x000fe200000010ff */
[----:B------:R-:W-:Y:S01]  /*4850*/  @!P0 FFMA.FTZ R4, R6, R10, R4 ;  /* 0x0000000a06048223 */ /* 0x000fe20000010004 */
[----:B------:R-:W-:Y:S03]  /*4860*/  LEA R10, P3, R206, R62, 0x1 ;  /* 0x0000003ece0a7211 */ /* 0x000fe600078608ff */
[----:B------:R-:W-:Y:S01]  /*4870*/  @!P0 IMAD.MOV.U32 R14, RZ, RZ, R5 ;  /* 0x000000ffff0e8224 */ /* 0x000fe200078e0005 */
[----:B------:R-:W-:Y:S02]  /*4880*/  @!P0 F2FP.BF16.PACK_AB R3, R4, R24 ;  /* 0x000000180403823e */ /* 0x000fe400000010ff */
[----:B------:R-:W-:Y:S02]  /*4890*/  LEA.HI.X R11, R206, R63, R213, 0x1, P3 ;  /* 0x0000003fce0b7211 */ /* 0x000fe400018f0cd5 */
[----:B------:R-:W-:Y:S05]  /*48a0*/  @!P0 MOV R15, R3 ;  /* 0x00000003000f8202 */ /* 0x000fea0000000f00 */
[----:B------:R1:W-:Y:S02]  /*48b0*/  ST.E.128 [R10.64], R12 ;  /* 0x0000000c0a007985 */ /* 0x0003e4000c101d06 */
.L_x_1727:
[----:B------:R-:W-:Y:S05]  /*48c0*/  BSYNC B0 ;  /* 0x0000000000007941 */ /* 0x000fea0003800000 */
.L_x_1726:
        /* <DEDUP_REMOVED lines=8> */
[----:B------:R-:W-:Y:S02]  /*4950*/  @!P0 SHF.R.U64 R3, R16, 0x10, R17 ;  /* 0x0000001010038819 */ /* 0x000fe40000001211 */
[----:B------:R-:W-:Y:S02]  /*4960*/  @!P0 PRMT R16, R54, 0x5410, R4 ;  /* 0x0000541036108816 */ /* 0x000fe40000000004 */
[----:B------:R-:W-:Y:S02]  /*4970*/  @!P0 PRMT R4, R30, 0x5432, R3 ;  /* 0x000054321e048816 */ /* 0x000fe40000000003 */
[----:B------:R-:W-:Y:S01]  /*4980*/  @!P0 SHF.R.U32.HI R6, RZ, 0x10, R41 ;  /* 0x00000010ff068819 */ /* 0x000fe20000011629 */
[----:B------:R-:W-:Y:S01]  /*4990*/  @!P0 IMAD.U32 R10, R16, 0x10000, RZ ;  /* 0x00010000100a8824 */ /* 0x000fe200078e00ff */
[----:B------:R-:W-:Y:S02]  /*49a0*/  @!P0 SHF.R.U32.HI R5, RZ, 0x10, R17 ;  /* 0x00000010ff058819 */ /* 0x000fe40000011611 */
[----:B------:R-:W-:Y:S01]  /*49b0*/  @!P0 PRMT R17, R54, 0x5432, R6 ;  /* 0x0000543236118816 */ /* 0x000fe20000000006 */
[C---:B------:R-:W-:Y:S01]  /*49c0*/  @!P0 IMAD.U32 R6, R4.reuse, 0x10000, RZ ;  /* 0x0001000004068824 */ /* 0x040fe200078e00ff */
[----:B------:R-:W-:Y:S02]  /*49d0*/  @!P0 LOP3.LUT R4, R4, 0xffff0000, RZ, 0xc0, !PT ;  /* 0xffff000004048812 */ /* 0x000fe400078ec0ff */
[----:B------:R-:W-:Y:S01]  /*49e0*/  @!P0 PRMT R5, R30, 0x5410, R5 ;  /* 0x000054101e058816 */ /* 0x000fe20000000005 */
        /* <DEDUP_REMOVED lines=34> */
[C---:B------:R-:W-:Y:S03]  /*4c10*/  LEA R10, P3, R205.reuse, R62, 0x1 ;  /* 0x0000003ecd0a7211 */ /* 0x040fe600078608ff */
[----:B------:R-:W-:Y:S01]  /*4c20*/  @!P0 IMAD.MOV.U32 R14, RZ, RZ, R5 ;  /* 0x000000ffff0e8224 */ /* 0x000fe200078e0005 */
[----:B------:R-:W-:Y:S02]  /*4c30*/  @!P0 F2FP.BF16.PACK_AB R3, R4, R16 ;  /* 0x000000100403823e */ /* 0x000fe400000010ff */
[----:B------:R-:W-:Y:S02]  /*4c40*/  LEA.HI.X R11, R205, R63, R215, 0x1, P3 ;  /* 0x0000003fcd0b7211 */ /* 0x000fe400018f0cd7 */
[----:B------:R-:W-:Y:S05]  /*4c50*/  @!P0 MOV R15, R3 ;  /* 0x00000003000f8202 */ /* 0x000fea0000000f00 */
[----:B------:R1:W-:Y:S02]  /*4c60*/  ST.E.128 [R10.64], R12 ;  /* 0x0000000c0a007985 */ /* 0x0003e4000c101d06 */
.L_x_1729:
[----:B------:R-:W-:Y:S05]  /*4c70*/  BSYNC B0 ;  /* 0x0000000000007941 */ /* 0x000fea0003800000 */
.L_x_1728:
[----:B------:R-:W-:Y:S11]  /*4c80*/  ISETP.GE.AND P0, PT, R204, c[0x0][0x1d4], PT ;  /* 0x00007500cc007a0c */ /* 0x000ff60003f06270 */
[----:B------:R-:W-:Y:S02]  /*4c90*/  @!UPT UIADD3 URZ, URZ, URZ, URZ ;  /* 0x0000003f3f3ff290 */ /* 0x000fe4000fffe03f */
        /* <DEDUP_REMOVED lines=37> */
[C---:B------:R-:W-:Y:S01]  /*4ef0*/  @!P0 FMUL.FTZ R11, R3.reuse, R6 ;  /* 0x00000006030b8220 */ /* 0x040fe20000410000 */
[----:B------:R-:W-:Y:S01]  /*4f00*/  LEA R16, P3, R204, R62, 0x1 ;  /* 0x0000003ecc107211 */ /* 0x000fe200078608ff */
[-C--:B------:R-:W-:Y:S02]  /*4f10*/  @!P0 FMUL.FTZ R3, R3, R4.reuse ;  /* 0x0000000403038220 */ /* 0x080fe40000410000 */
[----:B------:R-:W-:Y:S01]  /*4f20*/  @!P0 FFMA.FTZ R18, R10, R4, -R11 ;  /* 0x000000040a128223 */ /* 0x000fe2000001080b */
[----:B------:R-:W-:Y:S01]  /*4f30*/  @!P0 LOP3.LUT R4, R15, 0xffff0000, RZ, 0xc0, !PT ;  /* 0xffff00000f048812 */ /* 0x000fe200078ec0ff */
[----:B------:R-:W-:Y:S01]  /*4f40*/  @!P0 FFMA.FTZ R3, R6, R10, R3 ;  /* 0x0000000a06038223 */ /* 0x000fe20000010003 */
[----:B------:R-:W-:Y:S02]  /*4f50*/  @!P0 LOP3.LUT R6, R17, 0xffff0000, RZ, 0xc0, !PT ;  /* 0xffff000011068812 */ /* 0x000fe400078ec0ff */
[----:B------:R-:W-:Y:S02]  /*4f60*/  @!P0 SHF.L.U32 R10, R15, 0x10, RZ ;  /* 0x000000100f0a8819 */ /* 0x000fe400000006ff */
[----:B------:R-:W-:Y:S01]  /*4f70*/  LEA.HI.X R17, R204, R63, R214, 0x1, P3 ;  /* 0x0000003fcc117211 */ /* 0x000fe200018f0cd6 */
        /* <DEDUP_REMOVED lines=9> */
.L_x_1723:
[----:B-123--:R-:W-:Y:S05]  /*5010*/  BSYNC B1 ;  /* 0x0000000000017941 */ /* 0x00efea0003800000 */
.L_x_1722:
[----:B------:R1:W2:Y:S04]  /*5020*/  SHFL.IDX PT, R31, R72, 0x1, 0x181f ;  /* 0x00381f00481f7f89 */ /* 0x0002a800000e0000 */
[----:B------:R1:W3:Y:S01]  /*5030*/  SHFL.IDX PT, R30, R73, 0x1, 0x181f ;  /* 0x00381f00491e7f89 */ /* 0x0002e200000e0000 */
[----:B------:R-:W-:-:S05]  /*5040*/  @P5 BRA `(.L_x_1730) ;  /* 0x0000394000005947 */ /* 0x000fca0003800000 */
[----:B------:R-:W-:Y:S01]  /*5050*/  ISETP.GE.AND P0, PT, R140, c[0x0][0x1d4], PT ;  /* 0x000075008c007a0c */ /* 0x000fe20003f06270 */
[----:B------:R-:W-:Y:S01]  /*5060*/  @!UPT UIADD3 URZ, URZ, URZ, URZ ;  /* 0x0000003f3f3ff290 */ /* 0x000fe2000fffe03f */
[----:B------:R-:W-:Y:S11]  /*5070*/  BSSY B0, `(.L_x_1731) ;  /* 0x0000038000007945 */ /* 0x000ff60003800000 */
[----:B------:R-:W-:-:S05]  /*5080*/  @P0 BRA `(.L_x_1732) ;  /* 0x0000036000000947 */ /* 0x000fca0003800000 */
[----:B------:R-:W-:Y:S01]  /*5090*/  ISETP.GE.AND P0, PT, R144, c[0x0][0x27c], PT ;  /* 0x00009f0090007a0c */ /* 0x000fe20003f06270 */
[----:B------:R-:W4:Y:S11]  /*50a0*/  LDS.128 R12, [R203+0xb080] ;  /* 0x00b08000cb0c7984 */ /* 0x000f360000000c00 */
[----:B------:R-:W-:Y:S01]  /*50b0*/  @!UPT UIADD3 URZ, URZ, URZ, URZ ;  /* 0x0000003f3f3ff290 */ /* 0x000fe2000fffe03f */
[----:B------:R-:W-:Y:S02]  /*50c0*/  @!P0 SHF.R.U64 R4, R44, 0x10, R45 ;  /* 0x000000102c048819 */ /* 0x000fe4000000122d */
[----:B------:R-:W-:Y:S02]  /*50d0*/  @!P0 SHF.R.U64 R3, R20, 0x10, R21 ;  /* 0x0000001014038819 */ /* 0x000fe40000001215 */
[C---:B------:R-:W-:Y:S02]  /*50e0*/  @!P0 PRMT R11, R56.reuse, 0x5410, R4 ;  /* 0x00005410380b8816 */ /* 0x040fe40000000004 */
[C---:B------:R-:W-:Y:S02]  /*50f0*/  @!P0 PRMT R4, R9.reuse, 0x5432, R3 ;  /* 0x0000543209048816 */ /* 0x040fe40000000003 */
[----:B------:R-:W-:Y:S02]  /*5100*/  @!P0 SHF.R.U32.HI R6, RZ, 0x10, R45 ;  /* 0x00000010ff068819 */ /* 0x000fe4000001162d */
[----:B------:R-:W-:Y:S02]  /*5110*/  @!P0 SHF.R.U32.HI R5, RZ, 0x10, R21 ;  /* 0x00000010ff058819 */ /* 0x000fe40000011615 */
[----:B------:R-:W-:Y:S01]  /*5120*/  @!P0 PRMT R16, R56, 0x5432, R6 ;  /* 0x0000543238108816 */ /* 0x000fe20000000006 */
[C---:B------:R-:W-:Y:S01]  /*5130*/  @!P0 IMAD.U32 R6, R4.reuse, 0x10000, RZ ;  /* 0x0001000004068824 */ /* 0x040fe200078e00ff */
[----:B------:R-:W-:Y:S01]  /*5140*/  @!P0 PRMT R5, R9, 0x5410, R5 ;  /* 0x0000541009058816 */ /* 0x000fe20000000005 */
[----:B------:R-:W-:Y:S01]  /*5150*/  @!P0 IMAD.U32 R9, R11, 0x10000, RZ ;  /* 0x000100000b098824 */ /* 0x000fe200078e00ff */
[----:B------:R-:W-:Y:S01]  /*5160*/  @!P0 LOP3.LUT R4, R4, 0xffff0000, RZ, 0xc0, !PT ;  /* 0xffff000004048812 */ /* 0x000fe200078ec0ff */
[C---:B----4-:R-:W-:Y:S01]  /*5170*/  @!P0 IMAD.U32 R10, R12.reuse, 0x10000, RZ ;  /* 0x000100000c0a8824 */ /* 0x050fe200078e00ff */
        /* <DEDUP_REMOVED lines=33> */
[----:B---3--:R-:W-:Y:S03]  /*5390*/  LEA R10, P3, R140, R30, 0x1 ;  /* 0x0000001e8c0a7211 */ /* 0x008fe600078608ff */
[----:B------:R-:W-:Y:S01]  /*53a0*/  @!P0 IMAD.MOV.U32 R14, RZ, RZ, R5 ;  /* 0x000000ffff0e8224 */ /* 0x000fe200078e0005 */
[----:B------:R-:W-:Y:S02]  /*53b0*/  @!P0 F2FP.BF16.PACK_AB R3, R4, R16 ;  /* 0x000000100403823e */ /* 0x000fe400000010ff */
[----:B--2---:R-:W-:Y:S02]  /*53c0*/  LEA.HI.X R11, R140, R31, R141, 0x1, P3 ;  /* 0x0000001f8c0b7211 */ /* 0x004fe400018f0c8d */
[----:B------:R-:W-:Y:S05]  /*53d0*/  @!P0 MOV R15, R3 ;  /* 0x00000003000f8202 */ /* 0x000fea0000000f00 */
[----:B------:R2:W-:Y:S02]  /*53e0*/  ST.E.128 [R10.64], R12 ;  /* 0x0000000c0a007985 */ /* 0x0005e4000c101d06 */
.L_x_1732:
[----:B------:R-:W-:Y:S05]  /*53f0*/  BSYNC B0 ;  /* 0x0000000000007941 */ /* 0x000fea0003800000 */
.L_x_1731:
[----:B------:R-:W-:Y:S01]  /*5400*/  ISETP.GE.AND P0, PT, R142, c[0x0][0x1d4], PT ;  /* 0x000075008e007a0c */ /* 0x000fe20003f06270 */
[----:B------:R-:W-:Y:S01]  /*5410*/  @!UPT UIADD3 URZ, URZ, URZ, URZ ;  /* 0x0000003f3f3ff290 */ /* 0x000fe2000fffe03f */
[----:B------:R-:W-:Y:S11]  /*5420*/  BSSY B0, `(.L_x_1733) ;  /* 0x0000038000007945 */ /* 0x000ff60003800000 */
[----:B------:R-:W-:-:S05]  /*5430*/  @P0 BRA `(.L_x_1734) ;  /* 0x0000036000000947 */ /* 0x000fca0003800000 */
[C---:B---3--:R-:W-:Y:S01]  /*5440*/  LEA R18, P0, R206.reuse, R30, 0x1 ;  /* 0x0000001ece127211 */ /* 0x048fe200078008ff */
[----:B--2---:R-:W2:Y:S03]  /*5450*/  LDS.128 R12, [R203+0xc880] ;  /* 0x00c88000cb0c7984 */ /* 0x004ea60000000c00 */
[----:B------:R-:W-:Y:S02]  /*5460*/  LEA.HI.X R19, R206, R31, R213, 0x1, P0 ;  /* 0x0000001fce137211 */ /* 0x000fe400000f0cd5 */
[----:B------:R-:W-:Y:S11]  /*5470*/  ISETP.GE.AND P0, PT, R148, c[0x0][0x27c], PT ;  /* 0x00009f0094007a0c */ /* 0x000ff60003f06270 */
[----:B------:R-:W-:Y:S02]  /*5480*/  @!UPT UIADD3 URZ, URZ, URZ, URZ ;  /* 0x0000003f3f3ff290 */ /* 0x000fe4000fffe03f */
[----:B------:R-:W-:Y:S02]  /*5490*/  @!P0 SHF.R.U64 R3, R48, 0x10, R49 ;  /* 0x0000001030038819 */ /* 0x000fe40000001231 */
[----:B------:R-:W-:Y:S02]  /*54a0*/  @!P0 SHF.R.U64 R5, R22, 0x10, R23 ;  /* 0x0000001016058819 */ /* 0x000fe40000001217 */
[----:B------:R-:W-:Y:S02]  /*54b0*/  @!P0 PRMT R11, R57, 0x5410, R3 ;  /* 0x00005410390b8816 */ /* 0x000fe40000000003 */
[----:B------:R-:W-:Y:S02]  /*54c0*/  @!P0 PRMT R5, R32, 0x5410, R5 ;  /* 0x0000541020058816 */ /* 0x000fe40000000005 */
[----:B------:R-:W-:Y:S01]  /*54d0*/  @!P0 SHF.R.U32.HI R6, RZ, 0x10, R23 ;  /* 0x00000010ff068819 */ /* 0x000fe20000011617 */
[C---:B------:R-:W-:Y:S01]  /*54e0*/  @!P0 IMAD.U32 R9, R11.reuse, 0x10000, RZ ;  /* 0x000100000b098824 */ /* 0x040fe200078e00ff */
[----:B------:R-:W-:Y:S01]  /*54f0*/  @!P0 LOP3.LUT R11, R11, 0xffff0000, RZ, 0xc0, !PT ;  /* 0xffff00000b0b8812 */ /* 0x000fe200078ec0ff */
[C---:B------:R-:W-:Y:S01]  /*5500*/  @!P0 IMAD.U32 R4, R5.reuse, 0x10000, RZ ;  /* 0x0001000005048824 */ /* 0x040fe200078e00ff */
[----:B------:R-:W-:Y:S02]  /*5510*/  @!P0 LOP3.LUT R5, R5, 0xffff0000, RZ, 0xc0, !PT ;  /* 0xffff000005058812 */ /* 0x000fe400078ec0ff */
[----:B------:R-:W-:Y:S04]  /*5520*/  @!P0 SHF.R.U32.HI R16, RZ, 0x10, R49 ;  /* 0x00000010ff108819 */ /* 0x000fe80000011631 */
[----:B------:R-:W-:Y:S01]  /*5530*/  @!P0 PRMT R16, R57, 0x5432, R16 ;  /* 0x0000543239108816 */ /* 0x000fe20000000010 */
[C---:B--2---:R-:W-:Y:S01]  /*5540*/  @!P0 IMAD.U32 R10, R12.reuse, 0x10000, RZ ;  /* 0x000100000c0a8824 */ /* 0x044fe200078e00ff */
[----:B------:R-:W-:Y:S05]  /*5550*/  @!P0 LOP3.LUT R3, R12, 0xffff0000, RZ, 0xc0, !PT ;  /* 0xffff00000c038812 */ /* 0x000fea00078ec0ff */
[C---:B------:R-:W-:Y:S02]  /*5560*/  @!P0 FMUL.FTZ R17, R3.reuse, R9 ;  /* 0x0000000903118220 */ /* 0x040fe40000410000 */
[-C--:B------:R-:W-:Y:S02]  /*5570*/  @!P0 FMUL.FTZ R3, R3, R4.reuse ;  /* 0x0000000403038220 */ /* 0x080fe40000410000 */
[----:B------:R-:W-:Y:S01]  /*5580*/  @!P0 FFMA.FTZ R21, R10, R4, -R17 ;  /* 0x000000040a158223 */ /* 0x000fe20000010811 */
[----:B------:R-:W-:Y:S01]  /*5590*/  @!P0 LOP3.LUT R4, R13, 0xffff0000, RZ, 0xc0, !PT ;  /* 0xffff00000d048812 */ /* 0x000fe200078ec0ff */
[----:B------:R-:W-:Y:S01]  /*55a0*/  @!P0 FFMA.FTZ R3, R9, R10, R3 ;  /* 0x0000000a09038223 */ /* 0x000fe20000010003 */
[----:B------:R-:W-:Y:S02]  /*55b0*/  @!P0 SHF.L.U32 R10, R13, 0x10, RZ ;  /* 0x000000100d0a8819 */ /* 0x000fe400000006ff */
[----:B------:R-:W-:Y:S01]  /*55c0*/  @!P0 PRMT R9, R32, 0x5432, R6 ;  /* 0x0000543220098816 */ /* 0x000fe20000000006 */
[C---:B------:R-:W-:Y:S02]  /*55d0*/  @!P0 FMUL.FTZ R17, R4.reuse, R11 ;  /* 0x0000000b04118220 */ /* 0x040fe40000410000 */
[-C--:B------:R-:W-:Y:S02]  /*55e0*/  @!P0 FMUL.FTZ R4, R4, R5.reuse ;  /* 0x0000000504048220 */ /* 0x080fe40000410000 */
[----:B------:R-:W-:Y:S01]  /*55f0*/  @!P0 FFMA.FTZ R20, R10, R5, -R17 ;  /* 0x000000050a148223 */ /* 0x000fe20000010811 */
[C---:B------:R-:W-:Y:S01]  /*5600*/  @!P0 LOP3.LUT R5, R14.reuse, 0xffff0000, RZ, 0xc0, !PT ;  /* 0xffff00000e058812 */ /* 0x040fe200078ec0ff */
[----:B------:R-:W-:Y:S01]  /*5610*/  @!P0 FFMA.FTZ R4, R11, R10, R4 ;  /* 0x0000000a0b048223 */ /* 0x000fe20000010004 */
[----:B------:R-:W-:Y:S01]  /*5620*/  @!P0 SHF.L.U32 R11, R14, 0x10, RZ ;  /* 0x000000100e0b8819 */ /* 0x000fe200000006ff */
[----:B------:R-:W-:Y:S02]  /*5630*/  @!P0 IMAD.U32 R10, R16, 0x10000, RZ ;  /* 0x00010000100a8824 */ /* 0x000fe400078e00ff */
[----:B------:R-:W-:Y:S01]  /*5640*/  @!P0 IMAD.U32 R6, R9, 0x10000, RZ ;  /* 0x0001000009068824 */ /* 0x000fe200078e00ff */
[----:B------:R-:W-:Y:S01]  /*5650*/  @!P0 F2FP.BF16.PACK_AB R4, R4, R20 ;  /* 0x000000140404823e */ /* 0x000fe200000010ff */
[----:B------:R-:W-:Y:S01]  /*5660*/  @!P0 FMUL.FTZ R17, R5, R10 ;  /* 0x0000000a05118220 */ /* 0x000fe20000410000 */
[----:B------:R-:W-:Y:S01]  /*5670*/  @!P0 LOP3.LUT R9, R9, 0xffff0000, RZ, 0xc0, !PT ;  /* 0xffff000009098812 */ /* 0x000fe200078ec0ff */
[----:B------:R-:W-:Y:S01]  /*5680*/  @!P0 FMUL.FTZ R5, R5, R6 ;  /* 0x0000000605058220 */ /* 0x000fe20000410000 */
[----:B------:R-:W-:Y:S01]  /*5690*/  @!P0 MOV R13, R4 ;  /* 0x00000004000d8202 */ /* 0x000fe20000000f00 */
[----:B------:R-:W-:Y:S01]  /*56a0*/  @!P0 FFMA.FTZ R17, R11, R6, -R17 ;  /* 0x000000060b118223 */ /* 0x000fe20000010811 */
[C---:B------:R-:W-:Y:S01]  /*56b0*/  @!P0 LOP3.LUT R6, R15.reuse, 0xffff0000, RZ, 0xc0, !PT ;  /* 0xffff00000f068812 */ /* 0x040fe200078ec0ff */
[----:B------:R-:W-:Y:S01]  /*56c0*/  @!P0 FFMA.FTZ R5, R10, R11, R5 ;  /* 0x0000000b0a058223 */ /* 0x000fe20000010005 */
[----:B------:R-:W-:Y:S01]  /*56d0*/  @!P0 LOP3.LUT R10, R16, 0xffff0000, RZ, 0xc0, !PT ;  /* 0xffff0000100a8812 */ /* 0x000fe200078ec0ff */
[----:B------:R-:W-:Y:S03]  /*56e0*/  @!P0 IMAD.U32 R11, R15, 0x10000, RZ ;  /* 0x000100000f0b8824 */ /* 0x000fe600078e00ff */
[----:B------:R-:W-:Y:S01]  /*56f0*/  @!P0 F2FP.BF16.PACK_AB R5, R5, R17 ;  /* 0x000000110505823e */ /* 0x000fe200000010ff */
[C---:B------:R-:W-:Y:S02]  /*5700*/  @!P0 FMUL.FTZ R16, R6.reuse, R10 ;  /* 0x0000000a06108220 */ /* 0x040fe40000410000 */
[-C--:B------:R-:W-:Y:S02]  /*5710*/  @!P0 FMUL.FTZ R6, R6, R9.reuse ;  /* 0x0000000906068220 */ /* 0x080fe40000410000 */
        /* <DEDUP_REMOVED lines=8> */
.L_x_1734:
[----:B------:R-:W-:Y:S05]  /*57a0*/  BSYNC B0 ;  /* 0x0000000000007941 */ /* 0x000fea0003800000 */
.L_x_1733:
        /* <DEDUP_REMOVED lines=10> */
[--C-:B------:R-:W-:Y:S02]  /*5850*/  @!P0 SHF.R.U64 R3, R26, 0x10, R27.reuse ;  /* 0x000000101a038819 */ /* 0x100fe4000000121b */
[----:B------:R-:W-:Y:S02]  /*5860*/  @!P0 SHF.R.U32.HI R4, RZ, 0x10, R27 ;  /* 0x00000010ff048819 */ /* 0x000fe4000001161b */
[----:B------:R-:W-:Y:S02]  /*5870*/  @!P0 PRMT R6, R58, 0x5410, R6 ;  /* 0x000054103a068816 */ /* 0x000fe40000000006 */
[C---:B------:R-:W-:Y:S02]  /*5880*/  @!P0 PRMT R3, R33.reuse, 0x5432, R3 ;  /* 0x0000543221038816 */ /* 0x040fe40000000003 */
[----:B------:R-:W-:Y:S01]  /*5890*/  @!P0 SHF.R.U32.HI R5, RZ, 0x10, R51 ;  /* 0x00000010ff058819 */ /* 0x000fe20000011633 */
[----:B------:R-:W-:Y:S01]  /*58a0*/  @!P0 IMAD.U32 R11, R6, 0x10000, RZ ;  /* 0x00010000060b8824 */ /* 0x000fe200078e00ff */
[----:B------:R-:W-:Y:S01]  /*58b0*/  @!P0 PRMT R9, R33, 0x5410, R4 ;  /* 0x0000541021098816 */ /* 0x000fe20000000004 */
[C---:B------:R-:W-:Y:S01]  /*58c0*/  @!P0 IMAD.U32 R10, R3.reuse, 0x10000, RZ ;  /* 0x00010000030a8824 */ /* 0x040fe200078e00ff */
[----:B------:R-:W-:Y:S02]  /*58d0*/  @!P0 PRMT R19, R58, 0x5432, R5 ;  /* 0x000054323a138816 */ /* 0x000fe40000000005 */
[----:B------:R-:W-:Y:S02]  /*58e0*/  @!P0 LOP3.LUT R17, R6, 0xffff0000, RZ, 0xc0, !PT ;  /* 0xffff000006118812 */ /* 0x000fe400078ec0ff */
[----:B------:R-:W-:Y:S01]  /*58f0*/  @!P0 LOP3.LUT R6, R3, 0xffff0000, RZ, 0xc0, !PT ;  /* 0xffff000003068812 */ /* 0x000fe200078ec0ff */
[C---:B--2---:R-:W-:Y:S01]  /*5900*/  @!P0 IMAD.U32 R16, R12.reuse, 0x10000, RZ ;  /* 0x000100000c108824 */ /* 0x044fe200078e00ff */
        /* <DEDUP_REMOVED lines=36> */
.L_x_1736:
[----:B------:R-:W-:Y:S05]  /*5b50*/  BSYNC B0 ;  /* 0x0000000000007941 */ /* 0x000fea0003800000 */
.L_x_1735:
[----:B------:R-:W-:Y:S11]  /*5b60*/  ISETP.GE.AND P0, PT, R204, c[0x0][0x1d4], PT ;  /* 0x00007500cc007a0c */ /* 0x000ff60003f06270 */
[----:B------:R-:W-:Y:S02]  /*5b70*/  @!UPT UIADD3 URZ, URZ, URZ, URZ ;  /* 0x0000003f3f3ff290 */ /* 0x000fe4000fffe03f */
        /* <DEDUP_REMOVED lines=10> */
[----:B------:R-:W-:Y:S02]  /*5c20*/  @!P0 PRMT R3, R34, 0x5432, R3 ;  /* 0x0000543222038816 */ /* 0x000fe40000000003 */
[----:B------:R-:W-:Y:S01]  /*5c30*/  @!P0 SHF.R.U32.HI R5, RZ, 0x10, R53 ;  /* 0x00000010ff058819 */ /* 0x000fe20000011635 */
[----:B------:R-:W-:Y:S01]  /*5c40*/  @!P0 IMAD.U32 R11, R6, 0x10000, RZ ;  /* 0x00010000060b8824 */ /* 0x000fe200078e00ff */
[----:B------:R-:W-:Y:S01]  /*5c50*/  @!P0 PRMT R9, R34, 0x5410, R4 ;  /* 0x0000541022098816 */ /* 0x000fe20000000004 */
[----:B------:R-:W-:Y:S01]  /*5c60*/  @!P0 IMAD.U32 R10, R3, 0x10000, RZ ;  /* 0x00010000030a8824 */ /* 0x000fe200078e00ff */
        /* <DEDUP_REMOVED lines=41> */
.L_x_1717:
        /* <DEDUP_REMOVED lines=21> */
[----:B------:R-:W-:Y:S01]  /*6050*/  CS2R R46, SRZ ;  /* 0x00000000002e7805 */ /* 0x000fe2000001ff00 */
[----:B------:R-:W-:Y:S01]  /*6060*/  CS2R R44, SRZ ;  /* 0x00000000002c7805 */ /* 0x000fe2000001ff00 */
        /* <DEDUP_REMOVED lines=13> */
.L_x_1738:
[----:B------:R-:W-:Y:S05]  /*6140*/  BSYNC B0 ;  /* 0x0000000000007941 */ /* 0x000fea0003800000 */
.L_x_1737:
[----:B------:R-:W-:Y:S01]  /*6150*/  IADD3 R36, R143, 0x20, RZ ;  /* 0x000000208f247810 */ /* 0x000fe20007ffe0ff */
[----:B-----5:R-:W-:Y:S01]  /*6160*/  IMAD.MOV.U32 R6, RZ, RZ, R22 ;  /* 0x000000ffff067224 */ /* 0x020fe200078e0016 */
[----:B------:R-:W-:Y:S01]  /*6170*/  BSSY B0, `(.L_x_1739) ;  /* 0x000003b000007945 */ /* 0x000fe20003800000 */
[----:B-1----:R-:W-:Y:S01]  /*6180*/  IMAD.MOV.U32 R5, RZ, RZ, R23 ;  /* 0x000000ffff057224 */ /* 0x002fe200078e0017 */
        /* <DEDUP_REMOVED lines=26> */
[----:B------:R-:W-:Y:S01]  /*6330*/  PRMT R54, R6, 0x5410, R5 ;  /* 0x0000541006367816 */ /* 0x000fe20000000005 */
[----:B------:R-:W-:Y:S01]  /*6340*/  IMAD.MOV.U32 R3, RZ, RZ, R17 ;  /* 0x000000ffff037224 */ /* 0x000fe200078e0011 */
[----:B------:R-:W-:Y:S01]  /*6350*/  CS2R R50, SRZ ;  /* 0x0000000000327805 */ /* 0x000fe2000001ff00 */
[----:B------:R-:W-:Y:S01]  /*6360*/  CS2R R48, SRZ ;  /* 0x0000000000307805 */ /* 0x000fe2000001ff00 */
        /* <DEDUP_REMOVED lines=13> */
[----:B------:R-:W-:Y:S02]  /*6440*/  IADD3.X R24, R96, R64, R130, P3, P0 ;  /* 0x0000004060187210 */ /* 0x000fe40001fe0482 */
[C---:B------:R-:W-:Y:S04]  /*6450*/  LEA R4, P0, R3.reuse, c[0x0][0x270], 0x1 ;  /* 0x00009c0003047a11 */ /* 0x040fe800078008ff */
[----:B------:R-:W-:Y:S02]  /*6460*/  LEA.HI.X R5, R3, c[0x0][0x274], R5, 0x1, P0 ;  /* 0x00009d0003057a11 */ /* 0x000fe400000f0c05 */
[C---:B------:R-:W-:Y:S04]  /*6470*/  LEA R34, P0, R6.reuse, c[0x0][0x288], 0x1 ;  /* 0x0000a20006227a11 */ /* 0x040fe800078008ff */
[----:B------:R-:W-:Y:S02]  /*6480*/  LEA.HI.X R35, R6, c[0x0][0x28c], R24, 0x1, P0 ;  /* 0x0000a30006237a11 */ /* 0x000fe400000f0c18 */
[----:B------:R-:W-:Y:S01]  /*6490*/  ISETP.GE.AND P0, PT, R140, c[0x0][0x27c], PT ;  /* 0x00009f008c007a0c */ /* 0x000fe20003f06270 */
[----:B------:R-:W-:Y:S11]  /*64a0*/  CS2R R24, SRZ ;  /* 0x0000000000187805 */ /* 0x000ff6000001ff00 */
[----:B------:R-:W-:Y:S01]  /*64b0*/  @!UPT UIADD3 URZ, URZ, URZ, URZ ;  /* 0x0000003f3f3ff290 */ /* 0x000fe2000fffe03f */
[----:B------:R1:W5:Y:S04]  /*64c0*/  @!P0 LDG.E.128 R24, [R4.64] ;  /* 0x0000000604188981 */ /* 0x000368000c1e1d00 */
[----:B------:R1:W5:Y:S01]  /*64d0*/  @!P0 LDG.E.128 R48, [R34.64] ;  /* 0x0000000622308981 */ /* 0x000362000c1e1d00 */
[----:B------:R-:W-:Y:S11]  /*64e0*/  ISETP.GE.AND P0, PT, R142, c[0x0][0x27c], PT ;  /* 0x00009f008e007a0c */ /* 0x000ff60003f06270 */
[----:B------:R-:W-:Y:S02]  /*64f0*/  @!UPT UIADD3 URZ, URZ, URZ, URZ ;  /* 0x0000003f3f3ff290 */ /* 0x000fe4000fffe03f */
[----:B------:R1:W5:Y:S04]  /*6500*/  @!P0 LDG.E.128 R28, [R4.64+0x80] ;  /* 0x00008006041c8981 */ /* 0x000368000c1e1d00 */
[----:B------:R1:W5:Y:S02]  /*6510*/  @!P0 LDG.E.128 R56, [R34.64+0x80] ;  /* 0x0000800622388981 */ /* 0x000364000c1e1d00 */
.L_x_1740:
[----:B------:R-:W-:Y:S05]  /*6520*/  BSYNC B0 ;  /* 0x0000000000007941 */ /* 0x000fea0003800000 */
.L_x_1739:
[----:B------:R-:W-:Y:S01]  /*6530*/  IADD3 R67, -R68, c[0x0][0x1d4], RZ ;  /* 0x0000750044437a10 */ /* 0x000fe20007ffe1ff */
[----:B-1---5:R-:W-:Y:S01]  /*6540*/  IMAD.MOV.U32 R4, RZ, RZ, R28 ;  /* 0x000000ffff047224 */ /* 0x022fe200078e001c */
[----:B------:R1:W2:Y:S01]  /*6550*/  SHFL.IDX PT, R71, R72, RZ, 0x181f ;  /* 0x00181fff48477589 */ /* 0x0002a200000e0000 */
[----:B------:R-:W-:Y:S01]  /*6560*/  IMAD.MOV.U32 R3, RZ, RZ, R29 ;  /* 0x000000ffff037224 */ /* 0x000fe200078e001d */
[----:B------:R-:W-:Y:S01]  /*6570*/  BSSY B1, `(.L_x_1741) ;  /* 0x000010e000017945 */ /* 0x000fe20003800000 */
[----:B------:R-:W-:Y:S02]  /*6580*/  IMAD.MOV.U32 R6, RZ, RZ, R30 ;  /* 0x000000ffff067224 */ /* 0x000fe400078e001e */
[----:B------:R-:W-:Y:S01]  /*6590*/  IMAD.MOV.U32 R5, RZ, RZ, R31 ;  /* 0x000000ffff057224 */ /* 0x000fe200078e001f */
[----:B------:R-:W-:Y:S01]  /*65a0*/  PRMT R36, R3, 0x5410, R4 ;  /* 0x0000541003247816 */ /* 0x000fe20000000004 */
[----:B------:R-:W-:Y:S01]  /*65b0*/  IMAD.MOV.U32 R4, RZ, RZ, R24 ;  /* 0x000000ffff047224 */ /* 0x000fe200078e0018 */
[----:B------:R1:W3:Y:S01]  /*65c0*/  SHFL.IDX PT, R70, R73, RZ, 0x181f ;  /* 0x00181fff49467589 */ /* 0x0002e200000e0000 */
[----:B------:R-:W-:Y:S01]  /*65d0*/  IMAD.MOV.U32 R3, RZ, RZ, R25 ;  /* 0x000000ffff037224 */ /* 0x000fe200078e0019 */
[----:B------:R-:W-:Y:S01]  /*65e0*/  PRMT R37, R5, 0x5410, R6 ;  /* 0x0000541005257816 */ /* 0x000fe20000000006 */
[----:B------:R-:W-:Y:S01]  /*65f0*/  IMAD.MOV.U32 R5, RZ, RZ, R27 ;  /* 0x000000ffff057224 */ /* 0x000fe200078e001b */
[----:B------:R-:W-:Y:S02]  /*6600*/  MOV R6, R26 ;  /* 0x0000001a00067202 */ /* 0x000fe40000000f00 */
[----:B------:R-:W-:Y:S01]  /*6610*/  PRMT R34, R3, 0x5410, R4 ;  /* 0x0000541003227816 */ /* 0x000fe20000000004 */
[----:B------:R-:W-:Y:S01]  /*6620*/  IMAD.MOV.U32 R4, RZ, RZ, R56 ;  /* 0x000000ffff047224 */ /* 0x000fe200078e0038 */
[----:B------:R-:W-:Y:S02]  /*6630*/  MOV R3, R57 ;  /* 0x0000003900037202 */ /* 0x000fe40000000f00 */
[----:B------:R-:W-:Y:S01]  /*6640*/  PRMT R35, R6, 0x5410, R5 ;  /* 0x0000541006237816 */ /* 0x000fe20000000005 */
[----:B------:R-:W-:Y:S01]  /*6650*/  IMAD.MOV.U32 R5, RZ, RZ, R59 ;  /* 0x000000ffff057224 */ /* 0x000fe200078e003b */
[----:B------:R-:W-:Y:S01]  /*6660*/  PRMT R63, R4, 0x5410, R3 ;  /* 0x00005410043f7816 */ /* 0x000fe20000000003 */
[----:B------:R-:W-:Y:S01]  /*6670*/  IMAD.MOV.U32 R4, RZ, RZ, R50 ;  /* 0x000000ffff047224 */ /* 0x000fe200078e0032 */
[----:B------:R-:W-:Y:S01]  /*6680*/  MOV R6, R58 ;  /* 0x0000003a00067202 */ /* 0x000fe20000000f00 */
[----:B------:R-:W-:Y:S03]  /*6690*/  IMAD.MOV.U32 R3, RZ, RZ, R51 ;  /* 0x000000ffff037224 */ /* 0x000fe600078e0033 */
[----:B------:R-:W-:Y:S02]  /*66a0*/  PRMT R64, R5, 0x5410, R6 ;  /* 0x0000541005407816 */ /* 0x000fe40000000006 */
[----:B------:R-:W-:Y:S02]  /*66b0*/  PRMT R62, R4, 0x5410, R3 ;  /* 0x00005410043e7816 */ /* 0x000fe40000000003 */
[----:B------:R-:W-:Y:S04]  /*66c0*/  MOV R3, R48 ;  /* 0x0000003000037202 */ /* 0x000fe80000000f00 */
[----:B------:R-:W-:Y:S01]  /*66d0*/  PRMT R61, R3, 0x7610, R61 ;  /* 0x00007610033d7816 */ /* 0x000fe2000000003d */
[----:B------:R-:W-:Y:S05]  /*66e0*/  IMAD.MOV.U32 R3, RZ, RZ, R49 ;  /* 0x000000ffff037224 */ /* 0x000fea00078e0031 */
[----:B------:R-:W-:Y:S01]  /*66f0*/  PRMT R61, R61, 0x5410, R3 ;  /* 0x000054103d3d7816 */ /* 0x000fe20000000003 */
[----:B------:R-:W-:-:S05]  /*6700*/  @P4 BRA `(.L_x_1742) ;  /* 0x00000f4000004947 */ /* 0x000fca0003800000 */
[----:B-123--:R-:W-:Y:S01]  /*6710*/  ISETP.GE.AND P0, PT, R140, c[0x0][0x1d4], PT ;  /* 0x000075008c007a0c */ /* 0x00efe20003f06270 */
[----:B------:R-:W-:Y:S01]  /*6720*/  BSSY B0, `(.L_x_1743) ;  /* 0x0000079000007945 */ /* 0x000fe20003800000 */
[----:B------:R-:W-:Y:S11]  /*6730*/  SHF.R.U32.HI R152, RZ, 0x3, R222 ;  /* 0x00000003ff987819 */ /* 0x000ff600000116de */
[----:B------:R-:W-:-:S05]  /*6740*/  @P0 BRA `(.L_x_1744) ;  /* 0x0000076000000947 */ /* 0x000fca0003800000 */
[----:B------:R-:W-:Y:S01]  /*6750*/  SEL R3, R68, R67, !P1 ;  /* 0x0000004344037207 */ /* 0x000fe20004800000 */
[----:B------:R-:W-:Y:S01]  /*6760*/  LDS.128 R40, [R115+0xa080] ;  /* 0x00a0800073287984 */ /* 0x000fe20000000c00 */
[----:B------:R-:W-:Y:S02]  /*6770*/  ISETP.GE.AND P0, PT, R140, c[0x0][0x27c], PT ;  /* 0x00009f008c007a0c */ /* 0x000fe40003f06270 */
[----:B------:R-:W-:Y:S04]  /*6780*/  SHF.R.S32.HI R4, RZ, 0x1f, R3 ;  /* 0x0000001fff047819 */ /* 0x000fe80000011403 */
[----:B------:R-:W-:Y:S04]  /*6790*/  LEA.HI R3, R4, R3, RZ, 0x4 ;  /* 0x0000000304037211 */ /* 0x000fe800078f20ff */
[----:B------:R-:W-:Y:S03]  /*67a0*/  LEA.HI.SX32 R3, R3, R66, 0x1c ;  /* 0x0000004203037211 */ /* 0x000fe600078fe2ff */
[----:B------:R-:W-:Y:S02]  /*67b0*/  @!P0 SHF.R.U64 R39, R16, 0x10, R17 ;  /* 0x0000001010278819 */ /* 0x000fe40000001211 */
[----:B------:R-:W-:Y:S01]  /*67c0*/  IMAD.SHL.U32 R69, R3, 0x8, RZ ;  /* 0x0000000803457824 */ /* 0x000fe200078e00ff */
[----:B------:R-:W-:Y:S02]  /*67d0*/  SHF.R.S32.HI R4, RZ, 0x1f, R3 ;  /* 0x0000001fff047819 */ /* 0x000fe40000011403 */
[----:B------:R-:W-:Y:S02]  /*67e0*/  @!P0 SHF.R.U32.HI R52, RZ, 0x10, R17 ;  /* 0x00000010ff348819 */ /* 0x000fe40000011611 */
[----:B------:R-:W-:Y:S02]  /*67f0*/  LEA.HI R4, R4, R3, RZ, 0x3 ;  /* 0x0000000304047211 */ /* 0x000fe400078f18ff */
[----:B------:R-:W-:Y:S02]  /*6800*/  @!P0 SHF.R.U32.HI R53, RZ, 0x10, R19 ;  /* 0x00000010ff358819 */ /* 0x000fe40000011613 */
[----:B------:R-:W-:Y:S02]  /*6810*/  SHF.R.S32.HI R3, RZ, 0x3, R4 ;  /* 0x00000003ff037819 */ /* 0x000fe40000011404 */
[----:B------:R-:W-:Y:S02]  /*6820*/  LOP3.LUT R4, R222, 0x38, R69, 0xf8, !PT ;  /* 0x00000038de047812 */ /* 0x000fe400078ef845 */
[----:B------:R-:W-:Y:S01]  /*6830*/  @!P0 SHF.R.U64 R5, R12, 0x10, R13 ;  /* 0x000000100c058819 */ /* 0x000fe2000000120d */
[----:B------:R-:W-:Y:S01]  /*6840*/  IMAD R3, R3, 0xc00, R7 ;  /* 0x00000c0003037824 */ /* 0x000fe200078e0207 */
[----:B------:R-:W-:Y:S02]  /*6850*/  LOP3.LUT R4, R4, R152, RZ, 0x3c, !PT ;  /* 0x0000009804047212 */ /* 0x000fe400078e3cff */
[----:B------:R-:W-:Y:S02]  /*6860*/  @!P0 SHF.R.U64 R12, R18, 0x10, R19 ;  /* 0x00000010120c8819 */ /* 0x000fe40000001213 */
[----:B------:R-:W-:Y:S01]  /*6870*/  @!P0 PRMT R5, R9, 0x5432, R5 ;  /* 0x0000543209058816 */ /* 0x000fe20000000005 */
[----:B------:R-:W-:Y:S01]  /*6880*/  IMAD.IADD R3, R3, 0x1, R4 ;  /* 0x0000000103037824 */ /* 0x000fe200078e0204 */
[----:B------:R-:W-:Y:S02]  /*6890*/  @!P0 SHF.R.U64 R6, R14, 0x10, R15 ;  /* 0x000000100e068819 */ /* 0x000fe4000000120f */
[----:B------:R-:W-:Y:S01]  /*68a0*/  @!P0 PRMT R14, R11, 0x5432, R52 ;  /* 0x000054320b0e8816 */ /* 0x000fe20000000034 */
[----:B------:R-:W-:Y:S01]  /*68b0*/  IMAD.SHL.U32 R4, R3, 0x2, RZ ;  /* 0x0000000203047824 */ /* 0x000fe200078e00ff */
[----:B------:R-:W-:Y:S02]  /*68c0*/  @!P0 SHF.R.U32.HI R3, RZ, 0x10, R13 ;  /* 0x00000010ff038819 */ /* 0x000fe4000001160d */
[----:B------:R-:W-:Y:S02]  /*68d0*/  @!P0 PRMT R13, R10, 0x5432, R39 ;  /* 0x000054320a0d8816 */ /* 0x000fe40000000027 */
[----:B------:R1:W2:Y:S01]  /*68e0*/  LDS.128 R16, [R4+0xa080] ;  /* 0x00a0800004107984 */ /* 0x0002a20000000c00 */
[----:B------:R-:W-:Y:S02]  /*68f0*/  @!P0 PRMT R9, R9, 0x5410, R3 ;  /* 0x0000541009098816 */ /* 0x000fe40000000003 */
[----:B------:R-:W-:Y:S01]  /*6900*/  @!P0 PRMT R11, R11, 0x5410, R6 ;  /* 0x000054100b0b8816 */ /* 0x000fe20000000006 */
[----:B------:R-:W-:Y:S01]  /*6910*/  @!P0 IMAD.U32 R6, R13, 0x10000, RZ ;  /* 0x000100000d068824 */ /* 0x000fe200078e00ff */
[C---:B------:R-:W-:Y:S02]  /*6920*/  @!P0 PRMT R39, R54.reuse, 0x5410, R12 ;  /* 0x0000541036278816 */ /* 0x040fe4000000000c */
[----:B-1----:R-:W-:Y:S02]  /*6930*/  @!P0 SHF.R.U32.HI R4, RZ, 0x10, R15 ;  /* 0x00000010ff048819 */ /* 0x002fe4000001160f */
[----:B------:R-:W-:Y:S02]  /*6940*/  @!P0 PRMT R15, R54, 0x5432, R53 ;  /* 0x00005432360f8816 */ /* 0x000fe40000000035 */
[----:B------:R-:W-:Y:S01]  /*6950*/  @!P0 PRMT R10, R10, 0x5410, R4 ;  /* 0x000054100a0a8816 */ /* 0x000fe20000000004 */
[C---:B------:R-:W-:Y:S01]  /*6960*/  @!P0 IMAD.U32 R4, R5.reuse, 0x10000, RZ ;  /* 0x0001000005048824 */ /* 0x040fe200078e00ff */
[----:B------:R-:W-:Y:S01]  /*6970*/  @!P0 LOP3.LUT R5, R5, 0xffff0000, RZ, 0xc0, !PT ;  /* 0xffff000005058812 */ /* 0x000fe200078ec0ff */
[----:B--2---:R-:W-:Y:S01]  /*6980*/  @!P0 IMAD.U32 R3, R16, 0x10000, RZ ;  /* 0x0001000010038824 */ /* 0x004fe200078e00ff */
[----:B------:R-:W-:Y:S03]  /*6990*/  @!P0 SHF.L.U32 R12, R40, 0x10, RZ ;  /* 0x00000010280c8819 */ /* 0x000fe600000006ff */
[C---:B------:R-:W-:Y:S02]  /*69a0*/  @!P0 FMUL.FTZ R52, R3.reuse, R6 ;  /* 0x0000000603348220 */ /* 0x040fe40000410000 */
[-C--:B------:R-:W-:Y:S02]  /*69b0*/  @!P0 FMUL.FTZ R3, R3, R4.reuse ;  /* 0x0000000403038220 */ /* 0x080fe40000410000 */
[----:B------:R-:W-:Y:S01]  /*69c0*/  @!P0 FFMA.FTZ R54, R12, R4, -R52 ;  /* 0x000000040c368223 */ /* 0x000fe20000010834 */
[----:B------:R-:W-:Y:S01]  /*69d0*/  @!P0 LOP3.LUT R4, R16, 0xffff0000, RZ, 0xc0, !PT ;  /* 0xffff000010048812 */ /* 0x000fe200078ec0ff */
[----:B------:R-:W-:Y:S01]  /*69e0*/  @!P0 FFMA.FTZ R3, R6, R12, R3 ;  /* 0x0000000c06038223 */ /* 0x000fe20000010003 */
[----:B------:R-:W-:Y:S02]  /*69f0*/  @!P0 LOP3.LUT R6, R13, 0xffff0000, RZ, 0xc0, !PT ;  /* 0xffff00000d068812 */ /* 0x000fe400078ec0ff */
[----:B------:R-:W-:Y:S03]  /*6a00*/  @!P0 LOP3.LUT R12, R40, 0xffff0000, RZ, 0xc0, !PT ;  /* 0xffff0000280c8812 */ /* 0x000fe600078ec0ff */
[C---:B------:R-:W-:Y:S02]  /*6a10*/  @!P0 FMUL.FTZ R13, R4.reuse, R6 ;  /* 0x00000006040d8220 */ /* 0x040fe40000410000 */
[-C--:B------:R-:W-:Y:S02]  /*6a20*/  @!P0 FMUL.FTZ R4, R4, R5.reuse ;  /* 0x0000000504048220 */ /* 0x080fe40000410000 */
[----:B------:R-:W-:Y:S02]  /*6a30*/  @!P0 FFMA.FTZ R53, R12, R5, -R13 ;  /* 0x000000050c358223 */ /* 0x000fe4000001080d */
[----:B------:R-:W-:Y:S01]  /*6a40*/  @!P0 FFMA.FTZ R4, R6, R12, R4 ;  /* 0x0000000c06048223 */ /* 0x000fe20000010004 */
[C---:B------:R-:W-:Y:S01]  /*6a50*/  @!P0 SHF.L.U32 R6, R9.reuse, 0x10, RZ ;  /* 0x0000001009068819 */ /* 0x040fe200000006ff */
[----:B------:R-:W-:Y:S01]  /*6a60*/  @!P0 IMAD.U32 R12, R14, 0x10000, RZ ;  /* 0x000100000e0c8824 */ /* 0x000fe200078e00ff */
[----:B------:R-:W-:Y:S01]  /*6a70*/  @!P0 LOP3.LUT R9, R9, 0xffff0000, RZ, 0xc0, !PT ;  /* 0xffff000009098812 */ /* 0x000fe200078ec0ff */
[----:B------:R-:W-:Y:S02]  /*6a80*/  @!P0 IMAD.U32 R5, R17, 0x10000, RZ ;  /* 0x0001000011058824 */ /* 0x000fe400078e00ff */
[----:B------:R-:W-:Y:S02]  /*6a90*/  @!P0 IMAD.U32 R13, R41, 0x10000, RZ ;  /* 0x00010000290d8824 */ /* 0x000fe400078e00ff */
        /* <DEDUP_REMOVED lines=11> */
[----:B------:R-:W-:Y:S01]  /*6b50*/  @!P0 F2FP.BF16.PACK_AB R13, R53, R54 ;  /* 0x00000036350d823e */ /* 0x000fe200000010ff */
[----:B------:R-:W-:Y:S01]  /*6b60*/  @!P0 IMAD.U32 R12, R39, 0x10000, RZ ;  /* 0x00010000270c8824 */ /* 0x000fe200078e00ff */
[----:B------:R-:W-:Y:S01]  /*6b70*/  @!P0 F2FP.BF16.PACK_AB R14, R14, R52 ;  /* 0x000000340e0e823e */ /* 0x000fe200000010ff */
[----:B------:R-:W-:Y:S01]  /*6b80*/  @!P0 IMAD.U32 R9, R18, 0x10000, RZ ;  /* 0x0001000012098824 */ /* 0x000fe200078e00ff */
[----:B------:R-:W-:Y:S01]  /*6b90*/  @!P0 F2FP.BF16.PACK_AB R52, R4, R3 ;  /* 0x000000030434823e */ /* 0x000fe200000010ff */
[----:B------:R-:W-:Y:S01]  /*6ba0*/  @!P0 IMAD.MOV.U32 R40, RZ, RZ, R13 ;  /* 0x000000ffff288224 */ /* 0x000fe200078e000d */
[C---:B------:R-:W-:Y:S01]  /*6bb0*/  @!P0 SHF.L.U32 R4, R11.reuse, 0x10, RZ ;  /* 0x000000100b048819 */ /* 0x040fe200000006ff */
[----:B------:R-:W-:Y:S01]  /*6bc0*/  @!P0 IMAD.MOV.U32 R41, RZ, RZ, R14 ;  /* 0x000000ffff298224 */ /* 0x000fe200078e000e */
[----:B------:R-:W-:Y:S01]  /*6bd0*/  @!P0 F2FP.BF16.PACK_AB R6, R6, R5 ;  /* 0x000000050606823e */ /* 0x000fe200000010ff */
[----:B------:R-:W-:Y:S01]  /*6be0*/  @!P0 IMAD.U32 R13, R42, 0x10000, RZ ;  /* 0x000100002a0d8824 */ /* 0x000fe200078e00ff */
[----:B------:R-:W-:Y:S01]  /*6bf0*/  @!P0 LOP3.LUT R11, R11, 0xffff0000, RZ, 0xc0, !PT ;  /* 0xffff00000b0b8812 */ /* 0x000fe200078ec0ff */
[C---:B------:R-:W-:Y:S01]  /*6c00*/  @!P0 FMUL.FTZ R14, R9.reuse, R12 ;  /* 0x0000000c090e8220 */ /* 0x040fe20000410000 */
[----:B------:R-:W-:Y:S01]  /*6c10*/  @!P0 MOV R17, R6 ;  /* 0x0000000600118202 */ /* 0x000fe20000000f00 */
[-C--:B------:R-:W-:Y:S01]  /*6c20*/  @!P0 FMUL.FTZ R3, R9, R4.reuse ;  /* 0x0000000409038220 */ /* 0x080fe20000410000 */
[----:B------:R-:W-:Y:S01]  /*6c30*/  @!P0 LOP3.LUT R6, R19, 0xffff0000, RZ, 0xc0, !PT ;  /* 0xffff000013068812 */ /* 0x000fe200078ec0ff */
[----:B------:R-:W-:Y:S02]  /*6c40*/  @!P0 FFMA.FTZ R53, R13, R4, -R14 ;  /* 0x000000040d358223 */ /* 0x000fe4000001080e */
[----:B------:R-:W-:Y:S02]  /*6c50*/  @!P0 IMAD.U32 R14, R15, 0x10000, RZ ;  /* 0x000100000f0e8824 */ /* 0x000fe400078e00ff */
[----:B------:R-:W-:Y:S02]  /*6c60*/  @!P0 IMAD.U32 R5, R19, 0x10000, RZ ;  /* 0x0001000013058824 */ /* 0x000fe400078e00ff */
[----:B------:R-:W-:Y:S01]  /*6c70*/  @!P0 FFMA.FTZ R3, R12, R13, R3 ;  /* 0x0000000d0c038223 */ /* 0x000fe20000010003 */
[----:B------:R-:W-:Y:S01]  /*6c80*/  @!P0 LOP3.LUT R13, R15, 0xffff0000, RZ, 0xc0, !PT ;  /* 0xffff00000f0d8812 */ /* 0x000fe200078ec0ff */
[----:B------:R-:W-:Y:S01]  /*6c90*/  @!P0 IMAD.U32 R4, R10, 0x10000, RZ ;  /* 0x000100000a048824 */ /* 0x000fe200078e00ff */
[C---:B------:R-:W-:Y:S01]  /*6ca0*/  @!P0 LOP3.LUT R15, R43.reuse, 0xffff0000, RZ, 0xc0, !PT ;  /* 0xffff00002b0f8812 */ /* 0x040fe200078ec0ff */
[----:B------:R-:W-:Y:S02]  /*6cb0*/  @!P0 IMAD.U32 R12, R43, 0x10000, RZ ;  /* 0x000100002b0c8824 */ /* 0x000fe400078e00ff */
[C---:B------:R-:W-:Y:S02]  /*6cc0*/  @!P0 FMUL.FTZ R9, R5.reuse, R14 ;  /* 0x0000000e05098220 */ /* 0x040fe40000410000 */
[----:B------:R-:W-:Y:S02]  /*6cd0*/  @!P0 IMAD.MOV.U32 R16, RZ, RZ, R52 ;  /* 0x000000ffff108224 */ /* 0x000fe400078e0034 */
[-C--:B------:R-:W-:Y:S02]  /*6ce0*/  @!P0 FMUL.FTZ R5, R5, R4.reuse ;  /* 0x0000000405058220 */ /* 0x080fe40000410000 */
[----:B------:R-:W-:Y:S01]  /*6cf0*/  @!P0 FFMA.FTZ R52, R12, R4, -R9 ;  /* 0x000000040c348223 */ /* 0x000fe20000010809 */
[----:B------:R-:W-:Y:S01]  /*6d00*/  @!P0 LOP3.LUT R4, R10, 0xffff0000, RZ, 0xc0, !PT ;  /* 0xffff00000a048812 */ /* 0x000fe200078ec0ff */
[----:B------:R-:W-:Y:S01]  /*6d10*/  @!P0 FMUL.FTZ R9, R6, R13 ;  /* 0x0000000d06098220 */ /* 0x000fe20000410000 */
[----:B------:R-:W-:Y:S03]  /*6d20*/  @!P0 LOP3.LUT R10, R42, 0xffff0000, RZ, 0xc0, !PT ;  /* 0xffff00002a0a8812 */ /* 0x000fe600078ec0ff */
[-C--:B------:R-:W-:Y:S02]  /*6d30*/  @!P0 FFMA.FTZ R9, R15, R4.reuse, -R9 ;  /* 0x000000040f098223 */ /* 0x080fe40000010809 */
[----:B------:R-:W-:Y:S01]  /*6d40*/  @!P0 FMUL.FTZ R6, R6, R4 ;  /* 0x0000000406068220 */ /* 0x000fe20000410000 */
[----:B------:R-:W-:Y:S02]  /*6d50*/  @!P0 LOP3.LUT R4, R18, 0xffff0000, RZ, 0xc0, !PT ;  /* 0xffff000012048812 */ /* 0x000fe400078ec0ff */
[----:B------:R-:W-:Y:S02]  /*6d60*/  @!P0 F2FP.BF16.PACK_AB R52, R9, R52 ;  /* 0x000000340934823e */ /* 0x000fe400000010ff */
[----:B------:R-:W-:Y:S02]  /*6d70*/  @!P0 LOP3.LUT R9, R39, 0xffff0000, RZ, 0xc0, !PT ;  /* 0xffff000027098812 */ /* 0x000fe400078ec0ff */
[----:B------:R-:W-:Y:S03]  /*6d80*/  @!P0 MOV R43, R52 ;  /* 0x00000034002b8202 */ /* 0x000fe60000000f00 */
[C---:B------:R-:W-:Y:S02]  /*6d90*/  @!P0 FMUL.FTZ R39, R4.reuse, R9 ;  /* 0x0000000904278220 */ /* 0x040fe40000410000 */
[-C--:B------:R-:W-:Y:S02]  /*6da0*/  @!P0 FMUL.FTZ R4, R4, R11.reuse ;  /* 0x0000000b04048220 */ /* 0x080fe40000410000 */
[----:B------:R-:W-:Y:S02]  /*6db0*/  @!P0 FFMA.FTZ R39, R10, R11, -R39 ;  /* 0x0000000b0a278223 */ /* 0x000fe40000010827 */
[----:B------:R-:W-:Y:S02]  /*6dc0*/  @!P0 FFMA.FTZ R4, R9, R10, R4 ;  /* 0x0000000a09048223 */ /* 0x000fe40000010004 */
[----:B------:R-:W-:Y:S01]  /*6dd0*/  @!P0 FFMA.FTZ R5, R14, R12, R5 ;  /* 0x0000000c0e058223 */ /* 0x000fe20000010005 */
[----:B------:R-:W-:Y:S01]  /*6de0*/  @!P0 F2FP.BF16.PACK_AB R9, R39, R53 ;  /* 0x000000352709823e */ /* 0x000fe200000010ff */
[----:B------:R-:W-:Y:S01]  /*6df0*/  @!P0 FFMA.FTZ R6, R13, R15, R6 ;  /* 0x0000000f0d068223 */ /* 0x000fe20000010006 */
[----:B------:R-:W-:Y:S03]  /*6e00*/  @!P0 F2FP.BF16.PACK_AB R4, R4, R3 ;  /* 0x000000030404823e */ /* 0x000fe600000010ff */
[----:B------:R-:W-:Y:S01]  /*6e10*/  @!P0 IMAD.MOV.U32 R42, RZ, RZ, R9 ;  /* 0x000000ffff2a8224 */ /* 0x000fe200078e0009 */
[----:B------:R-:W-:Y:S01]  /*6e20*/  @!P0 F2FP.BF16.PACK_AB R3, R6, R5 ;  /* 0x000000050603823e */ /* 0x000fe200000010ff */
[----:B------:R-:W-:Y:S04]  /*6e30*/  @!P0 IMAD.MOV.U32 R18, RZ, RZ, R4 ;  /* 0x000000ffff128224 */ /* 0x000fe800078e0004 */
[----:B------:R-:W-:Y:S01]  /*6e40*/  @!P0 IMAD.MOV.U32 R19, RZ, RZ, R3 ;  /* 0x000000ffff138224 */ /* 0x000fe200078e0003 */
[C---:B------:R-:W-:Y:S04]  /*6e50*/  LEA R4, P0, R78.reuse, R70, 0x1 ;  /* 0x000000464e047211 */ /* 0x040fe800078008ff */
[----:B------:R-:W-:Y:S02]  /*6e60*/  LEA.HI.X R5, R78, R71, R94, 0x1, P0 ;  /* 0x000000474e057211 */ /* 0x000fe400000f0c5e */
[C---:B------:R-:W-:Y:S03]  /*6e70*/  ISETP.GE.AND P0, PT, R69.reuse, c[0x0][0x1d4], PT ;  /* 0x0000750045007a0c */ /* 0x040fe60003f06270 */
[----:B------:R1:W-:Y:S10]  /*6e80*/  ST.E.128 [R4.64], R40 ;  /* 0x0000002804007985 */ /* 0x0003f4000c101d06 */
[----:B------:R-:W-:Y:S05]  /*6e90*/  @!P0 IMAD.WIDE R10, R69, 0x2, R70 ;  /* 0x00000002450a8825 */ /* 0x000fea00078e0246 */
[----:B------:R1:W-:Y:S02]  /*6ea0*/  @!P0 ST.E.128 [R10.64], R16 ;  /* 0x000000100a008985 */ /* 0x0003e4000c101d06 */
.L_x_1744:
[----:B------:R-:W-:Y:S05]  /*6eb0*/  BSYNC B0 ;  /* 0x0000000000007941 */ /* 0x000fea0003800000 */
.L_x_1743:
[----:B------:R-:W-:Y:S11]  /*6ec0*/  ISETP.GE.AND P0, PT, R142, c[0x0][0x1d4], PT ;  /* 0x000075008e007a0c */ /* 0x000ff60003f06270 */
[----:B------:R-:W-:Y:S02]  /*6ed0*/  @!UPT UIADD3 URZ, URZ, URZ, URZ ;  /* 0x0000003f3f3ff290 */ /* 0x000fe4000fffe03f */
[----:B------:R-:W-:-:S05]  /*6ee0*/  @P0 BRA `(.L_x_1742) ;  /* 0x0000076000000947 */ /* 0x000fca0003800000 */
[----:B------:R-:W-:Y:S01]  /*6ef0*/  SEL R3, R68, R67, !P2 ;  /* 0x0000004344037207 */ /* 0x000fe20005000000 */
[----:B-1----:R-:W-:Y:S01]  /*6f00*/  LDS.128 R40, [R113+0xa080] ;  /* 0x00a0800071287984 */ /* 0x002fe20000000c00 */
[----:B------:R-:W-:Y:S02]  /*6f10*/  ISETP.GE.AND P0, PT, R142, c[0x0][0x27c], PT ;  /* 0x00009f008e007a0c */ /* 0x000fe40003f06270 */
[----:B------:R-:W-:Y:S04]  /*6f20*/  SHF.R.S32.HI R4, RZ, 0x1f, R3 ;  /* 0x0000001fff047819 */ /* 0x000fe80000011403 */
[----:B------:R-:W-:Y:S04]  /*6f30*/  LEA.HI R3, R4, R3, RZ, 0x4 ;  /* 0x0000000304037211 */ /* 0x000fe800078f20ff */
[----:B------:R-:W-:Y:S03]  /*6f40*/  LEA.HI.SX32 R3, R3, R65, 0x1c ;  /* 0x0000004103037211 */ /* 0x000fe600078fe2ff */
[----:B------:R-:W-:Y:S02]  /*6f50*/  @!P0 SHF.R.U64 R9, R44, 0x10, R45 ;  /* 0x000000102c098819 */ /* 0x000fe4000000122d */
[----:B------:R-:W-:Y:S01]  /*6f60*/  IMAD.SHL.U32 R39, R3, 0x8, RZ ;  /* 0x0000000803277824 */ /* 0x000fe200078e00ff */
[----:B------:R-:W-:Y:S02]  /*6f70*/  SHF.R.S32.HI R4, RZ, 0x1f, R3 ;  /* 0x0000001fff047819 */ /* 0x000fe40000011403 */
[----:B------:R-:W-:Y:S02]  /*6f80*/  @!P0 SHF.R.U64 R5, R20, 0x10, R21 ;  /* 0x0000001014058819 */ /* 0x000fe40000001215 */
[----:B------:R-:W-:Y:S02]  /*6f90*/  LEA.HI R4, R4, R3, RZ, 0x3 ;  /* 0x0000000304047211 */ /* 0x000fe400078f18ff */
[----:B------:R-:W-:Y:S02]  /*6fa0*/  @!P0 PRMT R17, R55, 0x5410, R9 ;  /* 0x0000541037118816 */ /* 0x000fe40000000009 */
[----:B------:R-:W-:Y:S02]  /*6fb0*/  SHF.R.S32.HI R3, RZ, 0x3, R4 ;  /* 0x00000003ff037819 */ /* 0x000fe40000011404 */
[----:B------:R-:W-:Y:S02]  /*6fc0*/  LOP3.LUT R4, R222, 0x38, R39, 0xf8, !PT ;  /* 0x00000038de047812 */ /* 0x000fe400078ef827 */
[----:B------:R-:W-:Y:S01]  /*6fd0*/  @!P0 PRMT R5, R32, 0x5432, R5 ;  /* 0x0000543220058816 */ /* 0x000fe20000000005 */
[----:B------:R-:W-:Y:S01]  /*6fe0*/  IMAD R3, R3, 0xc00, R7 ;  /* 0x00000c0003037824 */ /* 0x000fe200078e0207 */
[----:B------:R-:W-:Y:S02]  /*6ff0*/  LOP3.LUT R4, R4, R152, RZ, 0x3c, !PT ;  /* 0x0000009804047212 */ /* 0x000fe400078e3cff */
[----:B------:R-:W-:Y:S02]  /*7000*/  @!P0 SHF.R.U32.HI R10, RZ, 0x10, R45 ;  /* 0x00000010ff0a8819 */ /* 0x000fe4000001162d */
[----:B------:R-:W-:Y:S01]  /*7010*/  @!P0 SHF.R.U64 R11, R46, 0x10, R47 ;  /* 0x000000102e0b8819 */ /* 0x000fe2000000122f */
        /* <DEDUP_REMOVED lines=10> */
[----:B------:R-:W-:Y:S04]  /*70c0*/  @!P0 SHF.R.U32.HI R19, RZ, 0x10, R47 ;  /* 0x00000010ff138819 */ /* 0x000fe8000001162f */
[----:B------:R-:W-:Y:S02]  /*70d0*/  @!P0 PRMT R19, R60, 0x5432, R19 ;  /* 0x000054323c138816 */ /* 0x000fe40000000013 */
[----:B-1----:R-:W-:Y:S04]  /*70e0*/  @!P0 SHF.R.U32.HI R4, RZ, 0x10, R23 ;  /* 0x00000010ff048819 */ /* 0x002fe80000011617 */
        /* <DEDUP_REMOVED lines=38> */
[----:B------:R-:W-:Y:S01]  /*7350*/  @!P0 SHF.L.U32 R4, R11, 0x10, RZ ;  /* 0x000000100b048819 */ /* 0x000fe200000006ff */
[----:B------:R-:W-:Y:S01]  /*7360*/  @!P0 IMAD.MOV.U32 R41, RZ, RZ, R18 ;  /* 0x000000ffff298224 */ /* 0x000fe200078e0012 */
[----:B------:R-:W-:Y:S01]  /*7370*/  @!P0 F2FP.BF16.PACK_AB R6, R6, R5 ;  /* 0x000000050606823e */ /* 0x000fe200000010ff */
[----:B------:R-:W-:Y:S02]  /*7380*/  @!P0 IMAD.U32 R17, R42, 0x10000, RZ ;  /* 0x000100002a118824 */ /* 0x000fe400078e00ff */
[C---:B------:R-:W-:Y:S01]  /*7390*/  @!P0 FMUL.FTZ R18, R9.reuse, R16 ;  /* 0x0000001009128220 */ /* 0x040fe20000410000 */
[----:B------:R-:W-:Y:S01]  /*73a0*/  @!P0 MOV R13, R6 ;  /* 0x00000006000d8202 */ /* 0x000fe20000000f00 */
[-C--:B------:R-:W-:Y:S01]  /*73b0*/  @!P0 FMUL.FTZ R3, R9, R4.reuse ;  /* 0x0000000409038220 */ /* 0x080fe20000410000 */
[----:B------:R-:W-:Y:S01]  /*73c0*/  @!P0 LOP3.LUT R6, R15, 0xffff0000, RZ, 0xc0, !PT ;  /* 0xffff00000f068812 */ /* 0x000fe200078ec0ff */
[----:B------:R-:W-:Y:S02]  /*73d0*/  @!P0 FFMA.FTZ R23, R17, R4, -R18 ;  /* 0x0000000411178223 */ /* 0x000fe40000010812 */
[C---:B------:R-:W-:Y:S01]  /*73e0*/  @!P0 IMAD.U32 R18, R19.reuse, 0x10000, RZ ;  /* 0x0001000013128824 */ /* 0x040fe200078e00ff */
[----:B------:R-:W-:Y:S01]  /*73f0*/  @!P0 LOP3.LUT R19, R19, 0xffff0000, RZ, 0xc0, !PT ;  /* 0xffff000013138812 */ /* 0x000fe200078ec0ff */
[----:B------:R-:W-:Y:S02]  /*7400*/  @!P0 IMAD.U32 R5, R15, 0x10000, RZ ;  /* 0x000100000f058824 */ /* 0x000fe400078e00ff */
[----:B------:R-:W-:Y:S02]  /*7410*/  @!P0 FFMA.FTZ R3, R16, R17, R3 ;  /* 0x0000001110038223 */ /* 0x000fe40000010003 */
[C---:B------:R-:W-:Y:S02]  /*7420*/  @!P0 IMAD.U32 R4, R10.reuse, 0x10000, RZ ;  /* 0x000100000a048824 */ /* 0x040fe400078e00ff */
[----:B------:R-:W-:Y:S02]  /*7430*/  @!P0 IMAD.U32 R17, R43, 0x10000, RZ ;  /* 0x000100002b118824 */ /* 0x000fe400078e00ff */
[----:B------:R-:W-:Y:S02]  /*7440*/  @!P0 FMUL.FTZ R9, R5, R18 ;  /* 0x0000001205098220 */ /* 0x000fe40000410000 */
[----:B------:R-:W-:Y:S01]  /*7450*/  @!P0 IMAD.MOV.U32 R12, RZ, RZ, R20 ;  /* 0x000000ffff0c8224 */ /* 0x000fe200078e0014 */
[----:B------:R-:W-:Y:S01]  /*7460*/  @!P0 LOP3.LUT R20, R43, 0xffff0000, RZ, 0xc0, !PT ;  /* 0xffff00002b148812 */ /* 0x000fe200078ec0ff */
        /* <DEDUP_REMOVED lines=9> */
[----:B------:R-:W-:Y:S01]  /*7500*/  @!P0 LOP3.LUT R9, R11, 0xffff0000, RZ, 0xc0, !PT ;  /* 0xffff00000b098812 */ /* 0x000fe200078ec0ff */
[----:B------:R-:W-:Y:S01]  /*7510*/  @!P0 FMUL.FTZ R11, R4, R10 ;  /* 0x0000000a040b8220 */ /* 0x000fe20000410000 */
[----:B------:R-:W-:Y:S02]  /*7520*/  @!P0 LOP3.LUT R16, R42, 0xffff0000, RZ, 0xc0, !PT ;  /* 0xffff00002a108812 */ /* 0x000fe400078ec0ff */
[----:B------:R-:W-:Y:S01]  /*7530*/  @!P0 MOV R43, R22 ;  /* 0x00000016002b8202 */ /* 0x000fe20000000f00 */
        /* <DEDUP_REMOVED lines=17> */
.L_x_1742:
[----:B-123--:R-:W-:Y:S05]  /*7650*/  BSYNC B1 ;  /* 0x0000000000017941 */ /* 0x00efea0003800000 */
.L_x_1741:
[----:B------:R1:W2:Y:S04]  /*7660*/  SHFL.IDX PT, R41, R72, 0x1, 0x181f ;  /* 0x00381f0048297f89 */ /* 0x0002a800000e0000 */
[----:B------:R1:W3:Y:S01]  /*7670*/  SHFL.IDX PT, R40, R73, 0x1, 0x181f ;  /* 0x00381f0049287f89 */ /* 0x0002e200000e0000 */
[----:B------:R-:W-:-:S05]  /*7680*/  @P5 BRA `(.L_x_1730) ;  /* 0x0000130000005947 */ /* 0x000fca0003800000 */
[----:B------:R-:W-:Y:S01]  /*7690*/  ISETP.GE.AND P0, PT, R140, c[0x0][0x1d4], PT ;  /* 0x000075008c007a0c */ /* 0x000fe20003f06270 */
[----:B------:R-:W-:Y:S01]  /*76a0*/  BSSY B0, `(.L_x_1745) ;  /* 0x0000079000007945 */ /* 0x000fe20003800000 */
[----:B------:R-:W-:Y:S11]  /*76b0*/  SHF.R.U32.HI R33, RZ, 0x3, R219 ;  /* 0x00000003ff217819 */ /* 0x000ff600000116db */
[----:B------:R-:W-:-:S05]  /*76c0*/  @P0 BRA `(.L_x_1746) ;  /* 0x0000076000000947 */ /* 0x000fca0003800000 */
[----:B------:R-:W-:Y:S02]  /*76d0*/  SEL R3, R68, R67, !P1 ;  /* 0x0000004344037207 */ /* 0x000fe40004800000 */
[----:B------:R-:W-:Y:S02]  /*76e0*/  ISETP.GE.AND P0, PT, R140, c[0x0][0x27c], PT ;  /* 0x00009f008c007a0c */ /* 0x000fe40003f06270 */
[----:B------:R-:W-:Y:S04]  /*76f0*/  SHF.R.S32.HI R4, RZ, 0x1f, R3 ;  /* 0x0000001fff047819 */ /* 0x000fe80000011403 */
[----:B------:R-:W-:Y:S04]  /*7700*/  LEA.HI R3, R4, R3, RZ, 0x4 ;  /* 0x0000000304037211 */ /* 0x000fe800078f20ff */
[----:B------:R-:W-:Y:S03]  /*7710*/  LEA.HI.SX32 R3, R3, R66, 0x1c ;  /* 0x0000004203037211 */ /* 0x000fe600078fe2ff */
[----:B------:R-:W-:Y:S02]  /*7720*/  @!P0 SHF.R.U32.HI R10, RZ, 0x10, R27 ;  /* 0x00000010ff0a8819 */ /* 0x000fe4000001161b */
[----:B------:R-:W-:Y:S01]  /*7730*/  IMAD.SHL.U32 R23, R3, 0x8, RZ ;  /* 0x0000000803177824 */ /* 0x000fe200078e00ff */
[----:B------:R-:W-:Y:S02]  /*7740*/  SHF.R.S32.HI R4, RZ, 0x1f, R3 ;  /* 0x0000001fff047819 */ /* 0x000fe40000011403 */
[----:B------:R-:W-:Y:S02]  /*7750*/  @!P0 SHF.R.U64 R5, R48, 0x10, R49 ;  /* 0x0000001030058819 */ /* 0x000fe40000001231 */
[----:B------:R-:W-:Y:S02]  /*7760*/  LEA.HI R4, R4, R3, RZ, 0x3 ;  /* 0x0000000304047211 */ /* 0x000fe400078f18ff */
[----:B------:R-:W-:Y:S02]  /*7770*/  @!P0 PRMT R17, R61, 0x5410, R5 ;  /* 0x000054103d118816 */ /* 0x000fe40000000005 */
[----:B------:R-:W-:Y:S02]  /*7780*/  SHF.R.S32.HI R3, RZ, 0x3, R4 ;  /* 0x00000003ff037819 */ /* 0x000fe40000011404 */
[----:B------:R-:W-:Y:S02]  /*7790*/  LOP3.LUT R4, R219, 0x38, R23, 0xf8, !PT ;  /* 0x00000038db047812 */ /* 0x000fe400078ef817 */
[----:B------:R-:W-:Y:S01]  /*77a0*/  @!P0 SHF.R.U32.HI R9, RZ, 0x10, R49 ;  /* 0x00000010ff098819 */ /* 0x000fe20000011631 */
[----:B------:R-:W-:Y:S01]  /*77b0*/  IMAD R3, R3, 0xc00, R8 ;  /* 0x00000c0003037824 */ /* 0x000fe200078e0208 */
[----:B------:R-:W-:Y:S02]  /*77c0*/  LOP3.LUT R4, R4, R33, RZ, 0x3c, !PT ;  /* 0x0000002104047212 */ /* 0x000fe400078e3cff */
[----:B------:R-:W-:Y:S02]  /*77d0*/  @!P0 SHF.R.U64 R11, R50, 0x10, R51 ;  /* 0x00000010320b8819 */ /* 0x000fe40000001233 */
[----:B------:R-:W-:Y:S01]  /*77e0*/  @!P0 PRMT R18, R61, 0x5432, R9 ;  /* 0x000054323d128816 */ /* 0x000fe20000000009 */
[----:B------:R-:W-:Y:S01]  /*77f0*/  IMAD.IADD R3, R3, 0x1, R4 ;  /* 0x0000000103037824 */ /* 0x000fe200078e0204 */
[----:B------:R-:W-:Y:S02]  /*7800*/  @!P0 SHF.R.U32.HI R4, RZ, 0x10, R25 ;  /* 0x00000010ff048819 */ /* 0x000fe40000011619 */
[----:B------:R-:W-:Y:S01]  /*7810*/  @!P0 PRMT R21, R62, 0x5410, R11 ;  /* 0x000054103e158816 */ /* 0x000fe2000000000b */
[----:B------:R-:W-:Y:S01]  /*7820*/  IMAD.SHL.U32 R6, R3, 0x2, RZ ;  /* 0x0000000203067824 */ /* 0x000fe200078e00ff */
[----:B------:R-:W-:Y:S02]  /*7830*/  @!P0 SHF.R.U64 R3, R24, 0x10, R25 ;  /* 0x0000001018038819 */ /* 0x000fe40000001219 */
[C---:B------:R-:W-:Y:S02]  /*7840*/  @!P0 PRMT R9, R34.reuse, 0x5410, R4 ;  /* 0x0000541022098816 */ /* 0x040fe40000000004 */
[----:B------:R4:W5:Y:S01]  /*7850*/  LDS.128 R12, [R6+0xa080] ;  /* 0x00a08000060c7984 */ /* 0x0009620000000c00 */
[----:B------:R-:W-:Y:S02]  /*7860*/  @!P0 PRMT R5, R34, 0x5432, R3 ;  /* 0x0000543222058816 */ /* 0x000fe40000000003 */
[----:B------:R-:W-:Y:S02]  /*7870*/  @!P0 SHF.R.U32.HI R19, RZ, 0x10, R51 ;  /* 0x00000010ff138819 */ /* 0x000fe40000011633 */
[----:B------:R-:W-:Y:S01]  /*7880*/  @!P0 PRMT R10, R35, 0x5432, R10 ;  /* 0x00005432230a8816 */ /* 0x000fe2000000000a */
[C---:B------:R-:W-:Y:S01]  /*7890*/  @!P0 IMAD.U32 R4, R5.reuse, 0x10000, RZ ;  /* 0x0001000005048824 */ /* 0x040fe200078e00ff */
[----:B------:R-:W-:Y:S02]  /*78a0*/  @!P0 LOP3.LUT R5, R5, 0xffff0000, RZ, 0xc0, !PT ;  /* 0xffff000005058812 */ /* 0x000fe400078ec0ff */
[----:B------:R-:W-:Y:S02]  /*78b0*/  @!P0 PRMT R19, R62, 0x5432, R19 ;  /* 0x000054323e138816 */ /* 0x000fe40000000013 */
[----:B----4-:R-:W-:Y:S02]  /*78c0*/  @!P0 SHF.R.U64 R6, R26, 0x10, R27 ;  /* 0x000000101a068819 */ /* 0x010fe4000000121b */
[----:B------:R-:W4:Y:S02]  /*78d0*/  LDS.128 R24, [R114+0xa080] ;  /* 0x00a0800072187984 */ /* 0x000f240000000c00 */
[----:B------:R-:W-:Y:S01]  /*78e0*/  @!P0 PRMT R11, R35, 0x5410, R6 ;  /* 0x00005410230b8816 */ /* 0x000fe20000000006 */
[----:B------:R-:W-:Y:S02]  /*78f0*/  @!P0 IMAD.U32 R6, R17, 0x10000, RZ ;  /* 0x0001000011068824 */ /* 0x000fe400078e00ff */
[----:B-----5:R-:W-:Y:S04]  /*7900*/  @!P0 IMAD.U32 R3, R12, 0x10000, RZ ;  /* 0x000100000c038824 */ /* 0x020fe800078e00ff */
[C---:B------:R-:W-:Y:S02]  /*7910*/  @!P0 FMUL.FTZ R20, R3.reuse, R6 ;  /* 0x0000000603148220 */ /* 0x040fe40000410000 */
[-C--:B------:R-:W-:Y:S01]  /*7920*/  @!P0 FMUL.FTZ R3, R3, R4.reuse ;  /* 0x0000000403038220 */ /* 0x080fe20000410000 */
[----:B----4-:R-:W-:Y:S05]  /*7930*/  @!P0 SHF.L.U32 R16, R24, 0x10, RZ ;  /* 0x0000001018108819 */ /* 0x010fea00000006ff */
        /* <DEDUP_REMOVED lines=73> */
[C---:B---3--:R-:W-:Y:S04]  /*7dd0*/  LEA R4, P0, R78.reuse, R40, 0x1 ;  /* 0x000000284e047211 */ /* 0x048fe800078008ff */
[----:B--2---:R-:W-:Y:S02]  /*7de0*/  LEA.HI.X R5, R78, R41, R94, 0x1, P0 ;  /* 0x000000294e057211 */ /* 0x004fe400000f0c5e */
[C---:B------:R-:W-:Y:S03]  /*7df0*/  ISETP.GE.AND P0, PT, R23.reuse, c[0x0][0x1d4], PT ;  /* 0x0000750017007a0c */ /* 0x040fe60003f06270 */
[----:B------:R2:W-:Y:S10]  /*7e00*/  ST.E.128 [R4.64], R24 ;  /* 0x0000001804007985 */ /* 0x0005f4000c101d06 */
[----:B------:R-:W-:Y:S05]  /*7e10*/  @!P0 IMAD.WIDE R10, R23, 0x2, R40 ;  /* 0x00000002170a8825 */ /* 0x000fea00078e0228 */
[----:B------:R2:W-:Y:S02]  /*7e20*/  @!P0 ST.E.128 [R10.64], R12 ;  /* 0x0000000c0a008985 */ /* 0x0005e4000c101d06 */
.L_x_1746:
[----:B------:R-:W-:Y:S05]  /*7e30*/  BSYNC B0 ;  /* 0x0000000000007941 */ /* 0x000fea0003800000 */
.L_x_1745:
[----:B------:R-:W-:Y:S11]  /*7e40*/  ISETP.GE.AND P0, PT, R142, c[0x0][0x1d4], PT ;  /* 0x000075008e007a0c */ /* 0x000ff60003f06270 */
[----:B------:R-:W-:Y:S02]  /*7e50*/  @!UPT UIADD3 URZ, URZ, URZ, URZ ;  /* 0x0000003f3f3ff290 */ /* 0x000fe4000fffe03f */
[----:B------:R-:W-:-:S05]  /*7e60*/  @P0 BRA `(.L_x_1730) ;  /* 0x00000b2000000947 */ /* 0x000fca0003800000 */
[----:B------:R-:W-:Y:S02]  /*7e70*/  SEL R3, R68, R67, !P2 ;  /* 0x0000004344037207 */ /* 0x000fe40005000000 */
[----:B------:R-:W-:Y:S02]  /*7e80*/  ISETP.GE.AND P0, PT, R142, c[0x0][0x27c], PT ;  /* 0x00009f008e007a0c */ /* 0x000fe40003f06270 */
[----:B--2---:R-:W-:Y:S04]  /*7e90*/  SHF.R.S32.HI R4, RZ, 0x1f, R3 ;  /* 0x0000001fff047819 */ /* 0x004fe80000011403 */
[----:B------:R-:W-:Y:S04]  /*7ea0*/  LEA.HI R3, R4, R3, RZ, 0x4 ;  /* 0x0000000304037211 */ /* 0x000fe800078f20ff */
[----:B------:R-:W-:Y:S03]  /*7eb0*/  LEA.HI.SX32 R3, R3, R65, 0x1c ;  /* 0x0000004103037211 */ /* 0x000fe600078fe2ff */
[----:B------:R-:W-:Y:S02]  /*7ec0*/  @!P0 SHF.R.U32.HI R10, RZ, 0x10, R31 ;  /* 0x00000010ff0a8819 */ /* 0x000fe4000001161f */
[----:B------:R-:W-:Y:S01]  /*7ed0*/  IMAD.SHL.U32 R39, R3, 0x8, RZ ;  /* 0x0000000803277824 */ /* 0x000fe200078e00ff */
[----:B------:R-:W-:Y:S02]  /*7ee0*/  SHF.R.S32.HI R4, RZ, 0x1f, R3 ;  /* 0x0000001fff047819 */ /* 0x000fe40000011403 */
[----:B------:R-:W-:Y:S02]  /*7ef0*/  @!P0 PRMT R14, R37, 0x5410, R10 ;  /* 0x00005410250e8816 */ /* 0x000fe4000000000a */
[----:B------:R-:W-:Y:S02]  /*7f00*/  LEA.HI R4, R4, R3, RZ, 0x3 ;  /* 0x0000000304047211 */ /* 0x000fe400078f18ff */
[----:B------:R-:W-:Y:S02]  /*7f10*/  @!P0 SHF.R.U64 R11, R58, 0x10, R59 ;  /* 0x000000103a0b8819 */ /* 0x000fe4000000123b */
[----:B------:R-:W-:Y:S02]  /*7f20*/  SHF.R.S32.HI R3, RZ, 0x3, R4 ;  /* 0x00000003ff037819 */ /* 0x000fe40000011404 */
[----:B------:R-:W-:Y:S02]  /*7f30*/  LOP3.LUT R4, R219, 0x38, R39, 0xf8, !PT ;  /* 0x00000038db047812 */ /* 0x000fe400078ef827 */
[----:B------:R-:W-:Y:S01]  /*7f40*/  @!P0 PRMT R25, R64, 0x5432, R11 ;  /* 0x0000543240198816 */ /* 0x000fe2000000000b */
[----:B------:R-:W-:Y:S01]  /*7f50*/  IMAD R3, R3, 0xc00, R8 ;  /* 0x00000c0003037824 */ /* 0x000fe200078e0208 */
[----:B------:R-:W-:Y:S02]  /*7f60*/  LOP3.LUT R4, R4, R33, RZ, 0x3c, !PT ;  /* 0x0000002104047212 */ /* 0x000fe400078e3cff */
[----:B------:R-:W2:Y:S01]  /*7f70*/  LDS.128 R32, [R112+0xa080] ;  /* 0x00a0800070207984 */ /* 0x000ea20000000c00 */
[--C-:B------:R-:W-:Y:S02]  /*7f80*/  @!P0 SHF.R.U32.HI R9, RZ, 0x10, R57.reuse ;  /* 0x00000010ff098819 */ /* 0x100fe40000011639 */
[----:B------:R-:W-:Y:S01]  /*7f90*/  IMAD.IADD R3, R3, 0x1, R4 ;  /* 0x0000000103037824 */ /* 0x000fe200078e0204 */
[----:B------:R-:W-:Y:S02]  /*7fa0*/  @!P0 SHF.R.U64 R4, R56, 0x10, R57 ;  /* 0x0000001038048819 */ /* 0x000fe40000001239 */
[----:B------:R-:W-:Y:S01]  /*7fb0*/  @!P0 PRMT R20, R63, 0x5432, R9 ;  /* 0x000054323f148816 */ /* 0x000fe20000000009 */
[----:B------:R-:W-:Y:S01]  /*7fc0*/  IMAD.SHL.U32 R3, R3, 0x2, RZ ;  /* 0x0000000203037824 */ /* 0x000fe200078e00ff */
[----:B------:R-:W-:Y:S02]  /*7fd0*/  @!P0 PRMT R12, R63, 0x5410, R4 ;  /* 0x000054103f0c8816 */ /* 0x000fe40000000004 */
[----:B------:R-:W-:Y:S02]  /*7fe0*/  @!P0 SHF.R.U32.HI R5, RZ, 0x10, R29 ;  /* 0x00000010ff058819 */ /* 0x000fe4000001161d */
[----:B------:R4:W5:Y:S01]  /*7ff0*/  LDS.128 R16, [R3+0xa080] ;  /* 0x00a0800003107984 */ /* 0x0009620000000c00 */
[----:B------:R-:W-:Y:S01]  /*8000*/  @!P0 IMAD.U32 R11, R12, 0x10000, RZ ;  /* 0x000100000c0b8824 */ /* 0x000fe200078e00ff */
[----:B------:R-:W-:Y:S02]  /*8010*/  @!P0 PRMT R9, R36, 0x5410, R5 ;  /* 0x0000541024098816 */ /* 0x000fe40000000005 */
[----:B------:R-:W-:Y:S02]  /*8020*/  @!P0 SHF.R.U32.HI R13, RZ, 0x10, R59 ;  /* 0x00000010ff0d8819 */ /* 0x000fe4000001163b */
[----:B------:R-:W-:Y:S02]  /*8030*/  @!P0 SHF.R.U64 R6, R30, 0x10, R31 ;  /* 0x000000101e068819 */ /* 0x000fe4000000121f */
[----:B------:R-:W-:Y:S02]  /*8040*/  @!P0 LOP3.LUT R12, R12, 0xffff0000, RZ, 0xc0, !PT ;  /* 0xffff00000c0c8812 */ /* 0x000fe400078ec0ff */
[----:B------:R-:W-:Y:S02]  /*8050*/  @!P0 PRMT R23, R64, 0x5410, R13 ;  /* 0x0000541040178816 */ /* 0x000fe4000000000d */
[----:B------:R-:W-:Y:S02]  /*8060*/  @!P0 PRMT R13, R37, 0x5432, R6 ;  /* 0x00005432250d8816 */ /* 0x000fe40000000006 */
[----:B----4-:R-:W-:Y:S04]  /*8070*/  @!P0 SHF.R.U64 R3, R28, 0x10, R29 ;  /* 0x000000101c038819 */ /* 0x010fe8000000121d */
[----:B------:R-:W-:Y:S01]  /*8080*/  @!P0 PRMT R4, R36, 0x5432, R3 ;  /* 0x0000543224048816 */ /* 0x000fe20000000003 */
[----:B--2---:R-:W-:Y:S03]  /*8090*/  @!P0 IMAD.U32 R10, R32, 0x10000, RZ ;  /* 0x00010000200a8824 */ /* 0x004fe600078e00ff */
[----:B------:R-:W-:Y:S01]  /*80a0*/  @!P0 SHF.L.U32 R5, R4, 0x10, RZ ;  /* 0x0000001004058819 */ /* 0x000fe200000006ff */
[C---:B-----5:R-:W-:Y:S01]  /*80b0*/  @!P0 IMAD.U32 R3, R16.reuse, 0x10000, RZ ;  /* 0x0001000010038824 */ /* 0x060fe200078e00ff */
[----:B------:R-:W-:Y:S03]  /*80c0*/  @!P0 LOP3.LUT R6, R16, 0xffff0000, RZ, 0xc0, !PT ;  /* 0xffff000010068812 */ /* 0x000fe600078ec0ff */
[C---:B------:R-:W-:Y:S02]  /*80d0*/  @!P0 FMUL.FTZ R15, R3.reuse, R11 ;  /* 0x0000000b030f8220 */ /* 0x040fe40000410000 */
[-C--:B------:R-:W-:Y:S02]  /*80e0*/  @!P0 FMUL.FTZ R3, R3, R5.reuse ;  /* 0x0000000503038220 */ /* 0x080fe40000410000 */
[----:B------:R-:W-:Y:S02]  /*80f0*/  @!P0 FFMA.FTZ R24, R10, R5, -R15 ;  /* 0x000000050a188223 */ /* 0x000fe4000001080f */
[----:B------:R-:W-:Y:S01]  /*8100*/  @!P0 FFMA.FTZ R3, R11, R10, R3 ;  /* 0x0000000a0b038223 */ /* 0x000fe20000010003 */
[----:B------:R-:W-:Y:S01]  /*8110*/  @!P0 LOP3.LUT R11, R32, 0xffff0000, RZ, 0xc0, !PT ;  /* 0xffff0000200b8812 */ /* 0x000fe200078ec0ff */
[----:B------:R-:W-:Y:S01]  /*8120*/  @!P0 FMUL.FTZ R21, R6, R12 ;  /* 0x0000000c06158220 */ /* 0x000fe20000410000 */
[----:B------:R-:W-:Y:S01]  /*8130*/  @!P0 LOP3.LUT R10, R4, 0xffff0000, RZ, 0xc0, !PT ;  /* 0xffff0000040a8812 */ /* 0x000fe200078ec0ff */
[C---:B------:R-:W-:Y:S01]  /*8140*/  @!P0 IMAD.U32 R15, R20.reuse, 0x10000, RZ ;  /* 0x00010000140f8824 */ /* 0x040fe200078e00ff */
[----:B------:R-:W-:Y:S01]  /*8150*/  @!P0 LOP3.LUT R20, R20, 0xffff0000, RZ, 0xc0, !PT ;  /* 0xffff000014148812 */ /* 0x000fe200078ec0ff */
[----:B------:R-:W-:Y:S02]  /*8160*/  @!P0 IMAD.U32 R5, R17, 0x10000, RZ ;  /* 0x0001000011058824 */ /* 0x000fe400078e00ff */
[-C--:B------:R-:W-:Y:S02]  /*8170*/  @!P0 FMUL.FTZ R4, R6, R10.reuse ;  /* 0x0000000a06048220 */ /* 0x080fe40000410000 */
[----:B------:R-:W-:Y:S01]  /*8180*/  @!P0 FFMA.FTZ R22, R11, R10, -R21 ;  /* 0x0000000a0b168223 */ /* 0x000fe20000010815 */
[----:B------:R-:W-:Y:S01]  /*8190*/  @!P0 SHF.L.U32 R10, R33, 0x10, RZ ;  /* 0x00000010210a8819 */ /* 0x000fe200000006ff */
        /* <DEDUP_REMOVED lines=8> */
[----:B------:R-:W-:Y:S02]  /*8220*/  @!P0 FFMA.FTZ R5, R15, R10, R5 ;  /* 0x0000000a0f058223 */ /* 0x000fe40000010005 */
[C---:B------:R-:W-:Y:S02]  /*8230*/  @!P0 FMUL.FTZ R12, R6.reuse, R20 ;  /* 0x00000014060c8220 */ /* 0x040fe40000410000 */
[-C--:B------:R-:W-:Y:S02]  /*8240*/  @!P0 FMUL.FTZ R6, R6, R9.reuse ;  /* 0x0000000906068220 */ /* 0x080fe40000410000 */
[----:B------:R-:W-:Y:S02]  /*8250*/  @!P0 FFMA.FTZ R12, R11, R9, -R12 ;  /* 0x000000090b0c8223 */ /* 0x000fe4000001080c */
[----:B------:R-:W-:Y:S02]  /*8260*/  @!P0 IMAD.U32 R15, R25, 0x10000, RZ ;  /* 0x00010000190f8824 */ /* 0x000fe400078e00ff */
[----:B------:R-:W-:Y:S01]  /*8270*/  @!P0 IMAD.U32 R9, R18, 0x10000, RZ ;  /* 0x0001000012098824 */ /* 0x000fe200078e00ff */
[----:B------:R-:W-:Y:S01]  /*8280*/  @!P0 F2FP.BF16.PACK_AB R21, R12, R21 ;  /* 0x000000150c15823e */ /* 0x000fe200000010ff */
[----:B------:R-:W-:Y:S01]  /*8290*/  @!P0 FFMA.FTZ R6, R20, R11, R6 ;  /* 0x0000000b14068223 */ /* 0x000fe20000010006 */
[----:B------:R-:W-:Y:S01]  /*82a0*/  @!P0 F2FP.BF16.PACK_AB R12, R22, R24 ;  /* 0x00000018160c823e */ /* 0x000fe200000010ff */
[----:B------:R-:W-:Y:S01]  /*82b0*/  @!P0 IMAD.U32 R11, R19, 0x10000, RZ ;  /* 0x00010000130b8824 */ /* 0x000fe200078e00ff */
[----:B------:R-:W-:Y:S01]  /*82c0*/  @!P0 SHF.L.U32 R20, R34, 0x10, RZ ;  /* 0x0000001022148819 */ /* 0x000fe200000006ff */
[----:B------:R-:W-:Y:S01]  /*82d0*/  @!P0 IMAD.MOV.U32 R33, RZ, RZ, R21 ;  /* 0x000000ffff218224 */ /* 0x000fe200078e0015 */
[----:B------:R-:W-:Y:S01]  /*82e0*/  @!P0 SHF.L.U32 R22, R35, 0x10, RZ ;  /* 0x0000001023168819 */ /* 0x000fe200000006ff */
[----:B------:R-:W-:Y:S01]  /*82f0*/  @!P0 IMAD.MOV.U32 R32, RZ, RZ, R12 ;  /* 0x000000ffff208224 */ /* 0x000fe200078e000c */
[----:B------:R-:W-:Y:S01]  /*8300*/  @!P0 F2FP.BF16.PACK_AB R5, R6, R5 ;  /* 0x000000050605823e */ /* 0x000fe200000010ff */
[C---:B------:R-:W-:Y:S01]  /*8310*/  @!P0 IMAD.U32 R21, R23.reuse, 0x10000, RZ ;  /* 0x0001000017158824 */ /* 0x040fe200078e00ff */
[----:B------:R-:W-:Y:S01]  /*8320*/  @!P0 LOP3.LUT R23, R23, 0xffff0000, RZ, 0xc0, !PT ;  /* 0xffff000017178812 */ /* 0x000fe200078ec0ff */
[C---:B------:R-:W-:Y:S01]  /*8330*/  @!P0 IMAD.U32 R12, R13.reuse, 0x10000, RZ ;  /* 0x000100000d0c8824 */ /* 0x040fe200078e00ff */
[----:B------:R-:W-:Y:S01]  /*8340*/  @!P0 LOP3.LUT R13, R13, 0xffff0000, RZ, 0xc0, !PT ;  /* 0xffff00000d0d8812 */ /* 0x000fe200078ec0ff */
[----:B------:R-:W-:Y:S01]  /*8350*/  @!P0 FMUL.FTZ R26, R9, R15 ;  /* 0x0000000f091a8220 */ /* 0x000fe20000410000 */
[----:B------:R-:W-:Y:S01]  /*8360*/  @!P0 MOV R17, R5 ;  /* 0x0000000500118202 */ /* 0x000fe20000000f00 */
[C---:B------:R-:W-:Y:S01]  /*8370*/  @!P0 IMAD.U32 R10, R14.reuse, 0x10000, RZ ;  /* 0x000100000e0a8824 */ /* 0x040fe200078e00ff */
[----:B------:R-:W-:Y:S01]  /*8380*/  @!P0 LOP3.LUT R14, R14, 0xffff0000, RZ, 0xc0, !PT ;  /* 0xffff00000e0e8812 */ /* 0x000fe200078ec0ff */
[----:B------:R-:W-:Y:S02]  /*8390*/  @!P0 FMUL.FTZ R24, R11, R21 ;  /* 0x000000150b188220 */ /* 0x000fe40000410000 */
[-C--:B------:R-:W-:Y:S02]  /*83a0*/  @!P0 FMUL.FTZ R9, R9, R12.reuse ;  /* 0x0000000c09098220 */ /* 0x080fe40000410000 */
[----:B------:R-:W-:Y:S01]  /*83b0*/  @!P0 FFMA.FTZ R26, R20, R12, -R26 ;  /* 0x0000000c141a8223 */ /* 0x000fe2000001081a */
[----:B------:R-:W-:Y:S01]  /*83c0*/  @!P0 LOP3.LUT R12, R19, 0xffff0000, RZ, 0xc0, !PT ;  /* 0xffff0000130c8812 */ /* 0x000fe200078ec0ff */
[-C--:B------:R-:W-:Y:S01]  /*83d0*/  @!P0 FFMA.FTZ R27, R22, R10.reuse, -R24 ;  /* 0x0000000a161b8223 */ /* 0x080fe20000010818 */
[----:B------:R-:W-:Y:S01]  /*83e0*/  @!P0 LOP3.LUT R24, R35, 0xffff0000, RZ, 0xc0, !PT ;  /* 0xffff000023188812 */ /* 0x000fe200078ec0ff */
[----:B------:R-:W-:Y:S02]  /*83f0*/  @!P0 FMUL.FTZ R11, R11, R10 ;  /* 0x0000000a0b0b8220 */ /* 0x000fe40000410000 */
[----:B------:R-:W-:Y:S02]  /*8400*/  @!P0 FMUL.FTZ R10, R12, R23 ;  /* 0x000000170c0a8220 */ /* 0x000fe40000410000 */
[----:B------:R-:W-:Y:S01]  /*8410*/  @!P0 FFMA.FTZ R9, R15, R20, R9 ;  /* 0x000000140f098223 */ /* 0x000fe20000010009 */
[----:B------:R-:W-:Y:S01]  /*8420*/  @!P0 LOP3.LUT R20, R34, 0xffff0000, RZ, 0xc0, !PT ;  /* 0xffff000022148812 */ /* 0x000fe200078ec0ff */
[-C--:B------:R-:W-:Y:S01]  /*8430*/  @!P0 FFMA.FTZ R10, R24, R14.reuse, -R10 ;  /* 0x0000000e180a8223 */ /* 0x080fe2000001080a */
[----:B------:R-:W-:Y:S01]  /*8440*/  @!P0 LOP3.LUT R15, R25, 0xffff0000, RZ, 0xc0, !PT ;  /* 0xffff0000190f8812 */ /* 0x000fe200078ec0ff */
[----:B------:R-:W-:Y:S03]  /*8450*/  @!P0 FMUL.FTZ R12, R12, R14 ;  /* 0x0000000e0c0c8220 */ /* 0x000fe60000410000 */
[----:B------:R-:W-:Y:S02]  /*8460*/  @!P0 F2FP.BF16.PACK_AB R28, R10, R27 ;  /* 0x0000001b0a1c823e */ /* 0x000fe400000010ff */
[----:B------:R-:W-:Y:S03]  /*8470*/  @!P0 LOP3.LUT R10, R18, 0xffff0000, RZ, 0xc0, !PT ;  /* 0xffff0000120a8812 */ /* 0x000fe600078ec0ff */
[----:B------:R-:W-:Y:S02]  /*8480*/  @!P0 IMAD.MOV.U32 R35, RZ, RZ, R28 ;  /* 0x000000ffff238224 */ /* 0x000fe400078e001c */
[C---:B------:R-:W-:Y:S02]  /*8490*/  @!P0 FMUL.FTZ R25, R10.reuse, R15 ;  /* 0x0000000f0a198220 */ /* 0x040fe40000410000 */
[-C--:B------:R-:W-:Y:S02]  /*84a0*/  @!P0 FMUL.FTZ R10, R10, R13.reuse ;  /* 0x0000000d0a0a8220 */ /* 0x080fe40000410000 */
[----:B------:R-:W-:Y:S02]  /*84b0*/  @!P0 FFMA.FTZ R25, R20, R13, -R25 ;  /* 0x0000000d14198223 */ /* 0x000fe40000010819 */
[----:B------:R-:W-:Y:S02]  /*84c0*/  @!P0 FFMA.FTZ R10, R15, R20, R10 ;  /* 0x000000140f0a8223 */ /* 0x000fe4000001000a */
[----:B------:R-:W-:Y:S01]  /*84d0*/  @!P0 FFMA.FTZ R11, R21, R22, R11 ;  /* 0x00000016150b8223 */ /* 0x000fe2000001000b */
[----:B------:R-:W-:Y:S01]  /*84e0*/  @!P0 F2FP.BF16.PACK_AB R13, R25, R26 ;  /* 0x0000001a190d823e */ /* 0x000fe200000010ff */
[----:B------:R-:W-:Y:S01]  /*84f0*/  @!P0 FFMA.FTZ R12, R23, R24, R12 ;  /* 0x00000018170c8223 */ /* 0x000fe2000001000c */
[C---:B---3--:R-:W-:Y:S03]  /*8500*/  LEA R26, P3, R77.reuse, R40, 0x1 ;  /* 0x000000284d1a7211 */ /* 0x048fe600078608ff */
[----:B------:R-:W-:Y:S01]  /*8510*/  @!P0 IMAD.MOV.U32 R34, RZ, RZ, R13 ;  /* 0x000000ffff228224 */ /* 0x000fe200078e000d */
[----:B------:R-:W-:Y:S02]  /*8520*/  LEA.HI.X R27, R77, R41, R93, 0x1, P3 ;  /* 0x000000294d1b7211 */ /* 0x000fe400018f0c5d */
[----:B------:R-:W-:Y:S02]  /*8530*/  @!P0 F2FP.BF16.PACK_AB R13, R4, R3 ;  /* 0x00000003040d823e */ /* 0x000fe400000010ff */
[----:B------:R-:W-:Y:S01]  /*8540*/  @!P0 F2FP.BF16.PACK_AB R4, R10, R9 ;  /* 0x000000090a04823e */ /* 0x000fe200000010ff */
[----:B------:R2:W-:Y:S01]  /*8550*/  ST.E.128 [R26.64], R32 ;  /* 0x000000201a007985 */ /* 0x0005e2000c101d06 */
[----:B------:R-:W-:Y:S01]  /*8560*/  @!P0 F2FP.BF16.PACK_AB R3, R12, R11 ;  /* 0x0000000b0c03823e */ /* 0x000fe200000010ff */
[----:B------:R-:W-:Y:S02]  /*8570*/  @!P0 IMAD.MOV.U32 R16, RZ, RZ, R13 ;  /* 0x000000ffff108224 */ /* 0x000fe400078e000d */
        /* <DEDUP_REMOVED lines=9> */
.L_x_1716:
[----:B------:R1:W2:Y:S01]  /*8610*/  SHFL.IDX PT, R5, R72, RZ, 0x181f ;  /* 0x00181fff48057589 */ /* 0x0002a200000e0000 */
[----:B------:R-:W-:Y:S01]  /*8620*/  IMAD R3, R38, -0x30, R2 ;  /* 0xffffffd026037824 */ /* 0x000fe200078e0202 */
[----:B------:R-:W-:Y:S02]  /*8630*/  BSSY B0, `(.L_x_1747) ;  /* 0x000001c000007945 */ /* 0x000fe40003800000 */
[----:B------:R1:W3:Y:S02]  /*8640*/  SHFL.IDX PT, R4, R73, RZ, 0x181f ;  /* 0x00181fff49047589 */ /* 0x0002e400000e0000 */
[----:B------:R-:W-:Y:S04]  /*8650*/  IMNMX R74, R3, 0x30, PT ;  /* 0x00000030034a7817 */ /* 0x000fe80003800200 */
[----:B------:R-:W-:Y:S04]  /*8660*/  IADD3 R6, -R143, R74, RZ ;  /* 0x0000004a8f067210 */ /* 0x000fe80007ffe1ff */
[----:B------:R-:W-:Y:S11]  /*8670*/  ISETP.GE.AND P0, PT, R6, 0x1, PT ;  /* 0x000000010600780c */ /* 0x000ff60003f06270 */
[----:B------:R-:W-:Y:S02]  /*8680*/  @!UPT UIADD3 URZ, URZ, URZ, URZ ;  /* 0x0000003f3f3ff290 */ /* 0x000fe4000fffe03f */
[----:B------:R-:W-:-:S05]  /*8690*/  @!P0 BRA `(.L_x_1748) ;  /* 0x0000015000008947 */ /* 0x000fca0003800000 */
[----:B-12---:R-:W-:Y:S02]  /*86a0*/  ISETP.GE.AND P0, PT, R140, c[0x0][0x1d4], PT ;  /* 0x000075008c007a0c */ /* 0x006fe40003f06270 */
[----:B------:R-:W-:Y:S11]  /*86b0*/  ISETP.GE.AND P4, PT, R142, c[0x0][0x1d4], PT ;  /* 0x000075008e007a0c */ /* 0x000ff60003f86270 */
[----:B------:R-:W1:Y:S01]  /*86c0*/  @!P0 LDS.128 R20, [R203+0xa080] ;  /* 0x00a08000cb148984 */ /* 0x000e620000000c00 */
[CC--:B---3--:R-:W-:Y:S04]  /*86d0*/  @!P0 LEA R10, P3, R140.reuse, R4.reuse, 0x1 ;  /* 0x000000048c0a8211 */ /* 0x0c8fe800078608ff */
[-C--:B------:R-:W-:Y:S02]  /*86e0*/  @!P0 LEA.HI.X R11, R140, R5.reuse, R141, 0x1, P3 ;  /* 0x000000058c0b8211 */ /* 0x080fe400018f0c8d */
[CC--:B------:R-:W-:Y:S04]  /*86f0*/  @!P4 LEA R14, P3, R206.reuse, R4.reuse, 0x1 ;  /* 0x00000004ce0ec211 */ /* 0x0c0fe800078608ff */
[-C--:B------:R-:W-:Y:S02]  /*8700*/  @!P4 LEA.HI.X R15, R206, R5.reuse, R213, 0x1, P3 ;  /* 0x00000005ce0fc211 */ /* 0x080fe400018f0cd5 */
[C---:B------:R-:W-:Y:S11]  /*8710*/  ISETP.GE.AND P3, PT, R205.reuse, c[0x0][0x1d4], PT ;  /* 0x00007500cd007a0c */ /* 0x040ff60003f66270 */
[----:B------:R-:W-:Y:S02]  /*8720*/  @!UPT UIADD3 URZ, URZ, URZ, URZ ;  /* 0x0000003f3f3ff290 */ /* 0x000fe4000fffe03f */
[CC--:B------:R-:W-:Y:S04]  /*8730*/  @!P3 LEA R12, P5, R205.reuse, R4.reuse, 0x1 ;  /* 0x00000004cd0cb211 */ /* 0x0c0fe800078a08ff */
[-C--:B------:R-:W-:Y:S01]  /*8740*/  @!P3 LEA.HI.X R13, R205, R5.reuse, R215, 0x1, P5 ;  /* 0x00000005cd0db211 */ /* 0x080fe200028f0cd7 */
[----:B-1----:R-:W-:Y:S01]  /*8750*/  @!P0 ST.E.128 [R10.64], R20 ;  /* 0x000000140a008985 */ /* 0x002fe2000c101d06 */
[C---:B------:R-:W-:Y:S03]  /*8760*/  ISETP.GE.AND P0, PT, R204.reuse, c[0x0][0x1d4], PT ;  /* 0x00007500cc007a0c */ /* 0x040fe60003f06270 */
[----:B------:R-:W1:Y:S10]  /*8770*/  @!P4 LDS.128 R16, [R203+0xb880] ;  /* 0x00b88000cb10c984 */ /* 0x000e740000000c00 */
[C---:B------:R-:W-:Y:S04]  /*8780*/  @!P0 LEA R4, P5, R204.reuse, R4, 0x1 ;  /* 0x00000004cc048211 */ /* 0x040fe800078a08ff */
[----:B------:R-:W-:Y:S01]  /*8790*/  @!P0 LEA.HI.X R5, R204, R5, R214, 0x1, P5 ;  /* 0x00000005cc058211 */ /* 0x000fe200028f0cd6 */
[----:B-1----:R-:W-:Y:S04]  /*87a0*/  @!P4 ST.E.128 [R14.64], R16 ;  /* 0x000000100e00c985 */ /* 0x002fe8000c101d06 */
[----:B------:R-:W1:Y:S04]  /*87b0*/  @!P3 LDS.128 R16, [R203+0xd080] ;  /* 0x00d08000cb10b984 */ /* 0x000e680000000c00 */
[----:B-1----:R-:W-:Y:S04]  /*87c0*/  @!P3 ST.E.128 [R12.64], R16 ;  /* 0x000000100c00b985 */ /* 0x002fe8000c101d06 */
[----:B------:R-:W1:Y:S04]  /*87d0*/  @!P0 LDS.128 R12, [R203+0xe880] ;  /* 0x00e88000cb0c8984 */ /* 0x000e680000000c00 */
[----:B-1----:R1:W-:Y:S02]  /*87e0*/  @!P0 ST.E.128 [R4.64], R12 ;  /* 0x0000000c04008985 */ /* 0x0023e4000c101d06 */
.L_x_1748:
[----:B-12---:R-:W-:Y:S05]  /*87f0*/  BSYNC B0 ;  /* 0x0000000000007941 */ /* 0x006fea0003800000 */
.L_x_1747:
[----:B---3--:R1:W2:Y:S01]  /*8800*/  SHFL.IDX PT, R4, R72, 0x1, 0x181f ;  /* 0x00381f0048047f89 */ /* 0x0082a200000e0000 */
[----:B------:R-:W-:Y:S03]  /*8810*/  ISETP.GE.AND P0, PT, R6, 0x21, PT ;  /* 0x000000210600780c */ /* 0x000fe60003f06270 */
[----:B------:R1:W3:Y:S10]  /*8820*/  SHFL.IDX PT, R3, R73, 0x1, 0x181f ;  /* 0x00381f0049037f89 */ /* 0x0002f400000e0000 */
[----:B------:R-:W-:-:S05]  /*8830*/  @!P0 BRA `(.L_x_1730) ;  /* 0x0000015000008947 */ /* 0x000fca0003800000 */
[----:B------:R-:W-:Y:S02]  /*8840*/  ISETP.GE.AND P0, PT, R140, c[0x0][0x1d4], PT ;  /* 0x000075008c007a0c */ /* 0x000fe40003f06270 */
[----:B------:R-:W-:Y:S11]  /*8850*/  ISETP.GE.AND P4, PT, R142, c[0x0][0x1d4], PT ;  /* 0x000075008e007a0c */ /* 0x000ff60003f86270 */
[----:B------:R-:W4:Y:S01]  /*8860*/  @!P0 LDS.128 R20, [R203+0xb080] ;  /* 0x00b08000cb148984 */ /* 0x000f220000000c00 */
[CC--:B---3--:R-:W-:Y:S04]  /*8870*/  @!P0 LEA R10, P3, R140.reuse, R3.reuse, 0x1 ;  /* 0x000000038c0a8211 */ /* 0x0c8fe800078608ff */
[-C--:B--2---:R-:W-:Y:S02]  /*8880*/  @!P0 LEA.HI.X R11, R140, R4.reuse, R141, 0x1, P3 ;  /* 0x000000048c0b8211 */ /* 0x084fe400018f0c8d */
[CC--:B------:R-:W-:Y:S04]  /*8890*/  @!P4 LEA R14, P3, R206.reuse, R3.reuse, 0x1 ;  /* 0x00000003ce0ec211 */ /* 0x0c0fe800078608ff */
[-C--:B------:R-:W-:Y:S02]  /*88a0*/  @!P4 LEA.HI.X R15, R206, R4.reuse, R213, 0x1, P3 ;  /* 0x00000004ce0fc211 */ /* 0x080fe400018f0cd5 */
[C---:B------:R-:W-:Y:S11]  /*88b0*/  ISETP.GE.AND P3, PT, R205.reuse, c[0x0][0x1d4], PT ;  /* 0x00007500cd007a0c */ /* 0x040ff60003f66270 */
[----:B------:R-:W-:Y:S02]  /*88c0*/  @!UPT UIADD3 URZ, URZ, URZ, URZ ;  /* 0x0000003f3f3ff290 */ /* 0x000fe4000fffe03f */
[CC--:B------:R-:W-:Y:S04]  /*88d0*/  @!P3 LEA R12, P5, R205.reuse, R3.reuse, 0x1 ;  /* 0x00000003cd0cb211 */ /* 0x0c0fe800078a08ff */
[-C--:B------:R-:W-:Y:S01]  /*88e0*/  @!P3 LEA.HI.X R13, R205, R4.reuse, R215, 0x1, P5 ;  /* 0x00000004cd0db211 */ /* 0x080fe200028f0cd7 */
[----:B----4-:R2:W-:Y:S01]  /*88f0*/  @!P0 ST.E.128 [R10.64], R20 ;  /* 0x000000140a008985 */ /* 0x0105e2000c101d06 */
[C---:B------:R-:W-:Y:S03]  /*8900*/  ISETP.GE.AND P0, PT, R204.reuse, c[0x0][0x1d4], PT ;  /* 0x00007500cc007a0c */ /* 0x040fe60003f06270 */
[----:B------:R-:W3:Y:S10]  /*8910*/  @!P4 LDS.128 R16, [R203+0xc880] ;  /* 0x00c88000cb10c984 */ /* 0x000ef40000000c00 */
[C---:B--2---:R-:W-:Y:S04]  /*8920*/  @!P0 LEA R10, P5, R204.reuse, R3, 0x1 ;  /* 0x00000003cc0a8211 */ /* 0x044fe800078a08ff */
[----:B------:R-:W-:Y:S01]  /*8930*/  @!P0 LEA.HI.X R11, R204, R4, R214, 0x1, P5 ;  /* 0x00000004cc0b8211 */ /* 0x000fe200028f0cd6 */
[----:B---3--:R-:W-:Y:S04]  /*8940*/  @!P4 ST.E.128 [R14.64], R16 ;  /* 0x000000100e00c985 */ /* 0x008fe8000c101d06 */
[----:B------:R-:W2:Y:S04]  /*8950*/  @!P3 LDS.128 R16, [R203+0xe080] ;  /* 0x00e08000cb10b984 */ /* 0x000ea80000000c00 */
[----:B--2---:R-:W-:Y:S04]  /*8960*/  @!P3 ST.E.128 [R12.64], R16 ;  /* 0x000000100c00b985 */ /* 0x004fe8000c101d06 */
[----:B------:R-:W2:Y:S04]  /*8970*/  @!P0 LDS.128 R12, [R203+0xf880] ;  /* 0x00f88000cb0c8984 */ /* 0x000ea80000000c00 */
[----:B--2---:R2:W-:Y:S02]  /*8980*/  @!P0 ST.E.128 [R10.64], R12 ;  /* 0x0000000c0a008985 */ /* 0x0045e4000c101d06 */
.L_x_1730:
[----:B------:R-:W-:Y:S05]  /*8990*/  BSYNC B2 ;  /* 0x0000000000027941 */ /* 0x000fea0003800000 */
.L_x_1715:
[----:B---3--:R-:W-:Y:S01]  /*89a0*/  IMAD.IADD R3, R74, 0x1, -R143 ;  /* 0x000000014a037824 */ /* 0x008fe200078e0a8f */
[----:B--2---:R-:W-:Y:S01]  /*89b0*/  P2R R15, PR, RZ, 0x2 ;  /* 0x00000002ff0f7803 */ /* 0x004fe20000000000 */
[----:B------:R-:W-:Y:S01]  /*89c0*/  IMAD.WIDE R10, R38, 0x30, R98 ;  /* 0x00000030260a7825 */ /* 0x000fe200078e0262 */
[----:B------:R-:W-:Y:S01]  /*89d0*/  LOP3.LUT P1, RZ, R212, 0x8, RZ, 0xc0, !PT ;  /* 0x00000008d4ff7812 */ /* 0x000fe2000782c0ff */
[----:B------:R-:W-:Y:S01]  /*89e0*/  BSSY B0, `(.L_x_1749) ;  /* 0x000004c000007945 */ /* 0x000fe20003800000 */
[----:B------:R-:W-:Y:S01]  /*89f0*/  ISETP.GE.AND P3, PT, R3, 0x21, PT ;  /* 0x000000210300780c */ /* 0x000fe20003f66270 */
[----:B------:R-:W-:Y:S01]  /*8a00*/  IMAD R6, R80, c[0x0][0x218], RZ ;  /* 0x0000860050067a24 */ /* 0x000fe200078e02ff */
[C---:B------:R-:W-:Y:S02]  /*8a10*/  LOP3.LUT P6, RZ, R212.reuse, 0x2, RZ, 0xc0, !PT ;  /* 0x00000002d4ff7812 */ /* 0x040fe400078cc0ff */
[----:B------:R-:W-:Y:S01]  /*8a20*/  LOP3.LUT P5, RZ, R212, 0x1, RZ, 0xc0, !PT ;  /* 0x00000001d4ff7812 */ /* 0x000fe200078ac0ff */
[----:B------:R-:W-:Y:S08]  /*8a30*/  IMAD R6, R75, c[0x0][0x21c], R6 ;  /* 0x000087004b067a24 */ /* 0x000ff000078e0206 */
[C---:B------:R-:W-:Y:S05]  /*8a40*/  @P3 IADD3 R9, P0, R10.reuse, 0x20, RZ ;  /* 0x000000200a093810 */ /* 0x040fea0007f1e0ff */
[----:B------:R-:W-:Y:S01]  /*8a50*/  @P3 IMAD.X R14, RZ, RZ, R11, P0 ;  /* 0x000000ffff0e3224 */ /* 0x000fe200000e060b */
[----:B------:R-:W-:Y:S11]  /*8a60*/  ISETP.GE.AND P0, PT, R3, 0x1, PT ;  /* 0x000000010300780c */ /* 0x000ff60003f06270 */
[----:B------:R-:W-:Y:S02]  /*8a70*/  @!UPT UIADD3 URZ, URZ, URZ, URZ ;  /* 0x0000003f3f3ff290 */ /* 0x000fe4000fffe03f */
[-C--:B------:R-:W-:Y:S01]  /*8a80*/  @P0 MOV R4, R82.reuse ;  /* 0x0000005200040202 */ /* 0x080fe20000000f00 */
[----:B------:R-:W-:Y:S02]  /*8a90*/  @P0 IMAD.MOV.U32 R5, RZ, RZ, R81 ;  /* 0x000000ffff050224 */ /* 0x000fe400078e0051 */
[----:B------:R-:W-:Y:S02]  /*8aa0*/  @P0 IMAD R3, R11, c[0x0][0x258], RZ ;  /* 0x000096000b030a24 */ /* 0x000fe400078e02ff */
[C---:B------:R-:W-:Y:S04]  /*8ab0*/  @P0 IMAD.WIDE.U32 R4, R10.reuse, c[0x0][0x258], R4 ;  /* 0x000096000a040a25 */ /* 0x040fe800078e0004 */
[----:B------:R-:W-:Y:S01]  /*8ac0*/  @P0 IMAD R3, R10, c[0x0][0x25c], R3 ;  /* 0x000097000a030a24 */ /* 0x000fe200078e0203 */
[C---:B------:R-:W-:Y:S01]  /*8ad0*/  @P0 LEA R12, P4, R4.reuse, c[0x0][0x250], 0x1 ;  /* 0x00009400040c0a11 */ /* 0x040fe200078808ff */
[----:B------:R-:W-:Y:S01]  /*8ae0*/  @P3 IMAD.MOV.U32 R11, RZ, RZ, R81 ;  /* 0x000000ffff0b3224 */ /* 0x000fe200078e0051 */
[----:B------:R-:W-:Y:S02]  /*8af0*/  @P3 MOV R10, R82 ;  /* 0x00000052000a3202 */ /* 0x000fe40000000f00 */
[----:B------:R-:W-:Y:S03]  /*8b00*/  @P0 IADD3 R3, R5, R3, RZ ;  /* 0x0000000305030210 */ /* 0x000fe60007ffe0ff */
[----:B------:R-:W-:Y:S01]  /*8b10*/  @P3 IMAD.WIDE.U32 R10, R9, c[0x0][0x258], R10 ;  /* 0x00009600090a3a25 */ /* 0x000fe200078e000a */
[----:B------:R-:W-:Y:S03]  /*8b20*/  @P0 LEA.HI.X R13, R4, c[0x0][0x254], R3, 0x1, P4 ;  /* 0x00009500040d0a11 */ /* 0x000fe600020f0c03 */
[----:B------:R-:W-:Y:S02]  /*8b30*/  IMAD R3, R79, c[0x0][0x208], RZ ;  /* 0x000082004f037a24 */ /* 0x000fe400078e02ff */
[----:B------:R-:W-:Y:S01]  /*8b40*/  @!PT LDS RZ, [RZ] ;  /* 0x00000000fffff984 */ /* 0x000fe20000000800 */
[----:B------:R-:W-:Y:S01]  /*8b50*/  @!PT LDS RZ, [RZ] ;  /* 0x00000000fffff984 */ /* 0x000fe20000000800 */
[----:B------:R-:W-:Y:S01]  /*8b60*/  @!PT LDS RZ, [RZ] ;  /* 0x00000000fffff984 */ /* 0x000fe20000000800 */
[----:B------:R2:W-:Y:S01]  /*8b70*/  @P0 LDGSTS.E.BYPASS.LTC128B.128 [R203+0x4080], [R12.64], !P1 ;  /* 0x040800000ccb0fae */ /* 0x0005e2000c901d46 */
[C---:B------:R-:W-:Y:S04]  /*8b80*/  IMAD.WIDE.U32 R4, R76.reuse, c[0x0][0x208], RZ ;  /* 0x000082004c047a25 */ /* 0x040fe800078e00ff */
[----:B------:R-:W-:Y:S04]  /*8b90*/  IMAD R3, R76, c[0x0][0x20c], R3 ;  /* 0x000083004c037a24 */ /* 0x000fe800078e0203 */
[----:B------:R-:W-:Y:S04]  /*8ba0*/  IMAD.IADD R5, R5, 0x1, R3 ;  /* 0x0000000105057824 */ /* 0x000fe800078e0203 */
[----:B------:R-:W-:Y:S05]  /*8bb0*/  IMAD.WIDE.U32 R4, R75, c[0x0][0x218], R4 ;  /* 0x000086004b047a25 */ /* 0x000fea00078e0004 */
[----:B------:R-:W-:Y:S01]  /*8bc0*/  IADD3 R3, P4, R106, R4, RZ ;  /* 0x000000046a037210 */ /* 0x000fe20007f9e0ff */
[----:B------:R-:W-:Y:S03]  /*8bd0*/  @P3 IMAD R4, R14, c[0x0][0x258], RZ ;  /* 0x000096000e043a24 */ /* 0x000fe600078e02ff */
[----:B------:R-:W-:Y:S01]  /*8be0*/  IADD3.X R6, R116, R5, R6, P4, !PT ;  /* 0x0000000574067210 */ /* 0x000fe200027fe406 */
[----:B------:R-:W-:Y:S05]  /*8bf0*/  @P3 IMAD R4, R9, c[0x0][0x25c], R4 ;  /* 0x0000970009043a24 */ /* 0x000fea00078e0204 */
[----:B------:R-:W-:Y:S02]  /*8c00*/  @P3 IADD3 R5, R11, R4, RZ ;  /* 0x000000040b053210 */ /* 0x000fe40007ffe0ff */
[C---:B------:R-:W-:Y:S04]  /*8c10*/  @P3 LEA R4, P4, R10.reuse, c[0x0][0x250], 0x1 ;  /* 0x000094000a043a11 */ /* 0x040fe800078808ff */
[----:B------:R-:W-:Y:S02]  /*8c20*/  @P3 LEA.HI.X R5, R10, c[0x0][0x254], R5, 0x1, P4 ;  /* 0x000095000a053a11 */ /* 0x000fe400020f0c05 */
[C---:B------:R-:W-:Y:S04]  /*8c30*/  LEA R9, P4, R3.reuse, c[0x0][0x1f8], 0x1 ;  /* 0x00007e0003097a11 */ /* 0x040fe800078808ff */
[----:B------:R-:W-:Y:S02]  /*8c40*/  LEA.HI.X R6, R3, c[0x0][0x1fc], R6, 0x1, P4 ;  /* 0x00007f0003067a11 */ /* 0x000fe400020f0c06 */
[----:B------:R2:W3:Y:S01]  /*8c50*/  SHFL.IDX PT, R3, R9, RZ, 0x181f ;  /* 0x00181fff09037589 */ /* 0x0004e200000e0000 */
[----:B------:R-:W-:Y:S11]  /*8c60*/  LOP3.LUT P4, RZ, R212, 0x4, RZ, 0xc0, !PT ;  /* 0x00000004d4ff7812 */ /* 0x000ff6000788c0ff */
[----:B------:R-:W-:Y:S02]  /*8c70*/  @!UPT UIADD3 URZ, URZ, URZ, URZ ;  /* 0x0000003f3f3ff290 */ /* 0x000fe4000fffe03f */
[----:B------:R2:W-:Y:S04]  /*8c80*/  @P0 LDGSTS.E.BYPASS.LTC128B.128 [R203+0x5880], [R12.64+0x80], !P4 ;  /* 0x058800800ccb0fae */ /* 0x0005e8000e101d46 */
[----:B------:R2:W-:Y:S04]  /*8c90*/  @P0 LDGSTS.E.BYPASS.LTC128B.128 [R203+0x7080], [R12.64+0x100], !P6 ;  /* 0x070801000ccb0fae */ /* 0x0005e8000f101d46 */
[----:B------:R2:W-:Y:S04]  /*8ca0*/  @P0 LDGSTS.E.BYPASS.LTC128B.128 [R203+0x8880], [R12.64+0x180], !P5 ;  /* 0x088801800ccb0fae */ /* 0x0005e8000e901d46 */
[----:B------:R4:W-:Y:S01]  /*8cb0*/  @P3 LDGSTS.E.BYPASS.LTC128B.128 [R207+0x5080], [R4.64], !P1 ;  /* 0x0508000004cf3fae */ /* 0x0009e2000c901d46 */
[----:B------:R-:W-:Y:S03]  /*8cc0*/  ISETP.NE.AND P1, PT, R15, RZ, PT ;  /* 0x000000ff0f00720c */ /* 0x000fe60003f25270 */
[----:B------:R4:W-:Y:S04]  /*8cd0*/  @P3 LDGSTS.E.BYPASS.LTC128B.128 [R207+0x6880], [R4.64+0x80], !P4 ;  /* 0x0688008004cf3fae */ /* 0x0009e8000e101d46 */
[----:B------:R4:W-:Y:S04]  /*8ce0*/  @P3 LDGSTS.E.BYPASS.LTC128B.128 [R207+0x8080], [R4.64+0x100], !P6 ;  /* 0x0808010004cf3fae */ /* 0x0009e8000f101d46 */
[----:B------:R4:W-:Y:S04]  /*8cf0*/  @P3 LDGSTS.E.BYPASS.LTC128B.128 [R207+0x9880], [R4.64+0x180], !P5 ;  /* 0x0988018004cf3fae */ /* 0x0009e8000e901d46 */
[----:B------:R-:W0:Y:S04]  /*8d00*/  LDGDEPBAR ;  /* 0x00000000000079af */ /* 0x000e280000000000 */
[----:B----4-:R2:W4:Y:S01]  /*8d10*/  SHFL.IDX PT, R4, R6, RZ, 0x181f ;  /* 0x00181fff06047589 */ /* 0x01052200000e0000 */
[----:B------:R-:W-:Y:S04]  /*8d20*/  DEPBAR.LE SB0, 0x0 ;  /* 0x000080000000791a */ /* 0x000fe80000000000 */
[----:B------:R-:W-:Y:S06]  /*8d30*/  BAR.SYNC.DEFER_BLOCKING 0x0 ;  /* 0x0000000000007b1d */ /* 0x000fec0000010000 */
[----:B------:R-:W-:-:S05]  /*8d40*/  @!P0 BRA `(.L_x_1750) ;  /* 0x0000015000008947 */ /* 0x000fca0003800000 */
[----:B---3--:R-:W-:Y:S02]  /*8d50*/  ISETP.GE.AND P0, PT, R140, c[0x0][0x1d4], PT ;  /* 0x000075008c007a0c */ /* 0x008fe40003f06270 */
[----:B------:R-:W-:Y:S11]  /*8d60*/  ISETP.GE.AND P5, PT, R142, c[0x0][0x1d4], PT ;  /* 0x000075008e007a0c */ /* 0x000ff60003fa6270 */
[----:B------:R-:W3:Y:S01]  /*8d70*/  @!P0 LDS.128 R20, [R203+0x4080] ;  /* 0x00408000cb148984 */ /* 0x000ee20000000c00 */
[CC--:B------:R-:W-:Y:S04]  /*8d80*/  @!P0 LEA R10, P4, R140.reuse, R3.reuse, 0x1 ;  /* 0x000000038c0a8211 */ /* 0x0c0fe800078808ff */
[-C--:B----4-:R-:W-:Y:S02]  /*8d90*/  @!P0 LEA.HI.X R11, R140, R4.reuse, R141, 0x1, P4 ;  /* 0x000000048c0b8211 */ /* 0x090fe400020f0c8d */
[CC--:B------:R-:W-:Y:S04]  /*8da0*/  @!P5 LEA R14, P4, R206.reuse, R3.reuse, 0x1 ;  /* 0x00000003ce0ed211 */ /* 0x0c0fe800078808ff */
[-C--:B------:R-:W-:Y:S02]  /*8db0*/  @!P5 LEA.HI.X R15, R206, R4.reuse, R213, 0x1, P4 ;  /* 0x00000004ce0fd211 */ /* 0x080fe400020f0cd5 */
[C---:B------:R-:W-:Y:S11]  /*8dc0*/  ISETP.GE.AND P4, PT, R205.reuse, c[0x0][0x1d4], PT ;  /* 0x00007500cd007a0c */ /* 0x040ff60003f86270 */
[----:B------:R-:W-:Y:S02]  /*8dd0*/  @!UPT UIADD3 URZ, URZ, URZ, URZ ;  /* 0x0000003f3f3ff290 */ /* 0x000fe4000fffe03f */
[CC--:B--2---:R-:W-:Y:S04]  /*8de0*/  @!P4 LEA R12, P6, R205.reuse, R3.reuse, 0x1 ;  /* 0x00000003cd0cc211 */ /* 0x0c4fe800078c08ff */
[-C--:B------:R-:W-:Y:S01]  /*8df0*/  @!P4 LEA.HI.X R13, R205, R4.reuse, R215, 0x1, P6 ;  /* 0x00000004cd0dc211 */ /* 0x080fe200030f0cd7 */
[----:B---3--:R2:W-:Y:S01]  /*8e00*/  @!P0 ST.E.128 [R10.64], R20 ;  /* 0x000000140a008985 */ /* 0x0085e2000c101d06 */
        /* <DEDUP_REMOVED lines=9> */
.L_x_1750:
[----:B---3--:R-:W-:Y:S05]  /*8ea0*/  BSYNC B0 ;  /* 0x0000000000007941 */ /* 0x008fea0003800000 */
.L_x_1749:
[----:B----4-:R3:W4:Y:S01]  /*8eb0*/  SHFL.IDX PT, R4, R6, 0x1, 0x181f ;  /* 0x00381f0006047f89 */ /* 0x01072200000e0000 */
[----:B------:R-:W-:Y:S03]  /*8ec0*/  BSSY B0, `(.L_x_1751) ;  /* 0x0000018000007945 */ /* 0x000fe60003800000 */
[----:B------:R3:W1:Y:S01]  /*8ed0*/  SHFL.IDX PT, R3, R9, 0x1, 0x181f ;  /* 0x00381f0009037f89 */ /* 0x00066200000e0000 */
[----:B------:R-:W-:-:S05]  /*8ee0*/  @!P3 BRA `(.L_x_1752) ;  /* 0x000001500000b947 */ /* 0x000fca0003800000 */
[----:B------:R-:W-:Y:S02]  /*8ef0*/  ISETP.GE.AND P0, PT, R140, c[0x0][0x1d4], PT ;  /* 0x000075008c007a0c */ /* 0x000fe40003f06270 */
[----:B------:R-:W-:Y:S11]  /*8f00*/  ISETP.GE.AND P4, PT, R142, c[0x0][0x1d4], PT ;  /* 0x000075008e007a0c */ /* 0x000ff60003f86270 */
[----:B------:R-:W5:Y:S01]  /*8f10*/  @!P0 LDS.128 R20, [R203+0x5080] ;  /* 0x00508000cb148984 */ /* 0x000f620000000c00 */
[CC--:B-12---:R-:W-:Y:S04]  /*8f20*/  @!P0 LEA R10, P3, R140.reuse, R3.reuse, 0x1 ;  /* 0x000000038c0a8211 */ /* 0x0c6fe800078608ff */
[-C--:B----4-:R-:W-:Y:S02]  /*8f30*/  @!P0 LEA.HI.X R11, R140, R4.reuse, R141, 0x1, P3 ;  /* 0x000000048c0b8211 */ /* 0x090fe400018f0c8d */
[CC--:B------:R-:W-:Y:S04]  /*8f40*/  @!P4 LEA R14, P3, R206.reuse, R3.reuse, 0x1 ;  /* 0x00000003ce0ec211 */ /* 0x0c0fe800078608ff */
[-C--:B------:R-:W-:Y:S02]  /*8f50*/  @!P4 LEA.HI.X R15, R206, R4.reuse, R213, 0x1, P3 ;  /* 0x00000004ce0fc211 */ /* 0x080fe400018f0cd5 */
[C---:B------:R-:W-:Y:S11]  /*8f60*/  ISETP.GE.AND P3, PT, R205.reuse, c[0x0][0x1d4], PT ;  /* 0x00007500cd007a0c */ /* 0x040ff60003f66270 */
[----:B------:R-:W-:Y:S02]  /*8f70*/  @!UPT UIADD3 URZ, URZ, URZ, URZ ;  /* 0x0000003f3f3ff290 */ /* 0x000fe4000fffe03f */
[CC--:B------:R-:W-:Y:S04]  /*8f80*/  @!P3 LEA R12, P5, R205.reuse, R3.reuse, 0x1 ;  /* 0x00000003cd0cb211 */ /* 0x0c0fe800078a08ff */
[-C--:B------:R-:W-:Y:S01]  /*8f90*/  @!P3 LEA.HI.X R13, R205, R4.reuse, R215, 0x1, P5 ;  /* 0x00000004cd0db211 */ /* 0x080fe200028f0cd7 */
[----:B-----5:R1:W-:Y:S01]  /*8fa0*/  @!P0 ST.E.128 [R10.64], R20 ;  /* 0x000000140a008985 */ /* 0x0203e2000c101d06 */
[C---:B------:R-:W-:Y:S03]  /*8fb0*/  ISETP.GE.AND P0, PT, R204.reuse, c[0x0][0x1d4], PT ;  /* 0x00007500cc007a0c */ /* 0x040fe60003f06270 */
[----:B------:R-:W2:Y:S10]  /*8fc0*/  @!P4 LDS.128 R16, [R203+0x6880] ;  /* 0x00688000cb10c984 */ /* 0x000eb40000000c00 */
[C---:B-1----:R-:W-:Y:S04]  /*8fd0*/  @!P0 LEA R10, P5, R204.reuse, R3, 0x1 ;  /* 0x00000003cc0a8211 */ /* 0x042fe800078a08ff */
[----:B------:R-:W-:Y:S01]  /*8fe0*/  @!P0 LEA.HI.X R11, R204, R4, R214, 0x1, P5 ;  /* 0x00000004cc0b8211 */ /* 0x000fe200028f0cd6 */
[----:B--2---:R-:W-:Y:S04]  /*8ff0*/  @!P4 ST.E.128 [R14.64], R16 ;  /* 0x000000100e00c985 */ /* 0x004fe8000c101d06 */
[----:B------:R-:W1:Y:S04]  /*9000*/  @!P3 LDS.128 R16, [R203+0x8080] ;  /* 0x00808000cb10b984 */ /* 0x000e680000000c00 */
[----:B-1----:R-:W-:Y:S04]  /*9010*/  @!P3 ST.E.128 [R12.64], R16 ;  /* 0x000000100c00b985 */ /* 0x002fe8000c101d06 */
[----:B------:R-:W1:Y:S04]  /*9020*/  @!P0 LDS.128 R12, [R203+0x9880] ;  /* 0x00988000cb0c8984 */ /* 0x000e680000000c00 */
[----:B-1----:R1:W-:Y:S02]  /*9030*/  @!P0 ST.E.128 [R10.64], R12 ;  /* 0x0000000c0a008985 */ /* 0x0023e4000c101d06 */
.L_x_1752:
[----:B------:R-:W-:Y:S05]  /*9040*/  BSYNC B0 ;  /* 0x0000000000007941 */ /* 0x000fea0003800000 */
.L_x_1751:
[----:B------:R-:W-:Y:S01]  /*9050*/  ISETP.GT.AND P4, PT, R38, R110, PT ;  /* 0x0000006e2600720c */ /* 0x000fe20003f84270 */
[----:B------:R-:W-:Y:S01]  /*9060*/  @!UPT UIADD3 URZ, URZ, URZ, URZ ;  /* 0x0000003f3f3ff290 */ /* 0x000fe2000fffe03f */
[----:B------:R-:W-:Y:S11]  /*9070*/  BSSY B0, `(.L_x_1753) ;  /* 0x000002a000007945 */ /* 0x000ff60003800000 */
[----:B------:R-:W-:-:S05]  /*9080*/  @!P4 BRA `(.L_x_1754) ;  /* 0x000002800000c947 */ /* 0x000fca0003800000 */
[----:B-1----:R-:W-:Y:S01]  /*9090*/  IADD3 R3, R38, -0x1, RZ ;  /* 0xffffffff26037810 */ /* 0x002fe20007ffe0ff */
[----:B----4-:R-:W-:Y:S01]  /*90a0*/  IMAD.MOV.U32 R4, RZ, RZ, R102 ;  /* 0x000000ffff047224 */ /* 0x010fe200078e0066 */
[----:B--2---:R-:W-:Y:S01]  /*90b0*/  P2R R12, PR, RZ, 0x4 ;  /* 0x00000004ff0c7803 */ /* 0x004fe20000000000 */
[----:B------:R-:W-:Y:S01]  /*90c0*/  IMAD.MOV.U32 R5, RZ, RZ, R101 ;  /* 0x000000ffff057224 */ /* 0x000fe200078e0065 */
[----:B------:R-:W-:Y:S01]  /*90d0*/  SHF.R.S32.HI R10, RZ, 0x1f, R3 ;  /* 0x0000001fff0a7819 */ /* 0x000fe20000011403 */
[----:B---3--:R-:W-:Y:S01]  /*90e0*/  IMAD R6, R135, R3, RZ ;  /* 0x0000000387067224 */ /* 0x008fe200078e02ff */
[C---:B------:R-:W-:Y:S01]  /*90f0*/  LOP3.LUT P2, RZ, R212.reuse, 0x8, RZ, 0xc0, !PT ;  /* 0x00000008d4ff7812 */ /* 0x040fe2000784c0ff */
[-C--:B------:R-:W-:Y:S01]  /*9100*/  IMAD.WIDE.U32 R4, R3, R120.reuse, R4 ;  /* 0x0000007803047225 */ /* 0x080fe200078e0004 */
[----:B------:R-:W-:Y:S02]  /*9110*/  P2R R9, PR, RZ, 0x2 ;  /* 0x00000002ff097803 */ /* 0x000fe40000000000 */
[----:B------:R-:W-:Y:S01]  /*9120*/  LOP3.LUT P1, RZ, R212, 0x4, RZ, 0xc0, !PT ;  /* 0x00000004d4ff7812 */ /* 0x000fe2000782c0ff */
[----:B------:R-:W-:Y:S01]  /*9130*/  IMAD R3, R10, R120, R6 ;  /* 0x000000780a037224 */ /* 0x000fe200078e0206 */
[----:B------:R-:W-:Y:S02]  /*9140*/  IADD3 R6, -R143, 0x30, RZ ;  /* 0x000000308f067810 */ /* 0x000fe40007ffe1ff */
[----:B------:R-:W-:Y:S01]  /*9150*/  LOP3.LUT P6, RZ, R212, 0x1, RZ, 0xc0, !PT ;  /* 0x00000001d4ff7812 */ /* 0x000fe200078cc0ff */
[----:B------:R-:W-:Y:S01]  /*9160*/  IMAD.IADD R3, R5, 0x1, R3 ;  /* 0x0000000105037824 */ /* 0x000fe200078e0203 */
[----:B------:R-:W-:Y:S11]  /*9170*/  ISETP.GE.AND P3, PT, R6, 0x1, PT ;  /* 0x000000010600780c */ /* 0x000ff60003f66270 */
[----:B------:R-:W-:Y:S02]  /*9180*/  @!UPT UIADD3 URZ, URZ, URZ, URZ ;  /* 0x0000003f3f3ff290 */ /* 0x000fe4000fffe03f */
[C---:B------:R-:W-:Y:S04]  /*9190*/  @P3 LEA R10, P0, R4.reuse, c[0x0][0x220], 0x1 ;  /* 0x00008800040a3a11 */ /* 0x040fe800078008ff */
[----:B------:R-:W-:Y:S02]  /*91a0*/  @P3 LEA.HI.X R11, R4, c[0x0][0x224], R3, 0x1, P0 ;  /* 0x00008900040b3a11 */ /* 0x000fe400000f0c03 */
[----:B------:R-:W-:Y:S03]  /*91b0*/  ISETP.GE.AND P0, PT, R6, 0x21, PT ;  /* 0x000000210600780c */ /* 0x000fe60003f06270 */
[----:B------:R-:W-:Y:S01]  /*91c0*/  @!PT LDS RZ, [RZ] ;  /* 0x00000000fffff984 */ /* 0x000fe20000000800 */
[----:B------:R-:W-:Y:S01]  /*91d0*/  @!PT LDS RZ, [RZ] ;  /* 0x00000000fffff984 */ /* 0x000fe20000000800 */
[----:B------:R-:W-:Y:S01]  /*91e0*/  @!PT LDS RZ, [RZ] ;  /* 0x00000000fffff984 */ /* 0x000fe20000000800 */
[----:B------:R1:W-:Y:S01]  /*91f0*/  @P3 LDGSTS.E.BYPASS.LTC128B.128 [R203+0xa080], [R10.64], !P2 ;  /* 0x0a0800000acb3fae */ /* 0x0003e2000d101d46 */
[----:B------:R-:W-:Y:S03]  /*9200*/  ISETP.NE.AND P2, PT, R12, RZ, PT ;  /* 0x000000ff0c00720c */ /* 0x000fe60003f45270 */
[----:B------:R1:W-:Y:S06]  /*9210*/  @P3 LDGSTS.E.BYPASS.LTC128B.128 [R203+0xb880], [R10.64+0x80], !P1 ;  /* 0x0b8800800acb3fae */ /* 0x0003ec000c901d46 */
[----:B------:R-:W-:Y:S05]  /*9220*/  @P0 IADD3 R5, P5, R139, R4, RZ ;  /* 0x000000048b050210 */ /* 0x000fea0007fbe0ff */
[----:B------:R-:W-:Y:S01]  /*9230*/  @P0 IMAD.X R3, R3, 0x1, R136, P5 ;  /* 0x0000000103030824 */ /* 0x000fe200028e0688 */
[C---:B------:R-:W-:Y:S04]  /*9240*/  @P0 LEA R4, P5, R5.reuse, c[0x0][0x220], 0x1 ;  /* 0x0000880005040a11 */ /* 0x040fe800078a08ff */
[----:B------:R-:W-:Y:S02]  /*9250*/  @P0 LEA.HI.X R5, R5, c[0x0][0x224], R3, 0x1, P5 ;  /* 0x0000890005050a11 */ /* 0x000fe400028f0c03 */
[C---:B------:R-:W-:Y:S11]  /*9260*/  LOP3.LUT P5, RZ, R212.reuse, 0x2, RZ, 0xc0, !PT ;  /* 0x00000002d4ff7812 */ /* 0x040ff600078ac0ff */
[----:B------:R-:W-:Y:S02]  /*9270*/  @!UPT UIADD3 URZ, URZ, URZ, URZ ;  /* 0x0000003f3f3ff290 */ /* 0x000fe4000fffe03f */
[----:B------:R1:W-:Y:S04]  /*9280*/  @P3 LDGSTS.E.BYPASS.LTC128B.128 [R203+0xd080], [R10.64+0x100], !P5 ;  /* 0x0d0801000acb3fae */ /* 0x0003e8000e901d46 */
[----:B------:R1:W-:Y:S01]  /*9290*/  @P3 LDGSTS.E.BYPASS.LTC128B.128 [R203+0xe880], [R10.64+0x180], !P6 ;  /* 0x0e8801800acb3fae */ /* 0x0003e2000f101d46 */
[----:B------:R-:W-:Y:S11]  /*92a0*/  LOP3.LUT P3, RZ, R212, 0x8, RZ, 0xc0, !PT ;  /* 0x00000008d4ff7812 */ /* 0x000ff6000786c0ff */
[----:B------:R-:W-:Y:S02]  /*92b0*/  @!UPT UIADD3 URZ, URZ, URZ, URZ ;  /* 0x0000003f3f3ff290 */ /* 0x000fe4000fffe03f */
[----:B------:R1:W-:Y:S04]  /*92c0*/  @P0 LDGSTS.E.BYPASS.LTC128B.128 [R207+0xb080], [R4.64], !P3 ;  /* 0x0b08000004cf0fae */ /* 0x0003e8000d901d46 */
[----:B------:R1:W-:Y:S01]  /*92d0*/  @P0 LDGSTS.E.BYPASS.LTC128B.128 [R207+0xc880], [R4.64+0x80], !P1 ;  /* 0x0c88008004cf0fae */ /* 0x0003e2000c901d46 */
[----:B------:R-:W-:Y:S03]  /*92e0*/  ISETP.NE.AND P1, PT, R9, RZ, PT ;  /* 0x000000ff0900720c */ /* 0x000fe60003f25270 */
[----:B------:R1:W-:Y:S04]  /*92f0*/  @P0 LDGSTS.E.BYPASS.LTC128B.128 [R207+0xe080], [R4.64+0x100], !P5 ;  /* 0x0e08010004cf0fae */ /* 0x0003e8000e901d46 */
[----:B------:R1:W-:Y:S04]  /*9300*/  @P0 LDGSTS.E.BYPASS.LTC128B.128 [R207+0xf880], [R4.64+0x180], !P6 ;  /* 0x0f88018004cf0fae */ /* 0x0003e8000f101d46 */
.L_x_1754:
[----:B------:R-:W-:Y:S05]  /*9310*/  BSYNC B0 ;  /* 0x0000000000007941 */ /* 0x000fea0003800000 */
.L_x_1753:
[----:B------:R-:W0:Y:S01]  /*9320*/  LDGDEPBAR ;  /* 0x00000000000079af */ /* 0x000e220000000000 */
[----:B------:R-:W-:Y:S01]  /*9330*/  IADD3 R38, R38, -0x1, RZ ;  /* 0xffffffff26267810 */ /* 0x000fe20007ffe0ff */
[----:B------:R-:W-:-:S05]  /*9340*/  @P4 BRA `(.L_x_1755) ;  /* 0xffffa1d000004947 */ /* 0x000fca000383ffff */
[----:B------:R-:W-:Y:S01]  /*9350*/  WARPSYNC 0xffffffff ;  /* 0xffffffff00007948 */ /* 0x000fe20003800000 */
[----:B------:R-:W-:Y:S06]  /*9360*/  BAR.SYNC.DEFER_BLOCKING 0x0 ;  /* 0x0000000000007b1d */ /* 0x000fec0000010000 */
.L_x_1714:
[----:B------:R-:W-:Y:S01]  /*9370*/  ISETP.GE.AND P0, PT, R123, 0x1, PT ;  /* 0x000000017b00780c */ /* 0x000fe20003f06270 */
[----:B------:R-:W-:Y:S01]  /*9380*/  BSSY B0, `(.L_x_1756) ;  /* 0x000001f000007945 */ /* 0x000fe20003800000 */
[----:B------:R-:W-:-:S11]  /*9390*/  MOV R2, RZ ;  /* 0x000000ff00027202 */ /* 0x000fd60000000f00 */
[----:B------:R-:W-:Y:S05]  /*93a0*/  @!P0 BRA `(.L_x_1757) ;  /* 0x000001c000008947 */ /* 0x000fea0003800000 */
[----:B-1----:R-:W-:Y:S02]  /*93b0*/  IABS R3, R119 ;  /* 0x0000007700037213 */ /* 0x002fe40000000000 */
[----:B--23--:R-:W-:Y:S02]  /*93c0*/  IADD3 R6, R128, -0x1, R119 ;  /* 0xffffffff80067810 */ /* 0x00cfe40007ffe077 */
[----:B------:R-:W1:Y:S02]  /*93d0*/  I2F.RP R2, R3 ;  /* 0x0000000300027306 */ /* 0x000e640000209400 */
[----:B------:R-:W-:-:S06]  /*93e0*/  IABS R11, R6 ;  /* 0x00000006000b7213 */ /* 0x000fcc0000000000 */
[----:B-1----:R-:W1:Y:S02]  /*93f0*/  MUFU.RCP R2, R2 ;  /* 0x0000000200027308 */ /* 0x002e640000001000 */
[----:B-1----:R-:W-:-:S06]  /*9400*/  IADD3 R2, R2, 0xffffffe, RZ ;  /* 0x0ffffffe02027810 */ /* 0x002fcc0007ffe0ff */
[----:B------:R-:W1:Y:S02]  /*9410*/  F2I.FTZ.U32.TRUNC.NTZ R5, R2 ;  /* 0x0000000200057305 */ /* 0x000e64000021f000 */
[----:B-1----:R-:W-:-:S04]  /*9420*/  IMAD.MOV R2, RZ, RZ, -R5 ;  /* 0x000000ffff027224 */ /* 0x002fc800078e0a05 */
[----:B----4-:R-:W-:Y:S01]  /*9430*/  IMAD.MOV.U32 R4, RZ, RZ, R2 ;  /* 0x000000ffff047224 */ /* 0x010fe200078e0002 */
        /* <DEDUP_REMOVED lines=19> */
.L_x_1757:
[----:B------:R-:W-:Y:S05]  /*9570*/  BSYNC B0 ;  /* 0x0000000000007941 */ /* 0x000fea0003800000 */
.L_x_1756:
[----:B-12---:R-:W2:Y:S01]  /*9580*/  LDL R3, [R1+0x4c] ;  /* 0x00004c0001037983 */ /* 0x006ea20000100800 */
        /* <DEDUP_REMOVED lines=64> */
[----:B--2---:R-:W-:-:S04]  /*9990*/  IMAD R218, R3, R2, RZ ;  /* 0x0000000203da7224 */ /* 0x004fc800078e02ff */
[--C-:B------:R-:W-:Y:S01]  /*99a0*/  IMAD.IADD R3, R218, 0x1, R2.reuse ;  /* 0x00000001da037824 */ /* 0x100fe200078e0202 */
[----:B------:R-:W-:-:S04]  /*99b0*/  PRMT R2, RZ, 0x7610, R2 ;  /* 0x00007610ff027816 */ /* 0x000fc80000000002 */
[----:B------:R-:W-:Y:S02]  /*99c0*/  IMNMX R209, R128, R3, PT ;  /* 0x0000000380d17217 */ /* 0x000fe40003800200 */
[----:B------:R-:W-:Y:S02]  /*99d0*/  CS2R R128, SRZ ;  /* 0x0000000000807805 */ /* 0x000fe4000001ff00 */
[----:B------:R-:W-:-:S13]  /*99e0*/  ISETP.GT.AND P0, PT, R209, R218, PT ;  /* 0x000000dad100720c */ /* 0x000fda0003f04270 */
[----:B------:R-:W-:Y:S05]  /*99f0*/  @!P0 BRA `(.L_x_1758) ;  /* 0x0000db7000008947 */ /* 0x000fea0003800000 */
[----:B------:R-:W2:Y:S04]  /*9a00*/  LDL R5, [R1+0x8] ;  /* 0x0000080001057983 */ /* 0x000ea80000100800 */
[----:B----4-:R-:W4:Y:S04]  /*9a10*/  LDL R4, [R1+0xc] ;  /* 0x00000c0001047983 */ /* 0x010f280000100800 */
[----:B---3--:R-:W3:Y:S04]  /*9a20*/  LDL R6, [R1+0x18] ;  /* 0x0000180001067983 */ /* 0x008ee80000100800 */
[----:B------:R-:W3:Y:S04]  /*9a30*/  LDL R12, [R1+0x14] ;  /* 0x00001400010c7983 */ /* 0x000ee80000100800 */
[----:B------:R-:W3:Y:S04]  /*9a40*/  LDL R9, [R1+0x24] ;  /* 0x0000240001097983 */ /* 0x000ee80000100800 */
[----:B------:R-:W3:Y:S01]  /*9a50*/  LDL R11, [R1+0x20] ;  /* 0x00002000010b7983 */ /* 0x000ee20000100800 */
[----:B------:R-:W-:-:S04]  /*9a60*/  ISETP.NE.U32.AND P0, PT, RZ, c[0x0][0x340], PT ;  /* 0x0000d000ff007a0c */ /* 0x000fc80003f05070 */
[----:B------:R-:W-:-:S13]  /*9a70*/  ISETP.NE.AND.EX P2, PT, RZ, c[0x0][0x344], PT, P0 ;  /* 0x0000d100ff007a0c */ /* 0x000fda0003f45300 */
[----:B--2---:R-:W-:-:S04]  /*9a80*/  @P2 IADD3 R2, P0, R5, c[0x0][0x340], RZ ;  /* 0x0000d00005022a10 */ /* 0x004fc80007f1e0ff */
[----:B----4-:R-:W-:-:S05]  /*9a90*/  @P2 IADD3.X R3, R4, c[0x0][0x344], RZ, P0, !PT ;  /* 0x0000d10004032a10 */ /* 0x010fca00007fe4ff */
[----:B------:R1:W5:Y:S01]  /*9aa0*/  @P2 LDG.E R16, [R2.64] ;  /* 0x0000000602102981 */ /* 0x000362000c1e1900 */
[----:B------:R-:W-:-:S05]  /*9ab0*/  IMAD.MOV.U32 R5, RZ, RZ, c[0x0][0x2c4] ;  /* 0x0000b100ff057624 */ /* 0x000fca00078e00ff */
[----:B------:R-:W-:Y:S02]  /*9ac0*/  ISETP.NE.AND P1, PT, R5, 0x1, PT ;  /* 0x000000010500780c */ /* 0x000fe40003f25270 */
[----:B------:R-:W-:Y:S02]  /*9ad0*/  ISETP.NE.U32.AND P0, PT, RZ, c[0x0][0x348], PT ;  /* 0x0000d200ff007a0c */ /* 0x000fe40003f05070 */
[----:B---3--:R-:W-:Y:S01]  /*9ae0*/  LOP3.LUT R49, R6, 0xffff, RZ, 0xc0, !PT ;  /* 0x0000ffff06317812 */ /* 0x008fe200078ec0ff */
[----:B------:R-:W-:Y:S01]  /*9af0*/  IMAD R6, R12, 0x80, R0 ;  /* 0x000000800c067824 */ /* 0x000fe200078e0200 */
[----:B------:R-:W-:Y:S02]  /*9b00*/  ISETP.NE.AND.EX P0, PT, RZ, c[0x0][0x34c], PT, P0 ;  /* 0x0000d300ff007a0c */ /* 0x000fe40003f05300 */
[----:B-1----:R-:W-:-:S05]  /*9b10*/  SHF.R.S32.HI R2, RZ, 0x1f, R131 ;  /* 0x0000001fff027819 */ /* 0x002fca0000011483 */
[----:B------:R-:W-:-:S04]  /*9b20*/  IMAD R2, R2, c[0x0][0x178], RZ ;  /* 0x00005e0002027a24 */ /* 0x000fc800078e02ff */
[C---:B------:R-:W-:Y:S02]  /*9b30*/  IMAD R4, R131.reuse, c[0x0][0x17c], R2 ;  /* 0x00005f0083047a24 */ /* 0x040fe400078e0202 */
[----:B------:R-:W-:Y:S01]  /*9b40*/  IMAD.WIDE.U32 R2, R131, c[0x0][0x178], RZ ;  /* 0x00005e0083027a25 */ /* 0x000fe200078e00ff */
[----:B------:R-:W-:-:S03]  /*9b50*/  SEL R9, R9, RZ, !P0 ;  /* 0x000000ff09097207 */ /* 0x000fc60004000000 */
[----:B------:R-:W-:Y:S02]  /*9b60*/  IMAD.IADD R3, R3, 0x1, R4 ;  /* 0x0000000103037824 */ /* 0x000fe400078e0204 */
[----:B------:R-:W-:-:S04]  /*9b70*/  @P1 IMAD.HI.U32 R10, R6, c[0x0][0x2c8], RZ ;  /* 0x0000b200060a1a27 */ /* 0x000fc800078e00ff */
[----:B------:R-:W-:Y:S01]  /*9b80*/  IMAD.WIDE.U32 R4, R49, c[0x0][0x1b8], R2 ;  /* 0x00006e0031047a25 */ /* 0x000fe200078e0002 */
[----:B------:R-:W-:Y:S02]  /*9b90*/  MOV R2, R6 ;  /* 0x0000000600027202 */ /* 0x000fe40000000f00 */
[----:B------:R-:W-:Y:S01]  /*9ba0*/  SEL R3, R11, RZ, !P0 ;  /* 0x000000ff0b037207 */ /* 0x000fe20004000000 */
[----:B------:R-:W-:Y:S01]  /*9bb0*/  IMAD R5, R49, c[0x0][0x1bc], R5 ;  /* 0x00006f0031057a24 */ /* 0x000fe200078e0205 */
[----:B------:R-:W-:Y:S01]  /*9bc0*/  @P1 SHF.R.U32.HI R2, RZ, c[0x0][0x2cc], R10 ;  /* 0x0000b300ff021a19 */ /* 0x000fe2000001160a */
[----:B------:R-:W-:Y:S02]  /*9bd0*/  IMAD R9, R9, c[0x0][0x1c0], RZ ;  /* 0x0000700009097a24 */ /* 0x000fe400078e02ff */
[----:B------:R-:W-:Y:S01]  /*9be0*/  IMAD.WIDE.U32 R4, R3, c[0x0][0x1c0], R4 ;  /* 0x0000700003047a25 */ /* 0x000fe200078e0004 */
[----:B------:R-:W-:-:S03]  /*9bf0*/  SHF.R.S32.HI R10, RZ, 0x1f, R2 ;  /* 0x0000001fff0a7819 */ /* 0x000fc60000011402 */
[----:B------:R-:W-:Y:S02]  /*9c00*/  IMAD R9, R3, c[0x0][0x1c4], R9 ;  /* 0x0000710003097a24 */ /* 0x000fe400078e0209 */
[----:B------:R-:W-:Y:S02]  /*9c10*/  IMAD.MOV R3, RZ, RZ, -R2 ;  /* 0x000000ffff037224 */ /* 0x000fe400078e0a02 */
[----:B------:R-:W-:Y:S02]  /*9c20*/  IMAD.IADD R5, R5, 0x1, R9 ;  /* 0x0000000105057824 */ /* 0x000fe400078e0209 */
[----:B------:R-:W-:Y:S02]  /*9c30*/  IMAD R6, R3, c[0x0][0x2c4], R6 ;  /* 0x0000b10003067a24 */ /* 0x000fe400078e0206 */
[----:B------:R-:W-:-:S04]  /*9c40*/  IMAD R3, R10, c[0x0][0x1b0], RZ ;  /* 0x00006c000a037a24 */ /* 0x000fc800078e02ff */
[C---:B------:R-:W-:Y:S01]  /*9c50*/  IMAD R10, R2.reuse, c[0x0][0x1b4], R3 ;  /* 0x00006d00020a7a24 */ /* 0x040fe200078e0203 */
[----:B------:R-:W-:Y:S01]  /*9c60*/  SHF.R.S32.HI R9, RZ, 0x1f, R6 ;  /* 0x0000001fff097819 */ /* 0x000fe20000011406 */
[----:B------:R-:W-:Y:S01]  /*9c70*/  IMAD.WIDE.U32 R2, R2, c[0x0][0x1b0], R4 ;  /* 0x00006c0002027a25 */ /* 0x000fe200078e0004 */
[----:B------:R-:W-:-:S03]  /*9c80*/  ISETP.GE.AND P1, PT, R205, c[0x0][0x198], PT ;  /* 0x00006600cd007a0c */ /* 0x000fc60003f26270 */
[----:B------:R-:W-:Y:S01]  /*9c90*/  IMAD R4, R9, c[0x0][0x1a8], RZ ;  /* 0x00006a0009047a24 */ /* 0x000fe200078e02ff */
[----:B------:R-:W-:-:S03]  /*9ca0*/  IADD3 R3, R3, R10, RZ ;  /* 0x0000000a03037210 */ /* 0x000fc60007ffe0ff */
[C---:B------:R-:W-:Y:S02]  /*9cb0*/  IMAD R4, R6.reuse, c[0x0][0x1ac], R4 ;  /* 0x00006b0006047a24 */ /* 0x040fe400078e0204 */
[----:B------:R-:W-:Y:S01]  /*9cc0*/  IMAD.WIDE.U32 R2, R6, c[0x0][0x1a8], R2 ;  /* 0x00006a0006027a25 */ /* 0x000fe200078e0002 */
[----:B------:R-:W-:-:S03]  /*9cd0*/  LOP3.LUT R212, R212, 0xfffffffe, RZ, 0xc0, !PT ;  /* 0xfffffffed4d47812 */ /* 0x000fc600078ec0ff */
[----:B------:R-:W-:Y:S01]  /*9ce0*/  IMAD.IADD R3, R3, 0x1, R4 ;  /* 0x0000000103037824 */ /* 0x000fe200078e0204 */
[----:B------:R-:W-:Y:S01]  /*9cf0*/  LEA R9, P0, R2, c[0x0][0x160], 0x1 ;  /* 0x0000580002097a11 */ /* 0x000fe200078008ff */
[----:B------:R-:W-:Y:S01]  /*9d00*/  IMAD R6, R12, 0x80, R143 ;  /* 0x000000800c067824 */ /* 0x000fe200078e028f */
[----:B------:R-:W-:Y:S02]  /*9d10*/  ISETP.GE.AND P4, PT, R140, c[0x0][0x198], PT ;  /* 0x000066008c007a0c */ /* 0x000fe40003f86270 */
[----:B------:R-:W-:Y:S02]  /*9d20*/  ISETP.GE.AND P5, PT, R142, c[0x0][0x198], PT ;  /* 0x000066008e007a0c */ /* 0x000fe40003fa6270 */
[----:B------:R-:W-:Y:S02]  /*9d30*/  @P1 LOP3.LUT R212, R212, 0x1, RZ, 0xfc, !PT ;  /* 0x00000001d4d41812 */ /* 0x000fe400078efcff */
[----:B------:R-:W-:Y:S02]  /*9d40*/  ISETP.GE.AND P6, PT, R204, c[0x0][0x198], PT ;  /* 0x00006600cc007a0c */ /* 0x000fe40003fc6270 */
[----:B------:R-:W-:-:S02]  /*9d50*/  LEA.HI.X R5, R2, c[0x0][0x164], R3, 0x1, P0 ;  /* 0x0000590002057a11 */ /* 0x000fc400000f0c03 */
[----:B------:R-:W-:Y:S02]  /*9d60*/  IADD3 R97, R209, -0x1, RZ ;  /* 0xffffffffd1617810 */ /* 0x000fe40007ffe0ff */
[----:B------:R-:W-:Y:S01]  /*9d70*/  @!P2 MOV R16, R11 ;  /* 0x0000000b0010a202 */ /* 0x000fe20000000f00 */
[----:B------:R-:W-:Y:S05]  /*9d80*/  BRA.DIV ~URZ, `(.L_x_1759) ;  /* 0x00012ae27f007947 */ /* 0x000fea000b800000 */
[----:B------:R1:W2:Y:S02]  /*9d90*/  SHFL.IDX PT, R4, R5, RZ, 0x181f ;  /* 0x00181fff05047589 */ /* 0x0002a400000e0000 */
.L_x_1913:
[----:B------:R-:W-:Y:S05]  /*9da0*/  BRA.DIV ~URZ, `(.L_x_1760) ;  /* 0x00012b327f007947 */ /* 0x000fea000b800000 */
[----:B------:R3:W4:Y:S02]  /*9db0*/  SHFL.IDX PT, R2, R9, RZ, 0x181f ;  /* 0x00181fff09027589 */ /* 0x00072400000e0000 */
.L_x_1914:
[----:B------:R-:W-:Y:S01]  /*9dc0*/  IMAD R40, R134, c[0x0][0x2c4], RZ ;  /* 0x0000b10086287a24 */ /* 0x000fe200078e02ff */
[----:B------:R-:W-:Y:S01]  /*9dd0*/  LOP3.LUT R212, R212, 0xfffffffd, RZ, 0xc0, !PT ;  /* 0xfffffffdd4d47812 */ /* 0x000fe200078ec0ff */
[----:B------:R-:W-:Y:S03]  /*9de0*/  BSSY B0, `(.L_x_1761) ;  /* 0x0000014000007945 */ /* 0x000fe60003800000 */
[----:B------:R-:W-:-:S13]  /*9df0*/  ISETP.GE.AND P0, PT, R6, R40, PT ;  /* 0x000000280600720c */ /* 0x000fda0003f06270 */
[----:B------:R-:W-:Y:S01]  /*9e00*/  @P0 LOP3.LUT R212, R212, 0x2, RZ, 0xfc, !PT ;  /* 0x00000002d4d40812 */ /* 0x000fe200078efcff */
[----:B------:R-:W-:Y:S05]  /*9e10*/  @P0 BRA `(.L_x_1762) ;  /* 0x0000010000000947 */ /* 0x000fea0003800000 */
[----:B------:R-:W-:Y:S02]  /*9e20*/  LOP3.LUT P3, RZ, R212, 0x1, RZ, 0xc0, !PT ;  /* 0x00000001d4ff7812 */ /* 0x000fe4000786c0ff */
        /* <DEDUP_REMOVED lines=15> */
.L_x_1762:
[----:B------:R-:W-:Y:S05]  /*9f20*/  BSYNC B0 ;  /* 0x0000000000007941 */ /* 0x000fea0003800000 */
.L_x_1761:
[----:B------:R-:W-:Y:S05]  /*9f30*/  BRA.DIV ~URZ, `(.L_x_1763) ;  /* 0x00012a127f007947 */ /* 0x000fea000b800000 */
[----:B--2---:R2:W1:Y:S04]  /*9f40*/  SHFL.IDX PT, R4, R5, 0x1, 0x181f ;  /* 0x00381f0005047f89 */ /* 0x00446800000e0000 */
[----:B----4-:R2:W4:Y:S02]  /*9f50*/  SHFL.IDX PT, R2, R9, 0x1, 0x181f ;  /* 0x00381f0009027f89 */ /* 0x01052400000e0000 */
.L_x_1915:
[----:B------:R-:W-:Y:S01]  /*9f60*/  IADD3 R3, R6, 0x20, RZ ;  /* 0x0000002006037810 */ /* 0x000fe20007ffe0ff */
[----:B------:R-:W-:Y:S03]  /*9f70*/  BSSY B0, `(.L_x_1764) ;  /* 0x0000013000007945 */ /* 0x000fe60003800000 */
[----:B------:R-:W-:-:S13]  /*9f80*/  ISETP.GE.AND P0, PT, R3, R40, PT ;  /* 0x000000280300720c */ /* 0x000fda0003f06270 */
[----:B------:R-:W-:Y:S05]  /*9f90*/  @P0 BRA `(.L_x_1765) ;  /* 0x0000010000000947 */ /* 0x000fea0003800000 */
[----:B------:R-:W-:Y:S02]  /*9fa0*/  LOP3.LUT P3, RZ, R212, 0x1, RZ, 0xc0, !PT ;  /* 0x00000001d4ff7812 */ /* 0x000fe4000786c0ff */
        /* <DEDUP_REMOVED lines=15> */
.L_x_1765:
[----:B------:R-:W-:Y:S05]  /*a0a0*/  BSYNC B0 ;  /* 0x0000000000007941 */ /* 0x000fea0003800000 */
.L_x_1764:
[----:B------:R-:W-:Y:S05]  /*a0b0*/  BRA.DIV ~URZ, `(.L_x_1766) ;  /* 0x000129627f007947 */ /* 0x000fea000b800000 */
[----:B-1----:R1:W2:Y:S02]  /*a0c0*/  SHFL.IDX PT, R4, R5, 0x2, 0x181f ;  /* 0x00581f0005047f89 */ /* 0x0022a400000e0000 */
.L_x_1916:
[----:B------:R-:W-:Y:S05]  /*a0d0*/  BRA.DIV ~URZ, `(.L_x_1767) ;  /* 0x000129b27f007947 */ /* 0x000fea000b800000 */
[----:B----4-:R4:W1:Y:S02]  /*a0e0*/  SHFL.IDX PT, R2, R9, 0x2, 0x181f ;  /* 0x00581f0009027f89 */ /* 0x01086400000e0000 */
.L_x_1917:
[----:B------:R-:W-:Y:S01]  /*a0f0*/  IADD3 R3, R6, 0x40, RZ ;  /* 0x0000004006037810 */ /* 0x000fe20007ffe0ff */
[----:B------:R-:W-:Y:S03]  /*a100*/  BSSY B0, `(.L_x_1768) ;  /* 0x0000013000007945 */ /* 0x000fe60003800000 */
[----:B------:R-:W-:-:S13]  /*a110*/  ISETP.GE.AND P0, PT, R3, R40, PT ;  /* 0x000000280300720c */ /* 0x000fda0003f06270 */
[----:B------:R-:W-:Y:S05]  /*a120*/  @P0 BRA `(.L_x_1769) ;  /* 0x0000010000000947 */ /* 0x000fea0003800000 */
[----:B------:R-:W-:Y:S02]  /*a130*/  LOP3.LUT P3, RZ, R212, 0x1, RZ, 0xc0, !PT ;  /* 0x00000001d4ff7812 */ /* 0x000fe4000786c0ff */
        /* <DEDUP_REMOVED lines=15> */
.L_x_1769:
[----:B------:R-:W-:Y:S05]  /*a230*/  BSYNC B0 ;  /* 0x0000000000007941 */ /* 0x000fea0003800000 */
.L_x_1768:
[----:B------:R-:W-:Y:S05]  /*a240*/  BRA.DIV ~URZ, `(.L_x_1770) ;  /* 0x000128b27f007947 */ /* 0x000fea000b800000 */
[----:B--2---:R2:W3:Y:S04]  /*a250*/  SHFL.IDX PT, R4, R5, 0x3, 0x181f ;  /* 0x00781f0005047f89 */ /* 0x0044e800000e0000 */
[----:B-1----:R2:W1:Y:S02]  /*a260*/  SHFL.IDX PT, R2, R9, 0x3, 0x181f ;  /* 0x00781f0009027f89 */ /* 0x00246400000e0000 */
.L_x_1918:
[----:B--234-:R-:W2:Y:S01]  /*a270*/  LDL R9, [R1+0x4] ;  /* 0x0000040001097983 */ /* 0x01cea20000100800 */
[----:B------:R-:W-:Y:S01]  /*a280*/  IADD3 R3, R6, 0x60, RZ ;  /* 0x0000006006037810 */ /* 0x000fe20007ffe0ff */
[----:B------:R-:W-:Y:S01]  /*a290*/  IMAD.MOV.U32 R96, RZ, RZ, 0x30 ;  /* 0x00000030ff607424 */ /* 0x000fe200078e00ff */
[----:B-----5:R-:W-:Y:S01]  /*a2a0*/  SHF.R.S32.HI R5, RZ, 0x1f, R16 ;  /* 0x0000001fff057819 */ /* 0x020fe20000011410 */
[----:B------:R-:W-:Y:S01]  /*a2b0*/  IMAD.WIDE.U32 R238, R16, c[0x0][0x2b0], RZ ;  /* 0x0000ac0010ee7a25 */ /* 0x000fe200078e00ff */
[----:B------:R-:W-:-:S03]  /*a2c0*/  ISETP.GE.AND P0, PT, R3, R40, PT ;  /* 0x000000280300720c */ /* 0x000fc60003f06270 */
[----:B------:R-:W-:Y:S02]  /*a2d0*/  IMAD.MOV.U32 R3, RZ, RZ, c[0x0][0x2b8] ;  /* 0x0000ae00ff037624 */ /* 0x000fe400078e00ff */
[----:B------:R-:W-:Y:S02]  /*a2e0*/  IMAD R96, R209, R96, -0x30 ;  /* 0xffffffd0d1607424 */ /* 0x000fe400078e0260 */
[----:B------:R-:W-:Y:S01]  /*a2f0*/  IMAD R6, R5, c[0x0][0x2b0], RZ ;  /* 0x0000ac0005067a24 */ /* 0x000fe200078e02ff */
[----:B------:R-:W-:Y:S01]  /*a300*/  ISETP.NE.AND P3, PT, R3, 0x1, PT ;  /* 0x000000010300780c */ /* 0x000fe20003f65270 */
[----:B------:R-:W-:Y:S02]  /*a310*/  IMAD.IADD R3, R0, 0x1, R96 ;  /* 0x0000000100037824 */ /* 0x000fe400078e0260 */
[----:B------:R-:W-:Y:S02]  /*a320*/  IMAD.MOV.U32 R210, RZ, RZ, RZ ;  /* 0x000000ffffd27224 */ /* 0x000fe400078e00ff */
[----:B-1----:R-:W-:-:S02]  /*a330*/  @!P0 LEA R10, P1, R140, R2, 0x1 ;  /* 0x000000028c0a8211 */ /* 0x002fc400078208ff */
[C---:B------:R-:W-:Y:S02]  /*a340*/  @!P0 LEA R14, P2, R205.reuse, R2, 0x1 ;  /* 0x00000002cd0e8211 */ /* 0x040fe400078408ff */
[-C--:B------:R-:W-:Y:S02]  /*a350*/  @!P0 LEA.HI.X R11, R140, R4.reuse, R141, 0x1, P1 ;  /* 0x000000048c0b8211 */ /* 0x080fe400008f0c8d */
[----:B------:R-:W-:-:S03]  /*a360*/  @!P0 LEA.HI.X R15, R205, R4, R215, 0x1, P2 ;  /* 0x00000004cd0f8211 */ /* 0x000fc600010f0cd7 */
[----:B------:R-:W-:Y:S01]  /*a370*/  @!PT LDS RZ, [RZ] ;  /* 0x00000000fffff984 */ /* 0x000fe20000000800 */
[----:B------:R-:W-:Y:S01]  /*a380*/  @!PT LDS RZ, [RZ] ;  /* 0x00000000fffff984 */ /* 0x000fe20000000800 */
[----:B------:R-:W-:Y:S01]  /*a390*/  @!PT LDS RZ, [RZ] ;  /* 0x00000000fffff984 */ /* 0x000fe20000000800 */
[----:B------:R1:W-:Y:S01]  /*a3a0*/  @!P0 LDGSTS.E.BYPASS.LTC128B.128 [R207+0x13080], [R10.64], !P4 ;  /* 0x130800000acf8fae */ /* 0x0003e2000e101d46 */
[----:B------:R-:W-:Y:S02]  /*a3b0*/  LOP3.LUT P4, RZ, R212, 0x1, RZ, 0xc0, !PT ;  /* 0x00000001d4ff7812 */ /* 0x000fe4000788c0ff */
[----:B-1----:R-:W-:-:S04]  /*a3c0*/  @!P0 LEA R10, P1, R206, R2, 0x1 ;  /* 0x00000002ce0a8211 */ /* 0x002fc800078208ff */
[----:B------:R-:W-:Y:S02]  /*a3d0*/  @!P0 LEA.HI.X R11, R206, R4, R213, 0x1, P1 ;  /* 0x00000004ce0b8211 */ /* 0x000fe400008f0cd5 */
[----:B------:R-:W-:-:S03]  /*a3e0*/  ISETP.GE.AND P1, PT, R3, R123, PT ;  /* 0x0000007b0300720c */ /* 0x000fc60003f26270 */
[----:B------:R1:W-:Y:S01]  /*a3f0*/  @!P0 LDGSTS.E.BYPASS.LTC128B.128 [R207+0x17080], [R10.64], !P5 ;  /* 0x170800000acf8fae */ /* 0x0003e2000e901d46 */
[----:B------:R-:W-:-:S03]  /*a400*/  ISETP.GT.OR P1, PT, R0, 0x2f, P1 ;  /* 0x0000002f0000780c */ /* 0x000fc60000f24670 */
[----:B------:R3:W-:Y:S01]  /*a410*/  @!P0 LDGSTS.E.BYPASS.LTC128B.128 [R207+0x1b080], [R14.64], !P4 ;  /* 0x1b0800000ecf8fae */ /* 0x0007e2000e101d46 */
[----:B--2---:R-:W-:Y:S02]  /*a420*/  IMAD.IADD R5, R3, 0x1, R9 ;  /* 0x0000000103057824 */ /* 0x004fe400078e0209 */
[----:B------:R-:W-:Y:S02]  /*a430*/  IMAD R9, R16, c[0x0][0x2b4], R6 ;  /* 0x0000ad0010097a24 */ /* 0x000fe400078e0206 */
[----:B------:R-:W-:-:S04]  /*a440*/  @P3 IMAD.HI.U32 R6, R5, c[0x0][0x2bc], RZ ;  /* 0x0000af0005063a27 */ /* 0x000fc800078e00ff */
[----:B------:R-:W-:Y:S01]  /*a450*/  IMAD.MOV.U32 R3, RZ, RZ, R5 ;  /* 0x000000ffff037224 */ /* 0x000fe200078e0005 */
[----:B------:R-:W-:Y:S01]  /*a460*/  @P3 SHF.R.U32.HI R3, RZ, c[0x0][0x2c0], R6 ;  /* 0x0000b000ff033a19 */ /* 0x000fe20000011606 */
[----:B------:R-:W-:Y:S01]  /*a470*/  IMAD.IADD R17, R239, 0x1, R9 ;  /* 0x00000001ef117824 */ /* 0x000fe200078e0209 */
[C---:B------:R-:W-:Y:S02]  /*a480*/  @!P0 LEA R12, P3, R204.reuse, R2, 0x1 ;  /* 0x00000002cc0c8211 */ /* 0x040fe400078608ff */
[----:B------:R-:W-:Y:S02]  /*a490*/  @!P1 IADD3 R2, P2, R3, R238, RZ ;  /* 0x000000ee03029210 */ /* 0x000fe40007f5e0ff */
[----:B------:R-:W-:Y:S01]  /*a4a0*/  @!P0 LEA.HI.X R13, R204, R4, R214, 0x1, P3 ;  /* 0x00000004cc0d8211 */ /* 0x000fe200018f0cd6 */
[----:B------:R-:W-:Y:S01]  /*a4b0*/  IMAD.WIDE.U32 R236, R49, c[0x0][0x1e8], RZ ;  /* 0x00007a0031ec7a25 */ /* 0x000fe200078e00ff */
[----:B------:R-:W-:Y:S01]  /*a4c0*/  @!P1 LEA.HI.X.SX32 R4, R3, R17, 0x1, P2 ;  /* 0x0000001103049211 */ /* 0x000fe200010f0eff */
[----:B------:R-:W-:Y:S01]  /*a4d0*/  STL [R1], R17 ;  /* 0x0000001101007387 */ /* 0x000fe20000100800 */
[----:B-1----:R-:W-:-:S03]  /*a4e0*/  @!P1 LEA R10, P2, R2, c[0x0][0x2a0], 0x2 ;  /* 0x0000a800020a9a11 */ /* 0x002fc600078410ff */
[----:B------:R1:W-:Y:S01]  /*a4f0*/  @!P0 LDGSTS.E.BYPASS.LTC128B.128 [R207+0x1f080], [R12.64], !P6 ;  /* 0x1f0800000ccf8fae */ /* 0x0003e2000f101d46 */
[----:B------:R-:W-:-:S03]  /*a500*/  @!P1 LEA.HI.X R11, R2, c[0x0][0x2a4], R4, 0x2, P2 ;  /* 0x0000a900020b9a11 */ /* 0x000fc600010f1404 */
[----:B------:R-:W0:Y:S01]  /*a510*/  LDGDEPBAR ;  /* 0x00000000000079af */ /* 0x000e220000000000 */
[----:B------:R-:W-:Y:S03]  /*a520*/  WARPSYNC 0xffffffff ;  /* 0xffffffff00007948 */ /* 0x000fe60003800000 */
[----:B------:R-:W-:Y:S06]  /*a530*/  BAR.SYNC.DEFER_BLOCKING 0x0 ;  /* 0x0000000000007b1d */ /* 0x000fec0000010000 */
[----:B------:R-:W2:Y:S01]  /*a540*/  @!P1 LDG.E R210, [R10.64] ;  /* 0x000000060ad29981 */ /* 0x000ea2000c1e1900 */
[----:B------:R-:W-:Y:S01]  /*a550*/  IMAD.MOV R2, RZ, RZ, -R3 ;  /* 0x000000ffff027224 */ /* 0x000fe200078e0a03 */
[----:B------:R-:W-:Y:S01]  /*a560*/  ISETP.GE.AND P5, PT, R140, c[0x0][0x1d4], PT ;  /* 0x000075008c007a0c */ /* 0x000fe20003fa6270 */
[----:B------:R-:W-:Y:S01]  /*a570*/  IMAD R252, R49, c[0x0][0x1ec], R237 ;  /* 0x00007b0031fc7a24 */ /* 0x000fe200078e02ed */
[----:B------:R-:W-:Y:S01]  /*a580*/  ISETP.GE.AND P4, PT, R142, c[0x0][0x1d4], PT ;  /* 0x000075008e007a0c */ /* 0x000fe20003f86270 */
[----:B------:R-:W-:Y:S01]  /*a590*/  IMAD R211, R2, c[0x0][0x2b8], R5 ;  /* 0x0000ae0002d37a24 */ /* 0x000fe200078e0205 */
[----:B------:R-:W-:Y:S01]  /*a5a0*/  ISETP.GE.AND P3, PT, R205, c[0x0][0x1d4], PT ;  /* 0x00007500cd007a0c */ /* 0x000fe20003f66270 */
[----:B------:R-:W-:Y:S01]  /*a5b0*/  IMAD R123, R97, -0x30, R123 ;  /* 0xffffffd0617b7824 */ /* 0x000fe200078e027b */
[----:B------:R-:W-:Y:S01]  /*a5c0*/  ISETP.GE.AND P6, PT, R204, c[0x0][0x1d4], PT ;  /* 0x00007500cc007a0c */ /* 0x000fe20003fc6270 */
[----:B------:R-:W-:Y:S01]  /*a5d0*/  IMAD.WIDE.U32 R2, R211, c[0x0][0x1e0], RZ ;  /* 0x00007800d3027a25 */ /* 0x000fe200078e00ff */
[----:B------:R-:W-:Y:S01]  /*a5e0*/  SHF.R.S32.HI R50, RZ, 0x1f, R211 ;  /* 0x0000001fff327819 */ /* 0x000fe200000114d3 */
[----:B------:R-:W-:Y:S01]  /*a5f0*/  BSSY B0, `(.L_x_1771) ;  /* 0x0000030000007945 */ /* 0x000fe20003800000 */
[----:B------:R-:W-:-:S02]  /*a600*/  IMNMX R6, R123, 0x30, PT ;  /* 0x000000307b067817 */ /* 0x000fc40003800200 */
[----:B------:R-:W-:Y:S01]  /*a610*/  LOP3.LUT R212, R212, 0xfffffffb, RZ, 0xc0, !PT ;  /* 0xfffffffbd4d47812 */ /* 0x000fe200078ec0ff */
[----:B------:R-:W-:Y:S02]  /*a620*/  IMAD R4, R50, c[0x0][0x1e0], RZ ;  /* 0x0000780032047a24 */ /* 0x000fe400078e02ff */
[----:B------:R-:W-:Y:S02]  /*a630*/  IMAD.IADD R6, R6, 0x1, -R143 ;  /* 0x0000000106067824 */ /* 0x000fe400078e0a8f */
[----:B------:R-:W-:Y:S02]  /*a640*/  IMAD R4, R211, c[0x0][0x1e4], R4 ;  /* 0x00007900d3047a24 */ /* 0x000fe400078e0204 */
[----:B------:R-:W-:Y:S02]  /*a650*/  @P6 LOP3.LUT R212, R212, 0x4, RZ, 0xfc, !PT ;  /* 0x00000004d4d46812 */ /* 0x000fe400078efcff */
        /* <DEDUP_REMOVED lines=8> */
[----:B------:R-:W-:Y:S02]  /*a6e0*/  LEA.HI.X R16, R2, c[0x0][0x1cc], R3, 0x1, P0 ;  /* 0x0000730002107a11 */ /* 0x000fe400000f0c03 */
[----:B------:R-:W1:Y:S01]  /*a6f0*/  SHFL.IDX PT, R2, R9, RZ, 0x181f ;  /* 0x00181fff09027589 */ /* 0x000e6200000e0000 */
[----:B------:R-:W-:-:S03]  /*a700*/  ISETP.GE.AND P0, PT, R6, 0x1, PT ;  /* 0x000000010600780c */ /* 0x000fc60003f06270 */
[----:B------:R-:W2:Y:S10]  /*a710*/  SHFL.IDX PT, R3, R16, RZ, 0x181f ;  /* 0x00181fff10037589 */ /* 0x000eb400000e0000 */
[----:B-1----:R-:W-:-:S02]  /*a720*/  @P0 LEA R12, P1, R140, R2, 0x1 ;  /* 0x000000028c0c0211 */ /* 0x002fc400078208ff */
[-C--:B------:R-:W-:Y:S02]  /*a730*/  @P0 LEA R10, P2, R206, R2.reuse, 0x1 ;  /* 0x00000002ce0a0211 */ /* 0x080fe400078408ff */
[-C--:B--2---:R-:W-:Y:S02]  /*a740*/  @P0 LEA.HI.X R13, R140, R3.reuse, R141, 0x1, P1 ;  /* 0x000000038c0d0211 */ /* 0x084fe400008f0c8d */
[CC--:B------:R-:W-:Y:S02]  /*a750*/  @P0 LEA R4, P1, R205.reuse, R2.reuse, 0x1 ;  /* 0x00000002cd040211 */ /* 0x0c0fe400078208ff */
[-C--:B------:R-:W-:Y:S01]  /*a760*/  @P0 LEA.HI.X R11, R206, R3.reuse, R213, 0x1, P2 ;  /* 0x00000003ce0b0211 */ /* 0x080fe200010f0cd5 */
[----:B------:R-:W-:Y:S01]  /*a770*/  @!PT LDS RZ, [RZ] ;  /* 0x00000000fffff984 */ /* 0x000fe20000000800 */
[----:B------:R1:W-:Y:S01]  /*a780*/  @P0 LDGSTS.E.BYPASS.LTC128B.128 [R203+0xa080], [R12.64], !P5 ;  /* 0x0a0800000ccb0fae */ /* 0x0003e2000e901d46 */
[-C--:B------:R-:W-:Y:S02]  /*a790*/  @P0 LEA.HI.X R5, R205, R3.reuse, R215, 0x1, P1 ;  /* 0x00000003cd050211 */ /* 0x080fe400008f0cd7 */
[C---:B---3--:R-:W-:Y:S01]  /*a7a0*/  @P0 LEA R14, P1, R204.reuse, R2, 0x1 ;  /* 0x00000002cc0e0211 */ /* 0x048fe200078208ff */
[----:B------:R1:W-:Y:S03]  /*a7b0*/  @P0 LDGSTS.E.BYPASS.LTC128B.128 [R203+0xb880], [R10.64], !P4 ;  /* 0x0b8800000acb0fae */ /* 0x0003e6000e101d46 */
[----:B------:R-:W-:Y:S01]  /*a7c0*/  @P0 LEA.HI.X R15, R204, R3, R214, 0x1, P1 ;  /* 0x00000003cc0f0211 */ /* 0x000fe200008f0cd6 */
[----:B------:R1:W-:Y:S04]  /*a7d0*/  @P0 LDGSTS.E.BYPASS.LTC128B.128 [R203+0xd080], [R4.64], !P3 ;  /* 0x0d08000004cb0fae */ /* 0x0003e8000d901d46 */
[----:B------:R1:W-:Y:S01]  /*a7e0*/  @P0 LDGSTS.E.BYPASS.LTC128B.128 [R203+0xe880], [R14.64], !P6 ;  /* 0x0e8800000ecb0fae */ /* 0x0003e2000f101d46 */
[----:B------:R-:W-:-:S03]  /*a7f0*/  ISETP.GE.AND P0, PT, R6, 0x21, PT ;  /* 0x000000210600780c */ /* 0x000fc60003f06270 */
[----:B------:R1:W2:Y:S04]  /*a800*/  SHFL.IDX PT, R2, R9, 0x1, 0x181f ;  /* 0x00381f0009027f89 */ /* 0x0002a800000e0000 */
[----:B------:R1:W3:Y:S06]  /*a810*/  SHFL.IDX PT, R3, R16, 0x1, 0x181f ;  /* 0x00381f0010037f89 */ /* 0x0002ec00000e0000 */
[----:B------:R-:W-:Y:S05]  /*a820*/  @!P0 BRA `(.L_x_1772) ;  /* 0x000000c000008947 */ /* 0x000fea0003800000 */
[-C--:B-12---:R-:W-:Y:S02]  /*a830*/  LEA R12, P0, R140, R2.reuse, 0x1 ;  /* 0x000000028c0c7211 */ /* 0x086fe400078008ff */
[----:B------:R-:W-:-:S02]  /*a840*/  LEA R10, P2, R206, R2, 0x1 ;  /* 0x00000002ce0a7211 */ /* 0x000fc400078408ff */
[-C--:B---3--:R-:W-:Y:S02]  /*a850*/  LEA.HI.X R13, R140, R3.reuse, R141, 0x1, P0 ;  /* 0x000000038c0d7211 */ /* 0x088fe400000f0c8d */
[CC--:B------:R-:W-:Y:S02]  /*a860*/  LEA R4, P1, R205.reuse, R2.reuse, 0x1 ;  /* 0x00000002cd047211 */ /* 0x0c0fe400078208ff */
[----:B------:R-:W-:Y:S01]  /*a870*/  LEA R2, P0, R204, R2, 0x1 ;  /* 0x00000002cc027211 */ /* 0x000fe200078008ff */
[----:B------:R1:W-:Y:S01]  /*a880*/  LDGSTS.E.BYPASS.LTC128B.128 [R207+0xb080], [R12.64], !P5 ;  /* 0x0b0800000ccf7fae */ /* 0x0003e2000e901d46 */
[-C--:B------:R-:W-:Y:S02]  /*a890*/  LEA.HI.X R11, R206, R3.reuse, R213, 0x1, P2 ;  /* 0x00000003ce0b7211 */ /* 0x080fe400010f0cd5 */
[-C--:B------:R-:W-:Y:S02]  /*a8a0*/  LEA.HI.X R5, R205, R3.reuse, R215, 0x1, P1 ;  /* 0x00000003cd057211 */ /* 0x080fe400008f0cd7 */
[----:B------:R-:W-:Y:S01]  /*a8b0*/  LEA.HI.X R3, R204, R3, R214, 0x1, P0 ;  /* 0x00000003cc037211 */ /* 0x000fe200000f0cd6 */
[----:B------:R1:W-:Y:S04]  /*a8c0*/  LDGSTS.E.BYPASS.LTC128B.128 [R207+0xc880], [R10.64], !P4 ;  /* 0x0c8800000acf7fae */ /* 0x0003e8000e101d46 */
[----:B------:R1:W-:Y:S04]  /*a8d0*/  LDGSTS.E.BYPASS.LTC128B.128 [R207+0xe080], [R4.64], !P3 ;  /* 0x0e08000004cf7fae */ /* 0x0003e8000d901d46 */
[----:B------:R1:W-:Y:S02]  /*a8e0*/  LDGSTS.E.BYPASS.LTC128B.128 [R207+0xf880], [R2.64], !P6 ;  /* 0x0f88000002cf7fae */ /* 0x0003e4000f101d46 */
.L_x_1772:
[----:B------:R-:W-:Y:S05]  /*a8f0*/  BSYNC B0 ;  /* 0x0000000000007941 */ /* 0x000fea0003800000 */
.L_x_1771:
[----:B------:R-:W-:Y:S01]  /*a900*/  ISETP.LT.AND P0, PT, RZ, c[0x0][0x27c], PT ;  /* 0x00009f00ff007a0c */ /* 0x000fe20003f01270 */
[----:B------:R-:W0:-:S12]  /*a910*/  LDGDEPBAR ;  /* 0x00000000000079af */ /* 0x000e180000000000 */
[----:B------:R-:W-:Y:S05]  /*a920*/  @P0 BRA `(.L_x_1773) ;  /* 0x0000002000000947 */ /* 0x000fea0003800000 */
[----:B------:R-:W-:-:S04]  /*a930*/  DEPBAR.LE SB0, 0x1 ;  /* 0x000080400000791a */ /* 0x000fc80000000000 */
[----:B------:R-:W-:Y:S05]  /*a940*/  BRA `(.L_x_1774) ;  /* 0x0000682000007947 */ /* 0x000fea0003800000 */
.L_x_1773:
[----:B-12---:R-:W-:Y:S01]  /*a950*/  SHF.R.S32.HI R2, RZ, 0x1f, R122 ;  /* 0x0000001fff027819 */ /* 0x006fe2000001147a */
[----:B------:R-:W-:Y:S01]  /*a960*/  ULDC.U8 UR4, c[0x0][0x298] ;  /* 0x0000a60000047ab9 */ /* 0x000fe20000000000 */
[----:B------:R-:W-:Y:S01]  /*a970*/  IMAD.WIDE.U32 R4, R122, c[0x0][0x280], RZ ;  /* 0x0000a0007a047a25 */ /* 0x000fe200078e00ff */
[----:B------:R-:W-:Y:S01]  /*a980*/  ISETP.NE.AND P1, PT, RZ, UR4, PT ;  /* 0x00000004ff007c0c */ /* 0x000fe2000bf25270 */
[----:B------:R-:W-:Y:S02]  /*a990*/  BSSY B2, `(.L_x_1774) ;  /* 0x000067d000027945 */ /* 0x000fe40003800000 */
[----:B---3--:R-:W-:Y:S01]  /*a9a0*/  IMAD R3, R2, c[0x0][0x280], RZ ;  /* 0x0000a00002037a24 */ /* 0x008fe200078e02ff */
[----:B------:R-:W-:Y:S01]  /*a9b0*/  LEA R9, P0, R4, c[0x0][0x270], 0x1 ;  /* 0x00009c0004097a11 */ /* 0x000fe200078008ff */
[----:B------:R-:W-:Y:S02]  /*a9c0*/  IMAD R6, R2, c[0x0][0x290], RZ ;  /* 0x0000a40002067a24 */ /* 0x000fe400078e02ff */
[----:B------:R-:W-:-:S05]  /*a9d0*/  IMAD R3, R122, c[0x0][0x284], R3 ;  /* 0x0000a1007a037a24 */ /* 0x000fca00078e0203 */
[----:B------:R-:W-:Y:S01]  /*a9e0*/  IADD3 R10, R3, R5, RZ ;  /* 0x00000005030a7210 */ /* 0x000fe20007ffe0ff */
[----:B------:R-:W-:-:S03]  /*a9f0*/  IMAD.WIDE.U32 R2, R122, c[0x0][0x290], RZ ;  /* 0x0000a4007a027a25 */ /* 0x000fc600078e00ff */
[----:B------:R-:W-:Y:S01]  /*aa00*/  LEA.HI.X R4, R4, c[0x0][0x274], R10, 0x1, P0 ;  /* 0x00009d0004047a11 */ /* 0x000fe200000f0c0a */
[----:B------:R-:W-:Y:S01]  /*aa10*/  IMAD R5, R122, c[0x0][0x294], R6 ;  /* 0x0000a5007a057a24 */ /* 0x000fe200078e0206 */
[----:B------:R-:W-:-:S04]  /*aa20*/  LEA R6, P0, R2, c[0x0][0x288], 0x1 ;  /* 0x0000a20002067a11 */ /* 0x000fc800078008ff */
[----:B------:R-:W-:-:S04]  /*aa30*/  IADD3 R3, R5, R3, RZ ;  /* 0x0000000305037210 */ /* 0x000fc80007ffe0ff */
[----:B------:R-:W-:Y:S01]  /*aa40*/  LEA.HI.X R2, R2, c[0x0][0x28c], R3, 0x1, P0 ;  /* 0x0000a30002027a11 */ /* 0x000fe200000f0c03 */
[----:B------:R-:W-:Y:S05]  /*aa50*/  @!P1 BRA `(.L_x_1775) ;  /* 0x0000317000009947 */ /* 0x000fea0003800000 */
[----:B------:R-:W-:Y:S01]  /*aa60*/  LOP3.LUT P2, RZ, R212, 0x2, RZ, 0xc0, !PT ;  /* 0x00000002d4ff7812 */ /* 0x000fe2000784c0ff */
[----:B------:R1:W2:Y:S01]  /*aa70*/  SHFL.IDX PT, R5, R4, RZ, 0x181f ;  /* 0x00181fff04057589 */ /* 0x0002a200000e0000 */
[----:B------:R-:W-:Y:S01]  /*aa80*/  BSSY B0, `(.L_x_1776) ;  /* 0x0000035000007945 */ /* 0x000fe20003800000 */
[----:B------:R-:W-:Y:S01]  /*aa90*/  CS2R R24, SRZ ;  /* 0x0000000000187805 */ /* 0x000fe2000001ff00 */
[----:B------:R-:W-:Y:S01]  /*aaa0*/  CS2R R22, SRZ ;  /* 0x0000000000167805 */ /* 0x000fe2000001ff00 */
[----:B------:R1:W3:Y:S01]  /*aab0*/  SHFL.IDX PT, R3, R2, RZ, 0x181f ;  /* 0x00181fff02037589 */ /* 0x0002e200000e0000 */
[----:B------:R-:W-:Y:S01]  /*aac0*/  CS2R R20, SRZ ;  /* 0x0000000000147805 */ /* 0x000fe2000001ff00 */
[----:B------:R-:W-:Y:S01]  /*aad0*/  CS2R R18, SRZ ;  /* 0x0000000000127805 */ /* 0x000fe2000001ff00 */
[----:B------:R-:W-:Y:S01]  /*aae0*/  CS2R R16, SRZ ;  /* 0x0000000000107805 */ /* 0x000fe2000001ff00 */
[----:B------:R1:W4:Y:S01]  /*aaf0*/  SHFL.IDX PT, R4, R9, RZ, 0x181f ;  /* 0x00181fff09047589 */ /* 0x00032200000e0000 */
[----:B------:R-:W-:Y:S01]  /*ab00*/  CS2R R14, SRZ ;  /* 0x00000000000e7805 */ /* 0x000fe2000001ff00 */
[----:B------:R-:W-:Y:S01]  /*ab10*/  CS2R R12, SRZ ;  /* 0x00000000000c7805 */ /* 0x000fe2000001ff00 */
[----:B------:R-:W-:Y:S01]  /*ab20*/  CS2R R10, SRZ ;  /* 0x00000000000a7805 */ /* 0x000fe2000001ff00 */
[----:B------:R1:W1:Y:S01]  /*ab30*/  SHFL.IDX PT, R2, R6, RZ, 0x181f ;  /* 0x00181fff06027589 */ /* 0x00026200000e0000 */
[----:B------:R-:W-:Y:S05]  /*ab40*/  @P2 BRA `(.L_x_1777) ;  /* 0x0000028000002947 */ /* 0x000fea0003800000 */
[----:B----4-:R-:W4:Y:S04]  /*ab50*/  LDL R31, [R1+0x180] ;  /* 0x00018000011f7983 */ /* 0x010f280000100800 */
[----:B---3--:R-:W3:Y:S04]  /*ab60*/  LDL R27, [R1+0x17c] ;  /* 0x00017c00011b7983 */ /* 0x008ee80000100800 */
[----:B--2---:R-:W2:Y:S04]  /*ab70*/  LDL R26, [R1+0x184] ;  /* 0x00018400011a7983 */ /* 0x004ea80000100800 */
[----:B------:R-:W2:Y:S04]  /*ab80*/  LDL R30, [R1+0x178] ;  /* 0x00017800011e7983 */ /* 0x000ea80000100800 */
[----:B------:R-:W2:Y:S04]  /*ab90*/  LDL R29, [R1+0x188] ;  /* 0x00018800011d7983 */ /* 0x000ea80000100800 */
[----:B------:R-:W2:Y:S01]  /*aba0*/  LDL R28, [R1+0x174] ;  /* 0x00017400011c7983 */ /* 0x000ea20000100800 */
[----:B------:R-:W-:Y:S01]  /*abb0*/  ISETP.GE.AND P0, PT, R144, c[0x0][0x27c], PT ;  /* 0x00009f0090007a0c */ /* 0x000fe20003f06270 */
[----:B------:R-:W-:Y:S01]  /*abc0*/  CS2R R18, SRZ ;  /* 0x0000000000127805 */ /* 0x000fe2000001ff00 */
[----:B------:R-:W-:Y:S01]  /*abd0*/  ISETP.GE.AND P2, PT, R148, c[0x0][0x27c], PT ;  /* 0x00009f0094007a0c */ /* 0x000fe20003f46270 */
[----:B------:R-:W-:Y:S01]  /*abe0*/  CS2R R10, SRZ ;  /* 0x00000000000a7805 */ /* 0x000fe2000001ff00 */
[----:B------:R-:W-:-:S09]  /*abf0*/  ISETP.GE.AND P1, PT, R146, c[0x0][0x27c], PT ;  /* 0x00009f0092007a0c */ /* 0x000fd20003f26270 */
[----:B------:R-:W-:-:S04]  /*ac00*/  @!P0 IMAD.WIDE R14, R144, 0x2, R4 ;  /* 0x00000002900e8825 */ /* 0x000fc800078e0204 */
[----:B-1----:R-:W-:Y:S01]  /*ac10*/  @!P0 IMAD.WIDE R12, R144, 0x2, R2 ;  /* 0x00000002900c8825 */ /* 0x002fe200078e0202 */
[----:B------:R1:W5:Y:S04]  /*ac20*/  @!P0 LD.E.64 R18, [R14.64] ;  /* 0x000000060e128980 */ /* 0x000368000c101b00 */
[----:B------:R1:W5:Y:S01]  /*ac30*/  @!P0 LD.E.64 R10, [R12.64] ;  /* 0x000000060c0a8980 */ /* 0x000362000c101b00 */
[----:B------:R-:W-:Y:S01]  /*ac40*/  CS2R R20, SRZ ;  /* 0x0000000000147805 */ /* 0x000fe2000001ff00 */
[----:B------:R-:W-:Y:S01]  /*ac50*/  CS2R R22, SRZ ;  /* 0x0000000000167805 */ /* 0x000fe2000001ff00 */
[----:B-1----:R-:W-:Y:S01]  /*ac60*/  CS2R R12, SRZ ;  /* 0x00000000000c7805 */ /* 0x002fe2000001ff00 */
[----:B------:R-:W-:Y:S01]  /*ac70*/  CS2R R24, SRZ ;  /* 0x0000000000187805 */ /* 0x000fe2000001ff00 */
[----:B----4-:R-:W-:-:S02]  /*ac80*/  @!P2 IADD3 R16, P6, R4, R31, RZ ;  /* 0x0000001f0410a210 */ /* 0x010fc40007fde0ff */
[----:B------:R-:W-:-:S03]  /*ac90*/  @!P2 IADD3 R14, P0, R2, R31, RZ ;  /* 0x0000001f020ea210 */ /* 0x000fc60007f1e0ff */
[--C-:B---3--:R-:W-:Y:S02]  /*aca0*/  @!P2 IMAD.X R17, R5, 0x1, R27.reuse, P6 ;  /* 0x000000010511a824 */ /* 0x108fe400030e061b */
[----:B------:R-:W-:Y:S01]  /*acb0*/  @!P2 IMAD.X R15, R3, 0x1, R27, P0 ;  /* 0x00000001030fa824 */ /* 0x000fe200000e061b */
[----:B------:R-:W-:Y:S02]  /*acc0*/  ISETP.GE.AND P0, PT, R147, c[0x0][0x27c], PT ;  /* 0x00009f0093007a0c */ /* 0x000fe40003f06270 */
[----:B------:R1:W5:Y:S04]  /*acd0*/  @!P2 LD.E.64 R20, [R16.64] ;  /* 0x000000061014a980 */ /* 0x000368000c101b00 */
[----:B------:R2:W5:Y:S02]  /*ace0*/  @!P2 LD.E.64 R12, [R14.64] ;  /* 0x000000060e0ca980 */ /* 0x000564000c101b00 */
[----:B--2---:R-:W-:-:S05]  /*acf0*/  @!P1 IADD3 R14, P2, R4, R26, RZ ;  /* 0x0000001a040e9210 */ /* 0x004fca0007f5e0ff */
[----:B------:R-:W-:Y:S01]  /*ad00*/  @!P1 IMAD.X R15, R5, 0x1, R30, P2 ;  /* 0x00000001050f9824 */ /* 0x000fe200010e061e */
[----:B------:R-:W-:Y:S01]  /*ad10*/  @!P1 IADD3 R26, P2, R2, R26, RZ ;  /* 0x0000001a021a9210 */ /* 0x000fe20007f5e0ff */
[----:B-1----:R-:W-:-:S03]  /*ad20*/  CS2R R16, SRZ ;  /* 0x0000000000107805 */ /* 0x002fc6000001ff00 */
[----:B------:R1:W5:Y:S01]  /*ad30*/  @!P1 LD.E.64 R22, [R14.64] ;  /* 0x000000060e169980 */ /* 0x000362000c101b00 */
[----:B------:R-:W-:Y:S01]  /*ad40*/  @!P1 IMAD.X R27, R3, 0x1, R30, P2 ;  /* 0x00000001031b9824 */ /* 0x000fe200010e061e */
[----:B------:R-:W-:-:S05]  /*ad50*/  @!P0 IADD3 R4, P2, R4, R29, RZ ;  /* 0x0000001d04048210 */ /* 0x000fca0007f5e0ff */
[----:B------:R-:W-:Y:S01]  /*ad60*/  @!P0 IMAD.X R5, R5, 0x1, R28, P2 ;  /* 0x0000000105058824 */ /* 0x000fe200010e061c */
[----:B------:R-:W-:-:S04]  /*ad70*/  @!P0 IADD3 R2, P2, R2, R29, RZ ;  /* 0x0000001d02028210 */ /* 0x000fc80007f5e0ff */
[----:B------:R2:W5:Y:S01]  /*ad80*/  @!P0 LD.E.64 R24, [R4.64] ;  /* 0x0000000604188980 */ /* 0x000562000c101b00 */
[----:B------:R-:W-:-:S05]  /*ad90*/  @!P0 IMAD.X R3, R3, 0x1, R28, P2 ;  /* 0x0000000103038824 */ /* 0x000fca00010e061c */
[----:B------:R2:W5:Y:S01]  /*ada0*/  @!P0 LD.E.64 R16, [R2.64] ;  /* 0x0000000602108980 */ /* 0x000562000c101b00 */
[----:B-1----:R-:W-:-:S06]  /*adb0*/  CS2R R14, SRZ ;  /* 0x00000000000e7805 */ /* 0x002fcc000001ff00 */
[----:B------:R2:W5:Y:S02]  /*adc0*/  @!P1 LD.E.64 R14, [R26.64] ;  /* 0x000000061a0e9980 */ /* 0x000564000c101b00 */
.L_x_1777:
[----:B------:R-:W-:Y:S05]  /*add0*/  BSYNC B0 ;  /* 0x0000000000007941 */ /* 0x000fea0003800000 */
.L_x_1776:
[----:B----4-:R-:W4:Y:S01]  /*ade0*/  LDL R41, [R1+0x14] ;  /* 0x0000140001297983 */ /* 0x010f220000100800 */
[----:B-----5:R-:W-:Y:S01]  /*adf0*/  IMAD.MOV.U32 R38, RZ, RZ, R18 ;  /* 0x000000ffff267224 */ /* 0x020fe200078e0012 */
[----:B--23--:R-:W-:Y:S01]  /*ae00*/  SHF.R.U64 R3, R18, 0x10, R19 ;  /* 0x0000001012037819 */ /* 0x00cfe20000001213 */
[----:B------:R-:W-:Y:S01]  /*ae10*/  IMAD.MOV.U32 R33, RZ, RZ, R22 ;  /* 0x000000ffff217224 */ /* 0x000fe200078e0016 */
[--C-:B------:R-:W-:Y:S01]  /*ae20*/  SHF.R.U64 R31, R22, 0x10, R23.reuse ;  /* 0x00000010161f7819 */ /* 0x100fe20000001217 */
[----:B------:R-:W-:Y:S01]  /*ae30*/  IMAD.MOV.U32 R32, RZ, RZ, R23 ;  /* 0x000000ffff207224 */ /* 0x000fe200078e0017 */
[----:B------:R-:W-:Y:S01]  /*ae40*/  PRMT R38, R38, 0x5410, R3 ;  /* 0x0000541026267816 */ /* 0x000fe20000000003 */
[----:B------:R-:W-:Y:S01]  /*ae50*/  IMAD.MOV.U32 R28, RZ, RZ, R25 ;  /* 0x000000ffff1c7224 */ /* 0x000fe200078e0019 */
[----:B------:R-:W-:Y:S01]  /*ae60*/  PRMT R31, R33, 0x5410, R31 ;  /* 0x00005410211f7816 */ /* 0x000fe2000000001f */
[----:B------:R-:W-:Y:S01]  /*ae70*/  IMAD.MOV.U32 R39, RZ, RZ, R19 ;  /* 0x000000ffff277224 */ /* 0x000fe200078e0013 */
[----:B------:R-:W-:Y:S01]  /*ae80*/  SHF.R.U32.HI R26, RZ, 0x10, R23 ;  /* 0x00000010ff1a7819 */ /* 0x000fe20000011617 */
[----:B------:R-:W-:Y:S01]  /*ae90*/  IMAD.MOV.U32 R37, RZ, RZ, R20 ;  /* 0x000000ffff257224 */ /* 0x000fe200078e0014 */
[----:B------:R-:W-:Y:S01]  /*aea0*/  SHF.R.U64 R27, R24, 0x10, R25 ;  /* 0x00000010181b7819 */ /* 0x000fe20000001219 */
        /* <DEDUP_REMOVED lines=8> */
[----:B------:R-:W-:Y:S01]  /*af30*/  IMAD.MOV.U32 R21, RZ, RZ, R12 ;  /* 0x000000ffff157224 */ /* 0x000fe200078e000c */
[----:B------:R-:W-:Y:S01]  /*af40*/  SHF.R.U64 R23, R10, 0x10, R11 ;  /* 0x000000100a177819 */ /* 0x000fe2000000120b */
[--C-:B------:R-:W-:Y:S01]  /*af50*/  IMAD.MOV.U32 R20, RZ, RZ, R13.reuse ;  /* 0x000000ffff147224 */ /* 0x100fe200078e000d */
[----:B------:R-:W-:Y:S01]  /*af60*/  SHF.R.U64 R19, R12, 0x10, R13 ;  /* 0x000000100c137819 */ /* 0x000fe2000000120d */
[----:B------:R-:W-:Y:S01]  /*af70*/  IMAD.MOV.U32 R12, RZ, RZ, R15 ;  /* 0x000000ffff0c7224 */ /* 0x000fe200078e000f */
[----:B------:R-:W-:Y:S01]  /*af80*/  SHF.R.U32.HI R10, RZ, 0x10, R13 ;  /* 0x00000010ff0a7819 */ /* 0x000fe2000001160d */
[----:B------:R-:W-:Y:S01]  /*af90*/  IMAD.MOV.U32 R13, RZ, RZ, R14 ;  /* 0x000000ffff0d7224 */ /* 0x000fe200078e000e */
[----:B------:R-:W-:Y:S01]  /*afa0*/  SHF.R.U32.HI R18, RZ, 0x10, R11 ;  /* 0x00000010ff127819 */ /* 0x000fe2000001160b */
[----:B-1----:R-:W-:Y:S01]  /*afb0*/  IMAD.MOV.U32 R9, RZ, RZ, R16 ;  /* 0x000000ffff097224 */ /* 0x002fe200078e0010 */
        /* <DEDUP_REMOVED lines=20> */
[----:B------:R-:W-:Y:S01]  /*b100*/  PRMT R28, R6, 0x5410, R2 ;  /* 0x00005410061c7816 */ /* 0x000fe20000000002 */
[----:B------:R-:W-:Y:S01]  /*b110*/  BAR.SYNC.DEFER_BLOCKING 0x0 ;  /* 0x0000000000007b1d */ /* 0x000fe20000010000 */
[----:B----4-:R-:W-:-:S05]  /*b120*/  IMAD R3, R41, -0x80, R40 ;  /* 0xffffff8029037824 */ /* 0x010fca00078e0228 */
[----:B------:R-:W-:-:S04]  /*b130*/  IMNMX R33, R3, 0x80, PT ;  /* 0x0000008003217817 */ /* 0x000fc80003800200 */
[----:B------:R-:W-:-:S13]  /*b140*/  ISETP.GE.AND P0, PT, R143, R33, PT ;  /* 0x000000218f00720c */ /* 0x000fda0003f06270 */
[----:B------:R-:W-:Y:S05]  /*b150*/  @P0 BRA `(.L_x_1779) ;  /* 0x00000a6000000947 */ /* 0x000fea0003800000 */
[----:B------:R-:W-:Y:S01]  /*b160*/  ISETP.GE.AND P0, PT, R144, c[0x0][0x27c], PT ;  /* 0x00009f0090007a0c */ /* 0x000fe20003f06270 */
[----:B------:R-:W-:-:S12]  /*b170*/  BSSY B0, `(.L_x_1780) ;  /* 0x0000028000007945 */ /* 0x000fd80003800000 */
[----:B------:R-:W-:Y:S05]  /*b180*/  @P0 BRA `(.L_x_1781) ;  /* 0x0000026000000947 */ /* 0x000fea0003800000 */
[----:B------:R-:W1:Y:S01]  /*b190*/  LDS.128 R12, [R203+0x10080] ;  /* 0x01008000cb0c7984 */ /* 0x000e620000000c00 */
[C---:B------:R-:W-:Y:S01]  /*b1a0*/  SHF.L.U32 R4, R38.reuse, 0x10, RZ ;  /* 0x0000001026047819 */ /* 0x040fe200000006ff */
[C---:B------:R-:W-:Y:S01]  /*b1b0*/  IMAD.U32 R2, R23.reuse, 0x10000, RZ ;  /* 0x0001000017027824 */ /* 0x040fe200078e00ff */
[----:B------:R-:W-:Y:S02]  /*b1c0*/  LOP3.LUT R10, R23, 0xffff0000, RZ, 0xc0, !PT ;  /* 0xffff0000170a7812 */ /* 0x000fe400078ec0ff */
[----:B------:R-:W-:Y:S02]  /*b1d0*/  LOP3.LUT R3, R38, 0xffff0000, RZ, 0xc0, !PT ;  /* 0xffff000026037812 */ /* 0x000fe400078ec0ff */
[C---:B-1----:R-:W-:Y:S01]  /*b1e0*/  LOP3.LUT R6, R12.reuse, 0xffff0000, RZ, 0xc0, !PT ;  /* 0xffff00000c067812 */ /* 0x042fe200078ec0ff */
[----:B------:R-:W-:Y:S01]  /*b1f0*/  IMAD.U32 R11, R15, 0x10000, RZ ;  /* 0x000100000f0b7824 */ /* 0x000fe200078e00ff */
[C---:B------:R-:W-:Y:S02]  /*b200*/  LOP3.LUT R5, R13.reuse, 0xffff0000, RZ, 0xc0, !PT ;  /* 0xffff00000d057812 */ /* 0x040fe400078ec0ff */
[----:B------:R-:W-:Y:S01]  /*b210*/  SHF.L.U32 R9, R12, 0x10, RZ ;  /* 0x000000100c097819 */ /* 0x000fe200000006ff */
[C---:B------:R-:W-:Y:S01]  /*b220*/  FMUL.FTZ R18, R6.reuse, R2 ;  /* 0x0000000206127220 */ /* 0x040fe20000410000 */
[----:B------:R-:W-:Y:S01]  /*b230*/  SHF.L.U32 R16, R13, 0x10, RZ ;  /* 0x000000100d107819 */ /* 0x000fe200000006ff */
[-C--:B------:R-:W-:Y:S01]  /*b240*/  FMUL.FTZ R17, R6, R4.reuse ;  /* 0x0000000406117220 */ /* 0x080fe20000410000 */
[C---:B------:R-:W-:Y:S01]  /*b250*/  SHF.L.U32 R13, R14.reuse, 0x10, RZ ;  /* 0x000000100e0d7819 */ /* 0x040fe200000006ff */
[----:B------:R-:W-:Y:S01]  /*b260*/  FFMA.FTZ R19, R9, R4, -R18 ;  /* 0x0000000409137223 */ /* 0x000fe20000010812 */
[----:B------:R-:W-:Y:S01]  /*b270*/  LOP3.LUT R12, R14, 0xffff0000, RZ, 0xc0, !PT ;  /* 0xffff00000e0c7812 */ /* 0x000fe200078ec0ff */
[----:B------:R-:W-:Y:S01]  /*b280*/  FMUL.FTZ R14, R5, R10 ;  /* 0x0000000a050e7220 */ /* 0x000fe20000410000 */
[----:B------:R-:W-:Y:S01]  /*b290*/  LOP3.LUT R6, R15, 0xffff0000, RZ, 0xc0, !PT ;  /* 0xffff00000f067812 */ /* 0x000fe200078ec0ff */
[----:B------:R-:W-:Y:S01]  /*b2a0*/  FFMA.FTZ R18, R9, R2, R17 ;  /* 0x0000000209127223 */ /* 0x000fe20000010011 */
[----:B------:R-:W-:Y:S01]  /*b2b0*/  LOP3.LUT R2, R22, 0xffff0000, RZ, 0xc0, !PT ;  /* 0xffff000016027812 */ /* 0x000fe200078ec0ff */
[-C--:B------:R-:W-:Y:S01]  /*b2c0*/  FMUL.FTZ R9, R5, R3.reuse ;  /* 0x0000000305097220 */ /* 0x080fe20000410000 */
[----:B------:R-:W-:Y:S01]  /*b2d0*/  SHF.L.U32 R5, R34, 0x10, RZ ;  /* 0x0000001022057819 */ /* 0x000fe200000006ff */
[----:B------:R-:W-:Y:S01]  /*b2e0*/  FFMA.FTZ R17, R16, R3, -R14 ;  /* 0x0000000310117223 */ /* 0x000fe2000001080e */
[----:B------:R-:W-:Y:S01]  /*b2f0*/  SHF.L.U32 R3, R22, 0x10, RZ ;  /* 0x0000001016037819 */ /* 0x000fe200000006ff */
[----:B------:R-:W-:Y:S01]  /*b300*/  FFMA.FTZ R15, R16, R10, R9 ;  /* 0x0000000a100f7223 */ /* 0x000fe20000010009 */
[----:B------:R-:W-:Y:S01]  /*b310*/  LOP3.LUT R4, R34, 0xffff0000, RZ, 0xc0, !PT ;  /* 0xffff000022047812 */ /* 0x000fe200078ec0ff */
[----:B------:R-:W-:-:S02]  /*b320*/  FMUL.FTZ R9, R12, R5 ;  /* 0x000000050c097220 */ /* 0x000fc40000410000 */
[----:B------:R-:W-:Y:S01]  /*b330*/  FMUL.FTZ R14, R12, R3 ;  /* 0x000000030c0e7220 */ /* 0x000fe20000410000 */
[----:B------:R-:W-:Y:S01]  /*b340*/  F2FP.BF16.PACK_AB R12, R18, R19 ;  /* 0x00000013120c723e */ /* 0x000fe200000010ff */
[C---:B------:R-:W-:Y:S02]  /*b350*/  FMUL.FTZ R10, R6.reuse, R2 ;  /* 0x00000002060a7220 */ /* 0x040fe40000410000 */
[-C--:B------:R-:W-:Y:S02]  /*b360*/  FMUL.FTZ R6, R6, R4.reuse ;  /* 0x0000000406067220 */ /* 0x080fe40000410000 */
        /* <DEDUP_REMOVED lines=8> */
.L_x_1781:
[----:B------:R-:W-:Y:S05]  /*b3f0*/  BSYNC B0 ;  /* 0x0000000000007941 */ /* 0x000fea0003800000 */
.L_x_1780:
[----:B------:R-:W-:Y:S01]  /*b400*/  ISETP.GE.AND P0, PT, R148, c[0x0][0x27c], PT ;  /* 0x00009f0094007a0c */ /* 0x000fe20003f06270 */
[----:B------:R-:W-:-:S12]  /*b410*/  BSSY B0, `(.L_x_1782) ;  /* 0x0000028000007945 */ /* 0x000fd80003800000 */
[----:B------:R-:W-:Y:S05]  /*b420*/  @P0 BRA `(.L_x_1783) ;  /* 0x0000026000000947 */ /* 0x000fea0003800000 */
[----:B-1----:R-:W1:Y:S01]  /*b430*/  LDS.128 R12, [R203+0x14080] ;  /* 0x01408000cb0c7984 */ /* 0x002e620000000c00 */
[----:B------:R-:W-:Y:S01]  /*b440*/  SHF.L.U32 R4, R35, 0x10, RZ ;  /* 0x0000001023047819 */ /* 0x000fe200000006ff */
        /* <DEDUP_REMOVED lines=36> */
.L_x_1783:
[----:B------:R-:W-:Y:S05]  /*b690*/  BSYNC B0 ;  /* 0x0000000000007941 */ /* 0x000fea0003800000 */
.L_x_1782:
[----:B------:R-:W-:Y:S01]  /*b6a0*/  ISETP.GE.AND P0, PT, R146, c[0x0][0x27c], PT ;  /* 0x00009f0092007a0c */ /* 0x000fe20003f06270 */
[----:B------:R-:W-:-:S12]  /*b6b0*/  BSSY B0, `(.L_x_1784) ;  /* 0x0000028000007945 */ /* 0x000fd80003800000 */
[----:B------:R-:W-:Y:S05]  /*b6c0*/  @P0 BRA `(.L_x_1785) ;  /* 0x0000026000000947 */ /* 0x000fea0003800000 */
[----:B-1----:R-:W1:Y:S01]  /*b6d0*/  LDS.128 R12, [R203+0x18080] ;  /* 0x01808000cb0c7984 */ /* 0x002e620000000c00 */
        /* <DEDUP_REMOVED lines=37> */
.L_x_1785:
[----:B------:R-:W-:Y:S05]  /*b930*/  BSYNC B0 ;  /* 0x0000000000007941 */ /* 0x000fea0003800000 */
.L_x_1784:
[----:B------:R-:W-:-:S13]  /*b940*/  ISETP.GE.AND P0, PT, R147, c[0x0][0x27c], PT ;  /* 0x00009f0093007a0c */ /* 0x000fda0003f06270 */
        /* <DEDUP_REMOVED lines=39> */
.L_x_1779:
[----:B------:R-:W-:Y:S05]  /*bbc0*/  BSYNC B1 ;  /* 0x0000000000017941 */ /* 0x000fea0003800000 */
.L_x_1778:
        /* <DEDUP_REMOVED lines=16> */
[-C--:B------:R-:W-:Y:S01]  /*bcd0*/  FMUL.FTZ R18, R2, R6.reuse ;  /* 0x0000000602127220 */ /* 0x080fe20000410000 */
[----:B------:R-:W-:Y:S01]  /*bce0*/  SHF.L.U32 R16, R13, 0x10, RZ ;  /* 0x000000100d107819 */ /* 0x000fe200000006ff */
[----:B------:R-:W-:Y:S01]  /*bcf0*/  FMUL.FTZ R17, R4, R6 ;  /* 0x0000000604117220 */ /* 0x000fe20000410000 */
[----:B------:R-:W-:Y:S01]  /*bd00*/  SHF.L.U32 R13, R14, 0x10, RZ ;  /* 0x000000100e0d7819 */ /* 0x000fe200000006ff */
[----:B------:R-:W-:Y:S01]  /*bd10*/  FFMA.FTZ R19, R4, R9, -R18 ;  /* 0x0000000904137223 */ /* 0x000fe20000010812 */
[----:B------:R-:W-:Y:S01]  /*bd20*/  LOP3.LUT R12, R14, 0xffff0000, RZ, 0xc0, !PT ;  /* 0xffff00000e0c7812 */ /* 0x000fe200078ec0ff */
[----:B------:R-:W-:Y:S01]  /*bd30*/  FMUL.FTZ R14, R10, R5 ;  /* 0x000000050a0e7220 */ /* 0x000fe20000410000 */
        /* <DEDUP_REMOVED lines=10> */
[----:B------:R-:W-:Y:S01]  /*bde0*/  FMUL.FTZ R14, R3, R12 ;  /* 0x0000000c030e7220 */ /* 0x000fe20000410000 */
[----:B------:R-:W-:Y:S01]  /*bdf0*/  F2FP.BF16.PACK_AB R12, R18, R19 ;  /* 0x00000013120c723e */ /* 0x000fe200000010ff */
[-C--:B------:R-:W-:Y:S02]  /*be00*/  FMUL.FTZ R10, R2, R6.reuse ;  /* 0x00000006020a7220 */ /* 0x080fe40000410000 */
[C---:B------:R-:W-:Y:S02]  /*be10*/  FMUL.FTZ R6, R4.reuse, R6 ;  /* 0x0000000604067220 */ /* 0x040fe40000410000 */
[-C--:B------:R-:W-:Y:S02]  /*be20*/  FFMA.FTZ R14, R5, R13.reuse, -R14 ;  /* 0x0000000d050e7223 */ /* 0x080fe4000001080e */
[----:B------:R-:W-:Y:S01]  /*be30*/  FFMA.FTZ R5, R3, R13, R9 ;  /* 0x0000000d03057223 */ /* 0x000fe20000010009 */
[----:B------:R-:W-:Y:S01]  /*be40*/  F2FP.BF16.PACK_AB R13, R15, R17 ;  /* 0x000000110f0d723e */ /* 0x000fe200000010ff */
[----:B------:R-:W-:-:S02]  /*be50*/  FFMA.FTZ R3, R4, R11, -R10 ;  /* 0x0000000b04037223 */ /* 0x000fc4000001080a */
[----:B------:R-:W-:Y:S01]  /*be60*/  FFMA.FTZ R2, R2, R11, R6 ;  /* 0x0000000b02027223 */ /* 0x000fe20000010006 */
[----:B------:R-:W-:-:S04]  /*be70*/  F2FP.BF16.PACK_AB R14, R5, R14 ;  /* 0x0000000e050e723e */ /* 0x000fc800000010ff */
[----:B------:R-:W-:-:S05]  /*be80*/  F2FP.BF16.PACK_AB R15, R2, R3 ;  /* 0x00000003020f723e */ /* 0x000fca00000010ff */
[----:B------:R1:W-:Y:S02]  /*be90*/  STS.128 [R203+0x11080], R12 ;  /* 0x0110800ccb007388 */ /* 0x0003e40000000c00 */
.L_x_1789:
[----:B------:R-:W-:Y:S05]  /*bea0*/  BSYNC B0 ;  /* 0x0000000000007941 */ /* 0x000fea0003800000 */
.L_x_1788:
        /* <DEDUP_REMOVED lines=41> */
.L_x_1791:
[----:B------:R-:W-:Y:S05]  /*c140*/  BSYNC B0 ;  /* 0x0000000000007941 */ /* 0x000fea0003800000 */
.L_x_1790:
        /* <DEDUP_REMOVED lines=41> */
.L_x_1793:
[----:B------:R-:W-:Y:S05]  /*c3e0*/  BSYNC B0 ;  /* 0x0000000000007941 */ /* 0x000fea0003800000 */
.L_x_1792:
        /* <DEDUP_REMOVED lines=40> */
.L_x_1787:
[----:B------:R-:W-:Y:S05]  /*c670*/  BSYNC B1 ;  /* 0x0000000000017941 */ /* 0x000fea0003800000 */
.L_x_1786:
        /* <DEDUP_REMOVED lines=45> */
.L_x_1797:
[----:B------:R-:W-:Y:S05]  /*c950*/  BSYNC B0 ;  /* 0x0000000000007941 */ /* 0x000fea0003800000 */
.L_x_1796:
        /* <DEDUP_REMOVED lines=41> */
.L_x_1799:
[----:B------:R-:W-:Y:S05]  /*cbf0*/  BSYNC B0 ;  /* 0x0000000000007941 */ /* 0x000fea0003800000 */
.L_x_1798:
        /* <DEDUP_REMOVED lines=41> */
.L_x_1801:
[----:B------:R-:W-:Y:S05]  /*ce90*/  BSYNC B0 ;  /* 0x0000000000007941 */ /* 0x000fea0003800000 */
.L_x_1800:
        /* <DEDUP_REMOVED lines=40> */
.L_x_1795:
[----:B------:R-:W-:Y:S05]  /*d120*/  BSYNC B1 ;  /* 0x0000000000017941 */ /* 0x000fea0003800000 */
.L_x_1794:
[----:B------:R-:W-:-:S04]  /*d130*/  IADD3 R2, R143, 0x60, RZ ;  /* 0x000000608f027810 */ /* 0x000fc80007ffe0ff */
        /* <DEDUP_REMOVED lines=43> */
.L_x_1804:
[----:B------:R-:W-:Y:S05]  /*d3f0*/  BSYNC B0 ;  /* 0x0000000000007941 */ /* 0x000fea0003800000 */
.L_x_1803:
        /* <DEDUP_REMOVED lines=41> */
.L_x_1806:
[----:B------:R-:W-:Y:S05]  /*d690*/  BSYNC B0 ;  /* 0x0000000000007941 */ /* 0x000fea0003800000 */
.L_x_1805:
        /* <DEDUP_REMOVED lines=41> */
.L_x_1808:
[----:B------:R-:W-:Y:S05]  /*d930*/  BSYNC B0 ;  /* 0x0000000000007941 */ /* 0x000fea0003800000 */
.L_x_1807:
        /* <DEDUP_REMOVED lines=41> */
.L_x_1775:
        /* <DEDUP_REMOVED lines=15> */
[----:B------:R-:W-:Y:S02]  /*dcc0*/  ISETP.GE.AND P1, PT, R140, c[0x0][0x27c], PT ;  /* 0x00009f008c007a0c */ /* 0x000fe40003f26270 */
[----:B------:R-:W-:-:S11]  /*dcd0*/  ISETP.GE.AND P0, PT, R142, c[0x0][0x27c], PT ;  /* 0x00009f008e007a0c */ /* 0x000fd60003f06270 */
[C---:B-1----:R-:W-:Y:S01]  /*dce0*/  @!P1 IMAD.SHL.U32 R4, R140.reuse, 0x2, RZ ;  /* 0x000000028c049824 */ /* 0x042fe200078e00ff */
[----:B------:R-:W-:Y:S02]  /*dcf0*/  @!P1 SHF.L.U64.HI R5, R140, 0x1, R141 ;  /* 0x000000018c059819 */ /* 0x000fe4000001028d */
[----:B------:R-:W-:Y:S02]  /*dd00*/  @!P0 SHF.L.U64.HI R6, R206, 0x1, R213 ;  /* 0x00000001ce068819 */ /* 0x000fe400000102d5 */
[----:B--2---:R-:W-:-:S05]  /*dd10*/  @!P1 IADD3 R2, P2, R10, R4, RZ ;  /* 0x000000040a029210 */ /* 0x004fca0007f5e0ff */
[--C-:B---3--:R-:W-:Y:S01]  /*dd20*/  @!P1 IMAD.X R3, R11, 0x1, R5.reuse, P2 ;  /* 0x000000010b039824 */ /* 0x108fe200010e0605 */
[----:B------:R-:W-:Y:S01]  /*dd30*/  @!P1 IADD3 R28, P2, R9, R4, RZ ;  /* 0x00000004091c9210 */ /* 0x000fe20007f5e0ff */
[----:B------:R-:W-:Y:S01]  /*dd40*/  @!P0 IMAD.SHL.U32 R4, R206, 0x2, RZ ;  /* 0x00000002ce048824 */ /* 0x000fe200078e00ff */
[----:B------:R-:W-:Y:S01]  /*dd50*/  CS2R R18, SRZ ;  /* 0x0000000000127805 */ /* 0x000fe2000001ff00 */
[----:B------:R-:W-:Y:S01]  /*dd60*/  CS2R R16, SRZ ;  /* 0x0000000000107805 */ /* 0x000fe2000001ff00 */
[----:B------:R-:W-:Y:S01]  /*dd70*/  CS2R R14, SRZ ;  /* 0x00000000000e7805 */ /* 0x000fe2000001ff00 */
[----:B----4-:R-:W-:Y:S01]  /*dd80*/  @!P1 IMAD.X R29, R30, 0x1, R5, P2 ;  /* 0x000000011e1d9824 */ /* 0x010fe200010e0605 */
[-C--:B------:R-:W-:Y:S01]  /*dd90*/  @!P0 IADD3 R10, P2, R10, R4.reuse, RZ ;  /* 0x000000040a0a8210 */ /* 0x080fe20007f5e0ff */
[----:B------:R-:W-:Y:S01]  /*dda0*/  CS2R R12, SRZ ;  /* 0x00000000000c7805 */ /* 0x000fe2000001ff00 */
[----:B------:R1:W5:Y:S03]  /*ddb0*/  @!P1 LD.E.128 R24, [R2.64] ;  /* 0x0000000602189980 */ /* 0x000366000c101d00 */
[--C-:B------:R-:W-:Y:S01]  /*ddc0*/  @!P0 IMAD.X R11, R11, 0x1, R6.reuse, P2 ;  /* 0x000000010b0b8824 */ /* 0x100fe200010e0606 */
[----:B------:R-:W-:Y:S01]  /*ddd0*/  @!P0 IADD3 R4, P2, R9, R4, RZ ;  /* 0x0000000409048210 */ /* 0x000fe20007f5e0ff */
[----:B------:R1:W5:Y:S04]  /*dde0*/  @!P1 LD.E.128 R20, [R28.64] ;  /* 0x000000061c149980 */ /* 0x000368000c101d00 */
[----:B------:R-:W-:Y:S01]  /*ddf0*/  @!P0 IMAD.X R5, R30, 0x1, R6, P2 ;  /* 0x000000011e058824 */ /* 0x000fe200010e0606 */
[----:B------:R1:W5:Y:S04]  /*de00*/  @!P0 LD.E.128 R16, [R10.64] ;  /* 0x000000060a108980 */ /* 0x000368000c101d00 */
[----:B------:R1:W5:Y:S03]  /*de10*/  @!P0 LD.E.128 R12, [R4.64] ;  /* 0x00000006040c8980 */ /* 0x000366000c101d00 */
.L_x_1810:
[----:B------:R-:W-:Y:S05]  /*de20*/  BSYNC B0 ;  /* 0x0000000000007941 */ /* 0x000fea0003800000 */
.L_x_1809:
[----:B----4-:R-:W4:Y:S01]  /*de30*/  LDL R43, [R1+0x14] ;  /* 0x00001400012b7983 */ /* 0x010f220000100800 */
[----:B-----5:R-:W-:Y:S01]  /*de40*/  IMAD.MOV.U32 R41, RZ, RZ, R24 ;  /* 0x000000ffff297224 */ /* 0x020fe200078e0018 */
[--C-:B-1----:R-:W-:Y:S01]  /*de50*/  SHF.R.U64 R2, R24, 0x10, R25.reuse ;  /* 0x0000001018027819 */ /* 0x102fe20000001219 */
[--C-:B------:R-:W-:Y:S01]  /*de60*/  IMAD.MOV.U32 R42, RZ, RZ, R25.reuse ;  /* 0x000000ffff2a7224 */ /* 0x100fe200078e0019 */
[----:B------:R-:W-:Y:S01]  /*de70*/  SHF.R.U32.HI R36, RZ, 0x10, R25 ;  /* 0x00000010ff247819 */ /* 0x000fe20000011619 */
[--C-:B------:R-:W-:Y:S01]  /*de80*/  IMAD.MOV.U32 R38, RZ, RZ, R27.reuse ;  /* 0x000000ffff267224 */ /* 0x100fe200078e001b */
[----:B------:R-:W-:Y:S01]  /*de90*/  PRMT R41, R41, 0x5410, R2 ;  /* 0x0000541029297816 */ /* 0x000fe20000000002 */
[----:B------:R-:W-:Y:S01]  /*dea0*/  IMAD.MOV.U32 R35, RZ, RZ, R16 ;  /* 0x000000ffff237224 */ /* 0x000fe200078e0010 */
[--C-:B------:R-:W-:Y:S01]  /*deb0*/  SHF.R.U64 R37, R26, 0x10, R27.reuse ;  /* 0x000000101a257819 */ /* 0x100fe2000000121b */
[----:B------:R-:W-:Y:S01]  /*dec0*/  IMAD.MOV.U32 R39, RZ, RZ, R26 ;  /* 0x000000ffff277224 */ /* 0x000fe200078e001a */
[----:B------:R-:W-:Y:S01]  /*ded0*/  SHF.R.U32.HI R32, RZ, 0x10, R27 ;  /* 0x00000010ff207819 */ /* 0x000fe2000001161b */
[--C-:B------:R-:W-:Y:S01]  /*dee0*/  IMAD.MOV.U32 R34, RZ, RZ, R17.reuse ;  /* 0x000000ffff227224 */ /* 0x100fe200078e0011 */
[----:B------:R-:W-:Y:S01]  /*def0*/  SHF.R.U64 R33, R16, 0x10, R17 ;  /* 0x0000001010217819 */ /* 0x000fe20000001211 */
[--C-:B------:R-:W-:Y:S01]  /*df00*/  IMAD.MOV.U32 R30, RZ, RZ, R19.reuse ;  /* 0x000000ffff1e7224 */ /* 0x100fe200078e0013 */
[--C-:B------:R-:W-:Y:S01]  /*df10*/  SHF.R.U64 R29, R18, 0x10, R19.reuse ;  /* 0x00000010121d7819 */ /* 0x100fe20000001213 */
[----:B------:R-:W-:Y:S01]  /*df20*/  IMAD.MOV.U32 R27, RZ, RZ, R20 ;  /* 0x000000ffff1b7224 */ /* 0x000fe200078e0014 */
[----:B------:R-:W-:Y:S01]  /*df30*/  SHF.R.U32.HI R24, RZ, 0x10, R19 ;  /* 0x00000010ff187819 */ /* 0x000fe20000011613 */
[----:B------:R-:W-:Y:S01]  /*df40*/  IMAD.MOV.U32 R16, RZ, RZ, R12 ;  /* 0x000000ffff107224 */ /* 0x000fe200078e000c */
[----:B------:R-:W-:Y:S01]  /*df50*/  SHF.R.U64 R25, R20, 0x10, R21 ;  /* 0x0000001014197819 */ /* 0x000fe20000001215 */
[----:B------:R-:W-:Y:S01]  /*df60*/  IMAD.MOV.U32 R31, RZ, RZ, R18 ;  /* 0x000000ffff1f7224 */ /* 0x000fe200078e0012 */
[----:B---3--:R-:W-:Y:S01]  /*df70*/  SHF.R.U64 R11, R12, 0x10, R13 ;  /* 0x000000100c0b7819 */ /* 0x008fe2000000120d */
[----:B------:R-:W-:Y:S01]  /*df80*/  IMAD.MOV.U32 R26, RZ, RZ, R21 ;  /* 0x000000ffff1a7224 */ /* 0x000fe200078e0015 */
[----:B------:R-:W-:Y:S01]  /*df90*/  SHF.R.U32.HI R28, RZ, 0x10, R17 ;  /* 0x00000010ff1c7819 */ /* 0x000fe20000011611 */
[----:B------:R-:W-:Y:S01]  /*dfa0*/  IMAD.MOV.U32 R20, RZ, RZ, R22 ;  /* 0x000000ffff147224 */ /* 0x000fe200078e0016 */
[----:B------:R-:W-:Y:S01]  /*dfb0*/  SHF.R.U32.HI R17, RZ, 0x10, R21 ;  /* 0x00000010ff117819 */ /* 0x000fe20000011615 */
[--C-:B------:R-:W-:Y:S01]  /*dfc0*/  IMAD.MOV.U32 R19, RZ, RZ, R23.reuse ;  /* 0x000000ffff137224 */ /* 0x100fe200078e0017 */
[----:B------:R-:W-:Y:S01]  /*dfd0*/  SHF.R.U64 R18, R22, 0x10, R23 ;  /* 0x0000001016127819 */ /* 0x000fe20000001217 */
[----:B------:R-:W-:Y:S01]  /*dfe0*/  IMAD.MOV.U32 R12, RZ, RZ, R13 ;  /* 0x000000ffff0c7224 */ /* 0x000fe200078e000d */
[----:B--2---:R-:W-:Y:S01]  /*dff0*/  SHF.R.U32.HI R10, RZ, 0x10, R23 ;  /* 0x00000010ff0a7819 */ /* 0x004fe20000011617 */
[----:B------:R-:W-:Y:S01]  /*e000*/  IMAD.MOV.U32 R9, RZ, RZ, R14 ;  /* 0x000000ffff097224 */ /* 0x000fe200078e000e */
[----:B------:R-:W-:Y:S01]  /*e010*/  SHF.R.U32.HI R4, RZ, 0x10, R13 ;  /* 0x00000010ff047819 */ /* 0x000fe2000001160d */
[--C-:B------:R-:W-:Y:S01]  /*e020*/  IMAD.MOV.U32 R6, RZ, RZ, R15.reuse ;  /* 0x000000ffff067224 */ /* 0x100fe200078e000f */
[----:B------:R-:W-:Y:S01]  /*e030*/  SHF.R.U64 R5, R14, 0x10, R15 ;  /* 0x000000100e057819 */ /* 0x000fe2000000120f */
[----:B------:R-:W-:-:S04]  /*e040*/  DEPBAR.LE SB0, 0x1 ;  /* 0x000080400000791a */ /* 0x000fc80000000000 */
[----:B------:R-:W-:Y:S01]  /*e050*/  SHF.R.U32.HI R3, RZ, 0x10, R15 ;  /* 0x00000010ff037819 */ /* 0x000fe2000001160f */
[----:B------:R-:W-:Y:S01]  /*e060*/  BSSY B1, `(.L_x_1811) ;  /* 0x00000cc000017945 */ /* 0x000fe20003800000 */
        /* <DEDUP_REMOVED lines=10> */
[----:B------:R-:W-:Y:S01]  /*e110*/  PRMT R44, R6, 0x5410, R3 ;  /* 0x00005410062c7816 */ /* 0x000fe20000000003 */
[----:B------:R-:W-:Y:S01]  /*e120*/  BAR.SYNC.DEFER_BLOCKING 0x0 ;  /* 0x0000000000007b1d */ /* 0x000fe20000010000 */
[----:B----4-:R-:W-:Y:S01]  /*e130*/  IMAD R2, R43, -0x80, R40 ;  /* 0xffffff802b027824 */ /* 0x010fe200078e0228 */
[----:B------:R-:W-:-:S02]  /*e140*/  PRMT R40, R35, 0x5410, R33 ;  /* 0x0000541023287816 */ /* 0x000fc40000000021 */
[----:B------:R-:W-:Y:S02]  /*e150*/  PRMT R33, R20, 0x5410, R18 ;  /* 0x0000541014217816 */ /* 0x000fe40000000012 */
[----:B------:R-:W-:Y:S02]  /*e160*/  IMNMX R48, R2, 0x80, PT ;  /* 0x0000008002307817 */ /* 0x000fe40003800200 */
[----:B------:R-:W-:Y:S02]  /*e170*/  PRMT R35, R19, 0x5410, R10 ;  /* 0x0000541013237816 */ /* 0x000fe4000000000a */
[----:B------:R-:W-:Y:S02]  /*e180*/  ISETP.GE.AND P0, PT, R143, R48, PT ;  /* 0x000000308f00720c */ /* 0x000fe40003f06270 */
[----:B------:R-:W-:-:S11]  /*e190*/  PRMT R43, R12, 0x5410, R4 ;  /* 0x000054100c2b7816 */ /* 0x000fd60000000004 */
[----:B------:R-:W-:Y:S05]  /*e1a0*/  @P0 BRA `(.L_x_1812) ;  /* 0x00000b7000000947 */ /* 0x000fea0003800000 */
[----:B------:R-:W-:Y:S01]  /*e1b0*/  ISETP.GE.AND P0, PT, R140, c[0x0][0x27c], PT ;  /* 0x00009f008c007a0c */ /* 0x000fe20003f06270 */
[----:B------:R-:W-:Y:S01]  /*e1c0*/  BSSY B0, `(.L_x_1813) ;  /* 0x000005a000007945 */ /* 0x000fe20003800000 */
[----:B------:R-:W-:-:S11]  /*e1d0*/  SHF.R.U32.HI R53, RZ, 0x3, R222 ;  /* 0x00000003ff357819 */ /* 0x000fd600000116de */
[----:B------:R-:W-:Y:S05]  /*e1e0*/  @P0 BRA `(.L_x_1814) ;  /* 0x0000057000000947 */ /* 0x000fea0003800000 */
[----:B------:R-:W-:Y:S01]  /*e1f0*/  MOV R2, c[0x0][0x27c] ;  /* 0x00009f0000027a02 */ /* 0x000fe20000000f00 */
[----:B------:R-:W1:Y:S01]  /*e200*/  LDS.128 R16, [R203+0x10080] ;  /* 0x01008000cb107984 */ /* 0x000e620000000c00 */
[----:B------:R-:W-:Y:S02]  /*e210*/  LOP3.LUT R5, R32, 0xffff0000, RZ, 0xc0, !PT ;  /* 0xffff000020057812 */ /* 0x000fe400078ec0ff */
        /* <DEDUP_REMOVED lines=14> */
[C---:B------:R-:W-:Y:S01]  /*e300*/  IMAD.U32 R23, R19.reuse, 0x10000, RZ ;  /* 0x0001000013177824 */ /* 0x040fe200078e00ff */
[----:B------:R-:W-:Y:S01]  /*e310*/  LOP3.LUT R24, R19, 0xffff0000, RZ, 0xc0, !PT ;  /* 0xffff000013187812 */ /* 0x000fe200078ec0ff */
[C---:B------:R-:W-:Y:S01]  /*e320*/  IMAD.U32 R20, R17.reuse, 0x10000, RZ ;  /* 0x0001000011147824 */ /* 0x040fe200078e00ff */
[----:B------:R-:W-:Y:S02]  /*e330*/  LOP3.LUT R16, R16, 0xffff0000, RZ, 0xc0, !PT ;  /* 0xffff000010107812 */ /* 0x000fe400078ec0ff */
[----:B------:R-:W-:Y:S02]  /*e340*/  LOP3.LUT R25, R17, 0xffff0000, RZ, 0xc0, !PT ;  /* 0xffff000011197812 */ /* 0x000fe400078ec0ff */
[C---:B------:R-:W-:Y:S02]  /*e350*/  SHF.L.U32 R17, R18.reuse, 0x10, RZ ;  /* 0x0000001012117819 */ /* 0x040fe400000006ff */
[----:B------:R-:W-:-:S02]  /*e360*/  LOP3.LUT R18, R18, 0xffff0000, RZ, 0xc0, !PT ;  /* 0xffff000012127812 */ /* 0x000fc400078ec0ff */
[C---:B--2---:R-:W-:Y:S01]  /*e370*/  SHF.L.U32 R4, R12.reuse, 0x10, RZ ;  /* 0x000000100c047819 */ /* 0x044fe200000006ff */
[----:B------:R-:W-:Y:S01]  /*e380*/  IMAD.U32 R10, R13, 0x10000, RZ ;  /* 0x000100000d0a7824 */ /* 0x000fe200078e00ff */
[----:B------:R-:W-:Y:S02]  /*e390*/  LOP3.LUT R6, R12, 0xffff0000, RZ, 0xc0, !PT ;  /* 0xffff00000c067812 */ /* 0x000fe400078ec0ff */
[----:B------:R-:W-:Y:S01]  /*e3a0*/  SHF.L.U32 R11, R14, 0x10, RZ ;  /* 0x000000100e0b7819 */ /* 0x000fe200000006ff */
[-C--:B------:R-:W-:Y:S01]  /*e3b0*/  FMUL.FTZ R19, R4, R3.reuse ;  /* 0x0000000304137220 */ /* 0x080fe20000410000 */
[----:B------:R-:W-:Y:S01]  /*e3c0*/  LOP3.LUT R12, R14, 0xffff0000, RZ, 0xc0, !PT ;  /* 0xffff00000e0c7812 */ /* 0x000fe200078ec0ff */
[-C--:B------:R-:W-:Y:S01]  /*e3d0*/  FMUL.FTZ R14, R4, R2.reuse ;  /* 0x00000002040e7220 */ /* 0x080fe20000410000 */
[----:B------:R-:W-:Y:S01]  /*e3e0*/  LOP3.LUT R4, R41, 0xffff0000, RZ, 0xc0, !PT ;  /* 0xffff000029047812 */ /* 0x000fe200078ec0ff */
[C---:B------:R-:W-:Y:S01]  /*e3f0*/  FFMA.FTZ R31, R9.reuse, R2, -R19 ;  /* 0x00000002091f7223 */ /* 0x040fe20000010813 */
[----:B------:R-:W-:Y:S01]  /*e400*/  SHF.L.U32 R2, R34, 0x10, RZ ;  /* 0x0000001022027819 */ /* 0x000fe200000006ff */
[----:B------:R-:W-:Y:S01]  /*e410*/  FFMA.FTZ R30, R9, R3, R14 ;  /* 0x00000003091e7223 */ /* 0x000fe2000001000e */
[----:B------:R-:W-:Y:S01]  /*e420*/  LOP3.LUT R22, R13, 0xffff0000, RZ, 0xc0, !PT ;  /* 0xffff00000d167812 */ /* 0x000fe200078ec0ff */
[C---:B------:R-:W-:Y:S01]  /*e430*/  IMAD.U32 R13, R15.reuse, 0x10000, RZ ;  /* 0x000100000f0d7824 */ /* 0x040fe200078e00ff */
[----:B------:R-:W-:Y:S01]  /*e440*/  LOP3.LUT R21, R15, 0xffff0000, RZ, 0xc0, !PT ;  /* 0xffff00000f157812 */ /* 0x000fe200078ec0ff */
[----:B------:R-:W-:Y:S01]  /*e450*/  FMUL.FTZ R15, R6, R5 ;  /* 0x00000005060f7220 */ /* 0x000fe20000410000 */
[----:B------:R-:W-:Y:S01]  /*e460*/  SHF.L.U32 R9, R33, 0x10, RZ ;  /* 0x0000001021097819 */ /* 0x000fe200000006ff */
[----:B------:R-:W-:-:S02]  /*e470*/  IMAD.U32 R3, R36, 0x10000, RZ ;  /* 0x0001000024037824 */ /* 0x000fc400078e00ff */
[----:B------:R-:W-:Y:S02]  /*e480*/  FMUL.FTZ R14, R6, R4 ;  /* 0x00000004060e7220 */ /* 0x000fe40000410000 */
[----:B------:R-:W-:Y:S02]  /*e490*/  FMUL.FTZ R6, R10, R2 ;  /* 0x000000020a067220 */ /* 0x000fe40000410000 */
[----:B------:R-:W-:Y:S02]  /*e4a0*/  FFMA.FTZ R29, R16, R4, -R15 ;  /* 0x00000004101d7223 */ /* 0x000fe4000001080f */
[----:B------:R-:W-:Y:S02]  /*e4b0*/  FMUL.FTZ R4, R10, R3 ;  /* 0x000000030a047220 */ /* 0x000fe40000410000 */
[----:B------:R-:W-:Y:S02]  /*e4c0*/  FFMA.FTZ R28, R16, R5, R14 ;  /* 0x00000005101c7223 */ /* 0x000fe4000001000e */
[----:B------:R-:W-:Y:S01]  /*e4d0*/  FFMA.FTZ R27, R20, R3, -R6 ;  /* 0x00000003141b7223 */ /* 0x000fe20000010806 */
[----:B------:R-:W-:Y:S01]  /*e4e0*/  SHF.L.U32 R6, R35, 0x10, RZ ;  /* 0x0000001023067819 */ /* 0x000fe200000006ff */
[----:B------:R-:W-:-:S02]  /*e4f0*/  IMAD.U32 R3, R37, 0x10000, RZ ;  /* 0x0001000025037824 */ /* 0x000fc400078e00ff */
[----:B------:R-:W-:Y:S02]  /*e500*/  FMUL.FTZ R5, R11, R9 ;  /* 0x000000090b057220 */ /* 0x000fe40000410000 */
[----:B------:R-:W-:Y:S01]  /*e510*/  FFMA.FTZ R20, R20, R2, R4 ;  /* 0x0000000214147223 */ /* 0x000fe20000010004 */
[----:B------:R-:W-:Y:S01]  /*e520*/  LOP3.LUT R4, R37, 0xffff0000, RZ, 0xc0, !PT ;  /* 0xffff000025047812 */ /* 0x000fe200078ec0ff */
[-C--:B------:R-:W-:Y:S01]  /*e530*/  FMUL.FTZ R14, R11, R3.reuse ;  /* 0x000000030b0e7220 */ /* 0x080fe20000410000 */
[----:B------:R-:W-:Y:S01]  /*e540*/  LOP3.LUT R2, R33, 0xffff0000, RZ, 0xc0, !PT ;  /* 0xffff000021027812 */ /* 0x000fe200078ec0ff */
[----:B------:R-:W-:Y:S01]  /*e550*/  FFMA.FTZ R16, R17, R3, -R5 ;  /* 0x0000000311107223 */ /* 0x000fe20000010805 */
[----:B------:R-:W-:Y:S01]  /*e560*/  SHF.L.U32 R3, R38, 0x10, RZ ;  /* 0x0000001026037819 */ /* 0x000fe200000006ff */
[----:B------:R-:W-:Y:S02]  /*e570*/  FMUL.FTZ R5, R13, R6 ;  /* 0x000000060d057220 */ /* 0x000fe40000410000 */
[----:B------:R-:W-:-:S02]  /*e580*/  FMUL.FTZ R10, R12, R4 ;  /* 0x000000040c0a7220 */ /* 0x000fc40000410000 */
[-C--:B------:R-:W-:Y:S02]  /*e590*/  FMUL.FTZ R11, R12, R2.reuse ;  /* 0x000000020c0b7220 */ /* 0x080fe40000410000 */
[----:B------:R-:W-:Y:S02]  /*e5a0*/  FFMA.FTZ R17, R17, R9, R14 ;  /* 0x0000000911117223 */ /* 0x000fe4000001000e */
[-C--:B------:R-:W-:Y:S02]  /*e5b0*/  FMUL.FTZ R9, R13, R3.reuse ;  /* 0x000000030d097220 */ /* 0x080fe40000410000 */
[----:B------:R-:W-:Y:S01]  /*e5c0*/  FFMA.FTZ R19, R23, R3, -R5 ;  /* 0x0000000317137223 */ /* 0x000fe20000010805 */
[----:B------:R-:W-:Y:S01]  /*e5d0*/  LOP3.LUT R3, R34, 0xffff0000, RZ, 0xc0, !PT ;  /* 0xffff000022037812 */ /* 0x000fe200078ec0ff */
[----:B------:R-:W-:Y:S01]  /*e5e0*/  FFMA.FTZ R14, R18, R2, R10 ;  /* 0x00000002120e7223 */ /* 0x000fe2000001000a */
[----:B------:R-:W-:Y:S01]  /*e5f0*/  LOP3.LUT R5, R36, 0xffff0000, RZ, 0xc0, !PT ;  /* 0xffff000024057812 */ /* 0x000fe200078ec0ff */
[----:B------:R-:W-:Y:S01]  /*e600*/  FFMA.FTZ R12, R18, R4, -R11 ;  /* 0x00000004120c7223 */ /* 0x000fe2000001080b */
[----:B------:R-:W-:Y:S01]  /*e610*/  LOP3.LUT R2, R35, 0xffff0000, RZ, 0xc0, !PT ;  /* 0xffff000023027812 */ /* 0x000fe200078ec0ff */
[----:B------:R-:W-:Y:S01]  /*e620*/  FMUL.FTZ R11, R22, R3 ;  /* 0x00000003160b7220 */ /* 0x000fe20000410000 */
[----:B------:R-:W-:Y:S01]  /*e630*/  LOP3.LUT R4, R38, 0xffff0000, RZ, 0xc0, !PT ;  /* 0xffff000026047812 */ /* 0x000fe200078ec0ff */
[----:B------:R-:W-:Y:S01]  /*e640*/  FFMA.FTZ R15, R23, R6, R9 ;  /* 0x00000006170f7223 */ /* 0x000fe20000010009 */
[----:B------:R-:W-:Y:S01]  /*e650*/  F2FP.BF16.PACK_AB R18, R12, R16 ;  /* 0x000000100c12723e */ /* 0x000fe200000010ff */
[----:B------:R-:W-:Y:S01]  /*e660*/  FMUL.FTZ R10, R22, R5 ;  /* 0x00000005160a7220 */ /* 0x000fe20000410000 */
[----:B------:R-:W-:Y:S01]  /*e670*/  F2FP.BF16.PACK_AB R14, R14, R17 ;  /* 0x000000110e0e723e */ /* 0x000fe200000010ff */
[----:B------:R-:W-:Y:S01]  /*e680*/  FMUL.FTZ R9, R21, R2 ;  /* 0x0000000215097220 */ /* 0x000fe20000410000 */
[----:B------:R-:W-:Y:S01]  /*e690*/  F2FP.BF16.PACK_AB R16, R29, R31 ;  /* 0x0000001f1d10723e */ /* 0x000fe200000010ff */
[----:B------:R-:W-:Y:S01]  /*e6a0*/  FMUL.FTZ R6, R21, R4 ;  /* 0x0000000415067220 */ /* 0x000fe20000410000 */
[----:B------:R-:W-:Y:S01]  /*e6b0*/  F2FP.BF16.PACK_AB R12, R28, R30 ;  /* 0x0000001e1c0c723e */ /* 0x000fe200000010ff */
[----:B------:R-:W-:-:S02]  /*e6c0*/  FFMA.FTZ R11, R25, R5, -R11 ;  /* 0x00000005190b7223 */ /* 0x000fc4000001080b */
[----:B------:R-:W-:Y:S02]  /*e6d0*/  FFMA.FTZ R5, R25, R3, R10 ;  /* 0x0000000319057223 */ /* 0x000fe4000001000a */
[C---:B------:R-:W-:Y:S01]  /*e6e0*/  FFMA.FTZ R3, R24.reuse, R4, -R9 ;  /* 0x0000000418037223 */ /* 0x040fe20000010809 */
[----:B------:R-:W-:Y:S01]  /*e6f0*/  F2FP.BF16.PACK_AB R17, R11, R27 ;  /* 0x0000001b0b11723e */ /* 0x000fe200000010ff */
[----:B------:R-:W-:Y:S01]  /*e700*/  FFMA.FTZ R2, R24, R2, R6 ;  /* 0x0000000218027223 */ /* 0x000fe20000010006 */
[----:B------:R-:W-:Y:S02]  /*e710*/  F2FP.BF16.PACK_AB R13, R5, R20 ;  /* 0x00000014050d723e */ /* 0x000fe400000010ff */
[----:B------:R-:W-:Y:S02]  /*e720*/  F2FP.BF16.PACK_AB R19, R3, R19 ;  /* 0x000000130313723e */ /* 0x000fe400000010ff */
[----:B------:R-:W-:-:S03]  /*e730*/  F2FP.BF16.PACK_AB R15, R2, R15 ;  /* 0x0000000f020f723e */ /* 0x000fc600000010ff */
[----:B------:R1:W-:Y:S04]  /*e740*/  STS.128 [R203+0x10080], R16 ;  /* 0x01008010cb007388 */ /* 0x0003e80000000c00 */
[----:B------:R1:W-:Y:S02]  /*e750*/  STS.128 [R26+0x10080], R12 ;  /* 0x0100800c1a007388 */ /* 0x0003e40000000c00 */
.L_x_1814:
[----:B------:R-:W-:Y:S05]  /*e760*/  BSYNC B0 ;  /* 0x0000000000007941 */ /* 0x000fea0003800000 */
.L_x_1813:
[----:B------:R-:W-:-:S13]  /*e770*/  ISETP.GE.AND P0, PT, R142, c[0x0][0x27c], PT ;  /* 0x00009f008e007a0c */ /* 0x000fda0003f06270 */
[----:B------:R-:W-:Y:S05]  /*e780*/  @P0 BRA `(.L_x_1812) ;  /* 0x0000059000000947 */ /* 0x000fea0003800000 */
[----:B------:R-:W2:Y:S04]  /*e790*/  LDL R3, [R1+0xd0] ;  /* 0x0000d00001037983 */ /* 0x000ea80000100800 */
[----:B------:R-:W3:Y:S01]  /*e7a0*/  LDL R52, [R1+0xe8] ;  /* 0x0000e80001347983 */ /* 0x000ee20000100800 */
[----:B------:R-:W-:Y:S02]  /*e7b0*/  MOV R2, c[0x0][0x27c] ;  /* 0x00009f0000027a02 */ /* 0x000fe40000000f00 */
[----:B------:R-:W-:Y:S02]  /*e7c0*/  LOP3.LUT R5, R39, 0xffff0000, RZ, 0xc0, !PT ;  /* 0xffff000027057812 */ /* 0x000fe400078ec0ff */
        /* <DEDUP_REMOVED lines=30> */
[----:B------:R-:W-:Y:S01]  /*e9b0*/  FFMA.FTZ R31, R9, R2, -R19 ;  /* 0x00000002091f7223 */ /* 0x000fe20000010813 */
        /* <DEDUP_REMOVED lines=30> */
[C---:B------:R-:W-:Y:S01]  /*eba0*/  FFMA.FTZ R14, R18.reuse, R2, R10 ;  /* 0x00000002120e7223 */ /* 0x040fe2000001000a */
        /* <DEDUP_REMOVED lines=21> */
[----:B------:R1:W-:Y:S04]  /*ed00*/  STS.128 [R52], R16 ;  /* 0x0000001034007388 */ /* 0x0003e80000000c00 */
[----:B------:R1:W-:Y:S02]  /*ed10*/  STS.128 [R26+0x10080], R12 ;  /* 0x0100800c1a007388 */ /* 0x0003e40000000c00 */
.L_x_1812:
[----:B------:R-:W-:Y:S05]  /*ed20*/  BSYNC B1 ;  /* 0x0000000000017941 */ /* 0x000fea0003800000 */
.L_x_1811:
[----:B------:R-:W-:Y:S01]  /*ed30*/  IADD3 R2, R143, 0x20, RZ ;  /* 0x000000208f027810 */ /* 0x000fe20007ffe0ff */
[----:B------:R-:W-:Y:S03]  /*ed40*/  BSSY B1, `(.L_x_1815) ;  /* 0x00000bb000017945 */ /* 0x000fe60003800000 */
[----:B------:R-:W-:-:S13]  /*ed50*/  ISETP.GE.AND P0, PT, R2, R48, PT ;  /* 0x000000300200720c */ /* 0x000fda0003f06270 */
[----:B------:R-:W-:Y:S05]  /*ed60*/  @P0 BRA `(.L_x_1816) ;  /* 0x00000b8000000947 */ /* 0x000fea0003800000 */
[----:B------:R-:W-:Y:S01]  /*ed70*/  ISETP.GE.AND P0, PT, R140, c[0x0][0x27c], PT ;  /* 0x00009f008c007a0c */ /* 0x000fe20003f06270 */
[----:B------:R-:W-:Y:S01]  /*ed80*/  BSSY B0, `(.L_x_1817) ;  /* 0x000005b000007945 */ /* 0x000fe20003800000 */
[----:B------:R-:W-:-:S11]  /*ed90*/  SHF.R.U32.HI R53, RZ, 0x3, R219 ;  /* 0x00000003ff357819 */ /* 0x000fd600000116db */
[----:B------:R-:W-:Y:S05]  /*eda0*/  @P0 BRA `(.L_x_1818) ;  /* 0x0000058000000947 */ /* 0x000fea0003800000 */
[----:B-1----:R-:W2:Y:S01]  /*edb0*/  LDL R52, [R1+0x170] ;  /* 0x0001700001347983 */ /* 0x002ea20000100800 */
[----:B------:R-:W-:Y:S02]  /*edc0*/  MOV R2, c[0x0][0x27c] ;  /* 0x00009f0000027a02 */ /* 0x000fe40000000f00 */
        /* <DEDUP_REMOVED lines=13> */
[----:B------:R-:W1:Y:S02]  /*eea0*/  LDS.128 R12, [R26+0x10080] ;  /* 0x010080001a0c7984 */ /* 0x000e640000000c00 */
[C---:B-1----:R-:W-:Y:S01]  /*eeb0*/  SHF.L.U32 R4, R12.reuse, 0x10, RZ ;  /* 0x000000100c047819 */ /* 0x042fe200000006ff */
[C---:B------:R-:W-:Y:S01]  /*eec0*/  IMAD.U32 R10, R13.reuse, 0x10000, RZ ;  /* 0x000100000d0a7824 */ /* 0x040fe200078e00ff */
[----:B------:R-:W-:Y:S02]  /*eed0*/  LOP3.LUT R6, R12, 0xffff0000, RZ, 0xc0, !PT ;  /* 0xffff00000c067812 */ /* 0x000fe400078ec0ff */
[C---:B------:R-:W-:Y:S02]  /*eee0*/  SHF.L.U32 R11, R14.reuse, 0x10, RZ ;  /* 0x000000100e0b7819 */ /* 0x040fe400000006ff */
[----:B------:R-:W-:Y:S01]  /*eef0*/  LOP3.LUT R12, R14, 0xffff0000, RZ, 0xc0, !PT ;  /* 0xffff00000e0c7812 */ /* 0x000fe200078ec0ff */
[----:B------:R-:W-:Y:S01]  /*ef00*/  FMUL.FTZ R14, R2, R4 ;  /* 0x00000004020e7220 */ /* 0x000fe20000410000 */
[----:B------:R-:W-:Y:S01]  /*ef10*/  LOP3.LUT R22, R13, 0xffff0000, RZ, 0xc0, !PT ;  /* 0xffff00000d167812 */ /* 0x000fe200078ec0ff */
[C---:B------:R-:W-:Y:S01]  /*ef20*/  IMAD.U32 R13, R15.reuse, 0x10000, RZ ;  /* 0x000100000f0d7824 */ /* 0x040fe200078e00ff */
[----:B------:R-:W-:Y:S01]  /*ef30*/  LOP3.LUT R21, R15, 0xffff0000, RZ, 0xc0, !PT ;  /* 0xffff00000f157812 */ /* 0x000fe200078ec0ff */
[----:B------:R-:W-:Y:S01]  /*ef40*/  FMUL.FTZ R15, R5, R6 ;  /* 0x00000006050f7220 */ /* 0x000fe20000410000 */
[----:B--2---:R-:W1:Y:S02]  /*ef50*/  LDS.128 R16, [R52] ;  /* 0x0000000034107984 */ /* 0x004e640000000c00 */
[C---:B-1----:R-:W-:Y:S01]  /*ef60*/  SHF.L.U32 R9, R16.reuse, 0x10, RZ ;  /* 0x0000001010097819 */ /* 0x042fe200000006ff */
[C---:B------:R-:W-:Y:S01]  /*ef70*/  IMAD.U32 R23, R19.reuse, 0x10000, RZ ;  /* 0x0001000013177824 */ /* 0x040fe200078e00ff */
[----:B------:R-:W-:Y:S01]  /*ef80*/  LOP3.LUT R24, R19, 0xffff0000, RZ, 0xc0, !PT ;  /* 0xffff000013187812 */ /* 0x000fe200078ec0ff */
[----:B------:R-:W-:Y:S01]  /*ef90*/  FMUL.FTZ R19, R3, R4 ;  /* 0x0000000403137220 */ /* 0x000fe20000410000 */
[----:B------:R-:W-:Y:S01]  /*efa0*/  LOP3.LUT R4, R41, 0xffff0000, RZ, 0xc0, !PT ;  /* 0xffff000029047812 */ /* 0x000fe200078ec0ff */
[-C--:B------:R-:W-:Y:S01]  /*efb0*/  FFMA.FTZ R30, R3, R9.reuse, R14 ;  /* 0x00000009031e7223 */ /* 0x080fe2000001000e */
[----:B------:R-:W-:Y:S01]  /*efc0*/  LOP3.LUT R16, R16, 0xffff0000, RZ, 0xc0, !PT ;  /* 0xffff000010107812 */ /* 0x000fe200078ec0ff */
[----:B------:R-:W-:Y:S01]  /*efd0*/  FFMA.FTZ R31, R2, R9, -R19 ;  /* 0x00000009021f7223 */ /* 0x000fe20000010813 */
[----:B------:R-:W-:Y:S01]  /*efe0*/  SHF.L.U32 R2, R34, 0x10, RZ ;  /* 0x0000001022027819 */ /* 0x000fe200000006ff */
[----:B------:R-:W-:Y:S01]  /*eff0*/  IMAD.U32 R3, R36, 0x10000, RZ ;  /* 0x0001000024037824 */ /* 0x000fe200078e00ff */
[----:B------:R-:W-:Y:S01]  /*f000*/  SHF.L.U32 R9, R33, 0x10, RZ ;  /* 0x0000001021097819 */ /* 0x000fe200000006ff */
[----:B------:R-:W-:Y:S01]  /*f010*/  FMUL.FTZ R14, R4, R6 ;  /* 0x00000006040e7220 */ /* 0x000fe20000410000 */
[C---:B------:R-:W-:Y:S01]  /*f020*/  LOP3.LUT R25, R17.reuse, 0xffff0000, RZ, 0xc0, !PT ;  /* 0xffff000011197812 */ /* 0x040fe200078ec0ff */
[----:B------:R-:W-:Y:S01]  /*f030*/  IMAD.U32 R20, R17, 0x10000, RZ ;  /* 0x0001000011147824 */ /* 0x000fe200078e00ff */
[----:B------:R-:W-:Y:S01]  /*f040*/  SHF.L.U32 R17, R18, 0x10, RZ ;  /* 0x0000001012117819 */ /* 0x000fe200000006ff */
[----:B------:R-:W-:Y:S01]  /*f050*/  FMUL.FTZ R6, R2, R10 ;  /* 0x0000000a02067220 */ /* 0x000fe20000410000 */
[----:B------:R-:W-:Y:S01]  /*f060*/  LOP3.LUT R18, R18, 0xffff0000, RZ, 0xc0, !PT ;  /* 0xffff000012127812 */ /* 0x000fe200078ec0ff */
[----:B------:R-:W-:-:S02]  /*f070*/  FFMA.FTZ R29, R4, R16, -R15 ;  /* 0x00000010041d7223 */ /* 0x000fc4000001080f */
[----:B------:R-:W-:Y:S02]  /*f080*/  FMUL.FTZ R4, R3, R10 ;  /* 0x0000000a03047220 */ /* 0x000fe40000410000 */
[----:B------:R-:W-:Y:S02]  /*f090*/  FFMA.FTZ R28, R5, R16, R14 ;  /* 0x00000010051c7223 */ /* 0x000fe4000001000e */
[-C--:B------:R-:W-:Y:S01]  /*f0a0*/  FFMA.FTZ R27, R3, R20.reuse, -R6 ;  /* 0x00000014031b7223 */ /* 0x080fe20000010806 */
[----:B------:R-:W-:Y:S01]  /*f0b0*/  SHF.L.U32 R6, R35, 0x10, RZ ;  /* 0x0000001023067819 */ /* 0x000fe200000006ff */
[----:B------:R-:W-:Y:S02]  /*f0c0*/  IMAD.U32 R3, R37, 0x10000, RZ ;  /* 0x0001000025037824 */ /* 0x000fe400078e00ff */
[-C--:B------:R-:W-:Y:S02]  /*f0d0*/  FMUL.FTZ R5, R9, R11.reuse ;  /* 0x0000000b09057220 */ /* 0x080fe40000410000 */
[----:B------:R-:W-:Y:S01]  /*f0e0*/  FFMA.FTZ R20, R2, R20, R4 ;  /* 0x0000001402147223 */ /* 0x000fe20000010004 */
[----:B------:R-:W-:Y:S01]  /*f0f0*/  LOP3.LUT R4, R37, 0xffff0000, RZ, 0xc0, !PT ;  /* 0xffff000025047812 */ /* 0x000fe200078ec0ff */
[----:B------:R-:W-:Y:S01]  /*f100*/  FMUL.FTZ R14, R3, R11 ;  /* 0x0000000b030e7220 */ /* 0x000fe20000410000 */
[----:B------:R-:W-:Y:S01]  /*f110*/  LOP3.LUT R2, R33, 0xffff0000, RZ, 0xc0, !PT ;  /* 0xffff000021027812 */ /* 0x000fe200078ec0ff */
[----:B------:R-:W-:Y:S01]  /*f120*/  FFMA.FTZ R16, R3, R17, -R5 ;  /* 0x0000001103107223 */ /* 0x000fe20000010805 */
[----:B------:R-:W-:Y:S01]  /*f130*/  SHF.L.U32 R3, R38, 0x10, RZ ;  /* 0x0000001026037819 */ /* 0x000fe200000006ff */
[----:B------:R-:W-:-:S02]  /*f140*/  FMUL.FTZ R5, R6, R13 ;  /* 0x0000000d06057220 */ /* 0x000fc40000410000 */
[-C--:B------:R-:W-:Y:S02]  /*f150*/  FMUL.FTZ R10, R4, R12.reuse ;  /* 0x0000000c040a7220 */ /* 0x080fe40000410000 */
[----:B------:R-:W-:Y:S02]  /*f160*/  FMUL.FTZ R11, R2, R12 ;  /* 0x0000000c020b7220 */ /* 0x000fe40000410000 */
[----:B------:R-:W-:Y:S02]  /*f170*/  FFMA.FTZ R17, R9, R17, R14 ;  /* 0x0000001109117223 */ /* 0x000fe4000001000e */
[C---:B------:R-:W-:Y:S02]  /*f180*/  FMUL.FTZ R9, R3.reuse, R13 ;  /* 0x0000000d03097220 */ /* 0x040fe40000410000 */
[-C--:B------:R-:W-:Y:S01]  /*f190*/  FFMA.FTZ R19, R3, R23.reuse, -R5 ;  /* 0x0000001703137223 */ /* 0x080fe20000010805 */
[----:B------:R-:W-:Y:S01]  /*f1a0*/  LOP3.LUT R3, R34, 0xffff0000, RZ, 0xc0, !PT ;  /* 0xffff000022037812 */ /* 0x000fe200078ec0ff */
[-C--:B------:R-:W-:Y:S01]  /*f1b0*/  FFMA.FTZ R14, R2, R18.reuse, R10 ;  /* 0x00000012020e7223 */ /* 0x080fe2000001000a */
        /* <DEDUP_REMOVED lines=15> */
[-C--:B------:R-:W-:Y:S01]  /*f2b0*/  FFMA.FTZ R3, R4, R24.reuse, -R9 ;  /* 0x0000001804037223 */ /* 0x080fe20000010809 */
[----:B------:R-:W-:Y:S01]  /*f2c0*/  F2FP.BF16.PACK_AB R17, R11, R27 ;  /* 0x0000001b0b11723e */ /* 0x000fe200000010ff */
[----:B------:R-:W-:Y:S01]  /*f2d0*/  FFMA.FTZ R2, R2, R24, R6 ;  /* 0x0000001802027223 */ /* 0x000fe20000010006 */
[----:B------:R-:W-:Y:S02]  /*f2e0*/  F2FP.BF16.PACK_AB R13, R5, R20 ;  /* 0x00000014050d723e */ /* 0x000fe400000010ff */
[----:B------:R-:W-:Y:S02]  /*f2f0*/  F2FP.BF16.PACK_AB R19, R3, R19 ;  /* 0x000000130313723e */ /* 0x000fe400000010ff */
[----:B------:R-:W-:-:S03]  /*f300*/  F2FP.BF16.PACK_AB R15, R2, R15 ;  /* 0x0000000f020f723e */ /* 0x000fc600000010ff */
[----:B------:R1:W-:Y:S04]  /*f310*/  STS.128 [R52], R16 ;  /* 0x0000001034007388 */ /* 0x0003e80000000c00 */
[----:B------:R1:W-:Y:S02]  /*f320*/  STS.128 [R26+0x10080], R12 ;  /* 0x0100800c1a007388 */ /* 0x0003e40000000c00 */
.L_x_1818:
[----:B------:R-:W-:Y:S05]  /*f330*/  BSYNC B0 ;  /* 0x0000000000007941 */ /* 0x000fea0003800000 */
.L_x_1817:
[----:B------:R-:W-:-:S13]  /*f340*/  ISETP.GE.AND P0, PT, R142, c[0x0][0x27c], PT ;  /* 0x00009f008e007a0c */ /* 0x000fda0003f06270 */
[----:B------:R-:W-:Y:S05]  /*f350*/  @P0 BRA `(.L_x_1816) ;  /* 0x0000059000000947 */ /* 0x000fea0003800000 */
[----:B------:R-:W2:Y:S04]  /*f360*/  LDL R3, [R1+0xd0] ;  /* 0x0000d00001037983 */ /* 0x000ea80000100800 */
[----:B-1----:R-:W3:Y:S01]  /*f370*/  LDL R52, [R1+0xe4] ;  /* 0x0000e40001347983 */ /* 0x002ee20000100800 */
[----:B------:R-:W-:Y:S02]  /*f380*/  MOV R2, c[0x0][0x27c] ;  /* 0x00009f0000027a02 */ /* 0x000fe40000000f00 */
[----:B------:R-:W-:Y:S02]  /*f390*/  LOP3.LUT R5, R39, 0xffff0000, RZ, 0xc0, !PT ;  /* 0xffff000027057812 */ /* 0x000fe400078ec0ff */
[----:B--2---:R-:W-:-:S04]  /*f3a0*/  LEA.HI R2, R2, R3, RZ, 0x1d ;  /* 0x0000000302027211 */ /* 0x004fc800078fe8ff */
[----:B------:R-:W-:Y:S01]  /*f3b0*/  SHF.R.S32.HI R3, RZ, 0x1f, R2 ;  /* 0x0000001fff037819 */ /* 0x000fe20000011402 */
[----:B------:R-:W-:Y:S01]  /*f3c0*/  IMAD.SHL.U32 R4, R2, 0x8, RZ ;  /* 0x0000000802047824 */ /* 0x000fe200078e00ff */
[----:B---3--:R-:W1:Y:S02]  /*f3d0*/  LDS.128 R16, [R52] ;  /* 0x0000000034107984 */ /* 0x008e640000000c00 */
        /* <DEDUP_REMOVED lines=21> */
[C---:B------:R-:W-:Y:S01]  /*f530*/  SHF.L.U32 R11, R14.reuse, 0x10, RZ ;  /* 0x000000100e0b7819 */ /* 0x040fe200000006ff */
[-C--:B------:R-:W-:Y:S01]  /*f540*/  FMUL.FTZ R19, R3, R4.reuse ;  /* 0x0000000403137220 */ /* 0x080fe20000410000 */
[----:B------:R-:W-:Y:S01]  /*f550*/  LOP3.LUT R12, R14, 0xffff0000, RZ, 0xc0, !PT ;  /* 0xffff00000e0c7812 */ /* 0x000fe200078ec0ff */
[----:B------:R-:W-:Y:S01]  /*f560*/  FMUL.FTZ R14, R2, R4 ;  /* 0x00000004020e7220 */ /* 0x000fe20000410000 */
[----:B------:R-:W-:Y:S01]  /*f570*/  LOP3.LUT R4, R40, 0xffff0000, RZ, 0xc0, !PT ;  /* 0xffff000028047812 */ /* 0x000fe200078ec0ff */
[-C--:B------:R-:W-:Y:S01]  /*f580*/  FFMA.FTZ R31, R2, R9.reuse, -R19 ;  /* 0x00000009021f7223 */ /* 0x080fe20000010813 */
        /* <DEDUP_REMOVED lines=16> */
[-C--:B------:R-:W-:Y:S02]  /*f690*/  FMUL.FTZ R5, R9, R11.reuse ;  /* 0x0000000b09057220 */ /* 0x080fe40000410000 */
[----:B------:R-:W-:Y:S01]  /*f6a0*/  FFMA.FTZ R20, R2, R20, R4 ;  /* 0x0000001402147223 */ /* 0x000fe20000010004 */
[----:B------:R-:W-:Y:S01]  /*f6b0*/  LOP3.LUT R4, R45, 0xffff0000, RZ, 0xc0, !PT ;  /* 0xffff00002d047812 */ /* 0x000fe200078ec0ff */
[C---:B------:R-:W-:Y:S01]  /*f6c0*/  FMUL.FTZ R14, R3.reuse, R11 ;  /* 0x0000000b030e7220 */ /* 0x040fe20000410000 */
[----:B------:R-:W-:Y:S01]  /*f6d0*/  LOP3.LUT R2, R42, 0xffff0000, RZ, 0xc0, !PT ;  /* 0xffff00002a027812 */ /* 0x000fe200078ec0ff */
[----:B------:R-:W-:Y:S01]  /*f6e0*/  FFMA.FTZ R16, R3, R17, -R5 ;  /* 0x0000001103107223 */ /* 0x000fe20000010805 */
[----:B------:R-:W-:Y:S01]  /*f6f0*/  SHF.L.U32 R3, R46, 0x10, RZ ;  /* 0x000000102e037819 */ /* 0x000fe200000006ff */
[----:B------:R-:W-:Y:S02]  /*f700*/  FMUL.FTZ R5, R6, R13 ;  /* 0x0000000d06057220 */ /* 0x000fe40000410000 */
[----:B------:R-:W-:-:S02]  /*f710*/  FMUL.FTZ R10, R4, R12 ;  /* 0x0000000c040a7220 */ /* 0x000fc40000410000 */
[C---:B------:R-:W-:Y:S02]  /*f720*/  FMUL.FTZ R11, R2.reuse, R12 ;  /* 0x0000000c020b7220 */ /* 0x040fe40000410000 */
        /* <DEDUP_REMOVED lines=28> */
.L_x_1816:
[----:B------:R-:W-:Y:S05]  /*f8f0*/  BSYNC B1 ;  /* 0x0000000000017941 */ /* 0x000fea0003800000 */
.L_x_1815:
        /* <DEDUP_REMOVED lines=41> */
[----:B---3--:R-:W1:Y:S02]  /*fb90*/  LDS.128 R16, [R52] ;  /* 0x0000000034107984 */ /* 0x008e640000000c00 */
        /* <DEDUP_REMOVED lines=61> */
.L_x_1822:
[----:B------:R-:W-:Y:S05]  /*ff70*/  BSYNC B0 ;  /* 0x0000000000007941 */ /* 0x000fea0003800000 */
.L_x_1821:
[----:B------:R-:W-:-:S13]  /*ff80*/  ISETP.GE.AND P0, PT, R142, c[0x0][0x27c], PT ;  /* 0x00009f008e007a0c */ /* 0x000fda0003f06270 */
[----:B------:R-:W-:Y:S05]  /*ff90*/  @P0 BRA `(.L_x_1820) ;  /* 0x0000059000000947 */ /* 0x000fea0003800000 */
[----:B------:R-:W3:Y:S04]  /*ffa0*/  LDL R3, [R1+0xd0] ;  /* 0x0000d00001037983 */ /* 0x000ee80000100800 */
[----:B-1----:R-:W4:Y:S01]  /*ffb0*/  LDL R52, [R1+0xe0] ;  /* 0x0000e00001347983 */ /* 0x002f220000100800 */
[----:B------:R-:W-:Y:S02]  /*ffc0*/  MOV R2, c[0x0][0x27c] ;  /* 0x00009f0000027a02 */ /* 0x000fe40000000f00 */
[----:B------:R-:W-:Y:S02]  /*ffd0*/  LOP3.LUT R5, R39, 0xffff0000, RZ, 0xc0, !PT ;  /* 0xffff000027057812 */ /* 0x000fe400078ec0ff */
        /* <DEDUP_REMOVED lines=22> */
[C---:B---3--:R-:W-:Y:S01]  /*10140*/  SHF.L.U32 R4, R12.reuse, 0x10, RZ ;  /* 0x000000100c047819 */ /* 0x048fe200000006ff */
        /* <DEDUP_REMOVED lines=62> */
.L_x_1820:
[----:B------:R-:W-:Y:S05]  /*10530*/  BSYNC B1 ;  /* 0x0000000000017941 */ /* 0x000fea0003800000 */
.L_x_1819:
        /* <DEDUP_REMOVED lines=29> */
[----:B------:R-:W4:Y:S02]  /*10710*/  LDS.128 R12, [R26+0x10080] ;  /* 0x010080001a0c7984 */ /* 0x000f240000000c00 */
[C---:B----4-:R-:W-:Y:S01]  /*10720*/  SHF.L.U32 R4, R12.reuse, 0x10, RZ ;  /* 0x000000100c047819 */ /* 0x050fe200000006ff */
        /* <DEDUP_REMOVED lines=9> */
[----:B---3--:R-:W3:Y:S02]  /*107c0*/  LDS.128 R16, [R55] ;  /* 0x0000000037107984 */ /* 0x008ee40000000c00 */
[C---:B---3--:R-:W-:Y:S01]  /*107d0*/  SHF.L.U32 R9, R16.reuse, 0x10, RZ ;  /* 0x0000001010097819 */ /* 0x048fe200000006ff */
        /* <DEDUP_REMOVED lines=60> */
.L_x_1824:
[----:B------:R-:W-:Y:S05]  /*10ba0*/  BSYNC B0 ;  /* 0x0000000000007941 */ /* 0x000fea0003800000 */
.L_x_1823:
[----:B------:R-:W-:-:S13]  /*10bb0*/  ISETP.GE.AND P0, PT, R142, c[0x0][0x27c], PT ;  /* 0x00009f008e007a0c */ /* 0x000fda0003f06270 */
[----:B------:R-:W-:Y:S05]  /*10bc0*/  @P0 BRA `(.L_x_1802) ;  /* 0x0000059000000947 */ /* 0x000fea0003800000 */
[----:B------:R-:W4:Y:S04]  /*10bd0*/  LDL R3, [R1+0xd0] ;  /* 0x0000d00001037983 */ /* 0x000f280000100800 */
[----:B------:R-:W5:Y:S01]  /*10be0*/  LDL R32, [R1+0xdc] ;  /* 0x0000dc0001207983 */ /* 0x000f620000100800 */
[----:B------:R-:W-:Y:S02]  /*10bf0*/  MOV R2, c[0x0][0x27c] ;  /* 0x00009f0000027a02 */ /* 0x000fe40000000f00 */
[----:B------:R-:W-:Y:S02]  /*10c00*/  LOP3.LUT R5, R39, 0xffff0000, RZ, 0xc0, !PT ;  /* 0xffff000027057812 */ /* 0x000fe400078ec0ff */
[----:B----4-:R-:W-:-:S04]  /*10c10*/  LEA.HI R2, R2, R3, RZ, 0x1d ;  /* 0x0000000302027211 */ /* 0x010fc800078fe8ff */
[----:B------:R-:W-:Y:S01]  /*10c20*/  SHF.R.S32.HI R3, RZ, 0x1f, R2 ;  /* 0x0000001fff037819 */ /* 0x000fe20000011402 */
[----:B------:R-:W-:Y:S01]  /*10c30*/  IMAD.SHL.U32 R4, R2, 0x8, RZ ;  /* 0x0000000802047824 */ /* 0x000fe200078e00ff */
[----:B---3-5:R-:W3:Y:S02]  /*10c40*/  LDS.128 R16, [R32] ;  /* 0x0000000020107984 */ /* 0x028ee40000000c00 */
        /* <DEDUP_REMOVED lines=10> */
[C---:B---3--:R-:W-:Y:S01]  /*10cf0*/  SHF.L.U32 R9, R16.reuse, 0x10, RZ ;  /* 0x0000001010097819 */ /* 0x048fe200000006ff */
[C---:B------:R-:W-:Y:S01]  /*10d00*/  IMAD.U32 R23, R19.reuse, 0x10000, RZ ;  /* 0x0001000013177824 */ /* 0x040fe200078e00ff */
[----:B------:R-:W-:Y:S01]  /*10d10*/  LOP3.LUT R24, R19, 0xffff0000, RZ, 0xc0, !PT ;  /* 0xffff000013187812 */ /* 0x000fe200078ec0ff */
[C---:B------:R-:W-:Y:S01]  /*10d20*/  IMAD.U32 R20, R17.reuse, 0x10000, RZ ;  /* 0x0001000011147824 */ /* 0x040fe200078e00ff */
[----:B------:R-:W-:Y:S02]  /*10d30*/  LOP3.LUT R16, R16, 0xffff0000, RZ, 0xc0, !PT ;  /* 0xffff000010107812 */ /* 0x000fe400078ec0ff */
[----:B------:R-:W-:Y:S02]  /*10d40*/  LOP3.LUT R25, R17, 0xffff0000, RZ, 0xc0, !PT ;  /* 0xffff000011197812 */ /* 0x000fe400078ec0ff */
[C---:B------:R-:W-:Y:S02]  /*10d50*/  SHF.L.U32 R17, R18.reuse, 0x10, RZ ;  /* 0x0000001012117819 */ /* 0x040fe400000006ff */
[----:B------:R-:W-:-:S02]  /*10d60*/  LOP3.LUT R18, R18, 0xffff0000, RZ, 0xc0, !PT ;  /* 0xffff000012127812 */ /* 0x000fc400078ec0ff */
[C---:B----4-:R-:W-:Y:S01]  /*10d70*/  SHF.L.U32 R4, R12.reuse, 0x10, RZ ;  /* 0x000000100c047819 */ /* 0x050fe200000006ff */
        /* <DEDUP_REMOVED lines=62> */
.L_x_1802:
[----:B------:R-:W-:Y:S05]  /*11160*/  BSYNC B2 ;  /* 0x0000000000027941 */ /* 0x000fea0003800000 */
.L_x_1774:
[----:B-1----:R-:W-:Y:S01]  /*11170*/  IMAD R4, R50, c[0x0][0x208], RZ ;  /* 0x0000820032047a24 */ /* 0x002fe200078e02ff */
[----:B------:R-:W-:Y:S01]  /*11180*/  ISETP.GE.AND P1, PT, R140, c[0x0][0x1d4], PT ;  /* 0x000075008c007a0c */ /* 0x000fe20003f26270 */
[----:B--23--:R-:W-:Y:S01]  /*11190*/  IMAD.WIDE.U32 R2, R211, c[0x0][0x208], RZ ;  /* 0x00008200d3027a25 */ /* 0x00cfe200078e00ff */
[----:B------:R-:W-:-:S04]  /*111a0*/  DEPBAR.LE SB0, 0x0 ;  /* 0x000080000000791a */ /* 0x000fc80000000000 */
[----:B------:R-:W-:Y:S01]  /*111b0*/  IMAD R4, R211, c[0x0][0x20c], R4 ;  /* 0x00008300d3047a24 */ /* 0x000fe200078e0204 */
[----:B------:R-:W-:Y:S01]  /*111c0*/  BAR.SYNC.DEFER_BLOCKING 0x0 ;  /* 0x0000000000007b1d */ /* 0x000fe20000010000 */
[----:B------:R-:W-:Y:S01]  /*111d0*/  IMAD.WIDE.U32 R220, R49, c[0x0][0x210], RZ ;  /* 0x0000840031dc7a25 */ /* 0x000fe200078e00ff */
[----:B------:R-:W-:Y:S02]  /*111e0*/  IADD3 R5, R150, 0x20, RZ ;  /* 0x0000002096057810 */ /* 0x000fe40007ffe0ff */
[----:B------:R-:W-:Y:S01]  /*111f0*/  LOP3.LUT R212, R212, 0xfffffffe, RZ, 0xc0, !PT ;  /* 0xfffffffed4d47812 */ /* 0x000fe200078ec0ff */
[----:B------:R-:W-:Y:S01]  /*11200*/  IMAD.IADD R3, R3, 0x1, R4 ;  /* 0x0000000103037824 */ /* 0x000fe200078e0204 */
[----:B------:R-:W-:Y:S01]  /*11210*/  ISETP.GE.AND P6, PT, R142, c[0x0][0x1d4], PT ;  /* 0x000075008e007a0c */ /* 0x000fe20003fc6270 */
[----:B------:R-:W-:Y:S01]  /*11220*/  IMAD R4, R51, c[0x0][0x218], RZ ;  /* 0x0000860033047a24 */ /* 0x000fe200078e02ff */
[----:B------:R-:W-:Y:S01]  /*11230*/  @P1 LOP3.LUT R212, R212, 0x1, RZ, 0xfc, !PT ;  /* 0x00000001d4d41812 */ /* 0x000fe200078efcff */
[C---:B------:R-:W-:Y:S01]  /*11240*/  IMAD.WIDE.U32 R2, R210.reuse, c[0x0][0x218], R2 ;  /* 0x00008600d2027a25 */ /* 0x040fe200078e0002 */
[----:B------:R-:W-:Y:S01]  /*11250*/  ISETP.GE.AND P2, PT, R205, c[0x0][0x1d4], PT ;  /* 0x00007500cd007a0c */ /* 0x000fe20003f46270 */
[----:B------:R-:W1:Y:S01]  /*11260*/  S2R R14, SR_TID.X ;  /* 0x00000000000e7919 */ /* 0x000e620000002100 */
[----:B------:R-:W-:Y:S01]  /*11270*/  BSSY B0, `(.L_x_1825) ;  /* 0x0000041000007945 */ /* 0x000fe20003800000 */
[----:B------:R-:W-:Y:S01]  /*11280*/  IMAD R4, R210, c[0x0][0x21c], R4 ;  /* 0x00008700d2047a24 */ /* 0x000fe200078e0204 */
[----:B------:R-:W-:Y:S01]  /*11290*/  IADD3 R2, P0, R2, R220, RZ ;  /* 0x000000dc02027210 */ /* 0x000fe20007f1e0ff */
[----:B------:R-:W-:-:S05]  /*112a0*/  IMAD R223, R49, c[0x0][0x214], R221 ;  /* 0x0000850031df7a24 */ /* 0x000fca00078e02dd */
[----:B------:R-:W-:Y:S01]  /*112b0*/  IADD3.X R3, R223, R3, R4, P0, !PT ;  /* 0x00000003df037210 */ /* 0x000fe200007fe404 */
[----:B------:R-:W-:Y:S01]  /*112c0*/  IMAD.IADD R4, R123, 0x1, -R143 ;  /* 0x000000017b047824 */ /* 0x000fe200078e0a8f */
[C---:B------:R-:W-:Y:S01]  /*112d0*/  LEA R9, P0, R2.reuse, c[0x0][0x1f8], 0x1 ;  /* 0x00007e0002097a11 */ /* 0x040fe200078008ff */
[----:B------:R-:W-:Y:S03]  /*112e0*/  LDSM.16.M88.4 R20, [R199] ;  /* 0x00000000c714783b */ /* 0x000fe60000000200 */
[----:B------:R-:W-:Y:S02]  /*112f0*/  LEA.HI.X R6, R2, c[0x0][0x1fc], R3, 0x1, P0 ;  /* 0x00007f0002067a11 */ /* 0x000fe400000f0c03 */
[----:B------:R-:W2:Y:S01]  /*11300*/  SHFL.IDX PT, R2, R9, RZ, 0x181f ;  /* 0x00181fff09027589 */ /* 0x000ea200000e0000 */
[----:B------:R-:W-:Y:S02]  /*11310*/  LOP3.LUT P0, RZ, R149, 0x2, RZ, 0xc0, !PT ;  /* 0x0000000295ff7812 */ /* 0x000fe4000780c0ff */
[----:B------:R-:W-:Y:S01]  /*11320*/  ISETP.LT.OR P1, PT, R4, 0x1, P1 ;  /* 0x000000010400780c */ /* 0x000fe20000f21670 */
[----:B------:R-:W3:Y:S04]  /*11330*/  SHFL.IDX PT, R3, R6, RZ, 0x181f ;  /* 0x00181fff06037589 */ /* 0x000ee800000e0000 */
[----:B------:R4:W1:Y:S04]  /*11340*/  LDSM.16.M88.4 R24, [R150] ;  /* 0x000000009618783b */ /* 0x0008680000000200 */
[----:B------:R4:W1:Y:S02]  /*11350*/  LDSM.16.M88.4 R44, [R150+0x800] ;  /* 0x00080000962c783b */ /* 0x0008640000000200 */
[----:B------:R-:W-:-:S02]  /*11360*/  @P0 IADD3 R5, R150, -0x20, RZ ;  /* 0xffffffe096050810 */ /* 0x000fc40007ffe0ff */
[----:B------:R4:W1:Y:S04]  /*11370*/  LDSM.16.M88.4 R48, [R150+0x1000] ;  /* 0x001000009630783b */ /* 0x0008680000000200 */
[----:B------:R4:W1:Y:S01]  /*11380*/  LDSM.16.M88.4 R56, [R5] ;  /* 0x000000000538783b */ /* 0x0008620000000200 */
[----:B--2---:R-:W-:-:S03]  /*11390*/  LEA R12, P0, R140, R2, 0x1 ;  /* 0x000000028c0c7211 */ /* 0x004fc600078008ff */
[----:B------:R4:W2:Y:S01]  /*113a0*/  LDSM.16.M88.4 R60, [R5+0x800] ;  /* 0x00080000053c783b */ /* 0x0008a20000000200 */
[----:B---3--:R-:W-:-:S03]  /*113b0*/  LEA.HI.X R13, R140, R3, R141, 0x1, P0 ;  /* 0x000000038c0d7211 */ /* 0x008fc600000f0c8d */
[----:B------:R4:W3:Y:S01]  /*113c0*/  LDSM.16.M88.4 R72, [R5+0x1000] ;  /* 0x001000000548783b */ /* 0x0008e20000000200 */
[----:B------:R-:W-:-:S03]  /*113d0*/  LEA R10, P0, R206, R2, 0x1 ;  /* 0x00000002ce0a7211 */ /* 0x000fc600078008ff */
[----:B------:R4:W1:Y:S01]  /*113e0*/  LDSM.16.M88.4 R28, [R200] ;  /* 0x00000000c81c783b */ /* 0x0008620000000200 */
[----:B------:R-:W-:Y:S02]  /*113f0*/  LEA.HI.X R11, R206, R3, R213, 0x1, P0 ;  /* 0x00000003ce0b7211 */ /* 0x000fe400000f0cd5 */
[----:B------:R-:W-:Y:S01]  /*11400*/  ISETP.LT.OR P0, PT, R4, 0x1, P6 ;  /* 0x000000010400780c */ /* 0x000fe20003701670 */
[----:B------:R-:W-:Y:S01]  /*11410*/  @!PT LDS RZ, [RZ] ;  /* 0x00000000fffff984 */ /* 0x000fe20000000800 */
[----:B------:R-:W-:Y:S01]  /*11420*/  @!PT LDS RZ, [RZ] ;  /* 0x00000000fffff984 */ /* 0x000fe20000000800 */
[----:B------:R-:W-:Y:S01]  /*11430*/  @!PT LDS RZ, [RZ] ;  /* 0x00000000fffff984 */ /* 0x000fe20000000800 */
[----:B------:R4:W-:Y:S01]  /*11440*/  LDGSTS.E.BYPASS.LTC128B.128 [R203+0x4080], [R12.64], !P1 ;  /* 0x040800000ccb7fae */ /* 0x0009e2000c901d46 */
[----:B------:R-:W-:-:S11]  /*11450*/  ISETP.GE.AND P1, PT, R204, c[0x0][0x1d4], PT ;  /* 0x00007500cc007a0c */ /* 0x000fd60003f26270 */
[----:B------:R1:W-:Y:S02]  /*11460*/  LDGSTS.E.BYPASS.LTC128B.128 [R203+0x5880], [R10.64], !P0 ;  /* 0x058800000acb7fae */ /* 0x0003e4000c101d46 */
[----:B-1----:R-:W-:-:S04]  /*11470*/  LEA R10, P0, R205, R2, 0x1 ;  /* 0x00000002cd0a7211 */ /* 0x002fc800078008ff */
[----:B------:R-:W-:Y:S02]  /*11480*/  LEA.HI.X R11, R205, R3, R215, 0x1, P0 ;  /* 0x00000003cd0b7211 */ /* 0x000fe400000f0cd7 */
[----:B------:R-:W-:-:S04]  /*11490*/  LEA R2, P0, R204, R2, 0x1 ;  /* 0x00000002cc027211 */ /* 0x000fc800078008ff */
[----:B------:R-:W-:Y:S02]  /*114a0*/  LEA.HI.X R3, R204, R3, R214, 0x1, P0 ;  /* 0x00000003cc037211 */ /* 0x000fe400000f0cd6 */
[----:B------:R-:W-:-:S13]  /*114b0*/  ISETP.LT.OR P0, PT, R4, 0x1, P2 ;  /* 0x000000010400780c */ /* 0x000fda0001701670 */
[----:B------:R4:W-:Y:S01]  /*114c0*/  LDGSTS.E.BYPASS.LTC128B.128 [R203+0x7080], [R10.64], !P0 ;  /* 0x070800000acb7fae */ /* 0x0009e2000c101d46 */
[----:B------:R-:W-:-:S13]  /*114d0*/  ISETP.LT.OR P0, PT, R4, 0x1, P1 ;  /* 0x000000010400780c */ /* 0x000fda0000f01670 */
[----:B------:R4:W-:Y:S01]  /*114e0*/  LDGSTS.E.BYPASS.LTC128B.128 [R203+0x8880], [R2.64], !P0 ;  /* 0x0888000002cb7fae */ /* 0x0009e2000c101d46 */
[----:B------:R-:W-:-:S13]  /*114f0*/  ISETP.GT.AND P0, PT, R14, 0x7f, PT ;  /* 0x0000007f0e00780c */ /* 0x000fda0003f04270 */
[----:B------:R-:W-:Y:S05]  /*11500*/  @P0 BRA `(.L_x_1826) ;  /* 0x0000017000000947 */ /* 0x000fea0003800000 */
[----:B--23--:R-:W-:Y:S05]  /*11510*/  BRA.DIV ~URZ, `(.L_x_1827) ;  /* 0x0000b6b27f007947 */ /* 0x00cfea000b800000 */
[----:B----4-:R1:W2:Y:S04]  /*11520*/  SHFL.IDX PT, R5, R6, 0x1, 0x181f ;  /* 0x00381f0006057f89 */ /* 0x0102a800000e0000 */
[----:B------:R1:W3:Y:S02]  /*11530*/  SHFL.IDX PT, R2, R9, 0x1, 0x181f ;  /* 0x00381f0009027f89 */ /* 0x0002e400000e0000 */
.L_x_1919:
[-C--:B---3--:R-:W-:Y:S02]  /*11540*/  LEA R10, P0, R206, R2.reuse, 0x1 ;  /* 0x00000002ce0a7211 */ /* 0x088fe400078008ff */
[----:B------:R-:W-:Y:S02]  /*11550*/  ISETP.LT.OR P2, PT, R4, 0x21, P2 ;  /* 0x000000210400780c */ /* 0x000fe40001741670 */
[----:B--2---:R-:W-:Y:S02]  /*11560*/  LEA.HI.X R11, R206, R5, R213, 0x1, P0 ;  /* 0x00000005ce0b7211 */ /* 0x004fe400000f0cd5 */
[----:B------:R-:W-:-:S02]  /*11570*/  LEA R14, P0, R205, R2, 0x1 ;  /* 0x00000002cd0e7211 */ /* 0x000fc400078008ff */
[----:B------:R-:W-:Y:S02]  /*11580*/  ISETP.LT.OR P1, PT, R4, 0x21, P1 ;  /* 0x000000210400780c */ /* 0x000fe40000f21670 */
[----:B------:R-:W-:Y:S02]  /*11590*/  LEA.HI.X R15, R205, R5, R215, 0x1, P0 ;  /* 0x00000005cd0f7211 */ /* 0x000fe400000f0cd7 */
[----:B------:R-:W-:-:S04]  /*115a0*/  LEA R12, P0, R140, R2, 0x1 ;  /* 0x000000028c0c7211 */ /* 0x000fc800078008ff */
[----:B------:R-:W-:Y:S02]  /*115b0*/  LEA.HI.X R13, R140, R5, R141, 0x1, P0 ;  /* 0x000000058c0d7211 */ /* 0x000fe400000f0c8d */
[----:B------:R-:W-:-:S04]  /*115c0*/  LOP3.LUT P0, RZ, R212, 0x1, RZ, 0xc0, !PT ;  /* 0x00000001d4ff7812 */ /* 0x000fc8000780c0ff */
[----:B------:R-:W-:-:S13]  /*115d0*/  ISETP.LT.OR P0, PT, R4, 0x21, P0 ;  /* 0x000000210400780c */ /* 0x000fda0000701670 */
[----:B------:R-:W-:Y:S01]  /*115e0*/  @!PT LDS RZ, [RZ] ;  /* 0x00000000fffff984 */ /* 0x000fe20000000800 */
[----:B------:R-:W-:Y:S01]  /*115f0*/  @!PT LDS RZ, [RZ] ;  /* 0x00000000fffff984 */ /* 0x000fe20000000800 */
[----:B------:R-:W-:Y:S01]  /*11600*/  @!PT LDS RZ, [RZ] ;  /* 0x00000000fffff984 */ /* 0x000fe20000000800 */
[----:B------:R2:W-:Y:S01]  /*11610*/  LDGSTS.E.BYPASS.LTC128B.128 [R207+0x5080], [R12.64], !P0 ;  /* 0x050800000ccf7fae */ /* 0x0005e2000c101d46 */
[----:B------:R-:W-:-:S13]  /*11620*/  ISETP.LT.OR P0, PT, R4, 0x21, P6 ;  /* 0x000000210400780c */ /* 0x000fda0003701670 */
[----:B------:R2:W-:Y:S01]  /*11630*/  LDGSTS.E.BYPASS.LTC128B.128 [R207+0x6880], [R10.64], !P0 ;  /* 0x068800000acf7fae */ /* 0x0005e2000c101d46 */
[----:B------:R-:W-:-:S03]  /*11640*/  LEA R2, P0, R204, R2, 0x1 ;  /* 0x00000002cc027211 */ /* 0x000fc600078008ff */
[----:B------:R2:W-:Y:S01]  /*11650*/  LDGSTS.E.BYPASS.LTC128B.128 [R207+0x8080], [R14.64], !P2 ;  /* 0x080800000ecf7fae */ /* 0x0005e2000d101d46 */
[----:B------:R-:W-:-:S05]  /*11660*/  LEA.HI.X R3, R204, R5, R214, 0x1, P0 ;  /* 0x00000005cc037211 */ /* 0x000fca00000f0cd6 */
[----:B------:R2:W-:Y:S04]  /*11670*/  LDGSTS.E.BYPASS.LTC128B.128 [R207+0x9880], [R2.64], !P1 ;  /* 0x0988000002cf7fae */ /* 0x0005e8000c901d46 */
.L_x_1826:
[----:B--23--:R-:W-:Y:S05]  /*11680*/  BSYNC B0 ;  /* 0x0000000000007941 */ /* 0x00cfea0003800000 */
.L_x_1825:
[----:B------:R-:W-:Y:S01]  /*11690*/  R2P PR, R149, 0x6 ;  /* 0x0000000695007804 */ /* 0x000fe20000000000 */
[C---:B----4-:R-:W-:Y:S01]  /*116a0*/  HMMA.16816.F32.BF16 R12, R20.reuse, R24, RZ ;  /* 0x00000018140c723c */ /* 0x050fe200000418ff */
[----:B------:R-:W-:Y:S01]  /*116b0*/  MOV R2, 0x40 ;  /* 0x0000004000027802 */ /* 0x000fe20000000f00 */
[----:B------:R-:W-:Y:S01]  /*116c0*/  LDSM.16.M88.4 R16, [R202] ;  /* 0x00000000ca10783b */ /* 0x000fe20000000200 */
[----:B------:R-:W-:Y:S01]  /*116d0*/  IADD3 R11, R150, 0x20, RZ ;  /* 0x00000020960b7810 */ /* 0x000fe20007ffe0ff */
[----:B------:R-:W-:Y:S01]  /*116e0*/  BSSY B1, `(.L_x_1828) ;  /* 0x000011d000017945 */ /* 0x000fe20003800000 */
[----:B------:R-:W-:Y:S01]  /*116f0*/  SEL R2, R2, 0xffffffc0, !P2 ;  /* 0xffffffc002027807 */ /* 0x000fe20005000000 */
[----:B------:R-:W-:Y:S01]  /*11700*/  LDSM.16.M88.4 R80, [R150+0x1800] ;  /* 0x001800009650783b */ /* 0x000fe20000000200 */
[----:B------:R-:W-:Y:S01]  /*11710*/  ISETP.GT.AND P0, PT, R97, R218, PT ;  /* 0x000000da6100720c */ /* 0x000fe20003f04270 */
[----:B------:R-:W-:Y:S01]  /*11720*/  HMMA.16816.F32.BF16 R24, R20, R26, RZ ;  /* 0x0000001a1418723c */ /* 0x000fe200000418ff */
[C---:B------:R-:W-:Y:S01]  /*11730*/  IADD3 R3, R150.reuse, R2, RZ ;  /* 0x0000000296037210 */ /* 0x040fe20007ffe0ff */
[----:B------:R-:W-:Y:S02]  /*11740*/  LDSM.16.M88.4 R88, [R150+0x3000] ;  /* 0x003000009658783b */ /* 0x000fe40000000200 */
[----:B------:R-:W-:-:S02]  /*11750*/  @P1 IADD3 R11, R150, -0x20, RZ ;  /* 0xffffffe0960b1810 */ /* 0x000fc40007ffe0ff */
[----:B-----5:R-:W2:Y:S02]  /*11760*/  LDSM.16.M88.4 R52, [R3] ;  /* 0x000000000334783b */ /* 0x020ea40000000200 */
[----:B------:R-:W-:Y:S01]  /*11770*/  HMMA.16816.F32.BF16 R32, R20, R44, RZ ;  /* 0x0000002c1420723c */ /* 0x000fe200000418ff */
[----:B------:R-:W-:Y:S01]  /*11780*/  IADD3 R10, R2, R11, RZ ;  /* 0x0000000b020a7210 */ /* 0x000fe20007ffe0ff */
[----:B------:R-:W3:Y:S04]  /*11790*/  LDSM.16.M88.4 R64, [R3+0x800] ;  /* 0x000800000340783b */ /* 0x000ee80000000200 */
[----:B------:R-:W-:Y:S02]  /*117a0*/  LDSM.16.M88.4 R76, [R10] ;  /* 0x000000000a4c783b */ /* 0x000fe40000000200 */
[----:B------:R-:W-:Y:S02]  /*117b0*/  HMMA.16816.F32.BF16 R40, R28, R56, R12 ;  /* 0x000000381c28723c */ /* 0x000fe4000004180c */
[----:B------:R-:W4:Y:S04]  /*117c0*/  LDSM.16.M88.4 R12, [R201] ;  /* 0x00000000c90c783b */ /* 0x000f280000000200 */
[----:B------:R-:W-:Y:S02]  /*117d0*/  LDSM.16.M88.4 R68, [R10+0x800] ;  /* 0x000800000a44783b */ /* 0x000fe40000000200 */
[C---:B------:R-:W-:Y:S02]  /*117e0*/  HMMA.16816.F32.BF16 R44, R20.reuse, R46, RZ ;  /* 0x0000002e142c723c */ /* 0x040fe400000418ff */
[----:B------:R-:W-:Y:S04]  /*117f0*/  LDSM.16.M88.4 R84, [R11+0x1800] ;  /* 0x001800000b54783b */ /* 0x000fe80000000200 */
[----:B------:R-:W0:Y:S02]  /*11800*/  LDGDEPBAR ;  /* 0x00000000000079af */ /* 0x000e240000000000 */
[C---:B------:R-:W-:Y:S08]  /*11810*/  HMMA.16816.F32.BF16 R36, R20.reuse, R48, RZ ;  /* 0x000000301424723c */ /* 0x040ff000000418ff */
[----:B------:R-:W-:Y:S08]  /*11820*/  HMMA.16816.F32.BF16 R48, R20, R50, RZ ;  /* 0x000000321430723c */ /* 0x000ff000000418ff */
[C---:B------:R-:W-:Y:S01]  /*11830*/  HMMA.16816.F32.BF16 R20, R28.reuse, R58, R24 ;  /* 0x0000003a1c14723c */ /* 0x040fe20000041818 */
[----:B------:R-:W1:Y:S04]  /*11840*/  LDSM.16.M88.4 R56, [R3+0x1000] ;  /* 0x001000000338783b */ /* 0x000e680000000200 */
[----:B------:R-:W1:Y:S03]  /*11850*/  LDSM.16.M88.4 R24, [R199+0x4000] ;  /* 0x00400000c718783b */ /* 0x000e660000000200 */
[----:B------:R-:W-:Y:S08]  /*11860*/  HMMA.16816.F32.BF16 R32, R28, R60, R32 ;  /* 0x0000003c1c20723c */ /* 0x000ff00000041820 */
[----:B--2---:R-:W-:Y:S08]  /*11870*/  HMMA.16816.F32.BF16 R40, R16, R52, R40 ;  /* 0x000000341028723c */ /* 0x004ff00000041828 */
[C---:B------:R-:W-:Y:S01]  /*11880*/  HMMA.16816.F32.BF16 R44, R28.reuse, R62, R44 ;  /* 0x0000003e1c2c723c */ /* 0x040fe2000004182c */
[----:B------:R-:W2:Y:S07]  /*11890*/  LDSM.16.M88.4 R60, [R10+0x1000] ;  /* 0x001000000a3c783b */ /* 0x000eae0000000200 */
[C---:B------:R-:W-:Y:S08]  /*118a0*/  HMMA.16816.F32.BF16 R36, R28.reuse, R72, R36 ;  /* 0x000000481c24723c */ /* 0x040ff00000041824 */
[----:B------:R-:W-:Y:S01]  /*118b0*/  HMMA.16816.F32.BF16 R48, R28, R74, R48 ;  /* 0x0000004a1c30723c */ /* 0x000fe20000041830 */
[----:B------:R-:W2:Y:S07]  /*118c0*/  LDSM.16.M88.4 R72, [R150+0x2000] ;  /* 0x002000009648783b */ /* 0x000eae0000000200 */
[C---:B------:R-:W-:Y:S08]  /*118d0*/  HMMA.16816.F32.BF16 R20, R16.reuse, R54, R20 ;  /* 0x000000361014723c */ /* 0x040ff00000041814 */
[----:B---3--:R-:W-:Y:S01]  /*118e0*/  HMMA.16816.F32.BF16 R28, R16, R64, R32 ;  /* 0x00000040101c723c */ /* 0x008fe20000041820 */
[----:B------:R-:W3:Y:S07]  /*118f0*/  LDSM.16.M88.4 R32, [R200+0x4000] ;  /* 0x00400000c820783b */ /* 0x000eee0000000200 */
[----:B----4-:R-:W-:Y:S08]  /*11900*/  HMMA.16816.F32.BF16 R40, R12, R76, R40 ;  /* 0x0000004c0c28723c */ /* 0x010ff00000041828 */
[C---:B------:R-:W-:Y:S01]  /*11910*/  HMMA.16816.F32.BF16 R44, R16.reuse, R66, R44 ;  /* 0x00000042102c723c */ /* 0x040fe2000004182c */
[----:B------:R-:W-:Y:S07]  /*11920*/  LDSM.16.M88.4 R64, [R11+0x2000] ;  /* 0x002000000b40783b */ /* 0x000fee0000000200 */
[C---:B-1----:R-:W-:Y:S01]  /*11930*/  HMMA.16816.F32.BF16 R52, R16.reuse, R56, R36 ;  /* 0x000000381034723c */ /* 0x042fe20000041824 */
[----:B------:R-:W1:Y:S07]  /*11940*/  LDSM.16.M88.4 R36, [R150+0x2800] ;  /* 0x002800009624783b */ /* 0x000e6e0000000200 */
[----:B------:R-:W-:Y:S01]  /*11950*/  HMMA.16816.F32.BF16 R48, R16, R58, R48 ;  /* 0x0000003a1030723c */ /* 0x000fe20000041830 */
[----:B------:R-:W-:Y:S07]  /*11960*/  LDSM.16.M88.4 R56, [R11+0x2800] ;  /* 0x002800000b38783b */ /* 0x000fee0000000200 */
[C---:B------:R-:W-:Y:S01]  /*11970*/  HMMA.16816.F32.BF16 R16, R12.reuse, R78, R20 ;  /* 0x0000004e0c10723c */ /* 0x040fe20000041814 */
[----:B------:R-:W-:Y:S07]  /*11980*/  LDSM.16.M88.4 R76, [R3+0x1800] ;  /* 0x00180000034c783b */ /* 0x000fee0000000200 */
[----:B------:R-:W-:Y:S01]  /*11990*/  HMMA.16816.F32.BF16 R20, R12, R68, R28 ;  /* 0x000000440c14723c */ /* 0x000fe2000004181c */
[----:B------:R-:W4:Y:S07]  /*119a0*/  LDSM.16.M88.4 R28, [R202+0x4000] ;  /* 0x00400000ca1c783b */ /* 0x000f2e0000000200 */
[----:B------:R-:W-:Y:S08]  /*119b0*/  HMMA.16816.F32.BF16 R40, R24, R80, R40 ;  /* 0x000000501828723c */ /* 0x000ff00000041828 */
[C---:B------:R-:W-:Y:S01]  /*119c0*/  HMMA.16816.F32.BF16 R44, R12.reuse, R70, R44 ;  /* 0x000000460c2c723c */ /* 0x040fe2000004182c */
[----:B------:R-:W-:Y:S07]  /*119d0*/  LDSM.16.M88.4 R68, [R10+0x1800] ;  /* 0x001800000a44783b */ /* 0x000fee0000000200 */
[C---:B--2---:R-:W-:Y:S08]  /*119e0*/  HMMA.16816.F32.BF16 R52, R12.reuse, R60, R52 ;  /* 0x0000003c0c34723c */ /* 0x044ff00000041834 */
[----:B------:R-:W-:Y:S01]  /*119f0*/  HMMA.16816.F32.BF16 R48, R12, R62, R48 ;  /* 0x0000003e0c30723c */ /* 0x000fe20000041830 */
[----:B------:R-:W2:Y:S07]  /*11a00*/  LDSM.16.M88.4 R60, [R3+0x2000] ;  /* 0x00200000033c783b */ /* 0x000eae0000000200 */
[C---:B------:R-:W-:Y:S01]  /*11a10*/  HMMA.16816.F32.BF16 R12, R24.reuse, R82, R16 ;  /* 0x00000052180c723c */ /* 0x040fe20000041810 */
[----:B------:R-:W-:Y:S07]  /*11a20*/  LDSM.16.M88.4 R80, [R3+0x3000] ;  /* 0x003000000350783b */ /* 0x000fee0000000200 */
[----:B------:R-:W-:Y:S01]  /*11a30*/  HMMA.16816.F32.BF16 R16, R24, R72, R20 ;  /* 0x000000481810723c */ /* 0x000fe20000041814 */
[----:B------:R-:W2:Y:S07]  /*11a40*/  LDSM.16.M88.4 R20, [R201+0x4000] ;  /* 0x00400000c914783b */ /* 0x000eae0000000200 */
[----:B---3--:R-:W-:Y:S08]  /*11a50*/  HMMA.16816.F32.BF16 R40, R32, R84, R40 ;  /* 0x000000542028723c */ /* 0x008ff00000041828 */
[C---:B------:R-:W-:Y:S01]  /*11a60*/  HMMA.16816.F32.BF16 R44, R24.reuse, R74, R44 ;  /* 0x0000004a182c723c */ /* 0x040fe2000004182c */
[----:B------:R-:W-:Y:S07]  /*11a70*/  LDSM.16.M88.4 R72, [R150+0x3800] ;  /* 0x003800009648783b */ /* 0x000fee0000000200 */
[C---:B-1----:R-:W-:Y:S08]  /*11a80*/  HMMA.16816.F32.BF16 R52, R24.reuse, R36, R52 ;  /* 0x000000241834723c */ /* 0x042ff00000041834 */
[----:B------:R-:W-:Y:S01]  /*11a90*/  HMMA.16816.F32.BF16 R48, R24, R38, R48 ;  /* 0x000000261830723c */ /* 0x000fe20000041830 */
[----:B------:R-:W1:Y:S07]  /*11aa0*/  LDSM.16.M88.4 R36, [R3+0x2800] ;  /* 0x002800000324783b */ /* 0x000e6e0000000200 */
[C---:B------:R-:W-:Y:S01]  /*11ab0*/  HMMA.16816.F32.BF16 R12, R32.reuse, R86, R12 ;  /* 0x00000056200c723c */ /* 0x040fe2000004180c */
[----:B------:R-:W-:Y:S07]  /*11ac0*/  LDSM.16.M88.4 R84, [R11+0x3000] ;  /* 0x003000000b54783b */ /* 0x000fee0000000200 */
[----:B------:R-:W-:Y:S01]  /*11ad0*/  HMMA.16816.F32.BF16 R24, R32, R64, R16 ;  /* 0x000000402018723c */ /* 0x000fe20000041810 */
[----:B------:R-:W-:Y:S07]  /*11ae0*/  LDSM.16.M88.4 R16, [R199+0x8000] ;  /* 0x00800000c710783b */ /* 0x000fee0000000200 */
[----:B----4-:R-:W-:Y:S08]  /*11af0*/  HMMA.16816.F32.BF16 R40, R28, R76, R40 ;  /* 0x0000004c1c28723c */ /* 0x010ff00000041828 */
[C---:B------:R-:W-:Y:S01]  /*11b00*/  HMMA.16816.F32.BF16 R44, R32.reuse, R66, R44 ;  /* 0x00000042202c723c */ /* 0x040fe2000004182c */
[----:B------:R-:W3:Y:S07]  /*11b10*/  LDSM.16.M88.4 R64, [R10+0x2000] ;  /* 0x002000000a40783b */ /* 0x000eee0000000200 */
[C---:B------:R-:W-:Y:S08]  /*11b20*/  HMMA.16816.F32.BF16 R52, R32.reuse, R56, R52 ;  /* 0x000000382034723c */ /* 0x040ff00000041834 */
[----:B------:R-:W-:Y:S01]  /*11b30*/  HMMA.16816.F32.BF16 R48, R32, R58, R48 ;  /* 0x0000003a2030723c */ /* 0x000fe20000041830 */
[----:B------:R-:W4:Y:S07]  /*11b40*/  LDSM.16.M88.4 R56, [R10+0x2800] ;  /* 0x002800000a38783b */ /* 0x000f2e0000000200 */
[C---:B------:R-:W-:Y:S01]  /*11b50*/  HMMA.16816.F32.BF16 R32, R28.reuse, R78, R12 ;  /* 0x0000004e1c20723c */ /* 0x040fe2000004180c */
[----:B------:R-:W3:Y:S04]  /*11b60*/  LDSM.16.M88.4 R12, [R200+0x8000] ;  /* 0x00800000c80c783b */ /* 0x000ee80000000200 */
[----:B------:R-:W-:Y:S03]  /*11b70*/  LDSM.16.M88.4 R76, [R10+0x3000] ;  /* 0x003000000a4c783b */ /* 0x000fe60000000200 */
[----:B--2---:R-:W-:Y:S08]  /*11b80*/  HMMA.16816.F32.BF16 R24, R28, R60, R24 ;  /* 0x0000003c1c18723c */ /* 0x004ff00000041818 */
[----:B------:R-:W-:Y:S08]  /*11b90*/  HMMA.16816.F32.BF16 R40, R20, R68, R40 ;  /* 0x000000441428723c */ /* 0x000ff00000041828 */
[C---:B------:R-:W-:Y:S01]  /*11ba0*/  HMMA.16816.F32.BF16 R44, R28.reuse, R62, R44 ;  /* 0x0000003e1c2c723c */ /* 0x040fe2000004182c */
[----:B------:R-:W2:Y:S07]  /*11bb0*/  LDSM.16.M88.4 R60, [R150+0x4000] ;  /* 0x00400000963c783b */ /* 0x000eae0000000200 */
[C---:B-1----:R-:W-:Y:S08]  /*11bc0*/  HMMA.16816.F32.BF16 R52, R28.reuse, R36, R52 ;  /* 0x000000241c34723c */ /* 0x042ff00000041834 */
[----:B------:R-:W-:Y:S08]  /*11bd0*/  HMMA.16816.F32.BF16 R48, R28, R38, R48 ;  /* 0x000000261c30723c */ /* 0x000ff00000041830 */
[C---:B------:R-:W-:Y:S01]  /*11be0*/  HMMA.16816.F32.BF16 R36, R20.reuse, R70, R32 ;  /* 0x000000461424723c */ /* 0x040fe20000041820 */
[----:B------:R-:W1:Y:S04]  /*11bf0*/  LDSM.16.M88.4 R32, [R202+0x8000] ;  /* 0x00800000ca20783b */ /* 0x000e680000000200 */
[----:B------:R-:W-:Y:S03]  /*11c00*/  LDSM.16.M88.4 R68, [R11+0x4000] ;  /* 0x004000000b44783b */ /* 0x000fe60000000200 */
[----:B---3--:R-:W-:Y:S08]  /*11c10*/  HMMA.16816.F32.BF16 R28, R20, R64, R24 ;  /* 0x00000040141c723c */ /* 0x008ff00000041818 */
[----:B------:R-:W-:Y:S08]  /*11c20*/  HMMA.16816.F32.BF16 R24, R16, R88, R40 ;  /* 0x000000581018723c */ /* 0x000ff00000041828 */
[----:B------:R-:W-:Y:S01]  /*11c30*/  HMMA.16816.F32.BF16 R40, R20, R66, R44 ;  /* 0x000000421428723c */ /* 0x000fe2000004182c */
[----:B------:R-:W3:Y:S07]  /*11c40*/  LDSM.16.M88.4 R64, [R11+0x3800] ;  /* 0x003800000b40783b */ /* 0x000eee0000000200 */
[----:B------:R-:W-:Y:S01]  /*11c50*/  HMMA.16816.F32.BF16 R44, R16, R90, R36 ;  /* 0x0000005a102c723c */ /* 0x000fe20000041824 */
[----:B------:R-:W-:Y:S07]  /*11c60*/  LDSM.16.M88.4 R88, [R3+0x4000] ;  /* 0x004000000358783b */ /* 0x000fee0000000200 */
[C---:B----4-:R-:W-:Y:S08]  /*11c70*/  HMMA.16816.F32.BF16 R52, R20.reuse, R56, R52 ;  /* 0x000000381434723c */ /* 0x050ff00000041834 */
[----:B------:R-:W-:Y:S08]  /*11c80*/  HMMA.16816.F32.BF16 R48, R20, R58, R48 ;  /* 0x0000003a1430723c */ /* 0x000ff00000041830 */
[----:B------:R-:W-:Y:S08]  /*11c90*/  HMMA.16816.F32.BF16 R20, R12, R84, R24 ;  /* 0x000000540c14723c */ /* 0x000ff00000041818 */
[C---:B------:R-:W-:Y:S01]  /*11ca0*/  HMMA.16816.F32.BF16 R36, R16.reuse, R72, R28 ;  /* 0x000000481024723c */ /* 0x040fe2000004181c */
[----:B------:R-:W4:Y:S07]  /*11cb0*/  LDSM.16.M88.4 R28, [R201+0x8000] ;  /* 0x00800000c91c783b */ /* 0x000f2e0000000200 */
[----:B------:R-:W-:Y:S01]  /*11cc0*/  HMMA.16816.F32.BF16 R24, R16, R74, R40 ;  /* 0x0000004a1018723c */ /* 0x000fe20000041828 */
[----:B------:R-:W4:Y:S07]  /*11cd0*/  LDSM.16.M88.4 R40, [R3+0x3800] ;  /* 0x003800000328783b */ /* 0x000f2e0000000200 */
[----:B------:R-:W-:Y:S01]  /*11ce0*/  HMMA.16816.F32.BF16 R44, R12, R86, R44 ;  /* 0x000000560c2c723c */ /* 0x000fe2000004182c */
[----:B------:R-:W-:Y:S07]  /*11cf0*/  LDSM.16.M88.4 R84, [R3+0x4800] ;  /* 0x004800000354783b */ /* 0x000fee0000000200 */
[C---:B--2---:R-:W-:Y:S08]  /*11d00*/  HMMA.16816.F32.BF16 R52, R16.reuse, R60, R52 ;  /* 0x0000003c1034723c */ /* 0x044ff00000041834 */
[----:B------:R-:W-:Y:S08]  /*11d10*/  HMMA.16816.F32.BF16 R60, R16, R62, R48 ;  /* 0x0000003e103c723c */ /* 0x000ff00000041830 */
[----:B-1----:R-:W-:Y:S01]  /*11d20*/  HMMA.16816.F32.BF16 R16, R32, R80, R20 ;  /* 0x000000502010723c */ /* 0x002fe20000041814 */
[----:B------:R-:W-:Y:S07]  /*11d30*/  LDSM.16.M88.4 R20, [R200+0xc000] ;  /* 0x00c00000c814783b */ /* 0x000fee0000000200 */
[C---:B---3--:R-:W-:Y:S08]  /*11d40*/  HMMA.16816.F32.BF16 R48, R12.reuse, R64, R36 ;  /* 0x000000400c30723c */ /* 0x048ff00000041824 */
[----:B------:R-:W-:Y:S01]  /*11d50*/  HMMA.16816.F32.BF16 R36, R12, R66, R24 ;  /* 0x000000420c24723c */ /* 0x000fe20000041818 */
[----:B------:R-:W-:Y:S04]  /*11d60*/  LDSM.16.M88.4 R24, [R199+0xc000] ;  /* 0x00c00000c718783b */ /* 0x000fe80000000200 */
[----:B------:R-:W1:Y:S03]  /*11d70*/  LDSM.16.M88.4 R64, [R150+0x4800] ;  /* 0x004800009640783b */ /* 0x000e660000000200 */
[----:B------:R-:W-:Y:S01]  /*11d80*/  HMMA.16816.F32.BF16 R44, R32, R82, R44 ;  /* 0x00000052202c723c */ /* 0x000fe2000004182c */
[----:B------:R-:W-:Y:S07]  /*11d90*/  LDSM.16.M88.4 R80, [R11+0x4800] ;  /* 0x004800000b50783b */ /* 0x000fee0000000200 */
[----:B------:R-:W-:Y:S01]  /*11da0*/  HMMA.16816.F32.BF16 R56, R12, R68, R52 ;  /* 0x000000440c38723c */ /* 0x000fe20000041834 */
[----:B------:R-:W2:Y:S07]  /*11db0*/  LDSM.16.M88.4 R52, [R10+0x3800] ;  /* 0x003800000a34783b */ /* 0x000eae0000000200 */
[----:B----4-:R-:W-:Y:S08]  /*11dc0*/  HMMA.16816.F32.BF16 R16, R28, R76, R16 ;  /* 0x0000004c1c10723c */ /* 0x010ff00000041810 */
[C---:B------:R-:W-:Y:S08]  /*11dd0*/  HMMA.16816.F32.BF16 R48, R32.reuse, R40, R48 ;  /* 0x000000282030723c */ /* 0x040ff00000041830 */
[----:B------:R-:W-:Y:S08]  /*11de0*/  HMMA.16816.F32.BF16 R40, R32, R42, R36 ;  /* 0x0000002a2028723c */ /* 0x000ff00000041824 */
[----:B------:R-:W-:Y:S01]  /*11df0*/  HMMA.16816.F32.BF16 R36, R28, R78, R44 ;  /* 0x0000004e1c24723c */ /* 0x000fe2000004182c */
[----:B------:R-:W-:Y:S07]  /*11e00*/  LDSM.16.M88.4 R76, [R10+0x4800] ;  /* 0x004800000a4c783b */ /* 0x000fee0000000200 */
[----:B------:R-:W-:Y:S01]  /*11e10*/  HMMA.16816.F32.BF16 R72, R12, R70, R60 ;  /* 0x000000460c48723c */ /* 0x000fe2000004183c */
[----:B------:R-:W3:Y:S04]  /*11e20*/  LDSM.16.M88.4 R60, [R150+0x5000] ;  /* 0x00500000963c783b */ /* 0x000ee80000000200 */
[----:B------:R-:W-:Y:S03]  /*11e30*/  LDSM.16.M88.4 R68, [R11+0x5000] ;  /* 0x005000000b44783b */ /* 0x000fe60000000200 */
[----:B-1----:R-:W-:Y:S01]  /*11e40*/  HMMA.16816.F32.BF16 R12, R24, R64, R16 ;  /* 0x00000040180c723c */ /* 0x002fe20000041810 */
[----:B------:R-:W1:Y:S07]  /*11e50*/  LDSM.16.M88.4 R16, [R202+0xc000] ;  /* 0x00c00000ca10783b */ /* 0x000e6e0000000200 */
[----:B--2---:R-:W-:Y:S08]  /*11e60*/  HMMA.16816.F32.BF16 R44, R28, R52, R48 ;  /* 0x000000341c2c723c */ /* 0x004ff00000041830 */
[----:B------:R-:W-:Y:S01]  /*11e70*/  HMMA.16816.F32.BF16 R36, R24, R66, R36 ;  /* 0x000000421824723c */ /* 0x000fe20000041824 */
[----:B------:R-:W2:Y:S07]  /*11e80*/  LDSM.16.M88.4 R64, [R10+0x4000] ;  /* 0x004000000a40783b */ /* 0x000eae0000000200 */
[----:B------:R-:W-:Y:S08]  /*11e90*/  HMMA.16816.F32.BF16 R52, R28, R54, R40 ;  /* 0x000000361c34723c */ /* 0x000ff00000041828 */
[----:B------:R-:W-:Y:S01]  /*11ea0*/  HMMA.16816.F32.BF16 R40, R20, R80, R12 ;  /* 0x000000501428723c */ /* 0x000fe2000004180c */
[----:B------:R-:W4:Y:S07]  /*11eb0*/  LDSM.16.M88.4 R12, [R201+0xc000] ;  /* 0x00c00000c90c783b */ /* 0x000f2e0000000200 */
[----:B------:R-:W-:Y:S08]  /*11ec0*/  HMMA.16816.F32.BF16 R92, R32, R88, R56 ;  /* 0x00000058205c723c */ /* 0x000ff00000041838 */
[----:B---3--:R-:W-:Y:S08]  /*11ed0*/  HMMA.16816.F32.BF16 R44, R24, R60, R44 ;  /* 0x0000003c182c723c */ /* 0x008ff0000004182c */
[----:B------:R-:W-:Y:S01]  /*11ee0*/  HMMA.16816.F32.BF16 R36, R20, R82, R36 ;  /* 0x000000521424723c */ /* 0x000fe20000041824 */
[----:B------:R-:W3:Y:S07]  /*11ef0*/  LDSM.16.M88.4 R80, [R150+0x5800] ;  /* 0x005800009650783b */ /* 0x000eee0000000200 */
[----:B------:R-:W-:Y:S01]  /*11f00*/  HMMA.16816.F32.BF16 R56, R32, R90, R72 ;  /* 0x0000005a2038723c */ /* 0x000fe20000041848 */
[----:B------:R-:W3:Y:S07]  /*11f10*/  LDSM.16.M88.4 R72, [R3+0x5000] ;  /* 0x005000000348783b */ /* 0x000eee0000000200 */
[----:B-1----:R-:W-:Y:S08]  /*11f20*/  HMMA.16816.F32.BF16 R32, R16, R84, R40 ;  /* 0x000000541020723c */ /* 0x002ff00000041828 */
[----:B--2---:R-:W-:Y:S08]  /*11f30*/  HMMA.16816.F32.BF16 R40, R28, R64, R92 ;  /* 0x000000401c28723c */ /* 0x004ff0000004185c */
[----:B------:R-:W-:Y:S08]  /*11f40*/  HMMA.16816.F32.BF16 R52, R24, R62, R52 ;  /* 0x0000003e1834723c */ /* 0x000ff00000041834 */
[----:B------:R-:W-:Y:S08]  /*11f50*/  HMMA.16816.F32.BF16 R48, R20, R68, R44 ;  /* 0x000000441430723c */ /* 0x000ff0000004182c */
[----:B------:R-:W-:Y:S01]  /*11f60*/  HMMA.16816.F32.BF16 R44, R16, R86, R36 ;  /* 0x00000056102c723c */ /* 0x000fe20000041824 */
[----:B------:R-:W1:Y:S07]  /*11f70*/  LDSM.16.M88.4 R84, [R11+0x5800] ;  /* 0x005800000b54783b */ /* 0x000e6e0000000200 */
[----:B------:R-:W-:Y:S01]  /*11f80*/  HMMA.16816.F32.BF16 R28, R28, R66, R56 ;  /* 0x000000421c1c723c */ /* 0x000fe20000041838 */
[----:B------:R-:W2:Y:S07]  /*11f90*/  LDSM.16.M88.4 R56, [R10+0x5000] ;  /* 0x005000000a38783b */ /* 0x000eae0000000200 */
[----:B----4-:R-:W-:Y:S08]  /*11fa0*/  HMMA.16816.F32.BF16 R60, R12, R76, R32 ;  /* 0x0000004c0c3c723c */ /* 0x010ff00000041820 */
[----:B---3--:R-:W-:Y:S08]  /*11fb0*/  HMMA.16816.F32.BF16 R32, R24, R80, R40 ;  /* 0x000000501820723c */ /* 0x008ff00000041828 */
[----:B------:R-:W-:Y:S08]  /*11fc0*/  HMMA.16816.F32.BF16 R36, R20, R70, R52 ;  /* 0x000000461424723c */ /* 0x000ff00000041834 */
[----:B------:R-:W-:Y:S01]  /*11fd0*/  HMMA.16816.F32.BF16 R40, R16, R72, R48 ;  /* 0x000000481028723c */ /* 0x000fe20000041830 */
[----:B------:R-:W3:Y:S01]  /*11fe0*/  LDSM.16.M88.4 R48, [R3+0x5800] ;  /* 0x005800000330783b */ /* 0x000ee20000000200 */
[----:B------:R-:W-:-:S04]  /*11ff0*/  FMUL.FTZ R2, R60, c[0x0][0x320] ;  /* 0x0000c8003c027a20 */ /* 0x000fc80000410000 */
[----:B------:R4:W1:Y:S02]  /*12000*/  MUFU.TANH R64, R2 ;  /* 0x0000000200407308 */ /* 0x0008640000002400 */
[----:B------:R-:W-:Y:S08]  /*12010*/  HMMA.16816.F32.BF16 R44, R12, R78, R44 ;  /* 0x0000004e0c2c723c */ /* 0x000ff0000004182c */
[----:B------:R-:W-:Y:S01]  /*12020*/  HMMA.16816.F32.BF16 R24, R24, R82, R28 ;  /* 0x000000521818723c */ /* 0x000fe2000004181c */
[----:B----4-:R-:W-:-:S07]  /*12030*/  FMUL.FTZ R2, R61, c[0x0][0x320] ;  /* 0x0000c8003d027a20 */ /* 0x010fce0000410000 */
[----:B-1----:R-:W-:Y:S01]  /*12040*/  HMMA.16816.F32.BF16 R28, R20, R84, R32 ;  /* 0x00000054141c723c */ /* 0x002fe20000041820 */
[----:B------:R1:W4:Y:S07]  /*12050*/  MUFU.TANH R61, R2 ;  /* 0x00000002003d7308 */ /* 0x00032e0000002400 */
[----:B------:R-:W-:Y:S08]  /*12060*/  HMMA.16816.F32.BF16 R32, R16, R74, R36 ;  /* 0x0000004a1020723c */ /* 0x000ff00000041824 */
[----:B--2---:R-:W-:Y:S01]  /*12070*/  HMMA.16816.F32.BF16 R36, R12, R56, R40 ;  /* 0x000000380c24723c */ /* 0x004fe20000041828 */
[----:B------:R-:W2:Y:S01]  /*12080*/  LDSM.16.M88.4 R40, [R10+0x5800] ;  /* 0x005800000a28783b */ /* 0x000ea20000000200 */
[----:B-1----:R-:W-:Y:S01]  /*12090*/  FMUL.FTZ R2, R62, c[0x0][0x320] ;  /* 0x0000c8003e027a20 */ /* 0x002fe20000410000 */
[----:B------:R-:W-:-:S04]  /*120a0*/  DEPBAR.LE SB0, 0x0 ;  /* 0x000080000000791a */ /* 0x000fc80000000000 */
[----:B------:R1:W1:Y:S01]  /*120b0*/  MUFU.TANH R60, R2 ;  /* 0x00000002003c7308 */ /* 0x0002620000002400 */
[----:B------:R-:W-:Y:S08]  /*120c0*/  HMMA.16816.F32.BF16 R20, R20, R86, R24 ;  /* 0x000000561414723c */ /* 0x000ff00000041818 */
[----:B---3--:R-:W-:Y:S01]  /*120d0*/  HMMA.16816.F32.BF16 R24, R16, R48, R28 ;  /* 0x000000301018723c */ /* 0x008fe2000004181c */
[----:B-1----:R-:W-:-:S07]  /*120e0*/  FMUL.FTZ R2, R63, c[0x0][0x320] ;  /* 0x0000c8003f027a20 */ /* 0x002fce0000410000 */
[----:B------:R-:W-:Y:S01]  /*120f0*/  HMMA.16816.F32.BF16 R28, R12, R58, R32 ;  /* 0x0000003a0c1c723c */ /* 0x000fe20000041820 */
[----:B------:R1:W3:Y:S07]  /*12100*/  MUFU.TANH R55, R2 ;  /* 0x0000000200377308 */ /* 0x0002ee0000002400 */
[----:B------:R-:W-:Y:S08]  /*12110*/  HMMA.16816.F32.BF16 R16, R16, R50, R20 ;  /* 0x000000321010723c */ /* 0x000ff00000041814 */
[----:B--2---:R-:W-:Y:S01]  /*12120*/  HMMA.16816.F32.BF16 R20, R12, R40, R24 ;  /* 0x000000280c14723c */ /* 0x004fe20000041818 */
[----:B-1----:R-:W-:-:S04]  /*12130*/  FMUL.FTZ R2, R44, c[0x0][0x320] ;  /* 0x0000c8002c027a20 */ /* 0x002fc80000410000 */
[----:B------:R1:W2:Y:S11]  /*12140*/  MUFU.TANH R54, R2 ;  /* 0x0000000200367308 */ /* 0x0002b60000002400 */
        /* <DEDUP_REMOVED lines=42> */
[----:B------:R-:W3:Y:S01]  /*123f0*/  LDL R6, [R1] ;  /* 0x0000000001067983 */ /* 0x000ee20000100800 */
[----:B-1----:R-:W-:Y:S01]  /*12400*/  IMAD.MOV.U32 R2, RZ, RZ, 0x1 ;  /* 0x00000001ff027424 */ /* 0x002fe200078e00ff */
[----:B------:R-:W-:Y:S01]  /*12410*/  ISETP.GT.AND P0, PT, R0, 0x2f, PT ;  /* 0x0000002f0000780c */ /* 0x000fe20003f04270 */
[----:B------:R-:W-:-:S03]  /*12420*/  IMAD.MOV.U32 R210, RZ, RZ, RZ ;  /* 0x000000ffffd27224 */ /* 0x000fc600078e00ff */
[----:B------:R-:W-:Y:S02]  /*12430*/  ISETP.NE.AND P1, PT, R2, c[0x0][0x2b8], PT ;  /* 0x0000ae0002007a0c */ /* 0x000fe40003f25270 */
[----:B--2---:R-:W-:-:S04]  /*12440*/  IADD3 R3, R0, R96, R4 ;  /* 0x0000006000037210 */ /* 0x004fc80007ffe004 */
[----:B------:R-:W-:-:S07]  /*12450*/  IADD3 R3, R3, -0x30, RZ ;  /* 0xffffffd003037810 */ /* 0x000fce0007ffe0ff */
[----:B------:R-:W-:-:S04]  /*12460*/  @P1 IMAD.HI.U32 R4, R3, c[0x0][0x2bc], RZ ;  /* 0x0000af0003041a27 */ /* 0x000fc800078e00ff */
[----:B------:R-:W-:Y:S01]  /*12470*/  IMAD.MOV.U32 R2, RZ, RZ, R3 ;  /* 0x000000ffff027224 */ /* 0x000fe200078e0003 */
[----:B------:R-:W-:-:S04]  /*12480*/  @P1 SHF.R.U32.HI R2, RZ, c[0x0][0x2c0], R4 ;  /* 0x0000b000ff021a19 */ /* 0x000fc80000011604 */
[----:B------:R-:W-:-:S04]  /*12490*/  @!P0 IADD3 R5, P1, R2, R238, RZ ;  /* 0x000000ee02058210 */ /* 0x000fc80007f3e0ff */
[----:B---3--:R-:W-:Y:S02]  /*124a0*/  @!P0 LEA.HI.X.SX32 R6, R2, R6, 0x1, P1 ;  /* 0x0000000602068211 */ /* 0x008fe400008f0eff */
[----:B------:R-:W-:-:S04]  /*124b0*/  @!P0 LEA R4, P1, R5, c[0x0][0x2a0], 0x2 ;  /* 0x0000a80005048a11 */ /* 0x000fc800078210ff */
[----:B------:R-:W-:-:S05]  /*124c0*/  @!P0 LEA.HI.X R5, R5, c[0x0][0x2a4], R6, 0x2, P1 ;  /* 0x0000a90005058a11 */ /* 0x000fca00008f1406 */
[----:B------:R1:W2:Y:S01]  /*124d0*/  @!P0 LDG.E R210, [R4.64] ;  /* 0x0000000604d28981 */ /* 0x0002a2000c1e1900 */
[----:B------:R-:W-:Y:S01]  /*124e0*/  IMAD.MOV R2, RZ, RZ, -R2 ;  /* 0x000000ffff027224 */ /* 0x000fe200078e0a02 */
[----:B------:R-:W-:-:S03]  /*124f0*/  IADD3 R9, -R143, 0x30, RZ ;  /* 0x000000308f097810 */ /* 0x000fc60007ffe1ff */
[----:B------:R-:W-:Y:S01]  /*12500*/  IMAD R211, R2, c[0x0][0x2b8], R3 ;  /* 0x0000ae0002d37a24 */ /* 0x000fe200078e0203 */
[----:B------:R-:W-:-:S04]  /*12510*/  ISETP.GE.AND P0, PT, R9, 0x1, PT ;  /* 0x000000010900780c */ /* 0x000fc80003f06270 */
[----:B------:R-:W-:-:S05]  /*12520*/  SHF.R.S32.HI R2, RZ, 0x1f, R211 ;  /* 0x0000001fff027819 */ /* 0x000fca00000114d3 */
[----:B-1----:R-:W-:Y:S02]  /*12530*/  IMAD R4, R2, c[0x0][0x1e0], RZ ;  /* 0x0000780002047a24 */ /* 0x002fe400078e02ff */
[----:B------:R-:W-:-:S04]  /*12540*/  IMAD.WIDE.U32 R2, R211, c[0x0][0x1e0], RZ ;  /* 0x00007800d3027a25 */ /* 0x000fc800078e00ff */
        /* <DEDUP_REMOVED lines=12> */
.L_x_1920:
[----:B------:R-:W-:Y:S05]  /*12610*/  BRA.DIV ~URZ, `(.L_x_1831) ;  /* 0x0000a6f27f007947 */ /* 0x000fea000b800000 */
[----:B------:R3:W4:Y:S02]  /*12620*/  SHFL.IDX PT, R2, R6, RZ, 0x181f ;  /* 0x00181fff06027589 */ /* 0x00072400000e0000 */
.L_x_1921:
[----:B------:R-:W-:Y:S01]  /*12630*/  BSSY B0, `(.L_x_1832) ;  /* 0x0000012000007945 */ /* 0x000fe20003800000 */
[----:B------:R-:W-:Y:S05]  /*12640*/  @!P0 BRA `(.L_x_1833) ;  /* 0x0000010000008947 */ /* 0x000fea0003800000 */
[-C--:B----4-:R-:W-:Y:S02]  /*12650*/  LEA R16, P0, R140, R2.reuse, 0x1 ;  /* 0x000000028c107211 */ /* 0x090fe400078008ff */
[----:B------:R-:W-:Y:S02]  /*12660*/  LOP3.LUT P6, RZ, R212, 0x4, RZ, 0xc0, !PT ;  /* 0x00000004d4ff7812 */ /* 0x000fe400078cc0ff */
[-C--:B------:R-:W-:Y:S02]  /*12670*/  LEA R14, P2, R206, R2.reuse, 0x1 ;  /* 0x00000002ce0e7211 */ /* 0x080fe400078408ff */
[----:B------:R-:W-:Y:S02]  /*12680*/  LEA R12, P1, R205, R2, 0x1 ;  /* 0x00000002cd0c7211 */ /* 0x000fe400078208ff */
[----:B--2---:R-:W-:-:S02]  /*12690*/  LEA.HI.X R17, R140, R4, R141, 0x1, P0 ;  /* 0x000000048c117211 */ /* 0x004fc400000f0c8d */
[----:B------:R-:W-:Y:S02]  /*126a0*/  LEA R2, P0, R204, R2, 0x1 ;  /* 0x00000002cc027211 */ /* 0x000fe400078008ff */
        /* <DEDUP_REMOVED lines=10> */
.L_x_1833:
[----:B------:R-:W-:Y:S05]  /*12750*/  BSYNC B0 ;  /* 0x0000000000007941 */ /* 0x000fea0003800000 */
.L_x_1832:
[----:B------:R-:W-:Y:S01]  /*12760*/  ISETP.GE.AND P0, PT, R9, 0x21, PT ;  /* 0x000000210900780c */ /* 0x000fe20003f06270 */
[----:B------:R-:W-:Y:S06]  /*12770*/  BRA.DIV ~URZ, `(.L_x_1834) ;  /* 0x0000a6027f007947 */ /* 0x000fec000b800000 */
[----:B--2---:R2:W1:Y:S04]  /*12780*/  SHFL.IDX PT, R4, R5, 0x1, 0x181f ;  /* 0x00381f0005047f89 */ /* 0x00446800000e0000 */
[----:B----4-:R2:W4:Y:S02]  /*12790*/  SHFL.IDX PT, R2, R6, 0x1, 0x181f ;  /* 0x00381f0006027f89 */ /* 0x01052400000e0000 */
.L_x_1922:
[----:B------:R-:W-:Y:S05]  /*127a0*/  @!P0 BRA `(.L_x_1829) ;  /* 0x0000010000008947 */ /* 0x000fea0003800000 */
[----:B----4-:R-:W-:Y:S02]  /*127b0*/  LEA R16, P0, R140, R2, 0x1 ;  /* 0x000000028c107211 */ /* 0x010fe400078008ff */
[----:B------:R-:W-:-:S02]  /*127c0*/  LOP3.LUT P6, RZ, R212, 0x4, RZ, 0xc0, !PT ;  /* 0x00000004d4ff7812 */ /* 0x000fc400078cc0ff */
[-C--:B------:R-:W-:Y:S02]  /*127d0*/  LEA R14, P2, R206, R2.reuse, 0x1 ;  /* 0x00000002ce0e7211 */ /* 0x080fe400078408ff */
[C---:B------:R-:W-:Y:S02]  /*127e0*/  LEA R12, P1, R205.reuse, R2, 0x1 ;  /* 0x00000002cd0c7211 */ /* 0x040fe400078208ff */
[----:B-1----:R-:W-:Y:S02]  /*127f0*/  LEA.HI.X R17, R140, R4, R141, 0x1, P0 ;  /* 0x000000048c117211 */ /* 0x002fe400000f0c8d */
[----:B------:R-:W-:Y:S02]  /*12800*/  LEA R2, P0, R204, R2, 0x1 ;  /* 0x00000002cc027211 */ /* 0x000fe400078008ff */
[-C--:B------:R-:W-:Y:S01]  /*12810*/  LEA.HI.X R15, R206, R4.reuse, R213, 0x1, P2 ;  /* 0x00000004ce0f7211 */ /* 0x080fe200010f0cd5 */
[----:B------:R-:W-:Y:S01]  /*12820*/  @!PT LDS RZ, [RZ] ;  /* 0x00000000fffff984 */ /* 0x000fe20000000800 */
[----:B------:R-:W-:Y:S01]  /*12830*/  @!PT LDS RZ, [RZ] ;  /* 0x00000000fffff984 */ /* 0x000fe20000000800 */
[----:B------:R-:W-:Y:S01]  /*12840*/  @!PT LDS RZ, [RZ] ;  /* 0x00000000fffff984 */ /* 0x000fe20000000800 */
[----:B------:R1:W-:Y:S01]  /*12850*/  LDGSTS.E.BYPASS.LTC128B.128 [R207+0xb080], [R16.64], !P5 ;  /* 0x0b08000010cf7fae */ /* 0x0003e2000e901d46 */
[----:B------:R-:W-:-:S02]  /*12860*/  LEA.HI.X R13, R205, R4, R215, 0x1, P1 ;  /* 0x00000004cd0d7211 */ /* 0x000fc400008f0cd7 */
[----:B------:R-:W-:Y:S01]  /*12870*/  LEA.HI.X R3, R204, R4, R214, 0x1, P0 ;  /* 0x00000004cc037211 */ /* 0x000fe200000f0cd6 */
[----:B------:R1:W-:Y:S04]  /*12880*/  LDGSTS.E.BYPASS.LTC128B.128 [R207+0xc880], [R14.64], !P4 ;  /* 0x0c8800000ecf7fae */ /* 0x0003e8000e101d46 */
[----:B------:R1:W-:Y:S04]  /*12890*/  LDGSTS.E.BYPASS.LTC128B.128 [R207+0xe080], [R12.64], !P3 ;  /* 0x0e0800000ccf7fae */ /* 0x0003e8000d901d46 */
[----:B------:R1:W-:Y:S02]  /*128a0*/  LDGSTS.E.BYPASS.LTC128B.128 [R207+0xf880], [R2.64], !P6 ;  /* 0x0f88000002cf7fae */ /* 0x0003e4000f101d46 */
.L_x_1829:
[----:B--234-:R-:W-:Y:S05]  /*128b0*/  BSYNC B1 ;  /* 0x0000000000017941 */ /* 0x01cfea0003800000 */
.L_x_1828:
        /* <DEDUP_REMOVED lines=10> */
[----:B------:R-:W-:Y:S02]  /*12960*/  FSEL R18, R52, -INF , P6 ;  /* 0xff80000034127808 */ /* 0x000fe40003000000 */
[----:B------:R-:W-:Y:S02]  /*12970*/  FSEL R14, R54, -INF , P6 ;  /* 0xff800000360e7808 */ /* 0x000fe40003000000 */
[----:B------:R-:W-:Y:S02]  /*12980*/  ISETP.GT.AND P6, PT, R2, 0x9, PT ;  /* 0x000000090200780c */ /* 0x000fe40003fc4270 */
[----:B------:R-:W-:Y:S02]  /*12990*/  FMNMX.FTZ R3, R9, R12, !PT ;  /* 0x0000000c09037209 */ /* 0x000fe40007810000 */
        /* <DEDUP_REMOVED lines=15> */
[----:B------:R-:W-:Y:S02]  /*12a90*/  FSEL R31, R25, -INF , P0 ;  /* 0xff800000191f7808 */ /* 0x000fe40000000000 */
[----:B------:R-:W-:Y:S02]  /*12aa0*/  FSEL R27, R27, -INF , P0 ;  /* 0xff8000001b1b7808 */ /* 0x000fe40000000000 */
[----:B------:R-:W-:Y:S02]  /*12ab0*/  FMNMX.FTZ R4, R28, R4, !PT ;  /* 0x000000041c047209 */ /* 0x000fe40007810000 */
[----:B------:R-:W-:-:S02]  /*12ac0*/  ISETP.GT.AND P0, PT, R2, 0x19, PT ;  /* 0x000000190200780c */ /* 0x000fc40003f04270 */
[----:B------:R-:W-:Y:S02]  /*12ad0*/  FMNMX.FTZ R3, R26, R3, !PT ;  /* 0x000000031a037209 */ /* 0x000fe40007810000 */
[----:B------:R-:W-:Y:S02]  /*12ae0*/  FMNMX.FTZ R4, R29, R4, !PT ;  /* 0x000000041d047209 */ /* 0x000fe40007810000 */
[----:B------:R-:W-:Y:S02]  /*12af0*/  FSEL R30, R30, -INF , P0 ;  /* 0xff8000001e1e7808 */ /* 0x000fe40000000000 */
[----:B------:R-:W-:Y:S02]  /*12b00*/  FSEL R25, R37, -INF , P0 ;  /* 0xff80000025197808 */ /* 0x000fe40000000000 */
[C---:B------:R-:W-:Y:S02]  /*12b10*/  ISETP.GT.AND P6, PT, R2.reuse, 0x20, PT ;  /* 0x000000200200780c */ /* 0x040fe40003fc4270 */
[----:B------:R-:W-:-:S02]  /*12b20*/  ISETP.GT.AND P2, PT, R2, 0x21, PT ;  /* 0x000000210200780c */ /* 0x000fc40003f44270 */
[C---:B------:R-:W-:Y:S02]  /*12b30*/  ISETP.GT.AND P1, PT, R2.reuse, 0x28, PT ;  /* 0x000000280200780c */ /* 0x040fe40003f24270 */
[----:B------:R-:W-:Y:S02]  /*12b40*/  ISETP.GT.AND P0, PT, R2, 0x29, PT ;  /* 0x000000290200780c */ /* 0x000fe40003f04270 */
        /* <DEDUP_REMOVED lines=22> */
.L_x_1923:
[----:B-12---:R-:W-:Y:S01]  /*12cb0*/  FMNMX.FTZ R6, R6, R2, !PT ;  /* 0x0000000206067209 */ /* 0x006fe20007810000 */
[----:B------:R-:W-:Y:S05]  /*12cc0*/  BRA.DIV ~URZ, `(.L_x_1836) ;  /* 0x0000a1e27f007947 */ /* 0x000fea000b800000 */
[----:B------:R-:W1:Y:S04]  /*12cd0*/  SHFL.BFLY PT, R2, R5, 0x2, 0x1f ;  /* 0x0c401f0005027f89 */ /* 0x000e6800000e0000 */
[----:B------:R-:W2:Y:S01]  /*12ce0*/  SHFL.BFLY PT, R3, R6, 0x1, 0x1f ;  /* 0x0c201f0006037f89 */ /* 0x000ea200000e0000 */
[----:B-1----:R-:W-:-:S02]  /*12cf0*/  FMNMX.FTZ R5, R5, R2, !PT ;  /* 0x0000000205057209 */ /* 0x002fc40007810000 */
[----:B--2---:R-:W-:-:S03]  /*12d00*/  FMNMX.FTZ R6, R6, R3, !PT ;  /* 0x0000000306067209 */ /* 0x004fc60007810000 */
[----:B------:R1:W2:Y:S04]  /*12d10*/  SHFL.BFLY PT, R4, R5, 0x1, 0x1f ;  /* 0x0c201f0005047f89 */ /* 0x0002a800000e0000 */
.L_x_1924:
[C---:B------:R-:W-:Y:S01]  /*12d20*/  FMUL.FTZ R3, R6.reuse, c[0x0][0x2d0] ;  /* 0x0000b40006037a20 */ /* 0x040fe20000410000 */
[----:B------:R-:W-:Y:S01]  /*12d30*/  FSETP.NEU.FTZ.AND P0, PT, R6, -INF , PT ;  /* 0xff8000000600780b */ /* 0x000fe20003f1d000 */
[----:B------:R-:W-:Y:S01]  /*12d40*/  WARPSYNC 0xffffffff ;  /* 0xffffffff00007948 */ /* 0x000fe20003800000 */
[----:B-12---:R-:W-:Y:S01]  /*12d50*/  FMNMX.FTZ R5, R4, R5, !PT ;  /* 0x0000000504057209 */ /* 0x006fe20007810000 */
[----:B------:R-:W1:Y:S01]  /*12d60*/  LDSM.16.MT88.4 R20, [R151] ;  /* 0x000000009714783b */ /* 0x000e620000004200 */
[----:B------:R-:W-:Y:S02]  /*12d70*/  FSEL R3, R3, RZ, P0 ;  /* 0x000000ff03037208 */ /* 0x000fe40000000000 */
[----:B------:R-:W-:Y:S01]  /*12d80*/  FSETP.NEU.FTZ.AND P0, PT, R5, -INF , PT ;  /* 0xff8000000500780b */ /* 0x000fe20003f1d000 */
[----:B------:R-:W-:Y:S01]  /*12d90*/  LDSM.16.MT88.4 R48, [R198] ;  /* 0x00000000c630783b */ /* 0x000fe20000004200 */
[----:B------:R-:W-:Y:S01]  /*12da0*/  IADD3 R209, R209, -0x2, RZ ;  /* 0xfffffffed1d17810 */ /* 0x000fe20007ffe0ff */
[----:B------:R-:W-:-:S02]  /*12db0*/  FFMA.FTZ R2, R9, c[0x0][0x2d0], -R3 ;  /* 0x0000b40009027a23 */ /* 0x000fc40000010803 */
[--C-:B------:R-:W-:Y:S01]  /*12dc0*/  FFMA.FTZ R4, R14, c[0x0][0x2d0], -R3.reuse ;  /* 0x0000b4000e047a23 */ /* 0x100fe20000010803 */
[----:B------:R-:W-:Y:S01]  /*12dd0*/  LDSM.16.MT88.4 R44, [R151+0x800] ;  /* 0x00080000972c783b */ /* 0x000fe20000004200 */
[----:B------:R2:W-:Y:S03]  /*12de0*/  MUFU.EX2 R108, R2 ;  /* 0x00000002006c7308 */ /* 0x0005e60000000800 */
[----:B------:R-:W-:Y:S04]  /*12df0*/  LDSM.16.MT88.4 R40, [R196+0x800] ;  /* 0x00080000c428783b */ /* 0x000fe80000004200 */
[----:B------:R-:W-:Y:S01]  /*12e00*/  LDSM.16.MT88.4 R36, [R198+0x800] ;  /* 0x00080000c624783b */ /* 0x000fe20000004200 */
[----:B------:R3:W-:Y:S03]  /*12e10*/  MUFU.EX2 R120, R4 ;  /* 0x0000000400787308 */ /* 0x0007e60000000800 */
[----:B------:R-:W-:Y:S04]  /*12e20*/  LDSM.16.MT88.4 R60, [R197] ;  /* 0x00000000c53c783b */ /* 0x000fe80000004200 */
[----:B------:R-:W-:Y:S01]  /*12e30*/  LDSM.16.MT88.4 R68, [R151+0x1800] ;  /* 0x001800009744783b */ /* 0x000fe20000004200 */
[----:B--2---:R-:W-:-:S03]  /*12e40*/  FFMA.FTZ R2, R12, c[0x0][0x2d0], -R3 ;  /* 0x0000b4000c027a23 */ /* 0x004fc60000010803 */
[----:B------:R-:W-:Y:S01]  /*12e50*/  LDSM.16.MT88.4 R76, [R196+0x1800] ;  /* 0x00180000c44c783b */ /* 0x000fe20000004200 */
[----:B------:R2:W4:Y:S03]  /*12e60*/  MUFU.EX2 R9, R2 ;  /* 0x0000000200097308 */ /* 0x0005260000000800 */
[----:B------:R-:W-:Y:S01]  /*12e70*/  LDSM.16.MT88.4 R72, [R197+0x800] ;  /* 0x00080000c548783b */ /* 0x000fe20000004200 */
[----:B---3--:R-:W-:-:S03]  /*12e80*/  FFMA.FTZ R4, R15, c[0x0][0x2d0], -R3 ;  /* 0x0000b4000f047a23 */ /* 0x008fc60000010803 */
[----:B------:R-:W3:Y:S01]  /*12e90*/  LDSM.16.MT88.4 R12, [R196] ;  /* 0x00000000c40c783b */ /* 0x000ee20000004200 */
[----:B------:R5:W1:Y:S03]  /*12ea0*/  MUFU.EX2 R119, R4 ;  /* 0x0000000400777308 */ /* 0x000a660000000800 */
[----:B------:R-:W-:Y:S01]  /*12eb0*/  LDSM.16.MT88.4 R168, [R151+0x1000] ;  /* 0x0010000097a8783b */ /* 0x000fe20000004200 */
[----:B--2---:R-:W-:-:S05]  /*12ec0*/  FMUL.FTZ R2, R5, c[0x0][0x2d0] ;  /* 0x0000b40005027a20 */ /* 0x004fca0000410000 */
[----:B------:R-:W-:Y:S02]  /*12ed0*/  FSEL R2, R2, RZ, P0 ;  /* 0x000000ff02027208 */ /* 0x000fe40000000000 */
[----:B------:R-:W-:-:S03]  /*12ee0*/  ISETP.GE.AND P0, PT, R209, R218, PT ;  /* 0x000000dad100720c */ /* 0x000fc60003f06270 */
[----:B-----5:R-:W-:Y:S01]  /*12ef0*/  FFMA.FTZ R4, R16, c[0x0][0x2d0], -R2 ;  /* 0x0000b40010047a23 */ /* 0x020fe20000010802 */
[----:B----4-:R-:W-:-:S03]  /*12f00*/  F2FP.BF16.PACK_AB R16, R9, R108 ;  /* 0x0000006c0910723e */ /* 0x010fc600000010ff */
[----:B------:R2:W-:Y:S02]  /*12f10*/  MUFU.EX2 R118, R4 ;  /* 0x0000000400767308 */ /* 0x0005e40000000800 */
[----:B--2---:R-:W-:-:S06]  /*12f20*/  FFMA.FTZ R4, R17, c[0x0][0x2d0], -R2 ;  /* 0x0000b40011047a23 */ /* 0x004fcc0000010802 */
[----:B------:R2:W4:Y:S02]  /*12f30*/  MUFU.EX2 R117, R4 ;  /* 0x0000000400757308 */ /* 0x0005240000000800 */
[----:B--2---:R-:W-:Y:S01]  /*12f40*/  FFMA.FTZ R4, R18, c[0x0][0x2d0], -R2 ;  /* 0x0000b40012047a23 */ /* 0x004fe20000010802 */
[----:B-1----:R-:W-:Y:S02]  /*12f50*/  F2FP.BF16.PACK_AB R18, R119, R120 ;  /* 0x000000787712723e */ /* 0x002fe400000010ff */
[----:B----4-:R-:W-:-:S03]  /*12f60*/  F2FP.BF16.PACK_AB R17, R117, R118 ;  /* 0x000000767511723e */ /* 0x010fc600000010ff */
[----:B------:R1:W-:Y:S02]  /*12f70*/  MUFU.EX2 R116, R4 ;  /* 0x0000000400747308 */ /* 0x0003e40000000800 */
[----:B-1----:R-:W-:-:S06]  /*12f80*/  FFMA.FTZ R4, R19, c[0x0][0x2d0], -R2 ;  /* 0x0000b40013047a23 */ /* 0x002fcc0000010802 */
[----:B------:R1:W2:Y:S02]  /*12f90*/  MUFU.EX2 R125, R4 ;  /* 0x00000004007d7308 */ /* 0x0002a40000000800 */
[----:B-1----:R-:W-:Y:S01]  /*12fa0*/  FFMA.FTZ R4, R24, c[0x0][0x2d0], -R3 ;  /* 0x0000b40018047a23 */ /* 0x002fe20000010803 */
[----:B--2---:R-:W-:-:S05]  /*12fb0*/  F2FP.BF16.PACK_AB R19, R125, R116 ;  /* 0x000000747d13723e */ /* 0x004fca00000010ff */
[----:B------:R1:W-:Y:S02]  /*12fc0*/  MUFU.EX2 R124, R4 ;  /* 0x00000004007c7308 */ /* 0x0003e40000000800 */
[C---:B------:R-:W-:Y:S08]  /*12fd0*/  HMMA.16816.F32.BF16 R64, R16.reuse, R20, RZ ;  /* 0x000000141040723c */ /* 0x040ff000000418ff */
[----:B------:R-:W-:Y:S01]  /*12fe0*/  HMMA.16816.F32.BF16 R56, R16, R22, RZ ;  /* 0x000000161038723c */ /* 0x000fe200000418ff */
[----:B-1----:R-:W-:-:S04]  /*12ff0*/  FFMA.FTZ R4, R26, c[0x0][0x2d0], -R3 ;  /* 0x0000b4001a047a23 */ /* 0x002fc80000010803 */
[----:B------:R1:W2:Y:S03]  /*13000*/  MUFU.EX2 R137, R4 ;  /* 0x0000000400897308 */ /* 0x0002a60000000800 */
[C---:B---3--:R-:W-:Y:S08]  /*13010*/  HMMA.16816.F32.BF16 R52, R16.reuse, R12, RZ ;  /* 0x0000000c1034723c */ /* 0x048ff000000418ff */
[----:B------:R-:W-:Y:S01]  /*13020*/  HMMA.16816.F32.BF16 R32, R16, R14, RZ ;  /* 0x0000000e1020723c */ /* 0x000fe200000418ff */
[----:B-1----:R-:W-:Y:S01]  /*13030*/  FFMA.FTZ R4, R27, c[0x0][0x2d0], -R3 ;  /* 0x0000b4001b047a23 */ /* 0x002fe20000010803 */
[----:B--2---:R-:W-:-:S06]  /*13040*/  F2FP.BF16.PACK_AB R12, R137, R124 ;  /* 0x0000007c890c723e */ /* 0x004fcc00000010ff */
[----:B------:R-:W-:Y:S01]  /*13050*/  HMMA.16816.F32.BF16 R20, R16, R60, RZ ;  /* 0x0000003c1014723c */ /* 0x000fe200000418ff */
[----:B------:R1:W-:Y:S02]  /*13060*/  MUFU.EX2 R138, R4 ;  /* 0x00000004008a7308 */ /* 0x0003e40000000800 */
[----:B-1----:R-:W-:-:S05]  /*13070*/  FFMA.FTZ R4, R25, c[0x0][0x2d0], -R3 ;  /* 0x0000b40019047a23 */ /* 0x002fca0000010803 */
[----:B------:R-:W-:Y:S01]  /*13080*/  HMMA.16816.F32.BF16 R24, R16, R50, RZ ;  /* 0x000000321018723c */ /* 0x000fe200000418ff */
[----:B------:R1:W2:Y:S02]  /*13090*/  MUFU.EX2 R139, R4 ;  /* 0x00000004008b7308 */ /* 0x0002a40000000800 */
[----:B-1----:R-:W-:Y:S01]  /*130a0*/  FFMA.FTZ R4, R28, c[0x0][0x2d0], -R2 ;  /* 0x0000b4001c047a23 */ /* 0x002fe20000010802 */
[----:B--2---:R-:W-:-:S05]  /*130b0*/  F2FP.BF16.PACK_AB R14, R139, R138 ;  /* 0x0000008a8b0e723e */ /* 0x004fca00000010ff */
[----:B------:R1:W-:Y:S02]  /*130c0*/  MUFU.EX2 R126, R4 ;  /* 0x00000004007e7308 */ /* 0x0003e40000000800 */
[----:B-1----:R-:W-:-:S06]  /*130d0*/  FFMA.FTZ R4, R29, c[0x0][0x2d0], -R2 ;  /* 0x0000b4001d047a23 */ /* 0x002fcc0000010802 */
[----:B------:R1:W2:Y:S02]  /*130e0*/  MUFU.EX2 R127, R4 ;  /* 0x00000004007f7308 */ /* 0x0002a40000000800 */
[----:B-1----:R-:W-:Y:S01]  /*130f0*/  FFMA.FTZ R4, R31, c[0x0][0x2d0], -R2 ;  /* 0x0000b4001f047a23 */ /* 0x002fe20000010802 */
[----:B--2---:R-:W-:-:S05]  /*13100*/  F2FP.BF16.PACK_AB R13, R127, R126 ;  /* 0x0000007e7f0d723e */ /* 0x004fca00000010ff */
[----:B------:R1:W-:Y:S02]  /*13110*/  MUFU.EX2 R136, R4 ;  /* 0x0000000400887308 */ /* 0x0003e40000000800 */
[----:B-1----:R-:W-:Y:S02]  /*13120*/  FFMA.FTZ R4, R30, c[0x0][0x2d0], -R2 ;  /* 0x0000b4001e047a23 */ /* 0x002fe40000010802 */
[----:B------:R-:W-:Y:S01]  /*13130*/  HMMA.16816.F32.BF16 R28, R16, R48, RZ ;  /* 0x00000030101c723c */ /* 0x000fe200000418ff */
[----:B------:R-:W1:Y:S03]  /*13140*/  LDSM.16.MT88.4 R48, [R151+0x2000] ;  /* 0x002000009730783b */ /* 0x000e660000004200 */
[----:B------:R-:W2:Y:S02]  /*13150*/  MUFU.EX2 R160, R4 ;  /* 0x0000000400a07308 */ /* 0x000ea40000000800 */
[----:B--2---:R-:W-:Y:S01]  /*13160*/  F2FP.BF16.PACK_AB R15, R160, R136 ;  /* 0x00000088a00f723e */ /* 0x004fe200000010ff */
[----:B------:R-:W-:-:S02]  /*13170*/  FADD.FTZ R4, R108, R9 ;  /* 0x000000096c047221 */ /* 0x000fc40000010000 */
[----:B------:R-:W-:Y:S02]  /*13180*/  FADD.FTZ R9, R118, R117 ;  /* 0x0000007576097221 */ /* 0x000fe40000010000 */
[----:B------:R-:W-:Y:S02]  /*13190*/  FADD.FTZ R4, R120, R4 ;  /* 0x0000000478047221 */ /* 0x000fe40000010000 */
[----:B------:R-:W-:Y:S01]  /*131a0*/  HMMA.16816.F32.BF16 R172, R12, R44, R64 ;  /* 0x0000002c0cac723c */ /* 0x000fe20000041840 */
[----:B------:R-:W-:Y:S01]  /*131b0*/  LDSM.16.MT88.4 R64, [R151+0x3000] ;  /* 0x003000009740783b */ /* 0x000fe20000004200 */
[----:B------:R-:W-:Y:S02]  /*131c0*/  FADD.FTZ R4, R119, R4 ;  /* 0x0000000477047221 */ /* 0x000fe40000010000 */
[----:B------:R-:W-:Y:S02]  /*131d0*/  FADD.FTZ R9, R116, R9 ;  /* 0x0000000974097221 */ /* 0x000fe40000010000 */
[----:B------:R-:W-:-:S02]  /*131e0*/  FADD.FTZ R4, R124, R4 ;  /* 0x000000047c047221 */ /* 0x000fc40000010000 */
[C---:B------:R-:W-:Y:S01]  /*131f0*/  HMMA.16816.F32.BF16 R156, R12.reuse, R46, R56 ;  /* 0x0000002e0c9c723c */ /* 0x040fe20000041838 */
[----:B------:R-:W2:Y:S01]  /*13200*/  LDSM.16.MT88.4 R44, [R198+0x1800] ;  /* 0x00180000c62c783b */ /* 0x000ea20000004200 */
[----:B------:R-:W-:Y:S02]  /*13210*/  FADD.FTZ R9, R125, R9 ;  /* 0x000000097d097221 */ /* 0x000fe40000010000 */
[----:B------:R-:W-:Y:S01]  /*13220*/  FADD.FTZ R4, R137, R4 ;  /* 0x0000000489047221 */ /* 0x000fe20000010000 */
[----:B------:R-:W-:Y:S01]  /*13230*/  LDSM.16.MT88.4 R56, [R197+0x2000] ;  /* 0x00200000c538783b */ /* 0x000fe20000004200 */
[----:B------:R-:W-:Y:S02]  /*13240*/  FADD.FTZ R9, R126, R9 ;  /* 0x000000097e097221 */ /* 0x000fe40000010000 */
[C---:B------:R-:W-:Y:S01]  /*13250*/  HMMA.16816.F32.BF16 R164, R12.reuse, R40, R52 ;  /* 0x000000280ca4723c */ /* 0x040fe20000041834 */
[----:B------:R-:W-:Y:S07]  /*13260*/  LDSM.16.MT88.4 R52, [R197+0x1800] ;  /* 0x00180000c534783b */ /* 0x000fee0000004200 */
[C---:B------:R-:W-:Y:S01]  /*13270*/  HMMA.16816.F32.BF16 R152, R12.reuse, R42, R32 ;  /* 0x0000002a0c98723c */ /* 0x040fe20000041820 */
[----:B------:R-:W3:Y:S07]  /*13280*/  LDSM.16.MT88.4 R40, [R196+0x2000] ;  /* 0x00200000c428783b */ /* 0x000eee0000004200 */
[C---:B------:R-:W-:Y:S08]  /*13290*/  HMMA.16816.F32.BF16 R248, R12.reuse, R36, R28 ;  /* 0x000000240cf8723c */ /* 0x040ff0000004181c */
[----:B------:R-:W-:Y:S08]  /*132a0*/  HMMA.16816.F32.BF16 R240, R12, R38, R24 ;  /* 0x000000260cf0723c */ /* 0x000ff00000041818 */
[C---:B------:R-:W-:Y:S01]  /*132b0*/  HMMA.16816.F32.BF16 R36, R16.reuse, R62, RZ ;  /* 0x0000003e1024723c */ /* 0x040fe200000418ff */
[----:B------:R-:W4:Y:S07]  /*132c0*/  LDSM.16.MT88.4 R60, [R198+0x2000] ;  /* 0x00200000c63c783b */ /* 0x000f2e0000004200 */
[C---:B------:R-:W-:Y:S08]  /*132d0*/  HMMA.16816.F32.BF16 R32, R16.reuse, R68, RZ ;  /* 0x000000441020723c */ /* 0x040ff000000418ff */
[C---:B------:R-:W-:Y:S01]  /*132e0*/  HMMA.16816.F32.BF16 R28, R16.reuse, R70, RZ ;  /* 0x00000046101c723c */ /* 0x040fe200000418ff */
[----:B------:R-:W-:Y:S07]  /*132f0*/  LDSM.16.MT88.4 R68, [R151+0x3800] ;  /* 0x003800009744783b */ /* 0x000fee0000004200 */
[----:B------:R-:W-:Y:S08]  /*13300*/  HMMA.16816.F32.BF16 R24, R16, R76, RZ ;  /* 0x0000004c1018723c */ /* 0x000ff000000418ff */
[C---:B------:R-:W-:Y:S08]  /*13310*/  HMMA.16816.F32.BF16 R224, R12.reuse, R74, R36 ;  /* 0x0000004a0ce0723c */ /* 0x040ff00000041824 */
[----:B-1----:R-:W-:Y:S08]  /*13320*/  HMMA.16816.F32.BF16 R232, R12, R48, R32 ;  /* 0x000000300ce8723c */ /* 0x002ff00000041820 */
[C---:B--2---:R-:W-:Y:S08]  /*13330*/  HMMA.16816.F32.BF16 R36, R16.reuse, R44, RZ ;  /* 0x0000002c1024723c */ /* 0x044ff000000418ff */
[----:B------:R-:W-:Y:S01]  /*13340*/  HMMA.16816.F32.BF16 R32, R16, R46, RZ ;  /* 0x0000002e1020723c */ /* 0x000fe200000418ff */
[----:B------:R-:W1:Y:S07]  /*13350*/  LDSM.16.MT88.4 R44, [R196+0x3000] ;  /* 0x00300000c42c783b */ /* 0x000e6e0000004200 */
[C---:B------:R-:W-:Y:S08]  /*13360*/  HMMA.16816.F32.BF16 R244, R12.reuse, R72, R20 ;  /* 0x000000480cf4723c */ /* 0x040ff00000041814 */
[C---:B------:R-:W-:Y:S01]  /*13370*/  HMMA.16816.F32.BF16 R192, R12.reuse, R50, R28 ;  /* 0x000000320cc0723c */ /* 0x040fe2000004181c */
[----:B------:R-:W-:Y:S07]  /*13380*/  LDSM.16.MT88.4 R48, [R196+0x3800] ;  /* 0x00380000c430783b */ /* 0x000fee0000004200 */
[----:B---3--:R-:W-:Y:S08]  /*13390*/  HMMA.16816.F32.BF16 R228, R12, R40, R24 ;  /* 0x000000280ce4723c */ /* 0x008ff00000041818 */
[C---:B------:R-:W-:Y:S08]  /*133a0*/  HMMA.16816.F32.BF16 R20, R16.reuse, R78, RZ ;  /* 0x0000004e1014723c */ /* 0x040ff000000418ff */
[C---:B------:R-:W-:Y:S08]  /*133b0*/  HMMA.16816.F32.BF16 R28, R16.reuse, R52, RZ ;  /* 0x00000034101c723c */ /* 0x040ff000000418ff */
[----:B------:R-:W-:Y:S01]  /*133c0*/  HMMA.16816.F32.BF16 R24, R16, R54, RZ ;  /* 0x000000361018723c */ /* 0x000fe200000418ff */
[----:B------:R-:W2:Y:S07]  /*133d0*/  LDSM.16.MT88.4 R52, [R198+0x3000] ;  /* 0x00300000c634783b */ /* 0x000eae0000004200 */
[C---:B------:R-:W-:Y:S01]  /*133e0*/  HMMA.16816.F32.BF16 R188, R12.reuse, R42, R20 ;  /* 0x0000002a0cbc723c */ /* 0x040fe20000041814 */
[----:B------:R-:W3:Y:S07]  /*133f0*/  LDSM.16.MT88.4 R40, [R198+0x3800] ;  /* 0x00380000c628783b */ /* 0x000eee0000004200 */
[C---:B----4-:R-:W-:Y:S08]  /*13400*/  HMMA.16816.F32.BF16 R72, R12.reuse, R62, R32 ;  /* 0x0000003e0c48723c */ /* 0x050ff00000041820 */
[----:B------:R-:W-:Y:S08]  /*13410*/  HMMA.16816.F32.BF16 R180, R12, R56, R28 ;  /* 0x000000380cb4723c */ /* 0x000ff0000004181c */
[C---:B-1----:R-:W-:Y:S08]  /*13420*/  HMMA.16816.F32.BF16 R32, R16.reuse, R44, RZ ;  /* 0x0000002c1020723c */ /* 0x042ff000000418ff */
[C---:B------:R-:W-:Y:S01]  /*13430*/  HMMA.16816.F32.BF16 R28, R16.reuse, R46, RZ ;  /* 0x0000002e101c723c */ /* 0x040fe200000418ff */
[----:B------:R-:W1:Y:S07]  /*13440*/  LDSM.16.MT88.4 R44, [R197+0x3000] ;  /* 0x00300000c52c783b */ /* 0x000e6e0000004200 */
[----:B------:R-:W-:Y:S08]  /*13450*/  HMMA.16816.F32.BF16 R20, R16, R64, RZ ;  /* 0x000000401014723c */ /* 0x000ff000000418ff */
[----:B------:R-:W-:Y:S01]  /*13460*/  HMMA.16816.F32.BF16 R76, R12, R58, R24 ;  /* 0x0000003a0c4c723c */ /* 0x000fe20000041818 */
[----:B------:R-:W-:Y:S07]  /*13470*/  LDSM.16.MT88.4 R56, [R196+0x2800] ;  /* 0x00280000c438783b */ /* 0x000fee0000004200 */
[----:B--2---:R-:W-:Y:S08]  /*13480*/  HMMA.16816.F32.BF16 R24, R16, R52, RZ ;  /* 0x000000341018723c */ /* 0x004ff000000418ff */
[C---:B------:R-:W-:Y:S01]  /*13490*/  HMMA.16816.F32.BF16 R92, R12.reuse, R50, R28 ;  /* 0x000000320c5c723c */ /* 0x040fe2000004181c */
[----:B------:R-:W2:Y:S07]  /*134a0*/  LDSM.16.MT88.4 R28, [R197+0x3800] ;  /* 0x00380000c51c783b */ /* 0x000eae0000004200 */
[----:B------:R-:W-:Y:S08]  /*134b0*/  HMMA.16816.F32.BF16 R176, R12, R68, R20 ;  /* 0x000000440cb0723c */ /* 0x000ff00000041814 */
[----:B------:R-:W-:Y:S08]  /*134c0*/  HMMA.16816.F32.BF16 R20, R16, R54, RZ ;  /* 0x000000361014723c */ /* 0x000ff000000418ff */
[C---:B---3--:R-:W-:Y:S08]  /*134d0*/  HMMA.16816.F32.BF16 R132, R12.reuse, R40, R24 ;  /* 0x000000280c84723c */ /* 0x048ff00000041818 */
[----:B------:R-:W-:Y:S01]  /*134e0*/  HMMA.16816.F32.BF16 R96, R12, R48, R32 ;  /* 0x000000300c60723c */ /* 0x000fe20000041820 */
[----:B------:R-:W3:Y:S04]  /*134f0*/  LDSM.16.MT88.4 R32, [R151+0x4800] ;  /* 0x004800009720783b */ /* 0x000ee80000004200 */
[----:B------:R-:W-:Y:S03]  /*13500*/  LDSM.16.MT88.4 R48, [R151+0x2800] ;  /* 0x002800009730783b */ /* 0x000fe60000004200 */
[----:B-1----:R-:W-:Y:S08]  /*13510*/  HMMA.16816.F32.BF16 R24, R16, R44, RZ ;  /* 0x0000002c1018723c */ /* 0x002ff000000418ff */
[----:B------:R-:W-:Y:S01]  /*13520*/  HMMA.16816.F32.BF16 R104, R12, R42, R20 ;  /* 0x0000002a0c68723c */ /* 0x000fe20000041814 */
[----:B------:R-:W-:Y:S07]  /*13530*/  LDSM.16.MT88.4 R40, [R197+0x1000] ;  /* 0x00100000c528783b */ /* 0x000fee0000004200 */
[----:B------:R-:W-:Y:S08]  /*13540*/  HMMA.16816.F32.BF16 R20, R16, R46, RZ ;  /* 0x0000002e1014723c */ /* 0x000ff000000418ff */
[C---:B--2---:R-:W-:Y:S01]  /*13550*/  HMMA.16816.F32.BF16 R100, R12.reuse, R28, R24 ;  /* 0x0000001c0c64723c */ /* 0x044fe20000041818 */
[----:B------:R-:W1:Y:S07]  /*13560*/  LDSM.16.MT88.4 R24, [R151+0x5000] ;  /* 0x005000009718783b */ /* 0x000e6e0000004200 */
[C---:B------:R-:W-:Y:S08]  /*13570*/  HMMA.16816.F32.BF16 R184, R12.reuse, R60, R36 ;  /* 0x0000003c0cb8723c */ /* 0x040ff00000041824 */
[----:B------:R-:W-:Y:S01]  /*13580*/  HMMA.16816.F32.BF16 R112, R12, R30, R20 ;  /* 0x0000001e0c70723c */ /* 0x000fe20000041814 */
[----:B------:R-:W2:Y:S07]  /*13590*/  LDSM.16.MT88.4 R28, [R196+0x4800] ;  /* 0x00480000c41c783b */ /* 0x000eae0000004200 */
[C---:B---3--:R-:W-:Y:S07]  /*135a0*/  HMMA.16816.F32.BF16 R20, R16.reuse, R32, RZ ;  /* 0x000000201014723c */ /* 0x048fee00000418ff */
[--C-:B------:R-:W-:Y:S01]  /*135b0*/  FFMA.FTZ R33, R80, c[0x0][0x2d0], -R3.reuse ;  /* 0x0000b40050217a23 */ /* 0x100fe20000010803 */
[----:B------:R-:W-:Y:S01]  /*135c0*/  HMMA.16816.F32.BF16 R36, R16, R66, RZ ;  /* 0x000000421024723c */ /* 0x000fe200000418ff */
[----:B------:R-:W-:Y:S01]  /*135d0*/  FFMA.FTZ R32, R87, c[0x0][0x2d0], -R2 ;  /* 0x0000b40057207a23 */ /* 0x000fe20000010802 */
[----:B------:R-:W-:Y:S11]  /*135e0*/  LDSM.16.MT88.4 R64, [R198+0x2800] ;  /* 0x00280000c640783b */ /* 0x000ff60000004200 */
[----:B------:R-:W-:Y:S03]  /*135f0*/  @!UPT UIADD3 URZ, URZ, URZ, URZ ;  /* 0x0000003f3f3ff290 */ /* 0x000fe6000fffe03f */
[----:B-1----:R-:W-:Y:S08]  /*13600*/  HMMA.16816.F32.BF16 R108, R12, R24, R20 ;  /* 0x000000180c6c723c */ /* 0x002ff00000041814 */
[----:B------:R-:W-:Y:S07]  /*13610*/  HMMA.16816.F32.BF16 R20, R16, R34, RZ ;  /* 0x000000221014723c */ /* 0x000fee00000418ff */
[--C-:B------:R-:W-:Y:S01]  /*13620*/  FFMA.FTZ R35, R82, c[0x0][0x2d0], -R3.reuse ;  /* 0x0000b40052237a23 */ /* 0x100fe20000010803 */
[----:B------:R-:W-:Y:S01]  /*13630*/  HMMA.16816.F32.BF16 R88, R12, R70, R36 ;  /* 0x000000460c58723c */ /* 0x000fe20000041824 */
[----:B------:R-:W-:-:S06]  /*13640*/  FFMA.FTZ R34, R81, c[0x0][0x2d0], -R3 ;  /* 0x0000b40051227a23 */ /* 0x000fcc0000010803 */
[----:B------:R-:W-:Y:S02]  /*13650*/  FFMA.FTZ R36, R83, c[0x0][0x2d0], -R3 ;  /* 0x0000b40053247a23 */ /* 0x000fe40000010803 */
[----:B------:R-:W-:Y:S01]  /*13660*/  FADD.FTZ R3, R138, R4 ;  /* 0x000000048a037221 */ /* 0x000fe20000010000 */
[----:B------:R-:W-:Y:S01]  /*13670*/  LDSM.16.MT88.4 R80, [R151+0x4000] ;  /* 0x004000009750783b */ /* 0x000fe20000004200 */
[----:B------:R-:W-:Y:S02]  /*13680*/  FADD.FTZ R4, R127, R9 ;  /* 0x000000097f047221 */ /* 0x000fe40000010000 */
[--C-:B------:R-:W-:Y:S02]  /*13690*/  FFMA.FTZ R9, R86, c[0x0][0x2d0], -R2.reuse ;  /* 0x0000b40056097a23 */ /* 0x100fe40000010802 */
[--C-:B------:R-:W-:Y:S01]  /*136a0*/  FFMA.FTZ R38, R85, c[0x0][0x2d0], -R2.reuse ;  /* 0x0000b40055267a23 */ /* 0x100fe20000010802 */
[----:B------:R-:W-:Y:S01]  /*136b0*/  HMMA.16816.F32.BF16 R120, R12, R26, R20 ;  /* 0x0000001a0c78723c */ /* 0x000fe20000041814 */
[----:B------:R-:W1:Y:S01]  /*136c0*/  LDSM.16.MT88.4 R24, [R196+0x5000] ;  /* 0x00500000c418783b */ /* 0x000e620000004200 */
[----:B------:R-:W-:-:S02]  /*136d0*/  FFMA.FTZ R37, R84, c[0x0][0x2d0], -R2 ;  /* 0x0000b40054257a23 */ /* 0x000fc40000010802 */
[----:B------:R-:W-:Y:S02]  /*136e0*/  FADD.FTZ R2, R139, R3 ;  /* 0x000000038b027221 */ /* 0x000fe40000010000 */
[----:B------:R-:W-:Y:S02]  /*136f0*/  FADD.FTZ R3, R136, R4 ;  /* 0x0000000488037221 */ /* 0x000fe40000010000 */
[----:B--2---:R-:W-:Y:S01]  /*13700*/  HMMA.16816.F32.BF16 R20, R16, R28, RZ ;  /* 0x0000001c1014723c */ /* 0x004fe200000418ff */
[----:B------:R-:W-:Y:S01]  /*13710*/  MUFU.EX2 R4, R9 ;  /* 0x0000000900047308 */ /* 0x000fe20000000800 */
[----:B------:R-:W-:Y:S02]  /*13720*/  FADD.FTZ R3, R160, R3 ;  /* 0x00000003a0037221 */ /* 0x000fe40000010000 */
[----:B------:R-:W-:Y:S11]  /*13730*/  LDSM.16.MT88.4 R160, [R196+0x1000] ;  /* 0x00100000c4a0783b */ /* 0x000ff60000004200 */
[----:B------:R-:W-:Y:S09]  /*13740*/  @!UPT UIADD3 URZ, URZ, URZ, URZ ;  /* 0x0000003f3f3ff290 */ /* 0x000ff2000fffe03f */
        /* <DEDUP_REMOVED lines=9> */
[----:B------:R-:W-:Y:S01]  /*137e0*/  MUFU.EX2 R28, R33 ;  /* 0x00000021001c7308 */ /* 0x000fe20000000800 */
[----:B-1----:R-:W-:Y:S01]  /*137f0*/  FADD.FTZ R3, R29, R3 ;  /* 0x000000031d037221 */ /* 0x002fe20000010000 */
[----:B------:R-:W-:Y:S11]  /*13800*/  F2FP.BF16.PACK_AB R137, R4, R29 ;  /* 0x0000001d0489723e */ /* 0x000ff600000010ff */
[----:B------:R-:W-:Y:S02]  /*13810*/  @!UPT UIADD3 URZ, URZ, URZ, URZ ;  /* 0x0000003f3f3ff290 */ /* 0x000fe4000fffe03f */
[----:B--2---:R-:W-:Y:S01]  /*13820*/  HMMA.16816.F32.BF16 R124, R12, R24, R20 ;  /* 0x000000180c7c723c */ /* 0x004fe20000041814 */
[----:B------:R-:W1:Y:S07]  /*13830*/  MUFU.EX2 R25, R36 ;  /* 0x0000002400197308 */ /* 0x000e6e0000000800 */
[----:B------:R-:W-:Y:S01]  /*13840*/  HMMA.16816.F32.BF16 R20, R16, R30, RZ ;  /* 0x0000001e1014723c */ /* 0x000fe200000418ff */
[----:B------:R-:W2:Y:S08]  /*13850*/  MUFU.EX2 R24, R35 ;  /* 0x0000002300187308 */ /* 0x000eb00000000800 */
[----:B------:R-:W3:Y:S01]  /*13860*/  MUFU.EX2 R30, R34 ;  /* 0x00000022001e7308 */ /* 0x000ee20000000800 */
[----:B-1----:R-:W-:-:S04]  /*13870*/  FADD.FTZ R2, R25, R2 ;  /* 0x0000000219027221 */ /* 0x002fc80000010000 */
[C---:B--2---:R-:W-:Y:S01]  /*13880*/  FADD.FTZ R2, R24.reuse, R2 ;  /* 0x0000000218027221 */ /* 0x044fe20000010000 */
[----:B------:R-:W-:-:S03]  /*13890*/  F2FP.BF16.PACK_AB R136, R24, R25 ;  /* 0x000000191888723e */ /* 0x000fc600000010ff */
[----:B---3--:R-:W-:Y:S01]  /*138a0*/  FADD.FTZ R2, R30, R2 ;  /* 0x000000021e027221 */ /* 0x008fe20000010000 */
[----:B------:R-:W-:-:S05]  /*138b0*/  F2FP.BF16.PACK_AB R138, R28, R30 ;  /* 0x0000001e1c8a723e */ /* 0x000fca00000010ff */
[----:B------:R-:W-:Y:S01]  /*138c0*/  HMMA.16816.F32.BF16 R32, R12, R26, R20 ;  /* 0x0000001a0c20723c */ /* 0x000fe20000041814 */
[----:B------:R-:W1:Y:S01]  /*138d0*/  LDSM.16.MT88.4 R20, [R197+0x4800] ;  /* 0x00480000c514783b */ /* 0x000e620000004200 */
[----:B------:R-:W-:Y:S02]  /*138e0*/  FADD.FTZ R217, R28, R2 ;  /* 0x000000021cd97221 */ /* 0x000fe40000010000 */
[----:B------:R-:W-:Y:S02]  /*138f0*/  FADD.FTZ R2, R4, R3 ;  /* 0x0000000304027221 */ /* 0x000fe40000010000 */
[----:B------:R-:W2:Y:S08]  /*13900*/  MUFU.EX2 R4, R38 ;  /* 0x0000002600047308 */ /* 0x000eb00000000800 */
[----:B------:R-:W3:Y:S01]  /*13910*/  MUFU.EX2 R3, R37 ;  /* 0x0000002500037308 */ /* 0x000ee20000000800 */
[----:B--2---:R-:W-:Y:S01]  /*13920*/  FADD.FTZ R2, R4, R2 ;  /* 0x0000000204027221 */ /* 0x004fe20000010000 */
[----:B---3--:R-:W-:-:S03]  /*13930*/  F2FP.BF16.PACK_AB R139, R3, R4 ;  /* 0x00000004038b723e */ /* 0x008fc600000010ff */
[----:B------:R-:W-:-:S04]  /*13940*/  FADD.FTZ R216, R3, R2 ;  /* 0x0000000203d87221 */ /* 0x000fc80000010000 */
[C---:B------:R-:W-:Y:S08]  /*13950*/  HMMA.16816.F32.BF16 R60, R136.reuse, R64, R184 ;  /* 0x00000040883c723c */ /* 0x040ff000000418b8 */
[----:B------:R-:W-:Y:S01]  /*13960*/  HMMA.16816.F32.BF16 R64, R136, R66, R72 ;  /* 0x000000428840723c */ /* 0x000fe20000041848 */
[----:B------:R-:W2:Y:S07]  /*13970*/  LDSM.16.MT88.4 R72, [R197+0x2800] ;  /* 0x00280000c548783b */ /* 0x000eae0000004200 */
[C---:B-1----:R-:W-:Y:S08]  /*13980*/  HMMA.16816.F32.BF16 R24, R16.reuse, R20, RZ ;  /* 0x000000141018723c */ /* 0x042ff000000418ff */
[----:B------:R-:W-:Y:S01]  /*13990*/  HMMA.16816.F32.BF16 R16, R16, R22, RZ ;  /* 0x000000161010723c */ /* 0x000fe200000418ff */
[----:B------:R-:W1:Y:S07]  /*139a0*/  LDSM.16.MT88.4 R20, [R197+0x5000] ;  /* 0x00500000c514783b */ /* 0x000e6e0000004200 */
[C---:B------:R-:W-:Y:S08]  /*139b0*/  HMMA.16816.F32.BF16 R164, R136.reuse, R160, R164 ;  /* 0x000000a088a4723c */ /* 0x040ff000000418a4 */
[C---:B------:R-:W-:Y:S01]  /*139c0*/  HMMA.16816.F32.BF16 R160, R136.reuse, R162, R152 ;  /* 0x000000a288a0723c */ /* 0x040fe20000041898 */
[----:B------:R-:W3:Y:S07]  /*139d0*/  LDSM.16.MT88.4 R152, [R198+0x1000] ;  /* 0x00100000c698783b */ /* 0x000eee0000004200 */
[C---:B------:R-:W-:Y:S08]  /*139e0*/  HMMA.16816.F32.BF16 R172, R136.reuse, R168, R172 ;  /* 0x000000a888ac723c */ /* 0x040ff000000418ac */
[C---:B--2---:R-:W-:Y:S08]  /*139f0*/  HMMA.16816.F32.BF16 R68, R136.reuse, R72, R180 ;  /* 0x000000488844723c */ /* 0x044ff000000418b4 */
[C---:B------:R-:W-:Y:S08]  /*13a00*/  HMMA.16816.F32.BF16 R72, R136.reuse, R74, R76 ;  /* 0x0000004a8848723c */ /* 0x040ff0000004184c */
[C---:B------:R-:W-:Y:S08]  /*13a10*/  HMMA.16816.F32.BF16 R76, R136.reuse, R80, R176 ;  /* 0x00000050884c723c */ /* 0x040ff000000418b0 */
[----:B------:R-:W-:Y:S01]  /*13a20*/  HMMA.16816.F32.BF16 R80, R136, R82, R88 ;  /* 0x000000528850723c */ /* 0x000fe20000041858 */
[----:B------:R-:W2:Y:S07]  /*13a30*/  LDSM.16.MT88.4 R88, [R196+0x4000] ;  /* 0x00400000c458783b */ /* 0x000eae0000004200 */
[C---:B-1----:R-:W-:Y:S08]  /*13a40*/  HMMA.16816.F32.BF16 R24, R12.reuse, R20, R24 ;  /* 0x000000140c18723c */ /* 0x042ff00000041818 */
[----:B------:R-:W-:Y:S01]  /*13a50*/  HMMA.16816.F32.BF16 R16, R12, R22, R16 ;  /* 0x000000160c10723c */ /* 0x000fe20000041810 */
[----:B------:R-:W-:Y:S07]  /*13a60*/  LDSM.16.MT88.4 R12, [R197+0x5800] ;  /* 0x00580000c50c783b */ /* 0x000fee0000004200 */
[C---:B------:R-:W-:Y:S08]  /*13a70*/  HMMA.16816.F32.BF16 R168, R136.reuse, R170, R156 ;  /* 0x000000aa88a8723c */ /* 0x040ff0000004189c */
[C---:B---3--:R-:W-:Y:S08]  /*13a80*/  HMMA.16816.F32.BF16 R156, R136.reuse, R152, R248 ;  /* 0x00000098889c723c */ /* 0x048ff000000418f8 */
[C---:B------:R-:W-:Y:S08]  /*13a90*/  HMMA.16816.F32.BF16 R36, R136.reuse, R40, R244 ;  /* 0x000000288824723c */ /* 0x040ff000000418f4 */
[C---:B--2---:R-:W-:Y:S01]  /*13aa0*/  HMMA.16816.F32.BF16 R84, R136.reuse, R88, R96 ;  /* 0x000000588854723c */ /* 0x044fe20000041860 */
[----:B------:R-:W1:Y:S07]  /*13ab0*/  LDSM.16.MT88.4 R96, [R198+0x4000] ;  /* 0x00400000c660783b */ /* 0x000e6e0000004200 */
[C---:B------:R-:W-:Y:S08]  /*13ac0*/  HMMA.16816.F32.BF16 R88, R136.reuse, R90, R92 ;  /* 0x0000005a8858723c */ /* 0x040ff0000004185c */
[C---:B------:R-:W-:Y:S08]  /*13ad0*/  HMMA.16816.F32.BF16 R44, R136.reuse, R48, R232 ;  /* 0x00000030882c723c */ /* 0x040ff000000418e8 */
[C---:B------:R-:W-:Y:S08]  /*13ae0*/  HMMA.16816.F32.BF16 R52, R136.reuse, R56, R228 ;  /* 0x000000388834723c */ /* 0x040ff000000418e4 */
[C---:B------:R-:W-:Y:S08]  /*13af0*/  HMMA.16816.F32.BF16 R152, R136.reuse, R154, R240 ;  /* 0x0000009a8898723c */ /* 0x040ff000000418f0 */
[C---:B------:R-:W-:Y:S08]  /*13b00*/  HMMA.16816.F32.BF16 R40, R136.reuse, R42, R224 ;  /* 0x0000002a8828723c */ /* 0x040ff000000418e0 */
[C---:B-1----:R-:W-:Y:S08]  /*13b10*/  HMMA.16816.F32.BF16 R92, R136.reuse, R96, R132 ;  /* 0x00000060885c723c */ /* 0x042ff00000041884 */
[C---:B------:R-:W-:Y:S01]  /*13b20*/  HMMA.16816.F32.BF16 R96, R136.reuse, R98, R104 ;  /* 0x000000628860723c */ /* 0x040fe20000041868 */
[----:B------:R-:W1:Y:S07]  /*13b30*/  LDSM.16.MT88.4 R104, [R197+0x4000] ;  /* 0x00400000c568783b */ /* 0x000e6e0000004200 */
[C---:B------:R-:W-:Y:S08]  /*13b40*/  HMMA.16816.F32.BF16 R48, R136.reuse, R50, R192 ;  /* 0x000000328830723c */ /* 0x040ff000000418c0 */
[C---:B------:R-:W-:Y:S08]  /*13b50*/  HMMA.16816.F32.BF16 R56, R136.reuse, R58, R188 ;  /* 0x0000003a8838723c */ /* 0x040ff000000418bc */
[C---:B------:R-:W-:Y:S08]  /*13b60*/  HMMA.16816.F32.BF16 R132, R136.reuse, R12, R24 ;  /* 0x0000000c8884723c */ /* 0x040ff00000041818 */
        /* <DEDUP_REMOVED lines=10> */
[C---:B------:R-:W-:Y:S08]  /*13c10*/  HMMA.16816.F32.BF16 R128, R136.reuse, R130, R32 ;  /* 0x000000828880723c */ /* 0x040ff00000041820 */
[----:B------:R-:W-:Y:S01]  /*13c20*/  HMMA.16816.F32.BF16 R136, R136, R14, R16 ;  /* 0x0000000e8888723c */ /* 0x000fe20000041810 */
[----:B------:R-:W-:Y:S07]  /*13c30*/  @!UPT UIADD3 URZ, URZ, URZ, URZ ;  /* 0x0000003f3f3ff290 */ /* 0x000fee000fffe03f */
[----:B------:R-:W-:Y:S11]  /*13c40*/  @!P0 BRA `(.L_x_1837) ;  /* 0x00002f6000008947 */ /* 0x000ff60003800000 */
.L_x_1849:
[----:B------:R-:W-:Y:S04]  /*13c50*/  DEPBAR.LE SB0, 0x0 ;  /* 0x000080000000791a */ /* 0x000fe80000000000 */
[----:B------:R-:W-:Y:S01]  /*13c60*/  WARPSYNC 0xffffffff ;  /* 0xffffffff00007948 */ /* 0x000fe20003800000 */
[----:B------:R-:W-:Y:S01]  /*13c70*/  BAR.SYNC.DEFER_BLOCKING 0x0 ;  /* 0x0000000000007b1d */ /* 0x000fe20000010000 */
[----:B------:R-:W-:Y:S02]  /*13c80*/  SHF.R.S32.HI R2, RZ, 0x1f, R211 ;  /* 0x0000001fff027819 */ /* 0x000fe400000114d3 */
[----:B------:R-:W-:Y:S02]  /*13c90*/  LOP3.LUT P0, RZ, R149, 0x2, RZ, 0xc0, !PT ;  /* 0x0000000295ff7812 */ /* 0x000fe4000780c0ff */
[----:B------:R-:W-:Y:S01]  /*13ca0*/  SHF.R.S32.HI R9, RZ, 0x1f, R210 ;  /* 0x0000001fff097819 */ /* 0x000fe200000114d2 */
[----:B------:R-:W-:Y:S01]  /*13cb0*/  IMAD R4, R2, c[0x0][0x208], RZ ;  /* 0x0000820002047a24 */ /* 0x000fe200078e02ff */
[----:B------:R-:W-:Y:S01]  /*13cc0*/  ISETP.GE.AND P2, PT, R204, c[0x0][0x1d4], PT ;  /* 0x00007500cc007a0c */ /* 0x000fe20003f46270 */
[C---:B------:R-:W-:Y:S04]  /*13cd0*/  IMAD.WIDE.U32 R2, R211.reuse, c[0x0][0x208], RZ ;  /* 0x00008200d3027a25 */ /* 0x040fe800078e00ff */
[----:B------:R-:W-:Y:S04]  /*13ce0*/  IMAD R4, R211, c[0x0][0x20c], R4 ;  /* 0x00008300d3047a24 */ /* 0x000fe800078e0204 */
[----:B------:R-:W-:Y:S02]  /*13cf0*/  IMAD.IADD R3, R3, 0x1, R4 ;  /* 0x0000000103037824 */ /* 0x000fe400078e0204 */
[----:B------:R-:W-:Y:S02]  /*13d00*/  IMAD R4, R9, c[0x0][0x218], RZ ;  /* 0x0000860009047a24 */ /* 0x000fe400078e02ff */
[----:B------:R-:W-:Y:S01]  /*13d10*/  IMAD.WIDE.U32 R12, R210, c[0x0][0x218], R2 ;  /* 0x00008600d20c7a25 */ /* 0x000fe200078e0002 */
[C---:B------:R-:W-:Y:S02]  /*13d20*/  IADD3 R2, R150.reuse, 0x20, RZ ;  /* 0x0000002096027810 */ /* 0x040fe40007ffe0ff */
[----:B------:R-:W-:Y:S01]  /*13d30*/  @P0 IADD3 R2, R150, -0x20, RZ ;  /* 0xffffffe096020810 */ /* 0x000fe20007ffe0ff */
[----:B------:R1:W2:Y:S01]  /*13d40*/  LDSM.16.M88.4 R32, [R199] ;  /* 0x00000000c720783b */ /* 0x0002a20000000200 */
[----:B------:R-:W-:Y:S01]  /*13d50*/  IMAD R4, R210, c[0x0][0x21c], R4 ;  /* 0x00008700d2047a24 */ /* 0x000fe200078e0204 */
[----:B------:R-:W-:Y:S01]  /*13d60*/  IADD3 R3, P1, R220, R12, RZ ;  /* 0x0000000cdc037210 */ /* 0x000fe20007f3e0ff */
[----:B------:R-:W-:Y:S01]  /*13d70*/  IMAD.MOV.U32 R9, RZ, RZ, R6 ;  /* 0x000000ffff097224 */ /* 0x000fe200078e0006 */
[----:B------:R1:W3:Y:S02]  /*13d80*/  LDSM.16.M88.4 R184, [R2] ;  /* 0x0000000002b8783b */ /* 0x0002e40000000200 */
[----:B------:R-:W-:Y:S02]  /*13d90*/  IADD3.X R4, R223, R13, R4, P1, !PT ;  /* 0x0000000ddf047210 */ /* 0x000fe40000ffe404 */
[----:B------:R1:W4:Y:S01]  /*13da0*/  LDSM.16.M88.4 R188, [R2+0x800] ;  /* 0x0008000002bc783b */ /* 0x0003220000000200 */
[C---:B------:R-:W-:Y:S03]  /*13db0*/  LEA R20, P0, R3.reuse, c[0x0][0x1f8], 0x1 ;  /* 0x00007e0003147a11 */ /* 0x040fe600078008ff */
[----:B------:R1:W1:Y:S01]  /*13dc0*/  LDSM.16.M88.4 R192, [R2+0x1000] ;  /* 0x0010000002c0783b */ /* 0x0002620000000200 */
[----:B------:R-:W-:Y:S03]  /*13dd0*/  LEA.HI.X R4, R3, c[0x0][0x1fc], R4, 0x1, P0 ;  /* 0x00007f0003047a11 */ /* 0x000fe600000f0c04 */
[----:B------:R1:W1:Y:S04]  /*13de0*/  LDSM.16.M88.4 R16, [R150] ;  /* 0x000000009610783b */ /* 0x0002680000000200 */
[----:B------:R1:W1:Y:S04]  /*13df0*/  LDSM.16.M88.4 R24, [R150+0x800] ;  /* 0x000800009618783b */ /* 0x0002680000000200 */
[----:B------:R1:W1:Y:S04]  /*13e00*/  LDSM.16.M88.4 R176, [R150+0x1000] ;  /* 0x0010000096b0783b */ /* 0x0002680000000200 */
[----:B------:R1:W1:Y:S01]  /*13e10*/  LDSM.16.M88.4 R180, [R200] ;  /* 0x00000000c8b4783b */ /* 0x0002620000000200 */
[----:B------:R-:W-:-:S05]  /*13e20*/  BRA.DIV ~URZ, `(.L_x_1838) ;  /* 0x000091827f007947 */ /* 0x000fca000b800000 */
[----:B-1----:R1:W4:Y:S02]  /*13e30*/  SHFL.IDX PT, R2, R4, RZ, 0x181f ;  /* 0x00181fff04027589 */ /* 0x00232400000e0000 */
.L_x_1925:
[----:B------:R-:W5:Y:S01]  /*13e40*/  SHFL.IDX PT, R3, R20, RZ, 0x181f ;  /* 0x00181fff14037589 */ /* 0x000f6200000e0000 */
[----:B------:R-:W-:Y:S03]  /*13e50*/  BSSY B0, `(.L_x_1839) ;  /* 0x0000024000007945 */ /* 0x000fe60003800000 */
[----:B------:R-:W1:Y:S01]  /*13e60*/  S2R R21, SR_TID.X ;  /* 0x0000000000157919 */ /* 0x000e620000002100 */
[CC--:B-----5:R-:W-:Y:S04]  /*13e70*/  LEA R12, P0, R140.reuse, R3.reuse, 0x1 ;  /* 0x000000038c0c7211 */ /* 0x0e0fe800078008ff */
[-C--:B----4-:R-:W-:Y:S05]  /*13e80*/  LEA.HI.X R13, R140, R2.reuse, R141, 0x1, P0 ;  /* 0x000000028c0d7211 */ /* 0x090fea00000f0c8d */
[----:B------:R-:W-:Y:S01]  /*13e90*/  @!PT LDS RZ, [RZ] ;  /* 0x00000000fffff984 */ /* 0x000fe20000000800 */
[----:B------:R-:W-:Y:S01]  /*13ea0*/  @!PT LDS RZ, [RZ] ;  /* 0x00000000fffff984 */ /* 0x000fe20000000800 */
[----:B------:R4:W-:Y:S02]  /*13eb0*/  LDGSTS.E.BYPASS.LTC128B.128 [R203+0x4080], [R12.64], !P5 ;  /* 0x040800000ccb7fae */ /* 0x0009e4000e901d46 */
[CC--:B----4-:R-:W-:Y:S04]  /*13ec0*/  LEA R12, P0, R206.reuse, R3.reuse, 0x1 ;  /* 0x00000003ce0c7211 */ /* 0x0d0fe800078008ff */
[-C--:B------:R-:W-:Y:S02]  /*13ed0*/  LEA.HI.X R13, R206, R2.reuse, R213, 0x1, P0 ;  /* 0x00000002ce0d7211 */ /* 0x080fe400000f0cd5 */
[CC--:B------:R-:W-:Y:S03]  /*13ee0*/  LEA R14, P0, R205.reuse, R3.reuse, 0x1 ;  /* 0x00000003cd0e7211 */ /* 0x0c0fe600078008ff */
[----:B------:R4:W-:Y:S01]  /*13ef0*/  LDGSTS.E.BYPASS.LTC128B.128 [R203+0x5880], [R12.64], !P4 ;  /* 0x058800000ccb7fae */ /* 0x0009e2000e101d46 */
[-C--:B------:R-:W-:Y:S05]  /*13f00*/  LEA.HI.X R15, R205, R2.reuse, R215, 0x1, P0 ;  /* 0x00000002cd0f7211 */ /* 0x080fea00000f0cd7 */
[----:B------:R3:W-:Y:S01]  /*13f10*/  LDGSTS.E.BYPASS.LTC128B.128 [R203+0x7080], [R14.64], !P3 ;  /* 0x070800000ecb7fae */ /* 0x0007e2000d901d46 */
[C---:B----4-:R-:W-:Y:S04]  /*13f20*/  LEA R12, P0, R204.reuse, R3, 0x1 ;  /* 0x00000003cc0c7211 */ /* 0x050fe800078008ff */
[----:B------:R-:W-:Y:S02]  /*13f30*/  LEA.HI.X R13, R204, R2, R214, 0x1, P0 ;  /* 0x00000002cc0d7211 */ /* 0x000fe400000f0cd6 */
[----:B-1----:R-:W-:Y:S03]  /*13f40*/  ISETP.GT.AND P0, PT, R21, 0x7f, PT ;  /* 0x0000007f1500780c */ /* 0x002fe60003f04270 */
[----:B------:R3:W-:Y:S10]  /*13f50*/  LDGSTS.E.BYPASS.LTC128B.128 [R203+0x8880], [R12.64], !P2 ;  /* 0x088800000ccb7fae */ /* 0x0007f4000d101d46 */
[----:B------:R-:W-:-:S05]  /*13f60*/  @P0 BRA `(.L_x_1840) ;  /* 0x0000012000000947 */ /* 0x000fca0003800000 */
[----:B------:R-:W-:-:S05]  /*13f70*/  BRA.DIV ~URZ, `(.L_x_1841) ;  /* 0x000090a27f007947 */ /* 0x000fca000b800000 */
[----:B------:R-:W1:Y:S04]  /*13f80*/  SHFL.IDX PT, R4, R4, 0x1, 0x181f ;  /* 0x00381f0004047f89 */ /* 0x000e6800000e0000 */
[----:B------:R4:W3:Y:S02]  /*13f90*/  SHFL.IDX PT, R2, R20, 0x1, 0x181f ;  /* 0x00381f0014027f89 */ /* 0x0008e400000e0000 */
.L_x_1926:
[C---:B---3--:R-:W-:Y:S04]  /*13fa0*/  LEA R12, P0, R140.reuse, R2, 0x1 ;  /* 0x000000028c0c7211 */ /* 0x048fe800078008ff */
[----:B-1----:R-:W-:Y:S05]  /*13fb0*/  LEA.HI.X R13, R140, R4, R141, 0x1, P0 ;  /* 0x000000048c0d7211 */ /* 0x002fea00000f0c8d */
[----:B------:R-:W-:Y:S01]  /*13fc0*/  @!PT LDS RZ, [RZ] ;  /* 0x00000000fffff984 */ /* 0x000fe20000000800 */
[----:B------:R-:W-:Y:S01]  /*13fd0*/  @!PT LDS RZ, [RZ] ;  /* 0x00000000fffff984 */ /* 0x000fe20000000800 */
[----:B------:R-:W-:Y:S01]  /*13fe0*/  @!PT LDS RZ, [RZ] ;  /* 0x00000000fffff984 */ /* 0x000fe20000000800 */
[----:B------:R1:W-:Y:S02]  /*13ff0*/  LDGSTS.E.BYPASS.LTC128B.128 [R207+0x5080], [R12.64], !P5 ;  /* 0x050800000ccf7fae */ /* 0x0003e4000e901d46 */
[C---:B-1----:R-:W-:Y:S04]  /*14000*/  LEA R12, P0, R206.reuse, R2, 0x1 ;  /* 0x00000002ce0c7211 */ /* 0x042fe800078008ff */
[----:B------:R-:W-:Y:S05]  /*14010*/  LEA.HI.X R13, R206, R4, R213, 0x1, P0 ;  /* 0x00000004ce0d7211 */ /* 0x000fea00000f0cd5 */
[----:B------:R1:W-:Y:S02]  /*14020*/  LDGSTS.E.BYPASS.LTC128B.128 [R207+0x6880], [R12.64], !P4 ;  /* 0x068800000ccf7fae */ /* 0x0003e4000e101d46 */
[C---:B-1----:R-:W-:Y:S04]  /*14030*/  LEA R12, P0, R205.reuse, R2, 0x1 ;  /* 0x00000002cd0c7211 */ /* 0x042fe800078008ff */
[----:B------:R-:W-:Y:S02]  /*14040*/  LEA.HI.X R13, R205, R4, R215, 0x1, P0 ;  /* 0x00000004cd0d7211 */ /* 0x000fe400000f0cd7 */
[C---:B------:R-:W-:Y:S03]  /*14050*/  LEA R2, P0, R204.reuse, R2, 0x1 ;  /* 0x00000002cc027211 */ /* 0x040fe600078008ff */
[----:B------:R1:W-:Y:S01]  /*14060*/  LDGSTS.E.BYPASS.LTC128B.128 [R207+0x8080], [R12.64], !P3 ;  /* 0x080800000ccf7fae */ /* 0x0003e2000d901d46 */
[----:B------:R-:W-:Y:S05]  /*14070*/  LEA.HI.X R3, R204, R4, R214, 0x1, P0 ;  /* 0x00000004cc037211 */ /* 0x000fea00000f0cd6 */
[----:B------:R1:W-:Y:S04]  /*14080*/  LDGSTS.E.BYPASS.LTC128B.128 [R207+0x9880], [R2.64], !P2 ;  /* 0x0988000002cf7fae */ /* 0x0003e8000d101d46 */
.L_x_1840:
[----:B------:R-:W-:Y:S05]  /*14090*/  BSYNC B0 ;  /* 0x0000000000007941 */ /* 0x000fea0003800000 */
.L_x_1839:
[----:B------:R-:W0:Y:S01]  /*140a0*/  LDGDEPBAR ;  /* 0x00000000000079af */ /* 0x000e220000000000 */
[----:B------:R-:W-:Y:S01]  /*140b0*/  WARPSYNC 0xffffffff ;  /* 0xffffffff00007948 */ /* 0x000fe20003800000 */
[C---:B-123--:R-:W-:Y:S01]  /*140c0*/  HMMA.16816.F32.BF16 R12, R32.reuse, R16, RZ ;  /* 0x00000010200c723c */ /* 0x04efe200000418ff */
[----:B------:R-:W-:Y:S02]  /*140d0*/  BSSY B0, `(.L_x_1842) ;  /* 0x0000117000007945 */ /* 0x000fe40003800000 */
[----:B------:R-:W-:Y:S02]  /*140e0*/  LOP3.LUT P0, RZ, R149, 0x4, RZ, 0xc0, !PT ;  /* 0x0000000495ff7812 */ /* 0x000fe4000780c0ff */
[C---:B------:R-:W-:Y:S03]  /*140f0*/  IADD3 R2, R150.reuse, 0x40, RZ ;  /* 0x0000004096027810 */ /* 0x040fe60007ffe0ff */
[C---:B------:R-:W-:Y:S08]  /*14100*/  HMMA.16816.F32.BF16 R16, R32.reuse, R18, RZ ;  /* 0x000000122010723c */ /* 0x040ff000000418ff */
[C---:B----4-:R-:W-:Y:S01]  /*14110*/  HMMA.16816.F32.BF16 R20, R32.reuse, R24, RZ ;  /* 0x000000182014723c */ /* 0x050fe200000418ff */
[----:B------:R-:W-:Y:S02]  /*14120*/  @P0 IADD3 R2, R150, -0x40, RZ ;  /* 0xffffffc096020810 */ /* 0x000fe40007ffe0ff */
[----:B------:R-:W-:Y:S05]  /*14130*/  ISETP.GT.AND P0, PT, R209, R218, PT ;  /* 0x000000dad100720c */ /* 0x000fea0003f04270 */
        /* <DEDUP_REMOVED lines=16> */
[C---:B--2---:R-:W-:Y:S08]  /*14240*/  HMMA.16816.F32.BF16 R20, R176.reuse, R180, R20 ;  /* 0x000000b4b014723c */ /* 0x044ff00000041814 */
[C---:B------:R-:W-:Y:S01]  /*14250*/  HMMA.16816.F32.BF16 R24, R176.reuse, R182, R24 ;  /* 0x000000b6b018723c */ /* 0x040fe20000041818 */
[----:B------:R-:W1:Y:S07]  /*14260*/  LDSM.16.M88.4 R180, [R201] ;  /* 0x00000000c9b4783b */ /* 0x000e6e0000000200 */
[C---:B------:R-:W-:Y:S08]  /*14270*/  HMMA.16816.F32.BF16 R28, R176.reuse, R188, R28 ;  /* 0x000000bcb01c723c */ /* 0x040ff0000004181c */
[----:B------:R-:W-:Y:S01]  /*14280*/  HMMA.16816.F32.BF16 R32, R176, R190, R32 ;  /* 0x000000beb020723c */ /* 0x000fe20000041820 */
[----:B------:R-:W2:Y:S07]  /*14290*/  LDSM.16.M88.4 R176, [R10+0x800] ;  /* 0x000800000ab0783b */ /* 0x000eae0000000200 */
[----:B------:R-:W3:Y:S01]  /*142a0*/  LDSM.16.M88.4 R188, [R10+0x1000] ;  /* 0x001000000abc783b */ /* 0x000ee20000000200 */
[C---:B-1----:R-:W-:Y:S08]  /*142b0*/  HMMA.16816.F32.BF16 R12, R180.reuse, R184, R12 ;  /* 0x000000b8b40c723c */ /* 0x042ff0000004180c */
[C---:B------:R-:W-:Y:S01]  /*142c0*/  HMMA.16816.F32.BF16 R16, R180.reuse, R186, R16 ;  /* 0x000000bab410723c */ /* 0x040fe20000041810 */
[----:B------:R-:W-:Y:S07]  /*142d0*/  LDSM.16.M88.4 R184, [R150+0x1800] ;  /* 0x0018000096b8783b */ /* 0x000fee0000000200 */
[C---:B--2---:R-:W-:Y:S08]  /*142e0*/  HMMA.16816.F32.BF16 R20, R180.reuse, R176, R20 ;  /* 0x000000b0b414723c */ /* 0x044ff00000041814 */
[C---:B------:R-:W-:Y:S01]  /*142f0*/  HMMA.16816.F32.BF16 R24, R180.reuse, R178, R24 ;  /* 0x000000b2b418723c */ /* 0x040fe20000041818 */
[----:B------:R-:W1:Y:S07]  /*14300*/  LDSM.16.M88.4 R176, [R199+0x4000] ;  /* 0x00400000c7b0783b */ /* 0x000e6e0000000200 */
[C---:B---3--:R-:W-:Y:S08]  /*14310*/  HMMA.16816.F32.BF16 R28, R180.reuse, R188, R28 ;  /* 0x000000bcb41c723c */ /* 0x048ff0000004181c */
        /* <DEDUP_REMOVED lines=102> */
[----:B------:R-:W-:Y:S01]  /*14980*/  LDSM.16.M88.4 R188, [R201+0xc000] ;  /* 0x00c00000c9bc783b */ /* 0x000fe20000000200 */
        /* <DEDUP_REMOVED lines=33> */
[C---:B--2---:R-:W-:Y:S08]  /*14ba0*/  HMMA.16816.F32.BF16 R28, R188.reuse, R12, R28 ;  /* 0x0000000cbc1c723c */ /* 0x044ff0000004181c */
[----:B------:R-:W-:Y:S04]  /*14bb0*/  HMMA.16816.F32.BF16 R32, R188, R14, R32 ;  /* 0x0000000ebc20723c */ /* 0x000fe80000041820 */
[----:B-----5:R-:W-:Y:S04]  /*14bc0*/  FMUL.FTZ R2, R17, c[0x0][0x320] ;  /* 0x0000c80011027a20 */ /* 0x020fe80000410000 */
        /* <DEDUP_REMOVED lines=32> */
[----:B--234-:R-:W-:Y:S01]  /*14dd0*/  IMAD.MOV.U32 R2, RZ, RZ, 0x1 ;  /* 0x00000001ff027424 */ /* 0x01cfe200078e00ff */
[----:B------:R-:W-:Y:S01]  /*14de0*/  ISETP.GT.AND P0, PT, R0, 0x2f, PT ;  /* 0x0000002f0000780c */ /* 0x000fe20003f04270 */
[----:B------:R-:W-:Y:S01]  /*14df0*/  IMAD.MOV.U32 R210, RZ, RZ, RZ ;  /* 0x000000ffffd27224 */ /* 0x000fe200078e00ff */
[----:B------:R-:W2:Y:S02]  /*14e00*/  LDL R224, [R1+0x4] ;  /* 0x0000040001e07983 */ /* 0x000ea40000100800 */
[----:B------:R-:W-:Y:S02]  /*14e10*/  ISETP.NE.AND P1, PT, R2, c[0x0][0x2b8], PT ;  /* 0x0000ae0002007a0c */ /* 0x000fe40003f25270 */
[----:B------:R-:W3:Y:S01]  /*14e20*/  LDL R208, [R1] ;  /* 0x0000000001d07983 */ /* 0x000ee20000100800 */
[----:B--2---:R-:W-:Y:S05]  /*14e30*/  IMAD R3, R209, 0x30, R224 ;  /* 0x00000030d1037824 */ /* 0x004fea00078e02e0 */
[----:B------:R-:W-:Y:S05]  /*14e40*/  IADD3 R3, R3, -0x30, R0 ;  /* 0xffffffd003037810 */ /* 0x000fea0007ffe000 */
[----:B------:R-:W-:Y:S04]  /*14e50*/  @P1 IMAD.HI.U32 R4, R3, c[0x0][0x2bc], RZ ;  /* 0x0000af0003041a27 */ /* 0x000fe800078e00ff */
[--C-:B------:R-:W-:Y:S01]  /*14e60*/  IMAD.MOV.U32 R2, RZ, RZ, R3.reuse ;  /* 0x000000ffff027224 */ /* 0x100fe200078e0003 */
[----:B------:R-:W-:Y:S04]  /*14e70*/  @P1 SHF.R.U32.HI R2, RZ, c[0x0][0x2c0], R4 ;  /* 0x0000b000ff021a19 */ /* 0x000fe80000011604 */
[----:B------:R-:W-:Y:S01]  /*14e80*/  @!P0 IADD3 R4, P1, R2, R238, RZ ;  /* 0x000000ee02048210 */ /* 0x000fe20007f3e0ff */
[----:B------:R-:W-:Y:S04]  /*14e90*/  IMAD.MOV R12, RZ, RZ, -R2 ;  /* 0x000000ffff0c7224 */ /* 0x000fe800078e0a02 */
[----:B------:R-:W-:Y:S01]  /*14ea0*/  IMAD R211, R12, c[0x0][0x2b8], R3 ;  /* 0x0000ae000cd37a24 */ /* 0x000fe200078e0203 */
[----:B---3--:R-:W-:Y:S02]  /*14eb0*/  @!P0 LEA.HI.X.SX32 R3, R2, R208, 0x1, P1 ;  /* 0x000000d002038211 */ /* 0x008fe400008f0eff */
[C---:B------:R-:W-:Y:S02]  /*14ec0*/  @!P0 LEA R2, P1, R4.reuse, c[0x0][0x2a0], 0x2 ;  /* 0x0000a80004028a11 */ /* 0x040fe400078210ff */
[----:B------:R-:W-:Y:S02]  /*14ed0*/  IADD3 R12, -R143, 0x30, RZ ;  /* 0x000000308f0c7810 */ /* 0x000fe40007ffe1ff */
[----:B------:R-:W-:Y:S05]  /*14ee0*/  @!P0 LEA.HI.X R3, R4, c[0x0][0x2a4], R3, 0x2, P1 ;  /* 0x0000a90004038a11 */ /* 0x000fea00008f1403 */
[----:B------:R2:W3:Y:S02]  /*14ef0*/  @!P0 LDG.E R210, [R2.64] ;  /* 0x0000000602d28981 */ /* 0x0004e4000c1e1900 */
[----:B--2---:R-:W-:Y:S05]  /*14f00*/  SHF.R.S32.HI R2, RZ, 0x1f, R211 ;  /* 0x0000001fff027819 */ /* 0x004fea00000114d3 */
[----:B------:R-:W-:Y:S02]  /*14f10*/  IMAD R4, R2, c[0x0][0x1e0], RZ ;  /* 0x0000780002047a24 */ /* 0x000fe400078e02ff */
[C---:B------:R-:W-:Y:S04]  /*14f20*/  IMAD.WIDE.U32 R2, R211.reuse, c[0x0][0x1e0], RZ ;  /* 0x00007800d3027a25 */ /* 0x040fe800078e00ff */
[----:B------:R-:W-:Y:S04]  /*14f30*/  IMAD R4, R211, c[0x0][0x1e4], R4 ;  /* 0x00007900d3047a24 */ /* 0x000fe800078e0204 */
[----:B------:R-:W-:Y:S01]  /*14f40*/  IMAD.IADD R3, R3, 0x1, R4 ;  /* 0x0000000103037824 */ /* 0x000fe200078e0204 */
[----:B---3--:R-:W-:Y:S03]  /*14f50*/  SHF.R.S32.HI R4, RZ, 0x1f, R210 ;  /* 0x0000001fff047819 */ /* 0x008fe600000114d2 */
[----:B------:R-:W-:Y:S04]  /*14f60*/  IMAD.WIDE.U32 R2, R210, c[0x0][0x1f0], R2 ;  /* 0x00007c00d2027a25 */ /* 0x000fe800078e0002 */
[----:B------:R-:W-:Y:S01]  /*14f70*/  IMAD R4, R4, c[0x0][0x1f0], RZ ;  /* 0x00007c0004047a24 */ /* 0x000fe200078e02ff */
[----:B------:R-:W-:Y:S03]  /*14f80*/  IADD3 R2, P0, R236, R2, RZ ;  /* 0x00000002ec027210 */ /* 0x000fe60007f1e0ff */
[----:B------:R-:W-:Y:S05]  /*14f90*/  IMAD R4, R210, c[0x0][0x1f4], R4 ;  /* 0x00007d00d2047a24 */ /* 0x000fea00078e0204 */
[----:B------:R-:W-:Y:S02]  /*14fa0*/  IADD3.X R3, R252, R3, R4, P0, !PT ;  /* 0x00000003fc037210 */ /* 0x000fe400007fe404 */
[C---:B------:R-:W-:Y:S04]  /*14fb0*/  LEA R16, P0, R2.reuse, c[0x0][0x1c8], 0x1 ;  /* 0x0000720002107a11 */ /* 0x040fe800078008ff */
[----:B------:R-:W-:Y:S02]  /*14fc0*/  LEA.HI.X R13, R2, c[0x0][0x1cc], R3, 0x1, P0 ;  /* 0x00007300020d7a11 */ /* 0x000fe400000f0c03 */
[----:B------:R-:W-:Y:S01]  /*14fd0*/  ISETP.GE.AND P0, PT, R12, 0x1, PT ;  /* 0x000000010c00780c */ /* 0x000fe20003f06270 */
[----:B------:R-:W-:-:S10]  /*14fe0*/  BRA.DIV ~URZ, `(.L_x_1844) ;  /* 0x000081027f007947 */ /* 0x000fd4000b800000 */
[----:B------:R2:W3:Y:S02]  /*14ff0*/  SHFL.IDX PT, R4, R13, RZ, 0x181f ;  /* 0x00181fff0d047589 */ /* 0x0004e400000e0000 */
.L_x_1927:
[----:B------:R-:W-:-:S05]  /*15000*/  BRA.DIV ~URZ, `(.L_x_1845) ;  /* 0x000081527f007947 */ /* 0x000fca000b800000 */
[----:B------:R4:W2:Y:S02]  /*15010*/  SHFL.IDX PT, R2, R16, RZ, 0x181f ;  /* 0x00181fff10027589 */ /* 0x0008a400000e0000 */
.L_x_1928:
[C---:B--2---:R-:W-:Y:S04]  /*15020*/  @P0 LEA R14, P1, R140.reuse, R2, 0x1 ;  /* 0x000000028c0e0211 */ /* 0x044fe800078208ff */
[----:B---3--:R-:W-:Y:S05]  /*15030*/  @P0 LEA.HI.X R15, R140, R4, R141, 0x1, P1 ;  /* 0x000000048c0f0211 */ /* 0x008fea00008f0c8d */
[----:B------:R-:W-:Y:S01]  /*15040*/  @!PT LDS RZ, [RZ] ;  /* 0x00000000fffff984 */ /* 0x000fe20000000800 */
[----:B------:R-:W-:Y:S01]  /*15050*/  @!PT LDS RZ, [RZ] ;  /* 0x00000000fffff984 */ /* 0x000fe20000000800 */
[----:B------:R-:W-:Y:S01]  /*15060*/  @!PT LDS RZ, [RZ] ;  /* 0x00000000fffff984 */ /* 0x000fe20000000800 */
[----:B------:R2:W-:Y:S02]  /*15070*/  @P0 LDGSTS.E.BYPASS.LTC128B.128 [R203+0xa080], [R14.64], !P5 ;  /* 0x0a0800000ecb0fae */ /* 0x0005e4000e901d46 */
[C---:B--2---:R-:W-:Y:S04]  /*15080*/  @P0 LEA R14, P1, R206.reuse, R2, 0x1 ;  /* 0x00000002ce0e0211 */ /* 0x044fe800078208ff */
[----:B------:R-:W-:Y:S05]  /*15090*/  @P0 LEA.HI.X R15, R206, R4, R213, 0x1, P1 ;  /* 0x00000004ce0f0211 */ /* 0x000fea00008f0cd5 */
[----:B------:R2:W-:Y:S02]  /*150a0*/  @P0 LDGSTS.E.BYPASS.LTC128B.128 [R203+0xb880], [R14.64], !P4 ;  /* 0x0b8800000ecb0fae */ /* 0x0005e4000e101d46 */
[C---:B--2---:R-:W-:Y:S04]  /*150b0*/  @P0 LEA R14, P1, R205.reuse, R2, 0x1 ;  /* 0x00000002cd0e0211 */ /* 0x044fe800078208ff */
[----:B------:R-:W-:Y:S02]  /*150c0*/  @P0 LEA.HI.X R15, R205, R4, R215, 0x1, P1 ;  /* 0x00000004cd0f0211 */ /* 0x000fe400008f0cd7 */
[C---:B------:R-:W-:Y:S03]  /*150d0*/  @P0 LEA R2, P1, R204.reuse, R2, 0x1 ;  /* 0x00000002cc020211 */ /* 0x040fe600078208ff */
[----:B------:R2:W-:Y:S01]  /*150e0*/  @P0 LDGSTS.E.BYPASS.LTC128B.128 [R203+0xd080], [R14.64], !P3 ;  /* 0x0d0800000ecb0fae */ /* 0x0005e2000d901d46 */
[----:B------:R-:W-:Y:S05]  /*150f0*/  @P0 LEA.HI.X R3, R204, R4, R214, 0x1, P1 ;  /* 0x00000004cc030211 */ /* 0x000fea00008f0cd6 */
[----:B------:R2:W-:Y:S01]  /*15100*/  @P0 LDGSTS.E.BYPASS.LTC128B.128 [R203+0xe880], [R2.64], !P2 ;  /* 0x0e88000002cb0fae */ /* 0x0005e2000d101d46 */
[----:B------:R-:W-:Y:S01]  /*15110*/  ISETP.GE.AND P0, PT, R12, 0x21, PT ;  /* 0x000000210c00780c */ /* 0x000fe20003f06270 */
[----:B------:R-:W-:-:S06]  /*15120*/  BRA.DIV ~URZ, `(.L_x_1846) ;  /* 0x000080a27f007947 */ /* 0x000fcc000b800000 */
[----:B------:R3:W2:Y:S04]  /*15130*/  SHFL.IDX PT, R4, R13, 0x1, 0x181f ;  /* 0x00381f000d047f89 */ /* 0x0006a800000e0000 */
[----:B--2---:R3:W2:Y:S02]  /*15140*/  SHFL.IDX PT, R2, R16, 0x1, 0x181f ;  /* 0x00381f0010027f89 */ /* 0x0046a400000e0000 */
.L_x_1929:
        /* <DEDUP_REMOVED lines=14> */
[----:B------:R2:W-:Y:S04]  /*15230*/  @P0 LDGSTS.E.BYPASS.LTC128B.128 [R207+0xf880], [R2.64], !P2 ;  /* 0x0f88000002cf0fae */ /* 0x0005e8000d101d46 */
.L_x_1843:
[----:B---34-:R-:W-:Y:S05]  /*15240*/  BSYNC B0 ;  /* 0x0000000000007941 */ /* 0x018fea0003800000 */
.L_x_1842:
[----:B--2---:R-:W-:Y:S01]  /*15250*/  FMNMX.FTZ R3, R187, R6, !PT ;  /* 0x00000006bb037209 */ /* 0x004fe20007810000 */
[----:B------:R-:W0:Y:S01]  /*15260*/  LDGDEPBAR ;  /* 0x00000000000079af */ /* 0x000e220000000000 */
[----:B------:R-:W-:Y:S02]  /*15270*/  FMNMX.FTZ R2, R192, R5, !PT ;  /* 0x00000005c0027209 */ /* 0x000fe40007810000 */
        /* <DEDUP_REMOVED lines=24> */
.L_x_1930:
[----:B-12---:R-:W-:Y:S01]  /*15400*/  FMNMX.FTZ R4, R4, R2, !PT ;  /* 0x0000000204047209 */ /* 0x006fe20007810000 */
[----:B------:R-:W-:-:S05]  /*15410*/  BRA.DIV ~URZ, `(.L_x_1848) ;  /* 0x00007ed27f007947 */ /* 0x000fca000b800000 */
[----:B------:R-:W1:Y:S02]  /*15420*/  SHFL.BFLY PT, R2, R4, 0x1, 0x1f ;  /* 0x0c201f0004027f89 */ /* 0x000e6400000e0000 */
[----:B-1----:R-:W-:Y:S02]  /*15430*/  FMNMX.FTZ R6, R4, R2, !PT ;  /* 0x0000000204067209 */ /* 0x002fe40007810000 */
[----:B------:R-:W1:Y:S02]  /*15440*/  SHFL.BFLY PT, R2, R12, 0x2, 0x1f ;  /* 0x0c401f000c027f89 */ /* 0x000e6400000e0000 */
[----:B-1----:R-:W-:Y:S05]  /*15450*/  FMNMX.FTZ R4, R12, R2, !PT ;  /* 0x000000020c047209 */ /* 0x002fea0007810000 */
[----:B------:R1:W2:Y:S02]  /*15460*/  SHFL.BFLY PT, R2, R4, 0x1, 0x1f ;  /* 0x0c201f0004027f89 */ /* 0x0002a400000e0000 */
.L_x_1931:
[----:B-12---:R-:W-:Y:S01]  /*15470*/  FMNMX.FTZ R4, R2, R4, !PT ;  /* 0x0000000402047209 */ /* 0x006fe20007810000 */
[C---:B------:R-:W-:Y:S01]  /*15480*/  FADD.FTZ R2, -R6.reuse, R9 ;  /* 0x0000000906027221 */ /* 0x040fe20000010100 */
[----:B------:R-:W-:Y:S01]  /*15490*/  WARPSYNC 0xffffffff ;  /* 0xffffffff00007948 */ /* 0x000fe20003800000 */
[----:B------:R-:W-:Y:S01]  /*154a0*/  FMUL.FTZ R9, R6, c[0x0][0x2d0] ;  /* 0x0000b40006097a20 */ /* 0x000fe20000410000 */
[----:B------:R-:W-:Y:S01]  /*154b0*/  ISETP.GT.AND P0, PT, R209, R218, PT ;  /* 0x000000dad100720c */ /* 0x000fe20003f04270 */
        /* <DEDUP_REMOVED lines=15> */
[----:B------:R-:W2:Y:S10]  /*155b0*/  MUFU.EX2 R14, R14 ;  /* 0x0000000e000e7308 */ /* 0x000eb40000000800 */
[----:B------:R3:W-:Y:S10]  /*155c0*/  MUFU.EX2 R17, R13 ;  /* 0x0000000d00117308 */ /* 0x0007f40000000800 */
[----:B------:R-:W4:Y:S10]  /*155d0*/  MUFU.EX2 R16, R12 ;  /* 0x0000000c00107308 */ /* 0x000f340000000800 */
[----:B------:R-:W-:Y:S01]  /*155e0*/  MUFU.EX2 R9, R9 ;  /* 0x0000000900097308 */ /* 0x000fe20000000800 */
[C---:B-1----:R-:W-:Y:S01]  /*155f0*/  FFMA.FTZ R2, R3.reuse, R217, R15 ;  /* 0x000000d903027223 */ /* 0x042fe2000001000f */
[C---:B--2---:R-:W-:Y:S01]  /*15600*/  F2FP.BF16.PACK_AB R176, R14.reuse, R15 ;  /* 0x0000000f0eb0723e */ /* 0x044fe200000010ff */
[----:B------:R-:W-:Y:S02]  /*15610*/  FMUL.FTZ R32, R3, R152 ;  /* 0x0000009803207220 */ /* 0x000fe40000410000 */
[----:B---3--:R-:W-:Y:S02]  /*15620*/  FADD.FTZ R13, R14, R2 ;  /* 0x000000020e0d7221 */ /* 0x008fe40000010000 */
[C---:B------:R-:W-:Y:S02]  /*15630*/  FADD.FTZ R2, -R4.reuse, R5 ;  /* 0x0000000504027221 */ /* 0x040fe40000010100 */
[----:B------:R-:W-:Y:S02]  /*15640*/  FMUL.FTZ R5, R4, c[0x0][0x2d0] ;  /* 0x0000b40004057a20 */ /* 0x000fe40000410000 */
[----:B------:R-:W-:Y:S02]  /*15650*/  FMUL.FTZ R2, R2, c[0x0][0x2d0] ;  /* 0x0000b40002027a20 */ /* 0x000fe40000410000 */
[--C-:B------:R-:W-:Y:S01]  /*15660*/  FFMA.FTZ R182, R177, c[0x0][0x2d0], -R5.reuse ;  /* 0x0000b400b1b67a23 */ /* 0x100fe20000010805 */
[----:B----4-:R-:W-:Y:S01]  /*15670*/  F2FP.BF16.PACK_AB R178, R16, R17 ;  /* 0x0000001110b2723e */ /* 0x010fe200000010ff */
[--C-:B------:R-:W-:Y:S02]  /*15680*/  FFMA.FTZ R12, R192, c[0x0][0x2d0], -R5.reuse ;  /* 0x0000b400c00c7a23 */ /* 0x100fe40000010805 */
[----:B------:R-:W1:Y:S01]  /*15690*/  MUFU.EX2 R2, R2 ;  /* 0x0000000200027308 */ /* 0x000e620000000800 */
[----:B------:R-:W-:Y:S02]  /*156a0*/  FMUL.FTZ R33, R3, R153 ;  /* 0x0000009903217220 */ /* 0x000fe40000410000 */
[--C-:B------:R-:W-:Y:S02]  /*156b0*/  FFMA.FTZ R14, R193, c[0x0][0x2d0], -R5.reuse ;  /* 0x0000b400c10e7a23 */ /* 0x100fe40000010805 */
[--C-:B------:R-:W-:Y:S02]  /*156c0*/  FFMA.FTZ R179, R185, c[0x0][0x2d0], -R5.reuse ;  /* 0x0000b400b9b37a23 */ /* 0x100fe40000010805 */
[----:B------:R-:W-:Y:S02]  /*156d0*/  FFMA.FTZ R183, R183, c[0x0][0x2d0], -R5 ;  /* 0x0000b400b7b77a23 */ /* 0x000fe40000010805 */
[----:B------:R-:W-:Y:S01]  /*156e0*/  FMUL.FTZ R21, R3, R165 ;  /* 0x000000a503157220 */ /* 0x000fe20000410000 */
[----:B------:R2:W3:Y:S01]  /*156f0*/  MUFU.EX2 R177, R12 ;  /* 0x0000000c00b17308 */ /* 0x0004e20000000800 */
[----:B------:R-:W-:Y:S02]  /*15700*/  FADD.FTZ R13, R17, R13 ;  /* 0x0000000d110d7221 */ /* 0x000fe40000010000 */
[----:B------:R-:W-:Y:S02]  /*15710*/  FFMA.FTZ R181, R181, c[0x0][0x2d0], -R5 ;  /* 0x0000b400b5b57a23 */ /* 0x000fe40000010805 */
[----:B------:R-:W-:Y:S02]  /*15720*/  FADD.FTZ R185, R16, R13 ;  /* 0x0000000d10b97221 */ /* 0x000fe40000010000 */
[----:B------:R-:W-:Y:S02]  /*15730*/  FMUL.FTZ R13, R3, R173 ;  /* 0x000000ad030d7220 */ /* 0x000fe40000410000 */
[--C-:B------:R-:W-:Y:S01]  /*15740*/  FFMA.FTZ R180, R180, c[0x0][0x2d0], -R5.reuse ;  /* 0x0000b400b4b47a23 */ /* 0x100fe20000010805 */
[----:B------:R-:W-:Y:S01]  /*15750*/  MUFU.EX2 R165, R179 ;  /* 0x000000b300a57308 */ /* 0x000fe20000000800 */
[--C-:B------:R-:W-:Y:S02]  /*15760*/  FFMA.FTZ R184, R26, c[0x0][0x2d0], -R5.reuse ;  /* 0x0000b4001ab87a23 */ /* 0x100fe40000010805 */
[--C-:B------:R-:W-:Y:S02]  /*15770*/  FFMA.FTZ R191, R24, c[0x0][0x2d0], -R5.reuse ;  /* 0x0000b40018bf7a23 */ /* 0x100fe40000010805 */
[C---:B-1----:R-:W-:Y:S02]  /*15780*/  FMUL.FTZ R34, R2.reuse, R154 ;  /* 0x0000009a02227220 */ /* 0x042fe40000410000 */
[C---:B------:R-:W-:Y:S02]  /*15790*/  FMUL.FTZ R35, R2.reuse, R155 ;  /* 0x0000009b02237220 */ /* 0x040fe40000410000 */
[----:B------:R-:W1:Y:S01]  /*157a0*/  LDSM.16.MT88.4 R152, [R151] ;  /* 0x000000009798783b */ /* 0x000e620000004200 */
[----:B------:R-:W4:Y:S01]  /*157b0*/  MUFU.EX2 R193, R183 ;  /* 0x000000b700c17308 */ /* 0x000f220000000800 */
[----:B------:R-:W-:Y:S02]  /*157c0*/  FMUL.FTZ R15, R2, R175 ;  /* 0x000000af020f7220 */ /* 0x000fe40000410000 */
[--C-:B------:R-:W-:Y:S02]  /*157d0*/  FFMA.FTZ R190, R23, c[0x0][0x2d0], -R5.reuse ;  /* 0x0000b40017be7a23 */ /* 0x100fe40000010805 */
[C---:B--2---:R-:W-:Y:S02]  /*157e0*/  FMUL.FTZ R12, R3.reuse, R172 ;  /* 0x000000ac030c7220 */ /* 0x044fe40000410000 */
[--C-:B------:R-:W-:Y:S02]  /*157f0*/  FFMA.FTZ R192, R22, c[0x0][0x2d0], -R5.reuse ;  /* 0x0000b40016c07a23 */ /* 0x100fe40000010805 */
[----:B------:R-:W-:Y:S01]  /*15800*/  FFMA.FTZ R5, R20, c[0x0][0x2d0], -R5 ;  /* 0x0000b40014057a23 */ /* 0x000fe20000010805 */
[----:B------:R-:W2:Y:S01]  /*15810*/  MUFU.EX2 R172, R14 ;  /* 0x0000000e00ac7308 */ /* 0x000ea20000000800 */
[C---:B------:R-:W-:Y:S02]  /*15820*/  FMUL.FTZ R20, R3.reuse, R164 ;  /* 0x000000a403147220 */ /* 0x040fe40000410000 */
[C---:B---3--:R-:W-:Y:S02]  /*15830*/  FFMA.FTZ R164, R2.reuse, R216, R177 ;  /* 0x000000d802a47223 */ /* 0x048fe400000100b1 */
[C---:B------:R-:W-:Y:S02]  /*15840*/  FMUL.FTZ R16, R3.reuse, R168 ;  /* 0x000000a803107220 */ /* 0x040fe40000410000 */
[----:B------:R-:W-:Y:S02]  /*15850*/  FMUL.FTZ R17, R3, R169 ;  /* 0x000000a903117220 */ /* 0x000fe40000410000 */
[C---:B------:R-:W-:Y:S01]  /*15860*/  FMUL.FTZ R18, R2.reuse, R170 ;  /* 0x000000aa02127220 */ /* 0x040fe20000410000 */
[----:B------:R-:W-:Y:S01]  /*15870*/  MUFU.EX2 R183, R184 ;  /* 0x000000b800b77308 */ /* 0x000fe20000000800 */
[C---:B------:R-:W-:Y:S02]  /*15880*/  FMUL.FTZ R19, R2.reuse, R171 ;  /* 0x000000ab02137220 */ /* 0x040fe40000410000 */
[C---:B------:R-:W-:Y:S01]  /*15890*/  FMUL.FTZ R22, R2.reuse, R166 ;  /* 0x000000a602167220 */ /* 0x040fe20000410000 */
[----:B----4-:R-:W-:Y:S01]  /*158a0*/  F2FP.BF16.PACK_AB R179, R193, R165 ;  /* 0x000000a5c1b3723e */ /* 0x010fe200000010ff */
[C---:B------:R-:W-:Y:S01]  /*158b0*/  FMUL.FTZ R23, R2.reuse, R167 ;  /* 0x000000a702177220 */ /* 0x040fe20000410000 */
[----:B------:R-:W-:Y:S01]  /*158c0*/  LDSM.16.MT88.4 R168, [R151+0x1000] ;  /* 0x0010000097a8783b */ /* 0x000fe20000004200 */
[C---:B------:R-:W-:Y:S02]  /*158d0*/  FMUL.FTZ R27, R2.reuse, R163 ;  /* 0x000000a3021b7220 */ /* 0x040fe40000410000 */
[C---:B------:R-:W-:Y:S01]  /*158e0*/  FMUL.FTZ R24, R3.reuse, R160 ;  /* 0x000000a003187220 */ /* 0x040fe20000410000 */
[----:B------:R-:W-:Y:S01]  /*158f0*/  MUFU.EX2 R5, R5 ;  /* 0x0000000500057308 */ /* 0x000fe20000000800 */
[C---:B------:R-:W-:Y:S02]  /*15900*/  FMUL.FTZ R25, R3.reuse, R161 ;  /* 0x000000a103197220 */ /* 0x040fe40000410000 */
[----:B------:R-:W-:Y:S01]  /*15910*/  FMUL.FTZ R26, R2, R162 ;  /* 0x000000a2021a7220 */ /* 0x000fe20000410000 */
[----:B--2---:R-:W-:Y:S01]  /*15920*/  F2FP.BF16.PACK_AB R177, R172, R177 ;  /* 0x000000b1acb1723e */ /* 0x004fe200000010ff */
[C---:B------:R-:W-:Y:S02]  /*15930*/  FMUL.FTZ R14, R2.reuse, R174 ;  /* 0x000000ae020e7220 */ /* 0x040fe40000410000 */
[C---:B------:R-:W-:Y:S02]  /*15940*/  FMUL.FTZ R28, R3.reuse, R156 ;  /* 0x0000009c031c7220 */ /* 0x040fe40000410000 */
[C---:B------:R-:W-:Y:S01]  /*15950*/  FMUL.FTZ R29, R3.reuse, R157 ;  /* 0x0000009d031d7220 */ /* 0x040fe20000410000 */
[----:B------:R-:W2:Y:S01]  /*15960*/  MUFU.EX2 R160, R189 ;  /* 0x000000bd00a07308 */ /* 0x000ea20000000800 */
[C---:B------:R-:W-:Y:S01]  /*15970*/  FMUL.FTZ R30, R2.reuse, R158 ;  /* 0x0000009e021e7220 */ /* 0x040fe20000410000 */
[C---:B-1----:R-:W-:Y:S05]  /*15980*/  HMMA.16816.F32.BF16 R12, R176.reuse, R152, R12 ;  /* 0x00000098b00c723c */ /* 0x042fea000004180c */
[C---:B------:R-:W-:Y:S02]  /*15990*/  FMUL.FTZ R31, R2.reuse, R159 ;  /* 0x0000009f021f7220 */ /* 0x040fe40000410000 */
[----:B------:R-:W-:Y:S01]  /*159a0*/  LDSM.16.MT88.4 R156, [R151+0x800] ;  /* 0x00080000979c783b */ /* 0x000fe20000004200 */
[C---:B------:R-:W-:Y:S01]  /*159b0*/  HMMA.16816.F32.BF16 R16, R176.reuse, R154, R16 ;  /* 0x0000009ab010723c */ /* 0x040fe20000041810 */
[----:B------:R-:W-:Y:S03]  /*159c0*/  MUFU.EX2 R162, R187 ;  /* 0x000000bb00a27308 */ /* 0x000fe60000000800 */
[C---:B------:R-:W-:Y:S02]  /*159d0*/  FMUL.FTZ R36, R3.reuse, R36 ;  /* 0x0000002403247220 */ /* 0x040fe40000410000 */
[C---:B------:R-:W-:Y:S01]  /*159e0*/  FMUL.FTZ R37, R3.reuse, R37 ;  /* 0x0000002503257220 */ /* 0x040fe20000410000 */
[----:B------:R-:W1:Y:S01]  /*159f0*/  LDSM.16.MT88.4 R152, [R196] ;  /* 0x00000000c498783b */ /* 0x000e620000004200 */
[C---:B------:R-:W-:Y:S03]  /*15a00*/  FMUL.FTZ R38, R2.reuse, R38 ;  /* 0x0000002602267220 */ /* 0x040fe60000410000 */
        /* <DEDUP_REMOVED lines=21> */
[C---:B------:R-:W-:Y:S01]  /*15b60*/  FMUL.FTZ R56, R3.reuse, R56 ;  /* 0x0000003803387220 */ /* 0x040fe20000410000 */
[C---:B-1----:R-:W-:Y:S03]  /*15b70*/  HMMA.16816.F32.BF16 R20, R176.reuse, R152, R20 ;  /* 0x00000098b014723c */ /* 0x042fe60000041814 */
[C---:B------:R-:W-:Y:S01]  /*15b80*/  FMUL.FTZ R57, R3.reuse, R57 ;  /* 0x0000003903397220 */ /* 0x040fe20000410000 */
[----:B------:R-:W-:Y:S01]  /*15b90*/  MUFU.EX2 R180, R192 ;  /* 0x000000c000b47308 */ /* 0x000fe20000000800 */
[C---:B------:R-:W-:Y:S02]  /*15ba0*/  FMUL.FTZ R58, R2.reuse, R58 ;  /* 0x0000003a023a7220 */ /* 0x040fe40000410000 */
[C---:B------:R-:W-:Y:S01]  /*15bb0*/  FMUL.FTZ R59, R2.reuse, R59 ;  /* 0x0000003b023b7220 */ /* 0x040fe20000410000 */
[C---:B------:R-:W-:Y:S01]  /*15bc0*/  HMMA.16816.F32.BF16 R24, R176.reuse, R154, R24 ;  /* 0x0000009ab018723c */ /* 0x040fe20000041818 */
[----:B------:R-:W1:Y:S03]  /*15bd0*/  LDSM.16.MT88.4 R152, [R198] ;  /* 0x00000000c698783b */ /* 0x000e660000004200 */
[C---:B------:R-:W-:Y:S02]  /*15be0*/  FMUL.FTZ R60, R3.reuse, R60 ;  /* 0x0000003c033c7220 */ /* 0x040fe40000410000 */
[C---:B------:R-:W-:Y:S02]  /*15bf0*/  FMUL.FTZ R61, R3.reuse, R61 ;  /* 0x0000003d033d7220 */ /* 0x040fe40000410000 */
[C---:B------:R-:W-:Y:S04]  /*15c00*/  FMUL.FTZ R62, R2.reuse, R62 ;  /* 0x0000003e023e7220 */ /* 0x040fe80000410000 */
        /* <DEDUP_REMOVED lines=82> */
[----:B--2---:R-:W-:Y:S02]  /*16130*/  FADD.FTZ R2, R160, R185 ;  /* 0x000000b9a0027221 */ /* 0x004fe40000010000 */
[C---:B------:R-:W-:Y:S02]  /*16140*/  FMUL.FTZ R132, R3.reuse, R132 ;  /* 0x0000008403847220 */ /* 0x040fe40000410000 */
[C---:B------:R-:W-:Y:S02]  /*16150*/  FMUL.FTZ R133, R3.reuse, R133 ;  /* 0x0000008503857220 */ /* 0x040fe40000410000 */
[C---:B------:R-:W-:Y:S02]  /*16160*/  FMUL.FTZ R136, R3.reuse, R136 ;  /* 0x0000008803887220 */ /* 0x040fe40000410000 */
[----:B------:R-:W-:Y:S01]  /*16170*/  FMUL.FTZ R137, R3, R137 ;  /* 0x0000008903897220 */ /* 0x000fe20000410000 */
[C---:B-1----:R-:W-:Y:S01]  /*16180*/  HMMA.16816.F32.BF16 R52, R176.reuse, R152, R52 ;  /* 0x00000098b034723c */ /* 0x042fe20000041834 */
[----:B------:R-:W1:Y:S07]  /*16190*/  MUFU.EX2 R3, R188 ;  /* 0x000000bc00037308 */ /* 0x000e6e0000000800 */
[C---:B------:R-:W-:Y:S01]  /*161a0*/  HMMA.16816.F32.BF16 R56, R176.reuse, R154, R56 ;  /* 0x0000009ab038723c */ /* 0x040fe20000041838 */
[----:B------:R-:W2:Y:S02]  /*161b0*/  LDSM.16.MT88.4 R152, [R198+0x1800] ;  /* 0x00180000c698783b */ /* 0x000ea40000004200 */
[----:B------:R-:W3:Y:S10]  /*161c0*/  MUFU.EX2 R188, R181 ;  /* 0x000000b500bc7308 */ /* 0x000ef40000000800 */
[----:B------:R-:W4:Y:S01]  /*161d0*/  MUFU.EX2 R181, R191 ;  /* 0x000000bf00b57308 */ /* 0x000f220000000800 */
        /* <DEDUP_REMOVED lines=33> */
[----:B------:R-:W-:Y:S03]  /*163f0*/  MUFU.EX2 R3, R195 ;  /* 0x000000c300037308 */ /* 0x000fe60000000800 */
[----:B---3--:R-:W-:Y:S03]  /*16400*/  F2FP.BF16.PACK_AB R153, R187, R188 ;  /* 0x000000bcbb99723e */ /* 0x008fe600000010ff */
[----:B------:R-:W-:Y:S02]  /*16410*/  F2FP.BF16.PACK_AB R154, R161, R162 ;  /* 0x000000a2a19a723e */ /* 0x000fe400000010ff */
[----:B------:R-:W1:Y:S03]  /*16420*/  LDSM.16.MT88.4 R160, [R196+0x800] ;  /* 0x00080000c4a0783b */ /* 0x000e660000004200 */
[----:B------:R-:W-:Y:S02]  /*16430*/  F2FP.BF16.PACK_AB R155, R183, R186 ;  /* 0x000000bab79b723e */ /* 0x000fe400000010ff */
[----:B----4-:R-:W-:Y:S02]  /*16440*/  F2FP.BF16.PACK_AB R177, R182, R181 ;  /* 0x000000b5b6b1723e */ /* 0x010fe400000010ff */
[----:B------:R-:W-:Y:S03]  /*16450*/  F2FP.BF16.PACK_AB R179, R5, R180 ;  /* 0x000000b405b3723e */ /* 0x000fe600000010ff */
        /* <DEDUP_REMOVED lines=43> */
[----:B------:R-:W2:Y:S07]  /*16710*/  MUFU.EX2 R156, R208 ;  /* 0x000000d0009c7308 */ /* 0x000eae0000000800 */
[C---:B------:R-:W-:Y:S03]  /*16720*/  HMMA.16816.F32.BF16 R128, R152.reuse, R158, R128 ;  /* 0x0000009e9880723c */ /* 0x040fe60000041880 */
[----:B------:R-:W3:Y:S01]  /*16730*/  MUFU.EX2 R157, R194 ;  /* 0x000000c2009d7308 */ /* 0x000ee20000000800 */
[C---:B--2---:R-:W-:Y:S01]  /*16740*/  F2FP.BF16.PACK_AB R176, R3.reuse, R156 ;  /* 0x0000009c03b0723e */ /* 0x044fe200000010ff */
[----:B------:R-:W-:Y:S03]  /*16750*/  FADD.FTZ R2, R156, R2 ;  /* 0x000000029c027221 */ /* 0x000fe60000010000 */
[C---:B-1----:R-:W-:Y:S04]  /*16760*/  HMMA.16816.F32.BF16 R132, R152.reuse, R160, R132 ;  /* 0x000000a09884723c */ /* 0x042fe80000041884 */
[----:B------:R-:W-:Y:S01]  /*16770*/  FADD.FTZ R2, R3, R2 ;  /* 0x0000000203027221 */ /* 0x000fe20000010000 */
[----:B---3--:R-:W-:Y:S01]  /*16780*/  F2FP.BF16.PACK_AB R178, R9, R157 ;  /* 0x0000009d09b2723e */ /* 0x008fe200000010ff */
[----:B------:R-:W-:Y:S02]  /*16790*/  FADD.FTZ R3, R172, R164 ;  /* 0x000000a4ac037221 */ /* 0x000fe40000010000 */
[----:B------:R-:W-:Y:S01]  /*167a0*/  HMMA.16816.F32.BF16 R136, R152, R162, R136 ;  /* 0x000000a29888723c */ /* 0x000fe20000041888 */
[----:B------:R-:W1:Y:S03]  /*167b0*/  LDSM.16.MT88.4 R160, [R196+0x1000] ;  /* 0x00100000c4a0783b */ /* 0x000e660000004200 */
[----:B------:R-:W-:Y:S04]  /*167c0*/  FADD.FTZ R2, R157, R2 ;  /* 0x000000029d027221 */ /* 0x000fe80000010000 */
[C---:B------:R-:W-:Y:S01]  /*167d0*/  HMMA.16816.F32.BF16 R172, R176.reuse, R168, R12 ;  /* 0x000000a8b0ac723c */ /* 0x040fe2000004180c */
[----:B------:R-:W2:Y:S04]  /*167e0*/  LDSM.16.MT88.4 R152, [R198+0x1000] ;  /* 0x00100000c698783b */ /* 0x000ea80000004200 */
[----:B------:R-:W-:Y:S02]  /*167f0*/  FADD.FTZ R217, R9, R2 ;  /* 0x0000000209d97221 */ /* 0x000fe40000010000 */
[----:B------:R-:W-:Y:S01]  /*16800*/  FADD.FTZ R2, R165, R3 ;  /* 0x00000003a5027221 */ /* 0x000fe20000010000 */
[C---:B------:R-:W-:Y:S01]  /*16810*/  HMMA.16816.F32.BF16 R168, R176.reuse, R170, R16 ;  /* 0x000000aab0a8723c */ /* 0x040fe20000041810 */
[----:B------:R-:W3:Y:S03]  /*16820*/  LDSM.16.MT88.4 R12, [R197+0x1000] ;  /* 0x00100000c50c783b */ /* 0x000ee60000004200 */
[----:B------:R-:W-:Y:S04]  /*16830*/  FADD.FTZ R2, R193, R2 ;  /* 0x00000002c1027221 */ /* 0x000fe80000010000 */
[----:B------:R-:W-:Y:S01]  /*16840*/  FADD.FTZ R2, R188, R2 ;  /* 0x00000002bc027221 */ /* 0x000fe20000010000 */
[----:B------:R-:W4:Y:S03]  /*16850*/  LDSM.16.MT88.4 R16, [R151+0x2800] ;  /* 0x002800009710783b */ /* 0x000f260000004200 */
[----:B------:R-:W-:Y:S04]  /*16860*/  FADD.FTZ R2, R187, R2 ;  /* 0x00000002bb027221 */ /* 0x000fe80000010000 */
[----:B------:R-:W-:Y:S04]  /*16870*/  FADD.FTZ R2, R186, R2 ;  /* 0x00000002ba027221 */ /* 0x000fe80000010000 */
[----:B------:R-:W-:Y:S04]  /*16880*/  FADD.FTZ R2, R183, R2 ;  /* 0x00000002b7027221 */ /* 0x000fe80000010000 */
[----:B------:R-:W-:Y:S01]  /*16890*/  FADD.FTZ R2, R181, R2 ;  /* 0x00000002b5027221 */ /* 0x000fe20000010000 */
[C---:B-1----:R-:W-:Y:S01]  /*168a0*/  HMMA.16816.F32.BF16 R164, R176.reuse, R160, R20 ;  /* 0x000000a0b0a4723c */ /* 0x042fe20000041814 */
[----:B------:R-:W1:Y:S02]  /*168b0*/  LDSM.16.MT88.4 R20, [R196+0x2800] ;  /* 0x00280000c414783b */ /* 0x000e640000004200 */
[----:B------:R-:W-:Y:S04]  /*168c0*/  FADD.FTZ R2, R182, R2 ;  /* 0x00000002b6027221 */ /* 0x000fe80000010000 */
[----:B------:R-:W-:Y:S01]  /*168d0*/  FADD.FTZ R3, R180, R2 ;  /* 0x00000002b4037221 */ /* 0x000fe20000010000 */
[C---:B------:R-:W-:Y:S04]  /*168e0*/  HMMA.16816.F32.BF16 R160, R176.reuse, R162, R24 ;  /* 0x000000a2b0a0723c */ /* 0x040fe80000041818 */
[----:B------:R-:W-:Y:S01]  /*168f0*/  IADD3 R2, R209, -0x1, RZ ;  /* 0xffffffffd1027810 */ /* 0x000fe20007ffe0ff */
[----:B------:R-:W-:Y:S01]  /*16900*/  FADD.FTZ R216, R5, R3 ;  /* 0x0000000305d87221 */ /* 0x000fe20000010000 */
[----:B------:R-:W-:Y:S02]  /*16910*/  MOV R5, R4 ;  /* 0x0000000400057202 */ /* 0x000fe40000000f00 */
[C---:B--2---:R-:W-:Y:S04]  /*16920*/  HMMA.16816.F32.BF16 R156, R176.reuse, R152, R28 ;  /* 0x00000098b09c723c */ /* 0x044fe8000004181c */
[----:B------:R-:W-:Y:S04]  /*16930*/  MOV R209, R2 ;  /* 0x0000000200d17202 */ /* 0x000fe80000000f00 */
        /* <DEDUP_REMOVED lines=39> */
.L_x_1837:
[----:B------:R-:W-:Y:S05]  /*16bb0*/  BRA.DIV ~URZ, `(.L_x_1850) ;  /* 0x000068127f007947 */ /* 0x000fea000b800000 */
[----:B------:R-:W1:Y:S02]  /*16bc0*/  SHFL.BFLY PT, R2, R217, 0x2, 0x1f ;  /* 0x0c401f00d9027f89 */ /* 0x000e6400000e0000 */
[----:B-1----:R-:W-:-:S05]  /*16bd0*/  FADD.FTZ R2, R2, R217 ;  /* 0x000000d902027221 */ /* 0x002fca0000010000 */
[----:B------:R-:W1:Y:S02]  /*16be0*/  SHFL.BFLY PT, R3, R2, 0x1, 0x1f ;  /* 0x0c201f0002037f89 */ /* 0x000e6400000e0000 */
[----:B-1----:R-:W-:Y:S02]  /*16bf0*/  FADD.FTZ R9, R2, R3 ;  /* 0x0000000302097221 */ /* 0x002fe40000010000 */
[----:B------:R-:W1:Y:S02]  /*16c00*/  SHFL.BFLY PT, R2, R216, 0x2, 0x1f ;  /* 0x0c401f00d8027f89 */ /* 0x000e6400000e0000 */
[----:B-1----:R-:W-:-:S05]  /*16c10*/  FADD.FTZ R4, R2, R216 ;  /* 0x000000d802047221 */ /* 0x002fca0000010000 */
[----:B------:R1:W2:Y:S02]  /*16c20*/  SHFL.BFLY PT, R2, R4, 0x1, 0x1f ;  /* 0x0c201f0004027f89 */ /* 0x0002a400000e0000 */
.L_x_1932:
[----:B------:R-:W-:Y:S01]  /*16c30*/  FSETP.NE.FTZ.AND P0, PT, R9, RZ, PT ;  /* 0x000000ff0900720b */ /* 0x000fe20003f15000 */
[----:B-12---:R-:W-:Y:S01]  /*16c40*/  FADD.FTZ R4, R2, R4 ;  /* 0x0000000402047221 */ /* 0x006fe20000010000 */
[----:B------:R-:W-:Y:S02]  /*16c50*/  MOV R3, RZ ;  /* 0x000000ff00037202 */ /* 0x000fe40000000f00 */
[----:B------:R-:W-:Y:S02]  /*16c60*/  MOV R21, 0xff800000 ;  /* 0xff80000000157802 */ /* 0x000fe40000000f00 */
[----:B------:R-:W-:-:S07]  /*16c70*/  MOV R20, 0xff800000 ;  /* 0xff80000000147802 */ /* 0x000fce0000000f00 */
[----:B------:R-:W1:Y:S01]  /*16c80*/  @P0 MUFU.LG2 R2, R9 ;  /* 0x0000000900020308 */ /* 0x000e620000000c00 */
[----:B------:R-:W-:-:S07]  /*16c90*/  @P0 MOV R10, 0x3f317218 ;  /* 0x3f317218000a0802 */ /* 0x000fce0000000f00 */
[----:B------:R1:W2:Y:S02]  /*16ca0*/  @P0 MUFU.RCP R3, R9 ;  /* 0x0000000900030308 */ /* 0x0002a40000001000 */
[----:B-1----:R-:W-:Y:S02]  /*16cb0*/  @P0 FMUL.FTZ R9, R2, 0.69314718246459960938 ;  /* 0x3f31721802090820 */ /* 0x002fe40000410000 */
[----:B------:R-:W-:Y:S02]  /*16cc0*/  @P0 FMUL.FTZ R2, R10, c[0x0][0x2d0] ;  /* 0x0000b4000a020a20 */ /* 0x000fe40000410000 */
[C---:B--2---:R-:W-:Y:S02]  /*16cd0*/  FMUL.FTZ R34, R3.reuse, R152 ;  /* 0x0000009803227220 */ /* 0x044fe40000410000 */
        /* <DEDUP_REMOVED lines=9> */
[----:B------:R-:W1:Y:S01]  /*16d70*/  @P0 MUFU.RCP R2, R4 ;  /* 0x0000000400020308 */ /* 0x000e620000001000 */
[----:B------:R-:W-:Y:S01]  /*16d80*/  @P0 MOV R6, 0x3f317218 ;  /* 0x3f31721800060802 */ /* 0x000fe20000000f00 */
[----:B------:R-:W-:-:S02]  /*16d90*/  FMUL.FTZ R33, R3, R157 ;  /* 0x0000009d03217220 */ /* 0x000fc40000410000 */
[C---:B------:R-:W-:Y:S02]  /*16da0*/  FMUL.FTZ R112, R3.reuse, R116 ;  /* 0x0000007403707220 */ /* 0x040fe40000410000 */
[C---:B------:R-:W-:Y:S02]  /*16db0*/  FMUL.FTZ R113, R3.reuse, R117 ;  /* 0x0000007503717220 */ /* 0x040fe40000410000 */
[----:B------:R-:W2:Y:S01]  /*16dc0*/  @P0 MUFU.LG2 R4, R4 ;  /* 0x0000000400040308 */ /* 0x000ea20000000c00 */
[C---:B------:R-:W-:Y:S02]  /*16dd0*/  FMUL.FTZ R22, R3.reuse, R136 ;  /* 0x0000008803167220 */ /* 0x040fe40000410000 */
[C---:B------:R-:W-:Y:S02]  /*16de0*/  FMUL.FTZ R23, R3.reuse, R137 ;  /* 0x0000008903177220 */ /* 0x040fe40000410000 */
[C---:B------:R-:W-:Y:S02]  /*16df0*/  FMUL.FTZ R116, R3.reuse, R120 ;  /* 0x0000007803747220 */ /* 0x040fe40000410000 */
[----:B------:R-:W-:-:S02]  /*16e00*/  FMUL.FTZ R117, R3, R121 ;  /* 0x0000007903757220 */ /* 0x000fc40000410000 */
[C---:B------:R-:W-:Y:S02]  /*16e10*/  FMUL.FTZ R156, R3.reuse, R128 ;  /* 0x00000080039c7220 */ /* 0x040fe40000410000 */
[C---:B------:R-:W-:Y:S02]  /*16e20*/  FMUL.FTZ R157, R3.reuse, R129 ;  /* 0x00000081039d7220 */ /* 0x040fe40000410000 */
[C---:B-1----:R-:W-:Y:S02]  /*16e30*/  FMUL.FTZ R136, R2.reuse, R154 ;  /* 0x0000009a02887220 */ /* 0x042fe40000410000 */
[----:B------:R-:W-:Y:S02]  /*16e40*/  FMUL.FTZ R137, R2, R155 ;  /* 0x0000009b02897220 */ /* 0x000fe40000410000 */
        /* <DEDUP_REMOVED lines=14> */
[----:B--2---:R-:W-:Y:S02]  /*16f30*/  @P0 FMUL.FTZ R4, R4, 0.69314718246459960938 ;  /* 0x3f31721804040820 */ /* 0x004fe40000410000 */
        /* <DEDUP_REMOVED lines=99> */
.L_x_1758:
[----:B------:R1:W5:Y:S04]  /*17570*/  LDL R5, [R1+0x10] ;  /* 0x0000100001057983 */ /* 0x0003680000100800 */
[----:B------:R-:W2:Y:S01]  /*17580*/  S2R R3, SR_TID.X ;  /* 0x0000000000037919 */ /* 0x000ea20000002100 */
[----:B------:R-:W-:Y:S01]  /*17590*/  BSSY B0, `(.L_x_1851) ;  /* 0x0000011000007945 */ /* 0x000fe20003800000 */
[----:B--2---:R-:W-:-:S13]  /*175a0*/  LOP3.LUT P0, RZ, R3, 0xff, RZ, 0xc0, !PT ;  /* 0x000000ff03ff7812 */ /* 0x004fda000780c0ff */
[----:B------:R-:W-:Y:S05]  /*175b0*/  @P0 BRA `(.L_x_1852) ;  /* 0x000000e000000947 */ /* 0x000fea0003800000 */
[----:B-1----:R-:W1:Y:S01]  /*175c0*/  S2R R3, SR_LANEID ;  /* 0x0000000000037919 */ /* 0x002e620000000000 */
[----:B------:R-:W-:Y:S01]  /*175d0*/  VOTEU.ANY UR4, UPT, PT ;  /* 0x0000000000047886 */ /* 0x000fe200038e0100 */
[----:B------:R-:W-:Y:S01]  /*175e0*/  IMAD.MOV.U32 R10, RZ, RZ, c[0x0][0x560] ;  /* 0x00015800ff0a7624 */ /* 0x000fe200078e00ff */
[----:B----4-:R-:W1:Y:S01]  /*175f0*/  FLO.U32 R4, UR4 ;  /* 0x0000000400047d00 */ /* 0x010e6200080e0000 */
[----:B------:R-:W-:Y:S01]  /*17600*/  IMAD.MOV.U32 R11, RZ, RZ, c[0x0][0x564] ;  /* 0x00015900ff0b7624 */ /* 0x000fe200078e00ff */
[----:B-1----:R-:W-:-:S06]  /*17610*/  ISETP.EQ.U32.AND P0, PT, R4, R3, PT ;  /* 0x000000030400720c */ /* 0x002fcc0003f02070 */
[----:B------:R-:W1:Y:S07]  /*17620*/  POPC R3, UR4 ;  /* 0x0000000400037d09 */ /* 0x000e6e0008000000 */
[----:B-1----:R-:W2:Y:S04]  /*17630*/  @P0 ATOMG.E.ADD.STRONG.GPU PT, R3, [R10.64], R3 ;  /* 0x000000030a0309a8 */ /* 0x002ea800081ee1c6 */
[----:B--2---:R1:W2:Y:S04]  /*17640*/  SHFL.IDX PT, R4, R3, R4, 0x1f ;  /* 0x00001f0403047589 */ /* 0x0042a800000e0000 */
[----:B-1----:R-:W1:Y:S02]  /*17650*/  S2R R3, SR_LTMASK ;  /* 0x0000000000037919 */ /* 0x002e640000003900 */
[----:B-1----:R-:W-:-:S06]  /*17660*/  LOP3.LUT R3, R3, UR4, RZ, 0xc0, !PT ;  /* 0x0000000403037c12 */ /* 0x002fcc000f8ec0ff */
[----:B------:R-:W2:Y:S02]  /*17670*/  POPC R3, R3 ;  /* 0x0000000300037309 */ /* 0x000ea40000000000 */
[----:B--2--5:R-:W-:-:S05]  /*17680*/  IADD3 R5, R4, c[0x0][0xc], R3 ;  /* 0x0000030004057a10 */ /* 0x024fca0007ffe003 */
[----:B------:R1:W-:Y:S02]  /*17690*/  STL [R1+0x10], R5 ;  /* 0x0000100501007387 */ /* 0x0003e40000100800 */
.L_x_1852:
[----:B-1----:R-:W-:Y:S05]  /*176a0*/  BSYNC B0 ;  /* 0x0000000000007941 */ /* 0x002fea0003800000 */
.L_x_1851:
[----:B------:R-:W-:Y:S01]  /*176b0*/  PRMT R2, R2, 0x9910, RZ ;  /* 0x0000991002027816 */ /* 0x000fe200000000ff */
[----:B------:R-:W-:Y:S01]  /*176c0*/  BSSY B1, `(.L_x_1853) ;  /* 0x0000414000017945 */ /* 0x000fe20003800000 */
[----:B-----5:R-:W-:Y:S02]  /*176d0*/  IMAD.MOV.U32 R114, RZ, RZ, R5 ;  /* 0x000000ffff727224 */ /* 0x020fe400078e0005 */
[----:B------:R-:W-:-:S13]  /*176e0*/  ISETP.NE.AND P0, PT, R2, RZ, PT ;  /* 0x000000ff0200720c */ /* 0x000fda0003f05270 */
[----:B------:R-:W-:Y:S05]  /*176f0*/  @!P0 BRA `(.L_x_1854) ;  /* 0x000033b000008947 */ /* 0x000fea0003800000 */
[----:B----4-:R-:W2:Y:S04]  /*17700*/  LDL R4, [R1+0x28] ;  /* 0x0000280001047983 */ /* 0x010ea80000100800 */
[----:B------:R-:W4:Y:S04]  /*17710*/  LDL R14, [R1+0x2c] ;  /* 0x00002c00010e7983 */ /* 0x000f280000100800 */
[----:B---3--:R-:W3:Y:S04]  /*17720*/  LDL R13, [R1+0x34] ;  /* 0x00003400010d7983 */ /* 0x008ee80000100800 */
        /* <DEDUP_REMOVED lines=9> */
[----:B--2---:R1:W-:Y:S04]  /*177c0*/  STS [R4+0x80], R3 ;  /* 0x0000800304007388 */ /* 0x0043e80000000800 */
[----:B------:R2:W-:Y:S01]  /*177d0*/  STS [R4+0x480], R2 ;  /* 0x0004800204007388 */ /* 0x0005e20000000800 */
[----:B-1----:R-:W-:Y:S02]  /*177e0*/  F2FP.BF16.PACK_AB R3, R27, R26 ;  /* 0x0000001a1b03723e */ /* 0x002fe400000010ff */
[----:B--2---:R-:W-:-:S03]  /*177f0*/  F2FP.BF16.PACK_AB R2, R165, R164 ;  /* 0x000000a4a502723e */ /* 0x004fc600000010ff */
[----:B----4-:R1:W-:Y:S04]  /*17800*/  STS [R14], R3 ;  /* 0x000000030e007388 */ /* 0x0103e80000000800 */
[----:B------:R2:W-:Y:S01]  /*17810*/  STS [R14+0x400], R2 ;  /* 0x000400020e007388 */ /* 0x0005e20000000800 */
[----:B-1----:R-:W-:Y:S02]  /*17820*/  F2FP.BF16.PACK_AB R3, R29, R28 ;  /* 0x0000001c1d03723e */ /* 0x002fe400000010ff */
[----:B--2---:R-:W-:-:S03]  /*17830*/  F2FP.BF16.PACK_AB R2, R133, R132 ;  /* 0x000000848502723e */ /* 0x004fc600000010ff */
[----:B---3--:R1:W-:Y:S04]  /*17840*/  STS [R13+0x80], R3 ;  /* 0x000080030d007388 */ /* 0x0083e80000000800 */
        /* <DEDUP_REMOVED lines=89> */
[----:B-1----:R-:W2:Y:S04]  /*17de0*/  LDL.LU R4, [R1+0x8] ;  /* 0x0000080001047983 */ /* 0x002ea80000300800 */
[----:B------:R-:W2:Y:S01]  /*17df0*/  LDL.LU R10, [R1+0xc] ;  /* 0x00000c00010a7983 */ /* 0x000ea20000300800 */
[----:B------:R-:W-:-:S02]  /*17e00*/  F2FP.BF16.PACK_AB R3, R109, R108 ;  /* 0x0000006c6d03723e */ /* 0x000fc400000010ff */
[----:B------:R-:W-:-:S03]  /*17e10*/  F2FP.BF16.PACK_AB R2, R95, R94 ;  /* 0x0000005e5f02723e */ /* 0x000fc600000010ff */
[----:B------:R1:W-:Y:S04]  /*17e20*/  STS [R14+0xc000], R3 ;  /* 0x00c000030e007388 */ /* 0x0003e80000000800 */
[----:B------:R4:W-:Y:S01]  /*17e30*/  STS [R14+0xc400], R2 ;  /* 0x00c400020e007388 */ /* 0x0009e20000000800 */
[----:B-1----:R-:W-:Y:S02]  /*17e40*/  F2FP.BF16.PACK_AB R3, R113, R112 ;  /* 0x000000707103723e */ /* 0x002fe400000010ff */
[----:B----4-:R-:W-:-:S03]  /*17e50*/  F2FP.BF16.PACK_AB R2, R99, R98 ;  /* 0x000000626302723e */ /* 0x010fc600000010ff */
        /* <DEDUP_REMOVED lines=10> */
[----:B------:R-:W-:Y:S02]  /*17f00*/  ISETP.NE.U32.AND P0, PT, RZ, c[0x0][0x508], PT ;  /* 0x00014200ff007a0c */ /* 0x000fe40003f05070 */
[----:B------:R-:W-:Y:S01]  /*17f10*/  ISETP.NE.U32.AND P2, PT, RZ, c[0x0][0x500], PT ;  /* 0x00014000ff007a0c */ /* 0x000fe20003f45070 */
[----:B------:R-:W3:Y:S01]  /*17f20*/  LDL.LU R6, [R1+0x48] ;  /* 0x0000480001067983 */ /* 0x000ee20000300800 */
[----:B------:R-:W-:Y:S02]  /*17f30*/  ISETP.NE.AND.EX P1, PT, RZ, c[0x0][0x50c], PT, P0 ;  /* 0x00014300ff007a0c */ /* 0x000fe40003f25300 */
[----:B-1----:R-:W-:-:S02]  /*17f40*/  F2FP.BF16.PACK_AB R3, R157, R156 ;  /* 0x0000009c9d03723e */ /* 0x002fc400000010ff */
        /* <DEDUP_REMOVED lines=9> */
[----:B------:R-:W-:Y:S01]  /*17fe0*/  STS [R5+0xc000], R3 ;  /* 0x00c0000305007388 */ /* 0x000fe20000000800 */
[----:B------:R-:W-:-:S03]  /*17ff0*/  IMAD.MOV.U32 R9, RZ, RZ, c[0x0][0x388] ;  /* 0x0000e200ff097624 */ /* 0x000fc600078e00ff */
        /* <DEDUP_REMOVED lines=8> */
[----:B-1----:R-:W-:-:S06]  /*18080*/  IMAD.MOV.U32 R3, RZ, RZ, RZ ;  /* 0x000000ffff037224 */ /* 0x002fcc00078e00ff */
[----:B------:R1:W5:Y:S01]  /*18090*/  @P2 LDG.E R3, [R4.64] ;  /* 0x0000000604032981 */ /* 0x000362000c1e1900 */
[----:B---3--:R-:W-:-:S04]  /*180a0*/  ISETP.NE.AND P0, PT, R6, RZ, PT ;  /* 0x000000ff0600720c */ /* 0x008fc80003f05270 */
[----:B------:R-:W-:Y:S01]  /*180b0*/  SEL R2, R6, c[0x0][0x3d4], P0 ;  /* 0x0000f50006027a07 */ /* 0x000fe20000000000 */
[----:B------:R-:W-:Y:S05]  /*180c0*/  @P1 BRA `(.L_x_1855) ;  /* 0x0000004000001947 */ /* 0x000fea0003800000 */
[----:B-1----:R-:W-:Y:S05]  /*180d0*/  @!P2 BRA `(.L_x_1855) ;  /* 0x000000300000a947 */ /* 0x002fea0003800000 */
[----:B-----5:R1:W2:Y:S04]  /*180e0*/  LDG.E R9, [R4.64] ;  /* 0x0000000604097981 */ /* 0x0202a8000c1e1900 */
[----:B-1----:R-:W2:Y:S02]  /*180f0*/  LDG.E R4, [R4.64+0x4] ;  /* 0x0000040604047981 */ /* 0x002ea4000c1e1900 */
[----:B--2---:R-:W-:Y:S02]  /*18100*/  IADD3 R9, -R9, R4, RZ ;  /* 0x0000000409097210 */ /* 0x004fe40007ffe1ff */
.L_x_1855:
        /* <DEDUP_REMOVED lines=18> */
[----:B------:R-:W-:Y:S01]  /*18230*/  IMAD.WIDE.U32 R12, R14, R5, RZ ;  /* 0x000000050e0c7225 */ /* 0x000fe200078e00ff */
[----:B-----5:R-:W-:-:S03]  /*18240*/  SHF.R.S32.HI R14, RZ, 0x1f, R3 ;  /* 0x0000001fff0e7819 */ /* 0x020fc60000011403 */
[C---:B------:R-:W-:Y:S02]  /*18250*/  IMAD R6, R10.reuse, R6, R4 ;  /* 0x000000060a067224 */ /* 0x040fe400078e0204 */
[----:B------:R-:W-:-:S04]  /*18260*/  IMAD.WIDE.U32 R10, R10, R2, RZ ;  /* 0x000000020a0a7225 */ /* 0x000fc800078e00ff */
[----:B------:R-:W-:Y:S01]  /*18270*/  IMAD R4, R15, R5, RZ ;  /* 0x000000050f047224 */ /* 0x000fe200078e02ff */
[----:B------:R-:W-:Y:S01]  /*18280*/  IADD3 R16, P1, P0, R10, R12, R3 ;  /* 0x0000000c0a107210 */ /* 0x000fe2000783e003 */
[----:B------:R-:W-:Y:S01]  /*18290*/  IMAD.IADD R6, R11, 0x1, R6 ;  /* 0x000000010b067824 */ /* 0x000fe200078e0206 */
[----:B------:R-:W-:Y:S01]  /*182a0*/  SEL R10, R119, RZ, P2 ;  /* 0x000000ff770a7207 */ /* 0x000fe20001000000 */
[----:B------:R-:W-:Y:S02]  /*182b0*/  IMAD.IADD R12, R13, 0x1, R4 ;  /* 0x000000010d0c7824 */ /* 0x000fe400078e0204 */
[----:B------:R-:W-:Y:S02]  /*182c0*/  IMAD.MOV.U32 R4, RZ, RZ, c[0x0][0x4e8] ;  /* 0x00013a00ff047624 */ /* 0x000fe400078e00ff */
[----:B------:R-:W-:Y:S01]  /*182d0*/  IMAD R13, R19, R10, RZ ;  /* 0x0000000a130d7224 */ /* 0x000fe200078e02ff */
[----:B------:R-:W-:Y:S01]  /*182e0*/  IADD3.X R15, R6, R12, R14, P1, P0 ;  /* 0x0000000c060f7210 */ /* 0x000fe20000fe040e */
[----:B------:R-:W-:Y:S01]  /*182f0*/  IMAD.WIDE.U32 R10, R18, R10, RZ ;  /* 0x0000000a120a7225 */ /* 0x000fe200078e00ff */
[----:B------:R-:W-:Y:S01]  /*18300*/  ISETP.NE.AND P3, PT, R4, 0x1, PT ;  /* 0x000000010400780c */ /* 0x000fe20003f65270 */
[----:B------:R-:W2:Y:S02]  /*18310*/  LDL R18, [R1+0x194] ;  /* 0x0001940001127983 */ /* 0x000ea40000100800 */
[----:B------:R-:W-:-:S04]  /*18320*/  IMAD R6, R115, 0x80, R118 ;  /* 0x0000008073067824 */ /* 0x000fc800078e0276 */
[----:B------:R-:W-:-:S06]  /*18330*/  IMAD.MOV.U32 R4, RZ, RZ, R6 ;  /* 0x000000ffff047224 */ /* 0x000fcc00078e0006 */
[----:B------:R-:W-:-:S05]  /*18340*/  @P3 IMAD.HI.U32 R12, R6, c[0x0][0x4ec], RZ ;  /* 0x00013b00060c3a27 */ /* 0x000fca00078e00ff */
[----:B------:R-:W-:Y:S01]  /*18350*/  @P3 SHF.R.U32.HI R4, RZ, c[0x0][0x4f0], R12 ;  /* 0x00013c00ff043a19 */ /* 0x000fe2000001160c */
[----:B------:R-:W-:-:S03]  /*18360*/  IMAD.IADD R13, R11, 0x1, R13 ;  /* 0x000000010b0d7824 */ /* 0x000fc600078e020d */
[----:B------:R-:W-:Y:S02]  /*18370*/  IADD3 R10, P1, P0, R4, R16, R10 ;  /* 0x00000010040a7210 */ /* 0x000fe4000783e00a */
[----:B------:R-:W-:-:S04]  /*18380*/  SHF.R.S32.HI R11, RZ, 0x1f, R4 ;  /* 0x0000001fff0b7819 */ /* 0x000fc80000011404 */
[----:B------:R-:W-:Y:S02]  /*18390*/  IADD3.X R11, R11, R15, R13, P1, P0 ;  /* 0x0000000f0b0b7210 */ /* 0x000fe40000fe040d */
[----:B------:R-:W1:Y:S01]  /*183a0*/  LDC.64 R12, c[0x0][R17+0x160] ;  /* 0x00005800110c7b82 */ /* 0x000e620000000a00 */
[----:B------:R-:W3:Y:S01]  /*183b0*/  S2R R119, SR_TID.X ;  /* 0x0000000000777919 */ /* 0x000ee20000002100 */
[----:B------:R-:W-:-:S04]  /*183c0*/  IMAD.MOV R4, RZ, RZ, -R4 ;  /* 0x000000ffff047224 */ /* 0x000fc800078e0a04 */
[----:B------:R-:W-:-:S05]  /*183d0*/  IMAD R4, R4, c[0x0][0x4e8], R6 ;  /* 0x00013a0004047a24 */ /* 0x000fca00078e0206 */
[----:B------:R-:W-:Y:S02]  /*183e0*/  SHF.R.S32.HI R15, RZ, 0x1f, R4 ;  /* 0x0000001fff0f7819 */ /* 0x000fe40000011404 */
[----:B---3--:R-:W-:-:S04]  /*183f0*/  SHF.R.S32.HI R118, RZ, 0x1f, R119 ;  /* 0x0000001fff767819 */ /* 0x008fc80000011477 */
[----:B------:R-:W-:Y:S01]  /*18400*/  LEA.HI R118, R118, R119, RZ, 0x5 ;  /* 0x0000007776767211 */ /* 0x000fe200078f28ff */
        /* <DEDUP_REMOVED lines=8> */
[----:B------:R-:W-:Y:S02]  /*18490*/  LEA R4, P0, R10, R12, 0x2 ;  /* 0x0000000c0a047211 */ /* 0x000fe400078010ff */
[----:B------:R-:W-:Y:S02]  /*184a0*/  LOP3.LUT R118, R118, 0xffffffe0, RZ, 0xc0, !PT ;  /* 0xffffffe076767812 */ /* 0x000fe400078ec0ff */
[----:B------:R-:W-:Y:S01]  /*184b0*/  LEA.HI.X R11, R10, R13, R11, 0x2, P0 ;  /* 0x0000000d0a0b7211 */ /* 0x000fe200000f140b */
[----:B------:R-:W-:Y:S02]  /*184c0*/  SHFL.IDX PT, R12, R4, RZ, 0x1c1f ;  /* 0x001c1fff040c7589 */ /* 0x000fe400000e0000 */
[----:B------:R-:W-:-:S02]  /*184d0*/  IMAD.IADD R118, R119, 0x1, -R118 ;  /* 0x0000000177767824 */ /* 0x000fc400078e0a76 */
[----:B------:R-:W1:Y:S04]  /*184e0*/  SHFL.IDX PT, R13, R11, RZ, 0x1c1f ;  /* 0x001c1fff0b0d7589 */ /* 0x000e6800000e0000 */
[----:B------:R3:W-:Y:S04]  /*184f0*/  SHFL.IDX PT, R10, R4, 0x1, 0x1c1f ;  /* 0x003c1f00040a7f89 */ /* 0x0007e800000e0000 */
[----:B------:R-:W4:Y:S01]  /*18500*/  SHFL.IDX PT, R11, R11, 0x1, 0x1c1f ;  /* 0x003c1f000b0b7f89 */ /* 0x000f2200000e0000 */
[----:B------:R-:W-:Y:S01]  /*18510*/  LOP3.LUT P0, RZ, R118, 0x3, RZ, 0xc0, !PT ;  /* 0x0000000376ff7812 */ /* 0x000fe2000780c0ff */
[----:B---3--:R-:W-:-:S02]  /*18520*/  IMAD R4, R9, c[0x0][0x4e8], RZ ;  /* 0x00013a0009047a24 */ /* 0x008fc400078e02ff */
[----:B--2---:R-:W-:-:S05]  /*18530*/  IMAD R9, R115, 0x80, R18 ;  /* 0x0000008073097824 */ /* 0x004fca00078e0212 */
[C---:B------:R-:W-:Y:S02]  /*18540*/  IADD3 R15, R9.reuse, 0x8, RZ ;  /* 0x00000008090f7810 */ /* 0x040fe40007ffe0ff */
[-C--:B------:R-:W-:Y:S02]  /*18550*/  ISETP.GE.OR P1, PT, R9, R4.reuse, P0 ;  /* 0x000000040900720c */ /* 0x080fe40000726670 */
[----:B------:R-:W-:-:S11]  /*18560*/  ISETP.GE.OR P0, PT, R15, R4, P0 ;  /* 0x000000040f00720c */ /* 0x000fd60000706670 */
[----:B-1----:R1:W-:Y:S01]  /*18570*/  @!P1 ST.E [R12.64], R21 ;  /* 0x000000150c009985 */ /* 0x0023e2000c101906 */
[----:B------:R-:W-:-:S03]  /*18580*/  ISETP.GE.AND P1, PT, R15, R4, PT ;  /* 0x000000040f00720c */ /* 0x000fc60003f26270 */
[----:B----4-:R1:W-:Y:S01]  /*18590*/  @!P0 ST.E [R10.64], R20 ;  /* 0x000000140a008985 */ /* 0x0103e2000c101906 */
[----:B------:R-:W-:Y:S02]  /*185a0*/  ISETP.GE.AND P0, PT, R9, R4, PT ;  /* 0x000000040900720c */ /* 0x000fe40003f06270 */
[----:B------:R-:W-:Y:S01]  /*185b0*/  P2R R9, PR, RZ, 0x2 ;  /* 0x00000002ff097803 */ /* 0x000fe20000000000 */
[----:B------:R-:W-:Y:S05]  /*185c0*/  @P2 BRA `(.L_x_1856) ;  /* 0x000008f000002947 */ /* 0x000fea0003800000 */
[----:B------:R-:W-:Y:S01]  /*185d0*/  IMAD R14, R14, c[0x0][0x3a0], RZ ;  /* 0x0000e8000e0e7a24 */ /* 0x000fe200078e02ff */
[----:B------:R-:W-:Y:S01]  /*185e0*/  LEA R6, R115, R0, 0x7 ;  /* 0x0000000073067211 */ /* 0x000fe200078e38ff */
[C---:B-1----:R-:W-:Y:S01]  /*185f0*/  IMAD.WIDE.U32 R10, R3.reuse, c[0x0][0x3a0], RZ ;  /* 0x0000e800030a7a25 */ /* 0x042fe200078e00ff */
[----:B------:R-:W-:Y:S01]  /*18600*/  SHF.R.S32.HI R9, RZ, 0x1f, R2 ;  /* 0x0000001fff097819 */ /* 0x000fe20000011402 */
[----:B------:R1:W2:Y:S02]  /*18610*/  LDS.128 R32, [R203+0x80] ;  /* 0x00008000cb207984 */ /* 0x0002a40000000c00 */
[----:B------:R-:W-:-:S02]  /*18620*/  IMAD R3, R3, c[0x0][0x3a4], R14 ;  /* 0x0000e90003037a24 */ /* 0x000fc400078e020e */
[----:B------:R-:W-:Y:S01]  /*18630*/  @P3 IMAD.HI.U32 R12, R6, c[0x0][0x4ec], RZ ;  /* 0x00013b00060c3a27 */ /* 0x000fe200078e00ff */
[----:B------:R1:W3:Y:S02]  /*18640*/  LDS.128 R48, [R203+0x1080] ;  /* 0x00108000cb307984 */ /* 0x0002e40000000c00 */
[----:B------:R-:W-:Y:S01]  /*18650*/  IADD3 R11, R11, R3, RZ ;  /* 0x000000030b0b7210 */ /* 0x000fe20007ffe0ff */
[----:B------:R-:W-:Y:S01]  /*18660*/  IMAD R9, R9, c[0x0][0x3f0], RZ ;  /* 0x0000fc0009097a24 */ /* 0x000fe200078e02ff */
        /* <DEDUP_REMOVED lines=11> */
[----:B------:R-:W-:-:S03]  /*18720*/  IADD3 R2, -R3, RZ, RZ ;  /* 0x000000ff03027210 */ /* 0x000fc60007ffe1ff */
        /* <DEDUP_REMOVED lines=9> */
[----:B------:R1:W1:Y:S02]  /*187c0*/  LDS.128 R40, [R203+0x9080] ;  /* 0x00908000cb287984 */ /* 0x0002640000000c00 */
[----:B------:R-:W-:Y:S01]  /*187d0*/  IADD3 R3, R3, R9, RZ ;  /* 0x0000000903037210 */ /* 0x000fe20007ffe0ff */
[----:B------:R-:W-:Y:S01]  /*187e0*/  IMAD R6, R6, c[0x0][0x3d8], RZ ;  /* 0x0000f60006067a24 */ /* 0x000fe200078e02ff */
[----:B------:R1:W1:Y:S03]  /*187f0*/  LDS.128 R56, [R203+0xa080] ;  /* 0x00a08000cb387984 */ /* 0x0002660000000c00 */
[C---:B------:R-:W-:Y:S01]  /*18800*/  IMAD.WIDE.U32 R2, R5.reuse, c[0x0][0x3d8], R2 ;  /* 0x0000f60005027a25 */ /* 0x040fe200078e0002 */
[----:B------:R1:W1:Y:S03]  /*18810*/  LDS.128 R72, [R203+0xb080] ;  /* 0x00b08000cb487984 */ /* 0x0002660000000c00 */
[----:B------:R-:W-:Y:S01]  /*18820*/  IMAD R5, R5, c[0x0][0x3dc], R6 ;  /* 0x0000f70005057a24 */ /* 0x000fe200078e0206 */
[----:B------:R1:W1:Y:S01]  /*18830*/  LDS.128 R20, [R203+0xc080] ;  /* 0x00c08000cb147984 */ /* 0x0002620000000c00 */
[----:B------:R-:W-:-:S02]  /*18840*/  LEA R16, P0, R2, c[0x0][0x380], 0x1 ;  /* 0x0000e00002107a11 */ /* 0x000fc400078008ff */
[----:B------:R-:W-:Y:S01]  /*18850*/  LEA R6, R115, R143, 0x7 ;  /* 0x0000008f73067211 */ /* 0x000fe200078e38ff */
[----:B------:R1:W1:Y:S01]  /*18860*/  LDS.128 R36, [R203+0xd080] ;  /* 0x00d08000cb247984 */ /* 0x0002620000000c00 */
[----:B------:R-:W-:-:S03]  /*18870*/  IADD3 R3, R3, R5, RZ ;  /* 0x0000000503037210 */ /* 0x000fc60007ffe0ff */
[----:B------:R1:W1:Y:S01]  /*18880*/  LDS.128 R52, [R203+0xe080] ;  /* 0x00e08000cb347984 */ /* 0x0002620000000c00 */
[----:B------:R-:W-:-:S03]  /*18890*/  LEA.HI.X R9, R2, c[0x0][0x384], R3, 0x1, P0 ;  /* 0x0000e10002097a11 */ /* 0x000fc600000f0c03 */
[----:B------:R1:W1:Y:S01]  /*188a0*/  LDS.128 R68, [R203+0xf080] ;  /* 0x00f08000cb447984 */ /* 0x0002620000000c00 */
[----:B------:R-:W-:Y:S05]  /*188b0*/  BRA.DIV ~URZ, `(.L_x_1857) ;  /* 0x00004c427f007947 */ /* 0x000fea000b800000 */
[----:B--234-:R2:W3:Y:S02]  /*188c0*/  SHFL.IDX PT, R5, R9, RZ, 0x181f ;  /* 0x00181fff09057589 */ /* 0x01c4e400000e0000 */
.L_x_1933:
[----:B------:R-:W-:Y:S05]  /*188d0*/  BRA.DIV ~URZ, `(.L_x_1858) ;  /* 0x00004c927f007947 */ /* 0x000fea000b800000 */
[----:B------:R4:W2:Y:S02]  /*188e0*/  SHFL.IDX PT, R2, R16, RZ, 0x181f ;  /* 0x00181fff10027589 */ /* 0x0008a400000e0000 */
.L_x_1934:
        /* <DEDUP_REMOVED lines=9> */
[CC--:B------:R-:W-:Y:S02]  /*18980*/  @!P1 LEA R10, P5, R205.reuse, R2.reuse, 0x1 ;  /* 0x00000002cd0a9211 */ /* 0x0c0fe400078a08ff */
[-C--:B---3--:R-:W-:Y:S02]  /*18990*/  @!P3 LEA.HI.X R15, R140, R5.reuse, R141, 0x1, P4 ;  /* 0x000000058c0fb211 */ /* 0x088fe400020f0c8d */
        /* <DEDUP_REMOVED lines=8> */
.L_x_1860:
[----:B------:R-:W-:Y:S05]  /*18a20*/  BSYNC B0 ;  /* 0x0000000000007941 */ /* 0x000fea0003800000 */
.L_x_1859:
[----:B------:R-:W-:Y:S05]  /*18a30*/  BRA.DIV ~URZ, `(.L_x_1861) ;  /* 0x00004ba27f007947 */ /* 0x000fea000b800000 */
[----:B---3--:R3:W4:Y:S04]  /*18a40*/  SHFL.IDX PT, R5, R9, 0x1, 0x181f ;  /* 0x00381f0009057f89 */ /* 0x00872800000e0000 */
[----:B--2---:R3:W2:Y:S02]  /*18a50*/  SHFL.IDX PT, R2, R16, 0x1, 0x181f ;  /* 0x00381f0010027f89 */ /* 0x0046a400000e0000 */
.L_x_1935:
        /* <DEDUP_REMOVED lines=11> */
[-C--:B----4-:R-:W-:Y:S02]  /*18b10*/  @!P3 LEA.HI.X R15, R140, R5.reuse, R141, 0x1, P4 ;  /* 0x000000058c0fb211 */ /* 0x090fe400020f0c8d */
        /* <DEDUP_REMOVED lines=8> */
.L_x_1863:
[----:B------:R-:W-:Y:S05]  /*18ba0*/  BSYNC B0 ;  /* 0x0000000000007941 */ /* 0x000fea0003800000 */
.L_x_1862:
[----:B------:R-:W-:Y:S05]  /*18bb0*/  BRA.DIV ~URZ, `(.L_x_1864) ;  /* 0x00004af27f007947 */ /* 0x000fea000b800000 */
[----:B----4-:R4:W3:Y:S02]  /*18bc0*/  SHFL.IDX PT, R5, R9, 0x2, 0x181f ;  /* 0x00581f0009057f89 */ /* 0x0108e400000e0000 */
.L_x_1936:
[----:B------:R-:W-:Y:S05]  /*18bd0*/  BRA.DIV ~URZ, `(.L_x_1865) ;  /* 0x00004b427f007947 */ /* 0x000fea000b800000 */
[----:B--2---:R2:W4:Y:S02]  /*18be0*/  SHFL.IDX PT, R2, R16, 0x2, 0x181f ;  /* 0x00581f0010027f89 */ /* 0x00452400000e0000 */
.L_x_1937:
        /* <DEDUP_REMOVED lines=20> */
.L_x_1867:
[----:B------:R-:W-:Y:S05]  /*18d30*/  BSYNC B0 ;  /* 0x0000000000007941 */ /* 0x000fea0003800000 */
.L_x_1866:
[----:B------:R-:W-:Y:S05]  /*18d40*/  BRA.DIV ~URZ, `(.L_x_1868) ;  /* 0x00004a427f007947 */ /* 0x000fea000b800000 */
[----:B---3--:R3:W2:Y:S04]  /*18d50*/  SHFL.IDX PT, R5, R9, 0x3, 0x181f ;  /* 0x00781f0009057f89 */ /* 0x0086a800000e0000 */
[----:B----4-:R3:W4:Y:S02]  /*18d60*/  SHFL.IDX PT, R2, R16, 0x3, 0x181f ;  /* 0x00781f0010027f89 */ /* 0x01072400000e0000 */
.L_x_1938:
        /* <DEDUP_REMOVED lines=17> */
[----:B------:R-:W-:-:S04]  /*18e80*/  LEA R2, P0, R204, R2, 0x1 ;  /* 0x00000002cc027211 */ /* 0x000fc800078008ff */
[----:B------:R-:W-:-:S05]  /*18e90*/  LEA.HI.X R3, R204, R5, R214, 0x1, P0 ;  /* 0x00000005cc037211 */ /* 0x000fca00000f0cd6 */
[----:B------:R2:W-:Y:S01]  /*18ea0*/  ST.E.128 [R2.64], R68 ;  /* 0x0000004402007985 */ /* 0x0005e2000c101d06 */
[----:B------:R-:W-:Y:S05]  /*18eb0*/  BRA `(.L_x_1869) ;  /* 0x0000294000007947 */ /* 0x000fea0003800000 */
.L_x_1856:
[----:B-1----:R-:W2:Y:S01]  /*18ec0*/  LDL.LU R12, [R1+0x4c] ;  /* 0x00004c00010c7983 */ /* 0x002ea20000300800 */
[----:B------:R-:W-:Y:S02]  /*18ed0*/  IMAD R14, R14, c[0x0][0x408], RZ ;  /* 0x000102000e0e7a24 */ /* 0x000fe400078e02ff */
[----:B------:R-:W-:-:S04]  /*18ee0*/  IMAD.WIDE.U32 R10, R3, c[0x0][0x408], RZ ;  /* 0x00010200030a7a25 */ /* 0x000fc800078e00ff */
        /* <DEDUP_REMOVED lines=8> */
[----:B------:R-:W-:-:S05]  /*18f70*/  IMAD R2, R2, c[0x0][0x444], R3 ;  /* 0x0001110002027a24 */ /* 0x000fca00078e0203 */
[----:B------:R-:W-:Y:S02]  /*18f80*/  IADD3 R3, R5, R2, RZ ;  /* 0x0000000205037210 */ /* 0x000fe40007ffe0ff */
[----:B------:R-:W-:-:S05]  /*18f90*/  MOV R2, R4 ;  /* 0x0000000400027202 */ /* 0x000fca0000000f00 */
[----:B--2---:R-:W-:-:S04]  /*18fa0*/  IMAD.WIDE.U32 R2, R12, c[0x0][0x448], R2 ;  /* 0x000112000c027a25 */ /* 0x004fc800078e0002 */
[----:B------:R-:W-:Y:S01]  /*18fb0*/  IMAD R5, R12, c[0x0][0x44c], R3 ;  /* 0x000113000c057a24 */ /* 0x000fe200078e0203 */
[----:B------:R-:W-:Y:S01]  /*18fc0*/  MOV R4, R2 ;  /* 0x0000000200047202 */ /* 0x000fe20000000f00 */
[----:B------:R-:W-:Y:S01]  /*18fd0*/  @P3 IMAD.HI.U32 R3, R6, c[0x0][0x4ec], RZ ;  /* 0x00013b0006033a27 */ /* 0x000fe200078e00ff */
[----:B------:R-:W-:-:S04]  /*18fe0*/  MOV R2, R6 ;  /* 0x0000000600027202 */ /* 0x000fc80000000f00 */
[----:B------:R-:W-:-:S04]  /*18ff0*/  @P3 SHF.R.U32.HI R2, RZ, c[0x0][0x4f0], R3 ;  /* 0x00013c00ff023a19 */ /* 0x000fc80000011603 */
[C---:B------:R-:W-:Y:S01]  /*19000*/  IADD3 R3, -R2.reuse, RZ, RZ ;  /* 0x000000ff02037210 */ /* 0x040fe20007ffe1ff */
[----:B------:R-:W-:-:S04]  /*19010*/  IMAD.WIDE.U32 R4, R2, c[0x0][0x430], R4 ;  /* 0x00010c0002047a25 */ /* 0x000fc800078e0004 */
[----:B------:R-:W-:Y:S01]  /*19020*/  IMAD R6, R3, c[0x0][0x4e8], R6 ;  /* 0x00013a0003067a24 */ /* 0x000fe200078e0206 */
[----:B------:R-:W-:-:S05]  /*19030*/  SHF.R.S32.HI R3, RZ, 0x1f, R2 ;  /* 0x0000001fff037819 */ /* 0x000fca0000011402 */
[----:B------:R-:W-:-:S04]  /*19040*/  IMAD R3, R3, c[0x0][0x430], RZ ;  /* 0x00010c0003037a24 */ /* 0x000fc800078e02ff */
[----:B------:R-:W-:-:S05]  /*19050*/  IMAD R2, R2, c[0x0][0x434], R3 ;  /* 0x00010d0002027a24 */ /* 0x000fca00078e0203 */
[----:B------:R-:W-:Y:S02]  /*19060*/  IADD3 R3, R5, R2, RZ ;  /* 0x0000000205037210 */ /* 0x000fe40007ffe0ff */
[----:B------:R-:W-:Y:S02]  /*19070*/  MOV R2, R4 ;  /* 0x0000000400027202 */ /* 0x000fe40000000f00 */
        /* <DEDUP_REMOVED lines=9> */
.L_x_1939:
[----:B------:R-:W-:Y:S05]  /*19110*/  BRA.DIV ~URZ, `(.L_x_1871) ;  /* 0x000047b27f007947 */ /* 0x000fea000b800000 */
[----:B------:R3:W4:Y:S02]  /*19120*/  SHFL.IDX PT, R2, R5, RZ, 0x1c1f ;  /* 0x001c1fff05027589 */ /* 0x00072400000e0000 */
.L_x_1940:
[----:B------:R-:W-:Y:S01]  /*19130*/  BSSY B0, `(.L_x_1872) ;  /* 0x00000c1000007945 */ /* 0x000fe20003800000 */
[----:B------:R-:W-:Y:S05]  /*19140*/  @P0 BRA `(.L_x_1873) ;  /* 0x00000bf000000947 */ /* 0x000fea0003800000 */
[----:B------:R-:W5:Y:S04]  /*19150*/  LDL R10, [R1+0x58] ;  /* 0x00005800010a7983 */ /* 0x000f680000100800 */
[----:B---3--:R-:W3:Y:S04]  /*19160*/  LDL R14, [R1+0xcc] ;  /* 0x0000cc00010e7983 */ /* 0x008ee80000100800 */
[----:B----4-:R-:W4:Y:S04]  /*19170*/  LDL R20, [R1+0x164] ;  /* 0x0001640001147983 */ /* 0x010f280000100800 */
[----:B--2---:R-:W2:Y:S04]  /*19180*/  LDL R17, [R1+0xc8] ;  /* 0x0000c80001117983 */ /* 0x004ea80000100800 */
[----:B------:R-:W2:Y:S04]  /*19190*/  LDL R21, [R1+0xc4] ;  /* 0x0000c40001157983 */ /* 0x000ea80000100800 */
        /* <DEDUP_REMOVED lines=8> */
[----:B-----5:R-:W-:-:S13]  /*19220*/  ISETP.GE.AND P0, PT, R10, c[0x0][0x3c8], PT ;  /* 0x0000f2000a007a0c */ /* 0x020fda0003f06270 */
[----:B------:R-:W-:-:S04]  /*19230*/  @!P0 IMAD.MOV.U32 R3, RZ, RZ, R4 ;  /* 0x000000ffff038224 */ /* 0x000fc800078e0004 */
[----:B------:R-:W-:Y:S01]  /*19240*/  @!P0 IMAD.WIDE R10, R10, 0x4, R2 ;  /* 0x000000040a0a8825 */ /* 0x000fe200078e0202 */
[----:B--2---:R-:W-:Y:S01]  /*19250*/  ISETP.GE.AND P2, PT, R21, c[0x0][0x3c8], PT ;  /* 0x0000f20015007a0c */ /* 0x004fe20003f46270 */
[----:B------:R-:W2:Y:S04]  /*19260*/  LDL R3, [R1+0xb0] ;  /* 0x0000b00001037983 */ /* 0x000ea80000100800 */
[----:B------:R5:W-:Y:S01]  /*19270*/  @!P0 ST.E.64 [R10.64], R24 ;  /* 0x000000180a008985 */ /* 0x000be2000c101b06 */
[----:B---3--:R-:W-:-:S13]  /*19280*/  ISETP.GE.AND P0, PT, R14, c[0x0][0x3c8], PT ;  /* 0x0000f2000e007a0c */ /* 0x008fda0003f06270 */
[C---:B-----5:R-:W-:Y:S01]  /*19290*/  @!P0 LEA R10, P1, R14.reuse, R2, 0x2 ;  /* 0x000000020e0a8211 */ /* 0x060fe200078210ff */
[----:B------:R-:W3:Y:S03]  /*192a0*/  LDL R25, [R1+0x14c] ;  /* 0x00014c0001197983 */ /* 0x000ee60000100800 */
[----:B----4-:R-:W-:Y:S01]  /*192b0*/  @!P0 LEA.HI.X R11, R14, R4, R20, 0x2, P1 ;  /* 0x000000040e0b8211 */ /* 0x010fe200008f1414 */
[----:B------:R-:W4:Y:S04]  /*192c0*/  LDL R24, [R1+0xa0] ;  /* 0x0000a00001187983 */ /* 0x000f280000100800 */
[----:B------:R-:W5:Y:S04]  /*192d0*/  LDL R14, [R1+0x150] ;  /* 0x00015000010e7983 */ /* 0x000f680000100800 */
[----:B------:R1:W-:Y:S01]  /*192e0*/  @!P0 ST.E.64 [R10.64], R26 ;  /* 0x0000001a0a008985 */ /* 0x0003e2000c101b06 */
[----:B------:R-:W-:-:S03]  /*192f0*/  ISETP.GE.AND P0, PT, R17, c[0x0][0x3c8], PT ;  /* 0x0000f20011007a0c */ /* 0x000fc60003f06270 */
[----:B------:R-:W2:Y:S10]  /*19300*/  LDL R20, [R1+0xb8] ;  /* 0x0000b80001147983 */ /* 0x000eb40000100800 */
[C---:B-1----:R-:W-:Y:S01]  /*19310*/  @!P0 LEA R10, P1, R17.reuse, R2, 0x2 ;  /* 0x00000002110a8211 */ /* 0x042fe200078210ff */
[----:B------:R-:W3:Y:S03]  /*19320*/  LDL R26, [R1+0x98] ;  /* 0x00009800011a7983 */ /* 0x000ee60000100800 */
[----:B------:R-:W-:Y:S01]  /*19330*/  @!P0 LEA.HI.X R11, R17, R4, R118, 0x2, P1 ;  /* 0x00000004110b8211 */ /* 0x000fe200008f1476 */
[----:B------:R-:W3:Y:S01]  /*19340*/  LDL R27, [R1+0x128] ;  /* 0x00012800011b7983 */ /* 0x000ee20000100800 */
[----:B------:R-:W-:-:S03]  /*19350*/  ISETP.GE.AND P1, PT, R12, c[0x0][0x3c8], PT ;  /* 0x0000f2000c007a0c */ /* 0x000fc60003f26270 */
[----:B------:R-:W4:Y:S04]  /*19360*/  LDL R17, [R1+0xb4] ;  /* 0x0000b40001117983 */ /* 0x000f280000100800 */
[----:B------:R1:W-:Y:S02]  /*19370*/  @!P0 ST.E.64 [R10.64], R28 ;  /* 0x0000001c0a008985 */ /* 0x0003e4000c101b06 */
[C---:B-1----:R-:W-:Y:S02]  /*19380*/  @!P2 LEA R10, P0, R21.reuse, R2, 0x2 ;  /* 0x00000002150aa211 */ /* 0x042fe400078010ff */
[----:B------:R-:W4:Y:S02]  /*19390*/  LDL R29, [R1+0xa8] ;  /* 0x0000a800011d7983 */ /* 0x000f240000100800 */
[----:B------:R-:W-:-:S02]  /*193a0*/  @!P2 LEA.HI.X R11, R21, R4, R115, 0x2, P0 ;  /* 0x00000004150ba211 */ /* 0x000fc400000f1473 */
[----:B------:R-:W4:Y:S04]  /*193b0*/  LDL R28, [R1+0x130] ;  /* 0x00013000011c7983 */ /* 0x000f280000100800 */
[----:B------:R-:W4:Y:S04]  /*193c0*/  LDL R21, [R1+0x148] ;  /* 0x0001480001157983 */ /* 0x000f280000100800 */
[----:B------:R1:W-:Y:S02]  /*193d0*/  @!P2 ST.E.64 [R10.64], R30 ;  /* 0x0000001e0a00a985 */ /* 0x0003e4000c101b06 */
[----:B-1----:R-:W-:-:S02]  /*193e0*/  @!P1 LEA R10, P0, R12, R2, 0x2 ;  /* 0x000000020c0a9211 */ /* 0x002fc400078010ff */
[----:B------:R-:W4:Y:S02]  /*193f0*/  LDL R30, [R1+0x138] ;  /* 0x00013800011e7983 */ /* 0x000f240000100800 */
[----:B------:R-:W-:Y:S02]  /*19400*/  @!P1 LEA.HI.X R11, R12, R4, R19, 0x2, P0 ;  /* 0x000000040c0b9211 */ /* 0x000fe400000f1413 */
[----:B------:R-:W4:Y:S04]  /*19410*/  LDL R31, [R1+0x78] ;  /* 0x00007800011f7983 */ /* 0x000f280000100800 */
[----:B------:R-:W4:Y:S01]  /*19420*/  LDL R19, [R1+0x144] ;  /* 0x0001440001137983 */ /* 0x000f220000100800 */
[----:B------:R-:W-:-:S03]  /*19430*/  ISETP.GE.AND P2, PT, R15, c[0x0][0x3c8], PT ;  /* 0x0000f2000f007a0c */ /* 0x000fc60003f46270 */
[----:B------:R1:W-:Y:S01]  /*19440*/  @!P1 ST.E.64 [R10.64], R32 ;  /* 0x000000200a009985 */ /* 0x0003e2000c101b06 */
[----:B------:R-:W-:-:S03]  /*19450*/  ISETP.GE.AND P1, PT, R13, c[0x0][0x3c8], PT ;  /* 0x0000f2000d007a0c */ /* 0x000fc60003f26270 */
[----:B------:R-:W4:Y:S06]  /*19460*/  LDL R12, [R1+0xac] ;  /* 0x0000ac00010c7983 */ /* 0x000f2c0000100800 */
[C---:B-1----:R-:W-:Y:S01]  /*19470*/  @!P2 LEA R10, P0, R15.reuse, R2, 0x2 ;  /* 0x000000020f0aa211 */ /* 0x042fe200078010ff */
[----:B------:R-:W4:Y:S03]  /*19480*/  LDL R33, [R1+0x80] ;  /* 0x0000800001217983 */ /* 0x000f260000100800 */
[----:B------:R-:W-:Y:S01]  /*19490*/  @!P2 LEA.HI.X R11, R15, R4, R16, 0x2, P0 ;  /* 0x000000040f0ba211 */ /* 0x000fe200000f1410 */
[----:B------:R-:W4:Y:S04]  /*194a0*/  LDL R32, [R1+0x108] ;  /* 0x0001080001207983 */ /* 0x000f280000100800 */
[----:B------:R-:W4:Y:S04]  /*194b0*/  LDL R15, [R1+0x140] ;  /* 0x00014000010f7983 */ /* 0x000f280000100800 */
[----:B------:R1:W-:Y:S01]  /*194c0*/  @!P2 ST.E.64 [R10.64], R34 ;  /* 0x000000220a00a985 */ /* 0x0003e2000c101b06 */
[----:B------:R-:W-:-:S03]  /*194d0*/  ISETP.GE.AND P2, PT, R18, c[0x0][0x3c8], PT ;  /* 0x0000f20012007a0c */ /* 0x000fc60003f46270 */
[----:B------:R-:W4:Y:S01]  /*194e0*/  LDL R16, [R1+0xa4] ;  /* 0x0000a40001107983 */ /* 0x000f220000100800 */
[----:B-1----:R-:W-:-:S03]  /*194f0*/  @!P1 LEA R10, P0, R13, R2, 0x2 ;  /* 0x000000020d0a9211 */ /* 0x002fc600078010ff */
[----:B------:R-:W4:Y:S01]  /*19500*/  LDL R34, [R1+0x110] ;  /* 0x0001100001227983 */ /* 0x000f220000100800 */
[----:B-----5:R-:W-:-:S03]  /*19510*/  @!P1 LEA.HI.X R11, R13, R4, R14, 0x2, P0 ;  /* 0x000000040d0b9211 */ /* 0x020fc600000f140e */
[----:B------:R-:W5:Y:S04]  /*19520*/  LDL R13, [R1+0x13c] ;  /* 0x00013c00010d7983 */ /* 0x000f680000100800 */
[----:B------:R1:W-:Y:S01]  /*19530*/  @!P1 ST.E.64 [R10.64], R36 ;  /* 0x000000240a009985 */ /* 0x0003e2000c101b06 */
[----:B--2---:R-:W-:-:S03]  /*19540*/  ISETP.GE.AND P1, PT, R20, c[0x0][0x3c8], PT ;  /* 0x0000f20014007a0c */ /* 0x004fc60003f26270 */
[----:B------:R-:W2:Y:S01]  /*19550*/  LDL R14, [R1+0x9c] ;  /* 0x00009c00010e7983 */ /* 0x000ea20000100800 */
[----:B-1----:R-:W-:-:S04]  /*19560*/  @!P2 LEA R10, P0, R18, R2, 0x2 ;  /* 0x00000002120aa211 */ /* 0x002fc800078010ff */
[----:B---3--:R-:W-:Y:S02]  /*19570*/  @!P2 LEA.HI.X R11, R18, R4, R25, 0x2, P0 ;  /* 0x00000004120ba211 */ /* 0x008fe400000f1419 */
[----:B------:R-:W3:Y:S04]  /*19580*/  LDL R18, [R1+0x134] ;  /* 0x0001340001127983 */ /* 0x000ee80000100800 */
[----:B------:R1:W-:Y:S01]  /*19590*/  @!P2 ST.E.64 [R10.64], R40 ;  /* 0x000000280a00a985 */ /* 0x0003e2000c101b06 */
[----:B----4-:R-:W-:-:S03]  /*195a0*/  ISETP.GE.AND P2, PT, R17, c[0x0][0x3c8], PT ;  /* 0x0000f20011007a0c */ /* 0x010fc60003f46270 */
[----:B------:R-:W4:Y:S01]  /*195b0*/  LDL R25, [R1+0x124] ;  /* 0x0001240001197983 */ /* 0x000f220000100800 */
[----:B-1----:R-:W-:-:S04]  /*195c0*/  @!P1 LEA R10, P0, R20, R2, 0x2 ;  /* 0x00000002140a9211 */ /* 0x002fc800078010ff */
[----:B------:R-:W-:Y:S02]  /*195d0*/  @!P1 LEA.HI.X R11, R20, R4, R21, 0x2, P0 ;  /* 0x00000004140b9211 */ /* 0x000fe400000f1415 */
[----:B------:R-:W4:Y:S04]  /*195e0*/  LDL R21, [R1+0x94] ;  /* 0x0000940001157983 */ /* 0x000f280000100800 */
[----:B------:R1:W-:Y:S01]  /*195f0*/  @!P1 ST.E.64 [R10.64], R44 ;  /* 0x0000002c0a009985 */ /* 0x0003e2000c101b06 */
[----:B------:R-:W-:Y:S02]  /*19600*/  ISETP.GE.AND P3, PT, R29, c[0x0][0x3c8], PT ;  /* 0x0000f2001d007a0c */ /* 0x000fe40003f66270 */
[----:B------:R-:W-:Y:S01]  /*19610*/  ISETP.GE.AND P4, PT, R24, c[0x0][0x3c8], PT ;  /* 0x0000f20018007a0c */ /* 0x000fe20003f86270 */
[----:B------:R-:W4:Y:S01]  /*19620*/  LDL R20, [R1+0x88] ;  /* 0x0000880001147983 */ /* 0x000f220000100800 */
[----:B-1----:R-:W-:-:S04]  /*19630*/  @!P2 LEA R10, P0, R17, R2, 0x2 ;  /* 0x00000002110aa211 */ /* 0x002fc800078010ff */
[----:B------:R-:W-:Y:S02]  /*19640*/  @!P2 LEA.HI.X R11, R17, R4, R19, 0x2, P0 ;  /* 0x00000004110ba211 */ /* 0x000fe400000f1413 */
[----:B------:R-:W4:Y:S01]  /*19650*/  LDL R19, [R1+0x12c] ;  /* 0x00012c0001137983 */ /* 0x000f220000100800 */
[----:B------:R-:W-:-:S03]  /*19660*/  ISETP.GE.AND P1, PT, R3, c[0x0][0x3c8], PT ;  /* 0x0000f20003007a0c */ /* 0x000fc60003f26270 */
[----:B------:R1:W-:Y:S01]  /*19670*/  @!P2 ST.E.64 [R10.64], R48 ;  /* 0x000000300a00a985 */ /* 0x0003e2000c101b06 */
[----:B------:R-:W-:-:S03]  /*19680*/  ISETP.GE.AND P2, PT, R12, c[0x0][0x3c8], PT ;  /* 0x0000f2000c007a0c */ /* 0x000fc60003f46270 */
[----:B------:R-:W4:Y:S06]  /*19690*/  LDL R17, [R1+0x84] ;  /* 0x0000840001117983 */ /* 0x000f2c0000100800 */
[----:B-1----:R-:W-:-:S04]  /*196a0*/  @!P1 LEA R10, P0, R3, R2, 0x2 ;  /* 0x00000002030a9211 */ /* 0x002fc800078010ff */
[----:B------:R-:W-:Y:S02]  /*196b0*/  @!P1 LEA.HI.X R11, R3, R4, R15, 0x2, P0 ;  /* 0x00000004030b9211 */ /* 0x000fe400000f140f */
[----:B------:R-:W4:Y:S04]  /*196c0*/  LDL R15, [R1+0x90] ;  /* 0x00009000010f7983 */ /* 0x000f280000100800 */
[----:B------:R1:W-:Y:S01]  /*196d0*/  @!P1 ST.E.64 [R10.64], R52 ;  /* 0x000000340a009985 */ /* 0x0003e2000c101b06 */
[----:B------:R-:W-:-:S03]  /*196e0*/  ISETP.GE.AND P1, PT, R16, c[0x0][0x3c8], PT ;  /* 0x0000f20010007a0c */ /* 0x000fc60003f26270 */
[----:B------:R-:W4:Y:S01]  /*196f0*/  LDL R3, [R1+0x8c] ;  /* 0x00008c0001037983 */ /* 0x000f220000100800 */
[----:B-1----:R-:W-:-:S04]  /*19700*/  @!P2 LEA R10, P0, R12, R2, 0x2 ;  /* 0x000000020c0aa211 */ /* 0x002fc800078010ff */
[----:B-----5:R-:W-:-:S05]  /*19710*/  @!P2 LEA.HI.X R11, R12, R4, R13, 0x2, P0 ;  /* 0x000000040c0ba211 */ /* 0x020fca00000f140d */
[----:B------:R1:W-:Y:S01]  /*19720*/  @!P2 ST.E.64 [R10.64], R56 ;  /* 0x000000380a00a985 */ /* 0x0003e2000c101b06 */
[C---:B------:R-:W-:Y:S02]  /*19730*/  @!P3 LEA R12, P5, R29.reuse, R2, 0x2 ;  /* 0x000000021d0cb211 */ /* 0x040fe400078a10ff */
[----:B--2---:R-:W-:Y:S02]  /*19740*/  ISETP.GE.AND P2, PT, R14, c[0x0][0x3c8], PT ;  /* 0x0000f2000e007a0c */ /* 0x004fe40003f46270 */
[----:B------:R-:W-:Y:S02]  /*19750*/  @!P3 LEA.HI.X R13, R29, R4, R30, 0x2, P5 ;  /* 0x000000041d0db211 */ /* 0x000fe400028f141e */
[----:B------:R-:W2:Y:S01]  /*19760*/  LDL R29, [R1+0x74] ;  /* 0x00007400011d7983 */ /* 0x000ea20000100800 */
[----:B-1----:R-:W-:-:S03]  /*19770*/  @!P1 LEA R10, P0, R16, R2, 0x2 ;  /* 0x00000002100a9211 */ /* 0x002fc600078010ff */
[----:B------:R-:W5:Y:S01]  /*19780*/  LDL R30, [R1+0x104] ;  /* 0x00010400011e7983 */ /* 0x000f620000100800 */
[----:B---3--:R-:W-:-:S03]  /*19790*/  @!P1 LEA.HI.X R11, R16, R4, R18, 0x2, P0 ;  /* 0x00000004100b9211 */ /* 0x008fc600000f1412 */
[----:B------:R-:W3:Y:S04]  /*197a0*/  LDL R18, [R1+0x120] ;  /* 0x0001200001127983 */ /* 0x000ee80000100800 */
[----:B------:R-:W2:Y:S04]  /*197b0*/  LDL R16, [R1+0x11c] ;  /* 0x00011c0001107983 */ /* 0x000ea80000100800 */
[----:B------:R1:W-:Y:S04]  /*197c0*/  @!P3 ST.E.64 [R12.64], R60 ;  /* 0x0000003c0c00b985 */ /* 0x0003e8000c101b06 */
[----:B------:R1:W-:Y:S02]  /*197d0*/  @!P1 ST.E.64 [R10.64], R64 ;  /* 0x000000400a009985 */ /* 0x0003e4000c101b06 */
[----:B-1----:R-:W-:-:S02]  /*197e0*/  @!P4 LEA R12, P5, R24, R2, 0x2 ;  /* 0x00000002180cc211 */ /* 0x002fc400078a10ff */
[----:B------:R-:W-:Y:S02]  /*197f0*/  @!P2 LEA R10, P0, R14, R2, 0x2 ;  /* 0x000000020e0aa211 */ /* 0x000fe400078010ff */
[-C--:B------:R-:W-:Y:S02]  /*19800*/  @!P4 LEA.HI.X R13, R24, R4.reuse, R28, 0x2, P5 ;  /* 0x00000004180dc211 */ /* 0x080fe400028f141c */
[----:B------:R-:W5:Y:S01]  /*19810*/  LDL R24, [R1+0x118] ;  /* 0x0001180001187983 */ /* 0x000f620000100800 */
[----:B----4-:R-:W-:-:S03]  /*19820*/  @!P2 LEA.HI.X R11, R14, R4, R19, 0x2, P0 ;  /* 0x000000040e0ba211 */ /* 0x010fc600000f1413 */
[----:B------:R-:W4:Y:S04]  /*19830*/  LDL R28, [R1+0x100] ;  /* 0x00010000011c7983 */ /* 0x000f280000100800 */
[----:B------:R-:W4:Y:S01]  /*19840*/  LDL R19, [R1+0x114] ;  /* 0x0001140001137983 */ /* 0x000f220000100800 */
[----:B------:R-:W-:-:S03]  /*19850*/  ISETP.GE.AND P3, PT, R26, c[0x0][0x3c8], PT ;  /* 0x0000f2001a007a0c */ /* 0x000fc60003f66270 */
[----:B------:R1:W-:Y:S01]  /*19860*/  @!P4 ST.E.64 [R12.64], R68 ;  /* 0x000000440c00c985 */ /* 0x0003e2000c101b06 */
[----:B------:R-:W-:-:S03]  /*19870*/  ISETP.GE.AND P1, PT, R21, c[0x0][0x3c8], PT ;  /* 0x0000f20015007a0c */ /* 0x000fc60003f26270 */
[----:B------:R-:W4:Y:S04]  /*19880*/  LDL R14, [R1+0x7c] ;  /* 0x00007c00010e7983 */ /* 0x000f280000100800 */
[----:B------:R1:W-:Y:S02]  /*19890*/  @!P2 ST.E.64 [R10.64], R72 ;  /* 0x000000480a00a985 */ /* 0x0003e4000c101b06 */
[C---:B-1----:R-:W-:Y:S02]  /*198a0*/  @!P3 LEA R12, P5, R26.reuse, R2, 0x2 ;  /* 0x000000021a0cb211 */ /* 0x042fe400078a10ff */
[----:B------:R-:W-:Y:S02]  /*198b0*/  ISETP.GE.AND P4, PT, R15, c[0x0][0x3c8], PT ;  /* 0x0000f2000f007a0c */ /* 0x000fe40003f86270 */
[----:B------:R-:W-:-:S02]  /*198c0*/  @!P3 LEA.HI.X R13, R26, R4, R27, 0x2, P5 ;  /* 0x000000041a0db211 */ /* 0x000fc400028f141b */
[----:B------:R-:W-:Y:S01]  /*198d0*/  @!P1 LEA R10, P0, R21, R2, 0x2 ;  /* 0x00000002150a9211 */ /* 0x000fe200078010ff */
[----:B------:R-:W4:Y:S01]  /*198e0*/  LDL R27, [R1+0x70] ;  /* 0x00007000011b7983 */ /* 0x000f220000100800 */
[----:B------:R-:W-:-:S03]  /*198f0*/  ISETP.GE.AND P2, PT, R3, c[0x0][0x3c8], PT ;  /* 0x0000f20003007a0c */ /* 0x000fc60003f46270 */
[----:B------:R1:W-:Y:S01]  /*19900*/  @!P3 ST.E.64 [R12.64], R76 ;  /* 0x0000004c0c00b985 */ /* 0x0003e2000c101b06 */
[----:B------:R-:W-:-:S03]  /*19910*/  @!P1 LEA.HI.X R11, R21, R4, R25, 0x2, P0 ;  /* 0x00000004150b9211 */ /* 0x000fc600000f1419 */
[----:B------:R-:W4:Y:S04]  /*19920*/  LDL R25, [R1+0x6c] ;  /* 0x00006c0001197983 */ /* 0x000f280000100800 */
[----:B------:R1:W-:Y:S01]  /*19930*/  @!P1 ST.E.64 [R10.64], R80 ;  /* 0x000000500a009985 */ /* 0x0003e2000c101b06 */
[----:B------:R-:W-:-:S03]  /*19940*/  ISETP.GE.AND P3, PT, R20, c[0x0][0x3c8], PT ;  /* 0x0000f20014007a0c */ /* 0x000fc60003f66270 */
[----:B------:R-:W4:Y:S01]  /*19950*/  LDL R26, [R1+0xfc] ;  /* 0x0000fc00011a7983 */ /* 0x000f220000100800 */
[----:B-1----:R-:W-:-:S03]  /*19960*/  @!P4 LEA R12, P5, R15, R2, 0x2 ;  /* 0x000000020f0cc211 */ /* 0x002fc600078a10ff */
[----:B------:R-:W4:Y:S01]  /*19970*/  LDL R21, [R1+0x68] ;  /* 0x0000680001157983 */ /* 0x000f220000100800 */
[----:B------:R-:W-:Y:S02]  /*19980*/  @!P2 LEA R10, P0, R3, R2, 0x2 ;  /* 0x00000002030aa211 */ /* 0x000fe400078010ff */
[----:B------:R-:W-:Y:S02]  /*19990*/  ISETP.GE.AND P1, PT, R17, c[0x0][0x3c8], PT ;  /* 0x0000f20011007a0c */ /* 0x000fe40003f26270 */
[-C--:B---3--:R-:W-:Y:S02]  /*199a0*/  @!P4 LEA.HI.X R13, R15, R4.reuse, R18, 0x2, P5 ;  /* 0x000000040f0dc211 */ /* 0x088fe400028f1412 */
[----:B------:R-:W3:Y:S01]  /*199b0*/  LDL R15, [R1+0x10c] ;  /* 0x00010c00010f7983 */ /* 0x000ee20000100800 */
[----:B--2---:R-:W-:-:S03]  /*199c0*/  @!P2 LEA.HI.X R11, R3, R4, R16, 0x2, P0 ;  /* 0x00000004030ba211 */ /* 0x004fc600000f1410 */
[----:B------:R-:W2:Y:S04]  /*199d0*/  LDL R3, [R1+0x64] ;  /* 0x0000640001037983 */ /* 0x000ea80000100800 */
[----:B------:R-:W2:Y:S04]  /*199e0*/  LDL R18, [R1+0x60] ;  /* 0x0000600001127983 */ /* 0x000ea80000100800 */
[----:B------:R-:W2:Y:S04]  /*199f0*/  LDL R16, [R1+0x5c] ;  /* 0x00005c0001107983 */ /* 0x000ea80000100800 */
[----:B------:R1:W-:Y:S04]  /*19a00*/  @!P4 ST.E.64 [R12.64], R84 ;  /* 0x000000540c00c985 */ /* 0x0003e8000c101b06 */
[----:B------:R5:W-:Y:S01]  /*19a10*/  @!P2 ST.E.64 [R10.64], R88 ;  /* 0x000000580a00a985 */ /* 0x000be2000c101b06 */
[----:B-1----:R-:W-:-:S02]  /*19a20*/  @!P3 LEA R12, P5, R20, R2, 0x2 ;  /* 0x00000002140cb211 */ /* 0x002fc400078a10ff */
[C---:B-----5:R-:W-:Y:S02]  /*19a30*/  @!P1 LEA R10, P0, R17.reuse, R2, 0x2 ;  /* 0x00000002110a9211 */ /* 0x060fe400078010ff */
[-C--:B------:R-:W-:Y:S02]  /*19a40*/  @!P3 LEA.HI.X R13, R20, R4.reuse, R24, 0x2, P5 ;  /* 0x00000004140db211 */ /* 0x080fe400028f1418 */
[----:B------:R-:W5:Y:S04]  /*19a50*/  LDL R20, [R1+0xf4] ;  /* 0x0000f40001147983 */ /* 0x000f680000100800 */
[----:B------:R-:W5:Y:S01]  /*19a60*/  LDL R24, [R1+0xf8] ;  /* 0x0000f80001187983 */ /* 0x000f620000100800 */
[----:B----4-:R-:W-:-:S03]  /*19a70*/  @!P1 LEA.HI.X R11, R17, R4, R19, 0x2, P0 ;  /* 0x00000004110b9211 */ /* 0x010fc600000f1413 */
[----:B------:R-:W4:Y:S04]  /*19a80*/  LDL R19, [R1+0xf0] ;  /* 0x0000f00001137983 */ /* 0x000f280000100800 */
[----:B------:R-:W4:Y:S01]  /*19a90*/  LDL R17, [R1+0xec] ;  /* 0x0000ec0001117983 */ /* 0x000f220000100800 */
[----:B------:R-:W-:Y:S02]  /*19aa0*/  ISETP.GE.AND P4, PT, R33, c[0x0][0x3c8], PT ;  /* 0x0000f20021007a0c */ /* 0x000fe40003f86270 */
[----:B------:R-:W-:Y:S01]  /*19ab0*/  ISETP.GE.AND P2, PT, R14, c[0x0][0x3c8], PT ;  /* 0x0000f2000e007a0c */ /* 0x000fe20003f46270 */
[----:B------:R1:W-:Y:S01]  /*19ac0*/  @!P3 ST.E.64 [R12.64], R92 ;  /* 0x0000005c0c00b985 */ /* 0x0003e2000c101b06 */
[----:B------:R-:W-:-:S03]  /*19ad0*/  ISETP.GE.AND P3, PT, R31, c[0x0][0x3c8], PT ;  /* 0x0000f2001f007a0c */ /* 0x000fc60003f66270 */
[----:B------:R1:W-:Y:S01]  /*19ae0*/  @!P1 ST.E.64 [R10.64], R96 ;  /* 0x000000600a009985 */ /* 0x0003e2000c101b06 */
[----:B------:R-:W-:-:S05]  /*19af0*/  ISETP.GE.AND P1, PT, R29, c[0x0][0x3c8], PT ;  /* 0x0000f2001d007a0c */ /* 0x000fca0003f26270 */
[CC--:B-1----:R-:W-:Y:S02]  /*19b00*/  @!P4 LEA R12, P5, R33.reuse, R2.reuse, 0x2 ;  /* 0x00000002210cc211 */ /* 0x0c2fe400078a10ff */
[----:B------:R-:W-:Y:S02]  /*19b10*/  @!P2 LEA R10, P0, R14, R2, 0x2 ;  /* 0x000000020e0aa211 */ /* 0x000fe400078010ff */
[----:B------:R-:W-:Y:S02]  /*19b20*/  @!P4 LEA.HI.X R13, R33, R4, R34, 0x2, P5 ;  /* 0x00000004210dc211 */ /* 0x000fe400028f1422 */
[----:B------:R-:W-:-:S03]  /*19b30*/  ISETP.GE.AND P6, PT, R27, c[0x0][0x3c8], PT ;  /* 0x0000f2001b007a0c */ /* 0x000fc60003fc6270 */
[----:B------:R1:W-:Y:S01]  /*19b40*/  @!P4 ST.E.64 [R12.64], R100 ;  /* 0x000000640c00c985 */ /* 0x0003e2000c101b06 */
[----:B------:R-:W-:Y:S02]  /*19b50*/  ISETP.GE.AND P5, PT, R25, c[0x0][0x3c8], PT ;  /* 0x0000f20019007a0c */ /* 0x000fe40003fa6270 */
[----:B------:R-:W-:Y:S02]  /*19b60*/  ISETP.GE.AND P4, PT, R21, c[0x0][0x3c8], PT ;  /* 0x0000f20015007a0c */ /* 0x000fe40003f86270 */
[----:B---3--:R-:W-:Y:S02]  /*19b70*/  @!P2 LEA.HI.X R11, R14, R4, R15, 0x2, P0 ;  /* 0x000000040e0ba211 */ /* 0x008fe400000f140f */
[----:B------:R-:W-:-:S03]  /*19b80*/  @!P3 LEA R14, P0, R31, R2, 0x2 ;  /* 0x000000021f0eb211 */ /* 0x000fc600078010ff */
[----:B------:R3:W-:Y:S01]  /*19b90*/  @!P2 ST.E.64 [R10.64], R104 ;  /* 0x000000680a00a985 */ /* 0x0007e2000c101b06 */
[----:B------:R-:W-:Y:S02]  /*19ba0*/  @!P3 LEA.HI.X R15, R31, R4, R32, 0x2, P0 ;  /* 0x000000041f0fb211 */ /* 0x000fe400000f1420 */
[----:B-1----:R-:W-:-:S03]  /*19bb0*/  @!P6 LEA R12, P0, R27, R2, 0x2 ;  /* 0x000000021b0ce211 */ /* 0x002fc600078010ff */
[----:B------:R1:W-:Y:S01]  /*19bc0*/  @!P3 ST.E.64 [R14.64], R152 ;  /* 0x000000980e00b985 */ /* 0x0003e2000c101b06 */
[----:B------:R-:W-:Y:S02]  /*19bd0*/  @!P6 LEA.HI.X R13, R27, R4, R28, 0x2, P0 ;  /* 0x000000041b0de211 */ /* 0x000fe400000f141c */
[----:B--2---:R-:W-:Y:S02]  /*19be0*/  ISETP.GE.AND P0, PT, R16, c[0x0][0x3c8], PT ;  /* 0x0000f20010007a0c */ /* 0x004fe40003f06270 */
[----:B---3--:R-:W-:-:S04]  /*19bf0*/  @!P1 LEA R10, P2, R29, R2, 0x2 ;  /* 0x000000021d0a9211 */ /* 0x008fc800078410ff */
[----:B------:R-:W-:Y:S02]  /*19c00*/  @!P1 LEA.HI.X R11, R29, R4, R30, 0x2, P2 ;  /* 0x000000041d0b9211 */ /* 0x000fe400010f141e */
[----:B------:R-:W-:-:S03]  /*19c10*/  ISETP.GE.AND P2, PT, R3, c[0x0][0x3c8], PT ;  /* 0x0000f20003007a0c */ /* 0x000fc60003f46270 */
[----:B------:R2:W-:Y:S01]  /*19c20*/  @!P1 ST.E.64 [R10.64], R108 ;  /* 0x0000006c0a009985 */ /* 0x0005e2000c101b06 */
[----:B------:R-:W-:-:S03]  /*19c30*/  ISETP.GE.AND P1, PT, R18, c[0x0][0x3c8], PT ;  /* 0x0000f20012007a0c */ /* 0x000fc60003f26270 */
[----:B------:R3:W-:Y:S01]  /*19c40*/  @!P6 ST.E.64 [R12.64], R112 ;  /* 0x000000700c00e985 */ /* 0x0007e2000c101b06 */
[----:B-1----:R-:W-:-:S04]  /*19c50*/  @!P4 LEA R14, P6, R21, R2, 0x2 ;  /* 0x00000002150ec211 */ /* 0x002fc800078c10ff */
[----:B-----5:R-:W-:Y:S02]  /*19c60*/  @!P4 LEA.HI.X R15, R21, R4, R24, 0x2, P6 ;  /* 0x00000004150fc211 */ /* 0x020fe400030f1418 */
[----:B--2---:R-:W-:-:S04]  /*19c70*/  @!P5 LEA R10, P3, R25, R2, 0x2 ;  /* 0x00000002190ad211 */ /* 0x004fc800078610ff */
[----:B------:R-:W-:Y:S02]  /*19c80*/  @!P5 LEA.HI.X R11, R25, R4, R26, 0x2, P3 ;  /* 0x00000004190bd211 */ /* 0x000fe400018f141a */
[----:B---3--:R-:W-:-:S03]  /*19c90*/  @!P2 LEA R12, P3, R3, R2, 0x2 ;  /* 0x00000002030ca211 */ /* 0x008fc600078610ff */
[----:B------:R1:W-:Y:S01]  /*19ca0*/  @!P5 ST.E.64 [R10.64], R116 ;  /* 0x000000740a00d985 */ /* 0x0003e2000c101b06 */
[----:B------:R-:W-:-:S03]  /*19cb0*/  @!P2 LEA.HI.X R13, R3, R4, R20, 0x2, P3 ;  /* 0x00000004030da211 */ /* 0x000fc600018f1414 */
[----:B------:R2:W-:Y:S04]  /*19cc0*/  @!P4 ST.E.64 [R14.64], R160 ;  /* 0x000000a00e00c985 */ /* 0x0005e8000c101b06 */
[----:B------:R2:W-:Y:S01]  /*19cd0*/  @!P2 ST.E.64 [R12.64], R156 ;  /* 0x0000009c0c00a985 */ /* 0x0005e2000c101b06 */
[-C--:B-1----:R-:W-:Y:S02]  /*19ce0*/  @!P1 LEA R10, P5, R18, R2.reuse, 0x2 ;  /* 0x00000002120a9211 */ /* 0x082fe400078a10ff */
[----:B------:R-:W-:Y:S02]  /*19cf0*/  @!P0 LEA R2, P3, R16, R2, 0x2 ;  /* 0x0000000210028211 */ /* 0x000fe400078610ff */
[-C--:B----4-:R-:W-:Y:S02]  /*19d00*/  @!P1 LEA.HI.X R11, R18, R4.reuse, R19, 0x2, P5 ;  /* 0x00000004120b9211 */ /* 0x090fe400028f1413 */
[----:B------:R-:W-:-:S03]  /*19d10*/  @!P0 LEA.HI.X R3, R16, R4, R17, 0x2, P3 ;  /* 0x0000000410038211 */ /* 0x000fc600018f1411 */
[----:B------:R2:W-:Y:S04]  /*19d20*/  @!P1 ST.E.64 [R10.64], R120 ;  /* 0x000000780a009985 */ /* 0x0005e8000c101b06 */
[----:B------:R2:W-:Y:S02]  /*19d30*/  @!P0 ST.E.64 [R2.64], R22 ;  /* 0x0000001602008985 */ /* 0x0005e4000c101b06 */
.L_x_1873:
[----:B------:R-:W-:Y:S05]  /*19d40*/  BSYNC B0 ;  /* 0x0000000000007941 */ /* 0x000fea0003800000 */
.L_x_1872:
[----:B------:R-:W-:Y:S05]  /*19d50*/  BRA.DIV ~URZ, `(.L_x_1874) ;  /* 0x00003be27f007947 */ /* 0x000fea000b800000 */
[----:B--2---:R2:W1:Y:S04]  /*19d60*/  SHFL.IDX PT, R4, R6, 0x1, 0x1c1f ;  /* 0x003c1f0006047f89 */ /* 0x00446800000e0000 */
[----:B----4-:R2:W4:Y:S02]  /*19d70*/  SHFL.IDX PT, R2, R5, 0x1, 0x1c1f ;  /* 0x003c1f0005027f89 */ /* 0x01052400000e0000 */
.L_x_1941:
[----:B------:R-:W-:-:S13]  /*19d80*/  ISETP.NE.AND P0, PT, R9, RZ, PT ;  /* 0x000000ff0900720c */ /* 0x000fda0003f05270 */
[----:B------:R-:W-:Y:S05]  /*19d90*/  @P0 BRA `(.L_x_1869) ;  /* 0x00001a6000000947 */ /* 0x000fea0003800000 */
[----:B------:R-:W5:Y:S04]  /*19da0*/  LDL R10, [R1+0x58] ;  /* 0x00005800010a7983 */ /* 0x000f680000100800 */
[----:B-12---:R-:W2:Y:S04]  /*19db0*/  LDL R6, [R1+0xcc] ;  /* 0x0000cc0001067983 */ /* 0x006ea80000100800 */
        /* <DEDUP_REMOVED lines=20> */
[----:B------:R-:W-:Y:S01]  /*19f00*/  @!P3 IMAD.MOV.U32 R3, RZ, RZ, R4 ;  /* 0x000000ffff03b224 */ /* 0x000fe200078e0004 */
[----:B----4-:R-:W-:-:S03]  /*19f10*/  ISETP.GE.AND P1, PT, R26, c[0x0][0x3c8], PT ;  /* 0x0000f2001a007a0c */ /* 0x010fc60003f26270 */
[----:B------:R-:W-:Y:S02]  /*19f20*/  @!P3 IMAD.WIDE R10, R10, 0x4, R2 ;  /* 0x000000040a0ab825 */ /* 0x000fe400078e0202 */
[----:B------:R-:W2:Y:S04]  /*19f30*/  LDL R3, [R1+0x14c] ;  /* 0x00014c0001037983 */ /* 0x000ea80000100800 */
[----:B------:R1:W-:Y:S01]  /*19f40*/  @!P3 ST.E.64 [R10.64], R124 ;  /* 0x0000007c0a00b985 */ /* 0x0003e2000c101b06 */
[----:B------:R-:W-:-:S04]  /*19f50*/  @!P2 LEA R14, P3, R6, R2, 0x2 ;  /* 0x00000002060ea211 */ /* 0x000fc800078610ff */
[----:B------:R-:W-:Y:S02]  /*19f60*/  @!P2 LEA.HI.X R15, R6, R4, R22, 0x2, P3 ;  /* 0x00000004060fa211 */ /* 0x000fe400018f1416 */
[C---:B------:R-:W-:Y:S01]  /*19f70*/  @!P1 LEA R12, P4, R26.reuse, R2, 0x2 ;  /* 0x000000021a0c9211 */ /* 0x040fe200078810ff */
[----:B------:R-:W3:Y:S03]  /*19f80*/  LDL R22, [R1+0xac] ;  /* 0x0000ac0001167983 */ /* 0x000ee60000100800 */
[----:B------:R-:W-:Y:S01]  /*19f90*/  @!P1 LEA.HI.X R13, R26, R4, R28, 0x2, P4 ;  /* 0x000000041a0d9211 */ /* 0x000fe200020f141c */
[----:B------:R-:W4:Y:S01]  /*19fa0*/  LDL R6, [R1+0xb0] ;  /* 0x0000b00001067983 */ /* 0x000f220000100800 */
[----:B------:R-:W-:Y:S02]  /*19fb0*/  ISETP.GE.AND P4, PT, R21, c[0x0][0x3c8], PT ;  /* 0x0000f20015007a0c */ /* 0x000fe40003f86270 */
[C---:B-1----:R-:W-:Y:S01]  /*19fc0*/  @!P0 LEA R10, P3, R23.reuse, R2, 0x2 ;  /* 0x00000002170a8211 */ /* 0x042fe200078610ff */
[----:B------:R1:W-:Y:S03]  /*19fd0*/  @!P2 ST.E.64 [R14.64], R164 ;  /* 0x000000a40e00a985 */ /* 0x0003e6000c101b06 */
[----:B------:R-:W-:Y:S01]  /*19fe0*/  @!P0 LEA.HI.X R11, R23, R4, R25, 0x2, P3 ;  /* 0x00000004170b8211 */ /* 0x000fe200018f1419 */
[----:B------:R-:W5:Y:S04]  /*19ff0*/  LDL R26, [R1+0xa4] ;  /* 0x0000a400011a7983 */ /* 0x000f680000100800 */
[----:B------:R-:W5:Y:S01]  /*1a000*/  LDL R25, [R1+0x148] ;  /* 0x0001480001197983 */ /* 0x000f620000100800 */
[----:B------:R-:W-:-:S03]  /*1a010*/  ISETP.GE.AND P3, PT, R24, c[0x0][0x3c8], PT ;  /* 0x0000f20018007a0c */ /* 0x000fc60003f66270 */
[----:B------:R-:W5:Y:S01]  /*1a020*/  LDL R23, [R1+0x144] ;  /* 0x0001440001177983 */ /* 0x000f620000100800 */
[----:B------:R-:W-:-:S03]  /*1a030*/  ISETP.GE.AND P6, PT, R17, c[0x0][0x3c8], PT ;  /* 0x0000f20011007a0c */ /* 0x000fc60003fc6270 */
[----:B------:R1:W-:Y:S04]  /*1a040*/  @!P1 ST.E.64 [R12.64], R132 ;  /* 0x000000840c009985 */ /* 0x0003e8000c101b06 */
[----:B------:R1:W-:Y:S01]  /*1a050*/  @!P0 ST.E.64 [R10.64], R128 ;  /* 0x000000800a008985 */ /* 0x0003e2000c101b06 */
[----:B------:R-:W-:-:S03]  /*1a060*/  ISETP.GE.AND P5, PT, R19, c[0x0][0x3c8], PT ;  /* 0x0000f20013007a0c */ /* 0x000fc60003fa6270 */
[----:B------:R-:W5:Y:S01]  /*1a070*/  LDL R28, [R1+0x7c] ;  /* 0x00007c00011c7983 */ /* 0x000f620000100800 */
[----:B-1----:R-:W-:-:S04]  /*1a080*/  @!P4 LEA R14, P0, R21, R2, 0x2 ;  /* 0x00000002150ec211 */ /* 0x002fc800078010ff */
[----:B------:R-:W-:Y:S02]  /*1a090*/  @!P4 LEA.HI.X R15, R21, R4, R5, 0x2, P0 ;  /* 0x00000004150fc211 */ /* 0x000fe400000f1405 */
[C---:B------:R-:W-:Y:S01]  /*1a0a0*/  ISETP.GE.AND P0, PT, R24.reuse, c[0x0][0x3c8], PT ;  /* 0x0000f20018007a0c */ /* 0x040fe20003f06270 */
[----:B------:R-:W5:Y:S01]  /*1a0b0*/  LDL R5, [R1+0xa0] ;  /* 0x0000a00001057983 */ /* 0x000f620000100800 */
[-C--:B------:R-:W-:Y:S02]  /*1a0c0*/  @!P3 LEA R12, P1, R24, R2.reuse, 0x2 ;  /* 0x00000002180cb211 */ /* 0x080fe400078210ff */
        /* <DEDUP_REMOVED lines=9> */
[----:B------:R-:W-:-:S03]  /*1a160*/  ISETP.GE.AND P3, PT, R16, c[0x0][0x3c8], PT ;  /* 0x0000f20010007a0c */ /* 0x000fc60003f66270 */
[----:B------:R-:W5:Y:S06]  /*1a170*/  LDL R27, [R1+0x134] ;  /* 0x00013400011b7983 */ /* 0x000f6c0000100800 */
[----:B------:R-:W-:Y:S04]  /*1a180*/  @!P1 ST.E.64 [R14.64], R158 ;  /* 0x0000009e0e009985 */ /* 0x000fe8000c101b06 */
[----:B------:R1:W-:Y:S04]  /*1a190*/  @!P0 ST.E.64 [R12.64], R136 ;  /* 0x000000880c008985 */ /* 0x0003e8000c101b06 */
[----:B------:R2:W-:Y:S01]  /*1a1a0*/  @!P6 ST.E.64 [R10.64], R38 ;  /* 0x000000260a00e985 */ /* 0x0005e2000c101b06 */
[----:B-1----:R-:W-:-:S02]  /*1a1b0*/  @!P4 LEA R12, P6, R20, R2, 0x2 ;  /* 0x00000002140cc211 */ /* 0x002fc400078c10ff */
[----:B------:R-:W-:-:S04]  /*1a1c0*/  @!P5 LEA R14, P0, R19, R2, 0x2 ;  /* 0x00000002130ed211 */ /* 0x000fc800078010ff */
[----:B--2---:R-:W-:-:S07]  /*1a1d0*/  @!P5 LEA.HI.X R15, R19, R4, R3, 0x2, P0 ;  /* 0x00000004130fd211 */ /* 0x004fce00000f1403 */
[----:B------:R-:W-:Y:S01]  /*1a1e0*/  P2R R3, PR, RZ, 0x40 ;  /* 0x00000040ff037803 */ /* 0x000fe20000000000 */
[----:B------:R-:W2:Y:S03]  /*1a1f0*/  LDL R19, [R1+0x98] ;  /* 0x0000980001137983 */ /* 0x000ea60000100800 */
[----:B------:R-:W-:Y:S02]  /*1a200*/  ISETP.NE.AND P0, PT, R3, RZ, PT ;  /* 0x000000ff0300720c */ /* 0x000fe40003f05270 */
[----:B------:R-:W-:Y:S02]  /*1a210*/  @!P3 LEA R10, P6, R16, R2, 0x2 ;  /* 0x00000002100ab211 */ /* 0x000fe400078c10ff */
[----:B---3--:R-:W-:Y:S01]  /*1a220*/  ISETP.GE.AND P1, PT, R22, c[0x0][0x3c8], PT ;  /* 0x0000f20016007a0c */ /* 0x008fe20003f26270 */
[----:B------:R1:W-:Y:S01]  /*1a230*/  @!P5 ST.E.64 [R14.64], R162 ;  /* 0x000000a20e00d985 */ /* 0x0003e2000c101b06 */
[----:B----4-:R-:W-:-:S02]  /*1a240*/  ISETP.GE.AND P2, PT, R6, c[0x0][0x3c8], PT ;  /* 0x0000f20006007a0c */ /* 0x010fc40003f46270 */
[-C--:B-----5:R-:W-:Y:S02]  /*1a250*/  @!P4 LEA.HI.X R13, R20, R4.reuse, R25, 0x2, P0 ;  /* 0x00000004140dc211 */ /* 0x0a0fe400000f1419 */
[----:B------:R-:W3:Y:S01]  /*1a260*/  LDL R25, [R1+0x130] ;  /* 0x0001300001197983 */ /* 0x000ee20000100800 */
[----:B------:R-:W-:-:S03]  /*1a270*/  @!P3 LEA.HI.X R11, R16, R4, R23, 0x2, P6 ;  /* 0x00000004100bb211 */ /* 0x000fc600030f1417 */
[----:B------:R-:W4:Y:S04]  /*1a280*/  LDL R23, [R1+0x12c] ;  /* 0x00012c0001177983 */ /* 0x000f280000100800 */
[----:B------:R5:W-:Y:S04]  /*1a290*/  @!P4 ST.E.64 [R12.64], R154 ;  /* 0x0000009a0c00c985 */ /* 0x000be8000c101b06 */
[----:B------:R5:W-:Y:S01]  /*1a2a0*/  @!P3 ST.E.64 [R10.64], R42 ;  /* 0x0000002a0a00b985 */ /* 0x000be2000c101b06 */
[----:B-1----:R-:W-:-:S03]  /*1a2b0*/  @!P2 LEA R14, P3, R6, R2, 0x2 ;  /* 0x00000002060ea211 */ /* 0x002fc600078610ff */
[----:B------:R-:W4:Y:S01]  /*1a2c0*/  LDL R20, [R1+0x94] ;  /* 0x0000940001147983 */ /* 0x000f220000100800 */
[----:B------:R-:W-:-:S03]  /*1a2d0*/  ISETP.GE.AND P0, PT, R9, c[0x0][0x3c8], PT ;  /* 0x0000f20009007a0c */ /* 0x000fc60003f06270 */
[----:B------:R-:W4:Y:S01]  /*1a2e0*/  LDL R16, [R1+0x90] ;  /* 0x0000900001107983 */ /* 0x000f220000100800 */
[----:B-----5:R-:W-:Y:S02]  /*1a2f0*/  @!P1 LEA R12, P6, R22, R2, 0x2 ;  /* 0x00000002160c9211 */ /* 0x020fe400078c10ff */
[----:B------:R-:W-:Y:S02]  /*1a300*/  @!P2 LEA.HI.X R15, R6, R4, R17, 0x2, P3 ;  /* 0x00000004060fa211 */ /* 0x000fe400018f1411 */
[----:B------:R-:W5:Y:S09]  /*1a310*/  LDL R17, [R1+0x88] ;  /* 0x0000880001117983 */ /* 0x000f720000100800 */
[----:B------:R-:W-:Y:S01]  /*1a320*/  P2R R3, PR, RZ, 0x40 ;  /* 0x00000040ff037803 */ /* 0x000fe20000000000 */
[----:B------:R-:W5:Y:S03]  /*1a330*/  LDL R6, [R1+0x8c] ;  /* 0x00008c0001067983 */ /* 0x000f660000100800 */
[----:B------:R-:W-:-:S04]  /*1a340*/  ISETP.NE.AND P3, PT, R3, RZ, PT ;  /* 0x000000ff0300720c */ /* 0x000fc80003f65270 */
[----:B------:R-:W-:Y:S02]  /*1a350*/  @!P1 LEA.HI.X R13, R22, R4, R24, 0x2, P3 ;  /* 0x00000004160d9211 */ /* 0x000fe400018f1418 */
[----:B------:R-:W5:Y:S01]  /*1a360*/  LDL R24, [R1+0x128] ;  /* 0x0001280001187983 */ /* 0x000f620000100800 */
[----:B------:R-:W-:Y:S02]  /*1a370*/  ISETP.GE.AND P3, PT, R21, c[0x0][0x3c8], PT ;  /* 0x0000f20015007a0c */ /* 0x000fe40003f66270 */
[C---:B------:R-:W-:Y:S01]  /*1a380*/  @!P0 LEA R10, P6, R9.reuse, R2, 0x2 ;  /* 0x00000002090a8211 */ /* 0x040fe200078c10ff */
[----:B------:R-:W-:Y:S03]  /*1a390*/  @!P2 ST.E.64 [R14.64], R166 ;  /* 0x000000a60e00a985 */ /* 0x000fe6000c101b06 */
[----:B------:R-:W-:Y:S01]  /*1a3a0*/  @!P0 LEA.HI.X R11, R9, R4, R18, 0x2, P6 ;  /* 0x00000004090b8211 */ /* 0x000fe200030f1412 */
[----:B------:R-:W-:Y:S01]  /*1a3b0*/  @!P1 ST.E.64 [R12.64], R54 ;  /* 0x000000360c009985 */ /* 0x000fe2000c101b06 */
[----:B------:R-:W-:-:S03]  /*1a3c0*/  ISETP.GE.AND P4, PT, R5, c[0x0][0x3c8], PT ;  /* 0x0000f20005007a0c */ /* 0x000fc60003f86270 */
[----:B------:R1:W-:Y:S04]  /*1a3d0*/  @!P0 ST.E.64 [R10.64], R46 ;  /* 0x0000002e0a008985 */ /* 0x0003e8000c101b06 */
[----:B------:R-:W5:Y:S04]  /*1a3e0*/  LDL R22, [R1+0x124] ;  /* 0x0001240001167983 */ /* 0x000f680000100800 */
[----:B------:R-:W5:Y:S01]  /*1a3f0*/  LDL R18, [R1+0x120] ;  /* 0x0001200001127983 */ /* 0x000f620000100800 */
[----:B------:R-:W-:-:S03]  /*1a400*/  ISETP.GE.AND P5, PT, R26, c[0x0][0x3c8], PT ;  /* 0x0000f2001a007a0c */ /* 0x000fc60003fa6270 */
[----:B------:R-:W5:Y:S01]  /*1a410*/  LDL R9, [R1+0x84] ;  /* 0x0000840001097983 */ /* 0x000f620000100800 */
[-C--:B-1----:R-:W-:Y:S02]  /*1a420*/  @!P3 LEA R10, P1, R21, R2.reuse, 0x2 ;  /* 0x00000002150ab211 */ /* 0x082fe400078210ff */
[----:B------:R-:W-:-:S11]  /*1a430*/  @!P4 LEA R12, P6, R5, R2, 0x2 ;  /* 0x00000002050cc211 */ /* 0x000fd600078c10ff */
[----:B------:R-:W-:Y:S02]  /*1a440*/  P2R R3, PR, RZ, 0x2 ;  /* 0x00000002ff037803 */ /* 0x000fe40000000000 */
[----:B------:R-:W-:-:S04]  /*1a450*/  @!P5 LEA R14, P0, R26, R2, 0x2 ;  /* 0x000000021a0ed211 */ /* 0x000fc800078010ff */
[----:B------:R-:W-:Y:S02]  /*1a460*/  @!P5 LEA.HI.X R15, R26, R4, R27, 0x2, P0 ;  /* 0x000000041a0fd211 */ /* 0x000fe400000f141b */
[----:B------:R-:W5:Y:S04]  /*1a470*/  LDL R26, [R1+0x78] ;  /* 0x00007800011a7983 */ /* 0x000f680000100800 */
[----:B------:R1:W-:Y:S04]  /*1a480*/  @!P5 ST.E.64 [R14.64], R168 ;  /* 0x000000a80e00d985 */ /* 0x0003e8000c101b06 */
[----:B------:R-:W5:Y:S01]  /*1a490*/  LDL R27, [R1+0x108] ;  /* 0x00010800011b7983 */ /* 0x000f620000100800 */
[----:B--2---:R-:W-:-:S02]  /*1a4a0*/  ISETP.GE.AND P2, PT, R19, c[0x0][0x3c8], PT ;  /* 0x0000f20013007a0c */ /* 0x004fc40003f46270 */
[-C--:B---3--:R-:W-:Y:S02]  /*1a4b0*/  @!P4 LEA.HI.X R13, R5, R4.reuse, R25, 0x2, P6 ;  /* 0x00000004050dc211 */ /* 0x088fe400030f1419 */
[----:B------:R-:W-:Y:S01]  /*1a4c0*/  ISETP.NE.AND P6, PT, R3, RZ, PT ;  /* 0x000000ff0300720c */ /* 0x000fe20003fc5270 */
[----:B------:R-:W2:Y:S03]  /*1a4d0*/  LDL R5, [R1+0x80] ;  /* 0x0000800001057983 */ /* 0x000ea60000100800 */
[----:B----4-:R-:W-:Y:S01]  /*1a4e0*/  @!P3 LEA.HI.X R11, R21, R4, R23, 0x2, P6 ;  /* 0x00000004150bb211 */ /* 0x010fe200030f1417 */
[----:B------:R-:W3:Y:S04]  /*1a4f0*/  LDL R25, [R1+0x104] ;  /* 0x0001040001197983 */ /* 0x000ee80000100800 */
[----:B------:R-:W4:Y:S04]  /*1a500*/  LDL R23, [R1+0x11c] ;  /* 0x00011c0001177983 */ /* 0x000f280000100800 */
[----:B------:R-:W2:Y:S04]  /*1a510*/  LDL R21, [R1+0x118] ;  /* 0x0001180001157983 */ /* 0x000ea80000100800 */
[----:B------:R5:W-:Y:S04]  /*1a520*/  @!P4 ST.E.64 [R12.64], R62 ;  /* 0x0000003e0c00c985 */ /* 0x000be8000c101b06 */
[----:B------:R5:W-:Y:S01]  /*1a530*/  @!P3 ST.E.64 [R10.64], R50 ;  /* 0x000000320a00b985 */ /* 0x000be2000c101b06 */
[----:B-1----:R-:W-:-:S04]  /*1a540*/  @!P2 LEA R14, P3, R19, R2, 0x2 ;  /* 0x00000002130ea211 */ /* 0x002fc800078610ff */
[----:B-----5:R-:W-:Y:S02]  /*1a550*/  @!P2 LEA.HI.X R15, R19, R4, R24, 0x2, P3 ;  /* 0x00000004130fa211 */ /* 0x020fe400018f1418 */
[----:B------:R-:W5:Y:S01]  /*1a560*/  LDL R19, [R1+0x114] ;  /* 0x0001140001137983 */ /* 0x000f620000100800 */
[----:B------:R-:W-:Y:S02]  /*1a570*/  ISETP.GE.AND P1, PT, R20, c[0x0][0x3c8], PT ;  /* 0x0000f20014007a0c */ /* 0x000fe40003f26270 */
[----:B------:R-:W-:Y:S01]  /*1a580*/  ISETP.GE.AND P0, PT, R16, c[0x0][0x3c8], PT ;  /* 0x0000f20010007a0c */ /* 0x000fe20003f06270 */
[----:B------:R-:W3:Y:S10]  /*1a590*/  LDL R24, [R1+0x74] ;  /* 0x0000740001187983 */ /* 0x000ef40000100800 */
[----:B------:R-:W-:-:S02]  /*1a5a0*/  @!P1 LEA R12, P6, R20, R2, 0x2 ;  /* 0x00000002140c9211 */ /* 0x000fc400078c10ff */
[----:B------:R-:W-:-:S11]  /*1a5b0*/  ISETP.GE.AND P4, PT, R17, c[0x0][0x3c8], PT ;  /* 0x0000f20011007a0c */ /* 0x000fd60003f86270 */
        /* <DEDUP_REMOVED lines=8> */
[----:B------:R-:W3:Y:S04]  /*1a640*/  LDL R16, [R1+0x70] ;  /* 0x0000700001107983 */ /* 0x000ee80000100800 */
[----:B------:R-:W3:Y:S04]  /*1a650*/  LDL R22, [R1+0x6c] ;  /* 0x00006c0001167983 */ /* 0x000ee80000100800 */
[----:B------:R1:W-:Y:S01]  /*1a660*/  @!P0 ST.E.64 [R10.64], R58 ;  /* 0x0000003a0a008985 */ /* 0x0003e2000c101b06 */
[----:B------:R-:W-:-:S03]  /*1a670*/  ISETP.GE.AND P3, PT, R9, c[0x0][0x3c8], PT ;  /* 0x0000f20009007a0c */ /* 0x000fc60003f66270 */
[----:B------:R-:W3:Y:S04]  /*1a680*/  LDL R20, [R1+0x68] ;  /* 0x0000680001147983 */ /* 0x000ee80000100800 */
[----:B------:R-:W3:Y:S01]  /*1a690*/  LDL R18, [R1+0x64] ;  /* 0x0000640001127983 */ /* 0x000ee20000100800 */
[-C--:B-1----:R-:W-:Y:S02]  /*1a6a0*/  @!P4 LEA R12, P6, R17, R2.reuse, 0x2 ;  /* 0x00000002110cc211 */ /* 0x082fe400078c10ff */
[----:B------:R-:W-:-:S11]  /*1a6b0*/  @!P5 LEA R14, P0, R6, R2, 0x2 ;  /* 0x00000002060ed211 */ /* 0x000fd600078010ff */
[----:B------:R-:W-:Y:S02]  /*1a6c0*/  P2R R3, PR, RZ, 0x40 ;  /* 0x00000040ff037803 */ /* 0x000fe40000000000 */
[----:B------:R-:W-:Y:S02]  /*1a6d0*/  @!P3 LEA R10, P6, R9, R2, 0x2 ;  /* 0x00000002090ab211 */ /* 0x000fe400078c10ff */
[-C--:B----4-:R-:W-:Y:S02]  /*1a6e0*/  @!P5 LEA.HI.X R15, R6, R4.reuse, R23, 0x2, P0 ;  /* 0x00000004060fd211 */ /* 0x090fe400000f1417 */
[----:B------:R-:W-:Y:S01]  /*1a6f0*/  ISETP.NE.AND P0, PT, R3, RZ, PT ;  /* 0x000000ff0300720c */ /* 0x000fe20003f05270 */
[----:B------:R-:W4:Y:S03]  /*1a700*/  LDL R6, [R1+0x60] ;  /* 0x0000600001067983 */ /* 0x000f260000100800 */
[----:B--2---:R-:W-:Y:S01]  /*1a710*/  @!P4 LEA.HI.X R13, R17, R4, R21, 0x2, P0 ;  /* 0x00000004110dc211 */ /* 0x004fe200000f1415 */
[----:B------:R-:W2:Y:S04]  /*1a720*/  LDL R23, [R1+0xfc] ;  /* 0x0000fc0001177983 */ /* 0x000ea80000100800 */
[----:B------:R-:W2:Y:S01]  /*1a730*/  LDL R17, [R1+0x100] ;  /* 0x0001000001117983 */ /* 0x000ea20000100800 */
[----:B------:R-:W-:-:S03]  /*1a740*/  ISETP.GE.AND P2, PT, R5, c[0x0][0x3c8], PT ;  /* 0x0000f20005007a0c */ /* 0x000fc60003f46270 */
[----:B------:R-:W4:Y:S04]  /*1a750*/  LDL R21, [R1+0xf8] ;  /* 0x0000f80001157983 */ /* 0x000f280000100800 */
[----:B------:R1:W-:Y:S04]  /*1a760*/  @!P5 ST.E.64 [R14.64], R172 ;  /* 0x000000ac0e00d985 */ /* 0x0003e8000c101b06 */
[----:B------:R1:W-:Y:S01]  /*1a770*/  @!P4 ST.E.64 [R12.64], R82 ;  /* 0x000000520c00c985 */ /* 0x0003e2000c101b06 */
[----:B-----5:R-:W-:-:S03]  /*1a780*/  @!P3 LEA.HI.X R11, R9, R4, R19, 0x2, P6 ;  /* 0x00000004090bb211 */ /* 0x020fc600030f1413 */
[----:B------:R-:W5:Y:S04]  /*1a790*/  LDL R19, [R1+0xf4] ;  /* 0x0000f40001137983 */ /* 0x000f680000100800 */
[----:B------:R-:W5:Y:S04]  /*1a7a0*/  LDL R9, [R1+0xf0] ;  /* 0x0000f00001097983 */ /* 0x000f680000100800 */
[----:B------:R3:W-:Y:S01]  /*1a7b0*/  @!P3 ST.E.64 [R10.64], R66 ;  /* 0x000000420a00b985 */ /* 0x0007e2000c101b06 */
[----:B-1----:R-:W-:-:S04]  /*1a7c0*/  @!P2 LEA R14, P3, R5, R2, 0x2 ;  /* 0x00000002050ea211 */ /* 0x002fc800078610ff */
[----:B------:R-:W-:Y:S02]  /*1a7d0*/  @!P2 LEA.HI.X R15, R5, R4, R30, 0x2, P3 ;  /* 0x00000004050fa211 */ /* 0x000fe400018f141e */
[----:B------:R-:W5:Y:S01]  /*1a7e0*/  LDL R5, [R1+0x5c] ;  /* 0x00005c0001057983 */ /* 0x000f620000100800 */
[----:B------:R-:W-:Y:S02]  /*1a7f0*/  ISETP.GE.AND P1, PT, R28, c[0x0][0x3c8], PT ;  /* 0x0000f2001c007a0c */ /* 0x000fe40003f26270 */
[----:B------:R-:W-:-:S11]  /*1a800*/  ISETP.GE.AND P0, PT, R26, c[0x0][0x3c8], PT ;  /* 0x0000f2001a007a0c */ /* 0x000fd60003f06270 */
[-C--:B------:R-:W-:Y:S02]  /*1a810*/  @!P1 LEA R12, P4, R28, R2.reuse, 0x2 ;  /* 0x000000021c0c9211 */ /* 0x080fe400078810ff */
[----:B---3--:R-:W-:Y:S02]  /*1a820*/  ISETP.GE.AND P5, PT, R24, c[0x0][0x3c8], PT ;  /* 0x0000f20018007a0c */ /* 0x008fe40003fa6270 */
        /* <DEDUP_REMOVED lines=14> */
[----:B---3--:R-:W-:-:S03]  /*1a910*/  @!P4 LEA R10, P6, R16, R2, 0x2 ;  /* 0x00000002100ac211 */ /* 0x008fc600078c10ff */
[----:B------:R1:W-:Y:S01]  /*1a920*/  @!P5 ST.E.64 [R12.64], R94 ;  /* 0x0000005e0c00d985 */ /* 0x0003e2000c101b06 */
[----:B--2---:R-:W-:Y:S02]  /*1a930*/  @!P4 LEA.HI.X R11, R16, R4, R17, 0x2, P6 ;  /* 0x00000004100bc211 */ /* 0x004fe400030f1411 */
[-C--:B------:R-:W-:Y:S02]  /*1a940*/  @!P3 LEA R16, P5, R22, R2.reuse, 0x2 ;  /* 0x000000021610b211 */ /* 0x080fe400078a10ff */
[----:B----4-:R-:W-:Y:S01]  /*1a950*/  ISETP.GE.AND P0, PT, R6, c[0x0][0x3c8], PT ;  /* 0x0000f20006007a0c */ /* 0x010fe20003f06270 */
[----:B------:R2:W-:Y:S01]  /*1a960*/  @!P4 ST.E.64 [R10.64], R98 ;  /* 0x000000620a00c985 */ /* 0x0005e2000c101b06 */
[----:B------:R-:W-:-:S09]  /*1a970*/  @!P2 LEA R14, P6, R20, R2, 0x2 ;  /* 0x00000002140ea211 */ /* 0x000fd200078c10ff */
[----:B------:R-:W-:-:S04]  /*1a980*/  P2R R3, PR, RZ, 0x20 ;  /* 0x00000020ff037803 */ /* 0x000fc80000000000 */
[----:B------:R-:W-:Y:S02]  /*1a990*/  ISETP.NE.AND P4, PT, R3, RZ, PT ;  /* 0x000000ff0300720c */ /* 0x000fe40003f85270 */
[----:B-1----:R-:W-:Y:S02]  /*1a9a0*/  @!P1 LEA R12, P5, R18, R2, 0x2 ;  /* 0x00000002120c9211 */ /* 0x002fe400078a10ff */
[-C--:B------:R-:W-:Y:S02]  /*1a9b0*/  @!P3 LEA.HI.X R17, R22, R4.reuse, R23, 0x2, P4 ;  /* 0x000000041611b211 */ /* 0x080fe400020f1417 */
[----:B------:R-:W-:-:S03]  /*1a9c0*/  @!P2 LEA.HI.X R15, R20, R4, R21, 0x2, P6 ;  /* 0x00000004140fa211 */ /* 0x000fc600030f1415 */
[----:B------:R1:W-:Y:S01]  /*1a9d0*/  @!P3 ST.E.64 [R16.64], R110 ;  /* 0x0000006e1000b985 */ /* 0x0003e2000c101b06 */
[----:B--2---:R-:W-:-:S03]  /*1a9e0*/  @!P0 LEA R10, P4, R6, R2, 0x2 ;  /* 0x00000002060a8211 */ /* 0x004fc600078810ff */
[----:B------:R1:W-:Y:S01]  /*1a9f0*/  @!P2 ST.E.64 [R14.64], R106 ;  /* 0x0000006a0e00a985 */ /* 0x0003e2000c101b06 */
[-C--:B-----5:R-:W-:Y:S02]  /*1aa00*/  @!P1 LEA.HI.X R13, R18, R4.reuse, R19, 0x2, P5 ;  /* 0x00000004120d9211 */ /* 0x0a0fe400028f1413 */
[----:B------:R-:W-:-:S03]  /*1aa10*/  @!P0 LEA.HI.X R11, R6, R4, R9, 0x2, P4 ;  /* 0x00000004060b8211 */ /* 0x000fc600020f1409 */
[----:B------:R1:W-:Y:S04]  /*1aa20*/  @!P1 ST.E.64 [R12.64], R102 ;  /* 0x000000660c009985 */ /* 0x0003e8000c101b06 */
[----:B------:R1:W-:Y:S01]  /*1aa30*/  @!P0 ST.E.64 [R10.64], R86 ;  /* 0x000000560a008985 */ /* 0x0003e2000c101b06 */
[----:B------:R-:W-:-:S13]  /*1aa40*/  ISETP.GE.AND P0, PT, R5, c[0x0][0x3c8], PT ;  /* 0x0000f20005007a0c */ /* 0x000fda0003f06270 */
[----:B------:R-:W-:Y:S05]  /*1aa50*/  @P0 BRA `(.L_x_1869) ;  /* 0x00000da000000947 */ /* 0x000fea0003800000 */
[----:B------:R-:W2:Y:S01]  /*1aa60*/  LDL R6, [R1+0xec] ;  /* 0x0000ec0001067983 */ /* 0x000ea20000100800 */
[----:B------:R-:W-:-:S04]  /*1aa70*/  LEA R2, P0, R5, R2, 0x2 ;  /* 0x0000000205027211 */ /* 0x000fc800078010ff */
[----:B--2---:R-:W-:-:S05]  /*1aa80*/  LEA.HI.X R3, R5, R4, R6, 0x2, P0 ;  /* 0x0000000405037211 */ /* 0x004fca00000f1406 */
[----:B------:R2:W-:Y:S01]  /*1aa90*/  ST.E.64 [R2.64], R78 ;  /* 0x0000004e02007985 */ /* 0x0005e2000c101b06 */
[----:B------:R-:W-:Y:S05]  /*1aaa0*/  BRA `(.L_x_1869) ;  /* 0x00000d5000007947 */ /* 0x000fea0003800000 */
.L_x_1854:
[----:B------:R-:W2:Y:S04]  /*1aab0*/  LDL.LU R2, [R1+0x8] ;  /* 0x0000080001027983 */ /* 0x000ea80000300800 */
[----:B---3--:R-:W3:Y:S01]  /*1aac0*/  LDL.LU R6, [R1+0xc] ;  /* 0x00000c0001067983 */ /* 0x008ee20000300800 */
[----:B------:R-:W-:Y:S02]  /*1aad0*/  ISETP.NE.U32.AND P0, PT, RZ, c[0x0][0x508], PT ;  /* 0x00014200ff007a0c */ /* 0x000fe40003f05070 */
[----:B------:R-:W-:Y:S01]  /*1aae0*/  ISETP.NE.U32.AND P3, PT, RZ, c[0x0][0x500], PT ;  /* 0x00014000ff007a0c */ /* 0x000fe20003f65070 */
[----:B----4-:R-:W4:Y:S01]  /*1aaf0*/  LDL.LU R3, [R1+0x48] ;  /* 0x0000480001037983 */ /* 0x010f220000300800 */
[----:B------:R-:W-:Y:S01]  /*1ab00*/  ISETP.NE.AND.EX P2, PT, RZ, c[0x0][0x50c], PT, P0 ;  /* 0x00014300ff007a0c */ /* 0x000fe20003f45300 */
[----:B------:R-:W-:Y:S01]  /*1ab10*/  IMAD.MOV.U32 R21, RZ, RZ, c[0x0][0x388] ;  /* 0x0000e200ff157624 */ /* 0x000fe200078e00ff */
[----:B------:R-:W-:-:S02]  /*1ab20*/  ISETP.NE.AND.EX P3, PT, RZ, c[0x0][0x504], PT, P3 ;  /* 0x00014100ff007a0c */ /* 0x000fc40003f65330 */
[----:B--2---:R-:W-:-:S09]  /*1ab30*/  IADD3 R4, P1, R2, c[0x0][0x500], RZ ;  /* 0x0001400002047a10 */ /* 0x004fd20007f3e0ff */
[----:B------:R-:W-:Y:S01]  /*1ab40*/  @P2 IADD3 R10, P0, R2, c[0x0][0x508], RZ ;  /* 0x00014200020a2a10 */ /* 0x000fe20007f1e0ff */
[----:B------:R-:W-:Y:S01]  /*1ab50*/  IMAD.MOV.U32 R2, RZ, RZ, RZ ;  /* 0x000000ffff027224 */ /* 0x000fe200078e00ff */
        /* <DEDUP_REMOVED lines=11> */
.L_x_1875:
[----:B------:R-:W2:Y:S04]  /*1ac10*/  LDL.LU R6, [R1+0x18] ;  /* 0x0000180001067983 */ /* 0x000ea80000300800 */
[----:B-1----:R-:W3:Y:S04]  /*1ac20*/  LDL.LU R4, [R1+0x20] ;  /* 0x0000200001047983 */ /* 0x002ee80000300800 */
        /* <DEDUP_REMOVED lines=24> */
[C---:B------:R-:W-:Y:S01]  /*1adb0*/  IMAD.WIDE.U32 R4, R12.reuse, R9, RZ ;  /* 0x000000090c047225 */ /* 0x040fe200078e00ff */
        /* <DEDUP_REMOVED lines=33> */
.L_x_1877:
[----:B------:R-:W-:Y:S05]  /*1afd0*/  BSYNC B0 ;  /* 0x0000000000007941 */ /* 0x000fea0003800000 */
.L_x_1876:
[----:B------:R-:W-:-:S13]  /*1afe0*/  ISETP.GT.AND P0, PT, R20, 0x1, PT ;  /* 0x000000011400780c */ /* 0x000fda0003f04270 */
[----:B------:R-:W-:Y:S05]  /*1aff0*/  @P0 BRA `(.L_x_1869) ;  /* 0x0000080000000947 */ /* 0x000fea0003800000 */
[----:B------:R-:W2:Y:S01]  /*1b000*/  LDL.LU R12, [R1+0x14] ;  /* 0x00001400010c7983 */ /* 0x000ea20000300800 */
[----:B------:R-:W-:Y:S01]  /*1b010*/  MOV R4, c[0x0][0x4e8] ;  /* 0x00013a0000047a02 */ /* 0x000fe20000000f00 */
[----:B-1----:R-:W-:Y:S02]  /*1b020*/  IMAD R3, R19, c[0x0][0x3a0], RZ ;  /* 0x0000e80013037a24 */ /* 0x002fe400078e02ff */
[----:B------:R-:W-:Y:S01]  /*1b030*/  IMAD R10, R24, c[0x0][0x3f0], RZ ;  /* 0x0000fc00180a7a24 */ /* 0x000fe200078e02ff */
[----:B------:R-:W-:Y:S01]  /*1b040*/  ISETP.NE.AND P0, PT, R4, 0x1, PT ;  /* 0x000000010400780c */ /* 0x000fe20003f05270 */
[----:B------:R-:W-:-:S04]  /*1b050*/  IMAD.WIDE.U32 R4, R2, c[0x0][0x3a0], RZ ;  /* 0x0000e80002047a25 */ /* 0x000fc800078e00ff */
[----:B------:R-:W-:-:S05]  /*1b060*/  IMAD R2, R2, c[0x0][0x3a4], R3 ;  /* 0x0000e90002027a24 */ /* 0x000fca00078e0203 */
[----:B------:R-:W-:-:S05]  /*1b070*/  IADD3 R5, R5, R2, RZ ;  /* 0x0000000205057210 */ /* 0x000fca0007ffe0ff */
[----:B------:R-:W-:-:S04]  /*1b080*/  IMAD.WIDE.U32 R4, R6, c[0x0][0x3e8], R4 ;  /* 0x0000fa0006047a25 */ /* 0x000fc800078e0004 */
[----:B------:R-:W-:-:S04]  /*1b090*/  IMAD R5, R6, c[0x0][0x3ec], R5 ;  /* 0x0000fb0006057a24 */ /* 0x000fc800078e0205 */
[----:B------:R-:W-:Y:S01]  /*1b0a0*/  IMAD.WIDE.U32 R4, R9, c[0x0][0x3f0], R4 ;  /* 0x0000fc0009047a25 */ /* 0x000fe200078e0004 */
[----:B--2---:R-:W-:-:S04]  /*1b0b0*/  LEA R3, R12, R0, 0x7 ;  /* 0x000000000c037211 */ /* 0x004fc800078e38ff */
[----:B------:R-:W-:Y:S01]  /*1b0c0*/  MOV R2, R3 ;  /* 0x0000000300027202 */ /* 0x000fe20000000f00 */
[----:B------:R-:W-:-:S05]  /*1b0d0*/  @P0 IMAD.HI.U32 R11, R3, c[0x0][0x4ec], RZ ;  /* 0x00013b00030b0a27 */ /* 0x000fca00078e00ff */
[----:B------:R-:W-:Y:S01]  /*1b0e0*/  @P0 SHF.R.U32.HI R2, RZ, c[0x0][0x4f0], R11 ;  /* 0x00013c00ff020a19 */ /* 0x000fe2000001160b */
[----:B------:R-:W-:-:S03]  /*1b0f0*/  IMAD R11, R9, c[0x0][0x3f4], R10 ;  /* 0x0000fd00090b7a24 */ /* 0x000fc600078e020a */
        /* <DEDUP_REMOVED lines=9> */
[----:B------:R-:W-:Y:S01]  /*1b190*/  IMAD R4, R4, c[0x0][0x3d8], RZ ;  /* 0x0000f60004047a24 */ /* 0x000fe200078e02ff */
[----:B------:R-:W-:-:S03]  /*1b1a0*/  LEA R9, R12, R143, 0x7 ;  /* 0x0000008f0c097211 */ /* 0x000fc600078e38ff */
[----:B------:R-:W-:-:S04]  /*1b1b0*/  IMAD.WIDE.U32 R2, R6, c[0x0][0x3d8], R2 ;  /* 0x0000f60006027a25 */ /* 0x000fc800078e0002 */
[----:B------:R-:W-:Y:S01]  /*1b1c0*/  IMAD R6, R6, c[0x0][0x3dc], R4 ;  /* 0x0000f70006067a24 */ /* 0x000fe200078e0204 */
[----:B------:R-:W-:-:S04]  /*1b1d0*/  LEA R16, P0, R2, c[0x0][0x380], 0x1 ;  /* 0x0000e00002107a11 */ /* 0x000fc800078008ff */
[----:B------:R-:W-:-:S04]  /*1b1e0*/  IADD3 R5, R3, R6, RZ ;  /* 0x0000000603057210 */ /* 0x000fc80007ffe0ff */
[----:B------:R-:W-:Y:S01]  /*1b1f0*/  LEA.HI.X R5, R2, c[0x0][0x384], R5, 0x1, P0 ;  /* 0x0000e10002057a11 */ /* 0x000fe200000f0c05 */
[----:B------:R-:W-:Y:S05]  /*1b200*/  BRA.DIV ~URZ, `(.L_x_1878) ;  /* 0x000028027f007947 */ /* 0x000fea000b800000 */
[----:B------:R1:W2:Y:S02]  /*1b210*/  SHFL.IDX PT, R4, R5, RZ, 0x181f ;  /* 0x00181fff05047589 */ /* 0x0002a400000e0000 */
.L_x_1942:
[----:B------:R-:W-:Y:S05]  /*1b220*/  BRA.DIV ~URZ, `(.L_x_1879) ;  /* 0x000028527f007947 */ /* 0x000fea000b800000 */
[----:B------:R3:W4:Y:S02]  /*1b230*/  SHFL.IDX PT, R2, R16, RZ, 0x181f ;  /* 0x00181fff10027589 */ /* 0x00072400000e0000 */
.L_x_1943:
        /* <DEDUP_REMOVED lines=20> */
.L_x_1881:
[----:B------:R-:W-:Y:S05]  /*1b380*/  BSYNC B0 ;  /* 0x0000000000007941 */ /* 0x000fea0003800000 */
.L_x_1880:
[----:B------:R-:W-:Y:S05]  /*1b390*/  BRA.DIV ~URZ, `(.L_x_1882) ;  /* 0x000027527f007947 */ /* 0x000fea000b800000 */
[----:B--2---:R2:W1:Y:S04]  /*1b3a0*/  SHFL.IDX PT, R4, R5, 0x1, 0x181f ;  /* 0x00381f0005047f89 */ /* 0x00446800000e0000 */
[----:B----4-:R2:W4:Y:S02]  /*1b3b0*/  SHFL.IDX PT, R2, R16, 0x1, 0x181f ;  /* 0x00381f0010027f89 */ /* 0x01052400000e0000 */
.L_x_1944:
        /* <DEDUP_REMOVED lines=20> */
.L_x_1884:
[----:B------:R-:W-:Y:S05]  /*1b500*/  BSYNC B0 ;  /* 0x0000000000007941 */ /* 0x000fea0003800000 */
.L_x_1883:
[----:B------:R-:W-:Y:S05]  /*1b510*/  BRA.DIV ~URZ, `(.L_x_1885) ;  /* 0x000026a27f007947 */ /* 0x000fea000b800000 */
[----:B-1----:R1:W2:Y:S02]  /*1b520*/  SHFL.IDX PT, R4, R5, 0x2, 0x181f ;  /* 0x00581f0005047f89 */ /* 0x0022a400000e0000 */
.L_x_1945:
[----:B------:R-:W-:Y:S05]  /*1b530*/  BRA.DIV ~URZ, `(.L_x_1886) ;  /* 0x000026f27f007947 */ /* 0x000fea000b800000 */
[----:B----4-:R4:W1:Y:S02]  /*1b540*/  SHFL.IDX PT, R2, R16, 0x2, 0x181f ;  /* 0x00581f0010027f89 */ /* 0x01086400000e0000 */
.L_x_1946:
        /* <DEDUP_REMOVED lines=20> */
.L_x_1888:
[----:B------:R-:W-:Y:S05]  /*1b690*/  BSYNC B0 ;  /* 0x0000000000007941 */ /* 0x000fea0003800000 */
.L_x_1887:
[----:B------:R-:W-:Y:S05]  /*1b6a0*/  BRA.DIV ~URZ, `(.L_x_1889) ;  /* 0x000025f27f007947 */ /* 0x000fea000b800000 */
[----:B--2---:R2:W3:Y:S04]  /*1b6b0*/  SHFL.IDX PT, R4, R5, 0x3, 0x181f ;  /* 0x00781f0005047f89 */ /* 0x0044e800000e0000 */
[----:B-1----:R2:W1:Y:S02]  /*1b6c0*/  SHFL.IDX PT, R2, R16, 0x3, 0x181f ;  /* 0x00781f0010027f89 */ /* 0x00246400000e0000 */
.L_x_1947:
        /* <DEDUP_REMOVED lines=19> */
.L_x_1869:
[----:B------:R-:W-:Y:S05]  /*1b800*/  BSYNC B1 ;  /* 0x0000000000017941 */ /* 0x000fea0003800000 */
.L_x_1853:
[----:B-12-4-:R-:W2:Y:S02]  /*1b810*/  LDL R2, [R1+0x18c] ;  /* 0x00018c0001027983 */ /* 0x016ea40000100800 */
[----:B--2---:R-:W-:-:S13]  /*1b820*/  ISETP.NE.AND P0, PT, R2, RZ, PT ;  /* 0x000000ff0200720c */ /* 0x004fda0003f05270 */
[----:B------:R-:W-:Y:S01]  /*1b830*/  @P0 WARPSYNC 0xffffffff ;  /* 0xffffffff00000948 */ /* 0x000fe20003800000 */
[----:B------:R-:W-:Y:S06]  /*1b840*/  @P0 BAR.SYNC.DEFER_BLOCKING 0x5, 0x100 ;  /* 0x0144000000000b1d */ /* 0x000fec0000010000 */
[----:B------:R-:W1:Y:S04]  /*1b850*/  @P0 LDS.128 R12, [0x20080] ;  /* 0x02008000ff0c0984 */ /* 0x000e680000000c00 */
[----:B-1----:R1:W-:Y:S04]  /*1b860*/  @P0 STL.64 [R1+0x10], R12 ;  /* 0x0000100c01000387 */ /* 0x0023e80000100a00 */
[----:B------:R1:W-:Y:S04]  /*1b870*/  @P0 STL.64 [R1+0x18], R14 ;  /* 0x0000180e01000387 */ /* 0x0003e80000100a00 */
[----:B------:R-:W-:Y:S06]  /*1b880*/  @P0 BAR.ARV 0x4, 0x100 ;  /* 0x0104000000000b1d */ /* 0x000fec0000002000 */
[----:B------:R-:W-:Y:S05]  /*1b890*/  @P0 BRA `(.L_x_1890) ;  /* 0x00000bb000000947 */ /* 0x000fea0003800000 */
[----:B------:R-:W2:Y:S01]  /*1b8a0*/  S2R R2, SR_TID.X ;  /* 0x0000000000027919 */ /* 0x000ea20000002100 */
[----:B------:R-:W-:Y:S01]  /*1b8b0*/  IMAD.MOV.U32 R10, RZ, RZ, RZ ;  /* 0x000000ffff0a7224 */ /* 0x000fe200078e00ff */
[----:B--2---:R-:W-:-:S04]  /*1b8c0*/  LOP3.LUT R18, R2, 0x1f, RZ, 0xc0, !PT ;  /* 0x0000001f02127812 */ /* 0x004fc800078ec0ff */
[----:B------:R-:W-:Y:S01]  /*1b8d0*/  ISETP.NE.AND P6, PT, R18, 0x1f, PT ;  /* 0x0000001f1200780c */ /* 0x000fe20003fc5270 */
[----:B------:R-:W-:Y:S10]  /*1b8e0*/  BRA.DIV ~URZ, `(.L_x_1891) ;  /* 0x000024827f007947 */ /* 0x000ff4000b800000 */
[----:B------:R2:W4:Y:S02]  /*1b8f0*/  SHFL.IDX PT, R11, R114, RZ, 0x1f ;  /* 0x00001fff720b7589 */ /* 0x00052400000e0000 */
.L_x_1948:
[----:B------:R-:W-:Y:S05]  /*1b900*/  BRA.DIV ~URZ, `(.L_x_1892) ;  /* 0x000024d27f007947 */ /* 0x000fea000b800000 */
[----:B------:R1:W2:Y:S02]  /*1b910*/  SHFL.IDX PT, R6, R114, 0x1, 0x1f ;  /* 0x00201f0072067f89 */ /* 0x0002a400000e0000 */
.L_x_1949:
[----:B------:R-:W5:Y:S01]  /*1b920*/  LDL R2, [R1+0x1c] ;  /* 0x00001c0001027983 */ /* 0x000f620000100800 */
[----:B---3--:R-:W-:Y:S02]  /*1b930*/  IMAD.MOV.U32 R9, RZ, RZ, RZ ;  /* 0x000000ffff097224 */ /* 0x008fe400078e00ff */
[----:B-----5:R-:W-:-:S05]  /*1b940*/  IMAD.IADD R2, R2, 0x1, R18 ;  /* 0x0000000102027824 */ /* 0x020fca00078e0212 */
[----:B------:R-:W-:-:S13]  /*1b950*/  ISETP.GE.OR P0, PT, R2, c[0x0][0x53c], !P6 ;  /* 0x00014f0002007a0c */ /* 0x000fda0007706670 */
[----:B------:R-:W-:Y:S01]  /*1b960*/  @!P0 IMAD.MOV.U32 R4, RZ, RZ, 0x4 ;  /* 0x00000004ff048424 */ /* 0x000fe200078e00ff */
[----:B------:R-:W-:-:S03]  /*1b970*/  @!P0 MOV R3, 0x4 ;  /* 0x0000000400038802 */ /* 0x000fc60000000f00 */
[----:B------:R-:W-:-:S04]  /*1b980*/  @!P0 IMAD.WIDE R4, R2, R4, c[0x0][0x580] ;  /* 0x0001600002048625 */ /* 0x000fc800078e0204 */
[----:B------:R-:W-:Y:S01]  /*1b990*/  @!P0 IMAD.WIDE R2, R2, R3, c[0x0][0x578] ;  /* 0x00015e0002028625 */ /* 0x000fe200078e0203 */
[----:B------:R-:W3:Y:S04]  /*1b9a0*/  @!P0 LDG.E R9, [R4.64] ;  /* 0x0000000604098981 */ /* 0x000ee8000c1e1900 */
[----:B------:R-:W3:Y:S01]  /*1b9b0*/  @!P0 LDG.E R10, [R2.64] ;  /* 0x00000006020a8981 */ /* 0x000ee2000c1e1900 */
[C---:B------:R-:W-:Y:S02]  /*1b9c0*/  ISETP.GE.U32.AND P4, PT, R18.reuse, 0x10, PT ;  /* 0x000000101200780c */ /* 0x040fe40003f86070 */
[C---:B------:R-:W-:Y:S02]  /*1b9d0*/  ISETP.GE.U32.AND P3, PT, R18.reuse, 0x8, PT ;  /* 0x000000081200780c */ /* 0x040fe40003f66070 */
[----:B------:R-:W-:-:S02]  /*1b9e0*/  ISETP.GE.U32.AND P2, PT, R18, 0x4, PT ;  /* 0x000000041200780c */ /* 0x000fc40003f46070 */
[C---:B------:R-:W-:Y:S02]  /*1b9f0*/  ISETP.GE.U32.AND P1, PT, R18.reuse, 0x2, PT ;  /* 0x000000021200780c */ /* 0x040fe40003f26070 */
[----:B------:R-:W-:Y:S02]  /*1ba00*/  ISETP.NE.AND P5, PT, R18, RZ, PT ;  /* 0x000000ff1200720c */ /* 0x000fe40003fa5270 */
[----:B------:R-:W-:Y:S01]  /*1ba10*/  MOV R17, RZ ;  /* 0x000000ff00117202 */ /* 0x000fe20000000f00 */
[----:B---3--:R-:W-:Y:S01]  /*1ba20*/  IMAD R4, R10, R9, RZ ;  /* 0x000000090a047224 */ /* 0x008fe200078e02ff */
[----:B------:R-:W-:Y:S07]  /*1ba30*/  BRA.DIV ~URZ, `(.L_x_1893) ;  /* 0x000024127f007947 */ /* 0x000fee000b800000 */
[----:B------:R3:W1:Y:S02]  /*1ba40*/  SHFL.UP PT, R5, R4, 0x1, RZ ;  /* 0x0420000004057989 */ /* 0x00066400000e00ff */
.L_x_1950:
[----:B-1----:R-:W-:-:S04]  /*1ba50*/  SEL R5, R5, RZ, P5 ;  /* 0x000000ff05057207 */ /* 0x002fc80002800000 */
[----:B---3--:R-:W-:Y:S01]  /*1ba60*/  IADD3 R4, R4, R5, RZ ;  /* 0x0000000504047210 */ /* 0x008fe20007ffe0ff */
        /* <DEDUP_REMOVED lines=14> */
.L_x_1951:
[----:B---3--:R-:W-:Y:S01]  /*1bb50*/  IMAD R2, R2, c[0x0][0x538], RZ ;  /* 0x00014e0002027a24 */ /* 0x008fe200078e02ff */
[----:B------:R-:W-:Y:S04]  /*1bb60*/  BSSY B1, `(.L_x_1895) ;  /* 0x0000085000017945 */ /* 0x000fe80003800000 */
[----:B--2---:R-:W-:-:S04]  /*1bb70*/  IADD3 R6, R2, R6, RZ ;  /* 0x0000000602067210 */ /* 0x004fc80007ffe0ff */
[----:B----4-:R-:W-:-:S13]  /*1bb80*/  ISETP.GT.AND P0, PT, R6, R11, PT ;  /* 0x0000000b0600720c */ /* 0x010fda0003f04270 */
[----:B------:R-:W-:Y:S05]  /*1bb90*/  @P0 BRA `(.L_x_1896) ;  /* 0x0000026000000947 */ /* 0x000fea0003800000 */
.L_x_1900:
[----:B------:R-:W2:Y:S02]  /*1bba0*/  LDL.LU R2, [R1+0x1c] ;  /* 0x00001c0001027983 */ /* 0x000ea40000300800 */
[----:B--2---:R-:W-:-:S04]  /*1bbb0*/  IADD3 R2, R2, 0x1f, RZ ;  /* 0x0000001f02027810 */ /* 0x004fc80007ffe0ff */
[----:B------:R-:W-:-:S13]  /*1bbc0*/  ISETP.GE.AND P0, PT, R2, c[0x0][0x53c], PT ;  /* 0x00014f0002007a0c */ /* 0x000fda0003f06270 */
[----:B------:R-:W-:Y:S05]  /*1bbd0*/  @P0 BRA `(.L_x_1897) ;  /* 0x0000078000000947 */ /* 0x000fea0003800000 */
[----:B------:R2:W-:Y:S01]  /*1bbe0*/  STL [R1+0x1c], R2 ;  /* 0x00001c0201007387 */ /* 0x0005e20000100800 */
[----:B------:R-:W-:Y:S02]  /*1bbf0*/  MOV R9, RZ ;  /* 0x000000ff00097202 */ /* 0x000fe40000000f00 */
[----:B------:R-:W-:Y:S02]  /*1bc00*/  MOV R10, RZ ;  /* 0x000000ff000a7202 */ /* 0x000fe40000000f00 */
[----:B--2---:R-:W-:-:S04]  /*1bc10*/  IADD3 R2, R2, R18, RZ ;  /* 0x0000001202027210 */ /* 0x004fc80007ffe0ff */
[----:B------:R-:W-:-:S13]  /*1bc20*/  ISETP.GE.OR P0, PT, R2, c[0x0][0x53c], !P6 ;  /* 0x00014f0002007a0c */ /* 0x000fda0007706670 */
[----:B-1----:R-:W-:Y:S02]  /*1bc30*/  @!P0 MOV R4, 0x4 ;  /* 0x0000000400048802 */ /* 0x002fe40000000f00 */
        /* <DEDUP_REMOVED lines=8> */
.L_x_1952:
        /* <DEDUP_REMOVED lines=16> */
.L_x_1953:
[----:B--2---:R-:W-:-:S05]  /*1bdc0*/  IMAD R2, R2, c[0x0][0x538], RZ ;  /* 0x00014e0002027a24 */ /* 0x004fca00078e02ff */
[----:B------:R-:W-:-:S04]  /*1bdd0*/  IADD3 R6, R2, R6, RZ ;  /* 0x0000000602067210 */ /* 0x000fc80007ffe0ff */
[----:B------:R-:W-:-:S13]  /*1bde0*/  ISETP.GT.AND P0, PT, R6, R11, PT ;  /* 0x0000000b0600720c */ /* 0x000fda0003f04270 */
[----:B-1----:R-:W-:Y:S05]  /*1bdf0*/  @!P0 BRA `(.L_x_1900) ;  /* 0xfffffda000008947 */ /* 0x002fea000383ffff */
.L_x_1896:
[----:B------:R-:W-:-:S05]  /*1be00*/  IADD3 R16, -R2, R6, RZ ;  /* 0x0000000602107210 */ /* 0x000fca0007ffe1ff */
[----:B------:R-:W-:-:S05]  /*1be10*/  IMAD R2, R4, c[0x0][0x538], R16 ;  /* 0x00014e0004027a24 */ /* 0x000fca00078e0210 */
[----:B------:R-:W-:Y:S01]  /*1be20*/  ISETP.GT.AND P0, PT, R2, R11, PT ;  /* 0x0000000b0200720c */ /* 0x000fe20003f04270 */
[----:B------:R-:W-:-:S12]  /*1be30*/  BRA.DIV ~URZ, `(.L_x_1901) ;  /* 0x000024a27f007947 */ /* 0x000fd8000b800000 */
[----:B------:R-:W-:-:S04]  /*1be40*/  VOTE.ANY R12, PT, !P0 ;  /* 0x00000000000c7806 */ /* 0x000fc800040e0100 */
.L_x_1954:
[----:B------:R2:W3:Y:S01]  /*1be50*/  POPC R14, R12 ;  /* 0x0000000c000e7309 */ /* 0x0004e20000000000 */
[----:B------:R-:W-:Y:S05]  /*1be60*/  BRA.DIV ~URZ, `(.L_x_1902) ;  /* 0x000024b27f007947 */ /* 0x000fea000b800000 */
[----:B---3--:R3:W4:Y:S04]  /*1be70*/  SHFL.IDX PT, R6, R9, R14, 0x1f ;  /* 0x00001f0e09067589 */ /* 0x00872800000e0000 */
[----:B------:R3:W1:Y:S02]  /*1be80*/  SHFL.IDX PT, R5, R10, R14, 0x1f ;  /* 0x00001f0e0a057589 */ /* 0x00066400000e0000 */
.L_x_1955:
[----:B------:R-:W-:Y:S01]  /*1be90*/  ISETP.NE.AND P0, PT, R12, RZ, PT ;  /* 0x000000ff0c00720c */ /* 0x000fe20003f05270 */
[----:B------:R-:W-:-:S12]  /*1bea0*/  BSSY B0, `(.L_x_1903) ;  /* 0x0000005000007945 */ /* 0x000fd80003800000 */
[----:B------:R-:W-:Y:S05]  /*1beb0*/  @!P0 BRA `(.L_x_1904) ;  /* 0x0000003000008947 */ /* 0x000fea0003800000 */
[----:B------:R-:W-:Y:S01]  /*1bec0*/  IADD3 R2, R14, -0x1, RZ ;  /* 0xffffffff0e027810 */ /* 0x000fe20007ffe0ff */
[----:B------:R-:W-:Y:S05]  /*1bed0*/  BRA.DIV ~URZ, `(.L_x_1905) ;  /* 0x000025127f007947 */ /* 0x000fea000b800000 */
[----:B------:R2:W3:Y:S02]  /*1bee0*/  SHFL.IDX PT, R17, R4, R2, 0x1f ;  /* 0x00001f0204117589 */ /* 0x0004e400000e0000 */
.L_x_1904:
[----:B------:R-:W-:Y:S05]  /*1bef0*/  BSYNC B0 ;  /* 0x0000000000007941 */ /* 0x000fea0003800000 */
.L_x_1903:
[----:B---3--:R-:W-:Y:S01]  /*1bf00*/  IMAD R9, R17, c[0x0][0x538], R16 ;  /* 0x00014e0011097a24 */ /* 0x008fe200078e0210 */
[----:B----4-:R-:W-:Y:S02]  /*1bf10*/  IABS R3, R6 ;  /* 0x0000000600037213 */ /* 0x010fe40000000000 */
[----:B-12---:R-:W-:Y:S01]  /*1bf20*/  IABS R4, R5 ;  /* 0x0000000500047213 */ /* 0x006fe20000000000 */
[----:B------:R-:W-:Y:S01]  /*1bf30*/  IMAD.IADD R15, R11, 0x1, -R9 ;  /* 0x000000010b0f7824 */ /* 0x000fe200078e0a09 */
[----:B------:R1:W-:Y:S01]  /*1bf40*/  STL [R1+0x10], R9 ;  /* 0x0000100901007387 */ /* 0x0003e20000100800 */
[----:B------:R-:W2:Y:S03]  /*1bf50*/  I2F.RP R12, R3 ;  /* 0x00000003000c7306 */ /* 0x000ea60000209400 */
[----:B------:R-:W3:Y:S05]  /*1bf60*/  LDL.LU R17, [R1+0x1c] ;  /* 0x00001c0001117983 */ /* 0x000eea0000300800 */
[----:B--2---:R-:W2:Y:S02]  /*1bf70*/  MUFU.RCP R12, R12 ;  /* 0x0000000c000c7308 */ /* 0x004ea40000001000 */
[----:B--2---:R-:W-:-:S06]  /*1bf80*/  IADD3 R12, R12, 0xffffffe, RZ ;  /* 0x0ffffffe0c0c7810 */ /* 0x004fcc0007ffe0ff */
[----:B------:R-:W2:Y:S01]  /*1bf90*/  F2I.FTZ.U32.TRUNC.NTZ R13, R12 ;  /* 0x0000000c000d7305 */ /* 0x000ea2000021f000 */
[----:B-1----:R-:W-:-:S07]  /*1bfa0*/  MOV R9, R4 ;  /* 0x0000000400097202 */ /* 0x002fce0000000f00 */
[----:B------:R-:W1:Y:S01]  /*1bfb0*/  I2F.RP R16, R9 ;  /* 0x0000000900107306 */ /* 0x000e620000209400 */
[----:B--2---:R-:W-:-:S04]  /*1bfc0*/  IMAD.MOV R2, RZ, RZ, -R13 ;  /* 0x000000ffff027224 */ /* 0x004fc800078e0a0d */
[----:B------:R-:W-:Y:S01]  /*1bfd0*/  IMAD.MOV.U32 R10, RZ, RZ, R2 ;  /* 0x000000ffff0a7224 */ /* 0x000fe200078e0002 */
[----:B------:R-:W-:Y:S01]  /*1bfe0*/  IABS R2, R6 ;  /* 0x0000000600027213 */ /* 0x000fe20000000000 */
[----:B------:R-:W-:Y:S02]  /*1bff0*/  IMAD.MOV.U32 R12, RZ, RZ, RZ ;  /* 0x000000ffff0c7224 */ /* 0x000fe400078e00ff */
[----:B------:R-:W-:Y:S01]  /*1c000*/  IMAD R4, R10, R3, RZ ;  /* 0x000000030a047224 */ /* 0x000fe200078e02ff */
[----:B------:R-:W-:Y:S01]  /*1c010*/  IABS R10, R15 ;  /* 0x0000000f000a7213 */ /* 0x000fe20000000000 */
[----:B------:R-:W-:Y:S02]  /*1c020*/  IMAD.MOV R2, RZ, RZ, -R2 ;  /* 0x000000ffff027224 */ /* 0x000fe400078e0a02 */
[----:B------:R-:W-:-:S04]  /*1c030*/  IMAD.HI.U32 R11, R13, R4, R12 ;  /* 0x000000040d0b7227 */ /* 0x000fc800078e000c */
[----:B------:R-:W-:Y:S01]  /*1c040*/  IMAD.MOV.U32 R4, RZ, RZ, R10 ;  /* 0x000000ffff047224 */ /* 0x000fe200078e000a */
[----:B------:R-:W-:-:S03]  /*1c050*/  MOV R10, R2 ;  /* 0x00000002000a7202 */ /* 0x000fc60000000f00 */
[----:B------:R-:W-:-:S04]  /*1c060*/  IMAD.HI.U32 R2, R11, R4, RZ ;  /* 0x000000040b027227 */ /* 0x000fc800078e00ff */
[----:B------:R-:W-:Y:S02]  /*1c070*/  IMAD R4, R2, R10, R4 ;  /* 0x0000000a02047224 */ /* 0x000fe400078e0204 */
[----:B-1----:R-:W1:Y:S03]  /*1c080*/  MUFU.RCP R10, R16 ;  /* 0x00000010000a7308 */ /* 0x002e660000001000 */
[----:B------:R-:W-:Y:S02]  /*1c090*/  ISETP.GT.U32.AND P0, PT, R3, R4, PT ;  /* 0x000000040300720c */ /* 0x000fe40003f04070 */
[----:B-1----:R-:W-:-:S11]  /*1c0a0*/  IADD3 R10, R10, 0xffffffe, RZ ;  /* 0x0ffffffe0a0a7810 */ /* 0x002fd60007ffe0ff */
[----:B------:R-:W-:Y:S01]  /*1c0b0*/  @!P0 IMAD.IADD R4, R4, 0x1, -R3 ;  /* 0x0000000104048824 */ /* 0x000fe200078e0a03 */
[----:B------:R-:W1:Y:S04]  /*1c0c0*/  F2I.FTZ.U32.TRUNC.NTZ R11, R10 ;  /* 0x0000000a000b7305 */ /* 0x000e68000021f000 */
[----:B------:R-:W-:Y:S02]  /*1c0d0*/  ISETP.GE.U32.AND P2, PT, R4, R3, PT ;  /* 0x000000030400720c */ /* 0x000fe40003f46070 */
[----:B------:R-:W-:Y:S02]  /*1c0e0*/  LOP3.LUT R3, R15, R6, RZ, 0x3c, !PT ;  /* 0x000000060f037212 */ /* 0x000fe400078e3cff */
[----:B------:R-:W-:Y:S02]  /*1c0f0*/  @!P0 IADD3 R2, R2, 0x1, RZ ;  /* 0x0000000102028810 */ /* 0x000fe40007ffe0ff */
[----:B------:R-:W-:-:S02]  /*1c100*/  ISETP.GE.AND P1, PT, R3, RZ, PT ;  /* 0x000000ff0300720c */ /* 0x000fc40003f26270 */
[----:B------:R-:W-:-:S05]  /*1c110*/  ISETP.NE.AND P0, PT, R6, RZ, PT ;  /* 0x000000ff0600720c */ /* 0x000fca0003f05270 */
[----:B------:R-:W-:Y:S01]  /*1c120*/  @P2 IADD3 R2, R2, 0x1, RZ ;  /* 0x0000000102022810 */ /* 0x000fe20007ffe0ff */
[----:B-1----:R-:W-:-:S05]  /*1c130*/  IMAD.MOV R3, RZ, RZ, -R11 ;  /* 0x000000ffff037224 */ /* 0x002fca00078e0a0b */
[----:B------:R-:W-:Y:S01]  /*1c140*/  MOV R4, R3 ;  /* 0x0000000300047202 */ /* 0x000fe20000000f00 */
[----:B------:R-:W-:Y:S01]  /*1c150*/  @!P1 IMAD.MOV R2, RZ, RZ, -R2 ;  /* 0x000000ffff029224 */ /* 0x000fe200078e0a02 */
[----:B------:R-:W-:Y:S02]  /*1c160*/  @!P0 LOP3.LUT R2, RZ, R6, RZ, 0x33, !PT ;  /* 0x00000006ff028212 */ /* 0x000fe400078e33ff */
[----:B------:R-:W-:Y:S01]  /*1c170*/  IABS R3, R5 ;  /* 0x0000000500037213 */ /* 0x000fe20000000000 */
[----:B------:R-:W-:Y:S01]  /*1c180*/  IMAD R4, R4, R9, RZ ;  /* 0x0000000904047224 */ /* 0x000fe200078e02ff */
[----:B------:R-:W-:Y:S01]  /*1c190*/  IABS R13, R2 ;  /* 0x00000002000d7213 */ /* 0x000fe20000000000 */
[----:B------:R-:W-:Y:S02]  /*1c1a0*/  IMAD.MOV.U32 R10, RZ, RZ, RZ ;  /* 0x000000ffff0a7224 */ /* 0x000fe400078e00ff */
[----:B------:R-:W-:Y:S02]  /*1c1b0*/  IMAD.MOV R12, RZ, RZ, -R3 ;  /* 0x000000ffff0c7224 */ /* 0x000fe400078e0a03 */
[----:B------:R-:W-:-:S04]  /*1c1c0*/  IMAD.HI.U32 R3, R11, R4, R10 ;  /* 0x000000040b037227 */ /* 0x000fc800078e000a */
[----:B------:R-:W-:Y:S01]  /*1c1d0*/  IMAD.MOV.U32 R4, RZ, RZ, R13 ;  /* 0x000000ffff047224 */ /* 0x000fe200078e000d */
[----:B------:R-:W-:-:S03]  /*1c1e0*/  MOV R10, R12 ;  /* 0x0000000c000a7202 */ /* 0x000fc60000000f00 */
        /* <DEDUP_REMOVED lines=23> */
.L_x_1897:
[----:B------:R-:W-:Y:S01]  /*1c360*/  MOV R2, c[0x0][0x53c] ;  /* 0x00014f0000027a02 */ /* 0x000fe20000000f00 */
[----:B------:R2:W-:Y:S04]  /*1c370*/  STL [R1+0x10], R11 ;  /* 0x0000100b01007387 */ /* 0x0005e80000100800 */
[----:B------:R2:W-:Y:S04]  /*1c380*/  STL [R1+0x14], RZ ;  /* 0x000014ff01007387 */ /* 0x0005e80000100800 */
[----:B------:R2:W-:Y:S04]  /*1c390*/  STL [R1+0x18], RZ ;  /* 0x000018ff01007387 */ /* 0x0005e80000100800 */
[----:B------:R2:W-:Y:S02]  /*1c3a0*/  STL [R1+0x1c], R2 ;  /* 0x00001c0201007387 */ /* 0x0005e40000100800 */
.L_x_1906:
[----:B------:R-:W-:Y:S05]  /*1c3b0*/  BSYNC B1 ;  /* 0x0000000000017941 */ /* 0x000fea0003800000 */
.L_x_1895:
[----:B------:R-:W3:Y:S04]  /*1c3c0*/  LDL R12, [R1+0x10] ;  /* 0x00001000010c7983 */ /* 0x000ee80000100800 */
        /* <DEDUP_REMOVED lines=8> */
.L_x_1890:
[----:B-12---:R-:W2:Y:S02]  /*1c450*/  LDL R2, [R1+0x1c] ;  /* 0x00001c0001027983 */ /* 0x006ea40000100800 */
[----:B--2---:R-:W-:-:S13]  /*1c460*/  ISETP.GE.AND P0, PT, R2, c[0x0][0x53c], PT ;  /* 0x00014f0002007a0c */ /* 0x004fda0003f06270 */
[----:B---3--:R-:W-:Y:S01]  /*1c470*/  @P0 CALL.REL.NOINC `(.L_x_1907) ;  /* 0x0000001000000944 */ /* 0x008fe20003c00000 */
[----:B------:R-:W-:Y:S05]  /*1c480*/  BRA `(.L_x_1908) ;  /* 0xfffe5cd000007947 */ /* 0x000fea000383ffff */
.L_x_1907:
[----:B------:R-:W-:Y:S05]  /*1c490*/  EXIT ;  /* 0x000000000000794d */ /* 0x000fea0003800000 */
.L_x_1700:
[----:B------:R-:W-:Y:S01]  /*1c4a0*/  IMAD.MOV.U32 R2, RZ, RZ, R4 ;  /* 0x000000ffff027224 */ /* 0x000fe200078e0004 */
[----:B------:R-:W-:Y:S02]  /*1c4b0*/  MOV R5, 0x1 ;  /* 0x0000000100057802 */ /* 0x000fe40000000f00 */
[----:B------:R-:W-:Y:S02]  /*1c4c0*/  MOV R3, 0x1c4e0 ;  /* 0x0001c4e000037802 */ /* 0x000fe40000000f00 */
[----:B------:R-:W-:Y:S05]  /*1c4d0*/  CALL.REL.NOINC `($__internal_33_$__cuda_sm70_shflsync_up_p) ;  /* 0x0000203000007944 */ /* 0x000fea0003c00000 */
[----:B------:R-:W-:Y:S01]  /*1c4e0*/  MOV R0, R5 ;  /* 0x0000000500007202 */ /* 0x000fe20000000f00 */
[----:B------:R-:W-:Y:S05]  /*1c4f0*/  BRA `(.L_x_1909) ;  /* 0xfffe3f7000007947 */ /* 0x000fea000383ffff */
.L_x_1701:
[----:B------:R-:W-:Y:S01]  /*1c500*/  IMAD.MOV.U32 R2, RZ, RZ, R4 ;  /* 0x000000ffff027224 */ /* 0x000fe200078e0004 */
[----:B------:R-:W-:Y:S02]  /*1c510*/  MOV R5, 0x2 ;  /* 0x0000000200057802 */ /* 0x000fe40000000f00 */
[----:B------:R-:W-:Y:S02]  /*1c520*/  MOV R3, 0x1c540 ;  /* 0x0001c54000037802 */ /* 0x000fe40000000f00 */
[----:B------:R-:W-:Y:S05]  /*1c530*/  CALL.REL.NOINC `($__internal_33_$__cuda_sm70_shflsync_up_p) ;  /* 0x00001fd000007944 */ /* 0x000fea0003c00000 */
[----:B------:R-:W-:Y:S02]  /*1c540*/  SEL R5, R5, RZ, P4 ;  /* 0x000000ff05057207 */ /* 0x000fe40002000000 */
[----:B------:R-:W-:-:S03]  /*1c550*/  MOV R3, 0x1c5a0 ;  /* 0x0001c5a000037802 */ /* 0x000fc60000000f00 */
[----:B------:R-:W-:Y:S01]  /*1c560*/  IMAD.IADD R0, R4, 0x1, R5 ;  /* 0x0000000104007824 */ /* 0x000fe200078e0205 */
[----:B------:R-:W-:-:S03]  /*1c570*/  MOV R5, 0x4 ;  /* 0x0000000400057802 */ /* 0x000fc60000000f00 */
[----:B------:R-:W-:Y:S02]  /*1c580*/  IMAD.MOV.U32 R2, RZ, RZ, R0 ;  /* 0x000000ffff027224 */ /* 0x000fe400078e0000 */
        /* <DEDUP_REMOVED lines=13> */
[----:B------:R-:W-:Y:S01]  /*1c660*/  SEL R4, R5, RZ, P1 ;  /* 0x000000ff05047207 */ /* 0x000fe20000800000 */
[----:B------:R-:W-:Y:S01]  /*1c670*/  IMAD.MOV.U32 R15, RZ, RZ, 0x1f ;  /* 0x0000001fff0f7424 */ /* 0x000fe200078e00ff */
[----:B------:R-:W-:Y:S02]  /*1c680*/  MOV R3, 0x1f ;  /* 0x0000001f00037802 */ /* 0x000fe40000000f00 */
[----:B------:R-:W-:Y:S01]  /*1c690*/  MOV R2, 0x1c6d0 ;  /* 0x0001c6d000027802 */ /* 0x000fe20000000f00 */
[----:B------:R-:W-:-:S04]  /*1c6a0*/  IMAD.IADD R4, R0, 0x1, R4 ;  /* 0x0000000100047824 */ /* 0x000fc800078e0204 */
[----:B------:R-:W-:Y:S02]  /*1c6b0*/  IMAD.MOV.U32 R208, RZ, RZ, R4 ;  /* 0x000000ffffd07224 */ /* 0x000fe400078e0004 */
[----:B------:R-:W-:Y:S05]  /*1c6c0*/  CALL.REL.NOINC `($__internal_32_$__cuda_sm70_shflsync_idx_p) ;  /* 0x00001df000007944 */ /* 0x000fea0003c00000 */
[----:B------:R-:W-:Y:S01]  /*1c6d0*/  MOV R0, R15 ;  /* 0x0000000f00007202 */ /* 0x000fe20000000f00 */
[----:B------:R-:W-:Y:S05]  /*1c6e0*/  BRA `(.L_x_1910) ;  /* 0xfffe3e8000007947 */ /* 0x000fea000383ffff */
.L_x_1703:
[----:B------:R-:W-:Y:S02]  /*1c6f0*/  SEL R2, RZ, 0x1, P0 ;  /* 0x00000001ff027807 */ /* 0x000fe40000000000 */
[----:B------:R-:W-:Y:S02]  /*1c700*/  MOV R3, 0x1c720 ;  /* 0x0001c72000037802 */ /* 0x000fe40000000f00 */
[----:B------:R-:W-:Y:S05]  /*1c710*/  CALL.REL.NOINC `($__internal_34_$__cuda_sm70_votesync_ballot) ;  /* 0x00001e6000007944 */ /* 0x000fea0003c00000 */
[----:B------:R-:W-:Y:S05]  /*1c720*/  BRA `(.L_x_1911) ;  /* 0xfffe3ed000007947 */ /* 0x000fea000383ffff */
.L_x_1704:
[----:B------:R-:W-:Y:S01]  /*1c730*/  IMAD.MOV.U32 R208, RZ, RZ, R8 ;  /* 0x000000ffffd07224 */ /* 0x000fe200078e0008 */
[----:B--2---:R-:W-:Y:S01]  /*1c740*/  MOV R15, R14 ;  /* 0x0000000e000f7202 */ /* 0x004fe20000000f00 */
[----:B------:R-:W-:Y:S01]  /*1c750*/  IMAD.MOV.U32 R3, RZ, RZ, 0x1f ;  /* 0x0000001fff037424 */ /* 0x000fe200078e00ff */
[----:B------:R-:W-:Y:S02]  /*1c760*/  MOV R2, 0x1c780 ;  /* 0x0001c78000027802 */ /* 0x000fe40000000f00 */
[----:B-1----:R-:W-:Y:S05]  /*1c770*/  CALL.REL.NOINC `($__internal_32_$__cuda_sm70_shflsync_idx_p) ;  /* 0x00001d4000007944 */ /* 0x002fea0003c00000 */
[----:B------:R-:W-:Y:S01]  /*1c780*/  IMAD.MOV.U32 R11, RZ, RZ, R15 ;  /* 0x000000ffff0b7224 */ /* 0x000fe200078e000f */
[----:B------:R-:W-:Y:S01]  /*1c790*/  MOV R208, R7 ;  /* 0x0000000700d07202 */ /* 0x000fe20000000f00 */
[----:B------:R-:W-:Y:S01]  /*1c7a0*/  IMAD.MOV.U32 R6, RZ, RZ, RZ ;  /* 0x000000ffff067224 */ /* 0x000fe200078e00ff */
[----:B------:R-:W-:Y:S01]  /*1c7b0*/  MOV R15, R14 ;  /* 0x0000000e000f7202 */ /* 0x000fe20000000f00 */
[----:B------:R-:W-:Y:S01]  /*1c7c0*/  IMAD.MOV.U32 R3, RZ, RZ, 0x1f ;  /* 0x0000001fff037424 */ /* 0x000fe200078e00ff */
[----:B------:R-:W-:-:S02]  /*1c7d0*/  MOV R2, 0x1c7f0 ;  /* 0x0001c7f000027802 */ /* 0x000fc40000000f00 */
[----:B------:R-:W-:Y:S05]  /*1c7e0*/  CALL.REL.NOINC `($__internal_32_$__cuda_sm70_shflsync_idx_p) ;  /* 0x00001cd000007944 */ /* 0x000fea0003c00000 */
[----:B------:R-:W-:Y:S01]  /*1c7f0*/  MOV R10, R15 ;  /* 0x0000000f000a7202 */ /* 0x000fe20000000f00 */
[----:B------:R-:W-:Y:S05]  /*1c800*/  BRA `(.L_x_1912) ;  /* 0xfffe3e4000007947 */ /* 0x000fea000383ffff */
.L_x_1707:
[----:B------:R-:W-:Y:S01]  /*1c810*/  IMAD.MOV.U32 R208, RZ, RZ, R4 ;  /* 0x000000ffffd07224 */ /* 0x000fe200078e0004 */
[----:B------:R-:W-:-:S02]  /*1c820*/  MOV R3, 0x1f ;  /* 0x0000001f00037802 */ /* 0x000fc40000000f00 */
[----:B------:R-:W-:Y:S02]  /*1c830*/  MOV R2, 0x1c850 ;  /* 0x0001c85000027802 */ /* 0x000fe40000000f00 */
[----:B-1234-:R-:W-:Y:S05]  /*1c840*/  CALL.REL.NOINC `($__internal_32_$__cuda_sm70_shflsync_idx_p) ;  /* 0x00001c7000007944 */ /* 0x01efea0003c00000 */
[----:B------:R-:W-:Y:S01]  /*1c850*/  MOV R6, R15 ;  /* 0x0000000f00067202 */ /* 0x000fe20000000f00 */
[----:B------:R-:W-:Y:S05]  /*1c860*/  BRA `(.L_x_1706) ;  /* 0xfffe3e4000007947 */ /* 0x000fea000383ffff */
.L_x_1759:
[----:B------:R-:W-:Y:S01]  /*1c870*/  IMAD.MOV.U32 R208, RZ, RZ, R5 ;  /* 0x000000ffffd07224 */ /* 0x000fe200078e0005 */
[----:B------:R-:W-:Y:S01]  /*1c880*/  MOV R15, RZ ;  /* 0x000000ff000f7202 */ /* 0x000fe20000000f00 */
[----:B------:R-:W-:Y:S01]  /*1c890*/  IMAD.MOV.U32 R3, RZ, RZ, 0x181f ;  /* 0x0000181fff037424 */ /* 0x000fe200078e00ff */
[----:B------:R-:W-:Y:S02]  /*1c8a0*/  MOV R2, 0x1c8c0 ;  /* 0x0001c8c000027802 */ /* 0x000fe40000000f00 */
[----:B-----5:R-:W-:Y:S05]  /*1c8b0*/  CALL.REL.NOINC `($__internal_32_$__cuda_sm70_shflsync_idx_p) ;  /* 0x00001c0000007944 */ /* 0x020fea0003c00000 */
[----:B------:R-:W-:Y:S01]  /*1c8c0*/  MOV R4, R15 ;  /* 0x0000000f00047202 */ /* 0x000fe20000000f00 */
[----:B------:R-:W-:Y:S05]  /*1c8d0*/  BRA `(.L_x_1913) ;  /* 0xfffed4c000007947 */ /* 0x000fea000383ffff */
.L_x_1760:
[----:B------:R-:W-:Y:S01]  /*1c8e0*/  IMAD.MOV.U32 R208, RZ, RZ, R9 ;  /* 0x000000ffffd07224 */ /* 0x000fe200078e0009 */
[----:B------:R-:W-:Y:S01]  /*1c8f0*/  MOV R15, RZ ;  /* 0x000000ff000f7202 */ /* 0x000fe20000000f00 */
[----:B------:R-:W-:Y:S01]  /*1c900*/  IMAD.MOV.U32 R3, RZ, RZ, 0x181f ;  /* 0x0000181fff037424 */ /* 0x000fe200078e00ff */
[----:B------:R-:W-:Y:S02]  /*1c910*/  MOV R2, 0x1c930 ;  /* 0x0001c93000027802 */ /* 0x000fe40000000f00 */
[----:B-12--5:R-:W-:Y:S05]  /*1c920*/  CALL.REL.NOINC `($__internal_32_$__cuda_sm70_shflsync_idx_p) ;  /* 0x00001b9000007944 */ /* 0x026fea0003c00000 */
[----:B------:R-:W-:Y:S01]  /*1c930*/  MOV R2, R15 ;  /* 0x0000000f00027202 */ /* 0x000fe20000000f00 */
[----:B------:R-:W-:Y:S05]  /*1c940*/  BRA `(.L_x_1914) ;  /* 0xfffed47000007947 */ /* 0x000fea000383ffff */
.L_x_1763:
[----:B------:R-:W-:Y:S01]  /*1c950*/  IMAD.MOV.U32 R208, RZ, RZ, R5 ;  /* 0x000000ffffd07224 */ /* 0x000fe200078e0005 */
[----:B--2---:R-:W-:Y:S01]  /*1c960*/  MOV R15, 0x1 ;  /* 0x00000001000f7802 */ /* 0x004fe20000000f00 */
[----:B------:R-:W-:Y:S01]  /*1c970*/  IMAD.MOV.U32 R3, RZ, RZ, 0x181f ;  /* 0x0000181fff037424 */ /* 0x000fe200078e00ff */
[----:B----4-:R-:W-:-:S02]  /*1c980*/  MOV R2, 0x1c9a0 ;  /* 0x0001c9a000027802 */ /* 0x010fc40000000f00 */
[----:B-1-3-5:R-:W-:Y:S05]  /*1c990*/  CALL.REL.NOINC `($__internal_32_$__cuda_sm70_shflsync_idx_p) ;  /* 0x00001b2000007944 */ /* 0x02afea0003c00000 */
[----:B------:R-:W-:Y:S01]  /*1c9a0*/  IMAD.MOV.U32 R4, RZ, RZ, R15 ;  /* 0x000000ffff047224 */ /* 0x000fe200078e000f */
[----:B------:R-:W-:Y:S01]  /*1c9b0*/  MOV R15, 0x1 ;  /* 0x00000001000f7802 */ /* 0x000fe20000000f00 */
[----:B------:R-:W-:Y:S01]  /*1c9c0*/  IMAD.MOV.U32 R208, RZ, RZ, R9 ;  /* 0x000000ffffd07224 */ /* 0x000fe200078e0009 */
[----:B------:R-:W-:-:S02]  /*1c9d0*/  MOV R3, 0x181f ;  /* 0x0000181f00037802 */ /* 0x000fc40000000f00 */
[----:B------:R-:W-:Y:S02]  /*1c9e0*/  MOV R2, 0x1ca00 ;  /* 0x0001ca0000027802 */ /* 0x000fe40000000f00 */
[----:B------:R-:W-:Y:S05]  /*1c9f0*/  CALL.REL.NOINC `($__internal_32_$__cuda_sm70_shflsync_idx_p) ;  /* 0x00001ac000007944 */ /* 0x000fea0003c00000 */
[----:B------:R-:W-:Y:S01]  /*1ca00*/  MOV R2, R15 ;  /* 0x0000000f00027202 */ /* 0x000fe20000000f00 */
[----:B------:R-:W-:Y:S05]  /*1ca10*/  BRA `(.L_x_1915) ;  /* 0xfffed54000007947 */ /* 0x000fea000383ffff */
.L_x_1766:
[----:B------:R-:W-:Y:S01]  /*1ca20*/  IMAD.MOV.U32 R208, RZ, RZ, R5 ;  /* 0x000000ffffd07224 */ /* 0x000fe200078e0005 */
[----:B-1----:R-:W-:Y:S01]  /*1ca30*/  MOV R15, 0x2 ;  /* 0x00000002000f7802 */ /* 0x002fe20000000f00 */
[----:B------:R-:W-:Y:S01]  /*1ca40*/  IMAD.MOV.U32 R3, RZ, RZ, 0x181f ;  /* 0x0000181fff037424 */ /* 0x000fe200078e00ff */
[----:B----4-:R-:W-:Y:S02]  /*1ca50*/  MOV R2, 0x1ca70 ;  /* 0x0001ca7000027802 */ /* 0x010fe40000000f00 */
[----:B--23-5:R-:W-:Y:S05]  /*1ca60*/  CALL.REL.NOINC `($__internal_32_$__cuda_sm70_shflsync_idx_p) ;  /* 0x00001a5000007944 */ /* 0x02cfea0003c00000 */
[----:B------:R-:W-:Y:S01]  /*1ca70*/  MOV R4, R15 ;  /* 0x0000000f00047202 */ /* 0x000fe20000000f00 */
[----:B------:R-:W-:Y:S05]  /*1ca80*/  BRA `(.L_x_1916) ;  /* 0xfffed64000007947 */ /* 0x000fea000383ffff */
.L_x_1767:
[----:B------:R-:W-:Y:S01]  /*1ca90*/  IMAD.MOV.U32 R208, RZ, RZ, R9 ;  /* 0x000000ffffd07224 */ /* 0x000fe200078e0009 */
[----:B------:R-:W-:Y:S01]  /*1caa0*/  MOV R15, 0x2 ;  /* 0x00000002000f7802 */ /* 0x000fe20000000f00 */
[----:B------:R-:W-:Y:S01]  /*1cab0*/  IMAD.MOV.U32 R3, RZ, RZ, 0x181f ;  /* 0x0000181fff037424 */ /* 0x000fe200078e00ff */
[----:B----4-:R-:W-:Y:S02]  /*1cac0*/  MOV R2, 0x1cae0 ;  /* 0x0001cae000027802 */ /* 0x010fe40000000f00 */
[----:B-123-5:R-:W-:Y:S05]  /*1cad0*/  CALL.REL.NOINC `($__internal_32_$__cuda_sm70_shflsync_idx_p) ;  /* 0x000019e000007944 */ /* 0x02efea0003c00000 */
[----:B------:R-:W-:Y:S01]  /*1cae0*/  MOV R2, R15 ;  /* 0x0000000f00027202 */ /* 0x000fe20000000f00 */
[----:B------:R-:W-:Y:S05]  /*1caf0*/  BRA `(.L_x_1917) ;  /* 0xfffed5f000007947 */ /* 0x000fea000383ffff */
.L_x_1770:
[----:B------:R-:W-:Y:S01]  /*1cb00*/  IMAD.MOV.U32 R208, RZ, RZ, R5 ;  /* 0x000000ffffd07224 */ /* 0x000fe200078e0005 */
[----:B-1----:R-:W-:Y:S01]  /*1cb10*/  MOV R15, 0x3 ;  /* 0x00000003000f7802 */ /* 0x002fe20000000f00 */
[----:B------:R-:W-:Y:S01]  /*1cb20*/  IMAD.MOV.U32 R3, RZ, RZ, 0x181f ;  /* 0x0000181fff037424 */ /* 0x000fe200078e00ff */
[----:B------:R-:W-:-:S02]  /*1cb30*/  MOV R2, 0x1cb50 ;  /* 0x0001cb5000027802 */ /* 0x000fc40000000f00 */
[----:B--2345:R-:W-:Y:S05]  /*1cb40*/  CALL.REL.NOINC `($__internal_32_$__cuda_sm70_shflsync_idx_p) ;  /* 0x0000197000007944 */ /* 0x03cfea0003c00000 */
        /* <DEDUP_REMOVED lines=8> */
.L_x_1827:
[----:B------:R-:W-:Y:S01]  /*1cbd0*/  IMAD.MOV.U32 R208, RZ, RZ, R6 ;  /* 0x000000ffffd07224 */ /* 0x000fe200078e0006 */
[----:B------:R-:W-:Y:S01]  /*1cbe0*/  MOV R15, 0x1 ;  /* 0x00000001000f7802 */ /* 0x000fe20000000f00 */
[----:B----4-:R-:W-:Y:S01]  /*1cbf0*/  IMAD.MOV.U32 R3, RZ, RZ, 0x181f ;  /* 0x0000181fff037424 */ /* 0x010fe200078e00ff */
[----:B------:R-:W-:Y:S02]  /*1cc00*/  MOV R2, 0x1cc20 ;  /* 0x0001cc2000027802 */ /* 0x000fe40000000f00 */
[----:B-----5:R-:W-:Y:S05]  /*1cc10*/  CALL.REL.NOINC `($__internal_32_$__cuda_sm70_shflsync_idx_p) ;  /* 0x000018a000007944 */ /* 0x020fea0003c00000 */
[----:B------:R-:W-:Y:S01]  /*1cc20*/  IMAD.MOV.U32 R5, RZ, RZ, R15 ;  /* 0x000000ffff057224 */ /* 0x000fe200078e000f */
[----:B------:R-:W-:Y:S01]  /*1cc30*/  MOV R15, 0x1 ;  /* 0x00000001000f7802 */ /* 0x000fe20000000f00 */
[----:B------:R-:W-:Y:S01]  /*1cc40*/  IMAD.MOV.U32 R208, RZ, RZ, R9 ;  /* 0x000000ffffd07224 */ /* 0x000fe200078e0009 */
[----:B------:R-:W-:Y:S02]  /*1cc50*/  MOV R3, 0x181f ;  /* 0x0000181f00037802 */ /* 0x000fe40000000f00 */
[----:B------:R-:W-:Y:S02]  /*1cc60*/  MOV R2, 0x1cc80 ;  /* 0x0001cc8000027802 */ /* 0x000fe40000000f00 */
[----:B------:R-:W-:Y:S05]  /*1cc70*/  CALL.REL.NOINC `($__internal_32_$__cuda_sm70_shflsync_idx_p) ;  /* 0x0000184000007944 */ /* 0x000fea0003c00000 */
[----:B------:R-:W-:Y:S01]  /*1cc80*/  MOV R2, R15 ;  /* 0x0000000f00027202 */ /* 0x000fe20000000f00 */
[----:B------:R-:W-:Y:S05]  /*1cc90*/  BRA `(.L_x_1919) ;  /* 0xffff48a000007947 */ /* 0x000fea000383ffff */
.L_x_1830:
[----:B------:R-:W-:Y:S01]  /*1cca0*/  IMAD.MOV.U32 R208, RZ, RZ, R5 ;  /* 0x000000ffffd07224 */ /* 0x000fe200078e0005 */
[----:B------:R-:W-:Y:S01]  /*1ccb0*/  MOV R15, RZ ;  /* 0x000000ff000f7202 */ /* 0x000fe20000000f00 */
[----:B------:R-:W-:Y:S01]  /*1ccc0*/  IMAD.MOV.U32 R3, RZ, RZ, 0x181f ;  /* 0x0000181fff037424 */ /* 0x000fe200078e00ff */
[----:B------:R-:W-:-:S02]  /*1ccd0*/  MOV R2, 0x1ccf0 ;  /* 0x0001ccf000027802 */ /* 0x000fc40000000f00 */
[----:B------:R-:W-:Y:S05]  /*1cce0*/  CALL.REL.NOINC `($__internal_32_$__cuda_sm70_shflsync_idx_p) ;  /* 0x000017d000007944 */ /* 0x000fea0003c00000 */
[----:B------:R-:W-:Y:S01]  /*1ccf0*/  MOV R4, R15 ;  /* 0x0000000f00047202 */ /* 0x000fe20000000f00 */
[----:B------:R-:W-:Y:S05]  /*1cd00*/  BRA `(.L_x_1920) ;  /* 0xffff590000007947 */ /* 0x000fea000383ffff */
.L_x_1831:
[----:B------:R-:W-:Y:S01]  /*1cd10*/  IMAD.MOV.U32 R208, RZ, RZ, R6 ;  /* 0x000000ffffd07224 */ /* 0x000fe200078e0006 */
[----:B------:R-:W-:Y:S01]  /*1cd20*/  MOV R15, RZ ;  /* 0x000000ff000f7202 */ /* 0x000fe20000000f00 */
[----:B------:R-:W-:Y:S01]  /*1cd30*/  IMAD.MOV.U32 R3, RZ, RZ, 0x181f ;  /* 0x0000181fff037424 */ /* 0x000fe200078e00ff */
[----:B------:R-:W-:-:S02]  /*1cd40*/  MOV R2, 0x1cd60 ;  /* 0x0001cd6000027802 */ /* 0x000fc40000000f00 */
[----:B-12---:R-:W-:Y:S05]  /*1cd50*/  CALL.REL.NOINC `($__internal_32_$__cuda_sm70_shflsync_idx_p) ;  /* 0x0000176000007944 */ /* 0x006fea0003c00000 */
[----:B------:R-:W-:Y:S01]  /*1cd60*/  MOV R2, R15 ;  /* 0x0000000f00027202 */ /* 0x000fe20000000f00 */
[----:B------:R-:W-:Y:S05]  /*1cd70*/  BRA `(.L_x_1921) ;  /* 0xffff58b000007947 */ /* 0x000fea000383ffff */
.L_x_1834:
[----:B------:R-:W-:Y:S01]  /*1cd80*/  IMAD.MOV.U32 R208, RZ, RZ, R5 ;  /* 0x000000ffffd07224 */ /* 0x000fe200078e0005 */
[----:B--2---:R-:W-:Y:S01]  /*1cd90*/  MOV R15, 0x1 ;  /* 0x00000001000f7802 */ /* 0x004fe20000000f00 */
[----:B------:R-:W-:Y:S01]  /*1cda0*/  IMAD.MOV.U32 R3, RZ, RZ, 0x181f ;  /* 0x0000181fff037424 */ /* 0x000fe200078e00ff */
[----:B----4-:R-:W-:-:S03]  /*1cdb0*/  MOV R2, 0x1cdd0 ;  /* 0x0001cdd000027802 */ /* 0x010fc60000000f00 */
[----:B-1-3--:R-:W-:Y:S05]  /*1cdc0*/  CALL.REL.NOINC `($__internal_32_$__cuda_sm70_shflsync_idx_p) ;  /* 0x000016f000007944 */ /* 0x00afea0003c00000 */
        /* <DEDUP_REMOVED lines=8> */
.L_x_1835:
[----:B------:R-:W-:Y:S01]  /*1ce50*/  IMAD.MOV.U32 R4, RZ, RZ, R6 ;  /* 0x000000ffff047224 */ /* 0x000fe200078e0006 */
[----:B------:R-:W-:Y:S02]  /*1ce60*/  MOV R3, 0x2 ;  /* 0x0000000200037802 */ /* 0x000fe40000000f00 */
[----:B------:R-:W-:Y:S02]  /*1ce70*/  MOV R2, 0x1ce90 ;  /* 0x0001ce9000027802 */ /* 0x000fe40000000f00 */
[----:B------:R-:W-:Y:S05]  /*1ce80*/  CALL.REL.NOINC `($__internal_31_$__cuda_sm70_shflsync_bfly_p) ;  /* 0x000015d000007944 */ /* 0x000fea0003c00000 */
[----:B------:R-:W-:Y:S01]  /*1ce90*/  MOV R2, R13 ;  /* 0x0000000d00027202 */ /* 0x000fe20000000f00 */
[----:B------:R-:W-:Y:S05]  /*1cea0*/  BRA `(.L_x_1923) ;  /* 0xffff5e0000007947 */ /* 0x000fea000383ffff */
.L_x_1836:
[----:B------:R-:W-:Y:S01]  /*1ceb0*/  IMAD.MOV.U32 R4, RZ, RZ, R6 ;  /* 0x000000ffff047224 */ /* 0x000fe200078e0006 */
[----:B------:R-:W-:Y:S02]  /*1cec0*/  MOV R3, 0x1 ;  /* 0x0000000100037802 */ /* 0x000fe40000000f00 */
[----:B------:R-:W-:Y:S02]  /*1ced0*/  MOV R2, 0x1cef0 ;  /* 0x0001cef000027802 */ /* 0x000fe40000000f00 */
[----:B------:R-:W-:Y:S05]  /*1cee0*/  CALL.REL.NOINC `($__internal_31_$__cuda_sm70_shflsync_bfly_p) ;  /* 0x0000157000007944 */ /* 0x000fea0003c00000 */
[----:B------:R-:W-:Y:S01]  /*1cef0*/  FMNMX.FTZ R6, R6, R13, !PT ;  /* 0x0000000d06067209 */ /* 0x000fe20007810000 */
[----:B------:R-:W-:Y:S01]  /*1cf00*/  IMAD.MOV.U32 R4, RZ, RZ, R5 ;  /* 0x000000ffff047224 */ /* 0x000fe200078e0005 */
[----:B------:R-:W-:Y:S01]  /*1cf10*/  MOV R2, 0x1cf40 ;  /* 0x0001cf4000027802 */ /* 0x000fe20000000f00 */
[----:B------:R-:W-:-:S02]  /*1cf20*/  IMAD.MOV.U32 R3, RZ, RZ, 0x2 ;  /* 0x00000002ff037424 */ /* 0x000fc400078e00ff */
[----:B------:R-:W-:Y:S05]  /*1cf30*/  CALL.REL.NOINC `($__internal_31_$__cuda_sm70_shflsync_bfly_p) ;  /* 0x0000152000007944 */ /* 0x000fea0003c00000 */
[----:B------:R-:W-:Y:S01]  /*1cf40*/  FMNMX.FTZ R5, R5, R13, !PT ;  /* 0x0000000d05057209 */ /* 0x000fe20007810000 */
[----:B------:R-:W-:Y:S01]  /*1cf50*/  IMAD.MOV.U32 R3, RZ, RZ, 0x1 ;  /* 0x00000001ff037424 */ /* 0x000fe200078e00ff */
[----:B------:R-:W-:-:S03]  /*1cf60*/  MOV R2, 0x1cf90 ;  /* 0x0001cf9000027802 */ /* 0x000fc60000000f00 */
[----:B------:R-:W-:Y:S02]  /*1cf70*/  IMAD.MOV.U32 R4, RZ, RZ, R5 ;  /* 0x000000ffff047224 */ /* 0x000fe400078e0005 */
[----:B------:R-:W-:Y:S05]  /*1cf80*/  CALL.REL.NOINC `($__internal_31_$__cuda_sm70_shflsync_bfly_p) ;  /* 0x000014d000007944 */ /* 0x000fea0003c00000 */
[----:B------:R-:W-:Y:S01]  /*1cf90*/  MOV R4, R13 ;  /* 0x0000000d00047202 */ /* 0x000fe20000000f00 */
[----:B------:R-:W-:Y:S05]  /*1cfa0*/  BRA `(.L_x_1924) ;  /* 0xffff5d7000007947 */ /* 0x000fea000383ffff */
.L_x_1838:
[----:B------:R-:W-:Y:S01]  /*1cfb0*/  MOV R15, RZ ;  /* 0x000000ff000f7202 */ /* 0x000fe20000000f00 */
[----:B------:R-:W-:Y:S01]  /*1cfc0*/  IMAD.MOV.U32 R208, RZ, RZ, R4 ;  /* 0x000000ffffd07224 */ /* 0x000fe200078e0004 */
[----:B-1----:R-:W-:Y:S01]  /*1cfd0*/  MOV R2, 0x1d000 ;  /* 0x0001d00000027802 */ /* 0x002fe20000000f00 */
[----:B------:R-:W-:Y:S02]  /*1cfe0*/  IMAD.MOV.U32 R3, RZ, RZ, 0x181f ;  /* 0x0000181fff037424 */ /* 0x000fe400078e00ff */
[----:B--234-:R-:W-:Y:S05]  /*1cff0*/  CALL.REL.NOINC `($__internal_32_$__cuda_sm70_shflsync_idx_p) ;  /* 0x000014c000007944 */ /* 0x01cfea0003c00000 */
[----:B------:R-:W-:Y:S01]  /*1d000*/  MOV R2, R15 ;  /* 0x0000000f00027202 */ /* 0x000fe20000000f00 */
[----:B------:R-:W-:-:S05]  /*1d010*/  BRA `(.L_x_1925) ;  /* 0xffff6e2000007947 */ /* 0x000fca000383ffff */
.L_x_1841:
[----:B---3--:R-:W-:Y:S01]  /*1d020*/  MOV R15, 0x1 ;  /* 0x00000001000f7802 */ /* 0x008fe20000000f00 */
[----:B------:R-:W-:Y:S01]  /*1d030*/  IMAD.MOV.U32 R208, RZ, RZ, R4 ;  /* 0x000000ffffd07224 */ /* 0x000fe200078e0004 */
[----:B------:R-:W-:Y:S01]  /*1d040*/  MOV R2, 0x1d070 ;  /* 0x0001d07000027802 */ /* 0x000fe20000000f00 */
[----:B------:R-:W-:Y:S02]  /*1d050*/  IMAD.MOV.U32 R3, RZ, RZ, 0x181f ;  /* 0x0000181fff037424 */ /* 0x000fe400078e00ff */
[----:B--2---:R-:W-:Y:S05]  /*1d060*/  CALL.REL.NOINC `($__internal_32_$__cuda_sm70_shflsync_idx_p) ;  /* 0x0000145000007944 */ /* 0x004fea0003c00000 */
[----:B------:R-:W-:Y:S01]  /*1d070*/  MOV R3, 0x181f ;  /* 0x0000181f00037802 */ /* 0x000fe20000000f00 */
[----:B------:R-:W-:Y:S01]  /*1d080*/  IMAD.MOV.U32 R4, RZ, RZ, R15 ;  /* 0x000000ffff047224 */ /* 0x000fe200078e000f */
[----:B------:R-:W-:Y:S01]  /*1d090*/  MOV R15, 0x1 ;  /* 0x00000001000f7802 */ /* 0x000fe20000000f00 */
[----:B------:R-:W-:Y:S01]  /*1d0a0*/  IMAD.MOV.U32 R208, RZ, RZ, R20 ;  /* 0x000000ffffd07224 */ /* 0x000fe200078e0014 */
[----:B------:R-:W-:Y:S02]  /*1d0b0*/  MOV R2, 0x1d0d0 ;  /* 0x0001d0d000027802 */ /* 0x000fe40000000f00 */
[----:B------:R-:W-:Y:S05]  /*1d0c0*/  CALL.REL.NOINC `($__internal_32_$__cuda_sm70_shflsync_idx_p) ;  /* 0x000013f000007944 */ /* 0x000fea0003c00000 */
[----:B------:R-:W-:Y:S01]  /*1d0d0*/  MOV R2, R15 ;  /* 0x0000000f00027202 */ /* 0x000fe20000000f00 */
[----:B------:R-:W-:-:S05]  /*1d0e0*/  BRA `(.L_x_1926) ;  /* 0xffff6eb000007947 */ /* 0x000fca000383ffff */
.L_x_1844:
[----:B------:R-:W-:Y:S01]  /*1d0f0*/  MOV R15, RZ ;  /* 0x000000ff000f7202 */ /* 0x000fe20000000f00 */
[----:B------:R-:W-:Y:S01]  /*1d100*/  IMAD.MOV.U32 R208, RZ, RZ, R13 ;  /* 0x000000ffffd07224 */ /* 0x000fe200078e000d */
[----:B------:R-:W-:Y:S01]  /*1d110*/  MOV R2, 0x1d140 ;  /* 0x0001d14000027802 */ /* 0x000fe20000000f00 */
[----:B------:R-:W-:Y:S02]  /*1d120*/  IMAD.MOV.U32 R3, RZ, RZ, 0x181f ;  /* 0x0000181fff037424 */ /* 0x000fe400078e00ff */
[----:B-1----:R-:W-:Y:S05]  /*1d130*/  CALL.REL.NOINC `($__internal_32_$__cuda_sm70_shflsync_idx_p) ;  /* 0x0000138000007944 */ /* 0x002fea0003c00000 */
[----:B------:R-:W-:Y:S01]  /*1d140*/  MOV R4, R15 ;  /* 0x0000000f00047202 */ /* 0x000fe20000000f00 */
[----:B------:R-:W-:-:S05]  /*1d150*/  BRA `(.L_x_1927) ;  /* 0xffff7ea000007947 */ /* 0x000fca000383ffff */
.L_x_1845:
[----:B------:R-:W-:Y:S01]  /*1d160*/  MOV R15, RZ ;  /* 0x000000ff000f7202 */ /* 0x000fe20000000f00 */
[----:B------:R-:W-:Y:S01]  /*1d170*/  IMAD.MOV.U32 R208, RZ, RZ, R16 ;  /* 0x000000ffffd07224 */ /* 0x000fe200078e0010 */
[----:B------:R-:W-:Y:S01]  /*1d180*/  MOV R2, 0x1d1b0 ;  /* 0x0001d1b000027802 */ /* 0x000fe20000000f00 */
[----:B------:R-:W-:Y:S02]  /*1d190*/  IMAD.MOV.U32 R3, RZ, RZ, 0x181f ;  /* 0x0000181fff037424 */ /* 0x000fe400078e00ff */
[----:B-123--:R-:W-:Y:S05]  /*1d1a0*/  CALL.REL.NOINC `($__internal_32_$__cuda_sm70_shflsync_idx_p) ;  /* 0x0000131000007944 */ /* 0x00efea0003c00000 */
[----:B------:R-:W-:Y:S01]  /*1d1b0*/  MOV R2, R15 ;  /* 0x0000000f00027202 */ /* 0x000fe20000000f00 */
[----:B------:R-:W-:-:S05]  /*1d1c0*/  BRA `(.L_x_1928) ;  /* 0xffff7e5000007947 */ /* 0x000fca000383ffff */
.L_x_1846:
[----:B--2---:R-:W-:Y:S01]  /*1d1d0*/  MOV R15, 0x1 ;  /* 0x00000001000f7802 */ /* 0x004fe20000000f00 */
[----:B------:R-:W-:Y:S01]  /*1d1e0*/  IMAD.MOV.U32 R208, RZ, RZ, R13 ;  /* 0x000000ffffd07224 */ /* 0x000fe200078e000d */
[----:B------:R-:W-:Y:S01]  /*1d1f0*/  MOV R2, 0x1d220 ;  /* 0x0001d22000027802 */ /* 0x000fe20000000f00 */
[----:B------:R-:W-:Y:S03]  /*1d200*/  IMAD.MOV.U32 R3, RZ, RZ, 0x181f ;  /* 0x0000181fff037424 */ /* 0x000fe600078e00ff */
[----:B-1--4-:R-:W-:Y:S05]  /*1d210*/  CALL.REL.NOINC `($__internal_32_$__cuda_sm70_shflsync_idx_p) ;  /* 0x000012a000007944 */ /* 0x012fea0003c00000 */
        /* <DEDUP_REMOVED lines=8> */
.L_x_1847:
[----:B------:R-:W-:Y:S02]  /*1d2a0*/  MOV R3, 0x2 ;  /* 0x0000000200037802 */ /* 0x000fe40000000f00 */
[----:B------:R-:W-:Y:S02]  /*1d2b0*/  MOV R2, 0x1d2d0 ;  /* 0x0001d2d000027802 */ /* 0x000fe40000000f00 */
[----:B------:R-:W-:Y:S05]  /*1d2c0*/  CALL.REL.NOINC `($__internal_31_$__cuda_sm70_shflsync_bfly_p) ;  /* 0x0000119000007944 */ /* 0x000fea0003c00000 */
[----:B------:R-:W-:Y:S01]  /*1d2d0*/  MOV R2, R13 ;  /* 0x0000000d00027202 */ /* 0x000fe20000000f00 */
[----:B------:R-:W-:-:S05]  /*1d2e0*/  BRA `(.L_x_1930) ;  /* 0xffff811000007947 */ /* 0x000fca000383ffff */
.L_x_1848:
[----:B------:R-:W-:Y:S02]  /*1d2f0*/  MOV R3, 0x1 ;  /* 0x0000000100037802 */ /* 0x000fe40000000f00 */
[----:B------:R-:W-:Y:S02]  /*1d300*/  MOV R2, 0x1d320 ;  /* 0x0001d32000027802 */ /* 0x000fe40000000f00 */
[----:B------:R-:W-:Y:S05]  /*1d310*/  CALL.REL.NOINC `($__internal_31_$__cuda_sm70_shflsync_bfly_p) ;  /* 0x0000114000007944 */ /* 0x000fea0003c00000 */
[----:B------:R-:W-:Y:S01]  /*1d320*/  IMAD.MOV.U32 R3, RZ, RZ, 0x2 ;  /* 0x00000002ff037424 */ /* 0x000fe200078e00ff */
[----:B------:R-:W-:Y:S01]  /*1d330*/  FMNMX.FTZ R6, R4, R13, !PT ;  /* 0x0000000d04067209 */ /* 0x000fe20007810000 */
[----:B------:R-:W-:Y:S01]  /*1d340*/  IMAD.MOV.U32 R4, RZ, RZ, R12 ;  /* 0x000000ffff047224 */ /* 0x000fe200078e000c */
[----:B------:R-:W-:Y:S02]  /*1d350*/  MOV R2, 0x1d370 ;  /* 0x0001d37000027802 */ /* 0x000fe40000000f00 */
[----:B------:R-:W-:Y:S05]  /*1d360*/  CALL.REL.NOINC `($__internal_31_$__cuda_sm70_shflsync_bfly_p) ;  /* 0x000010f000007944 */ /* 0x000fea0003c00000 */
[----:B------:R-:W-:Y:S01]  /*1d370*/  FMNMX.FTZ R4, R12, R13, !PT ;  /* 0x0000000d0c047209 */ /* 0x000fe20007810000 */
[----:B------:R-:W-:Y:S01]  /*1d380*/  IMAD.MOV.U32 R3, RZ, RZ, 0x1 ;  /* 0x00000001ff037424 */ /* 0x000fe200078e00ff */
[----:B------:R-:W-:Y:S02]  /*1d390*/  MOV R2, 0x1d3b0 ;  /* 0x0001d3b000027802 */ /* 0x000fe40000000f00 */
[----:B------:R-:W-:Y:S05]  /*1d3a0*/  CALL.REL.NOINC `($__internal_31_$__cuda_sm70_shflsync_bfly_p) ;  /* 0x000010b000007944 */ /* 0x000fea0003c00000 */
[----:B------:R-:W-:Y:S01]  /*1d3b0*/  MOV R2, R13 ;  /* 0x0000000d00027202 */ /* 0x000fe20000000f00 */
[----:B------:R-:W-:-:S05]  /*1d3c0*/  BRA `(.L_x_1931) ;  /* 0xffff80a000007947 */ /* 0x000fca000383ffff */
.L_x_1850:
[----:B------:R-:W-:Y:S01]  /*1d3d0*/  IMAD.MOV.U32 R4, RZ, RZ, R217 ;  /* 0x000000ffff047224 */ /* 0x000fe200078e00d9 */
[----:B------:R-:W-:-:S02]  /*1d3e0*/  MOV R3, 0x2 ;  /* 0x0000000200037802 */ /* 0x000fc40000000f00 */
[----:B------:R-:W-:Y:S02]  /*1d3f0*/  MOV R2, 0x1d410 ;  /* 0x0001d41000027802 */ /* 0x000fe40000000f00 */
[----:B------:R-:W-:Y:S05]  /*1d400*/  CALL.REL.NOINC `($__internal_31_$__cuda_sm70_shflsync_bfly_p) ;  /* 0x0000105000007944 */ /* 0x000fea0003c00000 */
[----:B------:R-:W-:Y:S01]  /*1d410*/  FADD.FTZ R4, R217, R13 ;  /* 0x0000000dd9047221 */ /* 0x000fe20000010000 */
[----:B------:R-:W-:Y:S02]  /*1d420*/  MOV R3, 0x1 ;  /* 0x0000000100037802 */ /* 0x000fe40000000f00 */
[----:B------:R-:W-:Y:S02]  /*1d430*/  MOV R2, 0x1d450 ;  /* 0x0001d45000027802 */ /* 0x000fe40000000f00 */
[----:B------:R-:W-:Y:S05]  /*1d440*/  CALL.REL.NOINC `($__internal_31_$__cuda_sm70_shflsync_bfly_p) ;  /* 0x0000101000007944 */ /* 0x000fea0003c00000 */
[----:B------:R-:W-:Y:S01]  /*1d450*/  FADD.FTZ R9, R4, R13 ;  /* 0x0000000d04097221 */ /* 0x000fe20000010000 */
[----:B------:R-:W-:Y:S02]  /*1d460*/  MOV R4, R216 ;  /* 0x000000d800047202 */ /* 0x000fe40000000f00 */
[----:B------:R-:W-:Y:S02]  /*1d470*/  MOV R3, 0x2 ;  /* 0x0000000200037802 */ /* 0x000fe40000000f00 */
[----:B------:R-:W-:Y:S02]  /*1d480*/  MOV R2, 0x1d4a0 ;  /* 0x0001d4a000027802 */ /* 0x000fe40000000f00 */
[----:B------:R-:W-:Y:S05]  /*1d490*/  CALL.REL.NOINC `($__internal_31_$__cuda_sm70_shflsync_bfly_p) ;  /* 0x00000fc000007944 */ /* 0x000fea0003c00000 */
[----:B------:R-:W-:Y:S01]  /*1d4a0*/  FADD.FTZ R4, R216, R13 ;  /* 0x0000000dd8047221 */ /* 0x000fe20000010000 */
[----:B------:R-:W-:Y:S02]  /*1d4b0*/  MOV R3, 0x1 ;  /* 0x0000000100037802 */ /* 0x000fe40000000f00 */
[----:B------:R-:W-:-:S02]  /*1d4c0*/  MOV R2, 0x1d4e0 ;  /* 0x0001d4e000027802 */ /* 0x000fc40000000f00 */
[----:B------:R-:W-:Y:S05]  /*1d4d0*/  CALL.REL.NOINC `($__internal_31_$__cuda_sm70_shflsync_bfly_p) ;  /* 0x00000f8000007944 */ /* 0x000fea0003c00000 */
[----:B------:R-:W-:Y:S01]  /*1d4e0*/  MOV R2, R13 ;  /* 0x0000000d00027202 */ /* 0x000fe20000000f00 */
[----:B------:R-:W-:Y:S05]  /*1d4f0*/  BRA `(.L_x_1932) ;  /* 0xffff973000007947 */ /* 0x000fea000383ffff */
.L_x_1857:
[----:B--234-:R-:W-:Y:S01]  /*1d500*/  IMAD.MOV.U32 R208, RZ, RZ, R9 ;  /* 0x000000ffffd07224 */ /* 0x01cfe200078e0009 */
[----:B------:R-:W-:Y:S01]  /*1d510*/  MOV R15, RZ ;  /* 0x000000ff000f7202 */ /* 0x000fe20000000f00 */
[----:B------:R-:W-:Y:S01]  /*1d520*/  IMAD.MOV.U32 R3, RZ, RZ, 0x181f ;  /* 0x0000181fff037424 */ /* 0x000fe200078e00ff */
[----:B------:R-:W-:-:S02]  /*1d530*/  MOV R2, 0x1d550 ;  /* 0x0001d55000027802 */ /* 0x000fc40000000f00 */
[----:B-1----:R-:W-:Y:S05]  /*1d540*/  CALL.REL.NOINC `($__internal_32_$__cuda_sm70_shflsync_idx_p) ;  /* 0x00000f7000007944 */ /* 0x002fea0003c00000 */
[----:B------:R-:W-:Y:S01]  /*1d550*/  MOV R5, R15 ;  /* 0x0000000f00057202 */ /* 0x000fe20000000f00 */
[----:B------:R-:W-:Y:S05]  /*1d560*/  BRA `(.L_x_1933) ;  /* 0xffffb36000007947 */ /* 0x000fea000383ffff */
.L_x_1858:
[----:B------:R-:W-:Y:S01]  /*1d570*/  IMAD.MOV.U32 R208, RZ, RZ, R16 ;  /* 0x000000ffffd07224 */ /* 0x000fe200078e0010 */
[----:B------:R-:W-:Y:S01]  /*1d580*/  MOV R15, RZ ;  /* 0x000000ff000f7202 */ /* 0x000fe20000000f00 */
[----:B------:R-:W-:Y:S01]  /*1d590*/  IMAD.MOV.U32 R3, RZ, RZ, 0x181f ;  /* 0x0000181fff037424 */ /* 0x000fe200078e00ff */
[----:B------:R-:W-:-:S02]  /*1d5a0*/  MOV R2, 0x1d5c0 ;  /* 0x0001d5c000027802 */ /* 0x000fc40000000f00 */
[----:B-123--:R-:W-:Y:S05]  /*1d5b0*/  CALL.REL.NOINC `($__internal_32_$__cuda_sm70_shflsync_idx_p) ;  /* 0x00000f0000007944 */ /* 0x00efea0003c00000 */
[----:B------:R-:W-:Y:S01]  /*1d5c0*/  MOV R2, R15 ;  /* 0x0000000f00027202 */ /* 0x000fe20000000f00 */
[----:B------:R-:W-:Y:S05]  /*1d5d0*/  BRA `(.L_x_1934) ;  /* 0xffffb31000007947 */ /* 0x000fea000383ffff */
.L_x_1861:
[----:B------:R-:W-:Y:S01]  /*1d5e0*/  IMAD.MOV.U32 R208, RZ, RZ, R9 ;  /* 0x000000ffffd07224 */ /* 0x000fe200078e0009 */
[----:B--2---:R-:W-:Y:S01]  /*1d5f0*/  MOV R15, 0x1 ;  /* 0x00000001000f7802 */ /* 0x004fe20000000f00 */
[----:B------:R-:W-:Y:S01]  /*1d600*/  IMAD.MOV.U32 R3, RZ, RZ, 0x181f ;  /* 0x0000181fff037424 */ /* 0x000fe200078e00ff */
[----:B------:R-:W-:-:S02]  /*1d610*/  MOV R2, 0x1d630 ;  /* 0x0001d63000027802 */ /* 0x000fc40000000f00 */
[----:B-1-34-:R-:W-:Y:S05]  /*1d620*/  CALL.REL.NOINC `($__internal_32_$__cuda_sm70_shflsync_idx_p) ;  /* 0x00000e9000007944 */ /* 0x01afea0003c00000 */
        /* <DEDUP_REMOVED lines=8> */
.L_x_1864:
[----:B------:R-:W-:Y:S01]  /*1d6b0*/  IMAD.MOV.U32 R208, RZ, RZ, R9 ;  /* 0x000000ffffd07224 */ /* 0x000fe200078e0009 */
[----:B--2---:R-:W-:Y:S01]  /*1d6c0*/  MOV R15, 0x2 ;  /* 0x00000002000f7802 */ /* 0x004fe20000000f00 */
[----:B------:R-:W-:Y:S01]  /*1d6d0*/  IMAD.MOV.U32 R3, RZ, RZ, 0x181f ;  /* 0x0000181fff037424 */ /* 0x000fe200078e00ff */
[----:B------:R-:W-:Y:S02]  /*1d6e0*/  MOV R2, 0x1d700 ;  /* 0x0001d70000027802 */ /* 0x000fe40000000f00 */
[----:B-1-34-:R-:W-:Y:S05]  /*1d6f0*/  CALL.REL.NOINC `($__internal_32_$__cuda_sm70_shflsync_idx_p) ;  /* 0x00000dc000007944 */ /* 0x01afea0003c00000 */
[----:B------:R-:W-:Y:S01]  /*1d700*/  MOV R5, R15 ;  /* 0x0000000f00057202 */ /* 0x000fe20000000f00 */
[----:B------:R-:W-:Y:S05]  /*1d710*/  BRA `(.L_x_1936) ;  /* 0xffffb4b000007947 */ /* 0x000fea000383ffff */
.L_x_1865:
[----:B------:R-:W-:Y:S01]  /*1d720*/  IMAD.MOV.U32 R208, RZ, RZ, R16 ;  /* 0x000000ffffd07224 */ /* 0x000fe200078e0010 */
[----:B--2---:R-:W-:Y:S01]  /*1d730*/  MOV R15, 0x2 ;  /* 0x00000002000f7802 */ /* 0x004fe20000000f00 */
[----:B------:R-:W-:Y:S01]  /*1d740*/  IMAD.MOV.U32 R3, RZ, RZ, 0x181f ;  /* 0x0000181fff037424 */ /* 0x000fe200078e00ff */
[----:B------:R-:W-:Y:S02]  /*1d750*/  MOV R2, 0x1d770 ;  /* 0x0001d77000027802 */ /* 0x000fe40000000f00 */
[----:B-1-34-:R-:W-:Y:S05]  /*1d760*/  CALL.REL.NOINC `($__internal_32_$__cuda_sm70_shflsync_idx_p) ;  /* 0x00000d5000007944 */ /* 0x01afea0003c00000 */
[----:B------:R-:W-:Y:S01]  /*1d770*/  MOV R2, R15 ;  /* 0x0000000f00027202 */ /* 0x000fe20000000f00 */
[----:B------:R-:W-:Y:S05]  /*1d780*/  BRA `(.L_x_1937) ;  /* 0xffffb46000007947 */ /* 0x000fea000383ffff */
.L_x_1868:
[----:B------:R-:W-:Y:S01]  /*1d790*/  IMAD.MOV.U32 R208, RZ, RZ, R9 ;  /* 0x000000ffffd07224 */ /* 0x000fe200078e0009 */
[----:B---3--:R-:W-:Y:S01]  /*1d7a0*/  MOV R15, 0x3 ;  /* 0x00000003000f7802 */ /* 0x008fe20000000f00 */
[----:B------:R-:W-:Y:S01]  /*1d7b0*/  IMAD.MOV.U32 R3, RZ, RZ, 0x181f ;  /* 0x0000181fff037424 */ /* 0x000fe200078e00ff */
[----:B----4-:R-:W-:-:S02]  /*1d7c0*/  MOV R2, 0x1d7e0 ;  /* 0x0001d7e000027802 */ /* 0x010fc40000000f00 */
[----:B-12---:R-:W-:Y:S05]  /*1d7d0*/  CALL.REL.NOINC `($__internal_32_$__cuda_sm70_shflsync_idx_p) ;  /* 0x00000ce000007944 */ /* 0x006fea0003c00000 */
        /* <DEDUP_REMOVED lines=8> */
.L_x_1870:
[----:B------:R-:W-:Y:S01]  /*1d860*/  IMAD.MOV.U32 R208, RZ, RZ, R6 ;  /* 0x000000ffffd07224 */ /* 0x000fe200078e0006 */
[----:B------:R-:W-:Y:S01]  /*1d870*/  MOV R15, RZ ;  /* 0x000000ff000f7202 */ /* 0x000fe20000000f00 */
[----:B------:R-:W-:Y:S01]  /*1d880*/  IMAD.MOV.U32 R3, RZ, RZ, 0x1c1f ;  /* 0x00001c1fff037424 */ /* 0x000fe200078e00ff */
[----:B------:R-:W-:Y:S02]  /*1d890*/  MOV R2, 0x1d8b0 ;  /* 0x0001d8b000027802 */ /* 0x000fe40000000f00 */
[----:B------:R-:W-:Y:S05]  /*1d8a0*/  CALL.REL.NOINC `($__internal_32_$__cuda_sm70_shflsync_idx_p) ;  /* 0x00000c1000007944 */ /* 0x000fea0003c00000 */
[----:B------:R-:W-:Y:S01]  /*1d8b0*/  MOV R4, R15 ;  /* 0x0000000f00047202 */ /* 0x000fe20000000f00 */
[----:B------:R-:W-:Y:S05]  /*1d8c0*/  BRA `(.L_x_1939) ;  /* 0xffffb84000007947 */ /* 0x000fea000383ffff */
.L_x_1871:
[----:B------:R-:W-:Y:S01]  /*1d8d0*/  IMAD.MOV.U32 R208, RZ, RZ, R5 ;  /* 0x000000ffffd07224 */ /* 0x000fe200078e0005 */
[----:B------:R-:W-:Y:S01]  /*1d8e0*/  MOV R15, RZ ;  /* 0x000000ff000f7202 */ /* 0x000fe20000000f00 */
[----:B------:R-:W-:Y:S01]  /*1d8f0*/  IMAD.MOV.U32 R3, RZ, RZ, 0x1c1f ;  /* 0x00001c1fff037424 */ /* 0x000fe200078e00ff */
[----:B------:R-:W-:Y:S02]  /*1d900*/  MOV R2, 0x1d920 ;  /* 0x0001d92000027802 */ /* 0x000fe40000000f00 */
[----:B-12---:R-:W-:Y:S05]  /*1d910*/  CALL.REL.NOINC `($__internal_32_$__cuda_sm70_shflsync_idx_p) ;  /* 0x00000ba000007944 */ /* 0x006fea0003c00000 */
[----:B------:R-:W-:Y:S01]  /*1d920*/  MOV R2, R15 ;  /* 0x0000000f00027202 */ /* 0x000fe20000000f00 */
[----:B------:R-:W-:Y:S05]  /*1d930*/  BRA `(.L_x_1940) ;  /* 0xffffb7f000007947 */ /* 0x000fea000383ffff */
.L_x_1874:
[----:B------:R-:W-:Y:S01]  /*1d940*/  IMAD.MOV.U32 R208, RZ, RZ, R6 ;  /* 0x000000ffffd07224 */ /* 0x000fe200078e0006 */
[----:B--2---:R-:W-:Y:S01]  /*1d950*/  MOV R15, 0x1 ;  /* 0x00000001000f7802 */ /* 0x004fe20000000f00 */
[----:B------:R-:W-:Y:S01]  /*1d960*/  IMAD.MOV.U32 R3, RZ, RZ, 0x1c1f ;  /* 0x00001c1fff037424 */ /* 0x000fe200078e00ff */
[----:B----4-:R-:W-:-:S02]  /*1d970*/  MOV R2, 0x1d990 ;  /* 0x0001d99000027802 */ /* 0x010fc40000000f00 */
        /* <DEDUP_REMOVED lines=9> */
.L_x_1878:
[----:B------:R-:W-:Y:S01]  /*1da10*/  IMAD.MOV.U32 R208, RZ, RZ, R5 ;  /* 0x000000ffffd07224 */ /* 0x000fe200078e0005 */
[----:B------:R-:W-:Y:S01]  /*1da20*/  MOV R15, RZ ;  /* 0x000000ff000f7202 */ /* 0x000fe20000000f00 */
[----:B------:R-:W-:Y:S01]  /*1da30*/  IMAD.MOV.U32 R3, RZ, RZ, 0x181f ;  /* 0x0000181fff037424 */ /* 0x000fe200078e00ff */
[----:B------:R-:W-:Y:S02]  /*1da40*/  MOV R2, 0x1da60 ;  /* 0x0001da6000027802 */ /* 0x000fe40000000f00 */
[----:B------:R-:W-:Y:S05]  /*1da50*/  CALL.REL.NOINC `($__internal_32_$__cuda_sm70_shflsync_idx_p) ;  /* 0x00000a6000007944 */ /* 0x000fea0003c00000 */
[----:B------:R-:W-:Y:S01]  /*1da60*/  MOV R4, R15 ;  /* 0x0000000f00047202 */ /* 0x000fe20000000f00 */
[----:B------:R-:W-:Y:S05]  /*1da70*/  BRA `(.L_x_1942) ;  /* 0xffffd7a000007947 */ /* 0x000fea000383ffff */
.L_x_1879:
[----:B------:R-:W-:Y:S01]  /*1da80*/  IMAD.MOV.U32 R208, RZ, RZ, R16 ;  /* 0x000000ffffd07224 */ /* 0x000fe200078e0010 */
[----:B------:R-:W-:Y:S01]  /*1da90*/  MOV R15, RZ ;  /* 0x000000ff000f7202 */ /* 0x000fe20000000f00 */
[----:B------:R-:W-:Y:S01]  /*1daa0*/  IMAD.MOV.U32 R3, RZ, RZ, 0x181f ;  /* 0x0000181fff037424 */ /* 0x000fe200078e00ff */
[----:B------:R-:W-:Y:S02]  /*1dab0*/  MOV R2, 0x1dad0 ;  /* 0x0001dad000027802 */ /* 0x000fe40000000f00 */
[----:B-12---:R-:W-:Y:S05]  /*1dac0*/  CALL.REL.NOINC `($__internal_32_$__cuda_sm70_shflsync_idx_p) ;  /* 0x000009f000007944 */ /* 0x006fea0003c00000 */
[----:B------:R-:W-:Y:S01]  /*1dad0*/  MOV R2, R15 ;  /* 0x0000000f00027202 */ /* 0x000fe20000000f00 */
[----:B------:R-:W-:Y:S05]  /*1dae0*/  BRA `(.L_x_1943) ;  /* 0xffffd75000007947 */ /* 0x000fea000383ffff */
.L_x_1882:
        /* <DEDUP_REMOVED lines=13> */
.L_x_1885:
[----:B------:R-:W-:Y:S01]  /*1dbc0*/  IMAD.MOV.U32 R208, RZ, RZ, R5 ;  /* 0x000000ffffd07224 */ /* 0x000fe200078e0005 */
[----:B-1----:R-:W-:Y:S01]  /*1dbd0*/  MOV R15, 0x2 ;  /* 0x00000002000f7802 */ /* 0x002fe20000000f00 */
[----:B------:R-:W-:Y:S01]  /*1dbe0*/  IMAD.MOV.U32 R3, RZ, RZ, 0x181f ;  /* 0x0000181fff037424 */ /* 0x000fe200078e00ff */
[----:B----4-:R-:W-:Y:S02]  /*1dbf0*/  MOV R2, 0x1dc10 ;  /* 0x0001dc1000027802 */ /* 0x010fe40000000f00 */
[----:B--23--:R-:W-:Y:S05]  /*1dc00*/  CALL.REL.NOINC `($__internal_32_$__cuda_sm70_shflsync_idx_p) ;  /* 0x000008b000007944 */ /* 0x00cfea0003c00000 */
[----:B------:R-:W-:Y:S01]  /*1dc10*/  MOV R4, R15 ;  /* 0x0000000f00047202 */ /* 0x000fe20000000f00 */
[----:B------:R-:W-:Y:S05]  /*1dc20*/  BRA `(.L_x_1945) ;  /* 0xffffd90000007947 */ /* 0x000fea000383ffff */
.L_x_1886:
[----:B------:R-:W-:Y:S01]  /*1dc30*/  IMAD.MOV.U32 R208, RZ, RZ, R16 ;  /* 0x000000ffffd07224 */ /* 0x000fe200078e0010 */
[----:B------:R-:W-:Y:S01]  /*1dc40*/  MOV R15, 0x2 ;  /* 0x00000002000f7802 */ /* 0x000fe20000000f00 */
[----:B------:R-:W-:Y:S01]  /*1dc50*/  IMAD.MOV.U32 R3, RZ, RZ, 0x181f ;  /* 0x0000181fff037424 */ /* 0x000fe200078e00ff */
[----:B----4-:R-:W-:Y:S02]  /*1dc60*/  MOV R2, 0x1dc80 ;  /* 0x0001dc8000027802 */ /* 0x010fe40000000f00 */
[----:B-123--:R-:W-:Y:S05]  /*1dc70*/  CALL.REL.NOINC `($__internal_32_$__cuda_sm70_shflsync_idx_p) ;  /* 0x0000084000007944 */ /* 0x00efea0003c00000 */
[----:B------:R-:W-:Y:S01]  /*1dc80*/  MOV R2, R15 ;  /* 0x0000000f00027202 */ /* 0x000fe20000000f00 */
[----:B------:R-:W-:Y:S05]  /*1dc90*/  BRA `(.L_x_1946) ;  /* 0xffffd8b000007947 */ /* 0x000fea000383ffff */
.L_x_1889:
[----:B------:R-:W-:Y:S01]  /*1dca0*/  IMAD.MOV.U32 R208, RZ, RZ, R5 ;  /* 0x000000ffffd07224 */ /* 0x000fe200078e0005 */
[----:B-1----:R-:W-:Y:S01]  /*1dcb0*/  MOV R15, 0x3 ;  /* 0x00000003000f7802 */ /* 0x002fe20000000f00 */
[----:B------:R-:W-:Y:S01]  /*1dcc0*/  IMAD.MOV.U32 R3, RZ, RZ, 0x181f ;  /* 0x0000181fff037424 */ /* 0x000fe200078e00ff */
[----:B------:R-:W-:-:S02]  /*1dcd0*/  MOV R2, 0x1dcf0 ;  /* 0x0001dcf000027802 */ /* 0x000fc40000000f00 */
[----:B--234-:R-:W-:Y:S05]  /*1dce0*/  CALL.REL.NOINC `($__internal_32_$__cuda_sm70_shflsync_idx_p) ;  /* 0x000007d000007944 */ /* 0x01cfea0003c00000 */
        /* <DEDUP_REMOVED lines=8> */
.L_x_1891:
[----:B------:R-:W-:Y:S01]  /*1dd70*/  IMAD.MOV.U32 R208, RZ, RZ, R114 ;  /* 0x000000ffffd07224 */ /* 0x000fe200078e0072 */
[----:B-1----:R-:W-:Y:S01]  /*1dd80*/  MOV R15, RZ ;  /* 0x000000ff000f7202 */ /* 0x002fe20000000f00 */
[----:B------:R-:W-:Y:S01]  /*1dd90*/  IMAD.MOV.U32 R3, RZ, RZ, 0x1f ;  /* 0x0000001fff037424 */ /* 0x000fe200078e00ff */
[----:B------:R-:W-:Y:S02]  /*1dda0*/  MOV R2, 0x1ddc0 ;  /* 0x0001ddc000027802 */ /* 0x000fe40000000f00 */
[----:B---3--:R-:W-:Y:S05]  /*1ddb0*/  CALL.REL.NOINC `($__internal_32_$__cuda_sm70_shflsync_idx_p) ;  /* 0x0000070000007944 */ /* 0x008fea0003c00000 */
[----:B------:R-:W-:Y:S01]  /*1ddc0*/  MOV R11, R15 ;  /* 0x0000000f000b7202 */ /* 0x000fe20000000f00 */
[----:B------:R-:W-:Y:S05]  /*1ddd0*/  BRA `(.L_x_1948) ;  /* 0xffffdb2000007947 */ /* 0x000fea000383ffff */
.L_x_1892:
[----:B------:R-:W-:Y:S01]  /*1dde0*/  IMAD.MOV.U32 R208, RZ, RZ, R114 ;  /* 0x000000ffffd07224 */ /* 0x000fe200078e0072 */
[----:B-1----:R-:W-:Y:S01]  /*1ddf0*/  MOV R15, 0x1 ;  /* 0x00000001000f7802 */ /* 0x002fe20000000f00 */
[----:B------:R-:W-:Y:S01]  /*1de00*/  IMAD.MOV.U32 R3, RZ, RZ, 0x1f ;  /* 0x0000001fff037424 */ /* 0x000fe200078e00ff */
[----:B------:R-:W-:Y:S02]  /*1de10*/  MOV R2, 0x1de30 ;  /* 0x0001de3000027802 */ /* 0x000fe40000000f00 */
[----:B--234-:R-:W-:Y:S05]  /*1de20*/  CALL.REL.NOINC `($__internal_32_$__cuda_sm70_shflsync_idx_p) ;  /* 0x0000069000007944 */ /* 0x01cfea0003c00000 */
[----:B------:R-:W-:Y:S01]  /*1de30*/  MOV R6, R15 ;  /* 0x0000000f00067202 */ /* 0x000fe20000000f00 */
[----:B------:R-:W-:Y:S05]  /*1de40*/  BRA `(.L_x_1949) ;  /* 0xffffdad000007947 */ /* 0x000fea000383ffff */
.L_x_1893:
[----:B------:R-:W-:Y:S01]  /*1de50*/  IMAD.MOV.U32 R2, RZ, RZ, R4 ;  /* 0x000000ffff027224 */ /* 0x000fe200078e0004 */
[----:B------:R-:W-:-:S02]  /*1de60*/  MOV R5, 0x1 ;  /* 0x0000000100057802 */ /* 0x000fc40000000f00 */
[----:B------:R-:W-:Y:S02]  /*1de70*/  MOV R3, 0x1de90 ;  /* 0x0001de9000037802 */ /* 0x000fe40000000f00 */
[----:B-12-4-:R-:W-:Y:S05]  /*1de80*/  CALL.REL.NOINC `($__internal_33_$__cuda_sm70_shflsync_up_p) ;  /* 0x0000068000007944 */ /* 0x016fea0003c00000 */
[----:B------:R-:W-:Y:S05]  /*1de90*/  BRA `(.L_x_1950) ;  /* 0xffffdbb000007947 */ /* 0x000fea000383ffff */
.L_x_1894:
[----:B------:R-:W-:Y:S01]  /*1dea0*/  IMAD.MOV.U32 R2, RZ, RZ, R4 ;  /* 0x000000ffff027224 */ /* 0x000fe200078e0004 */
[----:B------:R-:W-:Y:S02]  /*1deb0*/  MOV R5, 0x2 ;  /* 0x0000000200057802 */ /* 0x000fe40000000f00 */
[----:B------:R-:W-:Y:S02]  /*1dec0*/  MOV R3, 0x1dee0 ;  /* 0x0001dee000037802 */ /* 0x000fe40000000f00 */
[----:B--2-4-:R-:W-:Y:S05]  /*1ded0*/  CALL.REL.NOINC `($__internal_33_$__cuda_sm70_shflsync_up_p) ;  /* 0x0000063000007944 */ /* 0x014fea0003c00000 */
        /* <DEDUP_REMOVED lines=27> */
.L_x_1898:
[----:B------:R-:W-:Y:S01]  /*1e090*/  IMAD.MOV.U32 R2, RZ, RZ, R4 ;  /* 0x000000ffff027224 */ /* 0x000fe200078e0004 */
[----:B------:R-:W-:Y:S02]  /*1e0a0*/  MOV R5, 0x1 ;  /* 0x0000000100057802 */ /* 0x000fe40000000f00 */
[----:B------:R-:W-:Y:S02]  /*1e0b0*/  MOV R3, 0x1e0d0 ;  /* 0x0001e0d000037802 */ /* 0x000fe40000000f00 */
[----:B------:R-:W-:Y:S05]  /*1e0c0*/  CALL.REL.NOINC `($__internal_33_$__cuda_sm70_shflsync_up_p) ;  /* 0x0000044000007944 */ /* 0x000fea0003c00000 */
[----:B------:R-:W-:Y:S01]  /*1e0d0*/  MOV R2, R5 ;  /* 0x0000000500027202 */ /* 0x000fe20000000f00 */
[----:B------:R-:W-:Y:S05]  /*1e0e0*/  BRA `(.L_x_1952) ;  /* 0xffffdbd000007947 */ /* 0x000fea000383ffff */
.L_x_1899:
        /* <DEDUP_REMOVED lines=31> */
.L_x_1901:
[----:B------:R-:W-:Y:S02]  /*1e2e0*/  SEL R2, RZ, 0x1, P0 ;  /* 0x00000001ff027807 */ /* 0x000fe40000000000 */
[----:B------:R-:W-:Y:S02]  /*1e2f0*/  MOV R3, 0x1e310 ;  /* 0x0001e31000037802 */ /* 0x000fe40000000f00 */
[----:B-1----:R-:W-:Y:S05]  /*1e300*/  CALL.REL.NOINC `($__internal_34_$__cuda_sm70_votesync_ballot) ;  /* 0x0000027000007944 */ /* 0x002fea0003c00000 */
[----:B------:R-:W-:Y:S05]  /*1e310*/  BRA `(.L_x_1954) ;  /* 0xffffdb3000007947 */ /* 0x000fea000383ffff */
.L_x_1902:
[----:B------:R-:W-:Y:S01]  /*1e320*/  IMAD.MOV.U32 R208, RZ, RZ, R9 ;  /* 0x000000ffffd07224 */ /* 0x000fe200078e0009 */
[----:B---3--:R-:W-:Y:S01]  /*1e330*/  MOV R15, R14 ;  /* 0x0000000e000f7202 */ /* 0x008fe20000000f00 */
[----:B------:R-:W-:Y:S01]  /*1e340*/  IMAD.MOV.U32 R3, RZ, RZ, 0x1f ;  /* 0x0000001fff037424 */ /* 0x000fe200078e00ff */
[----:B------:R-:W-:Y:S02]  /*1e350*/  MOV R2, 0x1e370 ;  /* 0x0001e37000027802 */ /* 0x000fe40000000f00 */
[----:B-12---:R-:W-:Y:S05]  /*1e360*/  CALL.REL.NOINC `($__internal_32_$__cuda_sm70_shflsync_idx_p) ;  /* 0x0000015000007944 */ /* 0x006fea0003c00000 */
[----:B------:R-:W-:Y:S01]  /*1e370*/  IMAD.MOV.U32 R6, RZ, RZ, R15 ;  /* 0x000000ffff067224 */ /* 0x000fe200078e000f */
[----:B------:R-:W-:Y:S01]  /*1e380*/  MOV R15, R14 ;  /* 0x0000000e000f7202 */ /* 0x000fe20000000f00 */
[----:B------:R-:W-:Y:S01]  /*1e390*/  IMAD.MOV.U32 R208, RZ, RZ, R10 ;  /* 0x000000ffffd07224 */ /* 0x000fe200078e000a */
[----:B------:R-:W-:Y:S02]  /*1e3a0*/  MOV R3, 0x1f ;  /* 0x0000001f00037802 */ /* 0x000fe40000000f00 */
[----:B------:R-:W-:-:S02]  /*1e3b0*/  MOV R2, 0x1e3d0 ;  /* 0x0001e3d000027802 */ /* 0x000fc40000000f00 */
[----:B------:R-:W-:Y:S05]  /*1e3c0*/  CALL.REL.NOINC `($__internal_32_$__cuda_sm70_shflsync_idx_p) ;  /* 0x000000f000007944 */ /* 0x000fea0003c00000 */
[----:B------:R-:W-:Y:S01]  /*1e3d0*/  MOV R5, R15 ;  /* 0x0000000f00057202 */ /* 0x000fe20000000f00 */
[----:B------:R-:W-:Y:S05]  /*1e3e0*/  BRA `(.L_x_1955) ;  /* 0xffffdaa000007947 */ /* 0x000fea000383ffff */
.L_x_1905:
[----:B------:R-:W-:Y:S01]  /*1e3f0*/  MOV R15, R2 ;  /* 0x00000002000f7202 */ /* 0x000fe20000000f00 */
[----:B------:R-:W-:Y:S01]  /*1e400*/  IMAD.MOV.U32 R208, RZ, RZ, R4 ;  /* 0x000000ffffd07224 */ /* 0x000fe200078e0004 */
[----:B------:R-:W-:Y:S01]  /*1e410*/  MOV R2, 0x1e440 ;  /* 0x0001e44000027802 */ /* 0x000fe20000000f00 */
[----:B------:R-:W-:-:S02]  /*1e420*/  IMAD.MOV.U32 R3, RZ, RZ, 0x1f ;  /* 0x0000001fff037424 */ /* 0x000fc400078e00ff */
[----:B-1234-:R-:W-:Y:S05]  /*1e430*/  CALL.REL.NOINC `($__internal_32_$__cuda_sm70_shflsync_idx_p) ;  /* 0x0000008000007944 */ /* 0x01efea0003c00000 */
[----:B------:R-:W-:Y:S01]  /*1e440*/  MOV R17, R15 ;  /* 0x0000000f00117202 */ /* 0x000fe20000000f00 */
[----:B------:R-:W-:Y:S05]  /*1e450*/  BRA `(.L_x_1904) ;  /* 0xffffda9000007947 */ /* 0x000fea000383ffff */
        .weak           $__internal_31_$__cuda_sm70_shflsync_bfly_p
        .type           $__internal_31_$__cuda_sm70_shflsync_bfly_p,@function
        .size           $__internal_31_$__cuda_sm70_shflsync_bfly_p,($__internal_32_$__cuda_sm70_shflsync_idx_p - $__internal_31_$__cuda_sm70_shflsync_bfly_p)
$__internal_31_$__cuda_sm70_shflsync_bfly_p:
[----:B------:R-:W-:Y:S02]  /*1e460*/  MOV R13, 0x1f ;  /* 0x0000001f000d7802 */ /* 0x000fe40000000f00 */
[----:B------:R-:W-:-:S04]  /*1e470*/  MOV R32, 0xffffffff ;  /* 0xffffffff00207802 */ /* 0x000fc80000000f00 */
[----:B------:R-:W-:Y:S04]  /*1e480*/  WARPSYNC R32 ;  /* 0x0000002000007348 */ /* 0x000fe80003800000 */
[----:B------:R1:W2:Y:S02]  /*1e490*/  SHFL.BFLY PT, R13, R4, R3, R13 ;  /* 0x0c000003040d7389 */ /* 0x0002a400000e000d */
[----:B-1----:R-:W-:-:S04]  /*1e4a0*/  MOV R3, 0x0 ;  /* 0x0000000000037802 */ /* 0x002fc80000000f00 */
[----:B--2---:R-:W-:Y:S05]  /*1e4b0*/  RET.REL.NODEC R2 `(_ZN7cutlass13device_kernelIN5flash19enable_sm80_to_sm89INS1_16FlashAttnFwdSm80INS1_25CollectiveMainloopFwdSm80ILi8ELi1ELb0EN4cute5tupleIJNS5_1CILi128EEENS7_ILi48EEENS7_ILi256EEEEEELi256ENS_10bfloat16_tEfNS_4arch4Sm80ELb0ELb0ELb1ELb1ELb1ELb1ELb1ELb1EEENS1_21CollectiveEpilogueFwdINS6_IJS8_SA_S9_EEENS6_IJNS7_ILi1EEESI_SI_EEESC_SE_Li256ELb1ELb1ELb1ELb0EEENS1_36VarlenDynamicPersistentTileSchedulerILi128ELi48ELi256ELi256ELb1ELb1ELb0ELb0ELb1ELb1EEEEEEEEEvNT_6ParamsE) ;  /* 0xfffe1b4002007950 */ /* 0x004fea0003c3ffff */
        .weak           $__internal_32_$__cuda_sm70_shflsync_idx_p
        .type           $__internal_32_$__cuda_sm70_shflsync_idx_p,@function
        .size           $__internal_32_$__cuda_sm70_shflsync_idx_p,($__internal_33_$__cuda_sm70_shflsync_up_p - $__internal_32_$__cuda_sm70_shflsync_idx_p)
$__internal_32_$__cuda_sm70_shflsync_idx_p:
[----:B------:R-:W-:-:S04]  /*1e4c0*/  MOV R224, 0xffffffff ;  /* 0xffffffff00e07802 */ /* 0x000fc80000000f00 */
[----:B------:R-:W-:Y:S04]  /*1e4d0*/  WARPSYNC R224 ;  /* 0x000000e000007348 */ /* 0x000fe80003800000 */
[----:B------:R1:W2:Y:S02]  /*1e4e0*/  SHFL.IDX PT, R15, R208, R15, R3 ;  /* 0x0000000fd00f7389 */ /* 0x0002a400000e0003 */
[----:B-1----:R-:W-:-:S04]  /*1e4f0*/  MOV R3, 0x0 ;  /* 0x0000000000037802 */ /* 0x002fc80000000f00 */
[----:B--2---:R-:W-:Y:S05]  /*1e500*/  RET.REL.NODEC R2 `(_ZN7cutlass13device_kernelIN5flash19enable_sm80_to_sm89INS1_16FlashAttnFwdSm80INS1_25CollectiveMainloopFwdSm80ILi8ELi1ELb0EN4cute5tupleIJNS5_1CILi128EEENS7_ILi48EEENS7_ILi256EEEEEELi256ENS_10bfloat16_tEfNS_4arch4Sm80ELb0ELb0ELb1ELb1ELb1ELb1ELb1ELb1EEENS1_21CollectiveEpilogueFwdINS6_IJS8_SA_S9_EEENS6_IJNS7_ILi1EEESI_SI_EEESC_SE_Li256ELb1ELb1ELb1ELb0EEENS1_36VarlenDynamicPersistentTileSchedulerILi128ELi48ELi256ELi256ELb1ELb1ELb0ELb0ELb1ELb1EEEEEEEEEvNT_6ParamsE) ;  /* 0xfffe1af002007950 */ /* 0x004fea0003c3ffff */
        .weak           $__internal_33_$__cuda_sm70_shflsync_up_p
        .type           $__internal_33_$__cuda_sm70_shflsync_up_p,@function
        .size           $__internal_33_$__cuda_sm70_shflsync_up_p,($__internal_34_$__cuda_sm70_votesync_ballot - $__internal_33_$__cuda_sm70_shflsync_up_p)
$__internal_33_$__cuda_sm70_shflsync_up_p:
[----:B------:R-:W-:Y:S02]  /*1e510*/  IMAD.MOV.U32 R13, RZ, RZ, -0x1 ;  /* 0xffffffffff0d7424 */ /* 0x000fe400078e00ff */
[----:B------:R-:W-:Y:S02]  /*1e520*/  IMAD.MOV.U32 R12, RZ, RZ, RZ ;  /* 0x000000ffff0c7224 */ /* 0x000fe400078e00ff */
[----:B------:R-:W-:Y:S04]  /*1e530*/  WARPSYNC R13 ;  /* 0x0000000d00007348 */ /* 0x000fe80003800000 */
[----:B------:R1:W2:Y:S02]  /*1e540*/  SHFL.UP PT, R5, R2, R5, R12 ;  /* 0x0400000502057389 */ /* 0x0002a400000e000c */
[----:B-1----:R-:W-:-:S02]  /*1e550*/  MOV R2, R3 ;  /* 0x0000000300027202 */ /* 0x002fc40000000f00 */
[----:B------:R-:W-:-:S04]  /*1e560*/  MOV R3, 0x0 ;  /* 0x0000000000037802 */ /* 0x000fc80000000f00 */
[----:B--2---:R-:W-:Y:S05]  /*1e570*/  RET.REL.NODEC R2 `(_ZN7cutlass13device_kernelIN5flash19enable_sm80_to_sm89INS1_16FlashAttnFwdSm80INS1_25CollectiveMainloopFwdSm80ILi8ELi1ELb0EN4cute5tupleIJNS5_1CILi128EEENS7_ILi48EEENS7_ILi256EEEEEELi256ENS_10bfloat16_tEfNS_4arch4Sm80ELb0ELb0ELb1ELb1ELb1ELb1ELb1ELb1EEENS1_21CollectiveEpilogueFwdINS6_IJS8_SA_S9_EEENS6_IJNS7_ILi1EEESI_SI_EEESC_SE_Li256ELb1ELb1ELb1ELb0EEENS1_36VarlenDynamicPersistentTileSchedulerILi128ELi48ELi256ELi256ELb1ELb1ELb0ELb0ELb1ELb1EEEEEEEEEvNT_6ParamsE) ;  /* 0xfffe1a8002007950 */ /* 0x004fea0003c3ffff */
        .weak           $__internal_34_$__cuda_sm70_votesync_ballot
        .type           $__internal_34_$__cuda_sm70_votesync_ballot,@function
        .size           $__internal_34_$__cuda_sm70_votesync_ballot,(.L_x_6527 - $__internal_34_$__cuda_sm70_votesync_ballot)
$__internal_34_$__cuda_sm70_votesync_ballot:
[----:B------:R-:W-:Y:S01]  /*1e580*/  ISETP.NE.U32.AND P0, PT, R2, 0x1, PT ;  /* 0x000000010200780c */ /* 0x000fe20003f05070 */
[----:B------:R-:W-:-:S04]  /*1e590*/  IMAD.MOV.U32 R5, RZ, RZ, -0x1 ;  /* 0xffffffffff057424 */ /* 0x000fc800078e00ff */
[----:B------:R-:W-:Y:S08]  /*1e5a0*/  WARPSYNC R5 ;  /* 0x0000000500007348 */ /* 0x000ff00003800000 */
[----:B------:R-:W-:-:S04]  /*1e5b0*/  VOTE.ANY R2, PT, !P0 ;  /* 0x0000000000027806 */ /* 0x000fc800040e0100 */
[----:B------:R-:W-:Y:S01]  /*1e5c0*/  LOP3.LUT R12, R2, R5, RZ, 0xc0, !PT ;  /* 0x00000005020c7212 */ /* 0x000fe200078ec0ff */
[----:B------:R-:W-:Y:S02]  /*1e5d0*/  IMAD.MOV.U32 R2, RZ, RZ, R3 ;  /* 0x000000ffff027224 */ /* 0x000fe400078e0003 */
[----:B------:R-:W-:-:S04]  /*1e5e0*/  IMAD.MOV.U32 R3, RZ, RZ, 0x0 ;  /* 0x00000000ff037424 */ /* 0x000fc800078e00ff */
[----:B------:R-:W-:Y:S05]  /*1e5f0*/  RET.REL.NODEC R2 `(_ZN7cutlass13device_kernelIN5flash19enable_sm80_to_sm89INS1_16FlashAttnFwdSm80INS1_25CollectiveMainloopFwdSm80ILi8ELi1ELb0EN4cute5tupleIJNS5_1CILi128EEENS7_ILi48EEENS7_ILi256EEEEEELi256ENS_10bfloat16_tEfNS_4arch4Sm80ELb0ELb0ELb1ELb1ELb1ELb1ELb1ELb1EEENS1_21CollectiveEpilogueFwdINS6_IJS8_SA_S9_EEENS6_IJNS7_ILi1EEESI_SI_EEESC_SE_Li256ELb1ELb1ELb1ELb0EEENS1_36VarlenDynamicPersistentTileSchedulerILi128ELi48ELi256ELi256ELb1ELb1ELb0ELb0ELb1ELb1EEEEEEEEEvNT_6ParamsE) ;  /* 0xfffe1a0002007950 */ /* 0x000fea0003c3ffff */
.L_x_1956:
        /* <DEDUP_REMOVED lines=16> */
.L_x_6527:


//--------------------- .text._ZN7cutlass13device_kernelIN5flash19enable_sm80_to_sm89INS1_16FlashAttnFwdSm80INS1_25CollectiveMainloopFwdSm80ILi8ELi1ELb0EN4cute5tupleIJNS5_1CILi128EEENS7_ILi64EEENS7_ILi256EEEEEELi256ENS_10bfloat16_tEfNS_4arch4Sm80ELb0ELb1ELb1ELb0ELb1ELb0ELb1ELb1EEENS1_21CollectiveEpilogueFwdINS6_IJS8_SA_S9_EEENS6_IJNS7_ILi1EEESI_SI_EEESC_SE_Li256ELb0ELb1ELb1ELb0EEENS1_19SingleTileSchedulerILb0ELb1ELb1ELi128EEEEEEEEEvNT_6ParamsE --------------------------
	.section	.text._ZN7cutlass13device_kernelIN5flash19enable_sm80_to_sm89INS1_16FlashAttnFwdSm80INS1_25CollectiveMainloopFwdSm80ILi8ELi1ELb0EN4cute5tupleIJNS5_1CILi128EEENS7_ILi64EEENS7_ILi256EEEEEELi256ENS_10bfloat16_tEfNS_4arch4Sm80ELb0ELb1ELb1ELb0ELb1ELb0ELb1ELb1EEENS1_21CollectiveEpilogueFwdINS6_IJS8_SA_S9_EEENS6_IJNS7_ILi1EEESI_SI_EEESC_SE_Li256ELb0ELb1ELb1ELb0EEENS1_19SingleTileSchedulerILb0ELb1ELb1ELi128EEEEEEEEEvNT_6ParamsE,"ax",@progbits
	.sectioninfo	@"SHI_REGISTERS=255"
	.align	128
.text._ZN7cutlass13device_kernelIN5flash19enable_sm80_to_sm89INS1_16FlashAttnFwdSm80INS1_25CollectiveMainloopFwdSm80ILi8ELi1ELb0EN4cute5tupleIJNS5_1CILi128EEENS7_ILi64EEENS7_ILi256EEEEEELi256ENS_10bfloat16_tEfNS_4arch4Sm80ELb0ELb1ELb1ELb0ELb1ELb0ELb1ELb1EEENS1_21CollectiveEpilogueFwdINS6_IJS8_SA_S9_EEENS6_IJNS7_ILi1EEESI_SI_EEESC_SE_Li256ELb0ELb1ELb1ELb0EEENS1_19SingleTileSchedulerILb0ELb1ELb1ELi128EEEEEEEEEvNT_6ParamsE:
        .type           _ZN7cutlass13device_kernelIN5flash19enable_sm80_to_sm89INS1_16FlashAttnFwdSm80INS1_25CollectiveMainloopFwdSm80ILi8ELi1ELb0EN4cute5tupleIJNS5_1CILi128EEENS7_ILi64EEENS7_ILi256EEEEEELi256ENS_10bfloat16_tEfNS_4arch4Sm80ELb0ELb1ELb1ELb0ELb1ELb0ELb1ELb1EEENS1_21CollectiveEpilogueFwdINS6_IJS8_SA_S9_EEENS6_IJNS7_ILi1EEESI_SI_EEESC_SE_Li256ELb0ELb1ELb1ELb0EEENS1_19SingleTileSchedulerILb0ELb1ELb1ELi128EEEEEEEEEvNT_6ParamsE,@function
        .size           _ZN7cutlass13device_kernelIN5flash19enable_sm80_to_sm89INS1_16FlashAttnFwdSm80INS1_25CollectiveMainloopFwdSm80ILi8ELi1ELb0EN4cute5tupleIJNS5_1CILi128EEENS7_ILi64EEENS7_ILi256EEEEEELi256ENS_10bfloat16_tEfNS_4arch4Sm80ELb0ELb1ELb1ELb0ELb1ELb0ELb1ELb1EEENS1_21CollectiveEpilogueFwdINS6_IJS8_SA_S9_EEENS6_IJNS7_ILi1EEESI_SI_EEESC_SE_Li256ELb0ELb1ELb1ELb0EEENS1_19SingleTileSchedulerILb0ELb1ELb1ELi128EEEEEEEEEvNT_6ParamsE,(.L_x_6532 - _ZN7cutlass13device_kernelIN5flash19enable_sm80_to_sm89INS1_16FlashAttnFwdSm80INS1_25CollectiveMainloopFwdSm80ILi8ELi1ELb0EN4cute5tupleIJNS5_1CILi128EEENS7_ILi64EEENS7_ILi256EEEEEELi256ENS_10bfloat16_tEfNS_4arch4Sm80ELb0ELb1ELb1ELb0ELb1ELb0ELb1ELb1EEENS1_21CollectiveEpilogueFwdINS6_IJS8_SA_S9_EEENS6_IJNS7_ILi1EEESI_SI_EEESC_SE_Li256ELb0ELb1ELb1ELb0EEENS1_19SingleTileSchedulerILb0ELb1ELb1ELi128EEEEEEEEEvNT_6ParamsE)
        .other          _ZN7cutlass13device_kernelIN5flash19enable_sm80_to_sm89INS1_16FlashAttnFwdSm80INS1_25CollectiveMainloopFwdSm80ILi8ELi1ELb0EN4cute5tupleIJNS5_1CILi128EEENS7_ILi64EEENS7_ILi256EEEEEELi256ENS_10bfloat16_tEfNS_4arch4Sm80ELb0ELb1ELb1ELb0ELb1ELb0ELb1ELb1EEENS1_21CollectiveEpilogueFwdINS6_IJS8_SA_S9_EEENS6_IJNS7_ILi1EEESI_SI_EEESC_SE_Li256ELb0ELb1ELb1ELb0EEENS1_19SingleTileSchedulerILb0ELb1ELb1ELi128EEEEEEEEEvNT_6ParamsE,@"STO_CUDA_ENTRY STV_DEFAULT"
_ZN7cutlass13device_kernelIN5flash19enable_sm80_to_sm89INS1_16FlashAttnFwdSm80INS1_25CollectiveMainloopFwdSm80ILi8ELi1ELb0EN4cute5tupleIJNS5_1CILi128EEENS7_ILi64EEENS7_ILi256EEEEEELi256ENS_10bfloat16_tEfNS_4arch4Sm80ELb0ELb1ELb1ELb0ELb1ELb0ELb1ELb1EEENS1_21CollectiveEpilogueFwdINS6_IJS8_SA_S9_EEENS6_IJNS7_ILi1EEESI_SI_EEESC_SE_Li256ELb0ELb1ELb1ELb0EEENS1_19SingleTileSchedulerILb0ELb1ELb1ELi128EEEEEEEEEvNT_6ParamsE:
        /* <DEDUP_REMOVED lines=18> */
.L_x_1957:
[----:B------:R-:W-:Y:S02]  /*0120*/  ULDC.64 UR4, c[0x0][0x550] ;  /* 0x0001540000047ab9 */ /* 0x000fe40000000a00 */
[----:B------:R-:W-:Y:S02]  /*0130*/  UISETP.NE.AND UP0, UPT, UR4, 0x1, UPT ;  /* 0x000000010400788c */ /* 0x000fe4000bf05270 */
[----:B------:R-:W-:-:S02]  /*0140*/  UIMAD.WIDE.U32 UR8, UR7, UR5, URZ ;  /* 0x00000005070872a5 */ /* 0x000fc4000f8e003f */
[----:B------:R-:W-:Y:S02]  /*0150*/  ULDC UR4, c[0x0][0x558] ;  /* 0x0001560000047ab9 */ /* 0x000fe40000000800 */
[----:B------:R-:W-:-:S05]  /*0160*/  UMOV UR13, UR7 ;  /* 0x00000007000d7c82 */ /* 0x000fca0008000000 */
[----:B------:R-:W-:-:S03]  /*0170*/  @UP0 USHF.R.U32.HI UR13, URZ, UR4, UR9 ;  /* 0x000000043f0d0299 */ /* 0x000fc60008011609 */
.L_x_1958:
        /* <DEDUP_REMOVED lines=16> */
[----:B------:R-:W1:Y:S01]  /*0280*/  S2UR UR25, SR_CTAID.X ;  /* 0x00000000001979c3 */ /* 0x000e620000002500 */
[----:B------:R-:W-:Y:S02]  /*0290*/  ULDC UR4, c[0x0][0x2c4] ;  /* 0x0000b10000047ab9 */ /* 0x000fe40000000800 */
[----:B------:R-:W-:Y:S02]  /*02a0*/  UISETP.NE.AND UP1, UPT, UR4, 0x1, UPT ;  /* 0x000000010400788c */ /* 0x000fe4000bf25270 */
[----:B------:R-:W-:Y:S02]  /*02b0*/  UMOV UR12, URZ ;  /* 0x0000003f000c7c82 */ /* 0x000fe40008000000 */
[----:B------:R-:W-:Y:S02]  /*02c0*/  ULDC.64 UR4, c[0x0][0x2c8] ;  /* 0x0000b20000047ab9 */ /* 0x000fe40000000a00 */
[----:B-1----:R-:W-:-:S05]  /*02d0*/  USHF.L.U32 UR24, UR25, 0x7, URZ ;  /* 0x0000000719187899 */ /* 0x002fca000800063f */
[----:B------:R-:W-:Y:S02]  /*02e0*/  @UP1 UIADD3 UR10, UR24, 0x7f, URZ ;  /* 0x0000007f180a1890 */ /* 0x000fe4000fffe03f */
[----:B------:R-:W-:Y:S02]  /*02f0*/  UIADD3 UR8, UR24, 0x7f, URZ ;  /* 0x0000007f18087890 */ /* 0x000fe4000fffe03f */
[----:B------:R-:W-:-:S03]  /*0300*/  UIMAD.WIDE.U32 UR10, UR10, UR4, URZ ;  /* 0x000000040a0a72a5 */ /* 0x000fc6000f8e003f */
[----:B------:R-:W-:-:S04]  /*0310*/  ULDC UR4, c[0x0][0x2ac] ;  /* 0x0000ab0000047ab9 */ /* 0x000fc80000000800 */
[----:B------:R-:W-:Y:S02]  /*0320*/  @UP1 UMOV UR9, UR11 ;  /* 0x0000000b00091c82 */ /* 0x000fe40008000000 */
[----:B------:R-:W-:Y:S02]  /*0330*/  ULDC UR10, c[0x0][0x1d0] ;  /* 0x00007400000a7ab9 */ /* 0x000fe40000000800 */
[----:B------:R-:W-:Y:S02]  /*0340*/  @UP1 USHF.R.U32.HI UR8, URZ, UR5, UR9 ;  /* 0x000000053f081299 */ /* 0x000fe40008011609 */
[----:B------:R-:W-:Y:S02]  /*0350*/  UIMAD UR10, UR4, UR10, URZ ;  /* 0x0000000a040a72a4 */ /* 0x000fe4000f8e023f */
[----:B------:R-:W-:Y:S02]  /*0360*/  UMOV UR9, 0x1 ;  /* 0x0000000100097882 */ /* 0x000fe40000000000 */
[----:B------:R-:W-:-:S02]  /*0370*/  ULDC.64 UR4, c[0x0][0x328] ;  /* 0x0000ca0000047ab9 */ /* 0x000fc40000000a00 */
[----:B------:R-:W-:Y:S02]  /*0380*/  UISETP.LE.AND UP0, UPT, UR9, UR5, UPT ;  /* 0x000000050900728c */ /* 0x000fe4000bf03270 */
[----:B------:R-:W-:Y:S02]  /*0390*/  ULDC UR11, c[0x0][0x168] ;  /* 0x00005a00000b7ab9 */ /* 0x000fe40000000800 */
[----:B------:R-:W-:-:S04]  /*03a0*/  UIADD3 UR11, UR10, -UR11, UR9 ;  /* 0x8000000b0a0b7290 */ /* 0x000fc8000fffe009 */
[----:B------:R-:W-:-:S04]  /*03b0*/  UIADD3 UR5, UR11, UR8, URZ ;  /* 0x000000080b057290 */ /* 0x000fc8000fffe03f */
        /* <DEDUP_REMOVED lines=16> */
.L_x_1960:
[----:B------:R-:W-:Y:S02]  /*04c0*/  ULDC UR4, c[0x0][0x32c] ;  /* 0x0000cb0000047ab9 */ /* 0x000fe40000000800 */
[----:B------:R-:W-:-:S03]  /*04d0*/  UISETP.NE.AND UP2, UPT, UR9, UR4, UPT ;  /* 0x000000040900728c */ /* 0x000fc6000bf45270 */
[----:B------:R-:W-:Y:S02]  /*04e0*/  ULDC.64 UR4, c[0x0][0x330] ;  /* 0x0000cc0000047ab9 */ /* 0x000fe40000000a00 */
[----:B------:R-:W-:-:S07]  /*04f0*/  UIMAD.WIDE.U32 UR14, UR11, UR4, URZ ;  /* 0x000000040b0e72a5 */ /* 0x000fce000f8e003f */
[----:B------:R-:W-:Y:S02]  /*0500*/  @UP2 UMOV UR9, UR15 ;  /* 0x0000000f00092c82 */ /* 0x000fe40008000000 */
[----:B------:R-:W-:Y:S02]  /*0510*/  @UP2 USHF.R.U32.HI UR11, URZ, UR5, UR9 ;  /* 0x000000053f0b2299 */ /* 0x000fe40008011609 */
.L_x_1961:
[----:B------:R-:W-:Y:S02]  /*0520*/  ULDC UR4, c[0x0][0x32c] ;  /* 0x0000cb0000047ab9 */ /* 0x000fe40000000800 */
[----:B------:R-:W-:-:S04]  /*0530*/  UIMAD UR4, UR11, UR4, UR4 ;  /* 0x000000040b0472a4 */ /* 0x000fc8000f8e0204 */
[----:B------:R-:W-:-:S04]  /*0540*/  UISETP.LT.AND UP2, UPT, UR8, UR4, UPT ;  /* 0x000000040800728c */ /* 0x000fc8000bf41270 */
[----:B------:R-:W-:Y:S02]  /*0550*/  USEL UR8, UR8, UR4, UP2 ;  /* 0x0000000408087287 */ /* 0x000fe40009000000 */
.L_x_1959:
[----:B------:R-:W-:Y:S01]  /*0560*/  UIADD3 UR9, UR10, 0x3f, URZ ;  /* 0x0000003f0a097890 */ /* 0x000fe2000fffe03f */
[----:B------:R-:W-:Y:S01]  /*0570*/  PLOP3.LUT P0, PT, PT, PT, UP0, 0x40, 0x0 ;  /* 0x000000000000781c */ /* 0x000fe20003f0e808 */
[----:B------:R-:W-:Y:S02]  /*0580*/  UIADD3 UR11, UR8, 0x3f, URZ ;  /* 0x0000003f080b7890 */ /* 0x000fe4000fffe03f */
[----:B------:R-:W-:Y:S02]  /*0590*/  ULDC.64 UR4, c[0x0][0x2c8] ;  /* 0x0000b20000047ab9 */ /* 0x000fe40000000a00 */
[----:B------:R-:W-:Y:S02]  /*05a0*/  UIMAD.WIDE.U32 UR16, UR24, UR4, URZ ;  /* 0x00000004181072a5 */ /* 0x000fe4000f8e003f */
[----:B------:R-:W-:Y:S02]  /*05b0*/  USHF.R.S32.HI UR14, URZ, 0x1f, UR9 ;  /* 0x0000001f3f0e7899 */ /* 0x000fe40008011409 */
[----:B------:R-:W-:-:S02]  /*05c0*/  USHF.R.S32.HI UR8, URZ, 0x1f, UR11 ;  /* 0x0000001f3f087899 */ /* 0x000fc4000801140b */
[----:B------:R-:W-:Y:S02]  /*05d0*/  UMOV UR4, UR24 ;  /* 0x0000001800047c82 */ /* 0x000fe40008000000 */
[----:B------:R-:W-:Y:S02]  /*05e0*/  @UP1 USHF.R.U32.HI UR4, URZ, UR5, UR17 ;  /* 0x000000053f041299 */ /* 0x000fe40008011611 */
[----:B------:R-:W-:Y:S02]  /*05f0*/  ULEA.HI UR5, UR14, UR9, URZ, 0x6 ;  /* 0x000000090e057291 */ /* 0x000fe4000f8f303f */
[----:B------:R-:W-:Y:S02]  /*0600*/  ULEA.HI UR20, UR8, UR11, URZ, 0x6 ;  /* 0x0000000b08147291 */ /* 0x000fe4000f8f303f */
[----:B------:R-:W-:Y:S02]  /*0610*/  ULDC UR21, c[0x0][0x168] ;  /* 0x00005a0000157ab9 */ /* 0x000fe40000000800 */
[----:B------:R-:W-:-:S02]  /*0620*/  USHF.R.S32.HI UR5, URZ, 0x6, UR5 ;  /* 0x000000063f057899 */ /* 0x000fc40008011405 */
[----:B------:R-:W-:Y:S02]  /*0630*/  USHF.R.S32.HI UR20, URZ, 0x6, UR20 ;  /* 0x000000063f147899 */ /* 0x000fe40008011414 */
[----:B------:R-:W-:Y:S02]  /*0640*/  UIADD3 UR21, UR10, -UR21, URZ ;  /* 0x800000150a157290 */ /* 0x000fe4000fffe03f */
[----:B------:R-:W-:Y:S02]  /*0650*/  UISETP.LT.AND UP2, UPT, UR5, UR20, UPT ;  /* 0x000000140500728c */ /* 0x000fe4000bf41270 */
[----:B------:R-:W-:Y:S02]  /*0660*/  UIADD3 UR4, UR21, UR4, URZ ;  /* 0x0000000415047290 */ /* 0x000fe4000fffe03f */
[----:B------:R-:W-:Y:S02]  /*0670*/  ULDC UR8, c[0x0][0x324] ;  /* 0x0000c90000087ab9 */ /* 0x000fe40000000800 */
[----:B------:R-:W-:-:S02]  /*0680*/  USEL UR20, UR5, UR20, UP2 ;  /* 0x0000001405147287 */ /* 0x000fc40009000000 */
[----:B------:R-:W-:Y:S01]  /*0690*/  UIADD3 UR8, UR4, -UR8, URZ ;  /* 0x8000000804087290 */ /* 0x000fe2000fffe03f */
        /* <DEDUP_REMOVED lines=9> */
[----:B------:R-:W-:-:S07]  /*0730*/  UIMAD.WIDE.U32 UR14, UR9, UR4, URZ ;  /* 0x00000004090e72a5 */ /* 0x000fce000f8e003f */
[----:B------:R-:W-:Y:S02]  /*0740*/  @UP2 UMOV UR11, UR15 ;  /* 0x0000000f000b2c82 */ /* 0x000fe40008000000 */
[----:B------:R-:W-:-:S04]  /*0750*/  @UP2 USHF.R.U32.HI UR9, URZ, UR5, UR11 ;  /* 0x000000053f092299 */ /* 0x000fc8000801160b */
[----:B------:R-:W-:Y:S01]  /*0760*/  ULOP3.LUT UR9, URZ, UR9, URZ, 0x33, !UPT ;  /* 0x000000093f097292 */ /* 0x000fe2000f8e333f */
[----:B------:R-:W-:Y:S05]  /*0770*/  BRA `(.L_x_1964) ;  /* 0x0000006000007947 */ /* 0x000fea0003800000 */
.L_x_1963:
[----:B------:R-:W-:Y:S02]  /*0780*/  ULDC UR4, c[0x0][0x32c] ;  /* 0x0000cb0000047ab9 */ /* 0x000fe40000000800 */
[----:B------:R-:W-:-:S03]  /*0790*/  UISETP.NE.AND UP2, UPT, UR4, 0x1, UPT ;  /* 0x000000010400788c */ /* 0x000fc6000bf45270 */
[----:B------:R-:W-:Y:S02]  /*07a0*/  ULDC.64 UR4, c[0x0][0x330] ;  /* 0x0000cc0000047ab9 */ /* 0x000fe40000000a00 */
[----:B------:R-:W-:-:S07]  /*07b0*/  UIMAD.WIDE.U32 UR14, UR9, UR4, URZ ;  /* 0x00000004090e72a5 */ /* 0x000fce000f8e003f */
[----:B------:R-:W-:Y:S02]  /*07c0*/  @UP2 UMOV UR11, UR15 ;  /* 0x0000000f000b2c82 */ /* 0x000fe40008000000 */
[----:B------:R-:W-:Y:S02]  /*07d0*/  @UP2 USHF.R.U32.HI UR9, URZ, UR5, UR11 ;  /* 0x000000053f092299 */ /* 0x000fe4000801160b */
.L_x_1964:
[----:B------:R-:W-:Y:S02]  /*07e0*/  ULDC UR4, c[0x0][0x32c] ;  /* 0x0000cb0000047ab9 */ /* 0x000fe40000000800 */
[----:B------:R-:W-:-:S04]  /*07f0*/  UIMAD UR4, UR9, UR4, URZ ;  /* 0x00000004090472a4 */ /* 0x000fc8000f8e023f */
[----:B------:R-:W-:-:S04]  /*0800*/  UISETP.LT.AND UP2, UPT, UR8, UR4, UPT ;  /* 0x000000040800728c */ /* 0x000fc8000bf41270 */
[----:B------:R-:W-:-:S04]  /*0810*/  USEL UR8, UR8, UR4, !UP2 ;  /* 0x0000000408087287 */ /* 0x000fc8000d000000 */
.L_x_1962:
[----:B------:R-:W-:Y:S02]  /*0820*/  USHF.R.S32.HI UR4, URZ, 0x1f, UR8 ;  /* 0x0000001f3f047899 */ /* 0x000fe40008011408 */
[----:B------:R-:W-:Y:S02]  /*0830*/  ULDC UR5, c[0x0][0x338] ;  /* 0x0000ce0000057ab9 */ /* 0x000fe40000000800 */
[----:B------:R-:W-:-:S04]  /*0840*/  ULEA.HI UR4, UR4, UR8, URZ, 0x6 ;  /* 0x0000000804047291 */ /* 0x000fc8000f8f303f */
[----:B------:R-:W-:Y:S02]  /*0850*/  USHF.R.S32.HI UR9, URZ, 0x6, UR4 ;  /* 0x000000063f097899 */ /* 0x000fe40008011404 */
[----:B------:R-:W-:Y:S02]  /*0860*/  USHF.R.U32.HI UR4, URZ, 0x10, UR7 ;  /* 0x000000103f047899 */ /* 0x000fe40008011607 */
[----:B------:R-:W-:Y:S02]  /*0870*/  UISETP.LT.AND UP2, UPT, URZ, UR9, UPT ;  /* 0x000000093f00728c */ /* 0x000fe4000bf41270 */
[----:B------:R-:W-:Y:S02]  /*0880*/  UISETP.NE.AND UP3, UPT, UR4, URZ, UPT ;  /* 0x0000003f0400728c */ /* 0x000fe4000bf65270 */
[----:B------:R-:W-:Y:S02]  /*0890*/  USEL UR9, URZ, UR9, !UP2 ;  /* 0x000000093f097287 */ /* 0x000fe4000d000000 */
[----:B------:R-:W-:-:S02]  /*08a0*/  USEL UR5, UR4, UR5, UP3 ;  /* 0x0000000504057287 */ /* 0x000fc40009800000 */
[----:B------:R-:W-:Y:S02]  /*08b0*/  UISETP.GT.AND UP2, UPT, UR20, UR9, UPT ;  /* 0x000000091400728c */ /* 0x000fe4000bf44270 */
[----:B------:R-:W-:-:S04]  /*08c0*/  UMOV UR4, URZ ;  /* 0x0000003f00047c82 */ /* 0x000fc80008000000 */
[----:B------:R-:W-:-:S13]  /*08d0*/  PLOP3.LUT P0, PT, PT, PT, UP2, 0x80, 0x0 ;  /* 0x000000000000781c */ /* 0x000fda0003f0f028 */
[----:B------:R-:W-:Y:S05]  /*08e0*/  @!P0 BRA `(.L_x_1965) ;  /* 0x0000021000008947 */ /* 0x000fea0003800000 */
[----:B------:R-:W-:Y:S01]  /*08f0*/  IMAD.U32 R0, RZ, RZ, UR5 ;  /* 0x00000005ff007e24 */ /* 0x000fe2000f8e00ff */
[----:B------:R-:W-:Y:S02]  /*0900*/  UIADD3 UR15, UR5, -0x1, UR20 ;  /* 0xffffffff050f7890 */ /* 0x000fe4000fffe014 */
[----:B------:R-:W-:Y:S02]  /*0910*/  UMOV UR16, URZ ;  /* 0x0000003f00107c82 */ /* 0x000fe40008000000 */
[-C--:B-1----:R-:W-:Y:S01]  /*0920*/  IABS R2, R0.reuse ;  /* 0x0000000000027213 */ /* 0x082fe20000000000 */
[----:B------:R-:W-:Y:S01]  /*0930*/  UIADD3 UR15, -UR9, UR15, URZ ;  /* 0x0000000f090f7290 */ /* 0x000fe2000fffe13f */
[----:B------:R-:W-:Y:S02]  /*0940*/  IABS R0, R0 ;  /* 0x0000000000007213 */ /* 0x000fe40000000000 */
[----:B------:R1:W3:Y:S03]  /*0950*/  R2UR UR14, R2 ;  /* 0x00000000020e73c2 */ /* 0x0002e600000e0000 */
[----:B------:R-:W-:Y:S01]  /*0960*/  IMAD.U32 R4, RZ, RZ, UR15 ;  /* 0x0000000fff047e24 */ /* 0x000fe2000f8e00ff */
[----:B------:R-:W-:Y:S01]  /*0970*/  ULOP3.LUT UR15, UR15, UR5, URZ, 0x3c, !UPT ;  /* 0x000000050f0f7292 */ /* 0x000fe2000f8e3c3f */
[----:B------:R-:W-:-:S04]  /*0980*/  IMAD.MOV R0, RZ, RZ, -R0 ;  /* 0x000000ffff007224 */ /* 0x000fc800078e0a00 */
[----:B------:R-:W4:Y:S01]  /*0990*/  R2UR UR8, R0 ;  /* 0x00000000000873c2 */ /* 0x000f2200000e0000 */
[----:B-1----:R-:W-:Y:S01]  /*09a0*/  IABS R2, R4 ;  /* 0x0000000400027213 */ /* 0x002fe20000000000 */
[----:B---3--:R-:W1:Y:S06]  /*09b0*/  I2F.RP R5, UR14 ;  /* 0x0000000e00057d06 */ /* 0x008e6c0008209400 */
[----:B------:R-:W3:Y:S02]  /*09c0*/  R2UR UR11, R2 ;  /* 0x00000000020b73c2 */ /* 0x000ee400000e0000 */
[----:B-1----:R-:W1:Y:S02]  /*09d0*/  MUFU.RCP R3, R5 ;  /* 0x0000000500037308 */ /* 0x002e640000001000 */
[----:B-1----:R-:W-:-:S06]  /*09e0*/  IADD3 R3, R3, 0xffffffe, RZ ;  /* 0x0ffffffe03037810 */ /* 0x002fcc0007ffe0ff */
[----:B------:R-:W1:Y:S02]  /*09f0*/  F2I.FTZ.U32.TRUNC.NTZ R3, R3 ;  /* 0x0000000300037305 */ /* 0x000e64000021f000 */
[----:B-1----:R-:W1:Y:S02]  /*0a00*/  R2UR UR17, R3 ;  /* 0x00000000031173c2 */ /* 0x002e6400000e0000 */
[----:B-1----:R-:W-:-:S04]  /*0a10*/  UIADD3 UR4, URZ, -UR17, URZ ;  /* 0x800000113f047290 */ /* 0x002fc8000fffe03f */
[----:B------:R-:W-:-:S04]  /*0a20*/  UIMAD UR4, UR4, UR14, URZ ;  /* 0x0000000e040472a4 */ /* 0x000fc8000f8e023f */
        /* <DEDUP_REMOVED lines=13> */
.L_x_1965:
        /* <DEDUP_REMOVED lines=33> */
[----:B-1----:R-:W-:Y:S01]  /*0d10*/  CS2R R2, SRZ ;  /* 0x0000000000027805 */ /* 0x002fe2000001ff00 */
        /* <DEDUP_REMOVED lines=51> */
[----:B------:R-:W-:Y:S01]  /*1050*/  USHF.R.S32.HI UR7, URZ, 0x1f, UR13 ;  /* 0x0000001f3f077899 */ /* 0x000fe2000801140d */
[----:B------:R-:W-:Y:S01]  /*1060*/  PLOP3.LUT P1, PT, PT, PT, UP1, 0x80, 0x0 ;  /* 0x000000000000781c */ /* 0x000fe20003f2f018 */
[----:B------:R-:W-:Y:S01]  /*1070*/  ULDC.64 UR4, c[0x0][0x1b8] ;  /* 0x00006e0000047ab9 */ /* 0x000fe20000000a00 */
[----:B------:R1:W3:Y:S01]  /*1080*/  @P2 LDG.E R4, [R4.64] ;  /* 0x0000001204042981 */ /* 0x0002e2000c1e1900 */
[-C--:B------:R-:W-:Y:S01]  /*1090*/  LEA.HI R12, R84, R83.reuse, RZ, 0x3 ;  /* 0x00000053540c7211 */ /* 0x080fe200078f18ff */
[----:B------:R-:W-:Y:S01]  /*10a0*/  UIMAD UR7, UR7, UR4, URZ ;  /* 0x00000004070772a4 */ /* 0x000fe2000f8e023f */
[----:B------:R-:W-:Y:S01]  /*10b0*/  PLOP3.LUT P0, PT, PT, PT, UP1, 0x80, 0x0 ;  /* 0x000000000000781c */ /* 0x000fe20003f0f018 */
[----:B------:R-:W-:Y:S01]  /*10c0*/  UIMAD.WIDE.U32 UR14, UR13, UR4, URZ ;  /* 0x000000040d0e72a5 */ /* 0x000fe2000f8e003f */
[----:B------:R-:W-:Y:S01]  /*10d0*/  LOP3.LUT R0, R12, 0xfffffff8, RZ, 0xc0, !PT ;  /* 0xfffffff80c007812 */ /* 0x000fe200078ec0ff */
[----:B------:R-:W-:Y:S01]  /*10e0*/  UIMAD UR7, UR13, UR5, UR7 ;  /* 0x000000050d0772a4 */ /* 0x000fe2000f8e0207 */
[----:B------:R-:W-:Y:S01]  /*10f0*/  SHF.R.S32.HI R12, RZ, 0x3, R12 ;  /* 0x00000003ff0c7819 */ /* 0x000fe2000001140c */
[----:B------:R-:W-:Y:S01]  /*1100*/  USHF.R.S32.HI UR8, URZ, 0x1f, UR6 ;  /* 0x0000001f3f087899 */ /* 0x000fe20008011406 */
[----:B------:R-:W-:Y:S01]  /*1110*/  LEA.HI R16, R84, R83, RZ, 0x6 ;  /* 0x0000005354107211 */ /* 0x000fe200078f30ff */
[----:B------:R-:W-:Y:S01]  /*1120*/  IMAD.IADD R15, R83, 0x1, -R0 ;  /* 0x00000001530f7824 */ /* 0x000fe200078e0a00 */
[----:B------:R-:W-:Y:S01]  /*1130*/  ULDC.64 UR4, c[0x0][0x1c0] ;  /* 0x0000700000047ab9 */ /* 0x000fe20000000a00 */
[----:B------:R-:W-:Y:S01]  /*1140*/  BSSY B0, `(.L_x_1967) ;  /* 0x0000054000007945 */ /* 0x000fe20003800000 */
[----:B------:R-:W-:Y:S01]  /*1150*/  UIADD3 UR15, UR15, UR7, URZ ;  /* 0x000000070f0f7290 */ /* 0x000fe2000fffe03f */
[C---:B------:R-:W-:Y:S01]  /*1160*/  IMAD R239, R15.reuse, 0x20, R12 ;  /* 0x000000200fef7824 */ /* 0x040fe200078e020c */
[----:B------:R-:W-:Y:S01]  /*1170*/  UIMAD UR8, UR8, UR4, URZ ;  /* 0x00000004080872a4 */ /* 0x000fe2000f8e023f */
[----:B------:R-:W-:Y:S01]  /*1180*/  IMAD.SHL.U32 R207, R15, 0x8, RZ ;  /* 0x000000080fcf7824 */ /* 0x000fe200078e00ff */
[----:B------:R-:W-:Y:S01]  /*1190*/  UIMAD.WIDE.U32 UR14, UR6, UR4, UR14 ;  /* 0x00000004060e72a5 */ /* 0x000fe2000f8e000e */
[----:B------:R-:W-:Y:S01]  /*11a0*/  IMAD.SHL.U32 R16, R16, 0x8, RZ ;  /* 0x0000000810107824 */ /* 0x000fe200078e00ff */
[----:B------:R-:W-:Y:S01]  /*11b0*/  IADD3 R0, R239, UR24, RZ ;  /* 0x00000018ef007c10 */ /* 0x000fe2000fffe0ff */
[----:B------:R-:W-:Y:S01]  /*11c0*/  UIMAD UR5, UR6, UR5, UR8 ;  /* 0x00000005060572a4 */ /* 0x000fe2000f8e0208 */
[C---:B------:R-:W-:Y:S01]  /*11d0*/  IADD3 R14, R207.reuse, 0x40, RZ ;  /* 0x00000040cf0e7810 */ /* 0x040fe20007ffe0ff */
[----:B------:R-:W-:Y:S01]  /*11e0*/  ULDC UR4, c[0x0][0x168] ;  /* 0x00005a0000047ab9 */ /* 0x000fe20000000800 */
[----:B------:R-:W-:Y:S01]  /*11f0*/  IMAD.U32 R7, RZ, RZ, UR15 ;  /* 0x0000000fff077e24 */ /* 0x000fe2000f8e00ff */
[----:B------:R-:W-:Y:S01]  /*1200*/  UIADD3 UR5, UR15, UR5, URZ ;  /* 0x000000050f057290 */ /* 0x000fe2000fffe03f */
[----:B------:R-:W-:Y:S01]  /*1210*/  @P1 IMAD.HI.U32 R2, R0, c[0x0][0x2c8], RZ ;  /* 0x0000b20000021a27 */ /* 0x000fe200078e00ff */
[----:B------:R-:W-:-:S02]  /*1220*/  IADD3 R13, R207, 0x80, RZ ;  /* 0x00000080cf0d7810 */ /* 0x000fc40007ffe0ff */
[----:B------:R-:W-:Y:S01]  /*1230*/  ISETP.GE.AND P3, PT, R207, c[0x0][0x198], PT ;  /* 0x00006600cf007a0c */ /* 0x000fe20003f66270 */
[----:B-1----:R-:W-:Y:S01]  /*1240*/  IMAD.MOV.U32 R5, RZ, RZ, R0 ;  /* 0x000000ffff057224 */ /* 0x002fe200078e0000 */
[----:B------:R-:W-:Y:S01]  /*1250*/  @P0 SHF.R.U32.HI R5, RZ, c[0x0][0x2cc], R2 ;  /* 0x0000b300ff050a19 */ /* 0x000fe20000011602 */
[----:B------:R-:W-:Y:S01]  /*1260*/  IMAD.U32 R6, RZ, RZ, UR14 ;  /* 0x0000000eff067e24 */ /* 0x000fe2000f8e00ff */
[----:B------:R-:W-:Y:S01]  /*1270*/  ISETP.GE.AND P4, PT, R14, c[0x0][0x198], PT ;  /* 0x000066000e007a0c */ /* 0x000fe20003f86270 */
[----:B------:R-:W-:Y:S01]  /*1280*/  IMAD.U32 R7, RZ, RZ, UR5 ;  /* 0x00000005ff077e24 */ /* 0x000fe2000f8e00ff */
[--C-:B------:R-:W-:Y:S01]  /*1290*/  SHF.R.S32.HI R2, RZ, 0x1f, R5.reuse ;  /* 0x0000001fff027819 */ /* 0x100fe20000011405 */
[----:B------:R-:W-:Y:S01]  /*12a0*/  IMAD.MOV R3, RZ, RZ, -R5 ;  /* 0x000000ffff037224 */ /* 0x000fe200078e0a05 */
[----:B------:R-:W-:Y:S01]  /*12b0*/  ULDC UR5, c[0x0][0x2c4] ;  /* 0x0000b10000057ab9 */ /* 0x000fe20000000800 */
[----:B------:R-:W-:Y:S01]  /*12c0*/  IMAD.WIDE.U32 R6, R5, c[0x0][0x1b0], R6 ;  /* 0x00006c0005067a25 */ /* 0x000fe200078e0006 */
[----:B------:R-:W-:Y:S01]  /*12d0*/  UIMAD UR4, UR5, UR4, URZ ;  /* 0x00000004050472a4 */ /* 0x000fe2000f8e023f */
[----:B------:R-:W-:-:S02]  /*12e0*/  ISETP.GE.AND P6, PT, R13, c[0x0][0x198], PT ;  /* 0x000066000d007a0c */ /* 0x000fc40003fc6270 */
[----:B------:R-:W-:Y:S02]  /*12f0*/  IMAD R3, R3, c[0x0][0x2c4], R0 ;  /* 0x0000b10003037a24 */ /* 0x000fe400078e0200 */
[----:B------:R-:W-:-:S03]  /*1300*/  IMAD R2, R2, c[0x0][0x1b0], RZ ;  /* 0x00006c0002027a24 */ /* 0x000fc600078e02ff */
[----:B------:R-:W-:Y:S01]  /*1310*/  SHF.R.S32.HI R0, RZ, 0x1f, R3 ;  /* 0x0000001fff007819 */ /* 0x000fe20000011403 */
[----:B------:R-:W-:-:S04]  /*1320*/  IMAD R5, R5, c[0x0][0x1b4], R2 ;  /* 0x00006d0005057a24 */ /* 0x000fc800078e0202 */
[----:B------:R-:W-:Y:S02]  /*1330*/  IMAD R0, R0, c[0x0][0x1a8], RZ ;  /* 0x00006a0000007a24 */ /* 0x000fe400078e02ff */
[----:B------:R-:W-:Y:S02]  /*1340*/  IMAD.IADD R7, R7, 0x1, R5 ;  /* 0x0000000107077824 */ /* 0x000fe400078e0205 */
[C---:B------:R-:W-:Y:S02]  /*1350*/  IMAD R5, R3.reuse, c[0x0][0x1ac], R0 ;  /* 0x00006b0003057a24 */ /* 0x040fe400078e0200 */
[----:B------:R-:W-:Y:S01]  /*1360*/  IMAD.WIDE.U32 R2, R3, c[0x0][0x1a8], R6 ;  /* 0x00006a0003027a25 */ /* 0x000fe200078e0006 */
[----:B------:R-:W-:-:S03]  /*1370*/  LEA.HI R7, R84, R83, RZ, 0x4 ;  /* 0x0000005354077211 */ /* 0x000fc600078f20ff */
[----:B------:R-:W-:Y:S01]  /*1380*/  IMAD.IADD R5, R3, 0x1, R5 ;  /* 0x0000000103057824 */ /* 0x000fe200078e0205 */
[----:B------:R-:W-:Y:S02]  /*1390*/  LOP3.LUT R0, R7, 0xfffffff0, RZ, 0xc0, !PT ;  /* 0xfffffff007007812 */ /* 0x000fe400078ec0ff */
[----:B------:R-:W-:-:S03]  /*13a0*/  LEA R8, P0, R2, c[0x0][0x160], 0x1 ;  /* 0x0000580002087a11 */ /* 0x000fc600078008ff */
[----:B------:R-:W-:Y:S01]  /*13b0*/  IMAD.IADD R3, R83, 0x1, -R0 ;  /* 0x0000000153037824 */ /* 0x000fe200078e0a00 */
[----:B------:R-:W-:Y:S01]  /*13c0*/  LEA.HI.X R5, R2, c[0x0][0x164], R5, 0x1, P0 ;  /* 0x0000590002057a11 */ /* 0x000fe200000f0c05 */
[----:B------:R-:W-:Y:S01]  /*13d0*/  IMAD.SHL.U32 R2, R12, 0x40, RZ ;  /* 0x000000400c027824 */ /* 0x000fe200078e00ff */
[----:B------:R1:W4:Y:S02]  /*13e0*/  SHFL.IDX PT, R18, R8, RZ, 0x181f ;  /* 0x00181fff08127589 */ /* 0x00032400000e0000 */
[----:B------:R-:W-:Y:S02]  /*13f0*/  SHF.R.S32.HI R6, RZ, 0x1f, R3 ;  /* 0x0000001fff067819 */ /* 0x000fe40000011403 */
[----:B------:R-:W-:Y:S01]  /*1400*/  LOP3.LUT R2, R2, 0x1c0, RZ, 0xc0, !PT ;  /* 0x000001c002027812 */ /* 0x000fe200078ec0ff */
[----:B------:R1:W2:Y:S01]  /*1410*/  SHFL.IDX PT, R19, R5, RZ, 0x181f ;  /* 0x00181fff05137589 */ /* 0x0002a200000e0000 */
[----:B------:R-:W-:Y:S02]  /*1420*/  LEA.HI R6, R6, R3, RZ, 0x3 ;  /* 0x0000000306067211 */ /* 0x000fe400078f18ff */
[----:B------:R-:W-:-:S02]  /*1430*/  SHF.R.U32.HI R0, RZ, 0x3, R2 ;  /* 0x00000003ff007819 */ /* 0x000fc40000011602 */
[----:B------:R-:W-:Y:S01]  /*1440*/  LOP3.LUT R235, R2, 0x38, R207, 0xf8, !PT ;  /* 0x0000003802eb7812 */ /* 0x000fe200078ef8cf */
[----:B------:R-:W-:Y:S01]  /*1450*/  IMAD.MOV.U32 R2, RZ, RZ, 0x10 ;  /* 0x00000010ff027424 */ /* 0x000fe200078e00ff */
[----:B------:R-:W-:Y:S02]  /*1460*/  LOP3.LUT R10, R6, 0xfffffff8, RZ, 0xc0, !PT ;  /* 0xfffffff8060a7812 */ /* 0x000fe400078ec0ff */
[----:B------:R-:W-:Y:S02]  /*1470*/  LOP3.LUT R235, R235, R0, RZ, 0x3c, !PT ;  /* 0x00000000ebeb7212 */ /* 0x000fe400078e3cff */
[----:B------:R-:W-:Y:S01]  /*1480*/  IADD3 R0, R207, 0xc0, RZ ;  /* 0x000000c0cf007810 */ /* 0x000fe20007ffe0ff */
[----:B------:R-:W-:Y:S01]  /*1490*/  IMAD.IADD R10, R3, 0x1, -R10 ;  /* 0x00000001030a7824 */ /* 0x000fe200078e0a0a */
[----:B------:R-:W-:Y:S01]  /*14a0*/  LOP3.LUT R235, R235, 0xfffffe00, R16, 0xf8, !PT ;  /* 0xfffffe00ebeb7812 */ /* 0x000fe200078ef810 */
[----:B------:R-:W-:Y:S01]  /*14b0*/  IMAD.MOV.U32 R3, RZ, RZ, 0x20 ;  /* 0x00000020ff037424 */ /* 0x000fe200078e00ff */
[----:B------:R-:W-:Y:S01]  /*14c0*/  ISETP.GE.AND P5, PT, R0, c[0x0][0x198], PT ;  /* 0x0000660000007a0c */ /* 0x000fe20003fa6270 */
[----:B---3--:R3:W5:Y:S02]  /*14d0*/  @P2 R2UR UR7, R4 ;  /* 0x00000000040723c2 */ /* 0x00876400000e0000 */
[----:B-----5:R-:W-:Y:S01]  /*14e0*/  @!UP2 UMOV UR7, UR6 ;  /* 0x000000060007ac82 */ /* 0x020fe20008000000 */
[----:B---3--:R-:W-:-:S04]  /*14f0*/  IADD3 R4, R12, UR24, RZ ;  /* 0x000000180c047c10 */ /* 0x008fc8000fffe0ff */
[----:B------:R-:W-:-:S04]  /*1500*/  ISETP.GE.AND P0, PT, R4, UR4, PT ;  /* 0x0000000404007c0c */ /* 0x000fc8000bf06270 */
[----:B------:R-:W-:-:S05]  /*1510*/  R2P PR, R10, 0x6 ;  /* 0x000000060a007804 */ /* 0x000fca0000000000 */
[----:B------:R-:W-:Y:S02]  /*1520*/  SEL R2, R2, 0xfffffff0, !P1 ;  /* 0xfffffff002027807 */ /* 0x000fe40004800000 */
[----:B------:R-:W-:Y:S02]  /*1530*/  SEL R3, R3, 0xffffffe0, !P2 ;  /* 0xffffffe003037807 */ /* 0x000fe40005000000 */
[----:B------:R-:W-:Y:S05]  /*1540*/  @P0 BRA `(.L_x_1968) ;  /* 0x0000013000000947 */ /* 0x000fea0003800000 */
[----:B-12-4-:R-:W-:Y:S01]  /*1550*/  SHF.R.S32.HI R11, RZ, 0x1f, R14 ;  /* 0x0000001fff0b7819 */ /* 0x016fe2000001140e */
[----:B------:R-:W-:Y:S01]  /*1560*/  IMAD.SHL.U32 R17, R235, 0x2, RZ ;  /* 0x00000002eb117824 */ /* 0x000fe200078e00ff */
[----:B------:R-:W-:Y:S02]  /*1570*/  SHF.R.S32.HI R20, RZ, 0x1f, R13 ;  /* 0x0000001fff147819 */ /* 0x000fe4000001140d */
[----:B------:R-:W-:Y:S02]  /*1580*/  SHF.R.S32.HI R9, RZ, 0x1f, R0 ;  /* 0x0000001fff097819 */ /* 0x000fe40000011400 */
[----:B------:R-:W-:-:S02]  /*1590*/  LEA.HI R16, R11, R14, RZ, 0x3 ;  /* 0x0000000e0b107211 */ /* 0x000fc400078f18ff */
[----:B------:R-:W-:Y:S01]  /*15a0*/  LEA.HI R11, R20, R13, RZ, 0x3 ;  /* 0x0000000d140b7211 */ /* 0x000fe200078f18ff */
[--C-:B------:R-:W-:Y:S01]  /*15b0*/  IMAD.WIDE R20, R207, 0x2, R18.reuse ;  /* 0x00000002cf147825 */ /* 0x100fe200078e0212 */
[----:B------:R-:W-:Y:S02]  /*15c0*/  LEA.HI R9, R9, R0, RZ, 0x3 ;  /* 0x0000000009097211 */ /* 0x000fe400078f18ff */
[----:B------:R-:W-:Y:S02]  /*15d0*/  LOP3.LUT R16, R16, 0xfffffff8, RZ, 0xc0, !PT ;  /* 0xfffffff810107812 */ /* 0x000fe400078ec0ff */
[----:B------:R-:W-:Y:S01]  /*15e0*/  LOP3.LUT R11, R11, 0xfffffff8, RZ, 0xc0, !PT ;  /* 0xfffffff80b0b7812 */ /* 0x000fe200078ec0ff */
[----:B------:R-:W-:Y:S01]  /*15f0*/  @!PT LDS RZ, [RZ] ;  /* 0x00000000fffff984 */ /* 0x000fe20000000800 */
[----:B------:R1:W-:Y:S01]  /*1600*/  LDGSTS.E.BYPASS.LTC128B.128 [R17+0x10100], [R20.64], !P3 ;  /* 0x1010000014117fae */ /* 0x0003e2000d901d52 */
[----:B------:R-:W-:Y:S01]  /*1610*/  LOP3.LUT R9, R9, 0xfffffff8, RZ, 0xc0, !PT ;  /* 0xfffffff809097812 */ /* 0x000fe200078ec0ff */
[----:B------:R-:W-:-:S04]  /*1620*/  IMAD.WIDE R22, R16, 0x2, R18 ;  /* 0x0000000210167825 */ /* 0x000fc800078e0212 */
[--C-:B------:R-:W-:Y:S01]  /*1630*/  IMAD.WIDE R24, R11, 0x2, R18.reuse ;  /* 0x000000020b187825 */ /* 0x100fe200078e0212 */
[----:B------:R1:W-:Y:S03]  /*1640*/  LDGSTS.E.BYPASS.LTC128B.128 [R17+0x14100], [R22.64], !P4 ;  /* 0x1410000016117fae */ /* 0x0003e6000e101d52 */
[----:B------:R-:W-:Y:S01]  /*1650*/  IMAD.WIDE R18, R9, 0x2, R18 ;  /* 0x0000000209127825 */ /* 0x000fe200078e0212 */
[----:B------:R1:W-:Y:S04]  /*1660*/  LDGSTS.E.BYPASS.LTC128B.128 [R17+0x18100], [R24.64], !P6 ;  /* 0x1810000018117fae */ /* 0x0003e8000f101d52 */
[----:B------:R1:W-:Y:S02]  /*1670*/  LDGSTS.E.BYPASS.LTC128B.128 [R17+0x1c100], [R18.64], !P5 ;  /* 0x1c10000012117fae */ /* 0x0003e4000e901d52 */
.L_x_1968:
[----:B-12-4-:R-:W-:Y:S05]  /*1680*/  BSYNC B0 ;  /* 0x0000000000007941 */ /* 0x016fea0003800000 */
.L_x_1967:
        /* <DEDUP_REMOVED lines=8> */
[----:B------:R-:W-:Y:S02]  /*1710*/  SHF.R.S32.HI R20, RZ, 0x1f, R13 ;  /* 0x0000001fff147819 */ /* 0x000fe4000001140d */
[----:B------:R-:W-:Y:S02]  /*1720*/  SHF.R.S32.HI R9, RZ, 0x1f, R0 ;  /* 0x0000001fff097819 */ /* 0x000fe40000011400 */
[----:B------:R-:W-:Y:S02]  /*1730*/  LEA.HI R16, R11, R14, RZ, 0x3 ;  /* 0x0000000e0b107211 */ /* 0x000fe400078f18ff */
[----:B------:R-:W-:Y:S01]  /*1740*/  LEA.HI R11, R20, R13, RZ, 0x3 ;  /* 0x0000000d140b7211 */ /* 0x000fe200078f18ff */
[----:B--23--:R-:W-:Y:S01]  /*1750*/  IMAD.WIDE R20, R207, 0x2, R18 ;  /* 0x00000002cf147825 */ /* 0x00cfe200078e0212 */
[----:B------:R-:W-:-:S02]  /*1760*/  LEA.HI R9, R9, R0, RZ, 0x3 ;  /* 0x0000000009097211 */ /* 0x000fc400078f18ff */
        /* <DEDUP_REMOVED lines=11> */
.L_x_1970:
[----:B------:R-:W-:Y:S05]  /*1820*/  BSYNC B0 ;  /* 0x0000000000007941 */ /* 0x000fea0003800000 */
.L_x_1969:
        /* <DEDUP_REMOVED lines=8> */
[----:B------:R-:W-:Y:S02]  /*18b0*/  SHF.R.S32.HI R20, RZ, 0x1f, R13 ;  /* 0x0000001fff147819 */ /* 0x000fe4000001140d */
[----:B------:R-:W-:Y:S02]  /*18c0*/  SHF.R.S32.HI R9, RZ, 0x1f, R0 ;  /* 0x0000001fff097819 */ /* 0x000fe40000011400 */
[----:B------:R-:W-:Y:S02]  /*18d0*/  LEA.HI R16, R11, R14, RZ, 0x3 ;  /* 0x0000000e0b107211 */ /* 0x000fe400078f18ff */
[----:B------:R-:W-:Y:S01]  /*18e0*/  LEA.HI R11, R20, R13, RZ, 0x3 ;  /* 0x0000000d140b7211 */ /* 0x000fe200078f18ff */
[----:B---34-:R-:W-:Y:S01]  /*18f0*/  IMAD.WIDE R20, R207, 0x2, R18 ;  /* 0x00000002cf147825 */ /* 0x018fe200078e0212 */
        /* <DEDUP_REMOVED lines=12> */
.L_x_1972:
[----:B------:R-:W-:Y:S05]  /*19c0*/  BSYNC B0 ;  /* 0x0000000000007941 */ /* 0x000fea0003800000 */
.L_x_1971:
[----:B---3--:R3:W-:Y:S01]  /*19d0*/  SHFL.IDX PT, R18, R8, 0x3, 0x181f ;  /* 0x00781f0008127f89 */ /* 0x0087e200000e0000 */
[----:B------:R-:W-:Y:S01]  /*19e0*/  IADD3 R4, R4, 0x60, RZ ;  /* 0x0000006004047810 */ /* 0x000fe20007ffe0ff */
[----:B------:R-:W-:Y:S01]  /*19f0*/  UIADD3 UR26, UR20, -0x1, URZ ;  /* 0xffffffff141a7890 */ /* 0x000fe2000fffe03f */
[----:B------:R-:W-:Y:S01]  /*1a00*/  IMAD.MOV.U32 R236, RZ, RZ, c[0x0][0x2b8] ;  /* 0x0000ae00ffec7624 */ /* 0x000fe200078e00ff */
[----:B----4-:R4:W5:Y:S01]  /*1a10*/  SHFL.IDX PT, R19, R5, 0x3, 0x181f ;  /* 0x00781f0005137f89 */ /* 0x01096200000e0000 */
[----:B------:R-:W-:Y:S01]  /*1a20*/  ISETP.GE.AND P0, PT, R4, UR4, PT ;  /* 0x0000000404007c0c */ /* 0x000fe2000bf06270 */
[----:B------:R-:W-:Y:S01]  /*1a30*/  USHF.L.U32 UR11, UR26, 0x6, URZ ;  /* 0x000000061a0b7899 */ /* 0x000fe2000800063f */
[----:B------:R-:W-:Y:S01]  /*1a40*/  IMAD.SHL.U32 R235, R235, 0x2, RZ ;  /* 0x00000002ebeb7824 */ /* 0x000fe200078e00ff */
[----:B------:R-:W-:Y:S01]  /*1a50*/  ISETP.NE.AND P2, PT, R236, 0x1, PT ;  /* 0x00000001ec00780c */ /* 0x000fe20003f45270 */
[----:B------:R-:W-:Y:S01]  /*1a60*/  USHF.R.S32.HI UR6, URZ, 0x1f, UR7 ;  /* 0x0000001f3f067899 */ /* 0x000fe20008011407 */
[----:B------:R-:W-:Y:S01]  /*1a70*/  IMAD.MOV.U32 R237, RZ, RZ, RZ ;  /* 0x000000ffffed7224 */ /* 0x000fe200078e00ff */
[----:B------:R-:W-:Y:S01]  /*1a80*/  ULDC.64 UR4, c[0x0][0x2b0] ;  /* 0x0000ac0000047ab9 */ /* 0x000fe20000000a00 */
[----:B------:R-:W-:Y:S01]  /*1a90*/  IADD3 R9, R239, UR11, RZ ;  /* 0x0000000bef097c10 */ /* 0x000fe2000fffe0ff */
[----:B------:R-:W-:-:S02]  /*1aa0*/  UIMAD UR6, UR6, UR4, URZ ;  /* 0x00000004060672a4 */ /* 0x000fc4000f8e023f */
[----:B------:R-:W-:Y:S01]  /*1ab0*/  UIMAD.WIDE.U32 UR16, UR7, UR4, URZ ;  /* 0x00000004071072a5 */ /* 0x000fe2000f8e003f */
[C---:B------:R-:W-:Y:S01]  /*1ac0*/  ISETP.GE.AND P1, PT, R9.reuse, UR10, PT ;  /* 0x0000000a09007c0c */ /* 0x040fe2000bf26270 */
[----:B------:R-:W-:Y:S01]  /*1ad0*/  UIMAD UR5, UR7, UR5, UR6 ;  /* 0x00000005070572a4 */ /* 0x000fe2000f8e0206 */
[----:B------:R-:W-:Y:S02]  /*1ae0*/  IADD3 R238, R9, UR12, RZ ;  /* 0x0000000c09ee7c10 */ /* 0x000fe4000fffe0ff */
[----:B------:R-:W-:Y:S01]  /*1af0*/  ISETP.GT.OR P1, PT, R239, 0x3f, P1 ;  /* 0x0000003fef00780c */ /* 0x000fe20000f24670 */
[----:B------:R-:W-:Y:S01]  /*1b00*/  UIADD3 UR8, UR17, UR5, URZ ;  /* 0x0000000511087290 */ /* 0x000fe2000fffe03f */
[----:B-123--:R-:W-:Y:S01]  /*1b10*/  SHF.R.S32.HI R8, RZ, 0x1f, R13 ;  /* 0x0000001fff087819 */ /* 0x00efe2000001140d */
[----:B------:R-:W-:Y:S01]  /*1b20*/  @P2 IMAD.HI.U32 R11, R238, c[0x0][0x2bc], RZ ;  /* 0x0000af00ee0b2a27 */ /* 0x000fe200078e00ff */
[----:B----4-:R-:W-:-:S03]  /*1b30*/  SHF.R.S32.HI R5, RZ, 0x1f, R14 ;  /* 0x0000001fff057819 */ /* 0x010fc6000001140e */
[----:B-----5:R-:W-:Y:S01]  /*1b40*/  @!P0 IMAD.WIDE R24, R207, 0x2, R18 ;  /* 0x00000002cf188825 */ /* 0x020fe200078e0212 */
[----:B------:R-:W-:Y:S01]  /*1b50*/  LEA.HI R205, R8, R13, RZ, 0x3 ;  /* 0x0000000d08cd7211 */ /* 0x000fe200078f18ff */
[----:B------:R-:W-:Y:S01]  /*1b60*/  USHF.R.S32.HI UR6, URZ, 0x1f, UR13 ;  /* 0x0000001f3f067899 */ /* 0x000fe2000801140d */
[----:B------:R-:W-:Y:S01]  /*1b70*/  LEA.HI R206, R5, R14, RZ, 0x3 ;  /* 0x0000000e05ce7211 */ /* 0x000fe200078f18ff */
[----:B------:R-:W-:Y:S01]  /*1b80*/  IMAD.MOV.U32 R4, RZ, RZ, R238 ;  /* 0x000000ffff047224 */ /* 0x000fe200078e00ee */
[----:B------:R-:W-:Y:S01]  /*1b90*/  SHF.R.S32.HI R5, RZ, 0x1f, R0 ;  /* 0x0000001fff057819 */ /* 0x000fe20000011400 */
[----:B------:R-:W-:Y:S01]  /*1ba0*/  @!PT LDS RZ, [RZ] ;  /* 0x00000000fffff984 */ /* 0x000fe20000000800 */
[----:B------:R1:W-:Y:S01]  /*1bb0*/  @!P0 LDGSTS.E.BYPASS.LTC128B.128 [R235+0x13100], [R24.64], !P3 ;  /* 0x1310000018eb8fae */ /* 0x0003e2000d901d52 */
[----:B------:R-:W-:Y:S01]  /*1bc0*/  LOP3.LUT R206, R206, 0xfffffff8, RZ, 0xc0, !PT ;  /* 0xfffffff8cece7812 */ /* 0x000fe200078ec0ff */
[----:B------:R-:W-:Y:S01]  /*1bd0*/  ULDC.64 UR4, c[0x0][0x1e8] ;  /* 0x00007a0000047ab9 */ /* 0x000fe20000000a00 */
[----:B------:R-:W-:Y:S02]  /*1be0*/  LEA.HI R204, R5, R0, RZ, 0x3 ;  /* 0x0000000005cc7211 */ /* 0x000fe400078f18ff */
[----:B------:R-:W-:Y:S01]  /*1bf0*/  LOP3.LUT R205, R205, 0xfffffff8, RZ, 0xc0, !PT ;  /* 0xfffffff8cdcd7812 */ /* 0x000fe200078ec0ff */
[----:B------:R-:W-:Y:S01]  /*1c00*/  @!P0 IMAD.WIDE R22, R206, 0x2, R18 ;  /* 0x00000002ce168825 */ /* 0x000fe200078e0212 */
[----:B------:R-:W-:-:S02]  /*1c10*/  LOP3.LUT R204, R204, 0xfffffff8, RZ, 0xc0, !PT ;  /* 0xfffffff8cccc7812 */ /* 0x000fc400078ec0ff */
[----:B------:R-:W-:Y:S01]  /*1c20*/  @P2 SHF.R.U32.HI R4, RZ, c[0x0][0x2c0], R11 ;  /* 0x0000b000ff042a19 */ /* 0x000fe2000001160b */
[--C-:B------:R-:W-:Y:S01]  /*1c30*/  @!P0 IMAD.WIDE R20, R205, 0x2, R18.reuse ;  /* 0x00000002cd148825 */ /* 0x100fe200078e0212 */
[----:B------:R2:W-:Y:S02]  /*1c40*/  @!P0 LDGSTS.E.BYPASS.LTC128B.128 [R235+0x17100], [R22.64], !P4 ;  /* 0x1710000016eb8fae */ /* 0x0005e4000e101d52 */
[----:B------:R-:W-:Y:S01]  /*1c50*/  @!P1 IADD3 R16, P2, R4, UR16, RZ ;  /* 0x0000001004109c10 */ /* 0x000fe2000ff5e0ff */
[----:B------:R-:W-:Y:S01]  /*1c60*/  @!P0 IMAD.WIDE R18, R204, 0x2, R18 ;  /* 0x00000002cc128825 */ /* 0x000fe200078e0212 */
[----:B------:R3:W-:Y:S02]  /*1c70*/  @!P0 LDGSTS.E.BYPASS.LTC128B.128 [R235+0x1b100], [R20.64], !P6 ;  /* 0x1b10000014eb8fae */ /* 0x0007e4000f101d52 */
[----:B------:R-:W-:Y:S02]  /*1c80*/  @!P1 LEA.HI.X.SX32 R5, R4, UR8, 0x1, P2 ;  /* 0x0000000804059c11 */ /* 0x000fe400090f0eff */
[----:B------:R4:W-:Y:S01]  /*1c90*/  @!P0 LDGSTS.E.BYPASS.LTC128B.128 [R235+0x1f100], [R18.64], !P5 ;  /* 0x1f10000012eb8fae */ /* 0x0009e2000e901d52 */
[----:B------:R-:W-:-:S03]  /*1ca0*/  @!P1 LEA R8, P2, R16, c[0x0][0x2a0], 0x2 ;  /* 0x0000a80010089a11 */ /* 0x000fc600078410ff */
[----:B------:R-:W0:Y:S01]  /*1cb0*/  LDGDEPBAR ;  /* 0x00000000000079af */ /* 0x000e220000000000 */
[----:B------:R-:W-:-:S03]  /*1cc0*/  @!P1 LEA.HI.X R9, R16, c[0x0][0x2a4], R5, 0x2, P2 ;  /* 0x0000a90010099a11 */ /* 0x000fc600010f1405 */
[----:B------:R-:W-:Y:S06]  /*1cd0*/  BAR.SYNC.DEFER_BLOCKING 0x0 ;  /* 0x0000000000007b1d */ /* 0x000fec0000010000 */
[----:B------:R-:W5:Y:S01]  /*1ce0*/  @!P1 LDG.E R237, [R8.64] ;  /* 0x0000001208ed9981 */ /* 0x000f62000c1e1900 */
[----:B------:R-:W-:Y:S01]  /*1cf0*/  IMAD.MOV R5, RZ, RZ, -R4 ;  /* 0x000000ffff057224 */ /* 0x000fe200078e0a04 */
[----:B------:R-:W-:Y:S01]  /*1d00*/  UIMAD.WIDE.U32 UR14, UR13, UR4, URZ ;  /* 0x000000040d0e72a5 */ /* 0x000fe2000f8e003f */
[----:B--2---:R-:W-:Y:S01]  /*1d10*/  SHF.R.S32.HI R22, RZ, 0x4, R7 ;  /* 0x00000004ff167819 */ /* 0x004fe20000011407 */
[----:B------:R-:W-:Y:S01]  /*1d20*/  UIMAD UR4, UR6, UR4, URZ ;  /* 0x00000004060472a4 */ /* 0x000fe2000f8e023f */
[----:B------:R-:W-:Y:S01]  /*1d30*/  IMAD R238, R5, c[0x0][0x2b8], R238 ;  /* 0x0000ae0005ee7a24 */ /* 0x000fe200078e02ee */
[----:B------:R-:W-:Y:S01]  /*1d40*/  ISETP.GE.AND P3, PT, R207, c[0x0][0x1d4], PT ;  /* 0x00007500cf007a0c */ /* 0x000fe20003f66270 */
[----:B------:R-:W-:Y:S01]  /*1d50*/  IMAD.U32 R80, RZ, RZ, UR11 ;  /* 0x0000000bff507e24 */ /* 0x000fe2000f8e00ff */
[----:B------:R-:W-:Y:S01]  /*1d60*/  UIMAD UR4, UR13, UR5, UR4 ;  /* 0x000000050d0472a4 */ /* 0x000fe2000f8e0204 */
[C---:B---3--:R-:W-:Y:S01]  /*1d70*/  IMAD.WIDE.U32 R20, R238.reuse, c[0x0][0x1e0], RZ ;  /* 0x00007800ee147a25 */ /* 0x048fe200078e00ff */
[----:B------:R-:W-:Y:S01]  /*1d80*/  SHF.R.S32.HI R5, RZ, 0x1f, R238 ;  /* 0x0000001fff057819 */ /* 0x000fe200000114ee */
[----:B------:R-:W-:Y:S01]  /*1d90*/  UISETP.GT.AND UP2, UPT, UR26, UR9, UPT ;  /* 0x000000091a00728c */ /* 0x000fe2000bf44270 */
[----:B------:R-:W-:Y:S01]  /*1da0*/  LEA.HI R7, R7, R22, RZ, 0x1 ;  /* 0x0000001607077211 */ /* 0x000fe200078f08ff */
[----:B------:R-:W-:Y:S01]  /*1db0*/  UIADD3 UR7, UR15, UR4, URZ ;  /* 0x000000040f077290 */ /* 0x000fe2000fffe03f */
[----:B----4-:R-:W-:Y:S01]  /*1dc0*/  IMAD.WIDE.U32 R18, R238, c[0x0][0x208], RZ ;  /* 0x00008200ee127a25 */ /* 0x010fe200078e00ff */
[----:B------:R-:W-:Y:S01]  /*1dd0*/  ISETP.GE.AND P5, PT, R14, c[0x0][0x1d4], PT ;  /* 0x000075000e007a0c */ /* 0x000fe20003fa6270 */
[----:B------:R-:W-:Y:S01]  /*1de0*/  ULDC.64 UR4, c[0x0][0x210] ;  /* 0x0000840000047ab9 */ /* 0x000fe20000000a00 */
[----:B------:R-:W-:Y:S01]  /*1df0*/  LOP3.LUT R7, R7, 0xfffffffe, RZ, 0xc0, !PT ;  /* 0xfffffffe07077812 */ /* 0x000fe200078ec0ff */
[C---:B------:R-:W-:Y:S01]  /*1e00*/  IMAD R11, R5.reuse, c[0x0][0x1e0], RZ ;  /* 0x00007800050b7a24 */ /* 0x040fe200078e02ff */
[----:B------:R-:W-:Y:S01]  /*1e10*/  UIMAD UR6, UR6, UR4, URZ ;  /* 0x00000004060672a4 */ /* 0x000fe2000f8e023f */
[----:B------:R-:W-:Y:S01]  /*1e20*/  IMAD R5, R5, c[0x0][0x208], RZ ;  /* 0x0000820005057a24 */ /* 0x000fe200078e02ff */
[----:B------:R-:W-:Y:S01]  /*1e30*/  UIMAD.WIDE.U32 UR22, UR13, UR4, URZ ;  /* 0x000000040d1672a5 */ /* 0x000fe2000f8e003f */
[C---:B------:R-:W-:Y:S01]  /*1e40*/  IMAD R11, R238.reuse, c[0x0][0x1e4], R11 ;  /* 0x00007900ee0b7a24 */ /* 0x040fe200078e020b */
[----:B------:R-:W-:Y:S01]  /*1e50*/  UIMAD UR6, UR13, UR5, UR6 ;  /* 0x000000050d0672a4 */ /* 0x000fe2000f8e0206 */
[----:B------:R-:W-:Y:S01]  /*1e60*/  IMAD R16, R238, c[0x0][0x20c], R5 ;  /* 0x00008300ee107a24 */ /* 0x000fe200078e0205 */
[----:B------:R-:W-:Y:S01]  /*1e70*/  ISETP.GE.AND P4, PT, R13, c[0x0][0x1d4], PT ;  /* 0x000075000d007a0c */ /* 0x000fe20003f86270 */
[----:B------:R-:W-:Y:S01]  /*1e80*/  IMAD.IADD R21, R21, 0x1, R11 ;  /* 0x0000000115157824 */ /* 0x000fe200078e020b */
[----:B------:R-:W-:Y:S01]  /*1e90*/  UIADD3 UR6, UR23, UR6, URZ ;  /* 0x0000000617067290 */ /* 0x000fe2000fffe03f */
[----:B------:R-:W-:Y:S01]  /*1ea0*/  IMAD.IADD R17, R19, 0x1, R16 ;  /* 0x0000000113117824 */ /* 0x000fe200078e0210 */
[----:B------:R-:W-:Y:S01]  /*1eb0*/  ISETP.GE.AND P6, PT, R0, c[0x0][0x1d4], PT ;  /* 0x0000750000007a0c */ /* 0x000fe20003fc6270 */
[----:B------:R-:W-:Y:S01]  /*1ec0*/  IMAD.IADD R7, R22, 0x1, -R7 ;  /* 0x0000000116077824 */ /* 0x000fe200078e0a07 */
[----:B------:R-:W-:Y:S01]  /*1ed0*/  LEA.HI R86, R84, R83, RZ, 0x5 ;  /* 0x0000005354567211 */ /* 0x000fe200078f28ff */
[----:B------:R-:W-:Y:S01]  /*1ee0*/  IMAD.MOV.U32 R16, RZ, RZ, R18 ;  /* 0x000000ffff107224 */ /* 0x000fe200078e0012 */
[----:B------:R-:W-:Y:S01]  /*1ef0*/  ISETP.GE.AND P2, PT, R207, c[0x0][0x1d4], PT ;  /* 0x00007500cf007a0c */ /* 0x000fe20003f46270 */
[----:B------:R-:W-:Y:S01]  /*1f00*/  IMAD.SHL.U32 R5, R15, 0x40, RZ ;  /* 0x000000400f057824 */ /* 0x000fe200078e00ff */
[----:B------:R-:W-:Y:S01]  /*1f10*/  SHF.R.S32.HI R85, RZ, 0x5, R86 ;  /* 0x00000005ff557819 */ /* 0x000fe20000011456 */
[----:B------:R-:W-:Y:S01]  /*1f20*/  IMAD.SHL.U32 R10, R10, 0x40, RZ ;  /* 0x000000400a0a7824 */ /* 0x000fe200078e00ff */
[----:B------:R-:W-:Y:S01]  /*1f30*/  SHF.R.S32.HI R166, RZ, 0x1f, R207 ;  /* 0x0000001fffa67819 */ /* 0x000fe200000114cf */
[----:B------:R-:W-:Y:S01]  /*1f40*/  IMAD.SHL.U32 R81, R7, 0x8, RZ ;  /* 0x0000000807517824 */ /* 0x000fe200078e00ff */
[----:B------:R-:W-:Y:S01]  /*1f50*/  LOP3.LUT R5, R5, 0x1c0, RZ, 0xc0, !PT ;  /* 0x000001c005057812 */ /* 0x000fe200078ec0ff */
[----:B------:R-:W-:Y:S01]  /*1f60*/  IMAD.SHL.U32 R82, R6, 0x40, RZ ;  /* 0x0000004006527824 */ /* 0x000fe200078e00ff */
[----:B------:R-:W-:-:S02]  /*1f70*/  LOP3.LUT R10, R10, 0x1c0, RZ, 0xc0, !PT ;  /* 0x000001c00a0a7812 */ /* 0x000fc400078ec0ff */
[----:B------:R-:W-:Y:S02]  /*1f80*/  SEL R248, RZ, 0x10, P6 ;  /* 0x00000010fff87807 */ /* 0x000fe40003000000 */
[----:B------:R-:W-:Y:S02]  /*1f90*/  LOP3.LUT R81, R10, 0x8, R81, 0xf8, !PT ;  /* 0x000000080a517812 */ /* 0x000fe400078ef851 */
[----:B------:R-:W-:Y:S02]  /*1fa0*/  SHF.R.U32.HI R10, RZ, 0x3, R10 ;  /* 0x00000003ff0a7819 */ /* 0x000fe4000001160a */
[----:B------:R-:W-:Y:S02]  /*1fb0*/  LOP3.LUT R82, R82, 0xfffffe00, RZ, 0xc0, !PT ;  /* 0xfffffe0052527812 */ /* 0x000fe400078ec0ff */
[----:B------:R-:W-:Y:S02]  /*1fc0*/  LOP3.LUT R81, R81, R10, RZ, 0x3c, !PT ;  /* 0x0000000a51517212 */ /* 0x000fe400078e3cff */
[----:B------:R-:W-:Y:S01]  /*1fd0*/  IADD3 R242, R235, 0x100, RZ ;  /* 0x00000100ebf27810 */ /* 0x000fe20007ffe0ff */
[----:B------:R-:W-:Y:S01]  /*1fe0*/  IMAD R234, R85, 0x400, R82 ;  /* 0x0000040055ea7824 */ /* 0x000fe200078e0252 */
[----:B------:R-:W-:-:S02]  /*1ff0*/  SHF.R.S32.HI R247, RZ, 0x1f, R206 ;  /* 0x0000001ffff77819 */ /* 0x000fc400000114ce */
[----:B------:R-:W-:Y:S01]  /*2000*/  SHF.R.S32.HI R246, RZ, 0x1f, R205 ;  /* 0x0000001ffff67819 */ /* 0x000fe200000114cd */
[----:B------:R-:W-:Y:S01]  /*2010*/  IMAD.IADD R234, R81, 0x1, R234 ;  /* 0x0000000151ea7824 */ /* 0x000fe200078e02ea */
[----:B------:R-:W-:-:S03]  /*2020*/  SHF.R.S32.HI R245, RZ, 0x1f, R204 ;  /* 0x0000001ffff57819 */ /* 0x000fc600000114cc */
[----:B------:R-:W-:-:S04]  /*2030*/  IMAD.SHL.U32 R234, R234, 0x2, RZ ;  /* 0x00000002eaea7824 */ /* 0x000fc800078e00ff */
[--C-:B------:R-:W-:Y:S02]  /*2040*/  IMAD R230, R2, 0x2, R234.reuse ;  /* 0x0000000202e67824 */ /* 0x100fe400078e02ea */
[C---:B------:R-:W-:Y:S02]  /*2050*/  IMAD R229, R3.reuse, 0x2, R234 ;  /* 0x0000000203e57824 */ /* 0x040fe400078e02ea */
[----:B------:R-:W-:Y:S01]  /*2060*/  IMAD R227, R3, 0x2, R230 ;  /* 0x0000000203e37824 */ /* 0x000fe200078e02e6 */
[----:B-----5:R-:W-:Y:S01]  /*2070*/  SHF.R.S32.HI R8, RZ, 0x1f, R237 ;  /* 0x0000001fff087819 */ /* 0x020fe200000114ed */
[----:B------:R-:W-:-:S04]  /*2080*/  IMAD.WIDE.U32 R20, R237, c[0x0][0x1f0], R20 ;  /* 0x00007c00ed147a25 */ /* 0x000fc800078e0014 */
[----:B------:R-:W-:Y:S01]  /*2090*/  IMAD R4, R8, c[0x0][0x1f0], RZ ;  /* 0x00007c0008047a24 */ /* 0x000fe200078e02ff */
[----:B------:R-:W-:Y:S01]  /*20a0*/  IADD3 R9, P0, R20, UR14, RZ ;  /* 0x0000000e14097c10 */ /* 0x000fe2000ff1e0ff */
[----:B------:R-:W-:Y:S02]  /*20b0*/  IMAD R8, R8, c[0x0][0x218], RZ ;  /* 0x0000860008087a24 */ /* 0x000fe400078e02ff */
[C---:B------:R-:W-:Y:S02]  /*20c0*/  IMAD R4, R237.reuse, c[0x0][0x1f4], R4 ;  /* 0x00007d00ed047a24 */ /* 0x040fe400078e0204 */
[----:B------:R-:W-:-:S03]  /*20d0*/  IMAD.WIDE.U32 R16, R237, c[0x0][0x218], R16 ;  /* 0x00008600ed107a25 */ /* 0x000fc600078e0010 */
[----:B------:R-:W-:Y:S01]  /*20e0*/  IADD3.X R4, R21, UR7, R4, P0, !PT ;  /* 0x0000000715047c10 */ /* 0x000fe200087fe404 */
[----:B------:R-:W-:Y:S01]  /*20f0*/  IMAD R11, R237, c[0x0][0x21c], R8 ;  /* 0x00008700ed0b7a24 */ /* 0x000fe200078e0208 */
[----:B------:R-:W-:-:S04]  /*2100*/  LEA R22, P0, R9, c[0x0][0x1c8], 0x1 ;  /* 0x0000720009167a11 */ /* 0x000fc800078008ff */
[----:B------:R-:W-:Y:S01]  /*2110*/  LEA.HI.X R9, R9, c[0x0][0x1cc], R4, 0x1, P0 ;  /* 0x0000730009097a11 */ /* 0x000fe200000f0c04 */
[----:B------:R-:W-:Y:S01]  /*2120*/  IMAD.SHL.U32 R4, R12, 0x8, RZ ;  /* 0x000000080c047824 */ /* 0x000fe200078e00ff */
[----:B------:R-:W-:Y:S01]  /*2130*/  IADD3 R8, P0, R16, UR22, RZ ;  /* 0x0000001610087c10 */ /* 0x000fe2000ff1e0ff */
[----:B------:R-:W-:Y:S01]  /*2140*/  SHFL.IDX PT, R18, R22, RZ, 0x181f ;  /* 0x00181fff16127589 */ /* 0x000fe200000e0000 */
[----:B------:R-:W-:Y:S02]  /*2150*/  IADD3 R12, -R12, UR10, -R80 ;  /* 0x0000000a0c0c7c10 */ /* 0x000fe4000fffe950 */
[----:B------:R-:W-:Y:S01]  /*2160*/  IADD3.X R11, R17, UR6, R11, P0, !PT ;  /* 0x00000006110b7c10 */ /* 0x000fe200087fe40b */
[----:B------:R-:W2:Y:S01]  /*2170*/  SHFL.IDX PT, R19, R9, RZ, 0x181f ;  /* 0x00181fff09137589 */ /* 0x000ea200000e0000 */
[----:B------:R-:W-:Y:S02]  /*2180*/  LOP3.LUT R4, R5, 0x8, R4, 0xf8, !PT ;  /* 0x0000000805047812 */ /* 0x000fe400078ef804 */
[----:B------:R-:W-:Y:S01]  /*2190*/  LEA R17, P0, R8, c[0x0][0x1f8], 0x1 ;  /* 0x00007e0008117a11 */ /* 0x000fe200078008ff */
[----:B------:R-:W-:Y:S01]  /*21a0*/  SHFL.IDX PT, R9, R9, 0x1, 0x181f ;  /* 0x00381f0009097f89 */ /* 0x000fe200000e0000 */
[----:B------:R-:W-:-:S02]  /*21b0*/  SHF.R.U32.HI R5, RZ, 0x3, R5 ;  /* 0x00000003ff057819 */ /* 0x000fc40000011605 */
[----:B------:R-:W-:Y:S01]  /*21c0*/  LEA.HI.X R11, R8, c[0x0][0x1fc], R11, 0x1, P0 ;  /* 0x00007f00080b7a11 */ /* 0x000fe200000f0c0b */
[----:B------:R-:W-:Y:S01]  /*21d0*/  SHFL.IDX PT, R56, R17, RZ, 0x181f ;  /* 0x00181fff11387589 */ /* 0x000fe200000e0000 */
[----:B------:R-:W-:Y:S02]  /*21e0*/  LOP3.LUT R4, R4, R5, RZ, 0x3c, !PT ;  /* 0x0000000504047212 */ /* 0x000fe400078e3cff */
[----:B------:R-:W-:Y:S01]  /*21f0*/  ISETP.GE.AND P1, PT, R12, 0x1, PT ;  /* 0x000000010c00780c */ /* 0x000fe20003f26270 */
[----:B------:R-:W-:Y:S01]  /*2200*/  SHFL.IDX PT, R5, R11, RZ, 0x181f ;  /* 0x00181fff0b057589 */ /* 0x000fe200000e0000 */
[----:B------:R-:W-:Y:S01]  /*2210*/  LOP3.LUT P0, RZ, R15, 0x2, RZ, 0xc0, !PT ;  /* 0x000000020fff7812 */ /* 0x000fe2000780c0ff */
[----:B------:R-:W-:Y:S02]  /*2220*/  IMAD R233, R7, 0x200, R4 ;  /* 0x0000020007e97824 */ /* 0x000fe400078e0204 */
[----:B------:R3:W-:Y:S01]  /*2230*/  SHFL.IDX PT, R68, R17, 0x1, 0x181f ;  /* 0x00381f0011447f89 */ /* 0x0007e200000e0000 */
[----:B------:R-:W-:-:S03]  /*2240*/  IMAD.WIDE R6, R204, 0x2, RZ ;  /* 0x00000002cc067825 */ /* 0x000fc600078e02ff */
[----:B------:R4:W5:Y:S01]  /*2250*/  SHFL.IDX PT, R8, R22, 0x1, 0x181f ;  /* 0x00381f0016087f89 */ /* 0x00096200000e0000 */
[----:B------:R-:W-:-:S03]  /*2260*/  IMAD.SHL.U32 R233, R233, 0x2, RZ ;  /* 0x00000002e9e97824 */ /* 0x000fc600078e00ff */
[----:B------:R5:W5:Y:S01]  /*2270*/  SHFL.IDX PT, R4, R11, 0x1, 0x181f ;  /* 0x00381f000b047f89 */ /* 0x000b6200000e0000 */
[--C-:B--2---:R-:W-:Y:S01]  /*2280*/  @P1 IMAD.WIDE R26, R207, 0x2, R18.reuse ;  /* 0x00000002cf1a1825 */ /* 0x104fe200078e0212 */
[C---:B------:R-:W-:Y:S02]  /*2290*/  IADD3 R16, R233.reuse, 0x8100, RZ ;  /* 0x00008100e9107810 */ /* 0x040fe40007ffe0ff */
[----:B------:R-:W-:Y:S01]  /*22a0*/  IADD3 R232, R233, 0x8120, RZ ;  /* 0x00008120e9e87810 */ /* 0x000fe20007ffe0ff */
[--C-:B------:R-:W-:Y:S01]  /*22b0*/  @P1 IMAD.WIDE R20, R206, 0x2, R18.reuse ;  /* 0x00000002ce141825 */ /* 0x100fe200078e0212 */
[----:B------:R-:W-:Y:S01]  /*22c0*/  @P0 IADD3 R232, R16, -0x20, RZ ;  /* 0xffffffe010e80810 */ /* 0x000fe20007ffe0ff */
[----:B------:R2:W-:Y:S01]  /*22d0*/  @P1 LDGSTS.E.BYPASS.LTC128B.128 [R235+0x8100], [R26.64], !P3 ;  /* 0x081000001aeb1fae */ /* 0x0005e2000d901d52 */
[----:B------:R-:W-:Y:S01]  /*22e0*/  ISETP.GT.AND P0, PT, R12, 0x20, PT ;  /* 0x000000200c00780c */ /* 0x000fe20003f04270 */
[----:B-1----:R-:W-:Y:S01]  /*22f0*/  @P1 IMAD.WIDE R24, R205, 0x2, R18 ;  /* 0x00000002cd181825 */ /* 0x002fe200078e0212 */
[C---:B------:R-:W-:Y:S01]  /*2300*/  IADD3 R223, R232.reuse, 0x800, RZ ;  /* 0x00000800e8df7810 */ /* 0x040fe20007ffe0ff */
[----:B------:R1:W-:Y:S01]  /*2310*/  @P1 LDGSTS.E.BYPASS.LTC128B.128 [R235+0xa100], [R20.64], !P5 ;  /* 0x0a10000014eb1fae */ /* 0x0003e2000e901d52 */
[----:B------:R-:W-:-:S02]  /*2320*/  IADD3 R222, R232, 0x1000, RZ ;  /* 0x00001000e8de7810 */ /* 0x000fc40007ffe0ff */
[C---:B------:R-:W-:Y:S01]  /*2330*/  IADD3 R221, R232.reuse, 0x1800, RZ ;  /* 0x00001800e8dd7810 */ /* 0x040fe20007ffe0ff */
[----:B---3--:R-:W-:Y:S01]  /*2340*/  IMAD.WIDE R16, R207, 0x2, RZ ;  /* 0x00000002cf107825 */ /* 0x008fe200078e02ff */
[----:B------:R3:W-:Y:S01]  /*2350*/  @P1 LDGSTS.E.BYPASS.LTC128B.128 [R235+0xc100], [R24.64], !P4 ;  /* 0x0c10000018eb1fae */ /* 0x0007e2000e101d52 */
[----:B------:R-:W-:Y:S02]  /*2360*/  IADD3 R219, R232, 0x2000, RZ ;  /* 0x00002000e8db7810 */ /* 0x000fe40007ffe0ff */
[----:B----4-:R-:W-:Y:S01]  /*2370*/  @P1 IMAD.WIDE R22, R204, 0x2, R18 ;  /* 0x00000002cc161825 */ /* 0x010fe200078e0212 */
[C---:B------:R-:W-:Y:S02]  /*2380*/  IADD3 R218, R232.reuse, 0x2800, RZ ;  /* 0x00002800e8da7810 */ /* 0x040fe40007ffe0ff */
[----:B------:R-:W-:Y:S01]  /*2390*/  IADD3 R217, R232, 0x3000, RZ ;  /* 0x00003000e8d97810 */ /* 0x000fe20007ffe0ff */
[----:B-----5:R-:W-:Y:S01]  /*23a0*/  @P0 IMAD.WIDE R18, R206, 0x2, R8 ;  /* 0x00000002ce120825 */ /* 0x020fe200078e0208 */
[----:B------:R4:W-:Y:S01]  /*23b0*/  @P1 LDGSTS.E.BYPASS.LTC128B.128 [R235+0xe100], [R22.64], !P6 ;  /* 0x0e10000016eb1fae */ /* 0x0009e2000f101d52 */
[----:B------:R-:W-:-:S02]  /*23c0*/  IADD3 R28, P1, R56, R16, RZ ;  /* 0x00000010381c7210 */ /* 0x000fc40007f3e0ff */
[----:B------:R-:W-:Y:S01]  /*23d0*/  IMAD.WIDE R10, R206, 0x2, RZ ;  /* 0x00000002ce0a7825 */ /* 0x000fe200078e02ff */
[C---:B------:R-:W-:Y:S02]  /*23e0*/  IADD3 R216, R232.reuse, 0x3800, RZ ;  /* 0x00003800e8d87810 */ /* 0x040fe40007ffe0ff */
[----:B------:R-:W-:Y:S01]  /*23f0*/  IADD3 R215, R232, 0x4000, RZ ;  /* 0x00004000e8d77810 */ /* 0x000fe20007ffe0ff */
[----:B------:R-:W-:Y:S01]  /*2400*/  IMAD.X R29, R5, 0x1, R17, P1 ;  /* 0x00000001051d7824 */ /* 0x000fe200008e0611 */
[----:B------:R-:W-:Y:S02]  /*2410*/  IADD3 R34, P1, R16, R68, RZ ;  /* 0x0000004410227210 */ /* 0x000fe40007f3e0ff */
[C---:B------:R-:W-:Y:S02]  /*2420*/  IADD3 R214, R232.reuse, 0x4800, RZ ;  /* 0x00004800e8d67810 */ /* 0x040fe40007ffe0ff */
[C---:B------:R-:W-:Y:S01]  /*2430*/  IADD3 R213, R232.reuse, 0x5000, RZ ;  /* 0x00005000e8d57810 */ /* 0x040fe20007ffe0ff */
[----:B------:R-:W-:Y:S01]  /*2440*/  IMAD.X R35, R17, 0x1, R4, P1 ;  /* 0x0000000111237824 */ /* 0x000fe200008e0604 */
[C---:B------:R-:W-:Y:S01]  /*2450*/  IADD3 R212, R232.reuse, 0x5800, RZ ;  /* 0x00005800e8d47810 */ /* 0x040fe20007ffe0ff */
[----:B-1----:R-:W-:Y:S01]  /*2460*/  @P0 IMAD.WIDE R20, R207, 0x2, R8 ;  /* 0x00000002cf140825 */ /* 0x002fe200078e0208 */
[----:B------:R-:W-:-:S02]  /*2470*/  IADD3 R211, R232, 0x6000, RZ ;  /* 0x00006000e8d37810 */ /* 0x000fc40007ffe0ff */
[C---:B------:R-:W-:Y:S01]  /*2480*/  IADD3 R210, R232.reuse, 0x6800, RZ ;  /* 0x00006800e8d27810 */ /* 0x040fe20007ffe0ff */
[C-C-:B---3--:R-:W-:Y:S01]  /*2490*/  @P0 IMAD.WIDE R24, R205.reuse, 0x2, R8.reuse ;  /* 0x00000002cd180825 */ /* 0x148fe200078e0208 */
[----:B------:R1:W-:Y:S01]  /*24a0*/  @P0 LDGSTS.E.BYPASS.LTC128B.128 [R235+0x9100], [R20.64], !P3 ;  /* 0x0910000014eb0fae */ /* 0x0003e2000d901d52 */
[----:B------:R-:W-:Y:S02]  /*24b0*/  IADD3 R209, R232, 0x7000, RZ ;  /* 0x00007000e8d17810 */ /* 0x000fe40007ffe0ff */
[----:B------:R-:W-:Y:S01]  /*24c0*/  @P0 IMAD.WIDE R16, R204, 0x2, R8 ;  /* 0x00000002cc100825 */ /* 0x000fe200078e0208 */
[----:B------:R3:W-:Y:S01]  /*24d0*/  @P0 LDGSTS.E.BYPASS.LTC128B.128 [R235+0xb100], [R18.64], !P5 ;  /* 0x0b10000012eb0fae */ /* 0x0007e2000e901d52 */
[----:B------:R-:W-:Y:S02]  /*24e0*/  IADD3 R208, R232, 0x7800, RZ ;  /* 0x00007800e8d07810 */ /* 0x000fe40007ffe0ff */
[----:B------:R-:W-:Y:S01]  /*24f0*/  IMAD.WIDE R8, R205, 0x2, RZ ;  /* 0x00000002cd087825 */ /* 0x000fe200078e02ff */
[----:B------:R2:W-:Y:S01]  /*2500*/  @P0 LDGSTS.E.BYPASS.LTC128B.128 [R235+0xd100], [R24.64], !P4 ;  /* 0x0d10000018eb0fae */ /* 0x0005e2000e101d52 */
[----:B----4-:R-:W-:-:S03]  /*2510*/  IADD3 R22, P1, R56, R10, RZ ;  /* 0x0000000a38167210 */ /* 0x010fc60007f3e0ff */
[----:B------:R3:W-:Y:S01]  /*2520*/  @P0 LDGSTS.E.BYPASS.LTC128B.128 [R235+0xf100], [R16.64], !P6 ;  /* 0x0f10000010eb0fae */ /* 0x0007e2000f101d52 */
[-C--:B------:R-:W-:Y:S01]  /*2530*/  IADD3 R32, P0, R10, R68.reuse, RZ ;  /* 0x000000440a207210 */ /* 0x080fe20007f1e0ff */
[----:B------:R-:W-:Y:S02]  /*2540*/  IMAD.X R23, R5, 0x1, R11, P1 ;  /* 0x0000000105177824 */ /* 0x000fe400008e060b */
[----:B------:R-:W0:Y:S02]  /*2550*/  LDGDEPBAR ;  /* 0x00000000000079af */ /* 0x000e240000000000 */
[----:B------:R-:W-:Y:S01]  /*2560*/  IMAD.X R33, R11, 0x1, R4, P0 ;  /* 0x000000010b217824 */ /* 0x000fe200000e0604 */
[----:B------:R-:W-:-:S05]  /*2570*/  IADD3 R70, P0, R8, R68, RZ ;  /* 0x0000004408467210 */ /* 0x000fca0007f1e0ff */
[----:B------:R-:W-:Y:S01]  /*2580*/  IMAD.X R71, R9, 0x1, R4, P0 ;  /* 0x0000000109477824 */ /* 0x000fe200000e0604 */
[----:B------:R-:W-:Y:S02]  /*2590*/  IADD3 R68, P0, R6, R68, RZ ;  /* 0x0000004406447210 */ /* 0x000fe40007f1e0ff */
[----:B-1----:R-:W-:-:S03]  /*25a0*/  IADD3 R20, P1, R56, R8, RZ ;  /* 0x0000000838147210 */ /* 0x002fc60007f3e0ff */
[----:B------:R-:W-:Y:S01]  /*25b0*/  IMAD.X R69, R7, 0x1, R4, P0 ;  /* 0x0000000107457824 */ /* 0x000fe200000e0604 */
[----:B------:R-:W-:Y:S01]  /*25c0*/  ISETP.LT.OR P0, PT, R12, 0x1, P2 ;  /* 0x000000010c00780c */ /* 0x000fe20001701670 */
[----:B------:R-:W-:Y:S01]  /*25d0*/  IMAD.X R21, R5, 0x1, R9, P1 ;  /* 0x0000000105157824 */ /* 0x000fe200008e0609 */
[----:B------:R-:W-:Y:S02]  /*25e0*/  IADD3 R56, P1, R56, R6, RZ ;  /* 0x0000000638387210 */ /* 0x000fe40007f3e0ff */
[----:B------:R-:W-:-:S03]  /*25f0*/  ISETP.GE.AND P2, PT, R13, c[0x0][0x1d4], PT ;  /* 0x000075000d007a0c */ /* 0x000fc60003f46270 */
[----:B------:R-:W-:Y:S01]  /*2600*/  IMAD.X R57, R5, 0x1, R7, P1 ;  /* 0x0000000105397824 */ /* 0x000fe200008e0607 */
[----:B------:R-:W-:Y:S01]  /*2610*/  ISETP.GE.AND P1, PT, R14, c[0x0][0x1d4], PT ;  /* 0x000075000e007a0c */ /* 0x000fe20003f26270 */
[----:B------:R-:W-:-:S04]  /*2620*/  DEPBAR.LE SB0, 0x1 ;  /* 0x000080400000791a */ /* 0x000fc80000000000 */
[----:B------:R-:W-:-:S04]  /*2630*/  DEPBAR.LE SB0, 0x0 ;  /* 0x000080000000791a */ /* 0x000fc80000000000 */
[----:B------:R-:W-:Y:S06]  /*2640*/  BAR.SYNC.DEFER_BLOCKING 0x0 ;  /* 0x0000000000007b1d */ /* 0x000fec0000010000 */
[----:B------:R-:W-:Y:S04]  /*2650*/  LDSM.16.M88.4 R52, [R234+0x10100] ;  /* 0x01010000ea34783b */ /* 0x000fe80000000200 */
[----:B------:R-:W-:Y:S04]  /*2660*/  LDSM.16.M88.4 R36, [R230+0x10100] ;  /* 0x01010000e624783b */ /* 0x000fe80000000200 */
[----:B--2---:R-:W-:Y:S04]  /*2670*/  LDSM.16.M88.4 R24, [R233+0x8100] ;  /* 0x00810000e918783b */ /* 0x004fe80000000200 */
[----:B---3--:R-:W-:Y:S04]  /*2680*/  LDSM.16.M88.4 R16, [R233+0x8900] ;  /* 0x00890000e910783b */ /* 0x008fe80000000200 */
[----:B------:R-:W1:Y:S04]  /*2690*/  LDSM.16.M88.4 R60, [R233+0x9100] ;  /* 0x00910000e93c783b */ /* 0x000e680000000200 */
[----:B------:R-:W-:Y:S04]  /*26a0*/  LDSM.16.M88.4 R4, [R233+0x9900] ;  /* 0x00990000e904783b */ /* 0x000fe80000000200 */
[----:B------:R-:W-:Y:S04]  /*26b0*/  LDSM.16.M88.4 R44, [R232] ;  /* 0x00000000e82c783b */ /* 0x000fe80000000200 */
[----:B------:R-:W-:Y:S04]  /*26c0*/  LDSM.16.M88.4 R8, [R232+0x800] ;  /* 0x00080000e808783b */ /* 0x000fe80000000200 */
[----:B------:R-:W2:Y:S04]  /*26d0*/  LDSM.16.M88.4 R48, [R232+0x1000] ;  /* 0x00100000e830783b */ /* 0x000ea80000000200 */
[----:B------:R-:W3:Y:S04]  /*26e0*/  LDSM.16.M88.4 R40, [R232+0x1800] ;  /* 0x00180000e828783b */ /* 0x000ee80000000200 */
[----:B------:R-:W-:Y:S01]  /*26f0*/  @!PT LDS RZ, [RZ] ;  /* 0x00000000fffff984 */ /* 0x000fe20000000800 */
[----:B------:R-:W-:Y:S01]  /*2700*/  @!PT LDS RZ, [RZ] ;  /* 0x00000000fffff984 */ /* 0x000fe20000000800 */
[----:B------:R-:W-:Y:S01]  /*2710*/  @!PT LDS RZ, [RZ] ;  /* 0x00000000fffff984 */ /* 0x000fe20000000800 */
[----:B------:R4:W-:Y:S01]  /*2720*/  LDGSTS.E.BYPASS.LTC128B.128 [R235+0x100], [R28.64], !P0 ;  /* 0x001000001ceb7fae */ /* 0x0009e2000c101d52 */
[----:B------:R-:W-:-:S13]  /*2730*/  ISETP.LT.OR P0, PT, R12, 0x1, P1 ;  /* 0x000000010c00780c */ /* 0x000fda0000f01670 */
[----:B------:R5:W-:Y:S01]  /*2740*/  LDGSTS.E.BYPASS.LTC128B.128 [R235+0x2100], [R22.64], !P0 ;  /* 0x0210000016eb7fae */ /* 0x000be2000c101d52 */
[----:B------:R-:W-:Y:S01]  /*2750*/  ISETP.LT.OR P0, PT, R12, 0x1, P2 ;  /* 0x000000010c00780c */ /* 0x000fe20001701670 */
[----:B-1----:R-:W-:Y:S01]  /*2760*/  HMMA.16816.F32.BF16 R64, R52, R60, RZ ;  /* 0x0000003c3440723c */ /* 0x002fe200000418ff */
[----:B------:R-:W-:Y:S01]  /*2770*/  ISETP.GE.AND P2, PT, R0, c[0x0][0x1d4], PT ;  /* 0x0000750000007a0c */ /* 0x000fe20003f46270 */
[----:B------:R-:W-:-:S06]  /*2780*/  IMAD.MOV.U32 R0, RZ, RZ, 0x40 ;  /* 0x00000040ff007424 */ /* 0x000fcc00078e00ff */
[----:B------:R-:W-:Y:S04]  /*2790*/  HMMA.16816.F32.BF16 R60, R52, R62, RZ ;  /* 0x0000003e343c723c */ /* 0x000fe800000418ff */
[----:B------:R5:W-:Y:S01]  /*27a0*/  LDGSTS.E.BYPASS.LTC128B.128 [R235+0x4100], [R20.64], !P0 ;  /* 0x0410000014eb7fae */ /* 0x000be2000c101d52 */
[----:B------:R-:W-:-:S03]  /*27b0*/  ISETP.LT.OR P0, PT, R12, 0x1, P2 ;  /* 0x000000010c00780c */ /* 0x000fc60001701670 */
[C---:B----4-:R-:W-:Y:S08]  /*27c0*/  HMMA.16816.F32.BF16 R28, R52.reuse, R24, RZ ;  /* 0x00000018341c723c */ /* 0x050ff000000418ff */
[----:B------:R-:W-:Y:S02]  /*27d0*/  HMMA.16816.F32.BF16 R24, R52, R26, RZ ;  /* 0x0000001a3418723c */ /* 0x000fe400000418ff */
[----:B------:R1:W-:Y:S01]  /*27e0*/  LDGSTS.E.BYPASS.LTC128B.128 [R235+0x6100], [R56.64], !P0 ;  /* 0x0610000038eb7fae */ /* 0x0003e2000c101d52 */
[----:B------:R-:W-:-:S04]  /*27f0*/  ISETP.GE.AND P0, PT, R207, c[0x0][0x1d4], PT ;  /* 0x00007500cf007a0c */ /* 0x000fc80003f06270 */
[C---:B------:R-:W-:Y:S01]  /*2800*/  ISETP.LT.OR P0, PT, R12.reuse, 0x21, P0 ;  /* 0x000000210c00780c */ /* 0x040fe20000701670 */
[----:B--2---:R-:W-:Y:S08]  /*2810*/  HMMA.16816.F32.BF16 R64, R36, R48, R64 ;  /* 0x000000302440723c */ /* 0x004ff00000041840 */
[----:B-----5:R-:W-:Y:S04]  /*2820*/  HMMA.16816.F32.BF16 R20, R52, R16, RZ ;  /* 0x000000103414723c */ /* 0x020fe800000418ff */
[----:B------:R2:W-:Y:S01]  /*2830*/  LDGSTS.E.BYPASS.LTC128B.128 [R235+0x1100], [R34.64], !P0 ;  /* 0x0110000022eb7fae */ /* 0x0005e2000c101d52 */
[----:B------:R-:W-:-:S02]  /*2840*/  ISETP.LT.OR P0, PT, R12, 0x21, P1 ;  /* 0x000000210c00780c */ /* 0x000fc40000f01670 */
[----:B------:R-:W-:Y:S01]  /*2850*/  ISETP.GE.AND P1, PT, R13, c[0x0][0x1d4], PT ;  /* 0x000075000d007a0c */ /* 0x000fe20003f26270 */
[----:B------:R-:W-:Y:S03]  /*2860*/  HMMA.16816.F32.BF16 R16, R52, R18, RZ ;  /* 0x000000123410723c */ /* 0x000fe600000418ff */
[----:B------:R-:W-:-:S05]  /*2870*/  ISETP.LT.OR P1, PT, R12, 0x21, P1 ;  /* 0x000000210c00780c */ /* 0x000fca0000f21670 */
[----:B-1----:R-:W-:Y:S02]  /*2880*/  HMMA.16816.F32.BF16 R56, R52, R4, RZ ;  /* 0x000000043438723c */ /* 0x002fe400000418ff */
[----:B------:R2:W-:Y:S01]  /*2890*/  LDGSTS.E.BYPASS.LTC128B.128 [R235+0x3100], [R32.64], !P0 ;  /* 0x0310000020eb7fae */ /* 0x0005e2000c101d52 */
[----:B------:R-:W-:-:S04]  /*28a0*/  LOP3.LUT P0, RZ, R15, 0x4, RZ, 0xc0, !PT ;  /* 0x000000040fff7812 */ /* 0x000fc8000780c0ff */
[----:B------:R-:W-:Y:S01]  /*28b0*/  SEL R0, R0, 0xffffffc0, !P0 ;  /* 0xffffffc000007807 */ /* 0x000fe20004000000 */
[----:B------:R1:W-:Y:S01]  /*28c0*/  LDGSTS.E.BYPASS.LTC128B.128 [R235+0x5100], [R70.64], !P1 ;  /* 0x0510000046eb7fae */ /* 0x0003e2000c901d52 */
[----:B------:R-:W-:Y:S01]  /*28d0*/  ISETP.LT.OR P0, PT, R12, 0x21, P2 ;  /* 0x000000210c00780c */ /* 0x000fe20001701670 */
[----:B------:R-:W-:Y:S01]  /*28e0*/  HMMA.16816.F32.BF16 R52, R52, R6, RZ ;  /* 0x000000063434723c */ /* 0x000fe200000418ff */
[----:B------:R-:W-:Y:S01]  /*28f0*/  ISETP.GT.AND P2, PT, R239, 0x3f, PT ;  /* 0x0000003fef00780c */ /* 0x000fe20003f44270 */
[----:B------:R-:W-:Y:S02]  /*2900*/  IMAD.IADD R228, R233, 0x1, R0 ;  /* 0x00000001e9e47824 */ /* 0x000fe400078e0200 */
[----:B------:R-:W-:-:S04]  /*2910*/  IMAD.IADD R220, R0, 0x1, R232 ;  /* 0x0000000100dc7824 */ /* 0x000fc800078e02e8 */
[----:B------:R-:W-:Y:S04]  /*2920*/  HMMA.16816.F32.BF16 R28, R36, R44, R28 ;  /* 0x0000002c241c723c */ /* 0x000fe8000004181c */
[----:B------:R1:W-:Y:S01]  /*2930*/  LDGSTS.E.BYPASS.LTC128B.128 [R235+0x7100], [R68.64], !P0 ;  /* 0x0710000044eb7fae */ /* 0x0003e2000c101d52 */
[----:B------:R-:W-:-:S03]  /*2940*/  PLOP3.LUT P0, PT, PT, PT, UP2, 0x40, 0x0 ;  /* 0x000000000000781c */ /* 0x000fc60003f0e828 */
[----:B------:R-:W-:Y:S01]  /*2950*/  LDSM.16.M88.4 R4, [R229+0x10100] ;  /* 0x01010000e504783b */ /* 0x000fe20000000200 */
[C---:B------:R-:W-:Y:S03]  /*2960*/  HMMA.16816.F32.BF16 R24, R36.reuse, R46, R24 ;  /* 0x0000002e2418723c */ /* 0x040fe60000041818 */
[----:B------:R-:W4:Y:S04]  /*2970*/  LDSM.16.M88.4 R12, [R228+0x8100] ;  /* 0x00810000e40c783b */ /* 0x000f280000000200 */
[----:B--2---:R-:W2:Y:S01]  /*2980*/  LDSM.16.M88.4 R32, [R228+0x8900] ;  /* 0x00890000e420783b */ /* 0x004ea20000000200 */
[C---:B------:R-:W-:Y:S03]  /*2990*/  HMMA.16816.F32.BF16 R20, R36.reuse, R8, R20 ;  /* 0x000000082414723c */ /* 0x040fe60000041814 */
[----:B------:R-:W5:Y:S04]  /*29a0*/  LDSM.16.M88.4 R44, [R228+0x9100] ;  /* 0x00910000e42c783b */ /* 0x000f680000000200 */
[----:B------:R-:W-:Y:S01]  /*29b0*/  LDSM.16.M88.4 R72, [R220+0x3000] ;  /* 0x00300000dc48783b */ /* 0x000fe20000000200 */
[C---:B------:R-:W-:Y:S03]  /*29c0*/  HMMA.16816.F32.BF16 R16, R36.reuse, R10, R16 ;  /* 0x0000000a2410723c */ /* 0x040fe60000041810 */
[----:B------:R-:W2:Y:S04]  /*29d0*/  LDSM.16.M88.4 R8, [R228+0x9900] ;  /* 0x00990000e408783b */ /* 0x000ea80000000200 */
[----:B-1----:R-:W-:Y:S01]  /*29e0*/  LDSM.16.M88.4 R68, [R220+0x3800] ;  /* 0x00380000dc44783b */ /* 0x002fe20000000200 */
[C---:B---3--:R-:W-:Y:S03]  /*29f0*/  HMMA.16816.F32.BF16 R56, R36.reuse, R40, R56 ;  /* 0x000000282438723c */ /* 0x048fe60000041838 */
[----:B------:R-:W-:Y:S04]  /*2a00*/  LDSM.16.M88.4 R76, [R230+0x18100] ;  /* 0x01810000e64c783b */ /* 0x000fe80000000200 */
[----:B------:R-:W0:Y:S01]  /*2a10*/  LDGDEPBAR ;  /* 0x00000000000079af */ /* 0x000e220000000000 */
[C---:B------:R-:W-:Y:S03]  /*2a20*/  HMMA.16816.F32.BF16 R52, R36.reuse, R42, R52 ;  /* 0x0000002a2434723c */ /* 0x040fe60000041834 */
[----:B------:R-:W-:Y:S05]  /*2a30*/  LDSM.16.M88.4 R40, [R227+0x10100] ;  /* 0x01010000e328783b */ /* 0x000fea0000000200 */
[----:B------:R-:W-:Y:S01]  /*2a40*/  HMMA.16816.F32.BF16 R60, R36, R50, R60 ;  /* 0x00000032243c723c */ /* 0x000fe2000004183c */
[----:B------:R-:W-:Y:S04]  /*2a50*/  LDSM.16.M88.4 R36, [R220+0x800] ;  /* 0x00080000dc24783b */ /* 0x000fe80000000200 */
[----:B------:R-:W-:Y:S03]  /*2a60*/  LDSM.16.M88.4 R48, [R227+0x14100] ;  /* 0x01410000e330783b */ /* 0x000fe60000000200 */
[C---:B----4-:R-:W-:Y:S08]  /*2a70*/  HMMA.16816.F32.BF16 R28, R4.reuse, R12, R28 ;  /* 0x0000000c041c723c */ /* 0x050ff0000004181c */
[C---:B------:R-:W-:Y:S01]  /*2a80*/  HMMA.16816.F32.BF16 R24, R4.reuse, R14, R24 ;  /* 0x0000000e0418723c */ /* 0x040fe20000041818 */
[----:B------:R-:W1:Y:S07]  /*2a90*/  LDSM.16.M88.4 R12, [R220] ;  /* 0x00000000dc0c783b */ /* 0x000e6e0000000200 */
[C---:B--2---:R-:W-:Y:S08]  /*2aa0*/  HMMA.16816.F32.BF16 R20, R4.reuse, R32, R20 ;  /* 0x000000200414723c */ /* 0x044ff00000041814 */
[C---:B------:R-:W-:Y:S01]  /*2ab0*/  HMMA.16816.F32.BF16 R16, R4.reuse, R34, R16 ;  /* 0x000000220410723c */ /* 0x040fe20000041810 */
[----:B------:R-:W2:Y:S07]  /*2ac0*/  LDSM.16.M88.4 R32, [R220+0x1000] ;  /* 0x00100000dc20783b */ /* 0x000eae0000000200 */
[C---:B-----5:R-:W-:Y:S08]  /*2ad0*/  HMMA.16816.F32.BF16 R64, R4.reuse, R44, R64 ;  /* 0x0000002c0440723c */ /* 0x060ff00000041840 */
[C---:B------:R-:W-:Y:S01]  /*2ae0*/  HMMA.16816.F32.BF16 R60, R4.reuse, R46, R60 ;  /* 0x0000002e043c723c */ /* 0x040fe2000004183c */
[----:B------:R-:W3:Y:S07]  /*2af0*/  LDSM.16.M88.4 R44, [R220+0x1800] ;  /* 0x00180000dc2c783b */ /* 0x000eee0000000200 */
[C---:B------:R-:W-:Y:S08]  /*2b00*/  HMMA.16816.F32.BF16 R56, R4.reuse, R8, R56 ;  /* 0x000000080438723c */ /* 0x040ff00000041838 */
[----:B------:R-:W-:Y:S01]  /*2b10*/  HMMA.16816.F32.BF16 R52, R4, R10, R52 ;  /* 0x0000000a0434723c */ /* 0x000fe20000041834 */
[----:B------:R-:W-:Y:S04]  /*2b20*/  LDSM.16.M88.4 R4, [R234+0x14100] ;  /* 0x01410000ea04783b */ /* 0x000fe80000000200 */
[----:B------:R-:W4:Y:S03]  /*2b30*/  LDSM.16.M88.4 R8, [R233+0xa100] ;  /* 0x00a10000e908783b */ /* 0x000f260000000200 */
        /* <DEDUP_REMOVED lines=9> */
[C---:B---3--:R-:W-:Y:S08]  /*2bd0*/  HMMA.16816.F32.BF16 R56, R40.reuse, R44, R56 ;  /* 0x0000002c2838723c */ /* 0x048ff00000041838 */
[----:B------:R-:W-:Y:S01]  /*2be0*/  HMMA.16816.F32.BF16 R52, R40, R46, R52 ;  /* 0x0000002e2834723c */ /* 0x000fe20000041834 */
[----:B------:R-:W-:Y:S04]  /*2bf0*/  LDSM.16.M88.4 R40, [R232+0x2000] ;  /* 0x00200000e828783b */ /* 0x000fe80000000200 */
[----:B------:R-:W-:Y:S03]  /*2c00*/  LDSM.16.M88.4 R44, [R232+0x3800] ;  /* 0x00380000e82c783b */ /* 0x000fe60000000200 */
[C---:B----4-:R-:W-:Y:S08]  /*2c10*/  HMMA.16816.F32.BF16 R28, R4.reuse, R8, R28 ;  /* 0x00000008041c723c */ /* 0x050ff0000004181c */
[C---:B------:R-:W-:Y:S01]  /*2c20*/  HMMA.16816.F32.BF16 R24, R4.reuse, R10, R24 ;  /* 0x0000000a0418723c */ /* 0x040fe20000041818 */
[----:B------:R-:W3:Y:S07]  /*2c30*/  LDSM.16.M88.4 R8, [R230+0x14100] ;  /* 0x01410000e608783b */ /* 0x000eee0000000200 */
[C---:B-1----:R-:W-:Y:S08]  /*2c40*/  HMMA.16816.F32.BF16 R20, R4.reuse, R12, R20 ;  /* 0x0000000c0414723c */ /* 0x042ff00000041814 */
[C---:B------:R-:W-:Y:S01]  /*2c50*/  HMMA.16816.F32.BF16 R16, R4.reuse, R14, R16 ;  /* 0x0000000e0410723c */ /* 0x040fe20000041810 */
[----:B------:R-:W1:Y:S07]  /*2c60*/  LDSM.16.M88.4 R12, [R232+0x2800] ;  /* 0x00280000e80c783b */ /* 0x000e6e0000000200 */
[C---:B-----5:R-:W-:Y:S08]  /*2c70*/  HMMA.16816.F32.BF16 R64, R4.reuse, R36, R64 ;  /* 0x000000240440723c */ /* 0x060ff00000041840 */
[C---:B------:R-:W-:Y:S01]  /*2c80*/  HMMA.16816.F32.BF16 R60, R4.reuse, R38, R60 ;  /* 0x00000026043c723c */ /* 0x040fe2000004183c */
[----:B------:R-:W4:Y:S07]  /*2c90*/  LDSM.16.M88.4 R36, [R232+0x3000] ;  /* 0x00300000e824783b */ /* 0x000f2e0000000200 */
[C---:B--2---:R-:W-:Y:S08]  /*2ca0*/  HMMA.16816.F32.BF16 R56, R4.reuse, R32, R56 ;  /* 0x000000200438723c */ /* 0x044ff00000041838 */
[----:B------:R-:W-:Y:S01]  /*2cb0*/  HMMA.16816.F32.BF16 R52, R4, R34, R52 ;  /* 0x000000220434723c */ /* 0x000fe20000041834 */
[----:B------:R-:W-:Y:S04]  /*2cc0*/  LDSM.16.M88.4 R32, [R229+0x14100] ;  /* 0x01410000e520783b */ /* 0x000fe80000000200 */
[----:B------:R-:W2:Y:S03]  /*2cd0*/  LDSM.16.M88.4 R4, [R228+0xa100] ;  /* 0x00a10000e404783b */ /* 0x000ea60000000200 */
[C---:B---3--:R-:W-:Y:S08]  /*2ce0*/  HMMA.16816.F32.BF16 R28, R8.reuse, R40, R28 ;  /* 0x00000028081c723c */ /* 0x048ff0000004181c */
[C---:B------:R-:W-:Y:S01]  /*2cf0*/  HMMA.16816.F32.BF16 R24, R8.reuse, R42, R24 ;  /* 0x0000002a0818723c */ /* 0x040fe20000041818 */
[----:B------:R-:W3:Y:S07]  /*2d00*/  LDSM.16.M88.4 R40, [R228+0xa900] ;  /* 0x00a90000e428783b */ /* 0x000eee0000000200 */
[C---:B-1----:R-:W-:Y:S08]  /*2d10*/  HMMA.16816.F32.BF16 R20, R8.reuse, R12, R20 ;  /* 0x0000000c0814723c */ /* 0x042ff00000041814 */
[C---:B------:R-:W-:Y:S01]  /*2d20*/  HMMA.16816.F32.BF16 R16, R8.reuse, R14, R16 ;  /* 0x0000000e0810723c */ /* 0x040fe20000041810 */
[----:B------:R-:W1:Y:S07]  /*2d30*/  LDSM.16.M88.4 R12, [R228+0xb100] ;  /* 0x00b10000e40c783b */ /* 0x000e6e0000000200 */
[C---:B----4-:R-:W-:Y:S08]  /*2d40*/  HMMA.16816.F32.BF16 R64, R8.reuse, R36, R64 ;  /* 0x000000240840723c */ /* 0x050ff00000041840 */
[C---:B------:R-:W-:Y:S01]  /*2d50*/  HMMA.16816.F32.BF16 R60, R8.reuse, R38, R60 ;  /* 0x00000026083c723c */ /* 0x040fe2000004183c */
[----:B------:R-:W4:Y:S07]  /*2d60*/  LDSM.16.M88.4 R36, [R228+0xb900] ;  /* 0x00b90000e424783b */ /* 0x000f2e0000000200 */
[C---:B------:R-:W-:Y:S08]  /*2d70*/  HMMA.16816.F32.BF16 R56, R8.reuse, R44, R56 ;  /* 0x0000002c0838723c */ /* 0x040ff00000041838 */
[----:B------:R-:W-:Y:S01]  /*2d80*/  HMMA.16816.F32.BF16 R52, R8, R46, R52 ;  /* 0x0000002e0834723c */ /* 0x000fe20000041834 */
[----:B------:R-:W5:Y:S04]  /*2d90*/  LDSM.16.M88.4 R8, [R220+0x2000] ;  /* 0x00200000dc08783b */ /* 0x000f680000000200 */
[----:B------:R-:W-:Y:S03]  /*2da0*/  LDSM.16.M88.4 R44, [R233+0xc100] ;  /* 0x00c10000e92c783b */ /* 0x000fe60000000200 */
[C---:B--2---:R-:W-:Y:S08]  /*2db0*/  HMMA.16816.F32.BF16 R28, R32.reuse, R4, R28 ;  /* 0x00000004201c723c */ /* 0x044ff0000004181c */
        /* <DEDUP_REMOVED lines=8> */
[C---:B----4-:R-:W-:Y:S08]  /*2e40*/  HMMA.16816.F32.BF16 R56, R32.reuse, R36, R56 ;  /* 0x000000242038723c */ /* 0x050ff00000041838 */
[----:B------:R-:W-:Y:S01]  /*2e50*/  HMMA.16816.F32.BF16 R52, R32, R38, R52 ;  /* 0x000000262034723c */ /* 0x000fe20000041834 */
[----:B------:R-:W3:Y:S04]  /*2e60*/  LDSM.16.M88.4 R36, [R233+0xd100] ;  /* 0x00d10000e924783b */ /* 0x000ee80000000200 */
[----:B------:R-:W4:Y:S03]  /*2e70*/  LDSM.16.M88.4 R32, [R233+0xd900] ;  /* 0x00d90000e920783b */ /* 0x000f260000000200 */
[C---:B-----5:R-:W-:Y:S08]  /*2e80*/  HMMA.16816.F32.BF16 R28, R48.reuse, R8, R28 ;  /* 0x00000008301c723c */ /* 0x060ff0000004181c */
[C---:B------:R-:W-:Y:S01]  /*2e90*/  HMMA.16816.F32.BF16 R24, R48.reuse, R10, R24 ;  /* 0x0000000a3018723c */ /* 0x040fe20000041818 */
[----:B------:R-:W5:Y:S07]  /*2ea0*/  LDSM.16.M88.4 R8, [R232+0x4000] ;  /* 0x00400000e808783b */ /* 0x000f6e0000000200 */
[C---:B--2---:R-:W-:Y:S08]  /*2eb0*/  HMMA.16816.F32.BF16 R20, R48.reuse, R4, R20 ;  /* 0x000000043014723c */ /* 0x044ff00000041814 */
[C---:B------:R-:W-:Y:S01]  /*2ec0*/  HMMA.16816.F32.BF16 R16, R48.reuse, R6, R16 ;  /* 0x000000063010723c */ /* 0x040fe20000041810 */
[----:B------:R-:W2:Y:S07]  /*2ed0*/  LDSM.16.M88.4 R4, [R232+0x4800] ;  /* 0x00480000e804783b */ /* 0x000eae0000000200 */
[C---:B------:R-:W-:Y:S08]  /*2ee0*/  HMMA.16816.F32.BF16 R64, R48.reuse, R72, R64 ;  /* 0x000000483040723c */ /* 0x040ff00000041840 */
[C---:B------:R-:W-:Y:S01]  /*2ef0*/  HMMA.16816.F32.BF16 R60, R48.reuse, R74, R60 ;  /* 0x0000004a303c723c */ /* 0x040fe2000004183c */
[----:B------:R-:W2:Y:S07]  /*2f00*/  LDSM.16.M88.4 R72, [R232+0x5000] ;  /* 0x00500000e848783b */ /* 0x000eae0000000200 */
[C---:B------:R-:W-:Y:S08]  /*2f10*/  HMMA.16816.F32.BF16 R56, R48.reuse, R68, R56 ;  /* 0x000000443038723c */ /* 0x040ff00000041838 */
[----:B------:R-:W-:Y:S01]  /*2f20*/  HMMA.16816.F32.BF16 R52, R48, R70, R52 ;  /* 0x000000463034723c */ /* 0x000fe20000041834 */
[----:B------:R-:W2:Y:S04]  /*2f30*/  LDSM.16.M88.4 R68, [R232+0x5800] ;  /* 0x00580000e844783b */ /* 0x000ea80000000200 */
[----:B------:R-:W-:Y:S03]  /*2f40*/  LDSM.16.M88.4 R48, [R229+0x18100] ;  /* 0x01810000e530783b */ /* 0x000fe60000000200 */
[C---:B-1----:R-:W-:Y:S08]  /*2f50*/  HMMA.16816.F32.BF16 R28, R12.reuse, R44, R28 ;  /* 0x0000002c0c1c723c */ /* 0x042ff0000004181c */
[C---:B------:R-:W-:Y:S01]  /*2f60*/  HMMA.16816.F32.BF16 R24, R12.reuse, R46, R24 ;  /* 0x0000002e0c18723c */ /* 0x040fe20000041818 */
[----:B------:R-:W1:Y:S07]  /*2f70*/  LDSM.16.M88.4 R44, [R228+0xc100] ;  /* 0x00c10000e42c783b */ /* 0x000e6e0000000200 */
[C---:B------:R-:W-:Y:S08]  /*2f80*/  HMMA.16816.F32.BF16 R20, R12.reuse, R40, R20 ;  /* 0x000000280c14723c */ /* 0x040ff00000041814 */
[C---:B------:R-:W-:Y:S01]  /*2f90*/  HMMA.16816.F32.BF16 R16, R12.reuse, R42, R16 ;  /* 0x0000002a0c10723c */ /* 0x040fe20000041810 */
[----:B------:R-:W1:Y:S07]  /*2fa0*/  LDSM.16.M88.4 R40, [R228+0xc900] ;  /* 0x00c90000e428783b */ /* 0x000e6e0000000200 */
[C---:B---3--:R-:W-:Y:S08]  /*2fb0*/  HMMA.16816.F32.BF16 R64, R12.reuse, R36, R64 ;  /* 0x000000240c40723c */ /* 0x048ff00000041840 */
[C---:B------:R-:W-:Y:S01]  /*2fc0*/  HMMA.16816.F32.BF16 R60, R12.reuse, R38, R60 ;  /* 0x000000260c3c723c */ /* 0x040fe2000004183c */
[----:B------:R-:W3:Y:S07]  /*2fd0*/  LDSM.16.M88.4 R36, [R228+0xd100] ;  /* 0x00d10000e424783b */ /* 0x000eee0000000200 */
[C---:B----4-:R-:W-:Y:S08]  /*2fe0*/  HMMA.16816.F32.BF16 R56, R12.reuse, R32, R56 ;  /* 0x000000200c38723c */ /* 0x050ff00000041838 */
[----:B------:R-:W-:Y:S01]  /*2ff0*/  HMMA.16816.F32.BF16 R52, R12, R34, R52 ;  /* 0x000000220c34723c */ /* 0x000fe20000041834 */
[----:B------:R-:W4:Y:S04]  /*3000*/  LDSM.16.M88.4 R32, [R228+0xd900] ;  /* 0x00d90000e420783b */ /* 0x000f280000000200 */
[----:B------:R-:W-:Y:S03]  /*3010*/  LDSM.16.M88.4 R12, [R227+0x18100] ;  /* 0x01810000e30c783b */ /* 0x000fe60000000200 */
[C---:B-----5:R-:W-:Y:S08]  /*3020*/  HMMA.16816.F32.BF16 R28, R76.reuse, R8, R28 ;  /* 0x000000084c1c723c */ /* 0x060ff0000004181c */
[C---:B------:R-:W-:Y:S01]  /*3030*/  HMMA.16816.F32.BF16 R24, R76.reuse, R10, R24 ;  /* 0x0000000a4c18723c */ /* 0x040fe20000041818 */
[----:B------:R-:W5:Y:S07]  /*3040*/  LDSM.16.M88.4 R8, [R220+0x4000] ;  /* 0x00400000dc08783b */ /* 0x000f6e0000000200 */
[C---:B--2---:R-:W-:Y:S08]  /*3050*/  HMMA.16816.F32.BF16 R20, R76.reuse, R4, R20 ;  /* 0x000000044c14723c */ /* 0x044ff00000041814 */
[C---:B------:R-:W-:Y:S01]  /*3060*/  HMMA.16816.F32.BF16 R16, R76.reuse, R6, R16 ;  /* 0x000000064c10723c */ /* 0x040fe20000041810 */
[----:B------:R-:W2:Y:S07]  /*3070*/  LDSM.16.M88.4 R4, [R220+0x4800] ;  /* 0x00480000dc04783b */ /* 0x000eae0000000200 */
[C---:B------:R-:W-:Y:S08]  /*3080*/  HMMA.16816.F32.BF16 R64, R76.reuse, R72, R64 ;  /* 0x000000484c40723c */ /* 0x040ff00000041840 */
[C---:B------:R-:W-:Y:S08]  /*3090*/  HMMA.16816.F32.BF16 R60, R76.reuse, R74, R60 ;  /* 0x0000004a4c3c723c */ /* 0x040ff0000004183c */
[C---:B------:R-:W-:Y:S08]  /*30a0*/  HMMA.16816.F32.BF16 R56, R76.reuse, R68, R56 ;  /* 0x000000444c38723c */ /* 0x040ff00000041838 */
[----:B------:R-:W-:Y:S08]  /*30b0*/  HMMA.16816.F32.BF16 R52, R76, R70, R52 ;  /* 0x000000464c34723c */ /* 0x000ff00000041834 */
        /* <DEDUP_REMOVED lines=8> */
[----:B------:R-:W-:Y:S07]  /*3140*/  LDSM.16.M88.4 R36, [R233+0xe900] ;  /* 0x00e90000e924783b */ /* 0x000fee0000000200 */
[C---:B----4-:R-:W-:Y:S08]  /*3150*/  HMMA.16816.F32.BF16 R56, R48.reuse, R32, R56 ;  /* 0x000000203038723c */ /* 0x050ff00000041838 */
[----:B------:R-:W-:Y:S01]  /*3160*/  HMMA.16816.F32.BF16 R52, R48, R34, R52 ;  /* 0x000000223034723c */ /* 0x000fe20000041834 */
[----:B------:R-:W-:Y:S04]  /*3170*/  LDSM.16.M88.4 R32, [R234+0x1c100] ;  /* 0x01c10000ea20783b */ /* 0x000fe80000000200 */
[----:B------:R-:W-:Y:S03]  /*3180*/  LDSM.16.M88.4 R48, [R233+0xf900] ;  /* 0x00f90000e930783b */ /* 0x000fe60000000200 */
[C---:B-----5:R-:W-:Y:S08]  /*3190*/  HMMA.16816.F32.BF16 R28, R12.reuse, R8, R28 ;  /* 0x000000080c1c723c */ /* 0x060ff0000004181c */
[C---:B------:R-:W-:Y:S01]  /*31a0*/  HMMA.16816.F32.BF16 R24, R12.reuse, R10, R24 ;  /* 0x0000000a0c18723c */ /* 0x040fe20000041818 */
[----:B------:R-:W3:Y:S07]  /*31b0*/  LDSM.16.M88.4 R8, [R233+0xe100] ;  /* 0x00e10000e908783b */ /* 0x000eee0000000200 */
[C---:B--2---:R-:W-:Y:S08]  /*31c0*/  HMMA.16816.F32.BF16 R20, R12.reuse, R4, R20 ;  /* 0x000000040c14723c */ /* 0x044ff00000041814 */
[C---:B------:R-:W-:Y:S01]  /*31d0*/  HMMA.16816.F32.BF16 R16, R12.reuse, R6, R16 ;  /* 0x000000060c10723c */ /* 0x040fe20000041810 */
[----:B------:R-:W2:Y:S07]  /*31e0*/  LDSM.16.M88.4 R4, [R233+0xf100] ;  /* 0x00f10000e904783b */ /* 0x000eae0000000200 */
[C---:B-1----:R-:W-:Y:S08]  /*31f0*/  HMMA.16816.F32.BF16 R64, R12.reuse, R44, R64 ;  /* 0x0000002c0c40723c */ /* 0x042ff00000041840 */
[C---:B------:R-:W-:Y:S01]  /*3200*/  HMMA.16816.F32.BF16 R60, R12.reuse, R46, R60 ;  /* 0x0000002e0c3c723c */ /* 0x040fe2000004183c */
[----:B------:R-:W-:Y:S07]  /*3210*/  LDSM.16.M88.4 R44, [R232+0x6000] ;  /* 0x00600000e82c783b */ /* 0x000fee0000000200 */
[C---:B------:R-:W-:Y:S01]  /*3220*/  HMMA.16816.F32.BF16 R68, R12.reuse, R40, R56 ;  /* 0x000000280c44723c */ /* 0x040fe20000041838 */
[----:B------:R-:W1:Y:S07]  /*3230*/  LDSM.16.M88.4 R56, [R230+0x1c100] ;  /* 0x01c10000e638783b */ /* 0x000e6e0000000200 */
[----:B------:R-:W-:Y:S01]  /*3240*/  HMMA.16816.F32.BF16 R72, R12, R42, R52 ;  /* 0x0000002a0c48723c */ /* 0x000fe20000041834 */
[----:B------:R-:W4:Y:S04]  /*3250*/  LDSM.16.M88.4 R52, [R232+0x6800] ;  /* 0x00680000e834783b */ /* 0x000f280000000200 */
[----:B------:R-:W5:Y:S03]  /*3260*/  LDSM.16.M88.4 R12, [R232+0x7800] ;  /* 0x00780000e80c783b */ /* 0x000f660000000200 */
[C---:B---3--:R-:W-:Y:S01]  /*3270*/  HMMA.16816.F32.BF16 R28, R32.reuse, R8, R28 ;  /* 0x00000008201c723c */ /* 0x048fe2000004181c */
[----:B------:R-:W-:Y:S07]  /*3280*/  LDSM.16.M88.4 R40, [R232+0x7000] ;  /* 0x00700000e828783b */ /* 0x000fee0000000200 */
[C---:B------:R-:W-:Y:S01]  /*3290*/  HMMA.16816.F32.BF16 R24, R32.reuse, R10, R24 ;  /* 0x0000000a2018723c */ /* 0x040fe20000041818 */
[----:B------:R-:W-:Y:S07]  /*32a0*/  LDSM.16.M88.4 R8, [R228+0xe900] ;  /* 0x00e90000e408783b */ /* 0x000fee0000000200 */
[C---:B------:R-:W-:Y:S08]  /*32b0*/  HMMA.16816.F32.BF16 R20, R32.reuse, R36, R20 ;  /* 0x000000242014723c */ /* 0x040ff00000041814 */
[C---:B------:R-:W-:Y:S01]  /*32c0*/  HMMA.16816.F32.BF16 R16, R32.reuse, R38, R16 ;  /* 0x000000262010723c */ /* 0x040fe20000041810 */
[----:B------:R-:W-:Y:S07]  /*32d0*/  LDSM.16.M88.4 R36, [R229+0x1c100] ;  /* 0x01c10000e524783b */ /* 0x000fee0000000200 */
[C---:B--2---:R-:W-:Y:S08]  /*32e0*/  HMMA.16816.F32.BF16 R64, R32.reuse, R4, R64 ;  /* 0x000000042040723c */ /* 0x044ff00000041840 */
[C---:B------:R-:W-:Y:S01]  /*32f0*/  HMMA.16816.F32.BF16 R60, R32.reuse, R6, R60 ;  /* 0x00000006203c723c */ /* 0x040fe2000004183c */
[----:B------:R-:W-:Y:S07]  /*3300*/  LDSM.16.M88.4 R4, [R228+0xf100] ;  /* 0x00f10000e404783b */ /* 0x000fee0000000200 */
[C---:B------:R-:W-:Y:S08]  /*3310*/  HMMA.16816.F32.BF16 R68, R32.reuse, R48, R68 ;  /* 0x000000302044723c */ /* 0x040ff00000041844 */
[----:B------:R-:W-:Y:S01]  /*3320*/  HMMA.16816.F32.BF16 R72, R32, R50, R72 ;  /* 0x000000322048723c */ /* 0x000fe20000041848 */
[----:B------:R-:W2:Y:S04]  /*3330*/  LDSM.16.M88.4 R32, [R228+0xe100] ;  /* 0x00e10000e420783b */ /* 0x000ea80000000200 */
[----:B------:R-:W-:Y:S03]  /*3340*/  LDSM.16.M88.4 R48, [R228+0xf900] ;  /* 0x00f90000e430783b */ /* 0x000fe60000000200 */
[C---:B-1----:R-:W-:Y:S08]  /*3350*/  HMMA.16816.F32.BF16 R28, R56.reuse, R44, R28 ;  /* 0x0000002c381c723c */ /* 0x042ff0000004181c */
[C---:B----4-:R-:W-:Y:S08]  /*3360*/  HMMA.16816.F32.BF16 R20, R56.reuse, R52, R20 ;  /* 0x000000343814723c */ /* 0x050ff00000041814 */
[C---:B------:R-:W-:Y:S01]  /*3370*/  HMMA.16816.F32.BF16 R16, R56.reuse, R54, R16 ;  /* 0x000000363810723c */ /* 0x040fe20000041810 */
[----:B------:R-:W-:Y:S07]  /*3380*/  LDSM.16.M88.4 R52, [R220+0x6000] ;  /* 0x00600000dc34783b */ /* 0x000fee0000000200 */
[C---:B-----5:R-:W-:Y:S01]  /*3390*/  HMMA.16816.F32.BF16 R76, R56.reuse, R12, R68 ;  /* 0x0000000c384c723c */ /* 0x060fe20000041844 */
[----:B------:R-:W1:Y:S07]  /*33a0*/  LDSM.16.M88.4 R68, [R227+0x1c100] ;  /* 0x01c10000e344783b */ /* 0x000e6e0000000200 */
[----:B------:R-:W-:Y:S01]  /*33b0*/  HMMA.16816.F32.BF16 R24, R56, R46, R24 ;  /* 0x0000002e3818723c */ /* 0x000fe20000041818 */
[----:B------:R-:W3:Y:S07]  /*33c0*/  LDSM.16.M88.4 R44, [R220+0x6800] ;  /* 0x00680000dc2c783b */ /* 0x000eee0000000200 */
[----:B--2---:R-:W-:Y:S08]  /*33d0*/  HMMA.16816.F32.BF16 R28, R36, R32, R28 ;  /* 0x00000020241c723c */ /* 0x004ff0000004181c */
[C---:B------:R-:W-:Y:S08]  /*33e0*/  HMMA.16816.F32.BF16 R64, R56.reuse, R40, R64 ;  /* 0x000000283840723c */ /* 0x040ff00000041840 */
[C---:B------:R-:W-:Y:S01]  /*33f0*/  HMMA.16816.F32.BF16 R60, R56.reuse, R42, R60 ;  /* 0x0000002a383c723c */ /* 0x040fe2000004183c */
[----:B------:R-:W2:Y:S07]  /*3400*/  LDSM.16.M88.4 R40, [R220+0x7000] ;  /* 0x00700000dc28783b */ /* 0x000eae0000000200 */
[----:B------:R-:W-:Y:S01]  /*3410*/  HMMA.16816.F32.BF16 R72, R56, R14, R72 ;  /* 0x0000000e3848723c */ /* 0x000fe20000041848 */
[----:B------:R-:W4:Y:S01]  /*3420*/  LDSM.16.M88.4 R12, [R220+0x7800] ;  /* 0x00780000dc0c783b */ /* 0x000f220000000200 */
[----:B------:R-:W-:-:S06]  /*3430*/  DEPBAR.LE SB0, 0x0 ;  /* 0x000080000000791a */ /* 0x000fcc0000000000 */
[----:B-1----:R-:W-:Y:S08]  /*3440*/  HMMA.16816.F32.BF16 R28, R68, R52, R28 ;  /* 0x00000034441c723c */ /* 0x002ff0000004181c */
[C---:B------:R-:W-:Y:S08]  /*3450*/  HMMA.16816.F32.BF16 R24, R36.reuse, R34, R24 ;  /* 0x000000222418723c */ /* 0x040ff00000041818 */
[C---:B------:R-:W-:Y:S08]  /*3460*/  HMMA.16816.F32.BF16 R20, R36.reuse, R8, R20 ;  /* 0x000000082414723c */ /* 0x040ff00000041814 */
[----:B------:R-:W-:Y:S01]  /*3470*/  HMMA.16816.F32.BF16 R16, R36, R10, R16 ;  /* 0x0000000a2410723c */ /* 0x000fe20000041810 */
[----:B------:R-:W-:-:S06]  /*3480*/  FMUL.FTZ R0, R30, c[0x0][0x320] ;  /* 0x0000c8001e007a20 */ /* 0x000fcc0000410000 */
[----:B------:R-:W1:Y:S01]  /*3490*/  MUFU.TANH R0, R0 ;  /* 0x0000000000007308 */ /* 0x000e620000002400 */
[C---:B------:R-:W-:Y:S07]  /*34a0*/  HMMA.16816.F32.BF16 R64, R36.reuse, R4, R64 ;  /* 0x000000042440723c */ /* 0x040fee0000041840 */
[----:B------:R-:W-:Y:S01]  /*34b0*/  FMUL.FTZ R4, R28, c[0x0][0x320] ;  /* 0x0000c8001c047a20 */ /* 0x000fe20000410000 */
[----:B------:R-:W-:Y:S01]  /*34c0*/  HMMA.16816.F32.BF16 R60, R36, R6, R60 ;  /* 0x00000006243c723c */ /* 0x000fe2000004183c */
[----:B------:R-:W-:-:S04]  /*34d0*/  FMUL.FTZ R5, R29, c[0x0][0x320] ;  /* 0x0000c8001d057a20 */ /* 0x000fc80000410000 */
[----:B------:R-:W1:Y:S03]  /*34e0*/  MUFU.TANH R4, R4 ;  /* 0x0000000400047308 */ /* 0x000e660000002400 */
[C---:B------:R-:W-:Y:S05]  /*34f0*/  HMMA.16816.F32.BF16 R76, R36.reuse, R48, R76 ;  /* 0x00000030244c723c */ /* 0x040fea000004184c */
[----:B------:R-:W1:Y:S03]  /*3500*/  MUFU.TANH R5, R5 ;  /* 0x0000000500057308 */ /* 0x000e660000002400 */
[----:B------:R-:W-:Y:S08]  /*3510*/  HMMA.16816.F32.BF16 R72, R36, R50, R72 ;  /* 0x000000322448723c */ /* 0x000ff00000041848 */
[C---:B------:R-:W-:Y:S08]  /*3520*/  HMMA.16816.F32.BF16 R24, R68.reuse, R54, R24 ;  /* 0x000000364418723c */ /* 0x040ff00000041818 */
[C---:B---3--:R-:W-:Y:S08]  /*3530*/  HMMA.16816.F32.BF16 R20, R68.reuse, R44, R20 ;  /* 0x0000002c4414723c */ /* 0x048ff00000041814 */
[C---:B------:R-:W-:Y:S08]  /*3540*/  HMMA.16816.F32.BF16 R16, R68.reuse, R46, R16 ;  /* 0x0000002e4410723c */ /* 0x040ff00000041810 */
[C---:B--2---:R-:W-:Y:S08]  /*3550*/  HMMA.16816.F32.BF16 R64, R68.reuse, R40, R64 ;  /* 0x000000284440723c */ /* 0x044ff00000041840 */
[C---:B------:R-:W-:Y:S08]  /*3560*/  HMMA.16816.F32.BF16 R60, R68.reuse, R42, R60 ;  /* 0x0000002a443c723c */ /* 0x040ff0000004183c */
[C---:B----4-:R-:W-:Y:S08]  /*3570*/  HMMA.16816.F32.BF16 R76, R68.reuse, R12, R76 ;  /* 0x0000000c444c723c */ /* 0x050ff0000004184c */
[----:B------:R-:W-:Y:S01]  /*3580*/  HMMA.16816.F32.BF16 R72, R68, R14, R72 ;  /* 0x0000000e4448723c */ /* 0x000fe20000041848 */
[----:B------:R-:W-:Y:S06]  /*3590*/  BAR.SYNC.DEFER_BLOCKING 0x0 ;  /* 0x0000000000007b1d */ /* 0x000fec0000010000 */
[----:B------:R-:W-:Y:S05]  /*35a0*/  @P0 BRA `(.L_x_1973) ;  /* 0x000004e000000947 */ /* 0x000fea0003800000 */
[----:B-1----:R-:W-:Y:S01]  /*35b0*/  ISETP.NE.AND P1, PT, R236, 0x1, PT ;  /* 0x00000001ec00780c */ /* 0x002fe20003f25270 */
[----:B------:R-:W-:Y:S01]  /*35c0*/  IMAD.MOV.U32 R237, RZ, RZ, RZ ;  /* 0x000000ffffed7224 */ /* 0x000fe200078e00ff */
[----:B------:R-:W-:-:S04]  /*35d0*/  IADD3 R238, R239, UR12, R80 ;  /* 0x0000000cefee7c10 */ /* 0x000fc8000fffe050 */
[----:B------:R-:W-:-:S05]  /*35e0*/  IADD3 R238, R238, -0x40, RZ ;  /* 0xffffffc0eeee7810 */ /* 0x000fca0007ffe0ff */
[----:B------:R-:W-:Y:S02]  /*35f0*/  IMAD.MOV.U32 R6, RZ, RZ, R238 ;  /* 0x000000ffff067224 */ /* 0x000fe400078e00ee */
[----:B------:R-:W-:-:S05]  /*3600*/  @P1 IMAD.HI.U32 R7, R238, c[0x0][0x2bc], RZ ;  /* 0x0000af00ee071a27 */ /* 0x000fca00078e00ff */
[----:B------:R-:W-:-:S04]  /*3610*/  @P1 SHF.R.U32.HI R6, RZ, c[0x0][0x2c0], R7 ;  /* 0x0000b000ff061a19 */ /* 0x000fc80000011607 */
[----:B------:R-:W-:-:S04]  /*3620*/  @!P2 IADD3 R10, P0, R6, UR16, RZ ;  /* 0x00000010060aac10 */ /* 0x000fc8000ff1e0ff */
[----:B------:R-:W-:Y:S02]  /*3630*/  @!P2 LEA.HI.X.SX32 R7, R6, UR8, 0x1, P0 ;  /* 0x000000080607ac11 */ /* 0x000fe400080f0eff */
[----:B------:R-:W-:-:S04]  /*3640*/  @!P2 LEA R8, P0, R10, c[0x0][0x2a0], 0x2 ;  /* 0x0000a8000a08aa11 */ /* 0x000fc800078010ff */
[----:B------:R-:W-:-:S05]  /*3650*/  @!P2 LEA.HI.X R9, R10, c[0x0][0x2a4], R7, 0x2, P0 ;  /* 0x0000a9000a09aa11 */ /* 0x000fca00000f1407 */
[----:B------:R-:W2:Y:S01]  /*3660*/  @!P2 LDG.E R237, [R8.64] ;  /* 0x0000001208eda981 */ /* 0x000ea2000c1e1900 */
[----:B------:R-:W-:Y:S01]  /*3670*/  IMAD.MOV R7, RZ, RZ, -R6 ;  /* 0x000000ffff077224 */ /* 0x000fe200078e0a06 */
[----:B------:R-:W-:Y:S01]  /*3680*/  SEL R14, RZ, 0x10, P3 ;  /* 0x00000010ff0e7807 */ /* 0x000fe20001800000 */
[C---:B------:R-:W-:Y:S01]  /*3690*/  IMAD.SHL.U32 R15, R207.reuse, 0x2, RZ ;  /* 0x00000002cf0f7824 */ /* 0x040fe200078e00ff */
[----:B------:R-:W-:Y:S01]  /*36a0*/  SHF.L.U64.HI R28, R207, 0x1, R166 ;  /* 0x00000001cf1c7819 */ /* 0x000fe200000102a6 */
[----:B------:R-:W-:Y:S01]  /*36b0*/  IMAD R238, R7, c[0x0][0x2b8], R238 ;  /* 0x0000ae0007ee7a24 */ /* 0x000fe200078e02ee */
[----:B------:R-:W-:Y:S01]  /*36c0*/  IADD3 R40, -R14, 0x10, RZ ;  /* 0x000000100e287810 */ /* 0x000fe20007ffe1ff */
[C---:B------:R-:W-:Y:S01]  /*36d0*/  IMAD.SHL.U32 R12, R206.reuse, 0x2, RZ ;  /* 0x00000002ce0c7824 */ /* 0x040fe200078e00ff */
[----:B------:R-:W-:Y:S01]  /*36e0*/  SHF.L.U64.HI R13, R206, 0x1, R247 ;  /* 0x00000001ce0d7819 */ /* 0x000fe200000102f7 */
[----:B------:R-:W-:Y:S01]  /*36f0*/  IMAD.WIDE.U32 R10, R238, c[0x0][0x1e0], RZ ;  /* 0x00007800ee0a7a25 */ /* 0x000fe200078e00ff */
[----:B------:R-:W-:-:S02]  /*3700*/  SHF.R.S32.HI R7, RZ, 0x1f, R238 ;  /* 0x0000001fff077819 */ /* 0x000fc400000114ee */
[----:B------:R-:W-:Y:S02]  /*3710*/  LOP3.LUT R40, R40, 0xf, RZ, 0xc0, !PT ;  /* 0x0000000f28287812 */ /* 0x000fe400078ec0ff */
[----:B------:R-:W-:Y:S01]  /*3720*/  IADD3 R33, -R248, 0x10, RZ ;  /* 0x00000010f8217810 */ /* 0x000fe20007ffe1ff */
[----:B------:R-:W-:-:S03]  /*3730*/  IMAD R7, R7, c[0x0][0x1e0], RZ ;  /* 0x0000780007077a24 */ /* 0x000fc600078e02ff */
[----:B------:R-:W-:Y:S01]  /*3740*/  LOP3.LUT R33, R33, 0xf, RZ, 0xc0, !PT ;  /* 0x0000000f21217812 */ /* 0x000fe200078ec0ff */
[----:B------:R-:W-:-:S04]  /*3750*/  IMAD R7, R238, c[0x0][0x1e4], R7 ;  /* 0x00007900ee077a24 */ /* 0x000fc800078e0207 */
[----:B------:R-:W-:Y:S01]  /*3760*/  IMAD.IADD R11, R11, 0x1, R7 ;  /* 0x000000010b0b7824 */ /* 0x000fe200078e0207 */
[----:B------:R-:W-:Y:S02]  /*3770*/  SHF.L.U64.HI R7, R204, 0x1, R245 ;  /* 0x00000001cc077819 */ /* 0x000fe400000102f5 */
[----:B--2---:R-:W-:Y:S01]  /*3780*/  SHF.R.S32.HI R6, RZ, 0x1f, R237 ;  /* 0x0000001fff067819 */ /* 0x004fe200000114ed */
[----:B------:R-:W-:Y:S01]  /*3790*/  IMAD.WIDE.U32 R8, R237, c[0x0][0x1f0], R10 ;  /* 0x00007c00ed087a25 */ /* 0x000fe200078e000a */
[----:B------:R-:W-:Y:S02]  /*37a0*/  SEL R11, RZ, 0x10, P5 ;  /* 0x00000010ff0b7807 */ /* 0x000fe40002800000 */
[----:B------:R-:W-:Y:S01]  /*37b0*/  SHF.L.U64.HI R10, R205, 0x1, R246 ;  /* 0x00000001cd0a7819 */ /* 0x000fe200000102f6 */
[----:B------:R-:W-:Y:S01]  /*37c0*/  IMAD R6, R6, c[0x0][0x1f0], RZ ;  /* 0x00007c0006067a24 */ /* 0x000fe200078e02ff */
[----:B------:R-:W-:Y:S02]  /*37d0*/  IADD3 R29, P0, R8, UR14, RZ ;  /* 0x0000000e081d7c10 */ /* 0x000fe4000ff1e0ff */
[----:B------:R-:W-:Y:S01]  /*37e0*/  IADD3 R39, -R11, 0x10, RZ ;  /* 0x000000100b277810 */ /* 0x000fe20007ffe1ff */
[----:B------:R-:W-:Y:S01]  /*37f0*/  IMAD R6, R237, c[0x0][0x1f4], R6 ;  /* 0x00007d00ed067a24 */ /* 0x000fe200078e0206 */
[----:B------:R-:W-:-:S02]  /*3800*/  SEL R8, RZ, 0x10, P4 ;  /* 0x00000010ff087807 */ /* 0x000fc40002000000 */
[----:B------:R-:W-:Y:S02]  /*3810*/  LOP3.LUT R39, R39, 0xf, RZ, 0xc0, !PT ;  /* 0x0000000f27277812 */ /* 0x000fe400078ec0ff */
[----:B------:R-:W-:Y:S01]  /*3820*/  IADD3.X R6, R9, UR7, R6, P0, !PT ;  /* 0x0000000709067c10 */ /* 0x000fe200087fe406 */
[----:B------:R-:W-:Y:S01]  /*3830*/  IMAD.SHL.U32 R9, R205, 0x2, RZ ;  /* 0x00000002cd097824 */ /* 0x000fe200078e00ff */
[C---:B------:R-:W-:Y:S02]  /*3840*/  LEA R30, P0, R29.reuse, c[0x0][0x1c8], 0x1 ;  /* 0x000072001d1e7a11 */ /* 0x040fe400078008ff */
[----:B------:R-:W-:Y:S02]  /*3850*/  IADD3 R36, -R8, 0x10, RZ ;  /* 0x0000001008247810 */ /* 0x000fe40007ffe1ff */
[----:B------:R-:W-:Y:S01]  /*3860*/  LEA.HI.X R29, R29, c[0x0][0x1cc], R6, 0x1, P0 ;  /* 0x000073001d1d7a11 */ /* 0x000fe200000f0c06 */
[----:B------:R-:W1:Y:S01]  /*3870*/  SHFL.IDX PT, R32, R30, 0x1, 0x181f ;  /* 0x00381f001e207f89 */ /* 0x000e6200000e0000 */
[----:B------:R-:W-:Y:S01]  /*3880*/  LOP3.LUT R36, R36, 0xf, RZ, 0xc0, !PT ;  /* 0x0000000f24247812 */ /* 0x000fe200078ec0ff */
[----:B------:R-:W-:-:S02]  /*3890*/  IMAD.SHL.U32 R6, R204, 0x2, RZ ;  /* 0x00000002cc067824 */ /* 0x000fc400078e00ff */
[----:B------:R-:W2:Y:S04]  /*38a0*/  SHFL.IDX PT, R34, R29, 0x1, 0x181f ;  /* 0x00381f001d227f89 */ /* 0x000ea800000e0000 */
[----:B------:R-:W3:Y:S04]  /*38b0*/  SHFL.IDX PT, R30, R30, RZ, 0x181f ;  /* 0x00181fff1e1e7589 */ /* 0x000ee800000e0000 */
[----:B------:R-:W4:Y:S01]  /*38c0*/  SHFL.IDX PT, R29, R29, RZ, 0x181f ;  /* 0x00181fff1d1d7589 */ /* 0x000f2200000e0000 */
[----:B-1----:R-:W-:-:S04]  /*38d0*/  IADD3 R40, P1, P0, R40, R32, R15 ;  /* 0x0000002028287210 */ /* 0x002fc8000783e00f */
[----:B--2---:R-:W-:Y:S02]  /*38e0*/  IADD3.X R41, RZ, R34, R28, P1, P0 ;  /* 0x00000022ff297210 */ /* 0x004fe40000fe041c */
[----:B------:R-:W-:-:S04]  /*38f0*/  IADD3 R38, P1, P0, R39, R32, R12 ;  /* 0x0000002027267210 */ /* 0x000fc8000783e00c */
[----:B------:R-:W-:Y:S02]  /*3900*/  IADD3.X R39, RZ, R34, R13, P1, P0 ;  /* 0x00000022ff277210 */ /* 0x000fe40000fe040d */
[----:B------:R-:W-:-:S04]  /*3910*/  IADD3 R36, P1, P0, R36, R32, R9 ;  /* 0x0000002024247210 */ /* 0x000fc8000783e009 */
[----:B------:R-:W-:Y:S02]  /*3920*/  IADD3.X R37, RZ, R34, R10, P1, P0 ;  /* 0x00000022ff257210 */ /* 0x000fe40000fe040a */
[----:B------:R-:W-:-:S04]  /*3930*/  IADD3 R32, P1, P0, R33, R32, R6 ;  /* 0x0000002021207210 */ /* 0x000fc8000783e006 */
[----:B------:R-:W-:Y:S02]  /*3940*/  IADD3.X R33, RZ, R34, R7, P1, P0 ;  /* 0x00000022ff217210 */ /* 0x000fe40000fe0407 */
[----:B---3--:R-:W-:-:S05]  /*3950*/  IADD3 R34, P0, R30, R15, RZ ;  /* 0x0000000f1e227210 */ /* 0x008fca0007f1e0ff */
[----:B----4-:R-:W-:Y:S01]  /*3960*/  IMAD.X R35, R29, 0x1, R28, P0 ;  /* 0x000000011d237824 */ /* 0x010fe200000e061c */
        /* <DEDUP_REMOVED lines=18> */
.L_x_1973:
[----:B-1----:R-:W-:Y:S01]  /*3a90*/  FMUL.FTZ R9, R16, c[0x0][0x320] ;  /* 0x0000c80010097a20 */ /* 0x002fe20000410000 */
[----:B------:R-:W-:Y:S01]  /*3aa0*/  LOP3.LUT R86, R86, 0xffffffe0, RZ, 0xc0, !PT ;  /* 0xffffffe056567812 */ /* 0x000fe200078ec0ff */
[----:B------:R-:W-:Y:S01]  /*3ab0*/  UIADD3 UR4, UR10, 0x1, -UR11 ;  /* 0x000000010a047890 */ /* 0x000fe2000fffe80b */
[----:B------:R-:W-:Y:S01]  /*3ac0*/  SHF.R.S32.HI R12, RZ, 0x1f, R85 ;  /* 0x0000001fff0c7819 */ /* 0x000fe20000011455 */
[----:B------:R-:W-:Y:S01]  /*3ad0*/  FMUL.FTZ R10, R20, c[0x0][0x320] ;  /* 0x0000c800140a7a20 */ /* 0x000fe20000410000 */
[----:B------:R-:W-:Y:S01]  /*3ae0*/  LEA.HI R16, R84, R83, RZ, 0x2 ;  /* 0x0000005354107211 */ /* 0x000fe200078f10ff */
[----:B------:R-:W-:Y:S01]  /*3af0*/  IMAD.IADD R7, R83, 0x1, -R86 ;  /* 0x0000000153077824 */ /* 0x000fe200078e0a56 */
[-C--:B------:R-:W-:Y:S01]  /*3b00*/  LEA.HI R12, R12, R85.reuse, RZ, 0x3 ;  /* 0x000000550c0c7211 */ /* 0x080fe200078f18ff */
[----:B------:R-:W-:Y:S01]  /*3b10*/  FMUL.FTZ R6, R21, c[0x0][0x320] ;  /* 0x0000c80015067a20 */ /* 0x000fe20000410000 */
[----:B------:R-:W-:Y:S01]  /*3b20*/  LOP3.LUT R16, R16, 0xfffffffc, RZ, 0xc0, !PT ;  /* 0xfffffffc10107812 */ /* 0x000fe200078ec0ff */
[----:B------:R-:W-:Y:S01]  /*3b30*/  FMUL.FTZ R8, R17, c[0x0][0x320] ;  /* 0x0000c80011087a20 */ /* 0x000fe20000410000 */
[----:B------:R-:W-:Y:S01]  /*3b40*/  LOP3.LUT R12, R12, 0xffffff8, RZ, 0xc0, !PT ;  /* 0x0ffffff80c0c7812 */ /* 0x000fe200078ec0ff */
[----:B------:R-:W-:Y:S01]  /*3b50*/  FMUL.FTZ R34, R72, c[0x0][0x320] ;  /* 0x0000c80048227a20 */ /* 0x000fe20000410000 */
[----:B------:R-:W-:Y:S01]  /*3b60*/  SHF.R.S32.HI R14, RZ, 0x1f, R7 ;  /* 0x0000001fff0e7819 */ /* 0x000fe20000011407 */
[----:B------:R-:W-:Y:S01]  /*3b70*/  IMAD.IADD R83, R83, 0x1, -R16 ;  /* 0x0000000153537824 */ /* 0x000fe200078e0a10 */
[----:B------:R-:W-:Y:S01]  /*3b80*/  IADD3 R85, -R12, R85, RZ ;  /* 0x000000550c557210 */ /* 0x000fe20007ffe1ff */
[----:B------:R-:W-:Y:S01]  /*3b90*/  FMUL.FTZ R32, R73, c[0x0][0x320] ;  /* 0x0000c80049207a20 */ /* 0x000fe20000410000 */
[----:B------:R-:W-:Y:S01]  /*3ba0*/  LEA.HI R12, R14, R7, RZ, 0x2 ;  /* 0x000000070e0c7211 */ /* 0x000fe200078f10ff */
[----:B------:R-:W-:Y:S01]  /*3bb0*/  FMUL.FTZ R64, R64, c[0x0][0x320] ;  /* 0x0000c80040407a20 */ /* 0x000fe20000410000 */
[----:B------:R-:W-:Y:S01]  /*3bc0*/  LEA.HI R14, R83, R83, RZ, 0x1 ;  /* 0x00000053530e7211 */ /* 0x000fe200078f08ff */
[----:B------:R-:W-:Y:S01]  /*3bd0*/  FMUL.FTZ R65, R65, c[0x0][0x320] ;  /* 0x0000c80041417a20 */ /* 0x000fe20000410000 */
[----:B------:R-:W-:Y:S01]  /*3be0*/  LEA.HI.SX32 R16, R12, UR24, 0x1e ;  /* 0x000000180c107c11 */ /* 0x000fe2000f8ff2ff */
[----:B------:R-:W-:Y:S01]  /*3bf0*/  FMUL.FTZ R60, R60, c[0x0][0x320] ;  /* 0x0000c8003c3c7a20 */ /* 0x000fe20000410000 */
[----:B------:R-:W-:Y:S01]  /*3c00*/  LOP3.LUT R14, R14, 0x1ffffffe, RZ, 0xc0, !PT ;  /* 0x1ffffffe0e0e7812 */ /* 0x000fe200078ec0ff */
[----:B------:R-:W-:Y:S01]  /*3c10*/  FMUL.FTZ R61, R61, c[0x0][0x320] ;  /* 0x0000c8003d3d7a20 */ /* 0x000fe20000410000 */
[----:B------:R-:W-:Y:S01]  /*3c20*/  PLOP3.LUT P0, PT, PT, PT, UP1, 0x80, 0x0 ;  /* 0x000000000000781c */ /* 0x000fe20003f0f018 */
[----:B------:R-:W-:Y:S01]  /*3c30*/  IMAD R16, R85, 0x10, R16 ;  /* 0x0000001055107824 */ /* 0x000fe200078e0210 */
[----:B------:R-:W-:Y:S01]  /*3c40*/  LOP3.LUT R12, R12, 0x7ffffffc, RZ, 0xc0, !PT ;  /* 0x7ffffffc0c0c7812 */ /* 0x000fe200078ec0ff */
[----:B------:R-:W-:Y:S01]  /*3c50*/  IMAD.IADD R83, R83, 0x1, -R14 ;  /* 0x0000000153537824 */ /* 0x000fe200078e0a0e */
[----:B------:R-:W-:Y:S01]  /*3c60*/  ULDC UR26, c[0x0][0x2ac] ;  /* 0x0000ab00001a7ab9 */ /* 0x000fe20000000800 */
[----:B------:R-:W-:Y:S01]  /*3c70*/  FMUL.FTZ R14, R24, c[0x0][0x320] ;  /* 0x0000c800180e7a20 */ /* 0x000fe20000410000 */
[----:B------:R-:W1:Y:S01]  /*3c80*/  MUFU.TANH R10, R10 ;  /* 0x0000000a000a7308 */ /* 0x000e620000002400 */
[----:B------:R-:W-:Y:S01]  /*3c90*/  IMAD.IADD R241, R7, 0x1, -R12 ;  /* 0x0000000107f17824 */ /* 0x000fe200078e0a0c */
[----:B------:R-:W-:Y:S01]  /*3ca0*/  LEA R240, R83, R16, 0x3 ;  /* 0x0000001053f07211 */ /* 0x000fe200078e18ff */
[----:B------:R-:W-:Y:S01]  /*3cb0*/  FMUL.FTZ R76, R76, c[0x0][0x320] ;  /* 0x0000c8004c4c7a20 */ /* 0x000fe20000410000 */
[----:B------:R-:W-:Y:S01]  /*3cc0*/  MOV R12, UR4 ;  /* 0x00000004000c7c02 */ /* 0x000fe20008000f00 */
[----:B------:R-:W-:Y:S01]  /*3cd0*/  IMAD.SHL.U32 R241, R241, 0x2, RZ ;  /* 0x00000002f1f17824 */ /* 0x000fe200078e00ff */
[----:B------:R-:W-:Y:S01]  /*3ce0*/  ULDC UR4, c[0x0][0x1d0] ;  /* 0x0000740000047ab9 */ /* 0x000fe20000000800 */
[----:B------:R-:W-:Y:S01]  /*3cf0*/  @P0 IMAD.HI.U32 R13, R240, c[0x0][0x2c8], RZ ;  /* 0x0000b200f00d0a27 */ /* 0x000fe200078e00ff */
[----:B------:R-:W-:Y:S01]  /*3d00*/  PLOP3.LUT P0, PT, PT, PT, UP1, 0x80, 0x0 ;  /* 0x000000000000781c */ /* 0x000fe20003f0f018 */
[----:B------:R-:W2:Y:S01]  /*3d10*/  MUFU.TANH R6, R6 ;  /* 0x0000000600067308 */ /* 0x000ea20000002400 */
[----:B------:R-:W-:Y:S01]  /*3d20*/  IADD3 R15, R12, -c[0x0][0x168], -R241 ;  /* 0x80005a000c0f7a10 */ /* 0x000fe20007ffe8f1 */
[----:B------:R-:W-:Y:S01]  /*3d30*/  IMAD.MOV.U32 R11, RZ, RZ, R240 ;  /* 0x000000ffff0b7224 */ /* 0x000fe200078e00f0 */
[----:B------:R-:W-:Y:S01]  /*3d40*/  ULDC UR5, c[0x0][0x324] ;  /* 0x0000c90000057ab9 */ /* 0x000fe20000000800 */
[----:B------:R-:W-:Y:S01]  /*3d50*/  FMUL.FTZ R77, R77, c[0x0][0x320] ;  /* 0x0000c8004d4d7a20 */ /* 0x000fe20000410000 */
[----:B------:R-:W-:Y:S01]  /*3d60*/  UIMAD UR4, UR26, UR4, -UR11 ;  /* 0x000000041a0472a4 */ /* 0x000fe2000f8e0a0b */
[----:B------:R-:W-:Y:S01]  /*3d70*/  FMUL.FTZ R25, R25, c[0x0][0x320] ;  /* 0x0000c80019197a20 */ /* 0x000fe20000410000 */
[----:B------:R-:W-:Y:S01]  /*3d80*/  ULOP3.LUT UR11, URZ, UR5, URZ, 0x33, !UPT ;  /* 0x000000053f0b7292 */ /* 0x000fe2000f8e333f */
[----:B------:R-:W3:Y:S01]  /*3d90*/  MUFU.TANH R9, R9 ;  /* 0x0000000900097308 */ /* 0x000ee20000002400 */
[----:B------:R-:W-:Y:S01]  /*3da0*/  IADD3 R17, R15, c[0x0][0x328], RZ ;  /* 0x0000ca000f117a10 */ /* 0x000fe20007ffe0ff */
[----:B------:R-:W0:Y:S01]  /*3db0*/  LDGDEPBAR ;  /* 0x00000000000079af */ /* 0x000e220000000000 */
[----:B------:R-:W-:Y:S01]  /*3dc0*/  IMAD.IADD R231, R82, 0x1, R81 ;  /* 0x0000000152e77824 */ /* 0x000fe200078e0251 */
[----:B------:R-:W-:-:S02]  /*3dd0*/  @P0 SHF.R.U32.HI R11, RZ, c[0x0][0x2cc], R13 ;  /* 0x0000b300ff0b0a19 */ /* 0x000fc4000001160d */
[----:B------:R-:W-:Y:S02]  /*3de0*/  PLOP3.LUT P0, PT, PT, PT, UP0, 0x40, 0x0 ;  /* 0x000000000000781c */ /* 0x000fe40003f0e808 */
[----:B------:R-:W4:Y:S01]  /*3df0*/  MUFU.TANH R8, R8 ;  /* 0x0000000800087308 */ /* 0x000f220000002400 */
[----:B------:R-:W5:Y:S01]  /*3e00*/  SHFL.IDX PT, R16, R11, RZ, 0x1c1f ;  /* 0x001c1fff0b107589 */ /* 0x000f6200000e0000 */
[----:B------:R-:W-:Y:S02]  /*3e10*/  IADD3 R13, -R241, UR4, RZ ;  /* 0x00000004f10d7c10 */ /* 0x000fe4000fffe1ff */
[----:B------:R-:W-:-:S04]  /*3e20*/  IADD3 R15, R15, UR11, RZ ;  /* 0x0000000b0f0f7c10 */ /* 0x000fc8000fffe0ff */
[----:B------:R1:W1:Y:S08]  /*3e30*/  MUFU.TANH R190, R64 ;  /* 0x0000004000be7308 */ /* 0x0002700000002400 */
[----:B------:R1:W1:Y:S08]  /*3e40*/  MUFU.TANH R182, R65 ;  /* 0x0000004100b67308 */ /* 0x0002700000002400 */
[----:B------:R1:W1:Y:S01]  /*3e50*/  MUFU.TANH R188, R60 ;  /* 0x0000003c00bc7308 */ /* 0x0002620000002400 */
[----:B-----5:R-:W-:-:S02]  /*3e60*/  IADD3 R24, R17, R16, RZ ;  /* 0x0000001011187210 */ /* 0x020fc40007ffe0ff */
[----:B------:R-:W-:Y:S02]  /*3e70*/  IADD3 R20, R15, R16, RZ ;  /* 0x000000100f147210 */ /* 0x000fe40007ffe0ff */
[----:B------:R-:W-:-:S03]  /*3e80*/  IMNMX R21, R24, R13, PT ;  /* 0x0000000d18157217 */ /* 0x000fc60003800200 */
[----:B------:R1:W1:Y:S08]  /*3e90*/  MUFU.TANH R184, R61 ;  /* 0x0000003d00b87308 */ /* 0x0002700000002400 */
[----:B------:R1:W1:Y:S08]  /*3ea0*/  MUFU.TANH R194, R76 ;  /* 0x0000004c00c27308 */ /* 0x0002700000002400 */
[----:B------:R1:W1:Y:S08]  /*3eb0*/  MUFU.TANH R192, R77 ;  /* 0x0000004d00c07308 */ /* 0x0002700000002400 */
[----:B------:R-:W1:Y:S08]  /*3ec0*/  MUFU.TANH R34, R34 ;  /* 0x0000002200227308 */ /* 0x000e700000002400 */
[----:B------:R-:W1:Y:S08]  /*3ed0*/  MUFU.TANH R32, R32 ;  /* 0x0000002000207308 */ /* 0x000e700000002400 */
[----:B------:R-:W1:Y:S08]  /*3ee0*/  MUFU.TANH R14, R14 ;  /* 0x0000000e000e7308 */ /* 0x000e700000002400 */
[----:B------:R1:W1:Y:S01]  /*3ef0*/  MUFU.TANH R12, R25 ;  /* 0x00000019000c7308 */ /* 0x0002620000002400 */
[----:B------:R-:W-:Y:S05]  /*3f00*/  @P0 BRA `(.L_x_1974) ;  /* 0x0000016000000947 */ /* 0x000fea0003800000 */
[----:B--234-:R-:W-:Y:S01]  /*3f10*/  IMAD.U32 R7, RZ, RZ, UR10 ;  /* 0x0000000aff077e24 */ /* 0x01cfe2000f8e00ff */
[----:B------:R-:W-:Y:S04]  /*3f20*/  BSSY B0, `(.L_x_1975) ;  /* 0x000000f000007945 */ /* 0x000fe80003800000 */
[----:B-1----:R-:W-:-:S04]  /*3f30*/  IADD3 R25, R7, -c[0x0][0x168], R16 ;  /* 0x80005a0007197a10 */ /* 0x002fc80007ffe010 */
        /* <DEDUP_REMOVED lines=9> */
.L_x_1976:
[----:B------:R-:W-:-:S04]  /*3fd0*/  MOV R7, c[0x0][0x32c] ;  /* 0x0000cb0000077a02 */ /* 0x000fc80000000f00 */
[----:B------:R-:W-:-:S13]  /*3fe0*/  ISETP.NE.AND P0, PT, R7, 0x1, PT ;  /* 0x000000010700780c */ /* 0x000fda0003f05270 */
[----:B------:R-:W-:-:S05]  /*3ff0*/  @P0 IMAD.HI.U32 R7, R25, c[0x0][0x330], RZ ;  /* 0x0000cc0019070a27 */ /* 0x000fca00078e00ff */
[----:B------:R-:W-:Y:S02]  /*4000*/  @P0 SHF.R.U32.HI R25, RZ, c[0x0][0x334], R7 ;  /* 0x0000cd00ff190a19 */ /* 0x000fe40000011607 */
.L_x_1977:
[----:B------:R-:W-:Y:S05]  /*4010*/  BSYNC B0 ;  /* 0x0000000000007941 */ /* 0x000fea0003800000 */
.L_x_1975:
[----:B------:R-:W-:-:S04]  /*4020*/  IMAD R16, R25, c[0x0][0x32c], -R80 ;  /* 0x0000cb0019107a24 */ /* 0x000fc800078e0a50 */
[----:B------:R-:W-:-:S05]  /*4030*/  IMAD.IADD R7, R16, 0x1, -R241 ;  /* 0x0000000110077824 */ /* 0x000fca00078e0af1 */
[----:B------:R-:W-:Y:S02]  /*4040*/  IADD3 R16, R7, c[0x0][0x32c], RZ ;  /* 0x0000cb0007107a10 */ /* 0x000fe40007ffe0ff */
[----:B------:R-:W-:Y:S02]  /*4050*/  IMNMX R20, R20, R7, !PT ;  /* 0x0000000714147217 */ /* 0x000fe40007800200 */
[----:B------:R-:W-:Y:S02]  /*4060*/  IMNMX R21, R21, R16, PT ;  /* 0x0000001015157217 */ /* 0x000fe40003800200 */
.L_x_1974:
[----:B--234-:R-:W-:Y:S01]  /*4070*/  ISETP.LT.AND P1, PT, RZ, UR20, PT ;  /* 0x00000014ff007c0c */ /* 0x01cfe2000bf21270 */
[----:B------:R-:W2:Y:S01]  /*4080*/  SHFL.IDX PT, R24, R11, 0x1, 0x1c1f ;  /* 0x003c1f000b187f89 */ /* 0x000ea200000e0000 */
[----:B------:R-:W-:Y:S02]  /*4090*/  FMUL.FTZ R33, R78, c[0x0][0x320] ;  /* 0x0000c8004e217a20 */ /* 0x000fe40000410000 */
[----:B------:R-:W-:Y:S01]  /*40a0*/  ISETP.GT.AND P0, PT, R20, RZ, P1 ;  /* 0x000000ff1400720c */ /* 0x000fe20000f04270 */
[----:B------:R-:W-:Y:S02]  /*40b0*/  FMUL.FTZ R18, R18, c[0x0][0x320] ;  /* 0x0000c80012127a20 */ /* 0x000fe40000410000 */
[----:B-1----:R-:W-:Y:S01]  /*40c0*/  FMUL.FTZ R25, R27, c[0x0][0x320] ;  /* 0x0000c8001b197a20 */ /* 0x002fe20000410000 */
[----:B------:R-:W-:Y:S01]  /*40d0*/  ISETP.LT.OR P0, PT, R21, 0x1, P0 ;  /* 0x000000011500780c */ /* 0x000fe20000701670 */
[----:B------:R-:W-:Y:S01]  /*40e0*/  FMUL.FTZ R26, R26, c[0x0][0x320] ;  /* 0x0000c8001a1a7a20 */ /* 0x000fe20000410000 */
[----:B------:R-:W1:Y:S01]  /*40f0*/  MUFU.TANH R33, R33 ;  /* 0x0000002100217308 */ /* 0x000e620000002400 */
[----:B------:R-:W-:Y:S01]  /*4100*/  FMUL.FTZ R63, R63, c[0x0][0x320] ;  /* 0x0000c8003f3f7a20 */ /* 0x000fe20000410000 */
[----:B------:R-:W-:Y:S01]  /*4110*/  FSEL R7, R4, -INF , !P0 ;  /* 0xff80000004077808 */ /* 0x000fe20004000000 */
[----:B------:R-:W-:Y:S01]  /*4120*/  FMUL.FTZ R79, R79, c[0x0][0x320] ;  /* 0x0000c8004f4f7a20 */ /* 0x000fe20000410000 */
[----:B------:R-:W-:Y:S01]  /*4130*/  ISETP.GT.AND P0, PT, R20, 0x1, P1 ;  /* 0x000000011400780c */ /* 0x000fe20000f04270 */
[----:B------:R-:W-:-:S02]  /*4140*/  FMUL.FTZ R67, R67, c[0x0][0x320] ;  /* 0x0000c80043437a20 */ /* 0x000fc40000410000 */
[----:B------:R-:W-:Y:S01]  /*4150*/  FMUL.FTZ R74, R74, c[0x0][0x320] ;  /* 0x0000c8004a4a7a20 */ /* 0x000fe20000410000 */
[----:B------:R-:W-:Y:S01]  /*4160*/  ISETP.LT.OR P0, PT, R21, 0x2, P0 ;  /* 0x000000021500780c */ /* 0x000fe20000701670 */
[----:B------:R-:W-:Y:S01]  /*4170*/  FMUL.FTZ R75, R75, c[0x0][0x320] ;  /* 0x0000c8004b4b7a20 */ /* 0x000fe20000410000 */
[----:B------:R3:W4:Y:S01]  /*4180*/  MUFU.TANH R191, R63 ;  /* 0x0000003f00bf7308 */ /* 0x0007220000002400 */
[----:B------:R-:W-:Y:S01]  /*4190*/  FMUL.FTZ R19, R19, c[0x0][0x320] ;  /* 0x0000c80013137a20 */ /* 0x000fe20000410000 */
[----:B------:R-:W-:Y:S01]  /*41a0*/  FSEL R16, R5, -INF , !P0 ;  /* 0xff80000005107808 */ /* 0x000fe20004000000 */
[----:B------:R-:W-:Y:S01]  /*41b0*/  FMUL.FTZ R5, R31, c[0x0][0x320] ;  /* 0x0000c8001f057a20 */ /* 0x000fe20000410000 */
[----:B------:R-:W-:Y:S01]  /*41c0*/  ISETP.GT.AND P0, PT, R20, 0x8, P1 ;  /* 0x000000081400780c */ /* 0x000fe20000f04270 */
[----:B------:R-:W-:Y:S02]  /*41d0*/  FMUL.FTZ R62, R62, c[0x0][0x320] ;  /* 0x0000c8003e3e7a20 */ /* 0x000fe40000410000 */
[----:B------:R-:W-:Y:S01]  /*41e0*/  FMUL.FTZ R66, R66, c[0x0][0x320] ;  /* 0x0000c80042427a20 */ /* 0x000fe20000410000 */
[----:B------:R-:W-:Y:S01]  /*41f0*/  ISETP.LT.OR P0, PT, R21, 0x9, P0 ;  /* 0x000000091500780c */ /* 0x000fe20000701670 */
[----:B------:R3:W1:Y:S03]  /*4200*/  MUFU.TANH R189, R79 ;  /* 0x0000004f00bd7308 */ /* 0x0006660000002400 */
[----:B------:R-:W-:-:S02]  /*4210*/  FSEL R14, R14, -INF , !P0 ;  /* 0xff8000000e0e7808 */ /* 0x000fc40004000000 */
[----:B------:R-:W-:-:S03]  /*4220*/  ISETP.GT.AND P0, PT, R20, 0x9, P1 ;  /* 0x000000091400780c */ /* 0x000fc60000f04270 */
[----:B------:R3:W1:Y:S01]  /*4230*/  MUFU.TANH R195, R67 ;  /* 0x0000004300c37308 */ /* 0x0006620000002400 */
[----:B------:R-:W-:-:S04]  /*4240*/  ISETP.LT.OR P0, PT, R21, 0xa, P0 ;  /* 0x0000000a1500780c */ /* 0x000fc80000701670 */
[----:B------:R-:W-:Y:S02]  /*4250*/  FSEL R12, R12, -INF , !P0 ;  /* 0xff8000000c0c7808 */ /* 0x000fe40004000000 */
[----:B------:R-:W-:Y:S01]  /*4260*/  ISETP.GT.AND P0, PT, R20, 0x10, P1 ;  /* 0x000000101400780c */ /* 0x000fe20000f04270 */
[----:B------:R-:W1:Y:S03]  /*4270*/  MUFU.TANH R18, R18 ;  /* 0x0000001200127308 */ /* 0x000e660000002400 */
[----:B------:R-:W-:-:S04]  /*4280*/  ISETP.LT.OR P0, PT, R21, 0x11, P0 ;  /* 0x000000111500780c */ /* 0x000fc80000701670 */
[----:B------:R-:W-:Y:S01]  /*4290*/  FSEL R10, R10, -INF , !P0 ;  /* 0xff8000000a0a7808 */ /* 0x000fe20004000000 */
[----:B------:R3:W1:Y:S01]  /*42a0*/  MUFU.TANH R185, R74 ;  /* 0x0000004a00b97308 */ /* 0x0006620000002400 */
[----:B------:R-:W-:-:S04]  /*42b0*/  ISETP.GT.AND P0, PT, R20, 0x11, P1 ;  /* 0x000000111400780c */ /* 0x000fc80000f04270 */
[----:B------:R-:W-:-:S03]  /*42c0*/  ISETP.LT.OR P0, PT, R21, 0x12, P0 ;  /* 0x000000121500780c */ /* 0x000fc60000701670 */
[----:B------:R3:W1:Y:S01]  /*42d0*/  MUFU.TANH R183, R75 ;  /* 0x0000004b00b77308 */ /* 0x0006620000002400 */
[----:B------:R-:W-:Y:S02]  /*42e0*/  FSEL R6, R6, -INF , !P0 ;  /* 0xff80000006067808 */ /* 0x000fe40004000000 */
[----:B------:R-:W-:-:S04]  /*42f0*/  ISETP.GT.AND P0, PT, R20, 0x18, P1 ;  /* 0x000000181400780c */ /* 0x000fc80000f04270 */
[----:B------:R-:W-:Y:S01]  /*4300*/  ISETP.LT.OR P0, PT, R21, 0x19, P0 ;  /* 0x000000191500780c */ /* 0x000fe20000701670 */
[----:B------:R-:W1:Y:S03]  /*4310*/  MUFU.TANH R5, R5 ;  /* 0x0000000500057308 */ /* 0x000e660000002400 */
[----:B------:R-:W-:Y:S01]  /*4320*/  FSEL R4, R9, -INF , !P0 ;  /* 0xff80000009047808 */ /* 0x000fe20004000000 */
[----:B------:R-:W-:Y:S01]  /*4330*/  FMUL.FTZ R9, R23, c[0x0][0x320] ;  /* 0x0000c80017097a20 */ /* 0x000fe20000410000 */
        /* <DEDUP_REMOVED lines=11> */
[----:B------:R-:W1:Y:S01]  /*43f0*/  MUFU.TANH R25, R25 ;  /* 0x0000001900197308 */ /* 0x000e620000002400 */
[----:B------:R-:W-:Y:S02]  /*4400*/  FSEL R182, R182, -INF , !P0 ;  /* 0xff800000b6b67808 */ /* 0x000fe40004000000 */
[----:B------:R-:W-:-:S04]  /*4410*/  ISETP.GT.AND P0, PT, R20, 0x28, P1 ;  /* 0x000000281400780c */ /* 0x000fc80000f04270 */
[----:B------:R-:W-:Y:S01]  /*4420*/  ISETP.LT.OR P0, PT, R21, 0x29, P0 ;  /* 0x000000291500780c */ /* 0x000fe20000701670 */
[----:B------:R-:W1:Y:S03]  /*4430*/  MUFU.TANH R26, R26 ;  /* 0x0000001a001a7308 */ /* 0x000e660000002400 */
[----:B------:R-:W-:Y:S02]  /*4440*/  FSEL R188, R188, -INF , !P0 ;  /* 0xff800000bcbc7808 */ /* 0x000fe40004000000 */
[----:B------:R-:W-:-:S03]  /*4450*/  ISETP.GT.AND P0, PT, R20, 0x29, P1 ;  /* 0x000000291400780c */ /* 0x000fc60000f04270 */
[----:B------:R3:W1:Y:S01]  /*4460*/  MUFU.TANH R187, R66 ;  /* 0x0000004200bb7308 */ /* 0x0006620000002400 */
[----:B------:R-:W-:-:S04]  /*4470*/  ISETP.LT.OR P0, PT, R21, 0x2a, P0 ;  /* 0x0000002a1500780c */ /* 0x000fc80000701670 */
[----:B------:R-:W-:Y:S02]  /*4480*/  FSEL R184, R184, -INF , !P0 ;  /* 0xff800000b8b87808 */ /* 0x000fe40004000000 */
[----:B------:R-:W-:-:S04]  /*4490*/  ISETP.GT.AND P0, PT, R20, 0x30, P1 ;  /* 0x000000301400780c */ /* 0x000fc80000f04270 */
        /* <DEDUP_REMOVED lines=8> */
[----:B------:R-:W-:Y:S01]  /*4520*/  ISETP.GT.AND P0, PT, R20, 0x39, P1 ;  /* 0x000000391400780c */ /* 0x000fe20000f04270 */
[----:B------:R-:W-:Y:S02]  /*4530*/  FMUL.FTZ R20, R22, c[0x0][0x320] ;  /* 0x0000c80016147a20 */ /* 0x000fe40000410000 */
[----:B--2---:R-:W-:Y:S01]  /*4540*/  IMAD.IADD R22, R17, 0x1, R24 ;  /* 0x0000000111167824 */ /* 0x004fe200078e0218 */
[----:B------:R-:W-:-:S03]  /*4550*/  ISETP.LT.OR P0, PT, R21, 0x3a, P0 ;  /* 0x0000003a1500780c */ /* 0x000fc60000701670 */
[----:B------:R-:W2:Y:S01]  /*4560*/  MUFU.TANH R20, R20 ;  /* 0x0000001400147308 */ /* 0x000ea20000002400 */
[----:B------:R-:W-:Y:S02]  /*4570*/  FSEL R32, R32, -INF , !P0 ;  /* 0xff80000020207808 */ /* 0x000fe40004000000 */
[----:B------:R-:W-:Y:S02]  /*4580*/  PLOP3.LUT P0, PT, PT, PT, UP0, 0x40, 0x0 ;  /* 0x000000000000781c */ /* 0x000fe40003f0e808 */
[----:B------:R-:W-:Y:S01]  /*4590*/  IMNMX R21, R22, R13, PT ;  /* 0x0000000d16157217 */ /* 0x000fe20003800200 */
[----:B------:R-:W-:-:S10]  /*45a0*/  IMAD.IADD R22, R15, 0x1, R24 ;  /* 0x000000010f167824 */ /* 0x000fd400078e0218 */
[----:B------:R-:W-:Y:S05]  /*45b0*/  @P0 BRA `(.L_x_1978) ;  /* 0x0000016000000947 */ /* 0x000fea0003800000 */
[----:B-1234-:R-:W-:Y:S01]  /*45c0*/  IMAD.U32 R11, RZ, RZ, UR10 ;  /* 0x0000000aff0b7e24 */ /* 0x01efe2000f8e00ff */
        /* <DEDUP_REMOVED lines=11> */
.L_x_1980:
[----:B------:R-:W-:-:S04]  /*4680*/  MOV R11, c[0x0][0x32c] ;  /* 0x0000cb00000b7a02 */ /* 0x000fc80000000f00 */
[----:B------:R-:W-:-:S13]  /*4690*/  ISETP.NE.AND P0, PT, R11, 0x1, PT ;  /* 0x000000010b00780c */ /* 0x000fda0003f05270 */
[----:B------:R-:W-:-:S05]  /*46a0*/  @P0 IMAD.HI.U32 R11, R13, c[0x0][0x330], RZ ;  /* 0x0000cc000d0b0a27 */ /* 0x000fca00078e00ff */
[----:B------:R-:W-:Y:S02]  /*46b0*/  @P0 SHF.R.U32.HI R13, RZ, c[0x0][0x334], R11 ;  /* 0x0000cd00ff0d0a19 */ /* 0x000fe4000001160b */
.L_x_1981:
[----:B------:R-:W-:Y:S05]  /*46c0*/  BSYNC B0 ;  /* 0x0000000000007941 */ /* 0x000fea0003800000 */
.L_x_1979:
[----:B------:R-:W-:-:S04]  /*46d0*/  IMAD R80, R13, c[0x0][0x32c], -R80 ;  /* 0x0000cb000d507a24 */ /* 0x000fc800078e0a50 */
[----:B------:R-:W-:-:S05]  /*46e0*/  IMAD.IADD R11, R80, 0x1, -R241 ;  /* 0x00000001500b7824 */ /* 0x000fca00078e0af1 */
[----:B------:R-:W-:Y:S02]  /*46f0*/  IADD3 R24, R11, c[0x0][0x32c], RZ ;  /* 0x0000cb000b187a10 */ /* 0x000fe40007ffe0ff */
[----:B------:R-:W-:Y:S02]  /*4700*/  IMNMX R22, R22, R11, !PT ;  /* 0x0000000b16167217 */ /* 0x000fe40007800200 */
[----:B------:R-:W-:Y:S02]  /*4710*/  IMNMX R21, R21, R24, PT ;  /* 0x0000001815157217 */ /* 0x000fe40003800200 */
.L_x_1978:
[----:B-1234-:R-:W-:Y:S01]  /*4720*/  ISETP.GT.AND P0, PT, R22, 0x1, P1 ;  /* 0x000000011600780c */ /* 0x01efe20000f04270 */
[----:B------:R-:W-:Y:S01]  /*4730*/  IMAD.SHL.U32 R231, R231, 0x2, RZ ;  /* 0x00000002e7e77824 */ /* 0x000fe200078e00ff */
[----:B------:R-:W-:Y:S02]  /*4740*/  @UP1 USHF.L.U32 UR25, UR25, 0x7, URZ ;  /* 0x0000000719191899 */ /* 0x000fe4000800063f */
[----:B------:R-:W-:Y:S01]  /*4750*/  ISETP.LT.OR P0, PT, R21, 0x2, P0 ;  /* 0x000000021500780c */ /* 0x000fe20000701670 */
[--C-:B------:R-:W-:Y:S01]  /*4760*/  IMAD R226, R2, 0x2, R231.reuse ;  /* 0x0000000202e27824 */ /* 0x100fe200078e02e7 */
[----:B------:R-:W-:Y:S01]  /*4770*/  LDSM.16.MT88.4 R156, [R231+0x100] ;  /* 0x00010000e79c783b */ /* 0x000fe20000004200 */
[----:B------:R-:W-:Y:S01]  /*4780*/  IMAD R225, R3, 0x2, R231 ;  /* 0x0000000203e17824 */ /* 0x000fe200078e02e7 */
[----:B------:R-:W-:Y:S01]  /*4790*/  FSEL R19, R5, -INF , !P0 ;  /* 0xff80000005137808 */ /* 0x000fe20004000000 */
[----:B------:R-:W-:Y:S01]  /*47a0*/  IMAD R224, R3, 0x2, R226 ;  /* 0x0000000203e07824 */ /* 0x000fe200078e02e2 */
[----:B------:R-:W-:Y:S01]  /*47b0*/  ISETP.GT.AND P0, PT, R22, 0x8, P1 ;  /* 0x000000081600780c */ /* 0x000fe20000f04270 */
[----:B------:R-:W-:Y:S01]  /*47c0*/  LDSM.16.MT88.4 R148, [R226+0x100] ;  /* 0x00010000e294783b */ /* 0x000fe20000004200 */
[----:B------:R-:W-:-:S02]  /*47d0*/  ULDC.64 UR4, c[0x0][0x2c8] ;  /* 0x0000b20000047ab9 */ /* 0x000fc40000000a00 */
[C---:B------:R-:W-:Y:S01]  /*47e0*/  ISETP.LT.OR P0, PT, R21.reuse, 0x9, P0 ;  /* 0x000000091500780c */ /* 0x040fe20000701670 */
[----:B------:R-:W-:Y:S01]  /*47f0*/  LDSM.16.MT88.4 R140, [R225+0x100] ;  /* 0x00010000e18c783b */ /* 0x000fe20000004200 */
[----:B------:R-:W-:Y:S02]  /*4800*/  UIMAD.WIDE.U32 UR26, UR25, UR4, URZ ;  /* 0x00000004191a72a5 */ /* 0x000fe4000f8e003f */
[----:B------:R-:W-:Y:S01]  /*4810*/  FSEL R17, R26, -INF , !P0 ;  /* 0xff8000001a117808 */ /* 0x000fe20004000000 */
[----:B------:R-:W-:Y:S01]  /*4820*/  LDSM.16.MT88.4 R132, [R224+0x100] ;  /* 0x00010000e084783b */ /* 0x000fe20000004200 */
[----:B------:R-:W-:Y:S01]  /*4830*/  ISETP.GT.AND P0, PT, R22, 0x9, P1 ;  /* 0x000000091600780c */ /* 0x000fe20000f04270 */
[----:B------:R-:W-:Y:S02]  /*4840*/  UIADD3 UR20, UR20, -0x2, URZ ;  /* 0xfffffffe14147890 */ /* 0x000fe4000fffe03f */
[----:B------:R-:W-:Y:S01]  /*4850*/  LDSM.16.MT88.4 R40, [R231+0x2100] ;  /* 0x00210000e728783b */ /* 0x000fe20000004200 */
[----:B------:R-:W-:Y:S01]  /*4860*/  ISETP.LT.OR P0, PT, R21, 0xa, P0 ;  /* 0x0000000a1500780c */ /* 0x000fe20000701670 */
[----:B------:R-:W-:-:S02]  /*4870*/  @UP1 UMOV UR25, UR27 ;  /* 0x0000001b00191c82 */ /* 0x000fc40008000000 */
[----:B------:R-:W-:Y:S01]  /*4880*/  LDSM.16.MT88.4 R48, [R226+0x2100] ;  /* 0x00210000e230783b */ /* 0x000fe20000004200 */
[----:B------:R-:W-:Y:S01]  /*4890*/  FSEL R5, R25, -INF , !P0 ;  /* 0xff80000019057808 */ /* 0x000fe20004000000 */
[----:B------:R-:W-:Y:S01]  /*48a0*/  @UP1 USHF.R.U32.HI UR24, URZ, UR5, UR25 ;  /* 0x000000053f181299 */ /* 0x000fe20008011619 */
[----:B------:R-:W-:Y:S01]  /*48b0*/  ISETP.GT.AND P0, PT, R22, 0x10, P1 ;  /* 0x000000101600780c */ /* 0x000fe20000f04270 */
[----:B------:R-:W-:Y:S02]  /*48c0*/  LDSM.16.MT88.4 R56, [R225+0x2100] ;  /* 0x00210000e138783b */ /* 0x000fe40000004200 */
[----:B------:R-:W-:Y:S01]  /*48d0*/  UIADD3 UR4, UR21, UR24, URZ ;  /* 0x0000001815047290 */ /* 0x000fe2000fffe03f */
[----:B------:R-:W-:Y:S01]  /*48e0*/  ISETP.LT.OR P0, PT, R21, 0x11, P0 ;  /* 0x000000111500780c */ /* 0x000fe20000701670 */
[----:B------:R-:W-:Y:S01]  /*48f0*/  LDSM.16.MT88.4 R64, [R224+0x2100] ;  /* 0x00210000e040783b */ /* 0x000fe20000004200 */
[----:B------:R-:W-:Y:S02]  /*4900*/  ULDC UR21, c[0x0][0x328] ;  /* 0x0000ca0000157ab9 */ /* 0x000fe40000000800 */
[----:B------:R-:W-:Y:S01]  /*4910*/  FSEL R15, R20, -INF , !P0 ;  /* 0xff800000140f7808 */ /* 0x000fe20004000000 */
[----:B------:R-:W-:Y:S01]  /*4920*/  LDSM.16.MT88.4 R72, [R231+0x4100] ;  /* 0x00410000e748783b */ /* 0x000fe20000004200 */
[----:B------:R-:W-:Y:S01]  /*4930*/  ISETP.GT.AND P0, PT, R22, 0x11, P1 ;  /* 0x000000111600780c */ /* 0x000fe20000f04270 */
[----:B------:R-:W-:-:S02]  /*4940*/  UIADD3 UR21, UR4, UR21, URZ ;  /* 0x0000001504157290 */ /* 0x000fc4000fffe03f */
[----:B------:R-:W-:Y:S01]  /*4950*/  LDSM.16.MT88.4 R80, [R226+0x4100] ;  /* 0x00410000e250783b */ /* 0x000fe20000004200 */
[----:B------:R-:W-:-:S03]  /*4960*/  ISETP.LT.OR P0, PT, R21, 0x12, P0 ;  /* 0x000000121500780c */ /* 0x000fc60000701670 */
[----:B------:R-:W-:Y:S01]  /*4970*/  LDSM.16.MT88.4 R88, [R225+0x4100] ;  /* 0x00410000e158783b */ /* 0x000fe20000004200 */
[----:B------:R-:W-:Y:S02]  /*4980*/  FSEL R11, R9, -INF , !P0 ;  /* 0xff800000090b7808 */ /* 0x000fe40004000000 */
[----:B------:R-:W-:Y:S01]  /*4990*/  ISETP.GT.AND P0, PT, R22, 0x18, P1 ;  /* 0x000000181600780c */ /* 0x000fe20000f04270 */
[----:B------:R-:W-:Y:S03]  /*49a0*/  LDSM.16.MT88.4 R96, [R224+0x4100] ;  /* 0x00410000e060783b */ /* 0x000fe60000004200 */
[----:B------:R-:W-:Y:S01]  /*49b0*/  ISETP.LT.OR P0, PT, R21, 0x19, P0 ;  /* 0x000000191500780c */ /* 0x000fe20000701670 */
[----:B------:R-:W-:Y:S03]  /*49c0*/  LDSM.16.MT88.4 R104, [R231+0x6100] ;  /* 0x00610000e768783b */ /* 0x000fe60000004200 */
[----:B------:R-:W-:Y:S01]  /*49d0*/  FSEL R9, R18, -INF , !P0 ;  /* 0xff80000012097808 */ /* 0x000fe20004000000 */
[----:B------:R-:W-:Y:S01]  /*49e0*/  LDSM.16.MT88.4 R112, [R226+0x6100] ;  /* 0x00610000e270783b */ /* 0x000fe20000004200 */
[----:B------:R-:W-:-:S03]  /*49f0*/  ISETP.GT.AND P0, PT, R22, 0x19, P1 ;  /* 0x000000191600780c */ /* 0x000fc60000f04270 */
[----:B------:R-:W-:Y:S01]  /*4a00*/  LDSM.16.MT88.4 R120, [R225+0x6100] ;  /* 0x00610000e178783b */ /* 0x000fe20000004200 */
[----:B------:R-:W-:-:S03]  /*4a10*/  ISETP.LT.OR P0, PT, R21, 0x1a, P0 ;  /* 0x0000001a1500780c */ /* 0x000fc60000701670 */
[----:B------:R-:W-:Y:S01]  /*4a20*/  LDSM.16.MT88.4 R28, [R231+0x900] ;  /* 0x00090000e71c783b */ /* 0x000fe20000004200 */
[----:B------:R-:W-:Y:S02]  /*4a30*/  FSEL R13, R23, -INF , !P0 ;  /* 0xff800000170d7808 */ /* 0x000fe40004000000 */
[----:B------:R-:W-:Y:S01]  /*4a40*/  ISETP.GT.AND P0, PT, R22, 0x20, P1 ;  /* 0x000000201600780c */ /* 0x000fe20000f04270 */
[----:B------:R-:W-:Y:S01]  /*4a50*/  LDSM.16.MT88.4 R24, [R225+0x900] ;  /* 0x00090000e118783b */ /* 0x000fe20000004200 */
[----:B------:R-:W-:Y:S02]  /*4a60*/  FMNMX.FTZ R23, R7, R16, !PT ;  /* 0x0000001007177209 */ /* 0x000fe40007810000 */
[----:B------:R-:W-:Y:S02]  /*4a70*/  ISETP.LT.OR P0, PT, R21, 0x21, P0 ;  /* 0x000000211500780c */ /* 0x000fe40000701670 */
[----:B------:R-:W-:Y:S02]  /*4a80*/  FMNMX.FTZ R23, R14, R23, !PT ;  /* 0x000000170e177209 */ /* 0x000fe40007810000 */
[----:B------:R-:W-:-:S02]  /*4a90*/  FSEL R187, R187, -INF , !P0 ;  /* 0xff800000bbbb7808 */ /* 0x000fc40004000000 */
[----:B------:R-:W-:Y:S02]  /*4aa0*/  ISETP.GT.AND P0, PT, R22, 0x21, P1 ;  /* 0x000000211600780c */ /* 0x000fe40000f04270 */
[----:B------:R-:W-:Y:S02]  /*4ab0*/  FMNMX.FTZ R23, R12, R23, !PT ;  /* 0x000000170c177209 */ /* 0x000fe40007810000 */
[----:B------:R-:W-:Y:S02]  /*4ac0*/  ISETP.LT.OR P0, PT, R21, 0x22, P0 ;  /* 0x000000221500780c */ /* 0x000fe40000701670 */
[----:B------:R-:W-:Y:S02]  /*4ad0*/  FMNMX.FTZ R23, R10, R23, !PT ;  /* 0x000000170a177209 */ /* 0x000fe40007810000 */
[----:B------:R-:W-:Y:S02]  /*4ae0*/  FSEL R195, R195, -INF , !P0 ;  /* 0xff800000c3c37808 */ /* 0x000fe40004000000 */
[----:B------:R-:W-:-:S02]  /*4af0*/  ISETP.GT.AND P0, PT, R22, 0x28, P1 ;  /* 0x000000281600780c */ /* 0x000fc40000f04270 */
[----:B------:R-:W-:Y:S02]  /*4b00*/  FMNMX.FTZ R23, R6, R23, !PT ;  /* 0x0000001706177209 */ /* 0x000fe40007810000 */
[----:B------:R-:W-:Y:S02]  /*4b10*/  ISETP.LT.OR P0, PT, R21, 0x29, P0 ;  /* 0x000000291500780c */ /* 0x000fe40000701670 */
[----:B------:R-:W-:Y:S02]  /*4b20*/  FMNMX.FTZ R23, R4, R23, !PT ;  /* 0x0000001704177209 */ /* 0x000fe40007810000 */
[----:B------:R-:W-:Y:S02]  /*4b30*/  FSEL R193, R193, -INF , !P0 ;  /* 0xff800000c1c17808 */ /* 0x000fe40004000000 */
[----:B------:R-:W-:Y:S02]  /*4b40*/  ISETP.GT.AND P0, PT, R22, 0x29, P1 ;  /* 0x000000291600780c */ /* 0x000fe40000f04270 */
[----:B------:R-:W-:-:S02]  /*4b50*/  FMNMX.FTZ R23, R8, R23, !PT ;  /* 0x0000001708177209 */ /* 0x000fc40007810000 */
[----:B------:R-:W-:Y:S02]  /*4b60*/  ISETP.LT.OR P0, PT, R21, 0x2a, P0 ;  /* 0x0000002a1500780c */ /* 0x000fe40000701670 */
[----:B------:R-:W-:Y:S02]  /*4b70*/  FMNMX.FTZ R23, R190, R23, !PT ;  /* 0x00000017be177209 */ /* 0x000fe40007810000 */
[----:B------:R-:W-:Y:S02]  /*4b80*/  FSEL R191, R191, -INF , !P0 ;  /* 0xff800000bfbf7808 */ /* 0x000fe40004000000 */
[----:B------:R-:W-:Y:S02]  /*4b90*/  ISETP.GT.AND P0, PT, R22, 0x30, P1 ;  /* 0x000000301600780c */ /* 0x000fe40000f04270 */
[----:B------:R-:W-:Y:S02]  /*4ba0*/  FMNMX.FTZ R23, R182, R23, !PT ;  /* 0x00000017b6177209 */ /* 0x000fe40007810000 */
[----:B------:R-:W-:-:S02]  /*4bb0*/  ISETP.LT.OR P0, PT, R21, 0x31, P0 ;  /* 0x000000311500780c */ /* 0x000fc40000701670 */
[----:B------:R-:W-:Y:S02]  /*4bc0*/  FMNMX.FTZ R23, R188, R23, !PT ;  /* 0x00000017bc177209 */ /* 0x000fe40007810000 */
[----:B------:R-:W-:Y:S02]  /*4bd0*/  FSEL R33, R33, -INF , !P0 ;  /* 0xff80000021217808 */ /* 0x000fe40004000000 */
[----:B------:R-:W-:Y:S02]  /*4be0*/  ISETP.GT.AND P0, PT, R22, 0x31, P1 ;  /* 0x000000311600780c */ /* 0x000fe40000f04270 */
[----:B------:R-:W-:Y:S02]  /*4bf0*/  FMNMX.FTZ R23, R184, R23, !PT ;  /* 0x00000017b8177209 */ /* 0x000fe40007810000 */
[----:B------:R-:W-:Y:S02]  /*4c00*/  ISETP.LT.OR P0, PT, R21, 0x32, P0 ;  /* 0x000000321500780c */ /* 0x000fe40000701670 */
[----:B------:R-:W-:-:S02]  /*4c10*/  FMNMX.FTZ R23, R194, R23, !PT ;  /* 0x00000017c2177209 */ /* 0x000fc40007810000 */
[----:B------:R-:W-:Y:S02]  /*4c20*/  FSEL R189, R189, -INF , !P0 ;  /* 0xff800000bdbd7808 */ /* 0x000fe40004000000 */
[----:B------:R-:W-:Y:S02]  /*4c30*/  ISETP.GT.AND P0, PT, R22, 0x38, P1 ;  /* 0x000000381600780c */ /* 0x000fe40000f04270 */
[----:B------:R-:W-:Y:S02]  /*4c40*/  FMNMX.FTZ R23, R192, R23, !PT ;  /* 0x00000017c0177209 */ /* 0x000fe40007810000 */
[----:B------:R-:W-:Y:S02]  /*4c50*/  ISETP.LT.OR P0, PT, R21, 0x39, P0 ;  /* 0x000000391500780c */ /* 0x000fe40000701670 */
[----:B------:R-:W-:Y:S02]  /*4c60*/  FMNMX.FTZ R23, R34, R23, !PT ;  /* 0x0000001722177209 */ /* 0x000fe40007810000 */
[----:B------:R-:W-:-:S02]  /*4c70*/  FSEL R185, R185, -INF , !P0 ;  /* 0xff800000b9b97808 */ /* 0x000fc40004000000 */
[----:B------:R-:W-:-:S04]  /*4c80*/  ISETP.GT.AND P0, PT, R22, RZ, P1 ;  /* 0x000000ff1600720c */ /* 0x000fc80000f04270 */
[----:B------:R-:W-:-:S04]  /*4c90*/  ISETP.LT.OR P0, PT, R21, 0x1, P0 ;  /* 0x000000011500780c */ /* 0x000fc80000701670 */
[----:B------:R-:W-:Y:S02]  /*4ca0*/  FSEL R18, R0, -INF , !P0 ;  /* 0xff80000000127808 */ /* 0x000fe40004000000 */
[----:B------:R-:W-:Y:S02]  /*4cb0*/  ISETP.GT.AND P0, PT, R22, 0x39, P1 ;  /* 0x000000391600780c */ /* 0x000fe40000f04270 */
[----:B------:R-:W-:Y:S02]  /*4cc0*/  FMNMX.FTZ R20, R18, R19, !PT ;  /* 0x0000001312147209 */ /* 0x000fe40007810000 */
[----:B------:R-:W-:Y:S02]  /*4cd0*/  ISETP.LT.OR P0, PT, R21, 0x3a, P0 ;  /* 0x0000003a1500780c */ /* 0x000fe40000701670 */
[----:B------:R-:W-:Y:S02]  /*4ce0*/  FMNMX.FTZ R20, R17, R20, !PT ;  /* 0x0000001411147209 */ /* 0x000fe40007810000 */
[----:B------:R-:W-:-:S02]  /*4cf0*/  FMNMX.FTZ R0, R32, R23, !PT ;  /* 0x0000001720007209 */ /* 0x000fc40007810000 */
[----:B------:R-:W-:Y:S02]  /*4d00*/  FMNMX.FTZ R20, R5, R20, !PT ;  /* 0x0000001405147209 */ /* 0x000fe40007810000 */
[----:B------:R-:W-:Y:S01]  /*4d10*/  FSEL R183, R183, -INF , !P0 ;  /* 0xff800000b7b77808 */ /* 0x000fe20004000000 */
        /* <DEDUP_REMOVED lines=11> */
[----:B------:R-:W-:-:S04]  /*4dd0*/  FMNMX.FTZ R20, R33, R20, !PT ;  /* 0x0000001421147209 */ /* 0x000fc80007810000 */
[----:B------:R-:W-:-:S04]  /*4de0*/  FMNMX.FTZ R20, R189, R20, !PT ;  /* 0x00000014bd147209 */ /* 0x000fc80007810000 */
[----:B------:R-:W-:-:S04]  /*4df0*/  FMNMX.FTZ R20, R185, R20, !PT ;  /* 0x00000014b9147209 */ /* 0x000fc80007810000 */
[----:B------:R-:W-:-:S05]  /*4e00*/  FMNMX.FTZ R20, R183, R20, !PT ;  /* 0x00000014b7147209 */ /* 0x000fca0007810000 */
[----:B------:R-:W2:Y:S01]  /*4e10*/  SHFL.BFLY PT, R21, R20, 0x2, 0x1f ;  /* 0x0c401f0014157f89 */ /* 0x000ea200000e0000 */
[----:B-1----:R-:W-:-:S04]  /*4e20*/  FMNMX.FTZ R0, R23, R0, !PT ;  /* 0x0000000017007209 */ /* 0x002fc80007810000 */
[C---:B------:R-:W-:Y:S01]  /*4e30*/  FSETP.NEU.FTZ.AND P0, PT, R0.reuse, -INF , PT ;  /* 0xff8000000000780b */ /* 0x040fe20003f1d000 */
[----:B------:R-:W-:-:S05]  /*4e40*/  FMUL.FTZ R35, R0, c[0x0][0x2d0] ;  /* 0x0000b40000237a20 */ /* 0x000fca0000410000 */
[----:B------:R-:W-:-:S05]  /*4e50*/  FSEL R35, R35, RZ, P0 ;  /* 0x000000ff23237208 */ /* 0x000fca0000000000 */
[--C-:B------:R-:W-:Y:S02]  /*4e60*/  FFMA.FTZ R180, R7, c[0x0][0x2d0], -R35.reuse ;  /* 0x0000b40007b47a23 */ /* 0x100fe40000010823 */
[--C-:B------:R-:W-:Y:S02]  /*4e70*/  FFMA.FTZ R177, R16, c[0x0][0x2d0], -R35.reuse ;  /* 0x0000b40010b17a23 */ /* 0x100fe40000010823 */
[--C-:B------:R-:W-:Y:S02]  /*4e80*/  FFMA.FTZ R178, R14, c[0x0][0x2d0], -R35.reuse ;  /* 0x0000b4000eb27a23 */ /* 0x100fe40000010823 */
[--C-:B------:R-:W-:Y:S01]  /*4e90*/  FFMA.FTZ R173, R12, c[0x0][0x2d0], -R35.reuse ;  /* 0x0000b4000cad7a23 */ /* 0x100fe20000010823 */
[----:B--2---:R-:W-:Y:S01]  /*4ea0*/  FMNMX.FTZ R21, R20, R21, !PT ;  /* 0x0000001514157209 */ /* 0x004fe20007810000 */
[--C-:B------:R-:W-:Y:S01]  /*4eb0*/  FFMA.FTZ R171, R6, c[0x0][0x2d0], -R35.reuse ;  /* 0x0000b40006ab7a23 */ /* 0x100fe20000010823 */
[----:B------:R-:W-:Y:S01]  /*4ec0*/  MUFU.EX2 R180, R180 ;  /* 0x000000b400b47308 */ /* 0x000fe20000000800 */
[----:B------:R-:W-:-:S02]  /*4ed0*/  FFMA.FTZ R170, R4, c[0x0][0x2d0], -R35 ;  /* 0x0000b40004aa7a23 */ /* 0x000fc40000010823 */
[----:B------:R-:W1:Y:S01]  /*4ee0*/  SHFL.BFLY PT, R164, R21, 0x1, 0x1f ;  /* 0x0c201f0015a47f89 */ /* 0x000e6200000e0000 */
[--C-:B------:R-:W-:Y:S02]  /*4ef0*/  FFMA.FTZ R176, R10, c[0x0][0x2d0], -R35.reuse ;  /* 0x0000b4000ab07a23 */ /* 0x100fe40000010823 */
[--C-:B------:R-:W-:Y:S02]  /*4f00*/  FFMA.FTZ R167, R8, c[0x0][0x2d0], -R35.reuse ;  /* 0x0000b40008a77a23 */ /* 0x100fe40000010823 */
[----:B------:R-:W2:Y:S01]  /*4f10*/  MUFU.EX2 R177, R177 ;  /* 0x000000b100b17308 */ /* 0x000ea20000000800 */
[--C-:B------:R-:W-:Y:S02]  /*4f20*/  FFMA.FTZ R179, R190, c[0x0][0x2d0], -R35.reuse ;  /* 0x0000b400beb37a23 */ /* 0x100fe40000010823 */
[--C-:B------:R-:W-:Y:S02]  /*4f30*/  FFMA.FTZ R181, R188, c[0x0][0x2d0], -R35.reuse ;  /* 0x0000b400bcb57a23 */ /* 0x100fe40000010823 */
[----:B------:R-:W-:-:S02]  /*4f40*/  FFMA.FTZ R182, R182, c[0x0][0x2d0], -R35 ;  /* 0x0000b400b6b67a23 */ /* 0x000fc40000010823 */
[--C-:B------:R-:W-:Y:S01]  /*4f50*/  FFMA.FTZ R184, R184, c[0x0][0x2d0], -R35.reuse ;  /* 0x0000b400b8b87a23 */ /* 0x100fe20000010823 */
[----:B------:R-:W-:Y:S01]  /*4f60*/  MUFU.EX2 R178, R178 ;  /* 0x000000b200b27308 */ /* 0x000fe20000000800 */
[----:B------:R-:W-:-:S07]  /*4f70*/  FFMA.FTZ R192, R192, c[0x0][0x2d0], -R35 ;  /* 0x0000b400c0c07a23 */ /* 0x000fce0000010823 */
[----:B------:R-:W3:Y:S01]  /*4f80*/  MUFU.EX2 R173, R173 ;  /* 0x000000ad00ad7308 */ /* 0x000ee20000000800 */
[----:B--2---:R-:W-:Y:S01]  /*4f90*/  F2FP.BF16.PACK_AB R128, R177, R180 ;  /* 0x000000b4b180723e */ /* 0x004fe200000010ff */
[----:B------:R-:W-:Y:S01]  /*4fa0*/  FADD.FTZ R177, R180, R177 ;  /* 0x000000b1b4b17221 */ /* 0x000fe20000010000 */
[----:B-1----:R-:W-:Y:S02]  /*4fb0*/  FMNMX.FTZ R164, R164, R21, !PT ;  /* 0x00000015a4a47209 */ /* 0x002fe40007810000 */
[----:B------:R-:W-:Y:S02]  /*4fc0*/  LDSM.16.MT88.4 R20, [R231+0x2900] ;  /* 0x00290000e714783b */ /* 0x000fe40000004200 */
[C---:B------:R-:W-:Y:S01]  /*4fd0*/  FSETP.NEU.FTZ.AND P0, PT, R164.reuse, -INF , PT ;  /* 0xff800000a400780b */ /* 0x040fe20003f1d000 */
[----:B------:R-:W-:Y:S01]  /*4fe0*/  FMUL.FTZ R186, R164, c[0x0][0x2d0] ;  /* 0x0000b400a4ba7a20 */ /* 0x000fe20000410000 */
[----:B------:R-:W-:Y:S04]  /*4ff0*/  MUFU.EX2 R176, R176 ;  /* 0x000000b000b07308 */ /* 0x000fe80000000800 */
[----:B------:R-:W-:-:S02]  /*5000*/  FSEL R186, R186, RZ, P0 ;  /* 0x000000ffbaba7208 */ /* 0x000fc40000000000 */
[----:B------:R-:W-:Y:S02]  /*5010*/  PLOP3.LUT P0, PT, PT, PT, UP0, 0x40, 0x0 ;  /* 0x000000000000781c */ /* 0x000fe40003f0e808 */
[----:B---3--:R-:W-:Y:S01]  /*5020*/  F2FP.BF16.PACK_AB R130, R173, R178 ;  /* 0x000000b2ad82723e */ /* 0x008fe200000010ff */
[--C-:B------:R-:W-:Y:S01]  /*5030*/  FFMA.FTZ R172, R18, c[0x0][0x2d0], -R186.reuse ;  /* 0x0000b40012ac7a23 */ /* 0x100fe200000108ba */
[----:B------:R-:W-:Y:S01]  /*5040*/  MUFU.EX2 R171, R171 ;  /* 0x000000ab00ab7308 */ /* 0x000fe20000000800 */
[--C-:B------:R-:W-:Y:S02]  /*5050*/  FFMA.FTZ R175, R19, c[0x0][0x2d0], -R186.reuse ;  /* 0x0000b40013af7a23 */ /* 0x100fe400000108ba */
[--C-:B------:R-:W-:Y:S02]  /*5060*/  FFMA.FTZ R174, R17, c[0x0][0x2d0], -R186.reuse ;  /* 0x0000b40011ae7a23 */ /* 0x100fe400000108ba */
[--C-:B------:R-:W-:Y:S01]  /*5070*/  FFMA.FTZ R169, R5, c[0x0][0x2d0], -R186.reuse ;  /* 0x0000b40005a97a23 */ /* 0x100fe200000108ba */
[----:B------:R-:W-:Y:S01]  /*5080*/  LDSM.16.MT88.4 R16, [R224+0x900] ;  /* 0x00090000e010783b */ /* 0x000fe20000004200 */
[--C-:B------:R-:W-:Y:S01]  /*5090*/  FFMA.FTZ R165, R11, c[0x0][0x2d0], -R186.reuse ;  /* 0x0000b4000ba57a23 */ /* 0x100fe200000108ba */
[----:B------:R-:W-:Y:S01]  /*50a0*/  MUFU.EX2 R172, R172 ;  /* 0x000000ac00ac7308 */ /* 0x000fe20000000800 */
[--C-:B------:R-:W-:Y:S01]  /*50b0*/  FFMA.FTZ R3, R9, c[0x0][0x2d0], -R186.reuse ;  /* 0x0000b40009037a23 */ /* 0x100fe200000108ba */
[----:B------:R-:W1:Y:S01]  /*50c0*/  LDSM.16.MT88.4 R4, [R224+0x6100] ;  /* 0x00610000e004783b */ /* 0x000e620000004200 */
[----:B------:R-:W-:-:S02]  /*50d0*/  FFMA.FTZ R168, R15, c[0x0][0x2d0], -R186 ;  /* 0x0000b4000fa87a23 */ /* 0x000fc400000108ba */
[--C-:B------:R-:W-:Y:S01]  /*50e0*/  FFMA.FTZ R2, R13, c[0x0][0x2d0], -R186.reuse ;  /* 0x0000b4000d027a23 */ /* 0x100fe200000108ba */
[----:B------:R-:W2:Y:S01]  /*50f0*/  LDSM.16.MT88.4 R8, [R226+0x900] ;  /* 0x00090000e208783b */ /* 0x000ea20000004200 */
[--C-:B------:R-:W-:Y:S01]  /*5100*/  FFMA.FTZ R187, R187, c[0x0][0x2d0], -R186.reuse ;  /* 0x0000b400bbbb7a23 */ /* 0x100fe200000108ba */
[----:B------:R-:W3:Y:S01]  /*5110*/  MUFU.EX2 R175, R175 ;  /* 0x000000af00af7308 */ /* 0x000ee20000000800 */
[--C-:B------:R-:W-:Y:S01]  /*5120*/  FFMA.FTZ R188, R195, c[0x0][0x2d0], -R186.reuse ;  /* 0x0000b400c3bc7a23 */ /* 0x100fe200000108ba */
[----:B------:R-:W4:Y:S01]  /*5130*/  LDSM.16.MT88.4 R12, [R226+0x2900] ;  /* 0x00290000e20c783b */ /* 0x000f220000004200 */
[--C-:B------:R-:W-:Y:S02]  /*5140*/  FFMA.FTZ R190, R193, c[0x0][0x2d0], -R186.reuse ;  /* 0x0000b400c1be7a23 */ /* 0x100fe400000108ba */
[--C-:B------:R-:W-:Y:S02]  /*5150*/  FFMA.FTZ R191, R191, c[0x0][0x2d0], -R186.reuse ;  /* 0x0000b400bfbf7a23 */ /* 0x100fe400000108ba */
[----:B------:R-:W-:Y:S01]  /*5160*/  FFMA.FTZ R193, R194, c[0x0][0x2d0], -R35 ;  /* 0x0000b400c2c17a23 */ /* 0x000fe20000010823 */
[----:B------:R-:W-:Y:S01]  /*5170*/  MUFU.EX2 R174, R174 ;  /* 0x000000ae00ae7308 */ /* 0x000fe20000000800 */
[----:B------:R-:W-:-:S02]  /*5180*/  FFMA.FTZ R196, R33, c[0x0][0x2d0], -R186 ;  /* 0x0000b40021c47a23 */ /* 0x000fc400000108ba */
[--C-:B------:R-:W-:Y:S02]  /*5190*/  FFMA.FTZ R189, R189, c[0x0][0x2d0], -R186.reuse ;  /* 0x0000b400bdbd7a23 */ /* 0x100fe400000108ba */
[--C-:B------:R-:W-:Y:S02]  /*51a0*/  FFMA.FTZ R185, R185, c[0x0][0x2d0], -R186.reuse ;  /* 0x0000b400b9b97a23 */ /* 0x100fe400000108ba */
[--C-:B------:R-:W-:Y:S01]  /*51b0*/  FFMA.FTZ R194, R34, c[0x0][0x2d0], -R35.reuse ;  /* 0x0000b40022c27a23 */ /* 0x100fe20000010823 */
[----:B------:R-:W5:Y:S01]  /*51c0*/  MUFU.EX2 R169, R169 ;  /* 0x000000a900a97308 */ /* 0x000f620000000800 */
[----:B---3--:R-:W-:Y:S01]  /*51d0*/  F2FP.BF16.PACK_AB R129, R175, R172 ;  /* 0x000000acaf81723e */ /* 0x008fe200000010ff */
[----:B------:R-:W-:Y:S02]  /*51e0*/  FFMA.FTZ R195, R32, c[0x0][0x2d0], -R35 ;  /* 0x0000b40020c37a23 */ /* 0x000fe40000010823 */
[----:B------:R-:W-:Y:S01]  /*51f0*/  FFMA.FTZ R186, R183, c[0x0][0x2d0], -R186 ;  /* 0x0000b400b7ba7a23 */ /* 0x000fe200000108ba */
[----:B------:R-:W-:Y:S01]  /*5200*/  LDSM.16.MT88.4 R32, [R231+0x1900] ;  /* 0x00190000e720783b */ /* 0x000fe20000004200 */
[----:B------:R-:W-:-:S02]  /*5210*/  FADD.FTZ R175, R172, R175 ;  /* 0x000000afacaf7221 */ /* 0x000fc40000010000 */
[----:B------:R-:W-:Y:S01]  /*5220*/  MUFU.EX2 R170, R170 ;  /* 0x000000aa00aa7308 */ /* 0x000fe20000000800 */
[----:B------:R-:W-:-:S04]  /*5230*/  FADD.FTZ R178, R178, R177 ;  /* 0x000000b1b2b27221 */ /* 0x000fc80000010000 */
[----:B------:R-:W-:Y:S01]  /*5240*/  FADD.FTZ R173, R173, R178 ;  /* 0x000000b2adad7221 */ /* 0x000fe20000010000 */
[----:B-----5:R-:W-:Y:S02]  /*5250*/  F2FP.BF16.PACK_AB R131, R169, R174 ;  /* 0x000000aea983723e */ /* 0x020fe400000010ff */
[----:B------:R-:W-:Y:S01]  /*5260*/  MUFU.EX2 R167, R167 ;  /* 0x000000a700a77308 */ /* 0x000fe20000000800 */
[----:B------:R-:W-:-:S04]  /*5270*/  FADD.FTZ R174, R174, R175 ;  /* 0x000000afaeae7221 */ /* 0x000fc80000010000 */
[----:B------:R-:W-:Y:S01]  /*5280*/  FADD.FTZ R169, R169, R174 ;  /* 0x000000aea9a97221 */ /* 0x000fe20000010000 */
[C---:B------:R-:W-:Y:S02]  /*5290*/  HMMA.16816.F32.BF16 R152, R128.reuse, R148, RZ ;  /* 0x000000948098723c */ /* 0x040fe400000418ff */
[----:B------:R-:W-:Y:S06]  /*52a0*/  MUFU.EX2 R168, R168 ;  /* 0x000000a800a87308 */ /* 0x000fec0000000800 */
[C---:B------:R-:W-:Y:S02]  /*52b0*/  HMMA.16816.F32.BF16 R148, R128.reuse, R150, RZ ;  /* 0x000000968094723c */ /* 0x040fe400000418ff */
[----:B------:R-:W3:Y:S06]  /*52c0*/  MUFU.EX2 R165, R165 ;  /* 0x000000a500a57308 */ /* 0x000eec0000000800 */
[C---:B------:R-:W-:Y:S02]  /*52d0*/  HMMA.16816.F32.BF16 R160, R128.reuse, R156, RZ ;  /* 0x0000009c80a0723c */ /* 0x040fe400000418ff */
[----:B------:R-:W-:Y:S06]  /*52e0*/  MUFU.EX2 R3, R3 ;  /* 0x0000000300037308 */ /* 0x000fec0000000800 */
[C---:B------:R-:W-:Y:S02]  /*52f0*/  HMMA.16816.F32.BF16 R144, R128.reuse, R140, RZ ;  /* 0x0000008c8090723c */ /* 0x040fe400000418ff */
[----:B------:R-:W5:Y:S06]  /*5300*/  MUFU.EX2 R2, R2 ;  /* 0x0000000200027308 */ /* 0x000f6c0000000800 */
[C---:B------:R-:W-:Y:S02]  /*5310*/  HMMA.16816.F32.BF16 R136, R128.reuse, R132, RZ ;  /* 0x000000848088723c */ /* 0x040fe400000418ff */
[----:B------:R-:W-:Y:S06]  /*5320*/  MUFU.EX2 R179, R179 ;  /* 0x000000b300b37308 */ /* 0x000fec0000000800 */
[C---:B------:R-:W-:Y:S02]  /*5330*/  HMMA.16816.F32.BF16 R36, R128.reuse, R40, RZ ;  /* 0x000000288024723c */ /* 0x040fe400000418ff */
[----:B------:R-:W1:Y:S06]  /*5340*/  MUFU.EX2 R182, R182 ;  /* 0x000000b600b67308 */ /* 0x000e6c0000000800 */
        /* <DEDUP_REMOVED lines=28> */
[C---:B------:R-:W-:Y:S08]  /*5510*/  HMMA.16816.F32.BF16 R48, R128.reuse, R50, RZ ;  /* 0x000000328030723c */ /* 0x040ff000000418ff */
        /* <DEDUP_REMOVED lines=9> */
[C---:B-1----:R-:W-:Y:S07]  /*55b0*/  HMMA.16816.F32.BF16 R124, R128.reuse, R4, RZ ;  /* 0x00000004807c723c */ /* 0x042fee00000418ff */
[----:B------:R-:W-:Y:S01]  /*55c0*/  F2FP.BF16.PACK_AB R4, R171, R176 ;  /* 0x000000b0ab04723e */ /* 0x000fe200000010ff */
[----:B------:R-:W-:Y:S01]  /*55d0*/  HMMA.16816.F32.BF16 R128, R128, R6, RZ ;  /* 0x000000068080723c */ /* 0x000fe200000418ff */
[----:B---3--:R-:W-:Y:S01]  /*55e0*/  F2FP.BF16.PACK_AB R5, R165, R168 ;  /* 0x000000a8a505723e */ /* 0x008fe200000010ff */
[----:B------:R-:W-:-:S02]  /*55f0*/  FADD.FTZ R176, R176, R173 ;  /* 0x000000adb0b07221 */ /* 0x000fc40000010000 */
[----:B------:R-:W-:Y:S02]  /*5600*/  FADD.FTZ R168, R168, R169 ;  /* 0x000000a9a8a87221 */ /* 0x000fe40000010000 */
[----:B------:R-:W-:Y:S01]  /*5610*/  FADD.FTZ R171, R171, R176 ;  /* 0x000000b0abab7221 */ /* 0x000fe20000010000 */
[----:B------:R-:W-:Y:S01]  /*5620*/  F2FP.BF16.PACK_AB R6, R167, R170 ;  /* 0x000000aaa706723e */ /* 0x000fe200000010ff */
[----:B------:R-:W-:Y:S01]  /*5630*/  FADD.FTZ R168, R165, R168 ;  /* 0x000000a8a5a87221 */ /* 0x000fe20000010000 */
[----:B-----5:R-:W-:Y:S01]  /*5640*/  F2FP.BF16.PACK_AB R7, R2, R3 ;  /* 0x000000030207723e */ /* 0x020fe200000010ff */
[----:B------:R-:W-:Y:S02]  /*5650*/  FADD.FTZ R170, R170, R171 ;  /* 0x000000abaaaa7221 */ /* 0x000fe40000010000 */
[----:B------:R-:W-:Y:S02]  /*5660*/  FADD.FTZ R3, R3, R168 ;  /* 0x000000a803037221 */ /* 0x000fe40000010000 */
[----:B------:R-:W-:-:S02]  /*5670*/  FADD.FTZ R170, R167, R170 ;  /* 0x000000aaa7aa7221 */ /* 0x000fc40000010000 */
[----:B--2---:R-:W-:Y:S01]  /*5680*/  HMMA.16816.F32.BF16 R152, R4, R8, R152 ;  /* 0x000000080498723c */ /* 0x004fe20000041898 */
[----:B------:R-:W-:-:S07]  /*5690*/  FADD.FTZ R2, R2, R3 ;  /* 0x0000000302027221 */ /* 0x000fce0000010000 */
[C---:B------:R-:W-:Y:S01]  /*56a0*/  HMMA.16816.F32.BF16 R148, R4.reuse, R10, R148 ;  /* 0x0000000a0494723c */ /* 0x040fe20000041894 */
[----:B------:R-:W1:Y:S07]  /*56b0*/  LDSM.16.MT88.4 R8, [R225+0x2900] ;  /* 0x00290000e108783b */ /* 0x000e6e0000004200 */
[C---:B----4-:R-:W-:Y:S08]  /*56c0*/  HMMA.16816.F32.BF16 R44, R4.reuse, R12, R44 ;  /* 0x0000000c042c723c */ /* 0x050ff0000004182c */
[C---:B------:R-:W-:Y:S01]  /*56d0*/  HMMA.16816.F32.BF16 R48, R4.reuse, R14, R48 ;  /* 0x0000000e0430723c */ /* 0x040fe20000041830 */
[----:B------:R-:W2:Y:S07]  /*56e0*/  LDSM.16.MT88.4 R12, [R225+0x4900] ;  /* 0x00490000e10c783b */ /* 0x000eae0000004200 */
[C---:B------:R-:W-:Y:S08]  /*56f0*/  HMMA.16816.F32.BF16 R136, R4.reuse, R16, R136 ;  /* 0x000000100488723c */ /* 0x040ff00000041888 */
[C---:B------:R-:W-:Y:S01]  /*5700*/  HMMA.16816.F32.BF16 R132, R4.reuse, R18, R132 ;  /* 0x000000120484723c */ /* 0x040fe20000041884 */
[----:B------:R-:W-:Y:S07]  /*5710*/  LDSM.16.MT88.4 R16, [R231+0x4900] ;  /* 0x00490000e710783b */ /* 0x000fee0000004200 */
[C---:B------:R-:W-:Y:S08]  /*5720*/  HMMA.16816.F32.BF16 R160, R4.reuse, R28, R160 ;  /* 0x0000001c04a0723c */ /* 0x040ff000000418a0 */
[C---:B-1----:R-:W-:Y:S08]  /*5730*/  HMMA.16816.F32.BF16 R52, R4.reuse, R8, R52 ;  /* 0x000000080434723c */ /* 0x042ff00000041834 */
[C---:B------:R-:W-:Y:S01]  /*5740*/  HMMA.16816.F32.BF16 R56, R4.reuse, R10, R56 ;  /* 0x0000000a0438723c */ /* 0x040fe20000041838 */
[----:B------:R-:W1:Y:S07]  /*5750*/  LDSM.16.MT88.4 R8, [R224+0x4900] ;  /* 0x00490000e008783b */ /* 0x000e6e0000004200 */
[C---:B--2---:R-:W-:Y:S08]  /*5760*/  HMMA.16816.F32.BF16 R84, R4.reuse, R12, R84 ;  /* 0x0000000c0454723c */ /* 0x044ff00000041854 */
[C---:B------:R-:W-:Y:S01]  /*5770*/  HMMA.16816.F32.BF16 R88, R4.reuse, R14, R88 ;  /* 0x0000000e0458723c */ /* 0x040fe20000041858 */
[----:B------:R-:W2:Y:S07]  /*5780*/  LDSM.16.MT88.4 R12, [R225+0x6900] ;  /* 0x00690000e10c783b */ /* 0x000eae0000004200 */
[C---:B------:R-:W-:Y:S01]  /*5790*/  HMMA.16816.F32.BF16 R156, R4.reuse, R30, R156 ;  /* 0x0000001e049c723c */ /* 0x040fe2000004189c */
[----:B------:R-:W-:Y:S07]  /*57a0*/  LDSM.16.MT88.4 R28, [R224+0x2900] ;  /* 0x00290000e01c783b */ /* 0x000fee0000004200 */
[C---:B------:R-:W-:Y:S08]  /*57b0*/  HMMA.16816.F32.BF16 R144, R4.reuse, R24, R144 ;  /* 0x000000180490723c */ /* 0x040ff00000041890 */
[C---:B------:R-:W-:Y:S01]  /*57c0*/  HMMA.16816.F32.BF16 R140, R4.reuse, R26, R140 ;  /* 0x0000001a048c723c */ /* 0x040fe2000004188c */
[----:B------:R-:W-:Y:S07]  /*57d0*/  LDSM.16.MT88.4 R24, [R226+0x4900] ;  /* 0x00490000e218783b */ /* 0x000fee0000004200 */
[C---:B-1----:R-:W-:Y:S08]  /*57e0*/  HMMA.16816.F32.BF16 R92, R4.reuse, R8, R92 ;  /* 0x00000008045c723c */ /* 0x042ff0000004185c */
[C---:B------:R-:W-:Y:S01]  /*57f0*/  HMMA.16816.F32.BF16 R96, R4.reuse, R10, R96 ;  /* 0x0000000a0460723c */ /* 0x040fe20000041860 */
[----:B------:R-:W1:Y:S07]  /*5800*/  LDSM.16.MT88.4 R8, [R224+0x6900] ;  /* 0x00690000e008783b */ /* 0x000e6e0000004200 */
[C---:B------:R-:W-:Y:S08]  /*5810*/  HMMA.16816.F32.BF16 R36, R4.reuse, R20, R36 ;  /* 0x000000140424723c */ /* 0x040ff00000041824 */
[C---:B------:R-:W-:Y:S01]  /*5820*/  HMMA.16816.F32.BF16 R40, R4.reuse, R22, R40 ;  /* 0x000000160428723c */ /* 0x040fe20000041828 */
[----:B------:R-:W3:Y:S07]  /*5830*/  LDSM.16.MT88.4 R20, [R231+0x6900] ;  /* 0x00690000e714783b */ /* 0x000eee0000004200 */
        /* <DEDUP_REMOVED lines=11> */
[----:B------:R-:W-:Y:S07]  /*58f0*/  LDSM.16.MT88.4 R28, [R225+0x1100] ;  /* 0x00110000e11c783b */ /* 0x000fee0000004200 */
[C---:B------:R-:W-:Y:S08]  /*5900*/  HMMA.16816.F32.BF16 R76, R4.reuse, R24, R76 ;  /* 0x00000018044c723c */ /* 0x040ff0000004184c */
[C---:B------:R-:W-:Y:S01]  /*5910*/  HMMA.16816.F32.BF16 R80, R4.reuse, R26, R80 ;  /* 0x0000001a0450723c */ /* 0x040fe20000041850 */
[----:B------:R-:W-:Y:S07]  /*5920*/  LDSM.16.MT88.4 R24, [R224+0x1100] ;  /* 0x00110000e018783b */ /* 0x000fee0000004200 */
        /* <DEDUP_REMOVED lines=15> */
[----:B--2---:R-:W-:Y:S01]  /*5a20*/  HMMA.16816.F32.BF16 R36, R4, R12, R36 ;  /* 0x0000000c0424723c */ /* 0x004fe20000041824 */
[----:B------:R-:W-:-:S02]  /*5a30*/  FADD.FTZ R190, R190, R187 ;  /* 0x000000bbbebe7221 */ /* 0x000fc40000010000 */
[----:B------:R-:W-:Y:S02]  /*5a40*/  FADD.FTZ R184, R184, R181 ;  /* 0x000000b5b8b87221 */ /* 0x000fe40000010000 */
[----:B------:R-:W-:-:S03]  /*5a50*/  FADD.FTZ R191, R191, R190 ;  /* 0x000000bebfbf7221 */ /* 0x000fc60000010000 */
        /* <DEDUP_REMOVED lines=19> */
[----:B------:R-:W5:Y:S07]  /*5b90*/  LDSM.16.MT88.4 R28, [R231+0x5100] ;  /* 0x00510000e71c783b */ /* 0x000f6e0000004200 */
[C---:B------:R-:W-:Y:S08]  /*5ba0*/  HMMA.16816.F32.BF16 R136, R4.reuse, R24, R136 ;  /* 0x000000180488723c */ /* 0x040ff00000041888 */
        /* <DEDUP_REMOVED lines=14> */
[C---:B-----5:R-:W-:Y:S08]  /*5c90*/  HMMA.16816.F32.BF16 R68, R4.reuse, R28, R68 ;  /* 0x0000001c0444723c */ /* 0x060ff00000041844 */
        /* <DEDUP_REMOVED lines=14> */
[C---:B------:R-:W-:Y:S01]  /*5d80*/  F2FP.BF16.PACK_AB R5, R189.reuse, R196 ;  /* 0x000000c4bd05723e */ /* 0x040fe200000010ff */
        /* <DEDUP_REMOVED lines=14> */
[C---:B------:R-:W-:Y:S08]  /*5e70*/  HMMA.16816.F32.BF16 R160, R4.reuse, R32, R160 ;  /* 0x0000002004a0723c */ /* 0x040ff000000418a0 */
        /* <DEDUP_REMOVED lines=21> */
[C---:B------:R-:W-:Y:S08]  /*5fd0*/  HMMA.16816.F32.BF16 R64, R4.reuse, R34, R64 ;  /* 0x000000220440723c */ /* 0x040ff00000041840 */
[C---:B-----5:R-:W-:Y:S08]  /*5fe0*/  HMMA.16816.F32.BF16 R76, R4.reuse, R28, R76 ;  /* 0x0000001c044c723c */ /* 0x060ff0000004184c */
[C---:B------:R-:W-:Y:S08]  /*5ff0*/  HMMA.16816.F32.BF16 R80, R4.reuse, R30, R80 ;  /* 0x0000001e0450723c */ /* 0x040ff00000041850 */
[C---:B------:R-:W-:Y:S08]  /*6000*/  HMMA.16816.F32.BF16 R84, R4.reuse, R24, R84 ;  /* 0x000000180454723c */ /* 0x040ff00000041854 */
[C---:B------:R-:W-:Y:S08]  /*6010*/  HMMA.16816.F32.BF16 R88, R4.reuse, R26, R88 ;  /* 0x0000001a0458723c */ /* 0x040ff00000041858 */
[C---:B---3--:R-:W-:Y:S08]  /*6020*/  HMMA.16816.F32.BF16 R92, R4.reuse, R20, R92 ;  /* 0x00000014045c723c */ /* 0x048ff0000004185c */
[C---:B------:R-:W-:Y:S08]  /*6030*/  HMMA.16816.F32.BF16 R96, R4.reuse, R22, R96 ;  /* 0x000000160460723c */ /* 0x040ff00000041860 */
[C---:B----4-:R-:W-:Y:S08]  /*6040*/  HMMA.16816.F32.BF16 R108, R4.reuse, R16, R108 ;  /* 0x00000010046c723c */ /* 0x050ff0000004186c */
[C---:B------:R-:W-:Y:S08]  /*6050*/  HMMA.16816.F32.BF16 R112, R4.reuse, R18, R112 ;  /* 0x000000120470723c */ /* 0x040ff00000041870 */
[C---:B--2---:R-:W-:Y:S08]  /*6060*/  HMMA.16816.F32.BF16 R116, R4.reuse, R12, R116 ;  /* 0x0000000c0474723c */ /* 0x044ff00000041874 */
[C---:B------:R-:W-:Y:S08]  /*6070*/  HMMA.16816.F32.BF16 R120, R4.reuse, R14, R120 ;  /* 0x0000000e0478723c */ /* 0x040ff00000041878 */
[C---:B-1----:R-:W-:Y:S08]  /*6080*/  HMMA.16816.F32.BF16 R124, R4.reuse, R8, R124 ;  /* 0x00000008047c723c */ /* 0x042ff0000004187c */
[----:B------:R-:W-:Y:S01]  /*6090*/  HMMA.16816.F32.BF16 R128, R4, R10, R128 ;  /* 0x0000000a0480723c */ /* 0x000fe20000041880 */
[----:B------:R-:W-:Y:S07]  /*60a0*/  @P0 BRA `(.L_x_1982) ;  /* 0x0000018000000947 */ /* 0x000fee0003800000 */
        /* <DEDUP_REMOVED lines=13> */
.L_x_1983:
[----:B------:R-:W-:Y:S02]  /*6180*/  UMOV UR5, 0x1 ;  /* 0x0000000100057882 */ /* 0x000fe40000000000 */
[----:B------:R-:W-:Y:S02]  /*6190*/  ULDC UR4, c[0x0][0x32c] ;  /* 0x0000cb0000047ab9 */ /* 0x000fe40000000800 */
[----:B------:R-:W-:-:S03]  /*61a0*/  UISETP.NE.AND UP2, UPT, UR5, UR4, UPT ;  /* 0x000000040500728c */ /* 0x000fc6000bf45270 */
[----:B------:R-:W-:Y:S02]  /*61b0*/  ULDC.64 UR4, c[0x0][0x330] ;  /* 0x0000cc0000047ab9 */ /* 0x000fe40000000a00 */
[----:B------:R-:W-:-:S07]  /*61c0*/  UIMAD.WIDE.U32 UR26, UR24, UR4, URZ ;  /* 0x00000004181a72a5 */ /* 0x000fce000f8e003f */
[----:B------:R-:W-:Y:S02]  /*61d0*/  @UP2 UMOV UR25, UR27 ;  /* 0x0000001b00192c82 */ /* 0x000fe40008000000 */
[----:B------:R-:W-:Y:S02]  /*61e0*/  @UP2 USHF.R.U32.HI UR24, URZ, UR5, UR25 ;  /* 0x000000053f182299 */ /* 0x000fe40008011619 */
.L_x_1984:
[----:B------:R-:W-:Y:S02]  /*61f0*/  ULDC UR4, c[0x0][0x32c] ;  /* 0x0000cb0000047ab9 */ /* 0x000fe40000000800 */
[----:B------:R-:W-:-:S04]  /*6200*/  UIMAD UR4, UR24, UR4, UR4 ;  /* 0x00000004180472a4 */ /* 0x000fc8000f8e0204 */
[----:B------:R-:W-:-:S04]  /*6210*/  UISETP.LT.AND UP2, UPT, UR21, UR4, UPT ;  /* 0x000000041500728c */ /* 0x000fc8000bf41270 */
[----:B------:R-:W-:-:S04]  /*6220*/  USEL UR21, UR21, UR4, UP2 ;  /* 0x0000000415157287 */ /* 0x000fc80009000000 */
.L_x_1982:
[----:B------:R-:W-:-:S04]  /*6230*/  USHF.R.S32.HI UR4, URZ, 0x1f, UR21 ;  /* 0x0000001f3f047899 */ /* 0x000fc80008011415 */
[----:B------:R-:W-:-:S04]  /*6240*/  ULEA.HI UR4, UR4, UR21, URZ, 0x6 ;  /* 0x0000001504047291 */ /* 0x000fc8000f8f303f */
[----:B------:R-:W-:-:S04]  /*6250*/  USHF.R.S32.HI UR4, URZ, 0x6, UR4 ;  /* 0x000000063f047899 */ /* 0x000fc80008011404 */
[----:B------:R-:W-:-:S04]  /*6260*/  UISETP.LT.AND UP2, UPT, UR9, UR4, UPT ;  /* 0x000000040900728c */ /* 0x000fc8000bf41270 */
[----:B------:R-:W-:-:S04]  /*6270*/  USEL UR4, UR9, UR4, !UP2 ;  /* 0x0000000409047287 */ /* 0x000fc8000d000000 */
[----:B------:R-:W-:-:S06]  /*6280*/  UISETP.GE.AND UP2, UPT, UR20, UR4, UPT ;  /* 0x000000041400728c */ /* 0x000fcc000bf46270 */
[----:B------:R-:W-:-:S13]  /*6290*/  PLOP3.LUT P0, PT, PT, PT, UP2, 0x40, 0x0 ;  /* 0x000000000000781c */ /* 0x000fda0003f0e828 */
[----:B------:R-:W-:Y:S05]  /*62a0*/  @P0 BRA `(.L_x_1985) ;  /* 0x0000487000000947 */ /* 0x000fea0003800000 */
[----:B------:R-:W-:Y:S01]  /*62b0*/  IMAD.MOV.U32 R3, RZ, RZ, R0 ;  /* 0x000000ffff037224 */ /* 0x000fe200078e0000 */
[C---:B------:R-:W-:Y:S01]  /*62c0*/  SHF.L.U64.HI R4, R207.reuse, 0x1, R166 ;  /* 0x00000001cf047819 */ /* 0x040fe200000102a6 */
[----:B------:R-:W-:Y:S01]  /*62d0*/  IMAD.MOV.U32 R2, RZ, RZ, R164 ;  /* 0x000000ffff027224 */ /* 0x000fe200078e00a4 */
[C---:B------:R-:W-:Y:S01]  /*62e0*/  SHF.L.U64.HI R252, R206.reuse, 0x1, R247 ;  /* 0x00000001cefc7819 */ /* 0x040fe200000102f7 */
[----:B------:R-:W-:Y:S01]  /*62f0*/  IMAD.SHL.U32 R0, R207, 0x2, RZ ;  /* 0x00000002cf007824 */ /* 0x000fe200078e00ff */
[----:B------:R-:W-:Y:S01]  /*6300*/  SEL R250, RZ, 0x10, P5 ;  /* 0x00000010fffa7807 */ /* 0x000fe20002800000 */
[----:B------:R-:W-:Y:S01]  /*6310*/  IMAD.SHL.U32 R251, R206, 0x2, RZ ;  /* 0x00000002cefb7824 */ /* 0x000fe200078e00ff */
[----:B------:R-:W-:Y:S02]  /*6320*/  SEL R249, RZ, 0x10, P4 ;  /* 0x00000010fff97807 */ /* 0x000fe40002000000 */
.L_x_1996:
[----:B------:R-:W-:Y:S04]  /*6330*/  DEPBAR.LE SB0, 0x0 ;  /* 0x000080000000791a */ /* 0x000fe80000000000 */
[----:B------:R-:W-:Y:S01]  /*6340*/  BAR.SYNC.DEFER_BLOCKING 0x0 ;  /* 0x0000000000007b1d */ /* 0x000fe20000010000 */
[----:B------:R-:W-:Y:S06]  /*6350*/  UISETP.GT.AND UP2, UPT, UR9, UR20, UPT ;  /* 0x000000140900728c */ /* 0x000fec000bf44270 */
[----:B------:R-:W-:Y:S01]  /*6360*/  PLOP3.LUT P0, PT, PT, PT, UP2, 0x80, 0x0 ;  /* 0x000000000000781c */ /* 0x000fe20003f0f028 */
[----:B------:R1:W2:Y:S04]  /*6370*/  LDSM.16.M88.4 R164, [R234+0x10100] ;  /* 0x01010000eaa4783b */ /* 0x0002a80000000200 */
[----:B------:R1:W3:Y:S04]  /*6380*/  LDSM.16.M88.4 R168, [R233+0x8100] ;  /* 0x00810000e9a8783b */ /* 0x0002e80000000200 */
[----:B------:R1:W4:Y:S04]  /*6390*/  LDSM.16.M88.4 R172, [R233+0x8900] ;  /* 0x00890000e9ac783b */ /* 0x0003280000000200 */
[----:B------:R1:W1:Y:S04]  /*63a0*/  LDSM.16.M88.4 R176, [R233+0x9100] ;  /* 0x00910000e9b0783b */ /* 0x0002680000000200 */
[----:B------:R1:W1:Y:S04]  /*63b0*/  LDSM.16.M88.4 R180, [R233+0x9900] ;  /* 0x00990000e9b4783b */ /* 0x0002680000000200 */
[----:B------:R1:W1:Y:S04]  /*63c0*/  LDSM.16.M88.4 R184, [R230+0x10100] ;  /* 0x01010000e6b8783b */ /* 0x0002680000000200 */
[----:B------:R1:W1:Y:S04]  /*63d0*/  LDSM.16.M88.4 R188, [R232] ;  /* 0x00000000e8bc783b */ /* 0x0002680000000200 */
[----:B------:R1:W1:Y:S04]  /*63e0*/  LDSM.16.M88.4 R192, [R223] ;  /* 0x00000000dfc0783b */ /* 0x0002680000000200 */
[----:B------:R1:W1:Y:S04]  /*63f0*/  LDSM.16.M88.4 R196, [R222] ;  /* 0x00000000dec4783b */ /* 0x0002680000000200 */
[----:B------:R1:W1:Y:S01]  /*6400*/  LDSM.16.M88.4 R200, [R221] ;  /* 0x00000000ddc8783b */ /* 0x0002620000000200 */
[----:B------:R-:W-:-:S05]  /*6410*/  @P0 BRA `(.L_x_1986) ;  /* 0x000003b000000947 */ /* 0x000fca0003800000 */
[----:B------:R-:W-:Y:S01]  /*6420*/  SHF.R.S32.HI R5, RZ, 0x1f, R238 ;  /* 0x0000001fff057819 */ /* 0x000fe200000114ee */
[----:B------:R-:W-:Y:S01]  /*6430*/  IMAD.WIDE.U32 R10, R238, c[0x0][0x208], RZ ;  /* 0x00008200ee0a7a25 */ /* 0x000fe200078e00ff */
[----:B------:R-:W-:Y:S02]  /*6440*/  SHF.R.S32.HI R4, RZ, 0x1f, R237 ;  /* 0x0000001fff047819 */ /* 0x000fe400000114ed */
[----:B------:R-:W-:Y:S01]  /*6450*/  IADD3 R16, -R250, 0x10, RZ ;  /* 0x00000010fa107810 */ /* 0x000fe20007ffe1ff */
[----:B------:R-:W-:Y:S01]  /*6460*/  IMAD R5, R5, c[0x0][0x208], RZ ;  /* 0x0000820005057a24 */ /* 0x000fe200078e02ff */
[----:B------:R-:W-:Y:S01]  /*6470*/  IADD3 R14, -R249, 0x10, RZ ;  /* 0x00000010f90e7810 */ /* 0x000fe20007ffe1ff */
[----:B------:R-:W-:Y:S01]  /*6480*/  IMAD R4, R4, c[0x0][0x218], RZ ;  /* 0x0000860004047a24 */ /* 0x000fe200078e02ff */
[----:B------:R-:W-:Y:S01]  /*6490*/  LOP3.LUT R16, R16, 0xf, RZ, 0xc0, !PT ;  /* 0x0000000f10107812 */ /* 0x000fe200078ec0ff */
[----:B------:R-:W-:Y:S01]  /*64a0*/  IMAD R5, R238, c[0x0][0x20c], R5 ;  /* 0x00008300ee057a24 */ /* 0x000fe200078e0205 */
[----:B------:R-:W-:Y:S01]  /*64b0*/  LOP3.LUT R14, R14, 0xf, RZ, 0xc0, !PT ;  /* 0x0000000f0e0e7812 */ /* 0x000fe200078ec0ff */
[----:B------:R-:W-:Y:S01]  /*64c0*/  IMAD R4, R237, c[0x0][0x21c], R4 ;  /* 0x00008700ed047a24 */ /* 0x000fe200078e0204 */
[----:B------:R-:W-:Y:S01]  /*64d0*/  IADD3 R13, -R248, 0x10, RZ ;  /* 0x00000010f80d7810 */ /* 0x000fe20007ffe1ff */
[----:B------:R-:W-:Y:S01]  /*64e0*/  IMAD.IADD R11, R11, 0x1, R5 ;  /* 0x000000010b0b7824 */ /* 0x000fe200078e0205 */
[C---:B------:R-:W-:Y:S01]  /*64f0*/  SHF.L.U64.HI R6, R205.reuse, 0x1, R246 ;  /* 0x00000001cd067819 */ /* 0x040fe200000102f6 */
[----:B------:R-:W-:Y:S01]  /*6500*/  IMAD.SHL.U32 R5, R205, 0x2, RZ ;  /* 0x00000002cd057824 */ /* 0x000fe200078e00ff */
[----:B------:R-:W-:Y:S01]  /*6510*/  LOP3.LUT R13, R13, 0xf, RZ, 0xc0, !PT ;  /* 0x0000000f0d0d7812 */ /* 0x000fe200078ec0ff */
[----:B------:R-:W-:Y:S01]  /*6520*/  IMAD.WIDE.U32 R10, R237, c[0x0][0x218], R10 ;  /* 0x00008600ed0a7a25 */ /* 0x000fe200078e000a */
[----:B------:R-:W-:Y:S03]  /*6530*/  SHF.R.S32.HI R24, RZ, 0x1f, R207 ;  /* 0x0000001fff187819 */ /* 0x000fe600000114cf */
[C---:B------:R-:W-:Y:S01]  /*6540*/  IMAD.SHL.U32 R25, R207.reuse, 0x2, RZ ;  /* 0x00000002cf197824 */ /* 0x040fe200078e00ff */
[----:B------:R-:W-:Y:S02]  /*6550*/  IADD3 R0, P0, R10, UR22, RZ ;  /* 0x000000160a007c10 */ /* 0x000fe4000ff1e0ff */
[----:B------:R-:W-:Y:S02]  /*6560*/  SHF.L.U64.HI R24, R207, 0x1, R24 ;  /* 0x00000001cf187819 */ /* 0x000fe40000010218 */
[----:B------:R-:W-:Y:S02]  /*6570*/  IADD3.X R11, R11, UR6, R4, P0, !PT ;  /* 0x000000060b0b7c10 */ /* 0x000fe400087fe404 */
[----:B------:R-:W-:Y:S02]  /*6580*/  LEA R8, P0, R0, c[0x0][0x1f8], 0x1 ;  /* 0x00007e0000087a11 */ /* 0x000fe400078008ff */
[----:B------:R-:W-:Y:S02]  /*6590*/  SHF.L.U64.HI R4, R204, 0x1, R245 ;  /* 0x00000001cc047819 */ /* 0x000fe400000102f5 */
[----:B------:R-:W-:Y:S01]  /*65a0*/  LEA.HI.X R7, R0, c[0x0][0x1fc], R11, 0x1, P0 ;  /* 0x00007f0000077a11 */ /* 0x000fe200000f0c0b */
[----:B------:R-:W5:Y:S01]  /*65b0*/  SHFL.IDX PT, R10, R8, 0x1, 0x181f ;  /* 0x00381f00080a7f89 */ /* 0x000f6200000e0000 */
[----:B------:R-:W-:Y:S03]  /*65c0*/  IMAD.SHL.U32 R0, R204, 0x2, RZ ;  /* 0x00000002cc007824 */ /* 0x000fe600078e00ff */
[----:B------:R-:W4:Y:S04]  /*65d0*/  SHFL.IDX PT, R9, R7, 0x1, 0x181f ;  /* 0x00381f0007097f89 */ /* 0x000f2800000e0000 */
[----:B------:R-:W3:Y:S04]  /*65e0*/  SHFL.IDX PT, R8, R8, RZ, 0x181f ;  /* 0x00181fff08087589 */ /* 0x000ee800000e0000 */
[----:B------:R-:W2:Y:S01]  /*65f0*/  SHFL.IDX PT, R7, R7, RZ, 0x181f ;  /* 0x00181fff07077589 */ /* 0x000ea200000e0000 */
[-C--:B-----5:R-:W-:Y:S04]  /*6600*/  IADD3 R16, P1, P0, R16, R10.reuse, R251 ;  /* 0x0000000a10107210 */ /* 0x0a0fe8000783e0fb */
[-C--:B----4-:R-:W-:Y:S02]  /*6610*/  IADD3.X R17, RZ, R9.reuse, R252, P1, P0 ;  /* 0x00000009ff117210 */ /* 0x090fe40000fe04fc */
[-C--:B------:R-:W-:Y:S04]  /*6620*/  IADD3 R14, P1, P0, R14, R10.reuse, R5 ;  /* 0x0000000a0e0e7210 */ /* 0x080fe8000783e005 */
[-C--:B------:R-:W-:Y:S02]  /*6630*/  IADD3.X R15, RZ, R9.reuse, R6, P1, P0 ;  /* 0x00000009ff0f7210 */ /* 0x080fe40000fe0406 */
[----:B------:R-:W-:Y:S04]  /*6640*/  IADD3 R12, P1, P0, R13, R10, R0 ;  /* 0x0000000a0d0c7210 */ /* 0x000fe8000783e000 */
[----:B------:R-:W-:Y:S02]  /*6650*/  IADD3.X R13, RZ, R9, R4, P1, P0 ;  /* 0x00000009ff0d7210 */ /* 0x000fe40000fe0404 */
[C---:B---3--:R-:W-:Y:S05]  /*6660*/  IADD3 R18, P0, R8.reuse, R5, RZ ;  /* 0x0000000508127210 */ /* 0x048fea0007f1e0ff */
[C---:B--2---:R-:W-:Y:S01]  /*6670*/  IMAD.X R19, R7.reuse, 0x1, R6, P0 ;  /* 0x0000000107137824 */ /* 0x044fe200000e0606 */
[C---:B------:R-:W-:Y:S05]  /*6680*/  IADD3 R20, P0, R8.reuse, R0, RZ ;  /* 0x0000000008147210 */ /* 0x040fea0007f1e0ff */
[C---:B------:R-:W-:Y:S01]  /*6690*/  IMAD.X R21, R7.reuse, 0x1, R4, P0 ;  /* 0x0000000107157824 */ /* 0x040fe200000e0604 */
[C---:B------:R-:W-:Y:S05]  /*66a0*/  IADD3 R4, P0, R8.reuse, R25, RZ ;  /* 0x0000001908047210 */ /* 0x040fea0007f1e0ff */
[C---:B------:R-:W-:Y:S01]  /*66b0*/  IMAD.X R5, R7.reuse, 0x1, R24, P0 ;  /* 0x0000000107057824 */ /* 0x040fe200000e0618 */
[----:B------:R-:W-:Y:S04]  /*66c0*/  IADD3 R22, P0, R8, R251, RZ ;  /* 0x000000fb08167210 */ /* 0x000fe80007f1e0ff */
[----:B------:R2:W-:Y:S01]  /*66d0*/  LDGSTS.E.BYPASS.LTC128B.128 [R242], [R4.64], !P3 ;  /* 0x0000000004f27fae */ /* 0x0005e2000d901d52 */
[----:B------:R-:W-:Y:S01]  /*66e0*/  IMAD.X R23, R7, 0x1, R252, P0 ;  /* 0x0000000107177824 */ /* 0x000fe200000e06fc */
[----:B------:R-:W-:Y:S04]  /*66f0*/  IADD3 R10, P0, R10, R25, RZ ;  /* 0x000000190a0a7210 */ /* 0x000fe80007f1e0ff */
[----:B------:R2:W-:Y:S01]  /*6700*/  LDGSTS.E.BYPASS.LTC128B.128 [R242+0x2000], [R22.64], !P5 ;  /* 0x0200000016f27fae */ /* 0x0005e2000e901d52 */
[----:B------:R-:W-:Y:S01]  /*6710*/  IMAD.X R11, R9, 0x1, R24, P0 ;  /* 0x00000001090b7824 */ /* 0x000fe200000e0618 */
[----:B------:R-:W-:Y:S02]  /*6720*/  ISETP.NE.U32.AND P0, PT, R250, RZ, PT ;  /* 0x000000fffa00720c */ /* 0x000fe40003f05070 */
[----:B------:R2:W-:Y:S04]  /*6730*/  LDGSTS.E.BYPASS.LTC128B.128 [R242+0x4000], [R18.64], !P4 ;  /* 0x0400000012f27fae */ /* 0x0005e8000e101d52 */
[----:B------:R2:W-:Y:S04]  /*6740*/  LDGSTS.E.BYPASS.LTC128B.128 [R242+0x6000], [R20.64], !P6 ;  /* 0x0600000014f27fae */ /* 0x0005e8000f101d52 */
[----:B------:R2:W-:Y:S04]  /*6750*/  LDGSTS.E.BYPASS.LTC128B.128 [R242+0x1000], [R10.64], !P3 ;  /* 0x010000000af27fae */ /* 0x0005e8000d901d52 */
[----:B------:R2:W-:Y:S01]  /*6760*/  LDGSTS.E.BYPASS.LTC128B.128.ZFILL [R242+0x3000], [R16.64], P0 ;  /* 0x0300000010f27fae */ /* 0x0005e20008141d52 */
[----:B------:R-:W-:Y:S11]  /*6770*/  ISETP.NE.U32.AND P0, PT, R249, RZ, PT ;  /* 0x000000fff900720c */ /* 0x000ff60003f05070 */
[----:B------:R-:W-:Y:S02]  /*6780*/  @!UPT UIADD3 URZ, URZ, URZ, URZ ;  /* 0x0000003f3f3ff290 */ /* 0x000fe4000fffe03f */
[----:B------:R2:W-:Y:S01]  /*6790*/  LDGSTS.E.BYPASS.LTC128B.128.ZFILL [R242+0x5000], [R14.64], P0 ;  /* 0x050000000ef27fae */ /* 0x0005e20008141d52 */
[----:B------:R-:W-:Y:S11]  /*67a0*/  ISETP.NE.U32.AND P0, PT, R248, RZ, PT ;  /* 0x000000fff800720c */ /* 0x000ff60003f05070 */
[----:B------:R-:W-:Y:S02]  /*67b0*/  @!UPT UIADD3 URZ, URZ, URZ, URZ ;  /* 0x0000003f3f3ff290 */ /* 0x000fe4000fffe03f */
[----:B------:R2:W-:Y:S02]  /*67c0*/  LDGSTS.E.BYPASS.LTC128B.128.ZFILL [R242+0x7000], [R12.64], P0 ;  /* 0x070000000cf27fae */ /* 0x0005e40008141d52 */
.L_x_1986:
[C---:B--23--:R-:W-:Y:S01]  /*67d0*/  HMMA.16816.F32.BF16 R4, R164.reuse, R168, RZ ;  /* 0x000000a8a404723c */ /* 0x04cfe200000418ff */
[----:B------:R-:W0:Y:S01]  /*67e0*/  LDGDEPBAR ;  /* 0x00000000000079af */ /* 0x000e220000000000 */
[----:B------:R-:W-:Y:S06]  /*67f0*/  UISETP.GT.AND UP2, UPT, UR20, UR9, UPT ;  /* 0x000000091400728c */ /* 0x000fec000bf44270 */
[C---:B------:R-:W-:Y:S01]  /*6800*/  HMMA.16816.F32.BF16 R8, R164.reuse, R170, RZ ;  /* 0x000000aaa408723c */ /* 0x040fe200000418ff */
[----:B------:R-:W-:Y:S01]  /*6810*/  LDSM.16.M88.4 R168, [R229+0x10100] ;  /* 0x01010000e5a8783b */ /* 0x000fe20000000200 */
[----:B------:R-:W-:Y:S06]  /*6820*/  PLOP3.LUT P0, PT, PT, PT, UP2, 0x40, 0x0 ;  /* 0x000000000000781c */ /* 0x000fec0003f0e828 */
[C---:B----4-:R-:W-:Y:S08]  /*6830*/  HMMA.16816.F32.BF16 R12, R164.reuse, R172, RZ ;  /* 0x000000aca40c723c */ /* 0x050ff000000418ff */
[C---:B------:R-:W-:Y:S01]  /*6840*/  HMMA.16816.F32.BF16 R16, R164.reuse, R174, RZ ;  /* 0x000000aea410723c */ /* 0x040fe200000418ff */
[----:B------:R-:W2:Y:S07]  /*6850*/  LDSM.16.M88.4 R172, [R228+0x8100] ;  /* 0x00810000e4ac783b */ /* 0x000eae0000000200 */
[C---:B-1----:R-:W-:Y:S08]  /*6860*/  HMMA.16816.F32.BF16 R20, R164.reuse, R176, RZ ;  /* 0x000000b0a414723c */ /* 0x042ff000000418ff */
[C---:B------:R-:W-:Y:S01]  /*6870*/  HMMA.16816.F32.BF16 R24, R164.reuse, R178, RZ ;  /* 0x000000b2a418723c */ /* 0x040fe200000418ff */
[----:B------:R-:W-:Y:S07]  /*6880*/  LDSM.16.M88.4 R176, [R228+0x9100] ;  /* 0x00910000e4b0783b */ /* 0x000fee0000000200 */
[C---:B------:R-:W-:Y:S08]  /*6890*/  HMMA.16816.F32.BF16 R28, R164.reuse, R180, RZ ;  /* 0x000000b4a41c723c */ /* 0x040ff000000418ff */
[----:B------:R-:W-:Y:S01]  /*68a0*/  HMMA.16816.F32.BF16 R32, R164, R182, RZ ;  /* 0x000000b6a420723c */ /* 0x000fe200000418ff */
[----:B------:R-:W1:Y:S07]  /*68b0*/  LDSM.16.M88.4 R164, [R228+0x8900] ;  /* 0x00890000e4a4783b */ /* 0x000e6e0000000200 */
[C---:B------:R-:W-:Y:S01]  /*68c0*/  HMMA.16816.F32.BF16 R4, R184.reuse, R188, R4 ;  /* 0x000000bcb804723c */ /* 0x040fe20000041804 */
[----:B------:R-:W3:Y:S07]  /*68d0*/  LDSM.16.M88.4 R180, [R228+0x9900] ;  /* 0x00990000e4b4783b */ /* 0x000eee0000000200 */
[C---:B------:R-:W-:Y:S01]  /*68e0*/  HMMA.16816.F32.BF16 R8, R184.reuse, R190, R8 ;  /* 0x000000beb808723c */ /* 0x040fe20000041808 */
[----:B------:R-:W-:Y:S07]  /*68f0*/  LDSM.16.M88.4 R188, [R227+0x10100] ;  /* 0x01010000e3bc783b */ /* 0x000fee0000000200 */
[C---:B------:R-:W-:Y:S08]  /*6900*/  HMMA.16816.F32.BF16 R12, R184.reuse, R192, R12 ;  /* 0x000000c0b80c723c */ /* 0x040ff0000004180c */
[C---:B------:R-:W-:Y:S01]  /*6910*/  HMMA.16816.F32.BF16 R16, R184.reuse, R194, R16 ;  /* 0x000000c2b810723c */ /* 0x040fe20000041810 */
[----:B------:R-:W4:Y:S07]  /*6920*/  LDSM.16.M88.4 R192, [R220] ;  /* 0x00000000dcc0783b */ /* 0x000f2e0000000200 */
[C---:B------:R-:W-:Y:S08]  /*6930*/  HMMA.16816.F32.BF16 R20, R184.reuse, R196, R20 ;  /* 0x000000c4b814723c */ /* 0x040ff00000041814 */
[C---:B------:R-:W-:Y:S01]  /*6940*/  HMMA.16816.F32.BF16 R24, R184.reuse, R198, R24 ;  /* 0x000000c6b818723c */ /* 0x040fe20000041818 */
[----:B------:R-:W-:Y:S07]  /*6950*/  LDSM.16.M88.4 R196, [R220+0x1000] ;  /* 0x00100000dcc4783b */ /* 0x000fee0000000200 */
[C---:B------:R-:W-:Y:S08]  /*6960*/  HMMA.16816.F32.BF16 R28, R184.reuse, R200, R28 ;  /* 0x000000c8b81c723c */ /* 0x040ff0000004181c */
[----:B------:R-:W-:Y:S01]  /*6970*/  HMMA.16816.F32.BF16 R32, R184, R202, R32 ;  /* 0x000000cab820723c */ /* 0x000fe20000041820 */
[----:B------:R-:W5:Y:S07]  /*6980*/  LDSM.16.M88.4 R184, [R220+0x800] ;  /* 0x00080000dcb8783b */ /* 0x000f6e0000000200 */
[C---:B--2---:R-:W-:Y:S08]  /*6990*/  HMMA.16816.F32.BF16 R4, R168.reuse, R172, R4 ;  /* 0x000000aca804723c */ /* 0x044ff00000041804 */
[C---:B------:R-:W-:Y:S01]  /*69a0*/  HMMA.16816.F32.BF16 R8, R168.reuse, R174, R8 ;  /* 0x000000aea808723c */ /* 0x040fe20000041808 */
[----:B------:R-:W-:Y:S07]  /*69b0*/  LDSM.16.M88.4 R172, [R234+0x14100] ;  /* 0x01410000eaac783b */ /* 0x000fee0000000200 */
[C---:B-1----:R-:W-:Y:S08]  /*69c0*/  HMMA.16816.F32.BF16 R12, R168.reuse, R164, R12 ;  /* 0x000000a4a80c723c */ /* 0x042ff0000004180c */
[C---:B------:R-:W-:Y:S01]  /*69d0*/  HMMA.16816.F32.BF16 R16, R168.reuse, R166, R16 ;  /* 0x000000a6a810723c */ /* 0x040fe20000041810 */
[----:B------:R-:W1:Y:S07]  /*69e0*/  LDSM.16.M88.4 R164, [R220+0x1800] ;  /* 0x00180000dca4783b */ /* 0x000e6e0000000200 */
[C---:B------:R-:W-:Y:S08]  /*69f0*/  HMMA.16816.F32.BF16 R20, R168.reuse, R176, R20 ;  /* 0x000000b0a814723c */ /* 0x040ff00000041814 */
[C---:B------:R-:W-:Y:S01]  /*6a00*/  HMMA.16816.F32.BF16 R24, R168.reuse, R178, R24 ;  /* 0x000000b2a818723c */ /* 0x040fe20000041818 */
[----:B------:R-:W2:Y:S07]  /*6a10*/  LDSM.16.M88.4 R176, [R233+0xa100] ;  /* 0x00a10000e9b0783b */ /* 0x000eae0000000200 */
[C---:B---3--:R-:W-:Y:S08]  /*6a20*/  HMMA.16816.F32.BF16 R28, R168.reuse, R180, R28 ;  /* 0x000000b4a81c723c */ /* 0x048ff0000004181c */
[----:B------:R-:W-:Y:S01]  /*6a30*/  HMMA.16816.F32.BF16 R32, R168, R182, R32 ;  /* 0x000000b6a820723c */ /* 0x000fe20000041820 */
[----:B------:R-:W3:Y:S07]  /*6a40*/  LDSM.16.M88.4 R168, [R233+0xa900] ;  /* 0x00a90000e9a8783b */ /* 0x000eee0000000200 */
[C---:B----4-:R-:W-:Y:S01]  /*6a50*/  HMMA.16816.F32.BF16 R4, R188.reuse, R192, R4 ;  /* 0x000000c0bc04723c */ /* 0x050fe20000041804 */
[----:B------:R-:W4:Y:S07]  /*6a60*/  LDSM.16.M88.4 R180, [R233+0xb100] ;  /* 0x00b10000e9b4783b */ /* 0x000f2e0000000200 */
[C---:B------:R-:W-:Y:S01]  /*6a70*/  HMMA.16816.F32.BF16 R8, R188.reuse, R194, R8 ;  /* 0x000000c2bc08723c */ /* 0x040fe20000041808 */
[----:B------:R-:W-:Y:S07]  /*6a80*/  LDSM.16.M88.4 R192, [R230+0x14100] ;  /* 0x01410000e6c0783b */ /* 0x000fee0000000200 */
[C---:B-----5:R-:W-:Y:S08]  /*6a90*/  HMMA.16816.F32.BF16 R12, R188.reuse, R184, R12 ;  /* 0x000000b8bc0c723c */ /* 0x060ff0000004180c */
[C---:B------:R-:W-:Y:S01]  /*6aa0*/  HMMA.16816.F32.BF16 R16, R188.reuse, R186, R16 ;  /* 0x000000babc10723c */ /* 0x040fe20000041810 */
[----:B------:R-:W5:Y:S07]  /*6ab0*/  LDSM.16.M88.4 R184, [R233+0xb900] ;  /* 0x00b90000e9b8783b */ /* 0x000f6e0000000200 */
[C---:B------:R-:W-:Y:S08]  /*6ac0*/  HMMA.16816.F32.BF16 R20, R188.reuse, R196, R20 ;  /* 0x000000c4bc14723c */ /* 0x040ff00000041814 */
[C---:B------:R-:W-:Y:S01]  /*6ad0*/  HMMA.16816.F32.BF16 R24, R188.reuse, R198, R24 ;  /* 0x000000c6bc18723c */ /* 0x040fe20000041818 */
[----:B------:R-:W4:Y:S07]  /*6ae0*/  LDSM.16.M88.4 R196, [R219] ;  /* 0x00000000dbc4783b */ /* 0x000f2e0000000200 */
[C---:B-1----:R-:W-:Y:S08]  /*6af0*/  HMMA.16816.F32.BF16 R28, R188.reuse, R164, R28 ;  /* 0x000000a4bc1c723c */ /* 0x042ff0000004181c */
[----:B------:R-:W-:Y:S01]  /*6b00*/  HMMA.16816.F32.BF16 R32, R188, R166, R32 ;  /* 0x000000a6bc20723c */ /* 0x000fe20000041820 */
[----:B------:R-:W1:Y:S07]  /*6b10*/  LDSM.16.M88.4 R164, [R218] ;  /* 0x00000000daa4783b */ /* 0x000e6e0000000200 */
[C---:B--2---:R-:W-:Y:S01]  /*6b20*/  HMMA.16816.F32.BF16 R4, R172.reuse, R176, R4 ;  /* 0x000000b0ac04723c */ /* 0x044fe20000041804 */
[----:B------:R-:W2:Y:S07]  /*6b30*/  LDSM.16.M88.4 R188, [R217] ;  /* 0x00000000d9bc783b */ /* 0x000eae0000000200 */
[C---:B------:R-:W-:Y:S01]  /*6b40*/  HMMA.16816.F32.BF16 R8, R172.reuse, R178, R8 ;  /* 0x000000b2ac08723c */ /* 0x040fe20000041808 */
[----:B------:R-:W1:Y:S07]  /*6b50*/  LDSM.16.M88.4 R176, [R216] ;  /* 0x00000000d8b0783b */ /* 0x000e6e0000000200 */
[C---:B---3--:R-:W-:Y:S08]  /*6b60*/  HMMA.16816.F32.BF16 R12, R172.reuse, R168, R12 ;  /* 0x000000a8ac0c723c */ /* 0x048ff0000004180c */
[C---:B------:R-:W-:Y:S01]  /*6b70*/  HMMA.16816.F32.BF16 R16, R172.reuse, R170, R16 ;  /* 0x000000aaac10723c */ /* 0x040fe20000041810 */
[----:B------:R-:W-:Y:S07]  /*6b80*/  LDSM.16.M88.4 R168, [R229+0x14100] ;  /* 0x01410000e5a8783b */ /* 0x000fee0000000200 */
[C---:B----4-:R-:W-:Y:S08]  /*6b90*/  HMMA.16816.F32.BF16 R20, R172.reuse, R180, R20 ;  /* 0x000000b4ac14723c */ /* 0x050ff00000041814 */
[C---:B------:R-:W-:Y:S01]  /*6ba0*/  HMMA.16816.F32.BF16 R24, R172.reuse, R182, R24 ;  /* 0x000000b6ac18723c */ /* 0x040fe20000041818 */
[----:B------:R-:W-:Y:S07]  /*6bb0*/  LDSM.16.M88.4 R180, [R228+0xa900] ;  /* 0x00a90000e4b4783b */ /* 0x000fee0000000200 */
[C---:B-----5:R-:W-:Y:S08]  /*6bc0*/  HMMA.16816.F32.BF16 R28, R172.reuse, R184, R28 ;  /* 0x000000b8ac1c723c */ /* 0x060ff0000004181c */
[----:B------:R-:W-:Y:S01]  /*6bd0*/  HMMA.16816.F32.BF16 R32, R172, R186, R32 ;  /* 0x000000baac20723c */ /* 0x000fe20000041820 */
[----:B------:R-:W3:Y:S07]  /*6be0*/  LDSM.16.M88.4 R172, [R228+0xa100] ;  /* 0x00a10000e4ac783b */ /* 0x000eee0000000200 */
[C---:B------:R-:W-:Y:S01]  /*6bf0*/  HMMA.16816.F32.BF16 R4, R192.reuse, R196, R4 ;  /* 0x000000c4c004723c */ /* 0x040fe20000041804 */
[----:B------:R-:W4:Y:S07]  /*6c00*/  LDSM.16.M88.4 R184, [R228+0xb100] ;  /* 0x00b10000e4b8783b */ /* 0x000f2e0000000200 */
[C---:B------:R-:W-:Y:S01]  /*6c10*/  HMMA.16816.F32.BF16 R8, R192.reuse, R198, R8 ;  /* 0x000000c6c008723c */ /* 0x040fe20000041808 */
[----:B------:R-:W5:Y:S07]  /*6c20*/  LDSM.16.M88.4 R196, [R228+0xb900] ;  /* 0x00b90000e4c4783b */ /* 0x000f6e0000000200 */
[C---:B-1----:R-:W-:Y:S08]  /*6c30*/  HMMA.16816.F32.BF16 R12, R192.reuse, R164, R12 ;  /* 0x000000a4c00c723c */ /* 0x042ff0000004180c */
[C---:B------:R-:W-:Y:S01]  /*6c40*/  HMMA.16816.F32.BF16 R16, R192.reuse, R166, R16 ;  /* 0x000000a6c010723c */ /* 0x040fe20000041810 */
[----:B------:R-:W-:Y:S07]  /*6c50*/  LDSM.16.M88.4 R164, [R227+0x14100] ;  /* 0x01410000e3a4783b */ /* 0x000fee0000000200 */
[C---:B--2---:R-:W-:Y:S08]  /*6c60*/  HMMA.16816.F32.BF16 R20, R192.reuse, R188, R20 ;  /* 0x000000bcc014723c */ /* 0x044ff00000041814 */
[C---:B------:R-:W-:Y:S01]  /*6c70*/  HMMA.16816.F32.BF16 R24, R192.reuse, R190, R24 ;  /* 0x000000bec018723c */ /* 0x040fe20000041818 */
[----:B------:R-:W1:Y:S07]  /*6c80*/  LDSM.16.M88.4 R188, [R220+0x2000] ;  /* 0x00200000dcbc783b */ /* 0x000e6e0000000200 */
[C---:B------:R-:W-:Y:S08]  /*6c90*/  HMMA.16816.F32.BF16 R28, R192.reuse, R176, R28 ;  /* 0x000000b0c01c723c */ /* 0x040ff0000004181c */
[----:B------:R-:W-:Y:S01]  /*6ca0*/  HMMA.16816.F32.BF16 R32, R192, R178, R32 ;  /* 0x000000b2c020723c */ /* 0x000fe20000041820 */
[----:B------:R-:W2:Y:S07]  /*6cb0*/  LDSM.16.M88.4 R176, [R220+0x2800] ;  /* 0x00280000dcb0783b */ /* 0x000eae0000000200 */
[C---:B---3--:R-:W-:Y:S01]  /*6cc0*/  HMMA.16816.F32.BF16 R4, R168.reuse, R172, R4 ;  /* 0x000000aca804723c */ /* 0x048fe20000041804 */
[----:B------:R-:W3:Y:S07]  /*6cd0*/  LDSM.16.M88.4 R192, [R220+0x3000] ;  /* 0x00300000dcc0783b */ /* 0x000eee0000000200 */
[C---:B------:R-:W-:Y:S01]  /*6ce0*/  HMMA.16816.F32.BF16 R8, R168.reuse, R174, R8 ;  /* 0x000000aea808723c */ /* 0x040fe20000041808 */
[----:B------:R-:W1:Y:S07]  /*6cf0*/  LDSM.16.M88.4 R172, [R220+0x3800] ;  /* 0x00380000dcac783b */ /* 0x000e6e0000000200 */
[C---:B------:R-:W-:Y:S08]  /*6d00*/  HMMA.16816.F32.BF16 R12, R168.reuse, R180, R12 ;  /* 0x000000b4a80c723c */ /* 0x040ff0000004180c */
[C---:B------:R-:W-:Y:S01]  /*6d10*/  HMMA.16816.F32.BF16 R16, R168.reuse, R182, R16 ;  /* 0x000000b6a810723c */ /* 0x040fe20000041810 */
[----:B------:R-:W-:Y:S07]  /*6d20*/  LDSM.16.M88.4 R180, [R234+0x18100] ;  /* 0x01810000eab4783b */ /* 0x000fee0000000200 */
[C---:B----4-:R-:W-:Y:S08]  /*6d30*/  HMMA.16816.F32.BF16 R20, R168.reuse, R184, R20 ;  /* 0x000000b8a814723c */ /* 0x050ff00000041814 */
[C---:B------:R-:W-:Y:S01]  /*6d40*/  HMMA.16816.F32.BF16 R24, R168.reuse, R186, R24 ;  /* 0x000000baa818723c */ /* 0x040fe20000041818 */
[----:B------:R-:W4:Y:S07]  /*6d50*/  LDSM.16.M88.4 R184, [R233+0xc100] ;  /* 0x00c10000e9b8783b */ /* 0x000f2e0000000200 */
[C---:B-----5:R-:W-:Y:S08]  /*6d60*/  HMMA.16816.F32.BF16 R28, R168.reuse, R196, R28 ;  /* 0x000000c4a81c723c */ /* 0x060ff0000004181c */
[----:B------:R-:W-:Y:S01]  /*6d70*/  HMMA.16816.F32.BF16 R32, R168, R198, R32 ;  /* 0x000000c6a820723c */ /* 0x000fe20000041820 */
[----:B------:R-:W5:Y:S07]  /*6d80*/  LDSM.16.M88.4 R168, [R233+0xc900] ;  /* 0x00c90000e9a8783b */ /* 0x000f6e0000000200 */
[C---:B-1----:R-:W-:Y:S01]  /*6d90*/  HMMA.16816.F32.BF16 R4, R164.reuse, R188, R4 ;  /* 0x000000bca404723c */ /* 0x042fe20000041804 */
[----:B------:R-:W1:Y:S07]  /*6da0*/  LDSM.16.M88.4 R196, [R233+0xd100] ;  /* 0x00d10000e9c4783b */ /* 0x000e6e0000000200 */
[C---:B------:R-:W-:Y:S01]  /*6db0*/  HMMA.16816.F32.BF16 R8, R164.reuse, R190, R8 ;  /* 0x000000bea408723c */ /* 0x040fe20000041808 */
[----:B------:R-:W-:Y:S07]  /*6dc0*/  LDSM.16.M88.4 R188, [R230+0x18100] ;  /* 0x01810000e6bc783b */ /* 0x000fee0000000200 */
[C---:B--2---:R-:W-:Y:S08]  /*6dd0*/  HMMA.16816.F32.BF16 R12, R164.reuse, R176, R12 ;  /* 0x000000b0a40c723c */ /* 0x044ff0000004180c */
[C---:B------:R-:W-:Y:S01]  /*6de0*/  HMMA.16816.F32.BF16 R16, R164.reuse, R178, R16 ;  /* 0x000000b2a410723c */ /* 0x040fe20000041810 */
[----:B------:R-:W2:Y:S07]  /*6df0*/  LDSM.16.M88.4 R176, [R233+0xd900] ;  /* 0x00d90000e9b0783b */ /* 0x000eae0000000200 */
[C---:B---3--:R-:W-:Y:S08]  /*6e00*/  HMMA.16816.F32.BF16 R20, R164.reuse, R192, R20 ;  /* 0x000000c0a414723c */ /* 0x048ff00000041814 */
[C---:B------:R-:W-:Y:S01]  /*6e10*/  HMMA.16816.F32.BF16 R24, R164.reuse, R194, R24 ;  /* 0x000000c2a418723c */ /* 0x040fe20000041818 */
[----:B------:R-:W3:Y:S07]  /*6e20*/  LDSM.16.M88.4 R192, [R215] ;  /* 0x00000000d7c0783b */ /* 0x000eee0000000200 */
[C---:B------:R-:W-:Y:S08]  /*6e30*/  HMMA.16816.F32.BF16 R28, R164.reuse, R172, R28 ;  /* 0x000000aca41c723c */ /* 0x040ff0000004181c */
[----:B------:R-:W-:Y:S01]  /*6e40*/  HMMA.16816.F32.BF16 R32, R164, R174, R32 ;  /* 0x000000aea420723c */ /* 0x000fe20000041820 */
[----:B------:R-:W2:Y:S07]  /*6e50*/  LDSM.16.M88.4 R164, [R214] ;  /* 0x00000000d6a4783b */ /* 0x000eae0000000200 */
[C---:B----4-:R-:W-:Y:S01]  /*6e60*/  HMMA.16816.F32.BF16 R4, R180.reuse, R184, R4 ;  /* 0x000000b8b404723c */ /* 0x050fe20000041804 */
[----:B------:R-:W-:Y:S07]  /*6e70*/  LDSM.16.M88.4 R172, [R212] ;  /* 0x00000000d4ac783b */ /* 0x000fee0000000200 */
[C---:B------:R-:W-:Y:S01]  /*6e80*/  HMMA.16816.F32.BF16 R8, R180.reuse, R186, R8 ;  /* 0x000000bab408723c */ /* 0x040fe20000041808 */
[----:B------:R-:W-:Y:S07]  /*6e90*/  LDSM.16.M88.4 R184, [R229+0x18100] ;  /* 0x01810000e5b8783b */ /* 0x000fee0000000200 */
[C---:B-----5:R-:W-:Y:S08]  /*6ea0*/  HMMA.16816.F32.BF16 R12, R180.reuse, R168, R12 ;  /* 0x000000a8b40c723c */ /* 0x060ff0000004180c */
[C---:B------:R-:W-:Y:S01]  /*6eb0*/  HMMA.16816.F32.BF16 R16, R180.reuse, R170, R16 ;  /* 0x000000aab410723c */ /* 0x040fe20000041810 */
[----:B------:R-:W4:Y:S07]  /*6ec0*/  LDSM.16.M88.4 R168, [R213] ;  /* 0x00000000d5a8783b */ /* 0x000f2e0000000200 */
[C---:B-1----:R-:W-:Y:S08]  /*6ed0*/  HMMA.16816.F32.BF16 R20, R180.reuse, R196, R20 ;  /* 0x000000c4b414723c */ /* 0x042ff00000041814 */
[C---:B------:R-:W-:Y:S01]  /*6ee0*/  HMMA.16816.F32.BF16 R24, R180.reuse, R198, R24 ;  /* 0x000000c6b418723c */ /* 0x040fe20000041818 */
[----:B------:R-:W1:Y:S07]  /*6ef0*/  LDSM.16.M88.4 R196, [R228+0xc100] ;  /* 0x00c10000e4c4783b */ /* 0x000e6e0000000200 */
[C---:B--2---:R-:W-:Y:S08]  /*6f00*/  HMMA.16816.F32.BF16 R28, R180.reuse, R176, R28 ;  /* 0x000000b0b41c723c */ /* 0x044ff0000004181c */
[----:B------:R-:W-:Y:S01]  /*6f10*/  HMMA.16816.F32.BF16 R32, R180, R178, R32 ;  /* 0x000000b2b420723c */ /* 0x000fe20000041820 */
[----:B------:R-:W2:Y:S07]  /*6f20*/  LDSM.16.M88.4 R176, [R228+0xc900] ;  /* 0x00c90000e4b0783b */ /* 0x000eae0000000200 */
[C---:B---3--:R-:W-:Y:S01]  /*6f30*/  HMMA.16816.F32.BF16 R4, R188.reuse, R192, R4 ;  /* 0x000000c0bc04723c */ /* 0x048fe20000041804 */
[----:B------:R-:W3:Y:S07]  /*6f40*/  LDSM.16.M88.4 R180, [R228+0xd100] ;  /* 0x00d10000e4b4783b */ /* 0x000eee0000000200 */
[C---:B------:R-:W-:Y:S01]  /*6f50*/  HMMA.16816.F32.BF16 R8, R188.reuse, R194, R8 ;  /* 0x000000c2bc08723c */ /* 0x040fe20000041808 */
[----:B------:R-:W5:Y:S07]  /*6f60*/  LDSM.16.M88.4 R192, [R228+0xd900] ;  /* 0x00d90000e4c0783b */ /* 0x000f6e0000000200 */
[C---:B------:R-:W-:Y:S08]  /*6f70*/  HMMA.16816.F32.BF16 R12, R188.reuse, R164, R12 ;  /* 0x000000a4bc0c723c */ /* 0x040ff0000004180c */
[C---:B------:R-:W-:Y:S01]  /*6f80*/  HMMA.16816.F32.BF16 R16, R188.reuse, R166, R16 ;  /* 0x000000a6bc10723c */ /* 0x040fe20000041810 */
[----:B------:R-:W-:Y:S07]  /*6f90*/  LDSM.16.M88.4 R164, [R227+0x18100] ;  /* 0x01810000e3a4783b */ /* 0x000fee0000000200 */
[C---:B----4-:R-:W-:Y:S08]  /*6fa0*/  HMMA.16816.F32.BF16 R20, R188.reuse, R168, R20 ;  /* 0x000000a8bc14723c */ /* 0x050ff00000041814 */
[C---:B------:R-:W-:Y:S01]  /*6fb0*/  HMMA.16816.F32.BF16 R24, R188.reuse, R170, R24 ;  /* 0x000000aabc18723c */ /* 0x040fe20000041818 */
[----:B------:R-:W4:Y:S07]  /*6fc0*/  LDSM.16.M88.4 R168, [R220+0x4000] ;  /* 0x00400000dca8783b */ /* 0x000f2e0000000200 */
[C---:B------:R-:W-:Y:S08]  /*6fd0*/  HMMA.16816.F32.BF16 R28, R188.reuse, R172, R28 ;  /* 0x000000acbc1c723c */ /* 0x040ff0000004181c */
[----:B------:R-:W-:Y:S01]  /*6fe0*/  HMMA.16816.F32.BF16 R32, R188, R174, R32 ;  /* 0x000000aebc20723c */ /* 0x000fe20000041820 */
[----:B------:R-:W4:Y:S07]  /*6ff0*/  LDSM.16.M88.4 R172, [R220+0x4800] ;  /* 0x00480000dcac783b */ /* 0x000f2e0000000200 */
[C---:B-1----:R-:W-:Y:S01]  /*7000*/  HMMA.16816.F32.BF16 R4, R184.reuse, R196, R4 ;  /* 0x000000c4b804723c */ /* 0x042fe20000041804 */
[----:B------:R-:W1:Y:S07]  /*7010*/  LDSM.16.M88.4 R188, [R220+0x5000] ;  /* 0x00500000dcbc783b */ /* 0x000e6e0000000200 */
        /* <DEDUP_REMOVED lines=8> */
[C---:B-----5:R-:W-:Y:S08]  /*70a0*/  HMMA.16816.F32.BF16 R28, R184.reuse, R192, R28 ;  /* 0x000000c0b81c723c */ /* 0x060ff0000004181c */
[----:B------:R-:W-:Y:S01]  /*70b0*/  HMMA.16816.F32.BF16 R32, R184, R194, R32 ;  /* 0x000000c2b820723c */ /* 0x000fe20000041820 */
[----:B------:R-:W3:Y:S07]  /*70c0*/  LDSM.16.M88.4 R184, [R233+0xe900] ;  /* 0x00e90000e9b8783b */ /* 0x000eee0000000200 */
[C---:B----4-:R-:W-:Y:S01]  /*70d0*/  HMMA.16816.F32.BF16 R4, R164.reuse, R168, R4 ;  /* 0x000000a8a404723c */ /* 0x050fe20000041804 */
[----:B------:R-:W4:Y:S07]  /*70e0*/  LDSM.16.M88.4 R192, [R233+0xf100] ;  /* 0x00f10000e9c0783b */ /* 0x000f2e0000000200 */
[C---:B------:R-:W-:Y:S01]  /*70f0*/  HMMA.16816.F32.BF16 R8, R164.reuse, R170, R8 ;  /* 0x000000aaa408723c */ /* 0x040fe20000041808 */
[----:B------:R-:W5:Y:S07]  /*7100*/  LDSM.16.M88.4 R168, [R233+0xf900] ;  /* 0x00f90000e9a8783b */ /* 0x000f6e0000000200 */
[C---:B------:R-:W-:Y:S08]  /*7110*/  HMMA.16816.F32.BF16 R12, R164.reuse, R172, R12 ;  /* 0x000000aca40c723c */ /* 0x040ff0000004180c */
[C---:B------:R-:W-:Y:S01]  /*7120*/  HMMA.16816.F32.BF16 R16, R164.reuse, R174, R16 ;  /* 0x000000aea410723c */ /* 0x040fe20000041810 */
[----:B------:R-:W-:Y:S07]  /*7130*/  LDSM.16.M88.4 R172, [R230+0x1c100] ;  /* 0x01c10000e6ac783b */ /* 0x000fee0000000200 */
[C---:B-1----:R-:W-:Y:S08]  /*7140*/  HMMA.16816.F32.BF16 R20, R164.reuse, R188, R20 ;  /* 0x000000bca414723c */ /* 0x042ff00000041814 */
[C---:B------:R-:W-:Y:S01]  /*7150*/  HMMA.16816.F32.BF16 R24, R164.reuse, R190, R24 ;  /* 0x000000bea418723c */ /* 0x040fe20000041818 */
[----:B------:R-:W1:Y:S07]  /*7160*/  LDSM.16.M88.4 R188, [R211] ;  /* 0x00000000d3bc783b */ /* 0x000e6e0000000200 */
[C---:B------:R-:W-:Y:S08]  /*7170*/  HMMA.16816.F32.BF16 R28, R164.reuse, R196, R28 ;  /* 0x000000c4a41c723c */ /* 0x040ff0000004181c */
        /* <DEDUP_REMOVED lines=11> */
[----:B------:R-:W3:Y:S07]  /*7230*/  LDSM.16.M88.4 R192, [R228+0xe100] ;  /* 0x00e10000e4c0783b */ /* 0x000eee0000000200 */
[C---:B-----5:R-:W-:Y:S08]  /*7240*/  HMMA.16816.F32.BF16 R28, R176.reuse, R168, R28 ;  /* 0x000000a8b01c723c */ /* 0x060ff0000004181c */
[----:B------:R-:W-:Y:S01]  /*7250*/  HMMA.16816.F32.BF16 R32, R176, R170, R32 ;  /* 0x000000aab020723c */ /* 0x000fe20000041820 */
[----:B------:R-:W-:Y:S07]  /*7260*/  LDSM.16.M88.4 R168, [R228+0xf100] ;  /* 0x00f10000e4a8783b */ /* 0x000fee0000000200 */
[C---:B-1----:R-:W-:Y:S01]  /*7270*/  HMMA.16816.F32.BF16 R4, R172.reuse, R188, R4 ;  /* 0x000000bcac04723c */ /* 0x042fe20000041804 */
[----:B------:R-:W-:Y:S07]  /*7280*/  LDSM.16.M88.4 R176, [R228+0xf900] ;  /* 0x00f90000e4b0783b */ /* 0x000fee0000000200 */
[C---:B------:R-:W-:Y:S01]  /*7290*/  HMMA.16816.F32.BF16 R8, R172.reuse, R190, R8 ;  /* 0x000000beac08723c */ /* 0x040fe20000041808 */
[----:B------:R-:W-:Y:S07]  /*72a0*/  LDSM.16.M88.4 R188, [R227+0x1c100] ;  /* 0x01c10000e3bc783b */ /* 0x000fee0000000200 */
[C---:B------:R-:W-:Y:S08]  /*72b0*/  HMMA.16816.F32.BF16 R12, R172.reuse, R164, R12 ;  /* 0x000000a4ac0c723c */ /* 0x040ff0000004180c */
[C---:B------:R-:W-:Y:S01]  /*72c0*/  HMMA.16816.F32.BF16 R16, R172.reuse, R166, R16 ;  /* 0x000000a6ac10723c */ /* 0x040fe20000041810 */
[----:B------:R-:W1:Y:S07]  /*72d0*/  LDSM.16.M88.4 R164, [R228+0xe900] ;  /* 0x00e90000e4a4783b */ /* 0x000e6e0000000200 */
[C---:B--2---:R-:W-:Y:S08]  /*72e0*/  HMMA.16816.F32.BF16 R20, R172.reuse, R196, R20 ;  /* 0x000000c4ac14723c */ /* 0x044ff00000041814 */
[C---:B------:R-:W-:Y:S01]  /*72f0*/  HMMA.16816.F32.BF16 R24, R172.reuse, R198, R24 ;  /* 0x000000c6ac18723c */ /* 0x040fe20000041818 */
[----:B------:R-:W2:Y:S07]  /*7300*/  LDSM.16.M88.4 R196, [R220+0x6000] ;  /* 0x00600000dcc4783b */ /* 0x000eae0000000200 */
[C---:B------:R-:W-:Y:S08]  /*7310*/  HMMA.16816.F32.BF16 R28, R172.reuse, R180, R28 ;  /* 0x000000b4ac1c723c */ /* 0x040ff0000004181c */
[----:B------:R-:W-:Y:S08]  /*7320*/  HMMA.16816.F32.BF16 R32, R172, R182, R32 ;  /* 0x000000b6ac20723c */ /* 0x000ff00000041820 */
[C---:B---3--:R-:W-:Y:S08]  /*7330*/  HMMA.16816.F32.BF16 R4, R184.reuse, R192, R4 ;  /* 0x000000c0b804723c */ /* 0x048ff00000041804 */
[C---:B------:R-:W-:Y:S08]  /*7340*/  HMMA.16816.F32.BF16 R8, R184.reuse, R194, R8 ;  /* 0x000000c2b808723c */ /* 0x040ff00000041808 */
[C---:B-1----:R-:W-:Y:S08]  /*7350*/  HMMA.16816.F32.BF16 R12, R184.reuse, R164, R12 ;  /* 0x000000a4b80c723c */ /* 0x042ff0000004180c */
[C---:B------:R-:W-:Y:S01]  /*7360*/  HMMA.16816.F32.BF16 R16, R184.reuse, R166, R16 ;  /* 0x000000a6b810723c */ /* 0x040fe20000041810 */
[----:B------:R-:W1:Y:S07]  /*7370*/  LDSM.16.M88.4 R164, [R220+0x6800] ;  /* 0x00680000dca4783b */ /* 0x000e6e0000000200 */
[C---:B------:R-:W-:Y:S08]  /*7380*/  HMMA.16816.F32.BF16 R20, R184.reuse, R168, R20 ;  /* 0x000000a8b814723c */ /* 0x040ff00000041814 */
[C---:B------:R-:W-:Y:S01]  /*7390*/  HMMA.16816.F32.BF16 R24, R184.reuse, R170, R24 ;  /* 0x000000aab818723c */ /* 0x040fe20000041818 */
[----:B------:R-:W3:Y:S07]  /*73a0*/  LDSM.16.M88.4 R168, [R220+0x7000] ;  /* 0x00700000dca8783b */ /* 0x000eee0000000200 */
[C---:B------:R-:W-:Y:S08]  /*73b0*/  HMMA.16816.F32.BF16 R28, R184.reuse, R176, R28 ;  /* 0x000000b0b81c723c */ /* 0x040ff0000004181c */
[----:B------:R-:W-:Y:S08]  /*73c0*/  HMMA.16816.F32.BF16 R32, R184, R178, R32 ;  /* 0x000000b2b820723c */ /* 0x000ff00000041820 */
[C---:B--2---:R-:W-:Y:S08]  /*73d0*/  HMMA.16816.F32.BF16 R4, R188.reuse, R196, R4 ;  /* 0x000000c4bc04723c */ /* 0x044ff00000041804 */
[C---:B------:R-:W-:Y:S08]  /*73e0*/  HMMA.16816.F32.BF16 R8, R188.reuse, R198, R8 ;  /* 0x000000c6bc08723c */ /* 0x040ff00000041808 */
[C---:B-1----:R-:W-:Y:S08]  /*73f0*/  HMMA.16816.F32.BF16 R12, R188.reuse, R164, R12 ;  /* 0x000000a4bc0c723c */ /* 0x042ff0000004180c */
[C---:B------:R-:W-:Y:S01]  /*7400*/  HMMA.16816.F32.BF16 R16, R188.reuse, R166, R16 ;  /* 0x000000a6bc10723c */ /* 0x040fe20000041810 */
[----:B------:R-:W1:Y:S01]  /*7410*/  LDSM.16.M88.4 R164, [R220+0x7800] ;  /* 0x00780000dca4783b */ /* 0x000e620000000200 */
[----:B------:R-:W-:Y:S04]  /*7420*/  DEPBAR.LE SB0, 0x0 ;  /* 0x000080000000791a */ /* 0x000fe80000000000 */
[----:B------:R-:W-:Y:S02]  /*7430*/  FMUL.FTZ R200, R4, c[0x0][0x320] ;  /* 0x0000c80004c87a20 */ /* 0x000fe40000410000 */
[C---:B---3--:R-:W-:Y:S04]  /*7440*/  HMMA.16816.F32.BF16 R20, R188.reuse, R168, R20 ;  /* 0x000000a8bc14723c */ /* 0x048fe80000041814 */
[----:B------:R-:W2:Y:S01]  /*7450*/  MUFU.TANH R200, R200 ;  /* 0x000000c800c87308 */ /* 0x000ea20000002400 */
[----:B------:R-:W-:Y:S01]  /*7460*/  BAR.SYNC.DEFER_BLOCKING 0x0 ;  /* 0x0000000000007b1d */ /* 0x000fe20000010000 */
[----:B------:R-:W-:Y:S02]  /*7470*/  FMUL.FTZ R202, R5, c[0x0][0x320] ;  /* 0x0000c80005ca7a20 */ /* 0x000fe40000410000 */
[C---:B------:R-:W-:Y:S04]  /*7480*/  HMMA.16816.F32.BF16 R24, R188.reuse, R170, R24 ;  /* 0x000000aabc18723c */ /* 0x040fe80000041818 */
[----:B------:R-:W-:Y:S02]  /*7490*/  FMUL.FTZ R0, R6, c[0x0][0x320] ;  /* 0x0000c80006007a20 */ /* 0x000fe40000410000 */
[----:B------:R-:W3:Y:S01]  /*74a0*/  MUFU.TANH R202, R202 ;  /* 0x000000ca00ca7308 */ /* 0x000ee20000002400 */
[----:B------:R-:W-:Y:S02]  /*74b0*/  FMUL.FTZ R201, R7, c[0x0][0x320] ;  /* 0x0000c80007c97a20 */ /* 0x000fe40000410000 */
[----:B------:R-:W-:Y:S03]  /*74c0*/  FMUL.FTZ R182, R8, c[0x0][0x320] ;  /* 0x0000c80008b67a20 */ /* 0x000fe60000410000 */
[----:B------:R-:W-:Y:S02]  /*74d0*/  FMUL.FTZ R183, R9, c[0x0][0x320] ;  /* 0x0000c80009b77a20 */ /* 0x000fe40000410000 */
[----:B------:R-:W-:Y:S02]  /*74e0*/  FMUL.FTZ R203, R10, c[0x0][0x320] ;  /* 0x0000c8000acb7a20 */ /* 0x000fe40000410000 */
[----:B------:R-:W4:Y:S01]  /*74f0*/  MUFU.TANH R0, R0 ;  /* 0x0000000000007308 */ /* 0x000f220000002400 */
[----:B------:R-:W-:Y:S02]  /*7500*/  FMUL.FTZ R181, R11, c[0x0][0x320] ;  /* 0x0000c8000bb57a20 */ /* 0x000fe40000410000 */
[----:B------:R-:W-:Y:S02]  /*7510*/  FMUL.FTZ R194, R12, c[0x0][0x320] ;  /* 0x0000c8000cc27a20 */ /* 0x000fe40000410000 */
[----:B------:R-:W-:Y:S02]  /*7520*/  FMUL.FTZ R195, R13, c[0x0][0x320] ;  /* 0x0000c8000dc37a20 */ /* 0x000fe40000410000 */
[----:B------:R-:W-:Y:S01]  /*7530*/  FMUL.FTZ R198, R14, c[0x0][0x320] ;  /* 0x0000c8000ec67a20 */ /* 0x000fe20000410000 */
[C---:B-1----:R-:W-:Y:S02]  /*7540*/  HMMA.16816.F32.BF16 R28, R188.reuse, R164, R28 ;  /* 0x000000a4bc1c723c */ /* 0x042fe4000004181c */
[----:B------:R-:W1:Y:S01]  /*7550*/  MUFU.TANH R201, R201 ;  /* 0x000000c900c97308 */ /* 0x000e620000002400 */
[----:B------:R-:W-:Y:S02]  /*7560*/  FMUL.FTZ R199, R15, c[0x0][0x320] ;  /* 0x0000c8000fc77a20 */ /* 0x000fe40000410000 */
[----:B------:R-:W-:Y:S02]  /*7570*/  FMUL.FTZ R173, R16, c[0x0][0x320] ;  /* 0x0000c80010ad7a20 */ /* 0x000fe40000410000 */
[----:B------:R-:W-:Y:S01]  /*7580*/  FMUL.FTZ R174, R17, c[0x0][0x320] ;  /* 0x0000c80011ae7a20 */ /* 0x000fe20000410000 */
[----:B------:R-:W-:Y:S04]  /*7590*/  HMMA.16816.F32.BF16 R32, R188, R166, R32 ;  /* 0x000000a6bc20723c */ /* 0x000fe80000041820 */
[----:B------:R-:W1:Y:S01]  /*75a0*/  MUFU.TANH R182, R182 ;  /* 0x000000b600b67308 */ /* 0x000e620000002400 */
[----:B------:R-:W-:Y:S02]  /*75b0*/  FMUL.FTZ R197, R18, c[0x0][0x320] ;  /* 0x0000c80012c57a20 */ /* 0x000fe40000410000 */
[----:B------:R-:W-:Y:S02]  /*75c0*/  FMUL.FTZ R193, R19, c[0x0][0x320] ;  /* 0x0000c80013c17a20 */ /* 0x000fe40000410000 */
[----:B------:R-:W-:Y:S03]  /*75d0*/  FMUL.FTZ R175, R20, c[0x0][0x320] ;  /* 0x0000c80014af7a20 */ /* 0x000fe60000410000 */
[----:B------:R-:W-:Y:S02]  /*75e0*/  FMUL.FTZ R178, R21, c[0x0][0x320] ;  /* 0x0000c80015b27a20 */ /* 0x000fe40000410000 */
        /* <DEDUP_REMOVED lines=16> */
[----:B------:R-:W-:Y:S03]  /*76f0*/  FMUL.FTZ R31, R35, c[0x0][0x320] ;  /* 0x0000c800231f7a20 */ /* 0x000fe60000410000 */
        /* <DEDUP_REMOVED lines=25> */
[----:B--234-:R-:W-:Y:S01]  /*7890*/  ISETP.NE.AND P1, PT, R236, 0x1, PT ;  /* 0x00000001ec00780c */ /* 0x01cfe20003f25270 */
[----:B------:R-:W-:Y:S01]  /*78a0*/  ULEA UR5, UR20, UR12, 0x6 ;  /* 0x0000000c14057291 */ /* 0x000fe2000f8e303f */
[----:B------:R-:W-:Y:S01]  /*78b0*/  IADD3 R22, -R250, 0x10, RZ ;  /* 0x00000010fa167810 */ /* 0x000fe20007ffe1ff */
[----:B------:R-:W-:Y:S01]  /*78c0*/  IMAD.MOV.U32 R237, RZ, RZ, RZ ;  /* 0x000000ffffed7224 */ /* 0x000fe200078e00ff */
[----:B------:R-:W-:Y:S01]  /*78d0*/  IADD3 R18, -R249, 0x10, RZ ;  /* 0x00000010f9127810 */ /* 0x000fe20007ffe1ff */
[C---:B------:R-:W-:Y:S01]  /*78e0*/  IMAD.SHL.U32 R172, R207.reuse, 0x2, RZ ;  /* 0x00000002cfac7824 */ /* 0x040fe200078e00ff */
[----:B------:R-:W-:Y:S01]  /*78f0*/  LOP3.LUT R22, R22, 0xf, RZ, 0xc0, !PT ;  /* 0x0000000f16167812 */ /* 0x000fe200078ec0ff */
[----:B------:R-:W-:Y:S01]  /*7900*/  IMAD.U32 R238, RZ, RZ, UR5 ;  /* 0x00000005ffee7e24 */ /* 0x000fe2000f8e00ff */
[----:B------:R-:W-:Y:S02]  /*7910*/  LOP3.LUT R18, R18, 0xf, RZ, 0xc0, !PT ;  /* 0x0000000f12127812 */ /* 0x000fe400078ec0ff */
[----:B------:R-:W-:Y:S02]  /*7920*/  IADD3 R16, -R248, 0x10, RZ ;  /* 0x00000010f8107810 */ /* 0x000fe40007ffe1ff */
[----:B------:R-:W-:Y:S02]  /*7930*/  IADD3 R238, R238, -0x40, R239 ;  /* 0xffffffc0eeee7810 */ /* 0x000fe40007ffe0ef */
[----:B------:R-:W-:Y:S02]  /*7940*/  LOP3.LUT R16, R16, 0xf, RZ, 0xc0, !PT ;  /* 0x0000000f10107812 */ /* 0x000fe400078ec0ff */
[----:B------:R-:W-:Y:S01]  /*7950*/  SHF.R.S32.HI R180, RZ, 0x1f, R207 ;  /* 0x0000001fffb47819 */ /* 0x000fe200000114cf */
[----:B------:R-:W-:Y:S03]  /*7960*/  @P1 IMAD.HI.U32 R6, R238, c[0x0][0x2bc], RZ ;  /* 0x0000af00ee061a27 */ /* 0x000fe600078e00ff */
[----:B------:R-:W-:Y:S01]  /*7970*/  SHF.L.U64.HI R180, R207, 0x1, R180 ;  /* 0x00000001cfb47819 */ /* 0x000fe200000102b4 */
[----:B------:R-:W-:Y:S01]  /*7980*/  IMAD.MOV.U32 R4, RZ, RZ, R238 ;  /* 0x000000ffff047224 */ /* 0x000fe200078e00ee */
[----:B------:R-:W-:Y:S04]  /*7990*/  @P1 SHF.R.U32.HI R4, RZ, c[0x0][0x2c0], R6 ;  /* 0x0000b000ff041a19 */ /* 0x000fe80000011606 */
[C---:B------:R-:W-:Y:S04]  /*79a0*/  @!P2 IADD3 R11, P0, R4.reuse, UR16, RZ ;  /* 0x00000010040bac10 */ /* 0x040fe8000ff1e0ff */
[----:B------:R-:W-:Y:S02]  /*79b0*/  @!P2 LEA.HI.X.SX32 R6, R4, UR8, 0x1, P0 ;  /* 0x000000080406ac11 */ /* 0x000fe400080f0eff */
[C---:B------:R-:W-:Y:S04]  /*79c0*/  @!P2 LEA R8, P0, R11.reuse, c[0x0][0x2a0], 0x2 ;  /* 0x0000a8000b08aa11 */ /* 0x040fe800078010ff */
[----:B------:R-:W-:Y:S01]  /*79d0*/  @!P2 LEA.HI.X R9, R11, c[0x0][0x2a4], R6, 0x2, P0 ;  /* 0x0000a9000b09aa11 */ /* 0x000fe200000f1406 */
[----:B------:R-:W-:Y:S01]  /*79e0*/  IMAD.MOV R11, RZ, RZ, -R4 ;  /* 0x000000ffff0b7224 */ /* 0x000fe200078e0a04 */
[----:B------:R-:W-:Y:S03]  /*79f0*/  SHF.L.U64.HI R6, R204, 0x1, R245 ;  /* 0x00000001cc067819 */ /* 0x000fe600000102f5 */
[----:B------:R2:W3:Y:S01]  /*7a00*/  @!P2 LDG.E R237, [R8.64] ;  /* 0x0000001208eda981 */ /* 0x0004e2000c1e1900 */
[----:B------:R-:W-:Y:S04]  /*7a10*/  IMAD R238, R11, c[0x0][0x2b8], R238 ;  /* 0x0000ae000bee7a24 */ /* 0x000fe800078e02ee */
[C---:B------:R-:W-:Y:S01]  /*7a20*/  IMAD.WIDE.U32 R12, R238.reuse, c[0x0][0x1e0], RZ ;  /* 0x00007800ee0c7a25 */ /* 0x040fe200078e00ff */
[----:B------:R-:W-:Y:S05]  /*7a30*/  SHF.R.S32.HI R11, RZ, 0x1f, R238 ;  /* 0x0000001fff0b7819 */ /* 0x000fea00000114ee */
[----:B------:R-:W-:Y:S04]  /*7a40*/  IMAD R11, R11, c[0x0][0x1e0], RZ ;  /* 0x000078000b0b7a24 */ /* 0x000fe800078e02ff */
[----:B------:R-:W-:Y:S04]  /*7a50*/  IMAD R11, R238, c[0x0][0x1e4], R11 ;  /* 0x00007900ee0b7a24 */ /* 0x000fe800078e020b */
[----:B------:R-:W-:Y:S02]  /*7a60*/  IMAD.IADD R13, R13, 0x1, R11 ;  /* 0x000000010d0d7824 */ /* 0x000fe400078e020b */
[----:B--2---:R-:W-:Y:S01]  /*7a70*/  IMAD.SHL.U32 R8, R205, 0x2, RZ ;  /* 0x00000002cd087824 */ /* 0x004fe200078e00ff */
[----:B---3--:R-:W-:Y:S01]  /*7a80*/  SHF.R.S32.HI R4, RZ, 0x1f, R237 ;  /* 0x0000001fff047819 */ /* 0x008fe200000114ed */
[C---:B------:R-:W-:Y:S04]  /*7a90*/  IMAD.WIDE.U32 R12, R237.reuse, c[0x0][0x1f0], R12 ;  /* 0x00007c00ed0c7a25 */ /* 0x040fe800078e000c */
[----:B------:R-:W-:Y:S01]  /*7aa0*/  IMAD R4, R4, c[0x0][0x1f0], RZ ;  /* 0x00007c0004047a24 */ /* 0x000fe200078e02ff */
[----:B------:R-:W-:Y:S03]  /*7ab0*/  IADD3 R9, P0, R12, UR14, RZ ;  /* 0x0000000e0c097c10 */ /* 0x000fe6000ff1e0ff */
[----:B------:R-:W-:Y:S05]  /*7ac0*/  IMAD R4, R237, c[0x0][0x1f4], R4 ;  /* 0x00007d00ed047a24 */ /* 0x000fea00078e0204 */
[----:B------:R-:W-:Y:S02]  /*7ad0*/  IADD3.X R4, R13, UR7, R4, P0, !PT ;  /* 0x000000070d047c10 */ /* 0x000fe400087fe404 */
[C---:B------:R-:W-:Y:S04]  /*7ae0*/  LEA R11, P0, R9.reuse, c[0x0][0x1c8], 0x1 ;  /* 0x00007200090b7a11 */ /* 0x040fe800078008ff */
[----:B------:R-:W-:Y:S01]  /*7af0*/  LEA.HI.X R10, R9, c[0x0][0x1cc], R4, 0x1, P0 ;  /* 0x00007300090a7a11 */ /* 0x000fe200000f0c04 */
[----:B------:R-:W2:Y:S01]  /*7b00*/  SHFL.IDX PT, R13, R11, 0x1, 0x181f ;  /* 0x00381f000b0d7f89 */ /* 0x000ea200000e0000 */
[----:B------:R-:W-:Y:S01]  /*7b10*/  IMAD.SHL.U32 R4, R204, 0x2, RZ ;  /* 0x00000002cc047824 */ /* 0x000fe200078e00ff */
[----:B------:R-:W-:Y:S02]  /*7b20*/  SHF.L.U64.HI R9, R205, 0x1, R246 ;  /* 0x00000001cd097819 */ /* 0x000fe400000102f6 */
[----:B------:R-:W3:Y:S04]  /*7b30*/  SHFL.IDX PT, R15, R10, 0x1, 0x181f ;  /* 0x00381f000a0f7f89 */ /* 0x000ee800000e0000 */
[----:B------:R-:W4:Y:S04]  /*7b40*/  SHFL.IDX PT, R11, R11, RZ, 0x181f ;  /* 0x00181fff0b0b7589 */ /* 0x000f2800000e0000 */
[----:B------:R-:W5:Y:S01]  /*7b50*/  SHFL.IDX PT, R21, R10, RZ, 0x181f ;  /* 0x00181fff0a157589 */ /* 0x000f6200000e0000 */
[----:B--2---:R-:W-:Y:S04]  /*7b60*/  IADD3 R22, P1, P0, R22, R13, R251 ;  /* 0x0000000d16167210 */ /* 0x004fe8000783e0fb */
[----:B---3--:R-:W-:Y:S02]  /*7b70*/  IADD3.X R23, RZ, R15, R252, P1, P0 ;  /* 0x0000000fff177210 */ /* 0x008fe40000fe04fc */
[----:B------:R-:W-:Y:S04]  /*7b80*/  IADD3 R18, P1, P0, R18, R13, R8 ;  /* 0x0000000d12127210 */ /* 0x000fe8000783e008 */
[--C-:B------:R-:W-:Y:S02]  /*7b90*/  IADD3.X R19, RZ, R15, R9.reuse, P1, P0 ;  /* 0x0000000fff137210 */ /* 0x100fe40000fe0409 */
[----:B------:R-:W-:Y:S04]  /*7ba0*/  IADD3 R16, P1, P0, R16, R13, R4 ;  /* 0x0000000d10107210 */ /* 0x000fe8000783e004 */
[--C-:B------:R-:W-:Y:S02]  /*7bb0*/  IADD3.X R17, RZ, R15, R6.reuse, P1, P0 ;  /* 0x0000000fff117210 */ /* 0x100fe40000fe0406 */
[----:B----4-:R-:W-:Y:S05]  /*7bc0*/  IADD3 R8, P0, R11, R8, RZ ;  /* 0x000000080b087210 */ /* 0x010fea0007f1e0ff */
[----:B-----5:R-:W-:Y:S01]  /*7bd0*/  IMAD.X R9, R21, 0x1, R9, P0 ;  /* 0x0000000115097824 */ /* 0x020fe200000e0609 */
[----:B------:R-:W-:Y:S05]  /*7be0*/  IADD3 R24, P0, R11, R4, RZ ;  /* 0x000000040b187210 */ /* 0x000fea0007f1e0ff */
[----:B------:R-:W-:Y:S01]  /*7bf0*/  IMAD.X R25, R21, 0x1, R6, P0 ;  /* 0x0000000115197824 */ /* 0x000fe200000e0606 */
[-C--:B------:R-:W-:Y:S05]  /*7c00*/  IADD3 R26, P0, R11, R172.reuse, RZ ;  /* 0x000000ac0b1a7210 */ /* 0x080fea0007f1e0ff */
[----:B------:R-:W-:Y:S01]  /*7c10*/  IMAD.X R27, R21, 0x1, R180, P0 ;  /* 0x00000001151b7824 */ /* 0x000fe200000e06b4 */
[----:B------:R-:W-:Y:S04]  /*7c20*/  IADD3 R20, P0, R11, R251, RZ ;  /* 0x000000fb0b147210 */ /* 0x000fe80007f1e0ff */
[----:B------:R2:W-:Y:S01]  /*7c30*/  LDGSTS.E.BYPASS.LTC128B.128 [R235+0x8100], [R26.64], !P3 ;  /* 0x081000001aeb7fae */ /* 0x0005e2000d901d52 */
        /* <DEDUP_REMOVED lines=15> */
.L_x_1987:
[----:B--234-:R-:W-:Y:S01]  /*7d30*/  IMAD.MOV.U32 R15, RZ, RZ, R240 ;  /* 0x000000ffff0f7224 */ /* 0x01cfe200078e00f0 */
[----:B------:R-:W-:Y:S01]  /*7d40*/  PLOP3.LUT P0, PT, PT, PT, UP1, 0x80, 0x0 ;  /* 0x000000000000781c */ /* 0x000fe20003f0f018 */
[----:B------:R-:W0:Y:S01]  /*7d50*/  LDGDEPBAR ;  /* 0x00000000000079af */ /* 0x000e220000000000 */
[----:B------:R-:W-:Y:S01]  /*7d60*/  USHF.L.U32 UR5, UR20, 0x6, URZ ;  /* 0x0000000614057899 */ /* 0x000fe2000800063f */
[----:B------:R-:W-:Y:S10]  /*7d70*/  IMAD.MOV.U32 R6, RZ, RZ, c[0x0][0x2ac] ;  /* 0x0000ab00ff067624 */ /* 0x000ff400078e00ff */
[----:B------:R-:W-:Y:S01]  /*7d80*/  @P0 IMAD.HI.U32 R4, R240, c[0x0][0x2c8], RZ ;  /* 0x0000b200f0040a27 */ /* 0x000fe200078e00ff */
[----:B------:R-:W-:Y:S11]  /*7d90*/  PLOP3.LUT P0, PT, PT, PT, UP1, 0x80, 0x0 ;  /* 0x000000000000781c */ /* 0x000ff60003f0f018 */
[----:B------:R-:W-:Y:S02]  /*7da0*/  @!UPT UIADD3 URZ, URZ, URZ, URZ ;  /* 0x0000003f3f3ff290 */ /* 0x000fe4000fffe03f */
[----:B------:R-:W-:Y:S01]  /*7db0*/  @P0 SHF.R.U32.HI R15, RZ, c[0x0][0x2cc], R4 ;  /* 0x0000b300ff0f0a19 */ /* 0x000fe20000011604 */
[----:B------:R-:W-:Y:S01]  /*7dc0*/  IMAD.U32 R4, RZ, RZ, UR5 ;  /* 0x00000005ff047e24 */ /* 0x000fe2000f8e00ff */
[----:B------:R-:W-:Y:S03]  /*7dd0*/  PLOP3.LUT P0, PT, PT, PT, UP0, 0x40, 0x0 ;  /* 0x000000000000781c */ /* 0x000fe60003f0e808 */
[----:B------:R-:W2:Y:S01]  /*7de0*/  SHFL.IDX PT, R8, R15, RZ, 0x1c1f ;  /* 0x001c1fff0f087589 */ /* 0x000ea200000e0000 */
[----:B------:R-:W-:Y:S05]  /*7df0*/  IADD3 R9, -R241, 0x1, -R4 ;  /* 0x00000001f1097810 */ /* 0x000fea0007ffe904 */
[----:B------:R-:W-:Y:S05]  /*7e00*/  IMAD R9, R6, c[0x0][0x1d0], R9 ;  /* 0x0000740006097a24 */ /* 0x000fea00078e0209 */
[----:B------:R-:W-:Y:S04]  /*7e10*/  IADD3 R9, R9, -c[0x0][0x168], RZ ;  /* 0x80005a0009097a10 */ /* 0x000fe80007ffe0ff */
[C---:B------:R-:W-:Y:S02]  /*7e20*/  IADD3 R11, R9.reuse, c[0x0][0x328], RZ ;  /* 0x0000ca00090b7a10 */ /* 0x040fe40007ffe0ff */
[----:B------:R-:W-:Y:S03]  /*7e30*/  IADD3 R9, R9, UR11, RZ ;  /* 0x0000000b09097c10 */ /* 0x000fe6000fffe0ff */
[--C-:B--2---:R-:W-:Y:S02]  /*7e40*/  IMAD.IADD R14, R11, 0x1, R8.reuse ;  /* 0x000000010b0e7824 */ /* 0x104fe400078e0208 */
        /* <DEDUP_REMOVED lines=17> */
.L_x_1990:
[----:B------:R-:W-:Y:S04]  /*7f60*/  MOV R6, c[0x0][0x32c] ;  /* 0x0000cb0000067a02 */ /* 0x000fe80000000f00 */
[----:B------:R-:W-:Y:S11]  /*7f70*/  ISETP.NE.AND P0, PT, R6, 0x1, PT ;  /* 0x000000010600780c */ /* 0x000ff60003f05270 */
[----:B------:R-:W-:Y:S02]  /*7f80*/  @!UPT UIADD3 URZ, URZ, URZ, URZ ;  /* 0x0000003f3f3ff290 */ /* 0x000fe4000fffe03f */
[----:B------:R-:W-:Y:S05]  /*7f90*/  @P0 IMAD.HI.U32 R6, R17, c[0x0][0x330], RZ ;  /* 0x0000cc0011060a27 */ /* 0x000fea00078e00ff */
[----:B------:R-:W-:Y:S02]  /*7fa0*/  @P0 SHF.R.U32.HI R17, RZ, c[0x0][0x334], R6 ;  /* 0x0000cd00ff110a19 */ /* 0x000fe40000011606 */
.L_x_1991:
[----:B------:R-:W-:Y:S05]  /*7fb0*/  BSYNC B0 ;  /* 0x0000000000007941 */ /* 0x000fea0003800000 */
.L_x_1989:
[----:B------:R-:W-:Y:S04]  /*7fc0*/  IMAD R6, R17, c[0x0][0x32c], -R4 ;  /* 0x0000cb0011067a24 */ /* 0x000fe800078e0a04 */
[----:B------:R-:W-:Y:S05]  /*7fd0*/  IMAD.IADD R6, R6, 0x1, -R241 ;  /* 0x0000000106067824 */ /* 0x000fea00078e0af1 */
[----:B------:R-:W-:Y:S02]  /*7fe0*/  IADD3 R17, R6, c[0x0][0x32c], RZ ;  /* 0x0000cb0006117a10 */ /* 0x000fe40007ffe0ff */
[----:B------:R-:W-:Y:S02]  /*7ff0*/  IMNMX R13, R13, R6, !PT ;  /* 0x000000060d0d7217 */ /* 0x000fe40007800200 */
[----:B------:R-:W-:Y:S02]  /*8000*/  IMNMX R14, R14, R17, PT ;  /* 0x000000110e0e7217 */ /* 0x000fe40003800200 */
.L_x_1988:
[----:B------:R-:W-:Y:S01]  /*8010*/  UISETP.GT.AND UP2, UPT, UR20, -0x1, UPT ;  /* 0xffffffff1400788c */ /* 0x000fe2000bf44270 */
[----:B------:R-:W2:Y:S05]  /*8020*/  SHFL.IDX PT, R16, R15, 0x1, 0x1c1f ;  /* 0x003c1f000f107f89 */ /* 0x000eaa00000e0000 */
[----:B------:R-:W-:Y:S04]  /*8030*/  PLOP3.LUT P0, PT, PT, PT, UP2, 0x80, 0x0 ;  /* 0x000000000000781c */ /* 0x000fe80003f0f028 */
[C---:B------:R-:W-:Y:S04]  /*8040*/  ISETP.GT.AND P0, PT, R13.reuse, RZ, P0 ;  /* 0x000000ff0d00720c */ /* 0x040fe80000704270 */
[----:B------:R-:W-:Y:S04]  /*8050*/  ISETP.LT.OR P0, PT, R14, 0x1, P0 ;  /* 0x000000010e00780c */ /* 0x000fe80000701670 */
[----:B------:R-:W-:Y:S02]  /*8060*/  FSEL R12, R200, -INF , !P0 ;  /* 0xff800000c80c7808 */ /* 0x000fe40004000000 */
[----:B------:R-:W-:Y:S04]  /*8070*/  PLOP3.LUT P0, PT, PT, PT, UP2, 0x80, 0x0 ;  /* 0x000000000000781c */ /* 0x000fe80003f0f028 */
[C---:B------:R-:W-:Y:S04]  /*8080*/  ISETP.GT.AND P0, PT, R13.reuse, 0x1, P0 ;  /* 0x000000010d00780c */ /* 0x040fe80000704270 */
[----:B------:R-:W-:Y:S04]  /*8090*/  ISETP.LT.OR P0, PT, R14, 0x2, P0 ;  /* 0x000000020e00780c */ /* 0x000fe80000701670 */
[----:B------:R-:W-:Y:S02]  /*80a0*/  FSEL R10, R202, -INF , !P0 ;  /* 0xff800000ca0a7808 */ /* 0x000fe40004000000 */
[----:B------:R-:W-:Y:S04]  /*80b0*/  PLOP3.LUT P0, PT, PT, PT, UP2, 0x80, 0x0 ;  /* 0x000000000000781c */ /* 0x000fe80003f0f028 */
[C---:B------:R-:W-:Y:S04]  /*80c0*/  ISETP.GT.AND P0, PT, R13.reuse, 0x8, P0 ;  /* 0x000000080d00780c */ /* 0x040fe80000704270 */
[----:B------:R-:W-:Y:S04]  /*80d0*/  ISETP.LT.OR P0, PT, R14, 0x9, P0 ;  /* 0x000000090e00780c */ /* 0x000fe80000701670 */
[----:B-1----:R-:W-:Y:S02]  /*80e0*/  FSEL R8, R182, -INF , !P0 ;  /* 0xff800000b6087808 */ /* 0x002fe40004000000 */
        /* <DEDUP_REMOVED lines=31> */
[----:B------:R-:W-:Y:S01]  /*82e0*/  FSEL R184, R5, -INF , !P0 ;  /* 0xff80000005b87808 */ /* 0x000fe20004000000 */
[--C-:B--2---:R-:W-:Y:S01]  /*82f0*/  IMAD.IADD R5, R11, 0x1, R16.reuse ;  /* 0x000000010b057824 */ /* 0x104fe200078e0210 */
        /* <DEDUP_REMOVED lines=21> */
[----:B------:R-:W-:Y:S11]  /*8450*/  PLOP3.LUT P0, PT, PT, PT, UP0, 0x40, 0x0 ;  /* 0x000000000000781c */ /* 0x000ff60003f0e808 */
[----:B------:R-:W-:Y:S02]  /*8460*/  @!UPT UIADD3 URZ, URZ, URZ, URZ ;  /* 0x0000003f3f3ff290 */ /* 0x000fe4000fffe03f */
        /* <DEDUP_REMOVED lines=16> */
.L_x_1994:
[----:B------:R-:W-:Y:S04]  /*8570*/  MOV R9, 0x1 ;  /* 0x0000000100097802 */ /* 0x000fe80000000f00 */
[----:B------:R-:W-:Y:S11]  /*8580*/  ISETP.NE.AND P0, PT, R9, c[0x0][0x32c], PT ;  /* 0x0000cb0009007a0c */ /* 0x000ff60003f05270 */
[----:B------:R-:W-:Y:S02]  /*8590*/  @!UPT UIADD3 URZ, URZ, URZ, URZ ;  /* 0x0000003f3f3ff290 */ /* 0x000fe4000fffe03f */
[----:B------:R-:W-:Y:S05]  /*85a0*/  @P0 IMAD.HI.U32 R9, R11, c[0x0][0x330], RZ ;  /* 0x0000cc000b090a27 */ /* 0x000fea00078e00ff */
[----:B------:R-:W-:Y:S02]  /*85b0*/  @P0 SHF.R.U32.HI R11, RZ, c[0x0][0x334], R9 ;  /* 0x0000cd00ff0b0a19 */ /* 0x000fe40000011609 */
.L_x_1995:
[----:B------:R-:W-:Y:S05]  /*85c0*/  BSYNC B0 ;  /* 0x0000000000007941 */ /* 0x000fea0003800000 */
.L_x_1993:
[----:B------:R-:W-:Y:S04]  /*85d0*/  IMAD R4, R11, c[0x0][0x32c], -R4 ;  /* 0x0000cb000b047a24 */ /* 0x000fe800078e0a04 */
[----:B------:R-:W-:Y:S05]  /*85e0*/  IMAD.IADD R14, R4, 0x1, -R241 ;  /* 0x00000001040e7824 */ /* 0x000fea00078e0af1 */
[----:B------:R-:W-:Y:S02]  /*85f0*/  IADD3 R4, R14, c[0x0][0x32c], RZ ;  /* 0x0000cb000e047a10 */ /* 0x000fe40007ffe0ff */
[----:B------:R-:W-:Y:S02]  /*8600*/  IMNMX R7, R7, R14, !PT ;  /* 0x0000000e07077217 */ /* 0x000fe40007800200 */
[----:B------:R-:W-:Y:S02]  /*8610*/  IMNMX R5, R5, R4, PT ;  /* 0x0000000405057217 */ /* 0x000fe40003800200 */
.L_x_1992:
[----:B------:R-:W-:Y:S01]  /*8620*/  PLOP3.LUT P0, PT, PT, PT, UP2, 0x80, 0x0 ;  /* 0x000000000000781c */ /* 0x000fe20003f0f028 */
[----:B------:R-:W-:Y:S01]  /*8630*/  LDSM.16.MT88.4 R20, [R226+0x100] ;  /* 0x00010000e214783b */ /* 0x000fe20000004200 */
[----:B------:R-:W-:Y:S02]  /*8640*/  FMNMX.FTZ R17, R12, R3, !PT ;  /* 0x000000030c117209 */ /* 0x000fe40007810000 */
[----:B------:R-:W-:Y:S02]  /*8650*/  ISETP.GT.AND P0, PT, R7, RZ, P0 ;  /* 0x000000ff0700720c */ /* 0x000fe40000704270 */
[----:B------:R-:W-:Y:S02]  /*8660*/  FMNMX.FTZ R17, R10, R17, !PT ;  /* 0x000000110a117209 */ /* 0x000fe40007810000 */
[----:B------:R-:W-:Y:S02]  /*8670*/  ISETP.LT.OR P0, PT, R5, 0x1, P0 ;  /* 0x000000010500780c */ /* 0x000fe40000701670 */
[----:B------:R-:W-:Y:S02]  /*8680*/  FMNMX.FTZ R17, R8, R17, !PT ;  /* 0x0000001108117209 */ /* 0x000fe40007810000 */
[----:B------:R-:W-:Y:S02]  /*8690*/  FSEL R15, R0, -INF , !P0 ;  /* 0xff800000000f7808 */ /* 0x000fe40004000000 */
[----:B------:R-:W-:Y:S02]  /*86a0*/  PLOP3.LUT P0, PT, PT, PT, UP2, 0x80, 0x0 ;  /* 0x000000000000781c */ /* 0x000fe40003f0f028 */
[----:B------:R-:W-:Y:S02]  /*86b0*/  FMNMX.FTZ R17, R6, R17, !PT ;  /* 0x0000001106117209 */ /* 0x000fe40007810000 */
[----:B------:R-:W-:Y:S02]  /*86c0*/  ISETP.GT.AND P0, PT, R7, 0x1, P0 ;  /* 0x000000010700780c */ /* 0x000fe40000704270 */
        /* <DEDUP_REMOVED lines=42> */
[----:B------:R-:W-:Y:S01]  /*8970*/  FMNMX.FTZ R4, R203, R4, !PT ;  /* 0x00000004cb047209 */ /* 0x000fe20007810000 */
[----:B------:R-:W1:Y:S01]  /*8980*/  SHFL.BFLY PT, R17, R0, 0x2, 0x1f ;  /* 0x0c401f0000117f89 */ /* 0x000e6200000e0000 */
[----:B------:R-:W-:Y:S04]  /*8990*/  ISETP.LT.OR P0, PT, R5, 0x1a, P0 ;  /* 0x0000001a0500780c */ /* 0x000fe80000701670 */
[----:B------:R-:W-:Y:S02]  /*89a0*/  FSEL R201, R193, -INF , !P0 ;  /* 0xff800000c1c97808 */ /* 0x000fe40004000000 */
[----:B------:R-:W-:Y:S02]  /*89b0*/  PLOP3.LUT P0, PT, PT, PT, UP2, 0x80, 0x0 ;  /* 0x000000000000781c */ /* 0x000fe40003f0f028 */
[----:B------:R-:W-:Y:S02]  /*89c0*/  FMNMX.FTZ R4, R201, R4, !PT ;  /* 0x00000004c9047209 */ /* 0x000fe40007810000 */
[----:B------:R-:W-:Y:S04]  /*89d0*/  ISETP.GT.AND P0, PT, R7, 0x20, P0 ;  /* 0x000000200700780c */ /* 0x000fe80000704270 */
[----:B------:R-:W-:Y:S04]  /*89e0*/  ISETP.LT.OR P0, PT, R5, 0x21, P0 ;  /* 0x000000210500780c */ /* 0x000fe80000701670 */
[----:B------:R-:W-:Y:S02]  /*89f0*/  FSEL R187, R170, -INF , !P0 ;  /* 0xff800000aabb7808 */ /* 0x000fe40004000000 */
[----:B------:R-:W-:Y:S02]  /*8a00*/  PLOP3.LUT P0, PT, PT, PT, UP2, 0x80, 0x0 ;  /* 0x000000000000781c */ /* 0x000fe40003f0f028 */
[----:B------:R-:W-:Y:S02]  /*8a10*/  FMNMX.FTZ R4, R187, R4, !PT ;  /* 0x00000004bb047209 */ /* 0x000fe40007810000 */
[----:B------:R-:W-:Y:S02]  /*8a20*/  ISETP.GT.AND P0, PT, R7, 0x21, P0 ;  /* 0x000000210700780c */ /* 0x000fe40000704270 */
[----:B-1----:R-:W-:Y:S02]  /*8a30*/  FMNMX.FTZ R17, R0, R17, !PT ;  /* 0x0000001100117209 */ /* 0x002fe40007810000 */
        /* <DEDUP_REMOVED lines=24> */
[----:B------:R-:W-:Y:S01]  /*8bc0*/  ISETP.GT.AND P0, PT, R7, 0x38, P0 ;  /* 0x000000380700780c */ /* 0x000fe20000704270 */
[----:B------:R-:W1:Y:S03]  /*8bd0*/  SHFL.BFLY PT, R14, R17, 0x1, 0x1f ;  /* 0x0c201f00110e7f89 */ /* 0x000e6600000e0000 */
[----:B------:R-:W-:Y:S04]  /*8be0*/  ISETP.LT.OR P0, PT, R5, 0x39, P0 ;  /* 0x000000390500780c */ /* 0x000fe80000701670 */
[----:B------:R-:W-:Y:S02]  /*8bf0*/  FSEL R173, R33, -INF , !P0 ;  /* 0xff80000021ad7808 */ /* 0x000fe40004000000 */
[----:B------:R-:W-:Y:S01]  /*8c00*/  PLOP3.LUT P0, PT, PT, PT, UP2, 0x80, 0x0 ;  /* 0x000000000000781c */ /* 0x000fe20003f0f028 */
[----:B------:R-:W-:Y:S01]  /*8c10*/  UISETP.GT.AND UP2, UPT, UR20, UR4, UPT ;  /* 0x000000041400728c */ /* 0x000fe2000bf44270 */
[----:B------:R-:W-:Y:S01]  /*8c20*/  FMNMX.FTZ R0, R173, R0, !PT ;  /* 0x00000000ad007209 */ /* 0x000fe20007810000 */
[----:B------:R-:W-:Y:S01]  /*8c30*/  UIADD3 UR20, UR20, -0x1, URZ ;  /* 0xffffffff14147890 */ /* 0x000fe2000fffe03f */
[----:B------:R-:W-:Y:S04]  /*8c40*/  ISETP.GT.AND P0, PT, R7, 0x39, P0 ;  /* 0x000000390700780c */ /* 0x000fe80000704270 */
[----:B------:R-:W-:Y:S04]  /*8c50*/  ISETP.LT.OR P0, PT, R5, 0x3a, P0 ;  /* 0x0000003a0500780c */ /* 0x000fe80000701670 */
[----:B------:R-:W-:Y:S02]  /*8c60*/  FSEL R165, R31, -INF , !P0 ;  /* 0xff8000001fa57808 */ /* 0x000fe40004000000 */
[----:B------:R-:W-:Y:S02]  /*8c70*/  LDSM.16.MT88.4 R28, [R225+0x100] ;  /* 0x00010000e11c783b */ /* 0x000fe40000004200 */
[----:B------:R-:W-:Y:S02]  /*8c80*/  FMNMX.FTZ R4, R165, R0, !PT ;  /* 0x00000000a5047209 */ /* 0x000fe40007810000 */
[----:B-1----:R-:W-:Y:S04]  /*8c90*/  FMNMX.FTZ R0, R17, R14, !PT ;  /* 0x0000000e11007209 */ /* 0x002fe80007810000 */
[----:B------:R-:W1:Y:S01]  /*8ca0*/  SHFL.BFLY PT, R7, R4, 0x2, 0x1f ;  /* 0x0c401f0004077f89 */ /* 0x000e6200000e0000 */
[C---:B------:R-:W-:Y:S01]  /*8cb0*/  FMUL.FTZ R179, R0.reuse, c[0x0][0x2d0] ;  /* 0x0000b40000b37a20 */ /* 0x040fe20000410000 */
[----:B------:R-:W-:Y:S04]  /*8cc0*/  FSETP.NEU.FTZ.AND P0, PT, R0, -INF , PT ;  /* 0xff8000000000780b */ /* 0x000fe80003f1d000 */
[----:B------:R-:W-:Y:S05]  /*8cd0*/  FSEL R179, R179, RZ, P0 ;  /* 0x000000ffb3b37208 */ /* 0x000fea0000000000 */
[--C-:B------:R-:W-:Y:S02]  /*8ce0*/  FFMA.FTZ R188, R12, c[0x0][0x2d0], -R179.reuse ;  /* 0x0000b4000cbc7a23 */ /* 0x100fe400000108b3 */
[--C-:B------:R-:W-:Y:S02]  /*8cf0*/  FFMA.FTZ R167, R10, c[0x0][0x2d0], -R179.reuse ;  /* 0x0000b4000aa77a23 */ /* 0x100fe400000108b3 */
[--C-:B------:R-:W-:Y:S02]  /*8d00*/  FFMA.FTZ R166, R8, c[0x0][0x2d0], -R179.reuse ;  /* 0x0000b40008a67a23 */ /* 0x100fe400000108b3 */
[--C-:B------:R-:W-:Y:S01]  /*8d10*/  FFMA.FTZ R189, R6, c[0x0][0x2d0], -R179.reuse ;  /* 0x0000b40006bd7a23 */ /* 0x100fe200000108b3 */
[----:B------:R-:W-:Y:S01]  /*8d20*/  MUFU.EX2 R188, R188 ;  /* 0x000000bc00bc7308 */ /* 0x000fe20000000800 */
[--C-:B------:R-:W-:Y:S02]  /*8d30*/  FFMA.FTZ R176, R176, c[0x0][0x2d0], -R179.reuse ;  /* 0x0000b400b0b07a23 */ /* 0x100fe400000108b3 */
[--C-:B------:R-:W-:Y:S02]  /*8d40*/  FFMA.FTZ R194, R194, c[0x0][0x2d0], -R179.reuse ;  /* 0x0000b400c2c27a23 */ /* 0x100fe400000108b3 */
[--C-:B------:R-:W-:Y:S01]  /*8d50*/  FFMA.FTZ R195, R195, c[0x0][0x2d0], -R179.reuse ;  /* 0x0000b400c3c37a23 */ /* 0x100fe200000108b3 */
[----:B-1----:R-:W-:Y:S01]  /*8d60*/  FMNMX.FTZ R5, R4, R7, !PT ;  /* 0x0000000704057209 */ /* 0x002fe20007810000 */
[--C-:B------:R-:W-:Y:S01]  /*8d70*/  FFMA.FTZ R196, R196, c[0x0][0x2d0], -R179.reuse ;  /* 0x0000b400c4c47a23 */ /* 0x100fe200000108b3 */
[----:B------:R-:W-:Y:S01]  /*8d80*/  FSEL R4, R0, RZ, P0 ;  /* 0x000000ff00047208 */ /* 0x000fe20000000000 */
[--C-:B------:R-:W-:Y:S01]  /*8d90*/  FFMA.FTZ R197, R200, c[0x0][0x2d0], -R179.reuse ;  /* 0x0000b400c8c57a23 */ /* 0x100fe200000108b3 */
[----:B------:R-:W1:Y:S01]  /*8da0*/  MUFU.EX2 R167, R167 ;  /* 0x000000a700a77308 */ /* 0x000e620000000800 */
[----:B------:R-:W2:Y:S01]  /*8db0*/  SHFL.BFLY PT, R164, R5, 0x1, 0x1f ;  /* 0x0c201f0005a47f89 */ /* 0x000ea200000e0000 */
[----:B------:R-:W-:Y:S02]  /*8dc0*/  FFMA.FTZ R184, R184, c[0x0][0x2d0], -R179 ;  /* 0x0000b400b8b87a23 */ /* 0x000fe400000108b3 */
[----:B------:R-:W-:Y:S02]  /*8dd0*/  FADD.FTZ R3, -R4, R3 ;  /* 0x0000000304037221 */ /* 0x000fe40000010100 */
[--C-:B------:R-:W-:Y:S02]  /*8de0*/  FFMA.FTZ R202, R202, c[0x0][0x2d0], -R179.reuse ;  /* 0x0000b400caca7a23 */ /* 0x100fe400000108b3 */
[----:B------:R-:W-:Y:S02]  /*8df0*/  FMUL.FTZ R6, R3, c[0x0][0x2d0] ;  /* 0x0000b40003067a20 */ /* 0x000fe40000410000 */
[----:B------:R-:W-:Y:S01]  /*8e00*/  MUFU.EX2 R166, R166 ;  /* 0x000000a600a67308 */ /* 0x000fe20000000800 */
[--C-:B------:R-:W-:Y:S02]  /*8e10*/  FFMA.FTZ R182, R182, c[0x0][0x2d0], -R179.reuse ;  /* 0x0000b400b6b67a23 */ /* 0x100fe400000108b3 */
[--C-:B------:R-:W-:Y:S02]  /*8e20*/  FFMA.FTZ R180, R180, c[0x0][0x2d0], -R179.reuse ;  /* 0x0000b400b4b47a23 */ /* 0x100fe400000108b3 */
[--C-:B------:R-:W-:Y:S05]  /*8e30*/  FFMA.FTZ R178, R178, c[0x0][0x2d0], -R179.reuse ;  /* 0x0000b400b2b27a23 */ /* 0x100fea00000108b3 */
[----:B------:R-:W3:Y:S01]  /*8e40*/  MUFU.EX2 R3, R6 ;  /* 0x0000000600037308 */ /* 0x000ee20000000800 */
[----:B-1----:R-:W-:Y:S02]  /*8e50*/  F2FP.BF16.PACK_AB R168, R167, R188 ;  /* 0x000000bca7a8723e */ /* 0x002fe400000010ff */
[----:B--2---:R-:W-:Y:S04]  /*8e60*/  FMNMX.FTZ R164, R164, R5, !PT ;  /* 0x00000005a4a47209 */ /* 0x004fe80007810000 */
[C---:B------:R-:W-:Y:S01]  /*8e70*/  FSETP.NEU.FTZ.AND P0, PT, R164.reuse, -INF , PT ;  /* 0xff800000a400780b */ /* 0x040fe20003f1d000 */
[C---:B------:R-:W-:Y:S02]  /*8e80*/  FMUL.FTZ R172, R164.reuse, c[0x0][0x2d0] ;  /* 0x0000b400a4ac7a20 */ /* 0x040fe40000410000 */
[----:B------:R-:W1:Y:S01]  /*8e90*/  MUFU.EX2 R189, R189 ;  /* 0x000000bd00bd7308 */ /* 0x000e620000000800 */
[----:B------:R-:W-:Y:S02]  /*8ea0*/  FSEL R5, R164, RZ, P0 ;  /* 0x000000ffa4057208 */ /* 0x000fe40000000000 */
[----:B------:R-:W-:Y:S02]  /*8eb0*/  FSEL R172, R172, RZ, P0 ;  /* 0x000000ffacac7208 */ /* 0x000fe40000000000 */
[----:B------:R-:W-:Y:S01]  /*8ec0*/  PLOP3.LUT P0, PT, PT, PT, UP2, 0x80, 0x0 ;  /* 0x000000000000781c */ /* 0x000fe20003f0f028 */
[----:B------:R-:W-:Y:S02]  /*8ed0*/  FADD.FTZ R5, -R5, R2 ;  /* 0x0000000205057221 */ /* 0x000fe40000010100 */
[--C-:B------:R-:W-:Y:S02]  /*8ee0*/  FFMA.FTZ R193, R15, c[0x0][0x2d0], -R172.reuse ;  /* 0x0000b4000fc17a23 */ /* 0x100fe400000108ac */
[----:B------:R-:W-:Y:S01]  /*8ef0*/  MUFU.EX2 R194, R194 ;  /* 0x000000c200c27308 */ /* 0x000fe20000000800 */
[--C-:B------:R-:W-:Y:S02]  /*8f00*/  FFMA.FTZ R192, R13, c[0x0][0x2d0], -R172.reuse ;  /* 0x0000b4000dc07a23 */ /* 0x100fe400000108ac */
[----:B------:R-:W2:Y:S01]  /*8f10*/  LDSM.16.MT88.4 R12, [R231+0x100] ;  /* 0x00010000e70c783b */ /* 0x000ea20000004200 */
[--C-:B------:R-:W-:Y:S02]  /*8f20*/  FFMA.FTZ R191, R11, c[0x0][0x2d0], -R172.reuse ;  /* 0x0000b4000bbf7a23 */ /* 0x100fe400000108ac */
[--C-:B------:R-:W-:Y:S02]  /*8f30*/  FFMA.FTZ R190, R9, c[0x0][0x2d0], -R172.reuse ;  /* 0x0000b40009be7a23 */ /* 0x100fe400000108ac */
[----:B------:R-:W-:Y:S02]  /*8f40*/  FMUL.FTZ R2, R5, c[0x0][0x2d0] ;  /* 0x0000b40005027a20 */ /* 0x000fe40000410000 */
[----:B------:R-:W-:Y:S01]  /*8f50*/  MUFU.EX2 R193, R193 ;  /* 0x000000c100c17308 */ /* 0x000fe20000000800 */
[C---:B---3--:R-:W-:Y:S02]  /*8f60*/  FMUL.FTZ R4, R3.reuse, R160 ;  /* 0x000000a003047220 */ /* 0x048fe40000410000 */
[----:B------:R-:W-:Y:S01]  /*8f70*/  FMUL.FTZ R5, R3, R161 ;  /* 0x000000a103057220 */ /* 0x000fe20000410000 */
[----:B-1----:R-:W-:Y:S01]  /*8f80*/  F2FP.BF16.PACK_AB R170, R189, R166 ;  /* 0x000000a6bdaa723e */ /* 0x002fe200000010ff */
        /* <DEDUP_REMOVED lines=8> */
[----:B------:R-:W-:Y:S01]  /*9010*/  FMUL.FTZ R33, R3, R133 ;  /* 0x0000008503217220 */ /* 0x000fe20000410000 */
[----:B------:R-:W3:Y:S01]  /*9020*/  MUFU.EX2 R192, R192 ;  /* 0x000000c000c07308 */ /* 0x000ee20000000800 */
[--C-:B------:R-:W-:Y:S02]  /*9030*/  FFMA.FTZ R177, R177, c[0x0][0x2d0], -R172.reuse ;  /* 0x0000b400b1b17a23 */ /* 0x100fe400000108ac */
[C---:B------:R-:W-:Y:S02]  /*9040*/  FMUL.FTZ R36, R3.reuse, R36 ;  /* 0x0000002403247220 */ /* 0x040fe40000410000 */
[C---:B------:R-:W-:Y:S02]  /*9050*/  FMUL.FTZ R37, R3.reuse, R37 ;  /* 0x0000002503257220 */ /* 0x040fe40000410000 */
[C---:B------:R-:W-:Y:S02]  /*9060*/  FMUL.FTZ R40, R3.reuse, R40 ;  /* 0x0000002803287220 */ /* 0x040fe40000410000 */
[C---:B------:R-:W-:Y:S01]  /*9070*/  FMUL.FTZ R41, R3.reuse, R41 ;  /* 0x0000002903297220 */ /* 0x040fe20000410000 */
[----:B------:R-:W-:Y:S01]  /*9080*/  MUFU.EX2 R191, R191 ;  /* 0x000000bf00bf7308 */ /* 0x000fe20000000800 */
[C---:B------:R-:W-:Y:S02]  /*9090*/  FMUL.FTZ R44, R3.reuse, R44 ;  /* 0x0000002c032c7220 */ /* 0x040fe40000410000 */
[C---:B------:R-:W-:Y:S02]  /*90a0*/  FMUL.FTZ R45, R3.reuse, R45 ;  /* 0x0000002d032d7220 */ /* 0x040fe40000410000 */
[C---:B-1----:R-:W-:Y:S02]  /*90b0*/  FMUL.FTZ R6, R2.reuse, R162 ;  /* 0x000000a202067220 */ /* 0x042fe40000410000 */
[C---:B------:R-:W-:Y:S02]  /*90c0*/  FMUL.FTZ R7, R2.reuse, R163 ;  /* 0x000000a302077220 */ /* 0x040fe40000410000 */
[C---:B------:R-:W-:Y:S01]  /*90d0*/  FMUL.FTZ R10, R2.reuse, R158 ;  /* 0x0000009e020a7220 */ /* 0x040fe20000410000 */
[----:B------:R-:W1:Y:S01]  /*90e0*/  MUFU.EX2 R190, R190 ;  /* 0x000000be00be7308 */ /* 0x000e620000000800 */
[C---:B------:R-:W-:Y:S01]  /*90f0*/  FMUL.FTZ R11, R2.reuse, R159 ;  /* 0x0000009f020b7220 */ /* 0x040fe20000410000 */
[----:B------:R-:W-:Y:S01]  /*9100*/  LDSM.16.MT88.4 R160, [R224+0x2900] ;  /* 0x00290000e0a0783b */ /* 0x000fe20000004200 */
[----:B------:R-:W-:Y:S01]  /*9110*/  FMUL.FTZ R18, R2, R150 ;  /* 0x0000009602127220 */ /* 0x000fe20000410000 */
[----:B---3--:R-:W-:Y:S01]  /*9120*/  F2FP.BF16.PACK_AB R169, R192, R193 ;  /* 0x000000c1c0a9723e */ /* 0x008fe200000010ff */
[C---:B------:R-:W-:Y:S02]  /*9130*/  FMUL.FTZ R19, R2.reuse, R151 ;  /* 0x0000009702137220 */ /* 0x040fe40000410000 */
[C---:B------:R-:W-:Y:S02]  /*9140*/  FMUL.FTZ R26, R2.reuse, R142 ;  /* 0x0000008e021a7220 */ /* 0x040fe40000410000 */
[C---:B------:R-:W-:Y:S01]  /*9150*/  FMUL.FTZ R27, R2.reuse, R143 ;  /* 0x0000008f021b7220 */ /* 0x040fe20000410000 */
[----:B------:R-:W-:Y:S01]  /*9160*/  LDSM.16.MT88.4 R148, [R224+0x900] ;  /* 0x00090000e094783b */ /* 0x000fe20000004200 */
[C---:B------:R-:W-:Y:S01]  /*9170*/  FMUL.FTZ R34, R2.reuse, R134 ;  /* 0x0000008602227220 */ /* 0x040fe20000410000 */
[----:B------:R-:W3:Y:S01]  /*9180*/  MUFU.EX2 R195, R195 ;  /* 0x000000c300c37308 */ /* 0x000ee20000000800 */
[C---:B------:R-:W-:Y:S02]  /*9190*/  FMUL.FTZ R35, R2.reuse, R135 ;  /* 0x0000008702237220 */ /* 0x040fe40000410000 */
[C---:B------:R-:W-:Y:S02]  /*91a0*/  FMUL.FTZ R38, R2.reuse, R38 ;  /* 0x0000002602267220 */ /* 0x040fe40000410000 */
[C---:B------:R-:W-:Y:S01]  /*91b0*/  FMUL.FTZ R39, R2.reuse, R39 ;  /* 0x0000002702277220 */ /* 0x040fe20000410000 */
[----:B------:R-:W-:Y:S01]  /*91c0*/  LDSM.16.MT88.4 R132, [R225+0x2100] ;  /* 0x00210000e184783b */ /* 0x000fe20000004200 */
[C---:B------:R-:W-:Y:S02]  /*91d0*/  FMUL.FTZ R42, R2.reuse, R42 ;  /* 0x0000002a022a7220 */ /* 0x040fe40000410000 */
[C---:B------:R-:W-:Y:S01]  /*91e0*/  FMUL.FTZ R43, R2.reuse, R43 ;  /* 0x0000002b022b7220 */ /* 0x040fe20000410000 */
[----:B------:R-:W-:Y:S01]  /*91f0*/  MUFU.EX2 R196, R196 ;  /* 0x000000c400c47308 */ /* 0x000fe20000000800 */
[----:B------:R-:W-:Y:S01]  /*9200*/  FMUL.FTZ R46, R2, R46 ;  /* 0x0000002e022e7220 */ /* 0x000fe20000410000 */
[----:B-1----:R-:W-:Y:S01]  /*9210*/  F2FP.BF16.PACK_AB R171, R190, R191 ;  /* 0x000000bfbeab723e */ /* 0x002fe200000010ff */
[C---:B------:R-:W-:Y:S01]  /*9220*/  FMUL.FTZ R47, R2.reuse, R47 ;  /* 0x0000002f022f7220 */ /* 0x040fe20000410000 */
[----:B------:R-:W-:Y:S01]  /*9230*/  LDSM.16.MT88.4 R140, [R224+0x2100] ;  /* 0x00210000e08c783b */ /* 0x000fe20000004200 */
[C---:B------:R-:W-:Y:S02]  /*9240*/  FMUL.FTZ R48, R3.reuse, R48 ;  /* 0x0000003003307220 */ /* 0x040fe40000410000 */
[C---:B------:R-:W-:Y:S02]  /*9250*/  FMUL.FTZ R49, R3.reuse, R49 ;  /* 0x0000003103317220 */ /* 0x040fe40000410000 */
[C---:B--2---:R-:W-:Y:S01]  /*9260*/  HMMA.16816.F32.BF16 R4, R168.reuse, R12, R4 ;  /* 0x0000000ca804723c */ /* 0x044fe20000041804 */
[----:B------:R-:W-:Y:S02]  /*9270*/  MUFU.EX2 R197, R197 ;  /* 0x000000c500c57308 */ /* 0x000fe40000000800 */
[----:B------:R-:W-:Y:S02]  /*9280*/  LDSM.16.MT88.4 R156, [R225+0x2900] ;  /* 0x00290000e19c783b */ /* 0x000fe40000004200 */
[C---:B------:R-:W-:Y:S02]  /*9290*/  FMUL.FTZ R50, R2.reuse, R50 ;  /* 0x0000003202327220 */ /* 0x040fe40000410000 */
[C---:B------:R-:W-:Y:S01]  /*92a0*/  FMUL.FTZ R12, R3.reuse, R152 ;  /* 0x00000098030c7220 */ /* 0x040fe20000410000 */
[C---:B------:R-:W-:Y:S03]  /*92b0*/  HMMA.16816.F32.BF16 R8, R168.reuse, R14, R8 ;  /* 0x0000000ea808723c */ /* 0x040fe60000041808 */
[----:B------:R-:W-:Y:S01]  /*92c0*/  MUFU.EX2 R202, R202 ;  /* 0x000000ca00ca7308 */ /* 0x000fe20000000800 */
[C---:B------:R-:W-:Y:S02]  /*92d0*/  FMUL.FTZ R13, R3.reuse, R153 ;  /* 0x00000099030d7220 */ /* 0x040fe40000410000 */
[C---:B------:R-:W-:Y:S02]  /*92e0*/  FMUL.FTZ R51, R2.reuse, R51 ;  /* 0x0000003302337220 */ /* 0x040fe40000410000 */
[C---:B------:R-:W-:Y:S04]  /*92f0*/  FMUL.FTZ R14, R2.reuse, R154 ;  /* 0x0000009a020e7220 */ /* 0x040fe80000410000 */
[C---:B------:R-:W-:Y:S02]  /*9300*/  FMUL.FTZ R15, R2.reuse, R155 ;  /* 0x0000009b020f7220 */ /* 0x040fe40000410000 */
[----:B------:R-:W1:Y:S01]  /*9310*/  LDSM.16.MT88.4 R152, [R224+0x100] ;  /* 0x00010000e098783b */ /* 0x000e620000004200 */
        /* <DEDUP_REMOVED lines=11> */
[----:B------:R-:W2:Y:S01]  /*93d0*/  LDSM.16.MT88.4 R144, [R231+0x2100] ;  /* 0x00210000e790783b */ /* 0x000ea20000004200 */
        /* <DEDUP_REMOVED lines=18> */
[C---:B------:R-:W-:Y:S01]  /*9500*/  HMMA.16816.F32.BF16 R32, R168.reuse, R154, R32 ;  /* 0x0000009aa820723c */ /* 0x040fe20000041820 */
[----:B------:R-:W-:Y:S03]  /*9510*/  LDSM.16.MT88.4 R152, [R231+0x2900] ;  /* 0x00290000e798783b */ /* 0x000fe60000004200 */
[C---:B------:R-:W-:Y:S02]  /*9520*/  FMUL.FTZ R67, R2.reuse, R67 ;  /* 0x0000004302437220 */ /* 0x040fe40000410000 */
[C---:B------:R-:W-:Y:S02]  /*9530*/  FMUL.FTZ R68, R3.reuse, R68 ;  /* 0x0000004403447220 */ /* 0x040fe40000410000 */
[C---:B--2---:R-:W-:Y:S04]  /*9540*/  HMMA.16816.F32.BF16 R36, R168.reuse, R144, R36 ;  /* 0x00000090a824723c */ /* 0x044fe80000041824 */
[C---:B------:R-:W-:Y:S02]  /*9550*/  FMUL.FTZ R69, R3.reuse, R69 ;  /* 0x0000004503457220 */ /* 0x040fe40000410000 */
[C---:B------:R-:W-:Y:S02]  /*9560*/  FMUL.FTZ R70, R2.reuse, R70 ;  /* 0x0000004602467220 */ /* 0x040fe40000410000 */
[C---:B------:R-:W-:Y:S01]  /*9570*/  HMMA.16816.F32.BF16 R40, R168.reuse, R146, R40 ;  /* 0x00000092a828723c */ /* 0x040fe20000041828 */
[----:B------:R-:W-:Y:S03]  /*9580*/  LDSM.16.MT88.4 R144, [R225+0x900] ;  /* 0x00090000e190783b */ /* 0x000fe60000004200 */
[C---:B------:R-:W-:Y:S02]  /*9590*/  FMUL.FTZ R71, R2.reuse, R71 ;  /* 0x0000004702477220 */ /* 0x040fe40000410000 */
[C---:B------:R-:W-:Y:S02]  /*95a0*/  FMUL.FTZ R72, R3.reuse, R72 ;  /* 0x0000004803487220 */ /* 0x040fe40000410000 */
[C---:B------:R-:W-:Y:S01]  /*95b0*/  FMUL.FTZ R73, R3.reuse, R73 ;  /* 0x0000004903497220 */ /* 0x040fe20000410000 */
[C---:B----4-:R-:W-:Y:S03]  /*95c0*/  HMMA.16816.F32.BF16 R44, R168.reuse, R136, R44 ;  /* 0x00000088a82c723c */ /* 0x050fe6000004182c */
        /* <DEDUP_REMOVED lines=11> */
[----:B------:R-:W2:Y:S03]  /*9680*/  LDSM.16.MT88.4 R132, [R226+0x4100] ;  /* 0x00410000e284783b */ /* 0x000ea60000004200 */
        /* <DEDUP_REMOVED lines=18> */
[C---:B--2---:R-:W-:Y:S04]  /*97b0*/  HMMA.16816.F32.BF16 R76, R168.reuse, R132, R76 ;  /* 0x00000084a84c723c */ /* 0x044fe8000004184c */
[C---:B------:R-:W-:Y:S02]  /*97c0*/  FMUL.FTZ R93, R3.reuse, R93 ;  /* 0x0000005d035d7220 */ /* 0x040fe40000410000 */
[C---:B------:R-:W-:Y:S02]  /*97d0*/  FMUL.FTZ R94, R2.reuse, R94 ;  /* 0x0000005e025e7220 */ /* 0x040fe40000410000 */
[C---:B------:R-:W-:Y:S01]  /*97e0*/  HMMA.16816.F32.BF16 R80, R168.reuse, R134, R80 ;  /* 0x00000086a850723c */ /* 0x040fe20000041850 */
[----:B------:R-:W2:Y:S03]  /*97f0*/  LDSM.16.MT88.4 R132, [R231+0x6100] ;  /* 0x00610000e784783b */ /* 0x000ea60000004200 */
        /* <DEDUP_REMOVED lines=21> */
[C---:B------:R-:W-:Y:S03]  /*9950*/  FMUL.FTZ R109, R3.reuse, R109 ;  /* 0x0000006d036d7220 */ /* 0x040fe60000410000 */
[C---:B------:R-:W-:Y:S01]  /*9960*/  HMMA.16816.F32.BF16 R104, R168.reuse, R134, R104 ;  /* 0x00000086a868723c */ /* 0x040fe20000041868 */
[----:B------:R-:W2:Y:S02]  /*9970*/  LDSM.16.MT88.4 R132, [R224+0x6100] ;  /* 0x00610000e084783b */ /* 0x000ea40000004200 */
[C---:B------:R-:W-:Y:S02]  /*9980*/  FMUL.FTZ R110, R2.reuse, R110 ;  /* 0x0000006e026e7220 */ /* 0x040fe40000410000 */
[C---:B------:R-:W-:Y:S02]  /*9990*/  FMUL.FTZ R111, R2.reuse, R111 ;  /* 0x0000006f026f7220 */ /* 0x040fe40000410000 */
[C---:B------:R-:W-:Y:S02]  /*99a0*/  FMUL.FTZ R112, R3.reuse, R112 ;  /* 0x0000007003707220 */ /* 0x040fe40000410000 */
[C---:B------:R-:W-:Y:S03]  /*99b0*/  FMUL.FTZ R113, R3.reuse, R113 ;  /* 0x0000007103717220 */ /* 0x040fe60000410000 */
[C---:B----4-:R-:W-:Y:S03]  /*99c0*/  HMMA.16816.F32.BF16 R108, R168.reuse, R140, R108 ;  /* 0x0000008ca86c723c */ /* 0x050fe6000004186c */
[C---:B------:R-:W-:Y:S02]  /*99d0*/  FMUL.FTZ R114, R2.reuse, R114 ;  /* 0x0000007202727220 */ /* 0x040fe40000410000 */
[C---:B------:R-:W-:Y:S02]  /*99e0*/  FMUL.FTZ R115, R2.reuse, R115 ;  /* 0x0000007302737220 */ /* 0x040fe40000410000 */
[C---:B------:R-:W-:Y:S02]  /*99f0*/  FMUL.FTZ R116, R3.reuse, R116 ;  /* 0x0000007403747220 */ /* 0x040fe40000410000 */
[----:B------:R-:W-:Y:S03]  /*9a00*/  FMUL.FTZ R117, R3, R117 ;  /* 0x0000007503757220 */ /* 0x000fe60000410000 */
[C---:B------:R-:W-:Y:S01]  /*9a10*/  HMMA.16816.F32.BF16 R112, R168.reuse, R142, R112 ;  /* 0x0000008ea870723c */ /* 0x040fe20000041870 */
[----:B------:R-:W4:Y:S02]  /*9a20*/  LDSM.16.MT88.4 R140, [R231+0x900] ;  /* 0x00090000e78c783b */ /* 0x000f240000004200 */
[C---:B------:R-:W-:Y:S02]  /*9a30*/  FMUL.FTZ R118, R2.reuse, R118 ;  /* 0x0000007602767220 */ /* 0x040fe40000410000 */
[----:B------:R-:W-:Y:S02]  /*9a40*/  FMUL.FTZ R119, R2, R119 ;  /* 0x0000007702777220 */ /* 0x000fe40000410000 */
[--C-:B------:R-:W-:Y:S02]  /*9a50*/  FFMA.FTZ R198, R198, c[0x0][0x2d0], -R172.reuse ;  /* 0x0000b400c6c67a23 */ /* 0x100fe400000108ac */
[--C-:B------:R-:W-:Y:S03]  /*9a60*/  FFMA.FTZ R199, R199, c[0x0][0x2d0], -R172.reuse ;  /* 0x0000b400c7c77a23 */ /* 0x100fe600000108ac */
[C---:B-1----:R-:W-:Y:S01]  /*9a70*/  HMMA.16816.F32.BF16 R116, R168.reuse, R136, R116 ;  /* 0x00000088a874723c */ /* 0x042fe20000041874 */
[----:B------:R-:W-:Y:S02]  /*9a80*/  MUFU.EX2 R198, R198 ;  /* 0x000000c600c67308 */ /* 0x000fe40000000800 */
[C---:B------:R-:W-:Y:S02]  /*9a90*/  FMUL.FTZ R120, R3.reuse, R120 ;  /* 0x0000007803787220 */ /* 0x040fe40000410000 */
[----:B------:R-:W-:Y:S02]  /*9aa0*/  FMUL.FTZ R121, R3, R121 ;  /* 0x0000007903797220 */ /* 0x000fe40000410000 */
[--C-:B------:R-:W-:Y:S02]  /*9ab0*/  FFMA.FTZ R200, R203, c[0x0][0x2d0], -R172.reuse ;  /* 0x0000b400cbc87a23 */ /* 0x100fe400000108ac */
[C---:B------:R-:W-:Y:S02]  /*9ac0*/  FMUL.FTZ R122, R2.reuse, R122 ;  /* 0x0000007a027a7220 */ /* 0x040fe40000410000 */
[----:B------:R-:W1:Y:S01]  /*9ad0*/  MUFU.EX2 R199, R199 ;  /* 0x000000c700c77308 */ /* 0x000e620000000800 */
[----:B------:R-:W-:Y:S02]  /*9ae0*/  FMUL.FTZ R123, R2, R123 ;  /* 0x0000007b027b7220 */ /* 0x000fe40000410000 */
[--C-:B------:R-:W-:Y:S02]  /*9af0*/  FFMA.FTZ R201, R201, c[0x0][0x2d0], -R172.reuse ;  /* 0x0000b400c9c97a23 */ /* 0x100fe400000108ac */
[--C-:B------:R-:W-:Y:S02]  /*9b00*/  FFMA.FTZ R183, R183, c[0x0][0x2d0], -R172.reuse ;  /* 0x0000b400b7b77a23 */ /* 0x100fe400000108ac */
[--C-:B------:R-:W-:Y:S01]  /*9b10*/  FFMA.FTZ R203, R186, c[0x0][0x2d0], -R179.reuse ;  /* 0x0000b400bacb7a23 */ /* 0x100fe200000108b3 */
[C---:B------:R-:W-:Y:S01]  /*9b20*/  HMMA.16816.F32.BF16 R120, R168.reuse, R138, R120 ;  /* 0x0000008aa878723c */ /* 0x040fe20000041878 */
[----:B------:R-:W5:Y:S01]  /*9b30*/  LDSM.16.MT88.4 R136, [R226+0x900] ;  /* 0x00090000e288783b */ /* 0x000f620000004200 */
[----:B------:R-:W-:Y:S01]  /*9b40*/  MUFU.EX2 R200, R200 ;  /* 0x000000c800c87308 */ /* 0x000fe20000000800 */
[C---:B------:R-:W-:Y:S02]  /*9b50*/  FMUL.FTZ R124, R3.reuse, R124 ;  /* 0x0000007c037c7220 */ /* 0x040fe40000410000 */
[----:B------:R-:W-:Y:S02]  /*9b60*/  FMUL.FTZ R125, R3, R125 ;  /* 0x0000007d037d7220 */ /* 0x000fe40000410000 */
[C---:B------:R-:W-:Y:S02]  /*9b70*/  FMUL.FTZ R126, R2.reuse, R126 ;  /* 0x0000007e027e7220 */ /* 0x040fe40000410000 */
[----:B------:R-:W-:Y:S03]  /*9b80*/  FMUL.FTZ R127, R2, R127 ;  /* 0x0000007f027f7220 */ /* 0x000fe60000410000 */
[----:B------:R-:W4:Y:S01]  /*9b90*/  MUFU.EX2 R201, R201 ;  /* 0x000000c900c97308 */ /* 0x000f220000000800 */
[----:B------:R-:W-:Y:S02]  /*9ba0*/  FFMA.FTZ R179, R174, c[0x0][0x2d0], -R179 ;  /* 0x0000b400aeb37a23 */ /* 0x000fe400000108b3 */
[--C-:B------:R-:W-:Y:S01]  /*9bb0*/  FFMA.FTZ R185, R185, c[0x0][0x2d0], -R172.reuse ;  /* 0x0000b400b9b97a23 */ /* 0x100fe200000108ac */
[C---:B--2---:R-:W-:Y:S03]  /*9bc0*/  HMMA.16816.F32.BF16 R124, R168.reuse, R132, R124 ;  /* 0x00000084a87c723c */ /* 0x044fe6000004187c */
[C---:B------:R-:W-:Y:S02]  /*9bd0*/  FMUL.FTZ R128, R3.reuse, R128 ;  /* 0x0000008003807220 */ /* 0x040fe40000410000 */
[----:B------:R-:W-:Y:S01]  /*9be0*/  FMUL.FTZ R129, R3, R129 ;  /* 0x0000008103817220 */ /* 0x000fe20000410000 */
[----:B------:R-:W-:Y:S01]  /*9bf0*/  MUFU.EX2 R186, R182 ;  /* 0x000000b600ba7308 */ /* 0x000fe20000000800 */
[C---:B------:R-:W-:Y:S01]  /*9c00*/  FMUL.FTZ R130, R2.reuse, R130 ;  /* 0x0000008202827220 */ /* 0x040fe20000410000 */
[----:B---3--:R-:W-:Y:S01]  /*9c10*/  F2FP.BF16.PACK_AB R132, R195, R194 ;  /* 0x000000c2c384723e */ /* 0x008fe200000010ff */
[C---:B------:R-:W-:Y:S03]  /*9c20*/  FMUL.FTZ R131, R2.reuse, R131 ;  /* 0x0000008302837220 */ /* 0x040fe60000410000 */
[----:B-1----:R-:W-:Y:S01]  /*9c30*/  F2FP.BF16.PACK_AB R133, R199, R198 ;  /* 0x000000c6c785723e */ /* 0x002fe200000010ff */
[--C-:B------:R-:W-:Y:S02]  /*9c40*/  FFMA.FTZ R187, R187, c[0x0][0x2d0], -R172.reuse ;  /* 0x0000b400bbbb7a23 */ /* 0x100fe400000108ac */
[----:B------:R-:W-:Y:S01]  /*9c50*/  FFMA.FTZ R181, R181, c[0x0][0x2d0], -R172 ;  /* 0x0000b400b5b57a23 */ /* 0x000fe200000108ac */
[----:B------:R-:W-:Y:S01]  /*9c60*/  HMMA.16816.F32.BF16 R128, R168, R134, R128 ;  /* 0x00000086a880723c */ /* 0x000fe20000041880 */
[----:B------:R-:W-:Y:S02]  /*9c70*/  MUFU.EX2 R185, R185 ;  /* 0x000000b900b97308 */ /* 0x000fe40000000800 */
[----:B------:R-:W-:Y:S02]  /*9c80*/  FFMA.FTZ R188, R3, R244, R188 ;  /* 0x000000f403bc7223 */ /* 0x000fe400000100bc */
[----:B------:R-:W-:Y:S02]  /*9c90*/  FFMA.FTZ R193, R2, R243, R193 ;  /* 0x000000f302c17223 */ /* 0x000fe400000100c1 */
[----:B------:R-:W-:Y:S01]  /*9ca0*/  F2FP.BF16.PACK_AB R134, R197, R196 ;  /* 0x000000c4c586723e */ /* 0x000fe200000010ff */
[----:B------:R-:W-:Y:S01]  /*9cb0*/  FADD.FTZ R167, R167, R188 ;  /* 0x000000bca7a77221 */ /* 0x000fe20000010000 */
[----:B----4-:R-:W-:Y:S02]  /*9cc0*/  F2FP.BF16.PACK_AB R135, R201, R200 ;  /* 0x000000c8c987723e */ /* 0x010fe400000010ff */
[----:B------:R-:W1:Y:S01]  /*9cd0*/  MUFU.EX2 R171, R184 ;  /* 0x000000b800ab7308 */ /* 0x000e620000000800 */
[----:B------:R-:W-:Y:S02]  /*9ce0*/  FADD.FTZ R192, R192, R193 ;  /* 0x000000c1c0c07221 */ /* 0x000fe40000010000 */
[----:B------:R-:W-:Y:S02]  /*9cf0*/  FADD.FTZ R166, R166, R167 ;  /* 0x000000a7a6a67221 */ /* 0x000fe40000010000 */
[C---:B------:R-:W-:Y:S05]  /*9d00*/  HMMA.16816.F32.BF16 R4, R132.reuse, R140, R4 ;  /* 0x0000008c8404723c */ /* 0x040fea0000041804 */
[----:B------:R-:W-:Y:S01]  /*9d10*/  MUFU.EX2 R184, R181 ;  /* 0x000000b500b87308 */ /* 0x000fe20000000800 */
[----:B------:R-:W-:Y:S02]  /*9d20*/  FADD.FTZ R3, R191, R192 ;  /* 0x000000c0bf037221 */ /* 0x000fe40000010000 */
[C---:B------:R-:W-:Y:S01]  /*9d30*/  HMMA.16816.F32.BF16 R8, R132.reuse, R142, R8 ;  /* 0x0000008e8408723c */ /* 0x040fe20000041808 */
[----:B------:R-:W2:Y:S03]  /*9d40*/  LDSM.16.MT88.4 R140, [R226+0x2900] ;  /* 0x00290000e28c783b */ /* 0x000ea60000004200 */
[----:B------:R-:W-:Y:S02]  /*9d50*/  FADD.FTZ R189, R189, R166 ;  /* 0x000000a6bdbd7221 */ /* 0x000fe40000010000 */
[----:B------:R-:W-:Y:S01]  /*9d60*/  FADD.FTZ R3, R190, R3 ;  /* 0x00000003be037221 */ /* 0x000fe20000010000 */
[----:B------:R1:W-:Y:S01]  /*9d70*/  MUFU.EX2 R168, R183 ;  /* 0x000000b700a87308 */ /* 0x0003e20000000800 */
[C---:B-----5:R-:W-:Y:S04]  /*9d80*/  HMMA.16816.F32.BF16 R12, R132.reuse, R136, R12 ;  /* 0x00000088840c723c */ /* 0x060fe8000004180c */
[----:B------:R-:W-:Y:S02]  /*9d90*/  FADD.FTZ R194, R194, R189 ;  /* 0x000000bdc2c27221 */ /* 0x000fe40000010000 */
[----:B------:R-:W-:Y:S02]  /*9da0*/  FADD.FTZ R198, R198, R3 ;  /* 0x00000003c6c67221 */ /* 0x000fe40000010000 */
[C---:B------:R-:W-:Y:S01]  /*9db0*/  HMMA.16816.F32.BF16 R16, R132.reuse, R138, R16 ;  /* 0x0000008a8410723c */ /* 0x040fe20000041810 */
[----:B------:R-:W3:Y:S01]  /*9dc0*/  LDSM.16.MT88.4 R136, [R231+0x4900] ;  /* 0x00490000e788783b */ /* 0x000ee20000004200 */
[----:B------:R-:W-:Y:S02]  /*9dd0*/  MUFU.EX2 R169, R187 ;  /* 0x000000bb00a97308 */ /* 0x000fe40000000800 */
[----:B------:R-:W-:Y:S02]  /*9de0*/  FADD.FTZ R195, R195, R194 ;  /* 0x000000c2c3c37221 */ /* 0x000fe40000010000 */
[----:B------:R-:W-:Y:S02]  /*9df0*/  FADD.FTZ R199, R199, R198 ;  /* 0x000000c6c7c77221 */ /* 0x000fe40000010000 */
[C---:B------:R-:W-:Y:S04]  /*9e00*/  HMMA.16816.F32.BF16 R20, R132.reuse, R144, R20 ;  /* 0x000000908414723c */ /* 0x040fe80000041814 */
[----:B------:R-:W-:Y:S01]  /*9e10*/  MUFU.EX2 R187, R176 ;  /* 0x000000b000bb7308 */ /* 0x000fe20000000800 */
[----:B------:R-:W-:Y:S01]  /*9e20*/  FADD.FTZ R196, R196, R195 ;  /* 0x000000c3c4c47221 */ /* 0x000fe20000010000 */
[----:B-1----:R-:W-:Y:S02]  /*9e30*/  MOV R183, R171 ;  /* 0x000000ab00b77202 */ /* 0x002fe40000000f00 */
[C---:B------:R-:W-:Y:S01]  /*9e40*/  HMMA.16816.F32.BF16 R24, R132.reuse, R146, R24 ;  /* 0x000000928418723c */ /* 0x040fe20000041818 */
[----:B------:R-:W1:Y:S03]  /*9e50*/  LDSM.16.MT88.4 R144, [R226+0x4900] ;  /* 0x00490000e290783b */ /* 0x000e660000004200 */
[----:B------:R-:W-:Y:S02]  /*9e60*/  FADD.FTZ R200, R200, R199 ;  /* 0x000000c7c8c87221 */ /* 0x000fe40000010000 */
[----:B------:R-:W4:Y:S01]  /*9e70*/  MUFU.EX2 R171, R180 ;  /* 0x000000b400ab7308 */ /* 0x000f220000000800 */
[----:B------:R-:W-:Y:S01]  /*9e80*/  FADD.FTZ R197, R197, R196 ;  /* 0x000000c4c5c57221 */ /* 0x000fe20000010000 */
[C---:B------:R-:W-:Y:S04]  /*9e90*/  HMMA.16816.F32.BF16 R28, R132.reuse, R148, R28 ;  /* 0x00000094841c723c */ /* 0x040fe8000004181c */
[----:B------:R-:W-:Y:S04]  /*9ea0*/  FADD.FTZ R201, R201, R200 ;  /* 0x000000c8c9c97221 */ /* 0x000fe80000010000 */
[C---:B------:R-:W-:Y:S01]  /*9eb0*/  HMMA.16816.F32.BF16 R32, R132.reuse, R150, R32 ;  /* 0x000000968420723c */ /* 0x040fe20000041820 */
[----:B------:R-:W5:Y:S01]  /*9ec0*/  LDSM.16.MT88.4 R148, [R225+0x4900] ;  /* 0x00490000e194783b */ /* 0x000f620000004200 */
[----:B------:R-:W-:Y:S06]  /*9ed0*/  MUFU.EX2 R180, R179 ;  /* 0x000000b300b47308 */ /* 0x000fec0000000800 */
[C---:B------:R-:W-:Y:S04]  /*9ee0*/  HMMA.16816.F32.BF16 R36, R132.reuse, R152, R36 ;  /* 0x000000988424723c */ /* 0x040fe80000041824 */
[----:B------:R4:W-:Y:S04]  /*9ef0*/  MUFU.EX2 R170, R178 ;  /* 0x000000b200aa7308 */ /* 0x0009e80000000800 */
[C---:B------:R-:W-:Y:S01]  /*9f00*/  HMMA.16816.F32.BF16 R40, R132.reuse, R154, R40 ;  /* 0x0000009a8428723c */ /* 0x040fe20000041828 */
[----:B------:R-:W-:Y:S05]  /*9f10*/  LDSM.16.MT88.4 R152, [R231+0x3100] ;  /* 0x00310000e798783b */ /* 0x000fea0000004200 */
[----:B------:R-:W1:Y:S02]  /*9f20*/  MUFU.EX2 R203, R203 ;  /* 0x000000cb00cb7308 */ /* 0x000e640000000800 */
[C---:B--2---:R-:W-:Y:S08]  /*9f30*/  HMMA.16816.F32.BF16 R44, R132.reuse, R140, R44 ;  /* 0x0000008c842c723c */ /* 0x044ff0000004182c */
[C---:B------:R-:W-:Y:S01]  /*9f40*/  HMMA.16816.F32.BF16 R48, R132.reuse, R142, R48 ;  /* 0x0000008e8430723c */ /* 0x040fe20000041830 */
[----:B------:R-:W2:Y:S03]  /*9f50*/  LDSM.16.MT88.4 R140, [R224+0x4900] ;  /* 0x00490000e08c783b */ /* 0x000ea60000004200 */
[----:B----4-:R-:W-:Y:S02]  /*9f60*/  MOV R178, R171 ;  /* 0x000000ab00b27202 */ /* 0x010fe40000000f00 */
[----:B------:R-:W-:Y:S02]  /*9f70*/  MUFU.EX2 R171, R177 ;  /* 0x000000b100ab7308 */ /* 0x000fe40000000800 */
        /* <DEDUP_REMOVED lines=9> */
[C---:B-1----:R-:W-:Y:S08]  /*a010*/  HMMA.16816.F32.BF16 R76, R132.reuse, R144, R76 ;  /* 0x00000090844c723c */ /* 0x042ff0000004184c */
[C---:B------:R-:W-:Y:S01]  /*a020*/  HMMA.16816.F32.BF16 R80, R132.reuse, R146, R80 ;  /* 0x000000928450723c */ /* 0x040fe20000041850 */
[----:B------:R-:W1:Y:S07]  /*a030*/  LDSM.16.MT88.4 R144, [R226+0x6900] ;  /* 0x00690000e290783b */ /* 0x000e6e0000004200 */
[C---:B-----5:R-:W-:Y:S08]  /*a040*/  HMMA.16816.F32.BF16 R84, R132.reuse, R148, R84 ;  /* 0x000000948454723c */ /* 0x060ff00000041854 */
[C---:B------:R-:W-:Y:S01]  /*a050*/  HMMA.16816.F32.BF16 R88, R132.reuse, R150, R88 ;  /* 0x000000968458723c */ /* 0x040fe20000041858 */
[----:B------:R-:W4:Y:S07]  /*a060*/  LDSM.16.MT88.4 R148, [R225+0x6900] ;  /* 0x00690000e194783b */ /* 0x000f2e0000004200 */
        /* <DEDUP_REMOVED lines=9> */
[C---:B----4-:R-:W-:Y:S08]  /*a100*/  HMMA.16816.F32.BF16 R116, R132.reuse, R148, R116 ;  /* 0x000000948474723c */ /* 0x050ff00000041874 */
[C---:B------:R-:W-:Y:S01]  /*a110*/  HMMA.16816.F32.BF16 R120, R132.reuse, R150, R120 ;  /* 0x000000968478723c */ /* 0x040fe20000041878 */
[----:B------:R-:W4:Y:S07]  /*a120*/  LDSM.16.MT88.4 R148, [R225+0x1100] ;  /* 0x00110000e194783b */ /* 0x000f2e0000004200 */
[C---:B--2---:R-:W-:Y:S08]  /*a130*/  HMMA.16816.F32.BF16 R124, R132.reuse, R140, R124 ;  /* 0x0000008c847c723c */ /* 0x044ff0000004187c */
[----:B------:R-:W-:Y:S01]  /*a140*/  HMMA.16816.F32.BF16 R128, R132, R142, R128 ;  /* 0x0000008e8480723c */ /* 0x000fe20000041880 */
[----:B------:R-:W2:Y:S06]  /*a150*/  LDSM.16.MT88.4 R140, [R224+0x1100] ;  /* 0x00110000e08c783b */ /* 0x000eac0000004200 */
[----:B------:R-:W-:Y:S02]  /*a160*/  F2FP.BF16.PACK_AB R134, R186, R183 ;  /* 0x000000b7ba86723e */ /* 0x000fe400000010ff */
[----:B------:R-:W-:Y:S03]  /*a170*/  F2FP.BF16.PACK_AB R133, R185, R169 ;  /* 0x000000a9b985723e */ /* 0x000fe600000010ff */
[----:B------:R-:W-:Y:S02]  /*a180*/  F2FP.BF16.PACK_AB R135, R184, R168 ;  /* 0x000000a8b887723e */ /* 0x000fe400000010ff */
[C---:B------:R-:W-:Y:S01]  /*a190*/  F2FP.BF16.PACK_AB R132, R203.reuse, R202 ;  /* 0x000000cacb84723e */ /* 0x040fe200000010ff */
[----:B------:R-:W-:Y:S04]  /*a1a0*/  FADD.FTZ R202, R202, R197 ;  /* 0x000000c5caca7221 */ /* 0x000fe80000010000 */
[----:B------:R-:W-:Y:S02]  /*a1b0*/  FADD.FTZ R3, R203, R202 ;  /* 0x000000cacb037221 */ /* 0x000fe40000010000 */
        /* <DEDUP_REMOVED lines=8> */
[----:B------:R-:W-:Y:S07]  /*a240*/  LDSM.16.MT88.4 R148, [R231+0x7100] ;  /* 0x00710000e794783b */ /* 0x000fee0000004200 */
[C---:B--2---:R-:W-:Y:S08]  /*a250*/  HMMA.16816.F32.BF16 R28, R132.reuse, R140, R28 ;  /* 0x0000008c841c723c */ /* 0x044ff0000004181c */
[C---:B------:R-:W-:Y:S01]  /*a260*/  HMMA.16816.F32.BF16 R32, R132.reuse, R142, R32 ;  /* 0x0000008e8420723c */ /* 0x040fe20000041820 */
[----:B------:R-:W2:Y:S07]  /*a270*/  LDSM.16.MT88.4 R140, [R226+0x5100] ;  /* 0x00510000e28c783b */ /* 0x000eae0000004200 */
        /* <DEDUP_REMOVED lines=12> */
[C---:B------:R-:W-:Y:S07]  /*a340*/  HMMA.16816.F32.BF16 R68, R132.reuse, R160, R68 ;  /* 0x000000a08444723c */ /* 0x040fee0000041844 */
[--C-:B------:R-:W-:Y:S01]  /*a350*/  FFMA.FTZ R161, R175, c[0x0][0x2d0], -R172.reuse ;  /* 0x0000b400afa17a23 */ /* 0x100fe200000108ac */
[C---:B------:R-:W-:Y:S03]  /*a360*/  HMMA.16816.F32.BF16 R72, R132.reuse, R162, R72 ;  /* 0x000000a28448723c */ /* 0x040fe60000041848 */
[----:B------:R-:W-:Y:S01]  /*a370*/  MUFU.EX2 R182, R161 ;  /* 0x000000a100b67308 */ /* 0x000fe20000000800 */
[--C-:B------:R-:W-:Y:S02]  /*a380*/  FFMA.FTZ R160, R173, c[0x0][0x2d0], -R172.reuse ;  /* 0x0000b400ada07a23 */ /* 0x100fe400000108ac */
[----:B------:R-:W-:Y:S02]  /*a390*/  FFMA.FTZ R172, R165, c[0x0][0x2d0], -R172 ;  /* 0x0000b400a5ac7a23 */ /* 0x000fe400000108ac */
[C---:B--2---:R-:W-:Y:S05]  /*a3a0*/  HMMA.16816.F32.BF16 R76, R132.reuse, R140, R76 ;  /* 0x0000008c844c723c */ /* 0x044fea000004184c */
[----:B------:R-:W2:Y:S03]  /*a3b0*/  MUFU.EX2 R181, R160 ;  /* 0x000000a000b57308 */ /* 0x000ea60000000800 */
[C---:B------:R-:W-:Y:S01]  /*a3c0*/  HMMA.16816.F32.BF16 R80, R132.reuse, R142, R80 ;  /* 0x0000008e8450723c */ /* 0x040fe20000041850 */
[----:B------:R-:W4:Y:S06]  /*a3d0*/  LDSM.16.MT88.4 R140, [R226+0x7100] ;  /* 0x00710000e28c783b */ /* 0x000f2c0000004200 */
[----:B------:R5:W2:Y:S01]  /*a3e0*/  MUFU.EX2 R165, R172 ;  /* 0x000000ac00a57308 */ /* 0x000aa20000000800 */
[C---:B---3--:R-:W-:Y:S08]  /*a3f0*/  HMMA.16816.F32.BF16 R84, R132.reuse, R136, R84 ;  /* 0x000000888454723c */ /* 0x048ff00000041854 */
[C---:B------:R-:W-:Y:S01]  /*a400*/  HMMA.16816.F32.BF16 R88, R132.reuse, R138, R88 ;  /* 0x0000008a8458723c */ /* 0x040fe20000041858 */
[----:B------:R-:W3:Y:S07]  /*a410*/  LDSM.16.MT88.4 R136, [R224+0x7100] ;  /* 0x00710000e088783b */ /* 0x000eee0000004200 */
[C---:B-1----:R-:W-:Y:S01]  /*a420*/  HMMA.16816.F32.BF16 R92, R132.reuse, R144, R92 ;  /* 0x00000090845c723c */ /* 0x042fe2000004185c */
[----:B-----5:R-:W-:Y:S07]  /*a430*/  LDSM.16.MT88.4 R172, [R225+0x1900] ;  /* 0x00190000e1ac783b */ /* 0x020fee0000004200 */
[C---:B------:R-:W-:Y:S01]  /*a440*/  HMMA.16816.F32.BF16 R96, R132.reuse, R146, R96 ;  /* 0x000000928460723c */ /* 0x040fe20000041860 */
[----:B------:R-:W1:Y:S07]  /*a450*/  LDSM.16.MT88.4 R144, [R226+0x1900] ;  /* 0x00190000e290783b */ /* 0x000e6e0000004200 */
[C---:B------:R-:W-:Y:S07]  /*a460*/  HMMA.16816.F32.BF16 R100, R132.reuse, R148, R100 ;  /* 0x000000948464723c */ /* 0x040fee0000041864 */
[----:B------:R-:W-:Y:S01]  /*a470*/  MOV R149, R178 ;  /* 0x000000b200957202 */ /* 0x000fe20000000f00 */
[C---:B------:R-:W-:Y:S01]  /*a480*/  HMMA.16816.F32.BF16 R104, R132.reuse, R150, R104 ;  /* 0x000000968468723c */ /* 0x040fe20000041868 */
[----:B------:R-:W5:Y:S07]  /*a490*/  LDSM.16.MT88.4 R176, [R224+0x1900] ;  /* 0x00190000e0b0783b */ /* 0x000f6e0000004200 */
[C---:B----4-:R-:W-:Y:S07]  /*a4a0*/  HMMA.16816.F32.BF16 R108, R132.reuse, R140, R108 ;  /* 0x0000008c846c723c */ /* 0x050fee000004186c */
[----:B------:R-:W-:Y:S01]  /*a4b0*/  MOV R140, R180 ;  /* 0x000000b4008c7202 */ /* 0x000fe20000000f00 */
[C---:B------:R-:W-:Y:S04]  /*a4c0*/  HMMA.16816.F32.BF16 R112, R132.reuse, R142, R112 ;  /* 0x0000008e8470723c */ /* 0x040fe80000041870 */
[----:B--2---:R-:W-:Y:S03]  /*a4d0*/  MOV R141, R181 ;  /* 0x000000b5008d7202 */ /* 0x004fe60000000f00 */
[----:B------:R-:W-:Y:S01]  /*a4e0*/  MOV R142, R183 ;  /* 0x000000b7008e7202 */ /* 0x000fe20000000f00 */
[C---:B------:R-:W-:Y:S04]  /*a4f0*/  HMMA.16816.F32.BF16 R116, R132.reuse, R152, R116 ;  /* 0x000000988474723c */ /* 0x040fe80000041874 */
[----:B------:R-:W-:Y:S04]  /*a500*/  MOV R143, R185 ;  /* 0x000000b9008f7202 */ /* 0x000fe80000000f00 */
[C---:B------:R-:W-:Y:S08]  /*a510*/  HMMA.16816.F32.BF16 R120, R132.reuse, R154, R120 ;  /* 0x0000009a8478723c */ /* 0x040ff00000041878 */
[C---:B---3--:R-:W-:Y:S07]  /*a520*/  HMMA.16816.F32.BF16 R124, R132.reuse, R136, R124 ;  /* 0x00000088847c723c */ /* 0x048fee000004187c */
[----:B------:R-:W-:Y:S01]  /*a530*/  MOV R136, R187 ;  /* 0x000000bb00887202 */ /* 0x000fe20000000f00 */
[----:B------:R-:W-:Y:S04]  /*a540*/  HMMA.16816.F32.BF16 R128, R132, R138, R128 ;  /* 0x0000008a8480723c */ /* 0x000fe80000041880 */
[----:B------:R-:W-:Y:S02]  /*a550*/  MOV R137, R182 ;  /* 0x000000b600897202 */ /* 0x000fe40000000f00 */
[----:B------:R-:W2:Y:S01]  /*a560*/  LDSM.16.MT88.4 R180, [R231+0x3900] ;  /* 0x00390000e7b4783b */ /* 0x000ea20000004200 */
[----:B------:R-:W-:Y:S02]  /*a570*/  MOV R134, R170 ;  /* 0x000000aa00867202 */ /* 0x000fe40000000f00 */
[----:B------:R-:W-:Y:S03]  /*a580*/  MOV R135, R171 ;  /* 0x000000ab00877202 */ /* 0x000fe60000000f00 */
[----:B------:R-:W-:Y:S02]  /*a590*/  MOV R139, R168 ;  /* 0x000000a8008b7202 */ /* 0x000fe40000000f00 */
[----:B------:R-:W-:Y:S02]  /*a5a0*/  MOV R133, R169 ;  /* 0x000000a900857202 */ /* 0x000fe40000000f00 */
[----:B------:R-:W-:Y:S02]  /*a5b0*/  F2FP.BF16.PACK_AB R168, R134, R149 ;  /* 0x0000009586a8723e */ /* 0x000fe400000010ff */
[----:B------:R-:W-:Y:S02]  /*a5c0*/  F2FP.BF16.PACK_AB R170, R140, R136 ;  /* 0x000000888caa723e */ /* 0x000fe400000010ff */
[----:B------:R-:W-:Y:S02]  /*a5d0*/  F2FP.BF16.PACK_AB R169, R137, R135 ;  /* 0x0000008789a9723e */ /* 0x000fe400000010ff */
[----:B------:R-:W-:Y:S02]  /*a5e0*/  F2FP.BF16.PACK_AB R171, R165, R141 ;  /* 0x0000008da5ab723e */ /* 0x000fe400000010ff */
[----:B------:R-:W-:Y:S02]  /*a5f0*/  MOV R132, R184 ;  /* 0x000000b800847202 */ /* 0x000fe40000000f00 */
[----:B------:R-:W-:Y:S02]  /*a600*/  MOV R138, R186 ;  /* 0x000000ba008a7202 */ /* 0x000fe40000000f00 */
[----:B------:R-:W3:Y:S01]  /*a610*/  LDSM.16.MT88.4 R184, [R226+0x3900] ;  /* 0x00390000e2b8783b */ /* 0x000ee20000004200 */
[C---:B------:R-:W-:Y:S07]  /*a620*/  HMMA.16816.F32.BF16 R160, R168.reuse, R156, R4 ;  /* 0x0000009ca8a0723c */ /* 0x040fee0000041804 */
[----:B------:R-:W4:Y:S01]  /*a630*/  LDSM.16.MT88.4 R4, [R225+0x3900] ;  /* 0x00390000e104783b */ /* 0x000f220000004200 */
[C---:B------:R-:W-:Y:S07]  /*a640*/  HMMA.16816.F32.BF16 R156, R168.reuse, R158, R8 ;  /* 0x0000009ea89c723c */ /* 0x040fee0000041808 */
[----:B------:R-:W-:Y:S01]  /*a650*/  MOV R11, R149 ;  /* 0x00000095000b7202 */ /* 0x000fe20000000f00 */
[C---:B-1----:R-:W-:Y:S01]  /*a660*/  HMMA.16816.F32.BF16 R152, R168.reuse, R144, R12 ;  /* 0x00000090a898723c */ /* 0x042fe2000004180c */
[----:B------:R-:W-:Y:S07]  /*a670*/  LDSM.16.MT88.4 R12, [R231+0x5900] ;  /* 0x00590000e70c783b */ /* 0x000fee0000004200 */
[C---:B------:R-:W-:Y:S07]  /*a680*/  HMMA.16816.F32.BF16 R148, R168.reuse, R146, R16 ;  /* 0x00000092a894723c */ /* 0x040fee0000041810 */
[----:B------:R-:W-:Y:S01]  /*a690*/  MOV R19, R132 ;  /* 0x0000008400137202 */ /* 0x000fe20000000f00 */
[C---:B------:R-:W-:Y:S04]  /*a6a0*/  HMMA.16816.F32.BF16 R144, R168.reuse, R172, R20 ;  /* 0x000000aca890723c */ /* 0x040fe80000041814 */
[----:B------:R-:W-:Y:S02]  /*a6b0*/  MOV R18, R11 ;  /* 0x0000000b00127202 */ /* 0x000fe40000000f00 */
[----:B------:R-:W1:Y:S01]  /*a6c0*/  LDSM.16.MT88.4 R8, [R224+0x3900] ;  /* 0x00390000e008783b */ /* 0x000e620000004200 */
[----:B------:R-:W-:Y:S02]  /*a6d0*/  MOV R22, R142 ;  /* 0x0000008e00167202 */ /* 0x000fe40000000f00 */
[----:B------:R-:W-:Y:S03]  /*a6e0*/  MOV R23, R143 ;  /* 0x0000008f00177202 */ /* 0x000fe60000000f00 */
[----:B------:R-:W-:Y:S02]  /*a6f0*/  MOV R173, R140 ;  /* 0x0000008c00ad7202 */ /* 0x000fe40000000f00 */
[----:B------:R-:W-:Y:S02]  /*a700*/  MOV R172, R141 ;  /* 0x0000008d00ac7202 */ /* 0x000fe40000000f00 */
[C---:B------:R-:W-:Y:S01]  /*a710*/  HMMA.16816.F32.BF16 R140, R168.reuse, R174, R24 ;  /* 0x000000aea88c723c */ /* 0x040fe20000041818 */
[----:B------:R-:W-:Y:S02]  /*a720*/  LDSM.16.MT88.4 R24, [R224+0x5900] ;  /* 0x00590000e018783b */ /* 0x000fe40000004200 */
[----:B------:R-:W-:Y:S02]  /*a730*/  MOV R20, R138 ;  /* 0x0000008a00147202 */ /* 0x000fe40000000f00 */
[----:B------:R-:W-:Y:S02]  /*a740*/  MOV R21, R139 ;  /* 0x0000008b00157202 */ /* 0x000fe40000000f00 */
[----:B------:R-:W-:Y:S02]  /*a750*/  MOV R175, R136 ;  /* 0x0000008800af7202 */ /* 0x000fe40000000f00 */
[----:B------:R-:W-:Y:S02]  /*a760*/  MOV R174, R137 ;  /* 0x0000008900ae7202 */ /* 0x000fe40000000f00 */
[C---:B-----5:R-:W-:Y:S07]  /*a770*/  HMMA.16816.F32.BF16 R136, R168.reuse, R176, R28 ;  /* 0x000000b0a888723c */ /* 0x060fee000004181c */
[----:B------:R-:W-:Y:S02]  /*a780*/  MOV R31, R133 ;  /* 0x00000085001f7202 */ /* 0x000fe40000000f00 */
[----:B------:R-:W-:Y:S03]  /*a790*/  MOV R177, R134 ;  /* 0x0000008600b17202 */ /* 0x000fe60000000f00 */
[----:B------:R-:W-:Y:S02]  /*a7a0*/  MOV R176, R135 ;  /* 0x0000008700b07202 */ /* 0x000fe40000000f00 */
[C---:B------:R-:W-:Y:S01]  /*a7b0*/  HMMA.16816.F32.BF16 R132, R168.reuse, R178, R32 ;  /* 0x000000b2a884723c */ /* 0x040fe20000041820 */
[----:B------:R-:W-:Y:S06]  /*a7c0*/  LDSM.16.MT88.4 R32, [R226+0x7900] ;  /* 0x00790000e220783b */ /* 0x000fec0000004200 */
[----:B------:R-:W-:Y:S01]  /*a7d0*/  MOV R179, R18 ;  /* 0x0000001200b37202 */ /* 0x000fe20000000f00 */
[C---:B--2---:R-:W-:Y:S04]  /*a7e0*/  HMMA.16816.F32.BF16 R36, R168.reuse, R180, R36 ;  /* 0x000000b4a824723c */ /* 0x044fe80000041824 */
[----:B------:R-:W-:Y:S02]  /*a7f0*/  MOV R178, R19 ;  /* 0x0000001300b27202 */ /* 0x000fe40000000f00 */
[----:B------:R-:W2:Y:S01]  /*a800*/  LDSM.16.MT88.4 R16, [R226+0x5900] ;  /* 0x00590000e210783b */ /* 0x000ea20000004200 */
[----:B------:R-:W-:Y:S01]  /*a810*/  MOV R181, R20 ;  /* 0x0000001400b57202 */ /* 0x000fe20000000f00 */
[C---:B------:R-:W-:Y:S04]  /*a820*/  HMMA.16816.F32.BF16 R40, R168.reuse, R182, R40 ;  /* 0x000000b6a828723c */ /* 0x040fe80000041828 */
[----:B------:R-:W-:Y:S03]  /*a830*/  MOV R180, R21 ;  /* 0x0000001500b47202 */ /* 0x000fe60000000f00 */
[----:B------:R-:W-:Y:S01]  /*a840*/  MOV R183, R22 ;  /* 0x0000001600b77202 */ /* 0x000fe20000000f00 */
[C---:B---3--:R-:W-:Y:S04]  /*a850*/  HMMA.16816.F32.BF16 R44, R168.reuse, R184, R44 ;  /* 0x000000b8a82c723c */ /* 0x048fe8000004182c */
[----:B------:R-:W-:Y:S01]  /*a860*/  MOV R182, R23 ;  /* 0x0000001700b67202 */ /* 0x000fe20000000f00 */
[----:B------:R-:W-:Y:S01]  /*a870*/  FADD.FTZ R3, R183, R3 ;  /* 0x00000003b7037221 */ /* 0x000fe20000010000 */
[----:B------:R-:W3:Y:S01]  /*a880*/  LDSM.16.MT88.4 R20, [R225+0x5900] ;  /* 0x00590000e114783b */ /* 0x000ee20000004200 */
[----:B------:R-:W-:Y:S01]  /*a890*/  MOV R185, R31 ;  /* 0x0000001f00b97202 */ /* 0x000fe20000000f00 */
[C---:B------:R-:W-:Y:S04]  /*a8a0*/  HMMA.16816.F32.BF16 R48, R168.reuse, R186, R48 ;  /* 0x000000baa830723c */ /* 0x040fe80000041830 */
[----:B------:R-:W-:Y:S02]  /*a8b0*/  FADD.FTZ R2, R185, R201 ;  /* 0x000000c9b9027221 */ /* 0x000fe40000010000 */
[----:B------:R-:W5:Y:S01]  /*a8c0*/  LDSM.16.MT88.4 R28, [R231+0x7900] ;  /* 0x00790000e71c783b */ /* 0x000f620000004200 */
[----:B------:R-:W-:Y:S01]  /*a8d0*/  FADD.FTZ R3, R181, R3 ;  /* 0x00000003b5037221 */ /* 0x000fe20000010000 */
[C---:B----4-:R-:W-:Y:S04]  /*a8e0*/  HMMA.16816.F32.BF16 R52, R168.reuse, R4, R52 ;  /* 0x00000004a834723c */ /* 0x050fe80000041834 */
[----:B------:R-:W-:Y:S02]  /*a8f0*/  FADD.FTZ R2, R182, R2 ;  /* 0x00000002b6027221 */ /* 0x000fe40000010000 */
[----:B------:R-:W-:Y:S02]  /*a900*/  FADD.FTZ R3, R179, R3 ;  /* 0x00000003b3037221 */ /* 0x000fe40000010000 */
[C---:B------:R-:W-:Y:S01]  /*a910*/  HMMA.16816.F32.BF16 R56, R168.reuse, R6, R56 ;  /* 0x00000006a838723c */ /* 0x040fe20000041838 */
[----:B------:R-:W4:Y:S03]  /*a920*/  LDSM.16.MT88.4 R4, [R225+0x7900] ;  /* 0x00790000e104783b */ /* 0x000f260000004200 */
[----:B------:R-:W-:Y:S02]  /*a930*/  FADD.FTZ R2, R180, R2 ;  /* 0x00000002b4027221 */ /* 0x000fe40000010000 */
[----:B------:R-:W-:Y:S02]  /*a940*/  FADD.FTZ R3, R177, R3 ;  /* 0x00000003b1037221 */ /* 0x000fe40000010000 */
[C---:B-1----:R-:W-:Y:S04]  /*a950*/  HMMA.16816.F32.BF16 R60, R168.reuse, R8, R60 ;  /* 0x00000008a83c723c */ /* 0x042fe8000004183c */
[----:B------:R-:W-:Y:S02]  /*a960*/  FADD.FTZ R2, R178, R2 ;  /* 0x00000002b2027221 */ /* 0x000fe40000010000 */
[----:B------:R-:W-:Y:S02]  /*a970*/  FADD.FTZ R3, R175, R3 ;  /* 0x00000003af037221 */ /* 0x000fe40000010000 */
[C---:B------:R-:W-:Y:S01]  /*a980*/  HMMA.16816.F32.BF16 R64, R168.reuse, R10, R64 ;  /* 0x0000000aa840723c */ /* 0x040fe20000041840 */
[----:B------:R-:W1:Y:S03]  /*a990*/  LDSM.16.MT88.4 R8, [R224+0x7900] ;  /* 0x00790000e008783b */ /* 0x000e660000004200 */
[----:B------:R-:W-:Y:S02]  /*a9a0*/  FADD.FTZ R2, R176, R2 ;  /* 0x00000002b0027221 */ /* 0x000fe40000010000 */
[----:B------:R-:W-:Y:S01]  /*a9b0*/  FADD.FTZ R244, R173, R3 ;  /* 0x00000003adf47221 */ /* 0x000fe20000010000 */
[----:B------:R-:W-:Y:S01]  /*a9c0*/  MOV R3, R0 ;  /* 0x0000000000037202 */ /* 0x000fe20000000f00 */
[C---:B------:R-:W-:Y:S04]  /*a9d0*/  HMMA.16816.F32.BF16 R68, R168.reuse, R12, R68 ;  /* 0x0000000ca844723c */ /* 0x040fe80000041844 */
[----:B------:R-:W-:Y:S04]  /*a9e0*/  FADD.FTZ R2, R174, R2 ;  /* 0x00000002ae027221 */ /* 0x000fe80000010000 */
[C---:B------:R-:W-:Y:S04]  /*a9f0*/  HMMA.16816.F32.BF16 R72, R168.reuse, R14, R72 ;  /* 0x0000000ea848723c */ /* 0x040fe80000041848 */
[----:B------:R-:W-:Y:S04]  /*aa00*/  FADD.FTZ R2, R172, R2 ;  /* 0x00000002ac027221 */ /* 0x000fe80000010000 */
[C---:B--2---:R-:W-:Y:S04]  /*aa10*/  HMMA.16816.F32.BF16 R76, R168.reuse, R16, R76 ;  /* 0x00000010a84c723c */ /* 0x044fe8000004184c */
[----:B------:R-:W-:Y:S01]  /*aa20*/  FADD.FTZ R243, R165, R2 ;  /* 0x00000002a5f37221 */ /* 0x000fe20000010000 */
[----:B------:R-:W-:Y:S03]  /*aa30*/  MOV R2, R164 ;  /* 0x000000a400027202 */ /* 0x000fe60000000f00 */
[C---:B------:R-:W-:Y:S08]  /*aa40*/  HMMA.16816.F32.BF16 R80, R168.reuse, R18, R80 ;  /* 0x00000012a850723c */ /* 0x040ff00000041850 */
[C---:B---3--:R-:W-:Y:S08]  /*aa50*/  HMMA.16816.F32.BF16 R84, R168.reuse, R20, R84 ;  /* 0x00000014a854723c */ /* 0x048ff00000041854 */
[C---:B------:R-:W-:Y:S08]  /*aa60*/  HMMA.16816.F32.BF16 R88, R168.reuse, R22, R88 ;  /* 0x00000016a858723c */ /* 0x040ff00000041858 */
[C---:B------:R-:W-:Y:S08]  /*aa70*/  HMMA.16816.F32.BF16 R92, R168.reuse, R24, R92 ;  /* 0x00000018a85c723c */ /* 0x040ff0000004185c */
[C---:B------:R-:W-:Y:S08]  /*aa80*/  HMMA.16816.F32.BF16 R96, R168.reuse, R26, R96 ;  /* 0x0000001aa860723c */ /* 0x040ff00000041860 */
[C---:B-----5:R-:W-:Y:S08]  /*aa90*/  HMMA.16816.F32.BF16 R100, R168.reuse, R28, R100 ;  /* 0x0000001ca864723c */ /* 0x060ff00000041864 */
[C---:B------:R-:W-:Y:S08]  /*aaa0*/  HMMA.16816.F32.BF16 R104, R168.reuse, R30, R104 ;  /* 0x0000001ea868723c */ /* 0x040ff00000041868 */
[C---:B------:R-:W-:Y:S08]  /*aab0*/  HMMA.16816.F32.BF16 R108, R168.reuse, R32, R108 ;  /* 0x00000020a86c723c */ /* 0x040ff0000004186c */
[C---:B------:R-:W-:Y:S08]  /*aac0*/  HMMA.16816.F32.BF16 R112, R168.reuse, R34, R112 ;  /* 0x00000022a870723c */ /* 0x040ff00000041870 */
[C---:B----4-:R-:W-:Y:S08]  /*aad0*/  HMMA.16816.F32.BF16 R116, R168.reuse, R4, R116 ;  /* 0x00000004a874723c */ /* 0x050ff00000041874 */
[C---:B------:R-:W-:Y:S08]  /*aae0*/  HMMA.16816.F32.BF16 R120, R168.reuse, R6, R120 ;  /* 0x00000006a878723c */ /* 0x040ff00000041878 */
[C---:B-1----:R-:W-:Y:S08]  /*aaf0*/  HMMA.16816.F32.BF16 R124, R168.reuse, R8, R124 ;  /* 0x00000008a87c723c */ /* 0x042ff0000004187c */
[----:B------:R-:W-:Y:S01]  /*ab00*/  HMMA.16816.F32.BF16 R128, R168, R10, R128 ;  /* 0x0000000aa880723c */ /* 0x000fe20000041880 */
[----:B------:R-:W-:-:S07]  /*ab10*/  @P0 BRA `(.L_x_1996) ;  /* 0xffffb81000000947 */ /* 0x000fce000383ffff */
.L_x_1985:
[----:B------:R-:W1:Y:S01]  /*ab20*/  S2UR UR26, SR_CTAID.X ;  /* 0x00000000001a79c3 */ /* 0x000e620000002500 */
[----:B------:R-:W-:Y:S01]  /*ab30*/  UMOV UR25, 0x1 ;  /* 0x0000000100197882 */ /* 0x000fe20000000000 */
[----:B------:R-:W-:Y:S01]  /*ab40*/  PLOP3.LUT P0, PT, PT, PT, UP0, 0x40, 0x0 ;  /* 0x000000000000781c */ /* 0x000fe20003f0e808 */
[----:B------:R-:W-:-:S02]  /*ab50*/  ULDC UR21, c[0x0][0x168] ;  /* 0x00005a0000157ab9 */ /* 0x000fc40000000800 */
[----:B------:R-:W-:Y:S02]  /*ab60*/  ULDC.64 UR4, c[0x0][0x2c8] ;  /* 0x0000b20000047ab9 */ /* 0x000fe40000000a00 */
[----:B------:R-:W-:Y:S02]  /*ab70*/  UIADD3 UR21, UR25, -UR21, URZ ;  /* 0x8000001519157290 */ /* 0x000fe4000fffe03f */
[----:B------:R-:W-:Y:S02]  /*ab80*/  ULDC UR24, c[0x0][0x2ac] ;  /* 0x0000ab0000187ab9 */ /* 0x000fe40000000800 */
[----:B-1----:R-:W-:-:S04]  /*ab90*/  ULEA UR26, UR26, 0x7f, 0x7 ;  /* 0x0000007f1a1a7891 */ /* 0x002fc8000f8e383f */
        /* <DEDUP_REMOVED lines=20> */
.L_x_1998:
[----:B------:R-:W-:Y:S02]  /*ace0*/  ULDC UR4, c[0x0][0x32c] ;  /* 0x0000cb0000047ab9 */ /* 0x000fe40000000800 */
[----:B------:R-:W-:-:S03]  /*acf0*/  UISETP.NE.AND UP2, UPT, UR25, UR4, UPT ;  /* 0x000000041900728c */ /* 0x000fc6000bf45270 */
[----:B------:R-:W-:Y:S02]  /*ad00*/  ULDC.64 UR4, c[0x0][0x330] ;  /* 0x0000cc0000047ab9 */ /* 0x000fe40000000a00 */
[----:B------:R-:W-:-:S07]  /*ad10*/  UIMAD.WIDE.U32 UR26, UR24, UR4, URZ ;  /* 0x00000004181a72a5 */ /* 0x000fce000f8e003f */
[----:B------:R-:W-:Y:S02]  /*ad20*/  @UP2 UMOV UR25, UR27 ;  /* 0x0000001b00192c82 */ /* 0x000fe40008000000 */
[----:B------:R-:W-:Y:S02]  /*ad30*/  @UP2 USHF.R.U32.HI UR24, URZ, UR5, UR25 ;  /* 0x000000053f182299 */ /* 0x000fe40008011619 */
.L_x_1999:
[----:B------:R-:W-:Y:S02]  /*ad40*/  ULDC UR4, c[0x0][0x32c] ;  /* 0x0000cb0000047ab9 */ /* 0x000fe40000000800 */
[----:B------:R-:W-:-:S04]  /*ad50*/  UIMAD UR4, UR24, UR4, URZ ;  /* 0x00000004180472a4 */ /* 0x000fc8000f8e023f */
[----:B------:R-:W-:-:S04]  /*ad60*/  UISETP.LT.AND UP2, UPT, UR21, UR4, UPT ;  /* 0x000000041500728c */ /* 0x000fc8000bf41270 */
[----:B------:R-:W-:-:S04]  /*ad70*/  USEL UR21, UR21, UR4, !UP2 ;  /* 0x0000000415157287 */ /* 0x000fc8000d000000 */
.L_x_1997:
[----:B------:R-:W-:-:S04]  /*ad80*/  UIADD3 UR21, UR21, 0x3f, URZ ;  /* 0x0000003f15157890 */ /* 0x000fc8000fffe03f */
        /* <DEDUP_REMOVED lines=9> */
[----:B------:R-:W-:Y:S01]  /*ae20*/  SHF.R.S32.HI R0, RZ, 0x1f, R207 ;  /* 0x0000001fff007819 */ /* 0x000fe200000114cf */
[----:B------:R-:W-:Y:S01]  /*ae30*/  IMAD.MOV.U32 R167, RZ, RZ, R164 ;  /* 0x000000ffffa77224 */ /* 0x000fe200078e00a4 */
[C---:B------:R-:W-:Y:S01]  /*ae40*/  SHF.L.U64.HI R252, R206.reuse, 0x1, R247 ;  /* 0x00000001cefc7819 */ /* 0x040fe200000102f7 */
[C---:B------:R-:W-:Y:S01]  /*ae50*/  IMAD.SHL.U32 R2, R207.reuse, 0x2, RZ ;  /* 0x00000002cf027824 */ /* 0x040fe200078e00ff */
[----:B------:R-:W-:Y:S01]  /*ae60*/  SEL R250, RZ, 0x10, P5 ;  /* 0x00000010fffa7807 */ /* 0x000fe20002800000 */
[----:B------:R-:W-:Y:S01]  /*ae70*/  IMAD.SHL.U32 R251, R206, 0x2, RZ ;  /* 0x00000002cefb7824 */ /* 0x000fe200078e00ff */
[----:B------:R-:W-:Y:S02]  /*ae80*/  SEL R249, RZ, 0x10, P4 ;  /* 0x00000010fff97807 */ /* 0x000fe40002000000 */
[----:B------:R-:W-:Y:S02]  /*ae90*/  SHF.L.U64.HI R0, R207, 0x1, R0 ;  /* 0x00000001cf007819 */ /* 0x000fe40000010200 */
.L_x_2003:
        /* <DEDUP_REMOVED lines=28> */
[----:B------:R-:W-:Y:S01]  /*b060*/  SHF.R.S32.HI R10, RZ, 0x1f, R207 ;  /* 0x0000001fff0a7819 */ /* 0x000fe200000114cf */
[----:B------:R-:W-:Y:S01]  /*b070*/  IMAD.SHL.U32 R8, R207, 0x2, RZ ;  /* 0x00000002cf087824 */ /* 0x000fe200078e00ff */
[----:B------:R-:W-:Y:S01]  /*b080*/  LOP3.LUT R12, R12, 0xf, RZ, 0xc0, !PT ;  /* 0x0000000f0c0c7812 */ /* 0x000fe200078ec0ff */
[----:B------:R-:W-:Y:S01]  /*b090*/  IMAD.WIDE.U32 R4, R237, c[0x0][0x218], R4 ;  /* 0x00008600ed047a25 */ /* 0x000fe200078e0004 */
[----:B------:R-:W-:Y:S04]  /*b0a0*/  SHF.L.U64.HI R10, R207, 0x1, R10 ;  /* 0x00000001cf0a7819 */ /* 0x000fe8000001020a */
[----:B------:R-:W-:Y:S01]  /*b0b0*/  IADD3 R0, P0, R4, UR22, RZ ;  /* 0x0000001604007c10 */ /* 0x000fe2000ff1e0ff */
[----:B------:R-:W-:Y:S03]  /*b0c0*/  IMAD.SHL.U32 R4, R205, 0x2, RZ ;  /* 0x00000002cd047824 */ /* 0x000fe600078e00ff */
[----:B------:R-:W-:Y:S02]  /*b0d0*/  IADD3.X R5, R5, UR6, R2, P0, !PT ;  /* 0x0000000605057c10 */ /* 0x000fe400087fe402 */
[----:B------:R-:W-:Y:S02]  /*b0e0*/  LEA R7, P0, R0, c[0x0][0x1f8], 0x1 ;  /* 0x00007e0000077a11 */ /* 0x000fe400078008ff */
[----:B------:R-:W-:Y:S02]  /*b0f0*/  SHF.L.U64.HI R2, R204, 0x1, R245 ;  /* 0x00000001cc027819 */ /* 0x000fe400000102f5 */
[----:B------:R-:W-:Y:S01]  /*b100*/  LEA.HI.X R6, R0, c[0x0][0x1fc], R5, 0x1, P0 ;  /* 0x00007f0000067a11 */ /* 0x000fe200000f0c05 */
[----:B------:R-:W5:Y:S01]  /*b110*/  SHFL.IDX PT, R9, R7, 0x1, 0x181f ;  /* 0x00381f0007097f89 */ /* 0x000f6200000e0000 */
[----:B------:R-:W-:Y:S01]  /*b120*/  IMAD.SHL.U32 R0, R204, 0x2, RZ ;  /* 0x00000002cc007824 */ /* 0x000fe200078e00ff */
[----:B------:R-:W-:Y:S02]  /*b130*/  SHF.L.U64.HI R5, R205, 0x1, R246 ;  /* 0x00000001cd057819 */ /* 0x000fe400000102f6 */
[----:B------:R-:W4:Y:S04]  /*b140*/  SHFL.IDX PT, R11, R6, 0x1, 0x181f ;  /* 0x00381f00060b7f89 */ /* 0x000f2800000e0000 */
[----:B------:R-:W3:Y:S04]  /*b150*/  SHFL.IDX PT, R7, R7, RZ, 0x181f ;  /* 0x00181fff07077589 */ /* 0x000ee800000e0000 */
[----:B------:R-:W2:Y:S01]  /*b160*/  SHFL.IDX PT, R21, R6, RZ, 0x181f ;  /* 0x00181fff06157589 */ /* 0x000ea200000e0000 */
[----:B-----5:R-:W-:Y:S04]  /*b170*/  IADD3 R22, P1, P0, R22, R9, R251 ;  /* 0x0000000916167210 */ /* 0x020fe8000783e0fb */
[----:B----4-:R-:W-:Y:S02]  /*b180*/  IADD3.X R23, RZ, R11, R252, P1, P0 ;  /* 0x0000000bff177210 */ /* 0x010fe40000fe04fc */
[----:B------:R-:W-:Y:S04]  /*b190*/  IADD3 R14, P1, P0, R14, R9, R4 ;  /* 0x000000090e0e7210 */ /* 0x000fe8000783e004 */
[--C-:B------:R-:W-:Y:S02]  /*b1a0*/  IADD3.X R15, RZ, R11, R5.reuse, P1, P0 ;  /* 0x0000000bff0f7210 */ /* 0x100fe40000fe0405 */
[----:B------:R-:W-:Y:S04]  /*b1b0*/  IADD3 R12, P1, P0, R12, R9, R0 ;  /* 0x000000090c0c7210 */ /* 0x000fe8000783e000 */
[--C-:B------:R-:W-:Y:S02]  /*b1c0*/  IADD3.X R13, RZ, R11, R2.reuse, P1, P0 ;  /* 0x0000000bff0d7210 */ /* 0x100fe40000fe0402 */
[----:B---3--:R-:W-:Y:S05]  /*b1d0*/  IADD3 R4, P0, R7, R4, RZ ;  /* 0x0000000407047210 */ /* 0x008fea0007f1e0ff */
[----:B--2---:R-:W-:Y:S01]  /*b1e0*/  IMAD.X R5, R21, 0x1, R5, P0 ;  /* 0x0000000115057824 */ /* 0x004fe200000e0605 */
[----:B------:R-:W-:Y:S05]  /*b1f0*/  IADD3 R28, P0, R7, R0, RZ ;  /* 0x00000000071c7210 */ /* 0x000fea0007f1e0ff */
[----:B------:R-:W-:Y:S01]  /*b200*/  IMAD.X R29, R21, 0x1, R2, P0 ;  /* 0x00000001151d7824 */ /* 0x000fe200000e0602 */
[-C--:B------:R-:W-:Y:S05]  /*b210*/  IADD3 R30, P0, R7, R8.reuse, RZ ;  /* 0x00000008071e7210 */ /* 0x080fea0007f1e0ff */
[----:B------:R-:W-:Y:S01]  /*b220*/  IMAD.X R31, R21, 0x1, R10, P0 ;  /* 0x00000001151f7824 */ /* 0x000fe200000e060a */
        /* <DEDUP_REMOVED lines=17> */
.L_x_2001:
[C---:B--23--:R-:W-:Y:S01]  /*b340*/  HMMA.16816.F32.BF16 R4, R168.reuse, R172, RZ ;  /* 0x000000aca804723c */ /* 0x04cfe200000418ff */
[----:B------:R-:W-:Y:S01]  /*b350*/  LDSM.16.M88.4 R196, [R228+0x8100] ;  /* 0x00810000e4c4783b */ /* 0x000fe20000000200 */
[----:B------:R-:W-:Y:S06]  /*b360*/  UISETP.GT.AND UP2, UPT, UR20, UR9, UPT ;  /* 0x000000091400728c */ /* 0x000fec000bf44270 */
[C---:B------:R-:W-:Y:S01]  /*b370*/  HMMA.16816.F32.BF16 R8, R168.reuse, R174, RZ ;  /* 0x000000aea808723c */ /* 0x040fe200000418ff */
[----:B------:R-:W0:Y:S01]  /*b380*/  LDGDEPBAR ;  /* 0x00000000000079af */ /* 0x000e220000000000 */
[----:B------:R-:W-:Y:S06]  /*b390*/  PLOP3.LUT P0, PT, PT, PT, UP2, 0x40, 0x0 ;  /* 0x000000000000781c */ /* 0x000fec0003f0e828 */
[C---:B----4-:R-:W-:Y:S01]  /*b3a0*/  HMMA.16816.F32.BF16 R12, R168.reuse, R16, RZ ;  /* 0x00000010a80c723c */ /* 0x050fe200000418ff */
[----:B------:R-:W2:Y:S07]  /*b3b0*/  LDSM.16.M88.4 R172, [R229+0x10100] ;  /* 0x01010000e5ac783b */ /* 0x000eae0000000200 */
[C---:B------:R-:W-:Y:S01]  /*b3c0*/  HMMA.16816.F32.BF16 R16, R168.reuse, R18, RZ ;  /* 0x00000012a810723c */ /* 0x040fe200000418ff */
[----:B------:R-:W-:Y:S07]  /*b3d0*/  LDSM.16.M88.4 R200, [R228+0x9100] ;  /* 0x00910000e4c8783b */ /* 0x000fee0000000200 */
[C---:B-1----:R-:W-:Y:S08]  /*b3e0*/  HMMA.16816.F32.BF16 R20, R168.reuse, R24, RZ ;  /* 0x00000018a814723c */ /* 0x042ff000000418ff */
[C---:B------:R-:W-:Y:S08]  /*b3f0*/  HMMA.16816.F32.BF16 R24, R168.reuse, R26, RZ ;  /* 0x0000001aa818723c */ /* 0x040ff000000418ff */
[C---:B------:R-:W-:Y:S08]  /*b400*/  HMMA.16816.F32.BF16 R28, R168.reuse, R32, RZ ;  /* 0x00000020a81c723c */ /* 0x040ff000000418ff */
[----:B------:R-:W-:Y:S01]  /*b410*/  HMMA.16816.F32.BF16 R32, R168, R34, RZ ;  /* 0x00000022a820723c */ /* 0x000fe200000418ff */
[----:B------:R-:W1:Y:S07]  /*b420*/  LDSM.16.M88.4 R168, [R228+0x8900] ;  /* 0x00890000e4a8783b */ /* 0x000e6e0000000200 */
[C---:B------:R-:W-:Y:S08]  /*b430*/  HMMA.16816.F32.BF16 R4, R176.reuse, R180, R4 ;  /* 0x000000b4b004723c */ /* 0x040ff00000041804 */
[C---:B------:R-:W-:Y:S01]  /*b440*/  HMMA.16816.F32.BF16 R8, R176.reuse, R182, R8 ;  /* 0x000000b6b008723c */ /* 0x040fe20000041808 */
[----:B------:R-:W3:Y:S07]  /*b450*/  LDSM.16.M88.4 R180, [R228+0x9900] ;  /* 0x00990000e4b4783b */ /* 0x000eee0000000200 */
[C---:B------:R-:W-:Y:S08]  /*b460*/  HMMA.16816.F32.BF16 R12, R176.reuse, R184, R12 ;  /* 0x000000b8b00c723c */ /* 0x040ff0000004180c */
[C---:B------:R-:W-:Y:S01]  /*b470*/  HMMA.16816.F32.BF16 R16, R176.reuse, R186, R16 ;  /* 0x000000bab010723c */ /* 0x040fe20000041810 */
[----:B------:R-:W-:Y:S07]  /*b480*/  LDSM.16.M88.4 R184, [R227+0x10100] ;  /* 0x01010000e3b8783b */ /* 0x000fee0000000200 */
[C---:B------:R-:W-:Y:S08]  /*b490*/  HMMA.16816.F32.BF16 R20, R176.reuse, R188, R20 ;  /* 0x000000bcb014723c */ /* 0x040ff00000041814 */
[C---:B------:R-:W-:Y:S01]  /*b4a0*/  HMMA.16816.F32.BF16 R24, R176.reuse, R190, R24 ;  /* 0x000000beb018723c */ /* 0x040fe20000041818 */
[----:B------:R-:W4:Y:S07]  /*b4b0*/  LDSM.16.M88.4 R188, [R220] ;  /* 0x00000000dcbc783b */ /* 0x000f2e0000000200 */
[C---:B------:R-:W-:Y:S08]  /*b4c0*/  HMMA.16816.F32.BF16 R28, R176.reuse, R192, R28 ;  /* 0x000000c0b01c723c */ /* 0x040ff0000004181c */
[----:B------:R-:W-:Y:S01]  /*b4d0*/  HMMA.16816.F32.BF16 R32, R176, R194, R32 ;  /* 0x000000c2b020723c */ /* 0x000fe20000041820 */
[----:B------:R-:W5:Y:S07]  /*b4e0*/  LDSM.16.M88.4 R176, [R220+0x800] ;  /* 0x00080000dcb0783b */ /* 0x000f6e0000000200 */
[C---:B--2---:R-:W-:Y:S01]  /*b4f0*/  HMMA.16816.F32.BF16 R4, R172.reuse, R196, R4 ;  /* 0x000000c4ac04723c */ /* 0x044fe20000041804 */
[----:B------:R-:W2:Y:S07]  /*b500*/  LDSM.16.M88.4 R192, [R220+0x1000] ;  /* 0x00100000dcc0783b */ /* 0x000eae0000000200 */
[C---:B------:R-:W-:Y:S01]  /*b510*/  HMMA.16816.F32.BF16 R8, R172.reuse, R198, R8 ;  /* 0x000000c6ac08723c */ /* 0x040fe20000041808 */
[----:B------:R-:W-:Y:S07]  /*b520*/  LDSM.16.M88.4 R196, [R234+0x14100] ;  /* 0x01410000eac4783b */ /* 0x000fee0000000200 */
[C---:B-1----:R-:W-:Y:S08]  /*b530*/  HMMA.16816.F32.BF16 R12, R172.reuse, R168, R12 ;  /* 0x000000a8ac0c723c */ /* 0x042ff0000004180c */
        /* <DEDUP_REMOVED lines=8> */
[C---:B----4-:R-:W-:Y:S01]  /*b5c0*/  HMMA.16816.F32.BF16 R4, R184.reuse, R188, R4 ;  /* 0x000000bcb804723c */ /* 0x050fe20000041804 */
[----:B------:R-:W-:Y:S07]  /*b5d0*/  LDSM.16.M88.4 R180, [R233+0xb900] ;  /* 0x00b90000e9b4783b */ /* 0x000fee0000000200 */
[C---:B------:R-:W-:Y:S01]  /*b5e0*/  HMMA.16816.F32.BF16 R8, R184.reuse, R190, R8 ;  /* 0x000000beb808723c */ /* 0x040fe20000041808 */
[----:B------:R-:W-:Y:S07]  /*b5f0*/  LDSM.16.M88.4 R188, [R230+0x14100] ;  /* 0x01410000e6bc783b */ /* 0x000fee0000000200 */
[C---:B-----5:R-:W-:Y:S08]  /*b600*/  HMMA.16816.F32.BF16 R12, R184.reuse, R176, R12 ;  /* 0x000000b0b80c723c */ /* 0x060ff0000004180c */
[C---:B------:R-:W-:Y:S01]  /*b610*/  HMMA.16816.F32.BF16 R16, R184.reuse, R178, R16 ;  /* 0x000000b2b810723c */ /* 0x040fe20000041810 */
[----:B------:R-:W4:Y:S07]  /*b620*/  LDSM.16.M88.4 R176, [R233+0xb100] ;  /* 0x00b10000e9b0783b */ /* 0x000f2e0000000200 */
[C---:B--2---:R-:W-:Y:S08]  /*b630*/  HMMA.16816.F32.BF16 R20, R184.reuse, R192, R20 ;  /* 0x000000c0b814723c */ /* 0x044ff00000041814 */
[C---:B------:R-:W-:Y:S01]  /*b640*/  HMMA.16816.F32.BF16 R24, R184.reuse, R194, R24 ;  /* 0x000000c2b818723c */ /* 0x040fe20000041818 */
[----:B------:R-:W2:Y:S07]  /*b650*/  LDSM.16.M88.4 R192, [R219] ;  /* 0x00000000dbc0783b */ /* 0x000eae0000000200 */
[C---:B-1----:R-:W-:Y:S08]  /*b660*/  HMMA.16816.F32.BF16 R28, R184.reuse, R168, R28 ;  /* 0x000000a8b81c723c */ /* 0x042ff0000004181c */
[----:B------:R-:W-:Y:S01]  /*b670*/  HMMA.16816.F32.BF16 R32, R184, R170, R32 ;  /* 0x000000aab820723c */ /* 0x000fe20000041820 */
[----:B------:R-:W1:Y:S07]  /*b680*/  LDSM.16.M88.4 R168, [R218] ;  /* 0x00000000daa8783b */ /* 0x000e6e0000000200 */
[C---:B------:R-:W-:Y:S01]  /*b690*/  HMMA.16816.F32.BF16 R4, R196.reuse, R200, R4 ;  /* 0x000000c8c404723c */ /* 0x040fe20000041804 */
[----:B------:R-:W5:Y:S07]  /*b6a0*/  LDSM.16.M88.4 R184, [R217] ;  /* 0x00000000d9b8783b */ /* 0x000f6e0000000200 */
        /* <DEDUP_REMOVED lines=8> */
[C---:B------:R-:W-:Y:S08]  /*b730*/  HMMA.16816.F32.BF16 R28, R196.reuse, R180, R28 ;  /* 0x000000b4c41c723c */ /* 0x040ff0000004181c */
[----:B------:R-:W-:Y:S01]  /*b740*/  HMMA.16816.F32.BF16 R32, R196, R182, R32 ;  /* 0x000000b6c420723c */ /* 0x000fe20000041820 */
[----:B------:R-:W4:Y:S07]  /*b750*/  LDSM.16.M88.4 R180, [R228+0xa900] ;  /* 0x00a90000e4b4783b */ /* 0x000f2e0000000200 */
[C---:B--2---:R-:W-:Y:S01]  /*b760*/  HMMA.16816.F32.BF16 R4, R188.reuse, R192, R4 ;  /* 0x000000c0bc04723c */ /* 0x044fe20000041804 */
[----:B------:R-:W2:Y:S07]  /*b770*/  LDSM.16.M88.4 R196, [R228+0xb100] ;  /* 0x00b10000e4c4783b */ /* 0x000eae0000000200 */
[C---:B------:R-:W-:Y:S01]  /*b780*/  HMMA.16816.F32.BF16 R8, R188.reuse, R194, R8 ;  /* 0x000000c2bc08723c */ /* 0x040fe20000041808 */
[----:B------:R-:W2:Y:S07]  /*b790*/  LDSM.16.M88.4 R192, [R228+0xb900] ;  /* 0x00b90000e4c0783b */ /* 0x000eae0000000200 */
[C---:B-1----:R-:W-:Y:S08]  /*b7a0*/  HMMA.16816.F32.BF16 R12, R188.reuse, R168, R12 ;  /* 0x000000a8bc0c723c */ /* 0x042ff0000004180c */
[C---:B------:R-:W-:Y:S01]  /*b7b0*/  HMMA.16816.F32.BF16 R16, R188.reuse, R170, R16 ;  /* 0x000000aabc10723c */ /* 0x040fe20000041810 */
[----:B------:R-:W-:Y:S07]  /*b7c0*/  LDSM.16.M88.4 R168, [R227+0x14100] ;  /* 0x01410000e3a8783b */ /* 0x000fee0000000200 */
[C---:B-----5:R-:W-:Y:S08]  /*b7d0*/  HMMA.16816.F32.BF16 R20, R188.reuse, R184, R20 ;  /* 0x000000b8bc14723c */ /* 0x060ff00000041814 */
[C---:B------:R-:W-:Y:S01]  /*b7e0*/  HMMA.16816.F32.BF16 R24, R188.reuse, R186, R24 ;  /* 0x000000babc18723c */ /* 0x040fe20000041818 */
[----:B------:R-:W1:Y:S07]  /*b7f0*/  LDSM.16.M88.4 R184, [R220+0x2000] ;  /* 0x00200000dcb8783b */ /* 0x000e6e0000000200 */
[C---:B------:R-:W-:Y:S08]  /*b800*/  HMMA.16816.F32.BF16 R28, R188.reuse, R200, R28 ;  /* 0x000000c8bc1c723c */ /* 0x040ff0000004181c */
[----:B------:R-:W-:Y:S01]  /*b810*/  HMMA.16816.F32.BF16 R32, R188, R202, R32 ;  /* 0x000000cabc20723c */ /* 0x000fe20000041820 */
[----:B------:R-:W5:Y:S07]  /*b820*/  LDSM.16.M88.4 R188, [R220+0x2800] ;  /* 0x00280000dcbc783b */ /* 0x000f6e0000000200 */
[C---:B---3--:R-:W-:Y:S01]  /*b830*/  HMMA.16816.F32.BF16 R4, R172.reuse, R176, R4 ;  /* 0x000000b0ac04723c */ /* 0x048fe20000041804 */
[----:B------:R-:W3:Y:S07]  /*b840*/  LDSM.16.M88.4 R200, [R220+0x3000] ;  /* 0x00300000dcc8783b */ /* 0x000eee0000000200 */
[C---:B------:R-:W-:Y:S01]  /*b850*/  HMMA.16816.F32.BF16 R8, R172.reuse, R178, R8 ;  /* 0x000000b2ac08723c */ /* 0x040fe20000041808 */
[----:B------:R-:W1:Y:S07]  /*b860*/  LDSM.16.M88.4 R176, [R220+0x3800] ;  /* 0x00380000dcb0783b */ /* 0x000e6e0000000200 */
[C---:B----4-:R-:W-:Y:S08]  /*b870*/  HMMA.16816.F32.BF16 R12, R172.reuse, R180, R12 ;  /* 0x000000b4ac0c723c */ /* 0x050ff0000004180c */
[C---:B------:R-:W-:Y:S01]  /*b880*/  HMMA.16816.F32.BF16 R16, R172.reuse, R182, R16 ;  /* 0x000000b6ac10723c */ /* 0x040fe20000041810 */
[----:B------:R-:W-:Y:S07]  /*b890*/  LDSM.16.M88.4 R180, [R234+0x18100] ;  /* 0x01810000eab4783b */ /* 0x000fee0000000200 */
[C---:B--2---:R-:W-:Y:S08]  /*b8a0*/  HMMA.16816.F32.BF16 R20, R172.reuse, R196, R20 ;  /* 0x000000c4ac14723c */ /* 0x044ff00000041814 */
[C---:B------:R-:W-:Y:S01]  /*b8b0*/  HMMA.16816.F32.BF16 R24, R172.reuse, R198, R24 ;  /* 0x000000c6ac18723c */ /* 0x040fe20000041818 */
[----:B------:R-:W2:Y:S07]  /*b8c0*/  LDSM.16.M88.4 R196, [R233+0xc100] ;  /* 0x00c10000e9c4783b */ /* 0x000eae0000000200 */
[C---:B------:R-:W-:Y:S08]  /*b8d0*/  HMMA.16816.F32.BF16 R28, R172.reuse, R192, R28 ;  /* 0x000000c0ac1c723c */ /* 0x040ff0000004181c */
[----:B------:R-:W-:Y:S01]  /*b8e0*/  HMMA.16816.F32.BF16 R32, R172, R194, R32 ;  /* 0x000000c2ac20723c */ /* 0x000fe20000041820 */
[----:B------:R-:W4:Y:S07]  /*b8f0*/  LDSM.16.M88.4 R172, [R233+0xc900] ;  /* 0x00c90000e9ac783b */ /* 0x000f2e0000000200 */
[C---:B-1----:R-:W-:Y:S01]  /*b900*/  HMMA.16816.F32.BF16 R4, R168.reuse, R184, R4 ;  /* 0x000000b8a804723c */ /* 0x042fe20000041804 */
[----:B------:R-:W1:Y:S07]  /*b910*/  LDSM.16.M88.4 R192, [R233+0xd100] ;  /* 0x00d10000e9c0783b */ /* 0x000e6e0000000200 */
[C---:B------:R-:W-:Y:S01]  /*b920*/  HMMA.16816.F32.BF16 R8, R168.reuse, R186, R8 ;  /* 0x000000baa808723c */ /* 0x040fe20000041808 */
[----:B------:R-:W1:Y:S07]  /*b930*/  LDSM.16.M88.4 R184, [R233+0xd900] ;  /* 0x00d90000e9b8783b */ /* 0x000e6e0000000200 */
[C---:B-----5:R-:W-:Y:S08]  /*b940*/  HMMA.16816.F32.BF16 R12, R168.reuse, R188, R12 ;  /* 0x000000bca80c723c */ /* 0x060ff0000004180c */
[C---:B------:R-:W-:Y:S01]  /*b950*/  HMMA.16816.F32.BF16 R16, R168.reuse, R190, R16 ;  /* 0x000000bea810723c */ /* 0x040fe20000041810 */
[----:B------:R-:W-:Y:S07]  /*b960*/  LDSM.16.M88.4 R188, [R230+0x18100] ;  /* 0x01810000e6bc783b */ /* 0x000fee0000000200 */
[C---:B---3--:R-:W-:Y:S08]  /*b970*/  HMMA.16816.F32.BF16 R20, R168.reuse, R200, R20 ;  /* 0x000000c8a814723c */ /* 0x048ff00000041814 */
[C---:B------:R-:W-:Y:S01]  /*b980*/  HMMA.16816.F32.BF16 R24, R168.reuse, R202, R24 ;  /* 0x000000caa818723c */ /* 0x040fe20000041818 */
[----:B------:R-:W3:Y:S07]  /*b990*/  LDSM.16.M88.4 R200, [R215] ;  /* 0x00000000d7c8783b */ /* 0x000eee0000000200 */
[C---:B------:R-:W-:Y:S08]  /*b9a0*/  HMMA.16816.F32.BF16 R28, R168.reuse, R176, R28 ;  /* 0x000000b0a81c723c */ /* 0x040ff0000004181c */
[----:B------:R-:W-:Y:S01]  /*b9b0*/  HMMA.16816.F32.BF16 R32, R168, R178, R32 ;  /* 0x000000b2a820723c */ /* 0x000fe20000041820 */
[----:B------:R-:W5:Y:S07]  /*b9c0*/  LDSM.16.M88.4 R168, [R214] ;  /* 0x00000000d6a8783b */ /* 0x000f6e0000000200 */
[C---:B--2---:R-:W-:Y:S01]  /*b9d0*/  HMMA.16816.F32.BF16 R4, R180.reuse, R196, R4 ;  /* 0x000000c4b404723c */ /* 0x044fe20000041804 */
[----:B------:R-:W-:Y:S07]  /*b9e0*/  LDSM.16.M88.4 R176, [R212] ;  /* 0x00000000d4b0783b */ /* 0x000fee0000000200 */
[C---:B------:R-:W-:Y:S01]  /*b9f0*/  HMMA.16816.F32.BF16 R8, R180.reuse, R198, R8 ;  /* 0x000000c6b408723c */ /* 0x040fe20000041808 */
[----:B------:R-:W-:Y:S07]  /*ba00*/  LDSM.16.M88.4 R196, [R228+0xc100] ;  /* 0x00c10000e4c4783b */ /* 0x000fee0000000200 */
[C---:B----4-:R-:W-:Y:S08]  /*ba10*/  HMMA.16816.F32.BF16 R12, R180.reuse, R172, R12 ;  /* 0x000000acb40c723c */ /* 0x050ff0000004180c */
[C---:B------:R-:W-:Y:S01]  /*ba20*/  HMMA.16816.F32.BF16 R16, R180.reuse, R174, R16 ;  /* 0x000000aeb410723c */ /* 0x040fe20000041810 */
[----:B------:R-:W2:Y:S07]  /*ba30*/  LDSM.16.M88.4 R172, [R213] ;  /* 0x00000000d5ac783b */ /* 0x000eae0000000200 */
[C---:B-1----:R-:W-:Y:S08]  /*ba40*/  HMMA.16816.F32.BF16 R20, R180.reuse, R192, R20 ;  /* 0x000000c0b414723c */ /* 0x042ff00000041814 */
[C---:B------:R-:W-:Y:S01]  /*ba50*/  HMMA.16816.F32.BF16 R24, R180.reuse, R194, R24 ;  /* 0x000000c2b418723c */ /* 0x040fe20000041818 */
[----:B------:R-:W1:Y:S07]  /*ba60*/  LDSM.16.M88.4 R192, [R229+0x18100] ;  /* 0x01810000e5c0783b */ /* 0x000e6e0000000200 */
[C---:B------:R-:W-:Y:S08]  /*ba70*/  HMMA.16816.F32.BF16 R28, R180.reuse, R184, R28 ;  /* 0x000000b8b41c723c */ /* 0x040ff0000004181c */
[----:B------:R-:W-:Y:S01]  /*ba80*/  HMMA.16816.F32.BF16 R32, R180, R186, R32 ;  /* 0x000000bab420723c */ /* 0x000fe20000041820 */
[----:B------:R-:W4:Y:S07]  /*ba90*/  LDSM.16.M88.4 R180, [R228+0xc900] ;  /* 0x00c90000e4b4783b */ /* 0x000f2e0000000200 */
[C---:B---3--:R-:W-:Y:S01]  /*baa0*/  HMMA.16816.F32.BF16 R4, R188.reuse, R200, R4 ;  /* 0x000000c8bc04723c */ /* 0x048fe20000041804 */
[----:B------:R-:W3:Y:S07]  /*bab0*/  LDSM.16.M88.4 R184, [R228+0xd100] ;  /* 0x00d10000e4b8783b */ /* 0x000eee0000000200 */
[C---:B------:R-:W-:Y:S01]  /*bac0*/  HMMA.16816.F32.BF16 R8, R188.reuse, R202, R8 ;  /* 0x000000cabc08723c */ /* 0x040fe20000041808 */
[----:B------:R-:W1:Y:S07]  /*bad0*/  LDSM.16.M88.4 R200, [R228+0xd900] ;  /* 0x00d90000e4c8783b */ /* 0x000e6e0000000200 */
[C---:B-----5:R-:W-:Y:S08]  /*bae0*/  HMMA.16816.F32.BF16 R12, R188.reuse, R168, R12 ;  /* 0x000000a8bc0c723c */ /* 0x060ff0000004180c */
[C---:B------:R-:W-:Y:S01]  /*baf0*/  HMMA.16816.F32.BF16 R16, R188.reuse, R170, R16 ;  /* 0x000000aabc10723c */ /* 0x040fe20000041810 */
[----:B------:R-:W-:Y:S07]  /*bb00*/  LDSM.16.M88.4 R168, [R227+0x18100] ;  /* 0x01810000e3a8783b */ /* 0x000fee0000000200 */
[C---:B--2---:R-:W-:Y:S08]  /*bb10*/  HMMA.16816.F32.BF16 R20, R188.reuse, R172, R20 ;  /* 0x000000acbc14723c */ /* 0x044ff00000041814 */
[C---:B------:R-:W-:Y:S01]  /*bb20*/  HMMA.16816.F32.BF16 R24, R188.reuse, R174, R24 ;  /* 0x000000aebc18723c */ /* 0x040fe20000041818 */
[----:B------:R-:W2:Y:S07]  /*bb30*/  LDSM.16.M88.4 R172, [R220+0x4000] ;  /* 0x00400000dcac783b */ /* 0x000eae0000000200 */
[C---:B------:R-:W-:Y:S08]  /*bb40*/  HMMA.16816.F32.BF16 R28, R188.reuse, R176, R28 ;  /* 0x000000b0bc1c723c */ /* 0x040ff0000004181c */
[----:B------:R-:W-:Y:S01]  /*bb50*/  HMMA.16816.F32.BF16 R32, R188, R178, R32 ;  /* 0x000000b2bc20723c */ /* 0x000fe20000041820 */
[----:B------:R-:W5:Y:S07]  /*bb60*/  LDSM.16.M88.4 R176, [R220+0x4800] ;  /* 0x00480000dcb0783b */ /* 0x000f6e0000000200 */
[C---:B-1----:R-:W-:Y:S01]  /*bb70*/  HMMA.16816.F32.BF16 R4, R192.reuse, R196, R4 ;  /* 0x000000c4c004723c */ /* 0x042fe20000041804 */
[----:B------:R-:W1:Y:S07]  /*bb80*/  LDSM.16.M88.4 R188, [R220+0x5000] ;  /* 0x00500000dcbc783b */ /* 0x000e6e0000000200 */
[C---:B------:R-:W-:Y:S01]  /*bb90*/  HMMA.16816.F32.BF16 R8, R192.reuse, R198, R8 ;  /* 0x000000c6c008723c */ /* 0x040fe20000041808 */
[----:B------:R-:W1:Y:S07]  /*bba0*/  LDSM.16.M88.4 R196, [R220+0x5800] ;  /* 0x00580000dcc4783b */ /* 0x000e6e0000000200 */
[C---:B----4-:R-:W-:Y:S08]  /*bbb0*/  HMMA.16816.F32.BF16 R12, R192.reuse, R180, R12 ;  /* 0x000000b4c00c723c */ /* 0x050ff0000004180c */
[C---:B------:R-:W-:Y:S01]  /*bbc0*/  HMMA.16816.F32.BF16 R16, R192.reuse, R182, R16 ;  /* 0x000000b6c010723c */ /* 0x040fe20000041810 */
[----:B------:R-:W-:Y:S07]  /*bbd0*/  LDSM.16.M88.4 R180, [R234+0x1c100] ;  /* 0x01c10000eab4783b */ /* 0x000fee0000000200 */
[C---:B---3--:R-:W-:Y:S08]  /*bbe0*/  HMMA.16816.F32.BF16 R20, R192.reuse, R184, R20 ;  /* 0x000000b8c014723c */ /* 0x048ff00000041814 */
        /* <DEDUP_REMOVED lines=9> */
[C---:B-----5:R-:W-:Y:S08]  /*bc80*/  HMMA.16816.F32.BF16 R12, R168.reuse, R176, R12 ;  /* 0x000000b0a80c723c */ /* 0x060ff0000004180c */
[C---:B------:R-:W-:Y:S01]  /*bc90*/  HMMA.16816.F32.BF16 R16, R168.reuse, R178, R16 ;  /* 0x000000b2a810723c */ /* 0x040fe20000041810 */
[----:B------:R-:W-:Y:S07]  /*bca0*/  LDSM.16.M88.4 R176, [R230+0x1c100] ;  /* 0x01c10000e6b0783b */ /* 0x000fee0000000200 */
[C---:B-1----:R-:W-:Y:S08]  /*bcb0*/  HMMA.16816.F32.BF16 R20, R168.reuse, R188, R20 ;  /* 0x000000bca814723c */ /* 0x042ff00000041814 */
[C---:B------:R-:W-:Y:S01]  /*bcc0*/  HMMA.16816.F32.BF16 R24, R168.reuse, R190, R24 ;  /* 0x000000bea818723c */ /* 0x040fe20000041818 */
[----:B------:R-:W1:Y:S07]  /*bcd0*/  LDSM.16.M88.4 R188, [R211] ;  /* 0x00000000d3bc783b */ /* 0x000e6e0000000200 */
[C---:B------:R-:W-:Y:S08]  /*bce0*/  HMMA.16816.F32.BF16 R28, R168.reuse, R196, R28 ;  /* 0x000000c4a81c723c */ /* 0x040ff0000004181c */
[----:B------:R-:W-:Y:S01]  /*bcf0*/  HMMA.16816.F32.BF16 R32, R168, R198, R32 ;  /* 0x000000c6a820723c */ /* 0x000fe20000041820 */
[----:B------:R-:W5:Y:S07]  /*bd00*/  LDSM.16.M88.4 R168, [R210] ;  /* 0x00000000d2a8783b */ /* 0x000f6e0000000200 */
[C---:B---3--:R-:W-:Y:S01]  /*bd10*/  HMMA.16816.F32.BF16 R4, R180.reuse, R184, R4 ;  /* 0x000000b8b404723c */ /* 0x048fe20000041804 */
[----:B------:R-:W3:Y:S07]  /*bd20*/  LDSM.16.M88.4 R196, [R209] ;  /* 0x00000000d1c4783b */ /* 0x000eee0000000200 */
[C---:B------:R-:W-:Y:S01]  /*bd30*/  HMMA.16816.F32.BF16 R8, R180.reuse, R186, R8 ;  /* 0x000000bab408723c */ /* 0x040fe20000041808 */
[----:B------:R-:W1:Y:S07]  /*bd40*/  LDSM.16.M88.4 R184, [R208] ;  /* 0x00000000d0b8783b */ /* 0x000e6e0000000200 */
        /* <DEDUP_REMOVED lines=8> */
[----:B------:R-:W-:Y:S07]  /*bdd0*/  LDSM.16.M88.4 R172, [R228+0xf100] ;  /* 0x00f10000e4ac783b */ /* 0x000fee0000000200 */
[C---:B-1----:R-:W-:Y:S01]  /*bde0*/  HMMA.16816.F32.BF16 R4, R176.reuse, R188, R4 ;  /* 0x000000bcb004723c */ /* 0x042fe20000041804 */
[----:B------:R-:W-:Y:S07]  /*bdf0*/  LDSM.16.M88.4 R180, [R228+0xf900] ;  /* 0x00f90000e4b4783b */ /* 0x000fee0000000200 */
[C---:B------:R-:W-:Y:S01]  /*be00*/  HMMA.16816.F32.BF16 R8, R176.reuse, R190, R8 ;  /* 0x000000beb008723c */ /* 0x040fe20000041808 */
[----:B------:R-:W-:Y:S07]  /*be10*/  LDSM.16.M88.4 R188, [R227+0x1c100] ;  /* 0x01c10000e3bc783b */ /* 0x000fee0000000200 */
[C---:B-----5:R-:W-:Y:S08]  /*be20*/  HMMA.16816.F32.BF16 R12, R176.reuse, R168, R12 ;  /* 0x000000a8b00c723c */ /* 0x060ff0000004180c */
[C---:B------:R-:W-:Y:S01]  /*be30*/  HMMA.16816.F32.BF16 R16, R176.reuse, R170, R16 ;  /* 0x000000aab010723c */ /* 0x040fe20000041810 */
[----:B------:R-:W1:Y:S07]  /*be40*/  LDSM.16.M88.4 R168, [R228+0xe900] ;  /* 0x00e90000e4a8783b */ /* 0x000e6e0000000200 */
[C---:B---3--:R-:W-:Y:S08]  /*be50*/  HMMA.16816.F32.BF16 R20, R176.reuse, R196, R20 ;  /* 0x000000c4b014723c */ /* 0x048ff00000041814 */
        /* <DEDUP_REMOVED lines=8> */
[----:B------:R-:W1:Y:S07]  /*bee0*/  LDSM.16.M88.4 R168, [R220+0x6800] ;  /* 0x00680000dca8783b */ /* 0x000e6e0000000200 */
[C---:B------:R-:W-:Y:S08]  /*bef0*/  HMMA.16816.F32.BF16 R20, R192.reuse, R172, R20 ;  /* 0x000000acc014723c */ /* 0x040ff00000041814 */
[C---:B------:R-:W-:Y:S01]  /*bf00*/  HMMA.16816.F32.BF16 R24, R192.reuse, R174, R24 ;  /* 0x000000aec018723c */ /* 0x040fe20000041818 */
[----:B------:R-:W2:Y:S07]  /*bf10*/  LDSM.16.M88.4 R172, [R220+0x7000] ;  /* 0x00700000dcac783b */ /* 0x000eae0000000200 */
[C---:B------:R-:W-:Y:S08]  /*bf20*/  HMMA.16816.F32.BF16 R28, R192.reuse, R180, R28 ;  /* 0x000000b4c01c723c */ /* 0x040ff0000004181c */
[----:B------:R-:W-:Y:S08]  /*bf30*/  HMMA.16816.F32.BF16 R32, R192, R182, R32 ;  /* 0x000000b6c020723c */ /* 0x000ff00000041820 */
[C---:B---3--:R-:W-:Y:S08]  /*bf40*/  HMMA.16816.F32.BF16 R4, R188.reuse, R196, R4 ;  /* 0x000000c4bc04723c */ /* 0x048ff00000041804 */
[C---:B------:R-:W-:Y:S08]  /*bf50*/  HMMA.16816.F32.BF16 R8, R188.reuse, R198, R8 ;  /* 0x000000c6bc08723c */ /* 0x040ff00000041808 */
[C---:B-1----:R-:W-:Y:S08]  /*bf60*/  HMMA.16816.F32.BF16 R12, R188.reuse, R168, R12 ;  /* 0x000000a8bc0c723c */ /* 0x042ff0000004180c */
[C---:B------:R-:W-:Y:S04]  /*bf70*/  HMMA.16816.F32.BF16 R16, R188.reuse, R170, R16 ;  /* 0x000000aabc10723c */ /* 0x040fe80000041810 */
[----:B------:R-:W-:Y:S02]  /*bf80*/  FMUL.FTZ R194, R4, c[0x0][0x320] ;  /* 0x0000c80004c27a20 */ /* 0x000fe40000410000 */
[----:B------:R-:W-:Y:S02]  /*bf90*/  FMUL.FTZ R192, R5, c[0x0][0x320] ;  /* 0x0000c80005c07a20 */ /* 0x000fe40000410000 */
[----:B------:R-:W-:Y:S01]  /*bfa0*/  FMUL.FTZ R9, R9, c[0x0][0x320] ;  /* 0x0000c80009097a20 */ /* 0x000fe20000410000 */
[C---:B--2---:R-:W-:Y:S01]  /*bfb0*/  HMMA.16816.F32.BF16 R20, R188.reuse, R172, R20 ;  /* 0x000000acbc14723c */ /* 0x044fe20000041814 */
[----:B------:R-:W-:Y:S02]  /*bfc0*/  MUFU.TANH R194, R194 ;  /* 0x000000c200c27308 */ /* 0x000fe40000002400 */
[----:B------:R-:W-:Y:S02]  /*bfd0*/  FMUL.FTZ R10, R10, c[0x0][0x320] ;  /* 0x0000c8000a0a7a20 */ /* 0x000fe40000410000 */
[----:B------:R-:W-:Y:S02]  /*bfe0*/  FMUL.FTZ R11, R11, c[0x0][0x320] ;  /* 0x0000c8000b0b7a20 */ /* 0x000fe40000410000 */
        /* <DEDUP_REMOVED lines=13> */
[----:B------:R1:W-:Y:S01]  /*c0c0*/  MUFU.TANH R164, R11 ;  /* 0x0000000b00a47308 */ /* 0x0003e20000002400 */
[----:B------:R-:W-:Y:S02]  /*c0d0*/  FMUL.FTZ R184, R24, c[0x0][0x320] ;  /* 0x0000c80018b87a20 */ /* 0x000fe40000410000 */
[----:B------:R-:W-:Y:S02]  /*c0e0*/  FMUL.FTZ R18, R18, c[0x0][0x320] ;  /* 0x0000c80012127a20 */ /* 0x000fe40000410000 */
[----:B------:R-:W-:Y:S02]  /*c0f0*/  FMUL.FTZ R19, R19, c[0x0][0x320] ;  /* 0x0000c80013137a20 */ /* 0x000fe40000410000 */
[----:B------:R-:W-:Y:S02]  /*c100*/  FMUL.FTZ R21, R21, c[0x0][0x320] ;  /* 0x0000c80015157a20 */ /* 0x000fe40000410000 */
[----:B------:R-:W-:Y:S01]  /*c110*/  FMUL.FTZ R22, R22, c[0x0][0x320] ;  /* 0x0000c80016167a20 */ /* 0x000fe20000410000 */
[----:B------:R-:W2:Y:S01]  /*c120*/  MUFU.TANH R0, R0 ;  /* 0x0000000000007308 */ /* 0x000ea20000002400 */
[----:B------:R-:W-:Y:S02]  /*c130*/  FMUL.FTZ R23, R23, c[0x0][0x320] ;  /* 0x0000c80017177a20 */ /* 0x000fe40000410000 */
[----:B------:R-:W-:Y:S02]  /*c140*/  FMUL.FTZ R25, R25, c[0x0][0x320] ;  /* 0x0000c80019197a20 */ /* 0x000fe40000410000 */
[----:B------:R-:W-:Y:S02]  /*c150*/  FMUL.FTZ R26, R26, c[0x0][0x320] ;  /* 0x0000c8001a1a7a20 */ /* 0x000fe40000410000 */
[----:B------:R-:W-:Y:S03]  /*c160*/  FMUL.FTZ R27, R27, c[0x0][0x320] ;  /* 0x0000c8001b1b7a20 */ /* 0x000fe60000410000 */
[----:B------:R-:W3:Y:S01]  /*c170*/  MUFU.TANH R192, R192 ;  /* 0x000000c000c07308 */ /* 0x000ee20000002400 */
[----:B-1----:R-:W1:Y:S01]  /*c180*/  LDSM.16.M88.4 R8, [R220+0x7800] ;  /* 0x00780000dc08783b */ /* 0x002e620000000200 */
[----:B------:R-:W-:Y:S08]  /*c190*/  DEPBAR.LE SB0, 0x0 ;  /* 0x000080000000791a */ /* 0x000ff00000000000 */
[----:B------:R4:W1:Y:S01]  /*c1a0*/  MUFU.TANH R6, R2 ;  /* 0x0000000200067308 */ /* 0x0008620000002400 */
[----:B------:R-:W-:Y:S09]  /*c1b0*/  BAR.SYNC.DEFER_BLOCKING 0x0 ;  /* 0x0000000000007b1d */ /* 0x000ff20000010000 */
[----:B------:R-:W1:Y:S01]  /*c1c0*/  MUFU.TANH R195, R195 ;  /* 0x000000c300c37308 */ /* 0x000e620000002400 */
[----:B--2---:R4:W-:Y:S09]  /*c1d0*/  STL [R1], R0 ;  /* 0x0000000001007387 */ /* 0x0049f20000100800 */
[----:B------:R-:W2:Y:S10]  /*c1e0*/  MUFU.TANH R198, R198 ;  /* 0x000000c600c67308 */ /* 0x000eb40000002400 */
[----:B------:R4:W2:Y:S01]  /*c1f0*/  MUFU.TANH R196, R13 ;  /* 0x0000000d00c47308 */ /* 0x0008a20000002400 */
[C---:B-1----:R-:W-:Y:S09]  /*c200*/  HMMA.16816.F32.BF16 R28, R188.reuse, R8, R28 ;  /* 0x00000008bc1c723c */ /* 0x042ff2000004181c */
[----:B------:R4:W1:Y:S01]  /*c210*/  MUFU.TANH R197, R14 ;  /* 0x0000000e00c57308 */ /* 0x0008620000002400 */
[----:B------:R-:W-:Y:S09]  /*c220*/  HMMA.16816.F32.BF16 R32, R188, R10, R32 ;  /* 0x0000000abc20723c */ /* 0x000ff20000041820 */
[----:B------:R4:W1:Y:S05]  /*c230*/  MUFU.TANH R199, R15 ;  /* 0x0000000f00c77308 */ /* 0x00086a0000002400 */
        /* <DEDUP_REMOVED lines=10> */
[----:B------:R4:W1:Y:S10]  /*c2e0*/  MUFU.TANH R201, R18 ;  /* 0x0000001200c97308 */ /* 0x0008740000002400 */
[----:B------:R4:W1:Y:S10]  /*c2f0*/  MUFU.TANH R203, R19 ;  /* 0x0000001300cb7308 */ /* 0x0008740000002400 */
[----:B------:R-:W1:Y:S10]  /*c300*/  MUFU.TANH R187, R187 ;  /* 0x000000bb00bb7308 */ /* 0x000e740000002400 */
[----:B------:R4:W1:Y:S10]  /*c310*/  MUFU.TANH R186, R21 ;  /* 0x0000001500ba7308 */ /* 0x0008740000002400 */
        /* <DEDUP_REMOVED lines=13> */
[----:B------:R4:W1:Y:S01]  /*c3f0*/  MUFU.TANH R165, R35 ;  /* 0x0000002300a57308 */ /* 0x0008620000002400 */
[----:B------:R-:W-:-:S05]  /*c400*/  @P0 BRA `(.L_x_2002) ;  /* 0x000004a000000947 */ /* 0x000fca0003800000 */
[----:B--23--:R-:W-:Y:S01]  /*c410*/  ISETP.NE.AND P1, PT, R236, 0x1, PT ;  /* 0x00000001ec00780c */ /* 0x00cfe20003f25270 */
[----:B------:R-:W-:Y:S01]  /*c420*/  ULEA UR5, UR20, UR12, 0x6 ;  /* 0x0000000c14057291 */ /* 0x000fe2000f8e303f */
[----:B----4-:R-:W-:Y:S01]  /*c430*/  IADD3 R18, -R250, 0x10, RZ ;  /* 0x00000010fa127810 */ /* 0x010fe20007ffe1ff */
        /* <DEDUP_REMOVED lines=52> */
[----:B------:R-:W-:Y:S05]  /*c780*/  IADD3 R22, P0, R15, R171, RZ ;  /* 0x000000ab0f167210 */ /* 0x000fea0007f1e0ff */
[--C-:B------:R-:W-:Y:S01]  /*c790*/  IMAD.X R23, R7, 0x1, R169.reuse, P0 ;  /* 0x0000000107177824 */ /* 0x100fe200000e06a9 */
        /* <DEDUP_REMOVED lines=17> */
.L_x_2002:
[----:B--234-:R-:W2:Y:S01]  /*c8b0*/  LDL.LU R13, [R1] ;  /* 0x00000000010d7983 */ /* 0x01cea20000300800 */
[----:B------:R-:W-:Y:S01]  /*c8c0*/  FMNMX.FTZ R5, R194, R3, !PT ;  /* 0x00000003c2057209 */ /* 0x000fe20007810000 */
[----:B------:R-:W-:Y:S01]  /*c8d0*/  UISETP.GT.AND UP2, UPT, UR20, UR4, UPT ;  /* 0x000000041400728c */ /* 0x000fe2000bf44270 */
[----:B------:R-:W-:Y:S01]  /*c8e0*/  FMNMX.FTZ R0, R6, R167, !PT ;  /* 0x000000a706007209 */ /* 0x000fe20007810000 */
[----:B------:R-:W-:Y:S01]  /*c8f0*/  LDSM.16.MT88.4 R20, [R226+0x100] ;  /* 0x00010000e214783b */ /* 0x000fe20000004200 */
[----:B------:R-:W-:Y:S01]  /*c900*/  FMNMX.FTZ R5, R192, R5, !PT ;  /* 0x00000005c0057209 */ /* 0x000fe20007810000 */
[----:B------:R-:W-:Y:S01]  /*c910*/  UIADD3 UR20, UR20, -0x1, URZ ;  /* 0xffffffff14147890 */ /* 0x000fe2000fffe03f */
[----:B------:R-:W-:Y:S02]  /*c920*/  MOV R12, R193 ;  /* 0x000000c1000c7202 */ /* 0x000fe40000000f00 */
[----:B------:R-:W-:Y:S02]  /*c930*/  FMNMX.FTZ R0, R195, R0, !PT ;  /* 0x00000000c3007209 */ /* 0x000fe40007810000 */
[----:B------:R-:W-:Y:S01]  /*c940*/  MOV R11, R164 ;  /* 0x000000a4000b7202 */ /* 0x000fe20000000f00 */
[----:B------:R-:W-:Y:S01]  /*c950*/  LDSM.16.MT88.4 R28, [R225+0x100] ;  /* 0x00010000e11c783b */ /* 0x000fe20000004200 */
[----:B------:R-:W-:Y:S02]  /*c960*/  FMNMX.FTZ R0, R12, R0, !PT ;  /* 0x000000000c007209 */ /* 0x000fe40007810000 */
[----:B------:R-:W-:Y:S02]  /*c970*/  PLOP3.LUT P0, PT, PT, PT, UP2, 0x80, 0x0 ;  /* 0x000000000000781c */ /* 0x000fe40003f0f028 */
[----:B------:R-:W-:Y:S03]  /*c980*/  FMNMX.FTZ R0, R11, R0, !PT ;  /* 0x000000000b007209 */ /* 0x000fe60007810000 */
[----:B------:R-:W0:Y:S01]  /*c990*/  LDGDEPBAR ;  /* 0x00000000000079af */ /* 0x000e220000000000 */
[----:B-1----:R-:W-:Y:S04]  /*c9a0*/  FMNMX.FTZ R0, R197, R0, !PT ;  /* 0x00000000c5007209 */ /* 0x002fe80007810000 */
        /* <DEDUP_REMOVED lines=11> */
[----:B------:R-:W1:Y:S01]  /*ca60*/  SHFL.BFLY PT, R7, R4, 0x2, 0x1f ;  /* 0x0c401f0004077f89 */ /* 0x000e6200000e0000 */
[----:B--2---:R-:W-:Y:S04]  /*ca70*/  FMNMX.FTZ R5, R13, R5, !PT ;  /* 0x000000050d057209 */ /* 0x004fe80007810000 */
[----:B------:R-:W-:Y:S04]  /*ca80*/  FMNMX.FTZ R5, R168, R5, !PT ;  /* 0x00000005a8057209 */ /* 0x000fe80007810000 */
[----:B------:R-:W-:Y:S04]  /*ca90*/  FMNMX.FTZ R5, R198, R5, !PT ;  /* 0x00000005c6057209 */ /* 0x000fe80007810000 */
[----:B------:R-:W-:Y:S04]  /*caa0*/  FMNMX.FTZ R5, R196, R5, !PT ;  /* 0x00000005c4057209 */ /* 0x000fe80007810000 */
[----:B------:R-:W-:Y:S04]  /*cab0*/  FMNMX.FTZ R5, R202, R5, !PT ;  /* 0x00000005ca057209 */ /* 0x000fe80007810000 */
[----:B------:R-:W-:Y:S02]  /*cac0*/  FMNMX.FTZ R2, R200, R5, !PT ;  /* 0x00000005c8027209 */ /* 0x000fe40007810000 */
[----:B-1----:R-:W-:Y:S02]  /*cad0*/  FMNMX.FTZ R5, R4, R7, !PT ;  /* 0x0000000704057209 */ /* 0x002fe40007810000 */
[----:B------:R-:W-:Y:S03]  /*cae0*/  FMNMX.FTZ R9, R187, R2, !PT ;  /* 0x00000002bb097209 */ /* 0x000fe60007810000 */
[----:B------:R-:W1:Y:S01]  /*caf0*/  SHFL.BFLY PT, R164, R5, 0x1, 0x1f ;  /* 0x0c201f0005a47f89 */ /* 0x000e6200000e0000 */
[----:B------:R-:W-:Y:S04]  /*cb00*/  FMNMX.FTZ R9, R186, R9, !PT ;  /* 0x00000009ba097209 */ /* 0x000fe80007810000 */
[----:B------:R-:W-:Y:S04]  /*cb10*/  FMNMX.FTZ R9, R184, R9, !PT ;  /* 0x00000009b8097209 */ /* 0x000fe80007810000 */
[----:B------:R-:W-:Y:S04]  /*cb20*/  FMNMX.FTZ R9, R182, R9, !PT ;  /* 0x00000009b6097209 */ /* 0x000fe80007810000 */
[----:B------:R-:W-:Y:S04]  /*cb30*/  FMNMX.FTZ R9, R178, R9, !PT ;  /* 0x00000009b2097209 */ /* 0x000fe80007810000 */
[----:B------:R-:W-:Y:S04]  /*cb40*/  FMNMX.FTZ R9, R180, R9, !PT ;  /* 0x00000009b4097209 */ /* 0x000fe80007810000 */
[----:B------:R-:W-:Y:S02]  /*cb50*/  FMNMX.FTZ R9, R176, R9, !PT ;  /* 0x00000009b0097209 */ /* 0x000fe40007810000 */
[----:B-1----:R-:W-:Y:S02]  /*cb60*/  FMNMX.FTZ R164, R164, R5, !PT ;  /* 0x00000005a4a47209 */ /* 0x002fe40007810000 */
        /* <DEDUP_REMOVED lines=10> */
[----:B------:R-:W-:Y:S01]  /*cc10*/  FFMA.FTZ R192, R13, c[0x0][0x2d0], -R169 ;  /* 0x0000b4000dc07a23 */ /* 0x000fe200000108a9 */
[----:B------:R-:W-:Y:S01]  /*cc20*/  MUFU.EX2 R191, R191 ;  /* 0x000000bf00bf7308 */ /* 0x000fe20000000800 */
[--C-:B------:R-:W-:Y:S02]  /*cc30*/  FFMA.FTZ R188, R12, c[0x0][0x2d0], -R168.reuse ;  /* 0x0000b4000cbc7a23 */ /* 0x100fe400000108a8 */
[----:B------:R-:W1:Y:S01]  /*cc40*/  LDSM.16.MT88.4 R12, [R231+0x100] ;  /* 0x00010000e70c783b */ /* 0x000e620000004200 */
[----:B------:R-:W-:Y:S02]  /*cc50*/  FMUL.FTZ R3, R2, c[0x0][0x2d0] ;  /* 0x0000b40002037a20 */ /* 0x000fe40000410000 */
[----:B------:R-:W-:Y:S02]  /*cc60*/  FADD.FTZ R2, -R164, R167 ;  /* 0x000000a7a4027221 */ /* 0x000fe40000010100 */
[--C-:B------:R-:W-:Y:S02]  /*cc70*/  FFMA.FTZ R194, R194, c[0x0][0x2d0], -R169.reuse ;  /* 0x0000b400c2c27a23 */ /* 0x100fe400000108a9 */
[--C-:B------:R-:W-:Y:S01]  /*cc80*/  FFMA.FTZ R167, R11, c[0x0][0x2d0], -R168.reuse ;  /* 0x0000b4000ba77a23 */ /* 0x100fe200000108a8 */
[----:B------:R-:W2:Y:S01]  /*cc90*/  MUFU.EX2 R3, R3 ;  /* 0x0000000300037308 */ /* 0x000ea20000000800 */
[--C-:B------:R-:W-:Y:S02]  /*cca0*/  FFMA.FTZ R190, R6, c[0x0][0x2d0], -R168.reuse ;  /* 0x0000b40006be7a23 */ /* 0x100fe400000108a8 */
[--C-:B------:R-:W-:Y:S02]  /*ccb0*/  FFMA.FTZ R189, R195, c[0x0][0x2d0], -R168.reuse ;  /* 0x0000b400c3bd7a23 */ /* 0x100fe400000108a8 */
[----:B------:R-:W-:Y:S02]  /*ccc0*/  FMUL.FTZ R4, R2, c[0x0][0x2d0] ;  /* 0x0000b40002047a20 */ /* 0x000fe40000410000 */
[--C-:B------:R-:W-:Y:S02]  /*ccd0*/  FFMA.FTZ R179, R179, c[0x0][0x2d0], -R168.reuse ;  /* 0x0000b400b3b37a23 */ /* 0x100fe400000108a8 */
[--C-:B------:R-:W-:Y:S01]  /*cce0*/  FFMA.FTZ R178, R178, c[0x0][0x2d0], -R169.reuse ;  /* 0x0000b400b2b27a23 */ /* 0x100fe200000108a9 */
[----:B------:R3:W4:Y:S01]  /*ccf0*/  MUFU.EX2 R2, R4 ;  /* 0x0000000400027308 */ /* 0x0007220000000800 */
        /* <DEDUP_REMOVED lines=8> */
[C---:B--2---:R-:W-:Y:S02]  /*cd80*/  FMUL.FTZ R5, R3.reuse, R161 ;  /* 0x000000a103057220 */ /* 0x044fe40000410000 */
[C---:B------:R-:W-:Y:S02]  /*cd90*/  FMUL.FTZ R8, R3.reuse, R156 ;  /* 0x0000009c03087220 */ /* 0x040fe40000410000 */
[C---:B------:R-:W-:Y:S01]  /*cda0*/  FMUL.FTZ R9, R3.reuse, R157 ;  /* 0x0000009d03097220 */ /* 0x040fe20000410000 */
[----:B------:R-:W2:Y:S01]  /*cdb0*/  MUFU.EX2 R193, R193 ;  /* 0x000000c100c17308 */ /* 0x000ea20000000800 */
[C---:B------:R-:W-:Y:S02]  /*cdc0*/  FMUL.FTZ R16, R3.reuse, R148 ;  /* 0x0000009403107220 */ /* 0x040fe40000410000 */
[C---:B------:R-:W-:Y:S02]  /*cdd0*/  FMUL.FTZ R17, R3.reuse, R149 ;  /* 0x0000009503117220 */ /* 0x040fe40000410000 */
[C---:B---3--:R-:W-:Y:S02]  /*cde0*/  FMUL.FTZ R4, R3.reuse, R160 ;  /* 0x000000a003047220 */ /* 0x048fe40000410000 */
[C---:B----4-:R-:W-:Y:S02]  /*cdf0*/  FMUL.FTZ R6, R2.reuse, R162 ;  /* 0x000000a202067220 */ /* 0x050fe40000410000 */
        /* <DEDUP_REMOVED lines=9> */
[----:B------:R-:W-:Y:S02]  /*ce90*/  FMUL.FTZ R25, R3, R141 ;  /* 0x0000008d03197220 */ /* 0x000fe40000410000 */
[C---:B------:R-:W-:Y:S01]  /*cea0*/  FMUL.FTZ R26, R2.reuse, R142 ;  /* 0x0000008e021a7220 */ /* 0x040fe20000410000 */
[----:B--2---:R-:W-:Y:S01]  /*ceb0*/  F2FP.BF16.PACK_AB R160, R193, R194 ;  /* 0x000000c2c1a0723e */ /* 0x004fe200000010ff */
[C---:B------:R-:W-:Y:S01]  /*cec0*/  FMUL.FTZ R27, R2.reuse, R143 ;  /* 0x0000008f021b7220 */ /* 0x040fe20000410000 */
[----:B------:R-:W-:Y:S01]  /*ced0*/  LDSM.16.MT88.4 R148, [R224+0x900] ;  /* 0x00090000e094783b */ /* 0x000fe20000004200 */
[C---:B------:R-:W-:Y:S02]  /*cee0*/  FMUL.FTZ R32, R3.reuse, R132 ;  /* 0x0000008403207220 */ /* 0x040fe40000410000 */
[----:B------:R-:W-:Y:S01]  /*cef0*/  FMUL.FTZ R33, R3, R133 ;  /* 0x0000008503217220 */ /* 0x000fe20000410000 */
[----:B------:R-:W2:Y:S01]  /*cf00*/  MUFU.EX2 R189, R189 ;  /* 0x000000bd00bd7308 */ /* 0x000ea20000000800 */
[C---:B------:R-:W-:Y:S02]  /*cf10*/  FMUL.FTZ R34, R2.reuse, R134 ;  /* 0x0000008602227220 */ /* 0x040fe40000410000 */
[C---:B------:R-:W-:Y:S01]  /*cf20*/  FMUL.FTZ R35, R2.reuse, R135 ;  /* 0x0000008702237220 */ /* 0x040fe20000410000 */
[----:B---3--:R-:W-:Y:S01]  /*cf30*/  F2FP.BF16.PACK_AB R162, R191, R192 ;  /* 0x000000c0bfa2723e */ /* 0x008fe200000010ff */
[----:B------:R-:W-:Y:S01]  /*cf40*/  LDSM.16.MT88.4 R132, [R225+0x2100] ;  /* 0x00210000e184783b */ /* 0x000fe20000004200 */
[C---:B------:R-:W-:Y:S02]  /*cf50*/  FMUL.FTZ R36, R3.reuse, R36 ;  /* 0x0000002403247220 */ /* 0x040fe40000410000 */
[C---:B------:R-:W-:Y:S02]  /*cf60*/  FMUL.FTZ R37, R3.reuse, R37 ;  /* 0x0000002503257220 */ /* 0x040fe40000410000 */
[----:B------:R-:W-:Y:S01]  /*cf70*/  MUFU.EX2 R188, R188 ;  /* 0x000000bc00bc7308 */ /* 0x000fe20000000800 */
[C---:B------:R-:W-:Y:S02]  /*cf80*/  FMUL.FTZ R38, R2.reuse, R38 ;  /* 0x0000002602267220 */ /* 0x040fe40000410000 */
[----:B------:R-:W-:Y:S01]  /*cf90*/  LDSM.16.MT88.4 R140, [R224+0x2100] ;  /* 0x00210000e08c783b */ /* 0x000fe20000004200 */
[C---:B------:R-:W-:Y:S02]  /*cfa0*/  FMUL.FTZ R39, R2.reuse, R39 ;  /* 0x0000002702277220 */ /* 0x040fe40000410000 */
[C---:B------:R-:W-:Y:S02]  /*cfb0*/  FMUL.FTZ R40, R3.reuse, R40 ;  /* 0x0000002803287220 */ /* 0x040fe40000410000 */
[----:B------:R-:W-:Y:S02]  /*cfc0*/  FMUL.FTZ R41, R3, R41 ;  /* 0x0000002903297220 */ /* 0x000fe40000410000 */
[----:B------:R-:W3:Y:S01]  /*cfd0*/  MUFU.EX2 R167, R167 ;  /* 0x000000a700a77308 */ /* 0x000ee20000000800 */
[C---:B------:R-:W-:Y:S02]  /*cfe0*/  FMUL.FTZ R42, R2.reuse, R42 ;  /* 0x0000002a022a7220 */ /* 0x040fe40000410000 */
[C---:B------:R-:W-:Y:S01]  /*cff0*/  FMUL.FTZ R43, R2.reuse, R43 ;  /* 0x0000002b022b7220 */ /* 0x040fe20000410000 */
        /* <DEDUP_REMOVED lines=17> */
[----:B------:R-:W2:Y:S01]  /*d110*/  MUFU.EX2 R196, R196 ;  /* 0x000000c400c47308 */ /* 0x000ea20000000800 */
[C---:B-1----:R-:W-:Y:S05]  /*d120*/  HMMA.16816.F32.BF16 R4, R160.reuse, R12, R4 ;  /* 0x0000000ca004723c */ /* 0x042fea0000041804 */
[C---:B------:R-:W-:Y:S02]  /*d130*/  FMUL.FTZ R57, R3.reuse, R57 ;  /* 0x0000003903397220 */ /* 0x040fe40000410000 */
[C---:B------:R-:W-:Y:S01]  /*d140*/  FMUL.FTZ R12, R3.reuse, R152 ;  /* 0x00000098030c7220 */ /* 0x040fe20000410000 */
[C---:B------:R-:W-:Y:S01]  /*d150*/  HMMA.16816.F32.BF16 R8, R160.reuse, R14, R8 ;  /* 0x0000000ea008723c */ /* 0x040fe20000041808 */
[----:B------:R-:W-:Y:S03]  /*d160*/  MUFU.EX2 R200, R200 ;  /* 0x000000c800c87308 */ /* 0x000fe60000000800 */
        /* <DEDUP_REMOVED lines=39> */
[C---:B---3--:R-:W-:Y:S04]  /*d3e0*/  HMMA.16816.F32.BF16 R36, R160.reuse, R144, R36 ;  /* 0x00000090a024723c */ /* 0x048fe80000041824 */
        /* <DEDUP_REMOVED lines=74> */
[----:B------:R-:W-:Y:S02]  /*d890*/  FMUL.FTZ R121, R3, R121 ;  /* 0x0000007903797220 */ /* 0x000fe40000410000 */
[C---:B------:R-:W-:Y:S01]  /*d8a0*/  FMUL.FTZ R122, R2.reuse, R122 ;  /* 0x0000007a027a7220 */ /* 0x040fe20000410000 */
[C---:B-1----:R-:W-:Y:S03]  /*d8b0*/  HMMA.16816.F32.BF16 R116, R160.reuse, R136, R116 ;  /* 0x00000088a074723c */ /* 0x042fe60000041874 */
[----:B------:R-:W-:Y:S02]  /*d8c0*/  FMUL.FTZ R123, R2, R123 ;  /* 0x0000007b027b7220 */ /* 0x000fe40000410000 */
[--C-:B------:R-:W-:Y:S02]  /*d8d0*/  FFMA.FTZ R198, R199, c[0x0][0x2d0], -R168.reuse ;  /* 0x0000b400c7c67a23 */ /* 0x100fe400000108a8 */
[--C-:B------:R-:W-:Y:S02]  /*d8e0*/  FFMA.FTZ R199, R202, c[0x0][0x2d0], -R169.reuse ;  /* 0x0000b400cac77a23 */ /* 0x100fe400000108a9 */
[--C-:B------:R-:W-:Y:S01]  /*d8f0*/  FFMA.FTZ R202, R203, c[0x0][0x2d0], -R168.reuse ;  /* 0x0000b400cbca7a23 */ /* 0x100fe200000108a8 */
[C---:B------:R-:W-:Y:S01]  /*d900*/  HMMA.16816.F32.BF16 R120, R160.reuse, R138, R120 ;  /* 0x0000008aa078723c */ /* 0x040fe20000041878 */
[----:B------:R-:W-:Y:S01]  /*d910*/  MUFU.EX2 R198, R198 ;  /* 0x000000c600c67308 */ /* 0x000fe20000000800 */
[----:B------:R-:W1:Y:S01]  /*d920*/  LDSM.16.MT88.4 R136, [R226+0x900] ;  /* 0x00090000e288783b */ /* 0x000e620000004200 */
[--C-:B------:R-:W-:Y:S02]  /*d930*/  FFMA.FTZ R197, R197, c[0x0][0x2d0], -R168.reuse ;  /* 0x0000b400c5c57a23 */ /* 0x100fe400000108a8 */
[--C-:B------:R-:W-:Y:S02]  /*d940*/  FFMA.FTZ R201, R201, c[0x0][0x2d0], -R168.reuse ;  /* 0x0000b400c9c97a23 */ /* 0x100fe400000108a8 */
[C---:B------:R-:W-:Y:S02]  /*d950*/  FMUL.FTZ R124, R3.reuse, R124 ;  /* 0x0000007c037c7220 */ /* 0x040fe40000410000 */
[C---:B------:R-:W-:Y:S02]  /*d960*/  FMUL.FTZ R125, R3.reuse, R125 ;  /* 0x0000007d037d7220 */ /* 0x040fe40000410000 */
[----:B------:R-:W5:Y:S01]  /*d970*/  MUFU.EX2 R197, R197 ;  /* 0x000000c500c57308 */ /* 0x000f620000000800 */
[C---:B------:R-:W-:Y:S02]  /*d980*/  FMUL.FTZ R126, R2.reuse, R126 ;  /* 0x0000007e027e7220 */ /* 0x040fe40000410000 */
[C---:B------:R-:W-:Y:S02]  /*d990*/  FMUL.FTZ R127, R2.reuse, R127 ;  /* 0x0000007f027f7220 */ /* 0x040fe40000410000 */
[C---:B------:R-:W-:Y:S02]  /*d9a0*/  FMUL.FTZ R128, R3.reuse, R128 ;  /* 0x0000008003807220 */ /* 0x040fe40000410000 */
[----:B------:R-:W-:Y:S02]  /*d9b0*/  FMUL.FTZ R129, R3, R129 ;  /* 0x0000008103817220 */ /* 0x000fe40000410000 */
[C---:B------:R-:W-:Y:S01]  /*d9c0*/  FMUL.FTZ R130, R2.reuse, R130 ;  /* 0x0000008202827220 */ /* 0x040fe20000410000 */
[C---:B---3--:R-:W-:Y:S01]  /*d9d0*/  HMMA.16816.F32.BF16 R124, R160.reuse, R132, R124 ;  /* 0x00000084a07c723c */ /* 0x048fe2000004187c */
[----:B------:R-:W3:Y:S02]  /*d9e0*/  MUFU.EX2 R199, R199 ;  /* 0x000000c700c77308 */ /* 0x000ee40000000800 */
[----:B------:R-:W-:Y:S02]  /*d9f0*/  FMUL.FTZ R131, R2, R131 ;  /* 0x0000008302837220 */ /* 0x000fe40000410000 */
[--C-:B------:R-:W-:Y:S02]  /*da00*/  FFMA.FTZ R186, R186, c[0x0][0x2d0], -R169.reuse ;  /* 0x0000b400baba7a23 */ /* 0x100fe400000108a9 */
[----:B--2---:R-:W-:Y:S01]  /*da10*/  F2FP.BF16.PACK_AB R132, R196, R195 ;  /* 0x000000c3c484723e */ /* 0x004fe200000010ff */
[--C-:B------:R-:W-:Y:S02]  /*da20*/  FFMA.FTZ R181, R181, c[0x0][0x2d0], -R168.reuse ;  /* 0x0000b400b5b57a23 */ /* 0x100fe400000108a8 */
[----:B------:R-:W-:Y:S01]  /*da30*/  HMMA.16816.F32.BF16 R128, R160, R134, R128 ;  /* 0x00000086a080723c */ /* 0x000fe20000041880 */
[----:B------:R-:W-:Y:S01]  /*da40*/  MUFU.EX2 R201, R201 ;  /* 0x000000c900c97308 */ /* 0x000fe20000000800 */
[----:B------:R-:W-:Y:S01]  /*da50*/  LDSM.16.MT88.4 R160, [R224+0x2900] ;  /* 0x00290000e0a0783b */ /* 0x000fe20000004200 */
[--C-:B------:R-:W-:Y:S01]  /*da60*/  FFMA.FTZ R203, R187, c[0x0][0x2d0], -R169.reuse ;  /* 0x0000b400bbcb7a23 */ /* 0x100fe200000108a9 */
[----:B-----5:R-:W-:Y:S01]  /*da70*/  F2FP.BF16.PACK_AB R133, R198, R197 ;  /* 0x000000c5c685723e */ /* 0x020fe200000010ff */
[--C-:B------:R-:W-:Y:S02]  /*da80*/  FFMA.FTZ R184, R184, c[0x0][0x2d0], -R169.reuse ;  /* 0x0000b400b8b87a23 */ /* 0x100fe400000108a9 */
[--C-:B------:R-:W-:Y:S02]  /*da90*/  FFMA.FTZ R183, R183, c[0x0][0x2d0], -R168.reuse ;  /* 0x0000b400b7b77a23 */ /* 0x100fe400000108a8 */
[--C-:B------:R-:W-:Y:S02]  /*daa0*/  FFMA.FTZ R182, R182, c[0x0][0x2d0], -R169.reuse ;  /* 0x0000b400b6b67a23 */ /* 0x100fe400000108a9 */
[----:B------:R-:W2:Y:S01]  /*dab0*/  MUFU.EX2 R202, R202 ;  /* 0x000000ca00ca7308 */ /* 0x000ea20000000800 */
[--C-:B------:R-:W-:Y:S02]  /*dac0*/  FFMA.FTZ R180, R180, c[0x0][0x2d0], -R169.reuse ;  /* 0x0000b400b4b47a23 */ /* 0x100fe400000108a9 */
[----:B------:R-:W-:Y:S01]  /*dad0*/  FFMA.FTZ R169, R174, c[0x0][0x2d0], -R169 ;  /* 0x0000b400aea97a23 */ /* 0x000fe200000108a9 */
[----:B---3--:R-:W-:Y:S01]  /*dae0*/  F2FP.BF16.PACK_AB R134, R200, R199 ;  /* 0x000000c7c886723e */ /* 0x008fe200000010ff */
[--C-:B------:R-:W-:Y:S02]  /*daf0*/  FFMA.FTZ R166, R166, c[0x0][0x2d0], -R168.reuse ;  /* 0x0000b400a6a67a23 */ /* 0x100fe400000108a8 */
[----:B------:R-:W-:Y:S02]  /*db00*/  FFMA.FTZ R168, R165, c[0x0][0x2d0], -R168 ;  /* 0x0000b400a5a87a23 */ /* 0x000fe400000108a8 */
[----:B------:R-:W-:Y:S01]  /*db10*/  FFMA.FTZ R194, R3, R244, R194 ;  /* 0x000000f403c27223 */ /* 0x000fe200000100c2 */
[----:B------:R-:W-:Y:S01]  /*db20*/  MUFU.EX2 R187, R185 ;  /* 0x000000b900bb7308 */ /* 0x000fe20000000800 */
[----:B------:R-:W-:Y:S01]  /*db30*/  MOV R3, R0 ;  /* 0x0000000000037202 */ /* 0x000fe20000000f00 */
[----:B------:R-:W-:Y:S02]  /*db40*/  FFMA.FTZ R190, R2, R243, R190 ;  /* 0x000000f302be7223 */ /* 0x000fe400000100be */
[----:B------:R-:W-:Y:S02]  /*db50*/  FADD.FTZ R193, R193, R194 ;  /* 0x000000c2c1c17221 */ /* 0x000fe40000010000 */
[----:B------:R-:W-:Y:S02]  /*db60*/  FADD.FTZ R189, R189, R190 ;  /* 0x000000bebdbd7221 */ /* 0x000fe40000010000 */
[----:B------:R-:W-:Y:S02]  /*db70*/  FADD.FTZ R192, R192, R193 ;  /* 0x000000c1c0c07221 */ /* 0x000fe40000010000 */
[----:B------:R-:W-:Y:S01]  /*db80*/  MUFU.EX2 R185, R181 ;  /* 0x000000b500b97308 */ /* 0x000fe20000000800 */
[----:B------:R-:W-:Y:S02]  /*db90*/  FADD.FTZ R2, R188, R189 ;  /* 0x000000bdbc027221 */ /* 0x000fe40000010000 */
[----:B------:R-:W-:Y:S01]  /*dba0*/  FADD.FTZ R192, R191, R192 ;  /* 0x000000c0bfc07221 */ /* 0x000fe20000010000 */
[----:B--2---:R-:W-:Y:S01]  /*dbb0*/  F2FP.BF16.PACK_AB R135, R202, R201 ;  /* 0x000000c9ca87723e */ /* 0x004fe200000010ff */
[----:B------:R-:W-:Y:S01]  /*dbc0*/  FADD.FTZ R2, R167, R2 ;  /* 0x00000002a7027221 */ /* 0x000fe20000010000 */
[----:B------:R-:W-:Y:S01]  /*dbd0*/  MOV R167, R164 ;  /* 0x000000a400a77202 */ /* 0x000fe20000000f00 */
[----:B------:R-:W-:Y:S02]  /*dbe0*/  FADD.FTZ R195, R195, R192 ;  /* 0x000000c0c3c37221 */ /* 0x000fe40000010000 */
[----:B------:R-:W-:Y:S01]  /*dbf0*/  FADD.FTZ R197, R197, R2 ;  /* 0x00000002c5c57221 */ /* 0x000fe20000010000 */
[----:B------:R-:W2:Y:S01]  /*dc00*/  MUFU.EX2 R170, R186 ;  /* 0x000000ba00aa7308 */ /* 0x000ea20000000800 */
[C---:B----4-:R-:W-:Y:S05]  /*dc10*/  HMMA.16816.F32.BF16 R4, R132.reuse, R140, R4 ;  /* 0x0000008c8404723c */ /* 0x050fea0000041804 */
[----:B------:R-:W-:Y:S02]  /*dc20*/  FADD.FTZ R196, R196, R195 ;  /* 0x000000c3c4c47221 */ /* 0x000fe40000010000 */
[----:B------:R-:W-:Y:S01]  /*dc30*/  FADD.FTZ R198, R198, R197 ;  /* 0x000000c5c6c67221 */ /* 0x000fe20000010000 */
[C---:B------:R-:W-:Y:S01]  /*dc40*/  HMMA.16816.F32.BF16 R8, R132.reuse, R142, R8 ;  /* 0x0000008e8408723c */ /* 0x040fe20000041808 */
[----:B------:R-:W3:Y:S01]  /*dc50*/  LDSM.16.MT88.4 R140, [R226+0x2900] ;  /* 0x00290000e28c783b */ /* 0x000ee20000004200 */
[----:B------:R-:W-:Y:S02]  /*dc60*/  MUFU.EX2 R186, R184 ;  /* 0x000000b800ba7308 */ /* 0x000fe40000000800 */
[----:B------:R-:W-:Y:S02]  /*dc70*/  FADD.FTZ R199, R199, R196 ;  /* 0x000000c4c7c77221 */ /* 0x000fe40000010000 */
[----:B------:R-:W-:Y:S02]  /*dc80*/  FADD.FTZ R201, R201, R198 ;  /* 0x000000c6c9c97221 */ /* 0x000fe40000010000 */
[C---:B-1----:R-:W-:Y:S04]  /*dc90*/  HMMA.16816.F32.BF16 R12, R132.reuse, R136, R12 ;  /* 0x00000088840c723c */ /* 0x042fe8000004180c */
[----:B------:R-:W-:Y:S01]  /*dca0*/  MUFU.EX2 R184, R182 ;  /* 0x000000b600b87308 */ /* 0x000fe20000000800 */
[----:B------:R-:W-:Y:S01]  /*dcb0*/  FADD.FTZ R200, R200, R199 ;  /* 0x000000c7c8c87221 */ /* 0x000fe20000010000 */
[----:B--2---:R-:W-:Y:S02]  /*dcc0*/  MOV R181, R170 ;  /* 0x000000aa00b57202 */ /* 0x004fe40000000f00 */
[C---:B------:R-:W-:Y:S01]  /*dcd0*/  HMMA.16816.F32.BF16 R16, R132.reuse, R138, R16 ;  /* 0x0000008a8410723c */ /* 0x040fe20000041810 */
[----:B------:R-:W1:Y:S03]  /*dce0*/  LDSM.16.MT88.4 R136, [R231+0x4900] ;  /* 0x00490000e788783b */ /* 0x000e660000004200 */
[----:B------:R-:W-:Y:S02]  /*dcf0*/  FADD.FTZ R202, R202, R201 ;  /* 0x000000c9caca7221 */ /* 0x000fe40000010000 */
[----:B------:R-:W-:Y:S02]  /*dd00*/  MUFU.EX2 R170, R178 ;  /* 0x000000b200aa7308 */ /* 0x000fe40000000800 */
[C---:B------:R-:W-:Y:S08]  /*dd10*/  HMMA.16816.F32.BF16 R20, R132.reuse, R144, R20 ;  /* 0x000000908414723c */ /* 0x040ff00000041814 */
[C---:B------:R-:W-:Y:S01]  /*dd20*/  HMMA.16816.F32.BF16 R24, R132.reuse, R146, R24 ;  /* 0x000000928418723c */ /* 0x040fe20000041818 */
[----:B------:R-:W2:Y:S01]  /*dd30*/  LDSM.16.MT88.4 R144, [R226+0x4900] ;  /* 0x00490000e290783b */ /* 0x000ea20000004200 */
[----:B------:R-:W-:Y:S06]  /*dd40*/  MUFU.EX2 R182, R175 ;  /* 0x000000af00b67308 */ /* 0x000fec0000000800 */
[C---:B------:R-:W-:Y:S04]  /*dd50*/  HMMA.16816.F32.BF16 R28, R132.reuse, R148, R28 ;  /* 0x00000094841c723c */ /* 0x040fe8000004181c */
[----:B------:R-:W4:Y:S04]  /*dd60*/  MUFU.EX2 R203, R203 ;  /* 0x000000cb00cb7308 */ /* 0x000f280000000800 */
[C---:B------:R-:W-:Y:S01]  /*dd70*/  HMMA.16816.F32.BF16 R32, R132.reuse, R150, R32 ;  /* 0x000000968420723c */ /* 0x040fe20000041820 */
[----:B------:R-:W5:Y:S05]  /*dd80*/  LDSM.16.MT88.4 R148, [R225+0x4900] ;  /* 0x00490000e194783b */ /* 0x000f6a0000004200 */
[----:B------:R-:W1:Y:S02]  /*dd90*/  MUFU.EX2 R171, R183 ;  /* 0x000000b700ab7308 */ /* 0x000e640000000800 */
[C---:B------:R-:W-:Y:S08]  /*dda0*/  HMMA.16816.F32.BF16 R36, R132.reuse, R152, R36 ;  /* 0x000000988424723c */ /* 0x040ff00000041824 */
[C---:B------:R-:W-:Y:S01]  /*ddb0*/  HMMA.16816.F32.BF16 R40, R132.reuse, R154, R40 ;  /* 0x0000009a8428723c */ /* 0x040fe20000041828 */
[----:B------:R-:W-:Y:S01]  /*ddc0*/  LDSM.16.MT88.4 R152, [R231+0x3100] ;  /* 0x00310000e798783b */ /* 0x000fe20000004200 */
[----:B------:R-:W-:Y:S06]  /*ddd0*/  MUFU.EX2 R183, R180 ;  /* 0x000000b400b77308 */ /* 0x000fec0000000800 */
[C---:B---3--:R-:W-:Y:S04]  /*dde0*/  HMMA.16816.F32.BF16 R44, R132.reuse, R140, R44 ;  /* 0x0000008c842c723c */ /* 0x048fe8000004182c */
[----:B------:R-:W3:Y:S04]  /*ddf0*/  MUFU.EX2 R180, R169 ;  /* 0x000000a900b47308 */ /* 0x000ee80000000800 */
[C---:B------:R-:W-:Y:S01]  /*de00*/  HMMA.16816.F32.BF16 R48, R132.reuse, R142, R48 ;  /* 0x0000008e8430723c */ /* 0x040fe20000041830 */
[----:B------:R-:W2:Y:S05]  /*de10*/  LDSM.16.MT88.4 R140, [R224+0x4900] ;  /* 0x00490000e08c783b */ /* 0x000eaa0000004200 */
[----:B------:R-:W-:Y:S02]  /*de20*/  MUFU.EX2 R166, R166 ;  /* 0x000000a600a67308 */ /* 0x000fe40000000800 */
[C---:B------:R-:W-:Y:S08]  /*de30*/  HMMA.16816.F32.BF16 R52, R132.reuse, R156, R52 ;  /* 0x0000009c8434723c */ /* 0x040ff00000041834 */
[C---:B------:R-:W-:Y:S01]  /*de40*/  HMMA.16816.F32.BF16 R56, R132.reuse, R158, R56 ;  /* 0x0000009e8438723c */ /* 0x040fe20000041838 */
[----:B------:R-:W-:Y:S01]  /*de50*/  LDSM.16.MT88.4 R156, [R226+0x3100] ;  /* 0x00310000e29c783b */ /* 0x000fe20000004200 */
[----:B------:R-:W-:Y:S06]  /*de60*/  MUFU.EX2 R165, R168 ;  /* 0x000000a800a57308 */ /* 0x000fec0000000800 */
        /* <DEDUP_REMOVED lines=12> */
[C---:B------:R-:W-:Y:S08]  /*df30*/  HMMA.16816.F32.BF16 R92, R132.reuse, R140, R92 ;  /* 0x0000008c845c723c */ /* 0x040ff0000004185c */
        /* <DEDUP_REMOVED lines=11> */
[C---:B---3--:R-:W-:Y:S08]  /*dff0*/  HMMA.16816.F32.BF16 R124, R132.reuse, R140, R124 ;  /* 0x0000008c847c723c */ /* 0x048ff0000004187c */
[----:B------:R-:W-:Y:S01]  /*e000*/  HMMA.16816.F32.BF16 R128, R132, R142, R128 ;  /* 0x0000008e8480723c */ /* 0x000fe20000041880 */
[----:B------:R-:W3:Y:S06]  /*e010*/  LDSM.16.MT88.4 R140, [R224+0x1100] ;  /* 0x00110000e08c783b */ /* 0x000eec0000004200 */
[----:B----4-:R-:W-:Y:S01]  /*e020*/  F2FP.BF16.PACK_AB R132, R181, R203 ;  /* 0x000000cbb584723e */ /* 0x010fe200000010ff */
[----:B------:R-:W-:Y:S01]  /*e030*/  FADD.FTZ R203, R203, R200 ;  /* 0x000000c8cbcb7221 */ /* 0x000fe20000010000 */
[----:B------:R-:W-:Y:S03]  /*e040*/  F2FP.BF16.PACK_AB R133, R171, R187 ;  /* 0x000000bbab85723e */ /* 0x000fe600000010ff */
[----:B------:R-:W-:Y:S02]  /*e050*/  F2FP.BF16.PACK_AB R134, R184, R186 ;  /* 0x000000bab886723e */ /* 0x000fe400000010ff */
[----:B------:R-:W-:Y:S07]  /*e060*/  F2FP.BF16.PACK_AB R135, R172, R185 ;  /* 0x000000b9ac87723e */ /* 0x000fee00000010ff */
        /* <DEDUP_REMOVED lines=8> */
[----:B------:R-:W-:Y:S07]  /*e0f0*/  LDSM.16.MT88.4 R148, [R231+0x7100] ;  /* 0x00710000e794783b */ /* 0x000fee0000004200 */
[C---:B---3--:R-:W-:Y:S08]  /*e100*/  HMMA.16816.F32.BF16 R28, R132.reuse, R140, R28 ;  /* 0x0000008c841c723c */ /* 0x048ff0000004181c */
[C---:B------:R-:W-:Y:S01]  /*e110*/  HMMA.16816.F32.BF16 R32, R132.reuse, R142, R32 ;  /* 0x0000008e8420723c */ /* 0x040fe20000041820 */
[----:B------:R-:W3:Y:S07]  /*e120*/  LDSM.16.MT88.4 R140, [R226+0x5100] ;  /* 0x00510000e28c783b */ /* 0x000eee0000004200 */
[C---:B------:R-:W-:Y:S08]  /*e130*/  HMMA.16816.F32.BF16 R36, R132.reuse, R152, R36 ;  /* 0x000000988424723c */ /* 0x040ff00000041824 */
        /* <DEDUP_REMOVED lines=11> */
[C---:B------:R-:W-:Y:S01]  /*e1f0*/  HMMA.16816.F32.BF16 R68, R132.reuse, R160, R68 ;  /* 0x000000a08444723c */ /* 0x040fe20000041844 */
[----:B------:R-:W4:Y:S06]  /*e200*/  MUFU.EX2 R160, R176 ;  /* 0x000000b000a07308 */ /* 0x000f2c0000000800 */
[----:B------:R-:W-:Y:S01]  /*e210*/  MOV R161, R171 ;  /* 0x000000ab00a17202 */ /* 0x000fe20000000f00 */
[C---:B------:R-:W-:Y:S03]  /*e220*/  HMMA.16816.F32.BF16 R72, R132.reuse, R162, R72 ;  /* 0x000000a28448723c */ /* 0x040fe60000041848 */
[----:B------:R5:W2:Y:S05]  /*e230*/  MUFU.EX2 R171, R177 ;  /* 0x000000b100ab7308 */ /* 0x000aaa0000000800 */
[C---:B---3--:R-:W-:Y:S08]  /*e240*/  HMMA.16816.F32.BF16 R76, R132.reuse, R140, R76 ;  /* 0x0000008c844c723c */ /* 0x048ff0000004184c */
[C---:B------:R-:W-:Y:S01]  /*e250*/  HMMA.16816.F32.BF16 R80, R132.reuse, R142, R80 ;  /* 0x0000008e8450723c */ /* 0x040fe20000041850 */
[----:B------:R-:W3:Y:S07]  /*e260*/  LDSM.16.MT88.4 R140, [R226+0x7100] ;  /* 0x00710000e28c783b */ /* 0x000eee0000004200 */
[C---:B-1----:R-:W-:Y:S01]  /*e270*/  HMMA.16816.F32.BF16 R84, R132.reuse, R136, R84 ;  /* 0x000000888454723c */ /* 0x042fe20000041854 */
[----:B-----5:R-:W-:Y:S07]  /*e280*/  LDSM.16.MT88.4 R176, [R224+0x1900] ;  /* 0x00190000e0b0783b */ /* 0x020fee0000004200 */
[C---:B------:R-:W-:Y:S01]  /*e290*/  HMMA.16816.F32.BF16 R88, R132.reuse, R138, R88 ;  /* 0x0000008a8458723c */ /* 0x040fe20000041858 */
[----:B------:R-:W1:Y:S07]  /*e2a0*/  LDSM.16.MT88.4 R136, [R224+0x7100] ;  /* 0x00710000e088783b */ /* 0x000e6e0000004200 */
[C---:B--2---:R-:W-:Y:S08]  /*e2b0*/  HMMA.16816.F32.BF16 R92, R132.reuse, R144, R92 ;  /* 0x00000090845c723c */ /* 0x044ff0000004185c */
[C---:B------:R-:W-:Y:S01]  /*e2c0*/  HMMA.16816.F32.BF16 R96, R132.reuse, R146, R96 ;  /* 0x000000928460723c */ /* 0x040fe20000041860 */
[----:B------:R-:W2:Y:S07]  /*e2d0*/  LDSM.16.MT88.4 R144, [R226+0x1900] ;  /* 0x00190000e290783b */ /* 0x000eae0000004200 */
[C---:B------:R-:W-:Y:S07]  /*e2e0*/  HMMA.16816.F32.BF16 R100, R132.reuse, R148, R100 ;  /* 0x000000948464723c */ /* 0x040fee0000041864 */
[----:B------:R-:W-:Y:S01]  /*e2f0*/  MOV R149, R172 ;  /* 0x000000ac00957202 */ /* 0x000fe20000000f00 */
[C---:B------:R-:W-:Y:S01]  /*e300*/  HMMA.16816.F32.BF16 R104, R132.reuse, R150, R104 ;  /* 0x000000968468723c */ /* 0x040fe20000041868 */
[----:B------:R-:W5:Y:S07]  /*e310*/  LDSM.16.MT88.4 R172, [R225+0x1900] ;  /* 0x00190000e1ac783b */ /* 0x000f6e0000004200 */
[C---:B---3--:R-:W-:Y:S07]  /*e320*/  HMMA.16816.F32.BF16 R108, R132.reuse, R140, R108 ;  /* 0x0000008c846c723c */ /* 0x048fee000004186c */
[----:B------:R-:W-:Y:S01]  /*e330*/  MOV R140, R180 ;  /* 0x000000b4008c7202 */ /* 0x000fe20000000f00 */
[C---:B------:R-:W-:Y:S04]  /*e340*/  HMMA.16816.F32.BF16 R112, R132.reuse, R142, R112 ;  /* 0x0000008e8470723c */ /* 0x040fe80000041870 */
[----:B----4-:R-:W-:Y:S03]  /*e350*/  MOV R141, R160 ;  /* 0x000000a0008d7202 */ /* 0x010fe60000000f00 */
[----:B------:R-:W-:Y:S01]  /*e360*/  MOV R143, R181 ;  /* 0x000000b5008f7202 */ /* 0x000fe20000000f00 */
[C---:B------:R-:W-:Y:S04]  /*e370*/  HMMA.16816.F32.BF16 R116, R132.reuse, R152, R116 ;  /* 0x000000988474723c */ /* 0x040fe80000041874 */
[----:B------:R-:W-:Y:S04]  /*e380*/  MOV R142, R161 ;  /* 0x000000a1008e7202 */ /* 0x000fe80000000f00 */
[C---:B------:R-:W-:Y:S08]  /*e390*/  HMMA.16816.F32.BF16 R120, R132.reuse, R154, R120 ;  /* 0x0000009a8478723c */ /* 0x040ff00000041878 */
[C---:B-1----:R-:W-:Y:S07]  /*e3a0*/  HMMA.16816.F32.BF16 R124, R132.reuse, R136, R124 ;  /* 0x00000088847c723c */ /* 0x042fee000004187c */
[----:B------:R-:W-:Y:S01]  /*e3b0*/  MOV R136, R182 ;  /* 0x000000b600887202 */ /* 0x000fe20000000f00 */
[----:B------:R-:W-:Y:S04]  /*e3c0*/  HMMA.16816.F32.BF16 R128, R132, R138, R128 ;  /* 0x0000008a8480723c */ /* 0x000fe80000041880 */
[----:B------:R-:W-:Y:S02]  /*e3d0*/  MOV R137, R183 ;  /* 0x000000b700897202 */ /* 0x000fe40000000f00 */
[----:B------:R-:W1:Y:S01]  /*e3e0*/  LDSM.16.MT88.4 R180, [R231+0x3900] ;  /* 0x00390000e7b4783b */ /* 0x000e620000004200 */
[----:B------:R-:W-:Y:S02]  /*e3f0*/  MOV R134, R171 ;  /* 0x000000ab00867202 */ /* 0x000fe40000000f00 */
[----:B------:R-:W-:Y:S03]  /*e400*/  MOV R135, R170 ;  /* 0x000000aa00877202 */ /* 0x000fe60000000f00 */
[----:B------:R-:W-:Y:S02]  /*e410*/  F2FP.BF16.PACK_AB R169, R136, R134 ;  /* 0x0000008688a9723e */ /* 0x000fe400000010ff */
[----:B------:R-:W-:Y:S02]  /*e420*/  F2FP.BF16.PACK_AB R168, R137, R135 ;  /* 0x0000008789a8723e */ /* 0x000fe400000010ff */
[----:B------:R-:W-:Y:S02]  /*e430*/  F2FP.BF16.PACK_AB R170, R140, R141 ;  /* 0x0000008d8caa723e */ /* 0x000fe400000010ff */
[----:B------:R-:W-:Y:S02]  /*e440*/  F2FP.BF16.PACK_AB R171, R165, R166 ;  /* 0x000000a6a5ab723e */ /* 0x000fe400000010ff */
[----:B------:R-:W-:Y:S02]  /*e450*/  MOV R132, R184 ;  /* 0x000000b800847202 */ /* 0x000fe40000000f00 */
[----:B------:R-:W-:Y:S02]  /*e460*/  MOV R138, R185 ;  /* 0x000000b9008a7202 */ /* 0x000fe40000000f00 */
[----:B------:R-:W-:Y:S01]  /*e470*/  MOV R139, R186 ;  /* 0x000000ba008b7202 */ /* 0x000fe20000000f00 */
[C---:B------:R-:W-:Y:S01]  /*e480*/  HMMA.16816.F32.BF16 R160, R168.reuse, R156, R4 ;  /* 0x0000009ca8a0723c */ /* 0x040fe20000041804 */
[----:B------:R-:W-:Y:S04]  /*e490*/  LDSM.16.MT88.4 R4, [R225+0x3900] ;  /* 0x00390000e104783b */ /* 0x000fe80000004200 */
[----:B------:R-:W-:Y:S03]  /*e4a0*/  MOV R133, R187 ;  /* 0x000000bb00857202 */ /* 0x000fe60000000f00 */
[C---:B------:R-:W-:Y:S01]  /*e4b0*/  HMMA.16816.F32.BF16 R156, R168.reuse, R158, R8 ;  /* 0x0000009ea89c723c */ /* 0x040fe20000041808 */
[----:B------:R-:W3:Y:S06]  /*e4c0*/  LDSM.16.MT88.4 R184, [R226+0x3900] ;  /* 0x00390000e2b8783b */ /* 0x000eec0000004200 */
[----:B------:R-:W-:Y:S01]  /*e4d0*/  MOV R11, R149 ;  /* 0x00000095000b7202 */ /* 0x000fe20000000f00 */
[C---:B--2---:R-:W-:Y:S01]  /*e4e0*/  HMMA.16816.F32.BF16 R152, R168.reuse, R144, R12 ;  /* 0x00000090a898723c */ /* 0x044fe2000004180c */
[----:B------:R-:W-:Y:S07]  /*e4f0*/  LDSM.16.MT88.4 R12, [R231+0x5900] ;  /* 0x00590000e70c783b */ /* 0x000fee0000004200 */
[C---:B------:R-:W-:Y:S07]  /*e500*/  HMMA.16816.F32.BF16 R148, R168.reuse, R146, R16 ;  /* 0x00000092a894723c */ /* 0x040fee0000041810 */
[----:B------:R-:W-:Y:S01]  /*e510*/  MOV R19, R132 ;  /* 0x0000008400137202 */ /* 0x000fe20000000f00 */
[C---:B-----5:R-:W-:Y:S04]  /*e520*/  HMMA.16816.F32.BF16 R144, R168.reuse, R172, R20 ;  /* 0x000000aca890723c */ /* 0x060fe80000041814 */
[----:B------:R-:W-:Y:S02]  /*e530*/  MOV R18, R11 ;  /* 0x0000000b00127202 */ /* 0x000fe40000000f00 */
[----:B------:R-:W2:Y:S01]  /*e540*/  LDSM.16.MT88.4 R8, [R224+0x3900] ;  /* 0x00390000e008783b */ /* 0x000ea20000004200 */
        /* <DEDUP_REMOVED lines=10> */
[C---:B------:R-:W-:Y:S07]  /*e5f0*/  HMMA.16816.F32.BF16 R136, R168.reuse, R176, R28 ;  /* 0x000000b0a888723c */ /* 0x040fee000004181c */
[----:B------:R-:W-:Y:S02]  /*e600*/  MOV R31, R133 ;  /* 0x00000085001f7202 */ /* 0x000fe40000000f00 */
[----:B------:R-:W-:Y:S03]  /*e610*/  MOV R177, R134 ;  /* 0x0000008600b17202 */ /* 0x000fe60000000f00 */
[----:B------:R-:W-:Y:S02]  /*e620*/  MOV R176, R135 ;  /* 0x0000008700b07202 */ /* 0x000fe40000000f00 */
[C---:B------:R-:W-:Y:S01]  /*e630*/  HMMA.16816.F32.BF16 R132, R168.reuse, R178, R32 ;  /* 0x000000b2a884723c */ /* 0x040fe20000041820 */
[----:B------:R-:W-:Y:S06]  /*e640*/  LDSM.16.MT88.4 R32, [R226+0x7900] ;  /* 0x00790000e220783b */ /* 0x000fec0000004200 */
[----:B------:R-:W-:Y:S01]  /*e650*/  MOV R179, R18 ;  /* 0x0000001200b37202 */ /* 0x000fe20000000f00 */
[C---:B-1----:R-:W-:Y:S04]  /*e660*/  HMMA.16816.F32.BF16 R36, R168.reuse, R180, R36 ;  /* 0x000000b4a824723c */ /* 0x042fe80000041824 */
[----:B------:R-:W-:Y:S02]  /*e670*/  MOV R178, R19 ;  /* 0x0000001300b27202 */ /* 0x000fe40000000f00 */
[----:B------:R-:W1:Y:S01]  /*e680*/  LDSM.16.MT88.4 R16, [R226+0x5900] ;  /* 0x00590000e210783b */ /* 0x000e620000004200 */
[----:B------:R-:W-:Y:S01]  /*e690*/  MOV R181, R20 ;  /* 0x0000001400b57202 */ /* 0x000fe20000000f00 */
[C---:B------:R-:W-:Y:S04]  /*e6a0*/  HMMA.16816.F32.BF16 R40, R168.reuse, R182, R40 ;  /* 0x000000b6a828723c */ /* 0x040fe80000041828 */
[----:B------:R-:W-:Y:S03]  /*e6b0*/  MOV R180, R21 ;  /* 0x0000001500b47202 */ /* 0x000fe60000000f00 */
[----:B------:R-:W-:Y:S01]  /*e6c0*/  MOV R183, R22 ;  /* 0x0000001600b77202 */ /* 0x000fe20000000f00 */
[C---:B---3--:R-:W-:Y:S04]  /*e6d0*/  HMMA.16816.F32.BF16 R44, R168.reuse, R184, R44 ;  /* 0x000000b8a82c723c */ /* 0x048fe8000004182c */
[----:B------:R-:W-:Y:S02]  /*e6e0*/  MOV R182, R23 ;  /* 0x0000001700b67202 */ /* 0x000fe40000000f00 */
[----:B------:R-:W3:Y:S01]  /*e6f0*/  LDSM.16.MT88.4 R20, [R225+0x5900] ;  /* 0x00590000e114783b */ /* 0x000ee20000004200 */
[----:B------:R-:W-:Y:S01]  /*e700*/  MOV R185, R31 ;  /* 0x0000001f00b97202 */ /* 0x000fe20000000f00 */
[C---:B------:R-:W-:Y:S04]  /*e710*/  HMMA.16816.F32.BF16 R48, R168.reuse, R186, R48 ;  /* 0x000000baa830723c */ /* 0x040fe80000041830 */
[----:B------:R-:W-:Y:S02]  /*e720*/  FADD.FTZ R2, R185, R202 ;  /* 0x000000cab9027221 */ /* 0x000fe40000010000 */
[----:B------:R-:W4:Y:S02]  /*e730*/  LDSM.16.MT88.4 R28, [R231+0x7900] ;  /* 0x00790000e71c783b */ /* 0x000f240000004200 */
[C---:B------:R-:W-:Y:S04]  /*e740*/  HMMA.16816.F32.BF16 R52, R168.reuse, R4, R52 ;  /* 0x00000004a834723c */ /* 0x040fe80000041834 */
[----:B------:R-:W-:Y:S04]  /*e750*/  FADD.FTZ R2, R183, R2 ;  /* 0x00000002b7027221 */ /* 0x000fe80000010000 */
[C---:B------:R-:W-:Y:S01]  /*e760*/  HMMA.16816.F32.BF16 R56, R168.reuse, R6, R56 ;  /* 0x00000006a838723c */ /* 0x040fe20000041838 */
[----:B------:R-:W5:Y:S03]  /*e770*/  LDSM.16.MT88.4 R4, [R225+0x7900] ;  /* 0x00790000e104783b */ /* 0x000f660000004200 */
[----:B------:R-:W-:Y:S04]  /*e780*/  FADD.FTZ R2, R181, R2 ;  /* 0x00000002b5027221 */ /* 0x000fe80000010000 */
[C---:B--2---:R-:W-:Y:S04]  /*e790*/  HMMA.16816.F32.BF16 R60, R168.reuse, R8, R60 ;  /* 0x00000008a83c723c */ /* 0x044fe8000004183c */
[----:B------:R-:W-:Y:S04]  /*e7a0*/  FADD.FTZ R2, R179, R2 ;  /* 0x00000002b3027221 */ /* 0x000fe80000010000 */
[C---:B------:R-:W-:Y:S01]  /*e7b0*/  HMMA.16816.F32.BF16 R64, R168.reuse, R10, R64 ;  /* 0x0000000aa840723c */ /* 0x040fe20000041840 */
[----:B------:R-:W2:Y:S03]  /*e7c0*/  LDSM.16.MT88.4 R8, [R224+0x7900] ;  /* 0x00790000e008783b */ /* 0x000ea60000004200 */
[----:B------:R-:W-:Y:S04]  /*e7d0*/  FADD.FTZ R2, R177, R2 ;  /* 0x00000002b1027221 */ /* 0x000fe80000010000 */
[C---:B------:R-:W-:Y:S08]  /*e7e0*/  HMMA.16816.F32.BF16 R68, R168.reuse, R12, R68 ;  /* 0x0000000ca844723c */ /* 0x040ff00000041844 */
[C---:B------:R-:W-:Y:S08]  /*e7f0*/  HMMA.16816.F32.BF16 R72, R168.reuse, R14, R72 ;  /* 0x0000000ea848723c */ /* 0x040ff00000041848 */
[C---:B-1----:R-:W-:Y:S08]  /*e800*/  HMMA.16816.F32.BF16 R76, R168.reuse, R16, R76 ;  /* 0x00000010a84c723c */ /* 0x042ff0000004184c */
[C---:B------:R-:W-:Y:S08]  /*e810*/  HMMA.16816.F32.BF16 R80, R168.reuse, R18, R80 ;  /* 0x00000012a850723c */ /* 0x040ff00000041850 */
[C---:B---3--:R-:W-:Y:S08]  /*e820*/  HMMA.16816.F32.BF16 R84, R168.reuse, R20, R84 ;  /* 0x00000014a854723c */ /* 0x048ff00000041854 */
[C---:B------:R-:W-:Y:S08]  /*e830*/  HMMA.16816.F32.BF16 R88, R168.reuse, R22, R88 ;  /* 0x00000016a858723c */ /* 0x040ff00000041858 */
[C---:B------:R-:W-:Y:S08]  /*e840*/  HMMA.16816.F32.BF16 R92, R168.reuse, R24, R92 ;  /* 0x00000018a85c723c */ /* 0x040ff0000004185c */
[C---:B------:R-:W-:Y:S08]  /*e850*/  HMMA.16816.F32.BF16 R96, R168.reuse, R26, R96 ;  /* 0x0000001aa860723c */ /* 0x040ff00000041860 */
[C---:B----4-:R-:W-:Y:S08]  /*e860*/  HMMA.16816.F32.BF16 R100, R168.reuse, R28, R100 ;  /* 0x0000001ca864723c */ /* 0x050ff00000041864 */
[C---:B------:R-:W-:Y:S08]  /*e870*/  HMMA.16816.F32.BF16 R104, R168.reuse, R30, R104 ;  /* 0x0000001ea868723c */ /* 0x040ff00000041868 */
[C---:B------:R-:W-:Y:S08]  /*e880*/  HMMA.16816.F32.BF16 R108, R168.reuse, R32, R108 ;  /* 0x00000020a86c723c */ /* 0x040ff0000004186c */
[C---:B------:R-:W-:Y:S08]  /*e890*/  HMMA.16816.F32.BF16 R112, R168.reuse, R34, R112 ;  /* 0x00000022a870723c */ /* 0x040ff00000041870 */
[C---:B-----5:R-:W-:Y:S07]  /*e8a0*/  HMMA.16816.F32.BF16 R116, R168.reuse, R4, R116 ;  /* 0x00000004a874723c */ /* 0x060fee0000041874 */
[----:B------:R-:W-:Y:S01]  /*e8b0*/  FADD.FTZ R4, R182, R203 ;  /* 0x000000cbb6047221 */ /* 0x000fe20000010000 */
[C---:B------:R-:W-:Y:S04]  /*e8c0*/  HMMA.16816.F32.BF16 R120, R168.reuse, R6, R120 ;  /* 0x00000006a878723c */ /* 0x040fe80000041878 */
[----:B------:R-:W-:Y:S02]  /*e8d0*/  FADD.FTZ R4, R180, R4 ;  /* 0x00000004b4047221 */ /* 0x000fe40000010000 */
[----:B------:R-:W-:Y:S02]  /*e8e0*/  FADD.FTZ R5, R175, R2 ;  /* 0x00000002af057221 */ /* 0x000fe40000010000 */
[C---:B--2---:R-:W-:Y:S04]  /*e8f0*/  HMMA.16816.F32.BF16 R124, R168.reuse, R8, R124 ;  /* 0x00000008a87c723c */ /* 0x044fe8000004187c */
[----:B------:R-:W-:Y:S02]  /*e900*/  FADD.FTZ R4, R178, R4 ;  /* 0x00000004b2047221 */ /* 0x000fe40000010000 */
[----:B------:R-:W-:Y:S02]  /*e910*/  FADD.FTZ R166, R166, R5 ;  /* 0x00000005a6a67221 */ /* 0x000fe40000010000 */
[----:B------:R-:W-:Y:S01]  /*e920*/  FADD.FTZ R4, R176, R4 ;  /* 0x00000004b0047221 */ /* 0x000fe20000010000 */
[----:B------:R-:W-:Y:S03]  /*e930*/  HMMA.16816.F32.BF16 R128, R168, R10, R128 ;  /* 0x0000000aa880723c */ /* 0x000fe60000041880 */
[----:B------:R-:W-:Y:S02]  /*e940*/  FADD.FTZ R4, R174, R4 ;  /* 0x00000004ae047221 */ /* 0x000fe40000010000 */
[----:B------:R-:W-:Y:S02]  /*e950*/  FADD.FTZ R243, R165, R166 ;  /* 0x000000a6a5f37221 */ /* 0x000fe40000010000 */
[----:B------:R-:W-:Y:S05]  /*e960*/  FADD.FTZ R4, R172, R4 ;  /* 0x00000004ac047221 */ /* 0x000fea0000010000 */
[----:B------:R-:W-:Y:S01]  /*e970*/  FADD.FTZ R244, R173, R4 ;  /* 0x00000004adf47221 */ /* 0x000fe20000010000 */
[----:B------:R-:W-:-:S05]  /*e980*/  @P0 BRA `(.L_x_2003) ;  /* 0xffffc51000000947 */ /* 0x000fca000383ffff */
.L_x_2000:
[----:B------:R-:W-:-:S06]  /*e990*/  UISETP.GE.AND UP2, UPT, UR20, UR9, UPT ;  /* 0x000000091400728c */ /* 0x000fcc000bf46270 */
[----:B------:R-:W-:-:S13]  /*e9a0*/  PLOP3.LUT P0, PT, PT, PT, UP2, 0x40, 0x0 ;  /* 0x000000000000781c */ /* 0x000fda0003f0e828 */
[----:B------:R-:W-:Y:S05]  /*e9b0*/  @P0 BRA `(.L_x_2004) ;  /* 0x0000442000000947 */ /* 0x000fea0003800000 */
[----:B------:R-:W-:Y:S01]  /*e9c0*/  SHF.R.S32.HI R248, RZ, 0x1f, R207 ;  /* 0x0000001ffff87819 */ /* 0x000fe200000114cf */
[----:B------:R-:W-:Y:S01]  /*e9d0*/  IMAD.MOV.U32 R2, RZ, RZ, R164 ;  /* 0x000000ffff027224 */ /* 0x000fe200078e00a4 */
[C---:B------:R-:W-:Y:S01]  /*e9e0*/  SHF.L.U64.HI R247, R206.reuse, 0x1, R247 ;  /* 0x00000001cef77819 */ /* 0x040fe200000102f7 */
[----:B------:R-:W-:Y:S01]  /*e9f0*/  IMAD.MOV.U32 R3, RZ, RZ, R0 ;  /* 0x000000ffff037224 */ /* 0x000fe200078e0000 */
[C---:B------:R-:W-:Y:S01]  /*ea00*/  SHF.L.U64.HI R248, R207.reuse, 0x1, R248 ;  /* 0x00000001cff87819 */ /* 0x040fe200000102f8 */
[----:B------:R-:W-:Y:S01]  /*ea10*/  IMAD.SHL.U32 R249, R207, 0x2, RZ ;  /* 0x00000002cff97824 */ /* 0x000fe200078e00ff */
[----:B------:R-:W-:Y:S01]  /*ea20*/  SHF.L.U32 R250, R206, 0x1, RZ ;  /* 0x00000001cefa7819 */ /* 0x000fe200000006ff */
[C---:B------:R-:W-:Y:S01]  /*ea30*/  IMAD.SHL.U32 R251, R205.reuse, 0x2, RZ ;  /* 0x00000002cdfb7824 */ /* 0x040fe200078e00ff */
[----:B------:R-:W-:Y:S02]  /*ea40*/  SHF.L.U64.HI R246, R205, 0x1, R246 ;  /* 0x00000001cdf67819 */ /* 0x000fe400000102f6 */
[----:B------:R-:W-:-:S02]  /*ea50*/  SHF.L.U64.HI R245, R204, 0x1, R245 ;  /* 0x00000001ccf57819 */ /* 0x000fc400000102f5 */
[----:B------:R-:W-:Y:S02]  /*ea60*/  SHF.L.U32 R252, R204, 0x1, RZ ;  /* 0x00000001ccfc7819 */ /* 0x000fe400000006ff */
.L_x_2014:
[----:B------:R-:W-:Y:S01]  /*ea70*/  SHF.R.S32.HI R5, RZ, 0x1f, R238 ;  /* 0x0000001fff057819 */ /* 0x000fe200000114ee */
[----:B------:R-:W-:Y:S04]  /*ea80*/  DEPBAR.LE SB0, 0x0 ;  /* 0x000080000000791a */ /* 0x000fe80000000000 */
[----:B------:R-:W-:Y:S01]  /*ea90*/  IMAD R5, R5, c[0x0][0x208], RZ ;  /* 0x0000820005057a24 */ /* 0x000fe200078e02ff */
[----:B------:R-:W-:Y:S01]  /*eaa0*/  BAR.SYNC.DEFER_BLOCKING 0x0 ;  /* 0x0000000000007b1d */ /* 0x000fe20000010000 */
[C---:B------:R-:W-:Y:S01]  /*eab0*/  IMAD.WIDE.U32 R6, R238.reuse, c[0x0][0x208], RZ ;  /* 0x00008200ee067a25 */ /* 0x040fe200078e00ff */
[----:B------:R-:W-:Y:S01]  /*eac0*/  SHF.R.S32.HI R0, RZ, 0x1f, R237 ;  /* 0x0000001fff007819 */ /* 0x000fe200000114ed */
[----:B------:R-:W-:Y:S02]  /*ead0*/  UISETP.GT.AND UP2, UPT, UR20, UR9, UPT ;  /* 0x000000091400728c */ /* 0x000fe4000bf44270 */
[----:B------:R-:W-:Y:S02]  /*eae0*/  IMAD R5, R238, c[0x0][0x20c], R5 ;  /* 0x00008300ee057a24 */ /* 0x000fe400078e0205 */
[----:B------:R-:W-:Y:S03]  /*eaf0*/  IMAD R0, R0, c[0x0][0x218], RZ ;  /* 0x0000860000007a24 */ /* 0x000fe600078e02ff */
[----:B------:R-:W-:Y:S01]  /*eb00*/  IADD3 R7, R7, R5, RZ ;  /* 0x0000000507077210 */ /* 0x000fe20007ffe0ff */
[C---:B------:R-:W-:Y:S04]  /*eb10*/  IMAD R0, R237.reuse, c[0x0][0x21c], R0 ;  /* 0x00008700ed007a24 */ /* 0x040fe800078e0200 */
[----:B------:R-:W-:Y:S05]  /*eb20*/  IMAD.WIDE.U32 R6, R237, c[0x0][0x218], R6 ;  /* 0x00008600ed067a25 */ /* 0x000fea00078e0006 */
[----:B------:R-:W-:Y:S04]  /*eb30*/  IADD3 R5, P0, R6, UR22, RZ ;  /* 0x0000001606057c10 */ /* 0x000fe8000ff1e0ff */
[----:B------:R-:W-:Y:S01]  /*eb40*/  IADD3.X R0, R7, UR6, R0, P0, !PT ;  /* 0x0000000607007c10 */ /* 0x000fe200087fe400 */
[----:B------:R-:W-:Y:S01]  /*eb50*/  LDSM.16.M88.4 R32, [R234+0x10100] ;  /* 0x01010000ea20783b */ /* 0x000fe20000000200 */
[C---:B------:R-:W-:Y:S04]  /*eb60*/  LEA R14, P0, R5.reuse, c[0x0][0x1f8], 0x1 ;  /* 0x00007e00050e7a11 */ /* 0x040fe800078008ff */
[----:B------:R-:W-:Y:S01]  /*eb70*/  LEA.HI.X R13, R5, c[0x0][0x1fc], R0, 0x1, P0 ;  /* 0x00007f00050d7a11 */ /* 0x000fe200000f0c00 */
[----:B------:R-:W1:Y:S06]  /*eb80*/  LDSM.16.M88.4 R8, [R233+0x8100] ;  /* 0x00810000e908783b */ /* 0x000e6c0000000200 */
[----:B------:R-:W2:Y:S06]  /*eb90*/  SHFL.IDX PT, R28, R14, RZ, 0x181f ;  /* 0x00181fff0e1c7589 */ /* 0x000eac00000e0000 */
[----:B------:R-:W3:Y:S06]  /*eba0*/  SHFL.IDX PT, R12, R13, RZ, 0x181f ;  /* 0x00181fff0d0c7589 */ /* 0x000eec00000e0000 */
[----:B------:R-:W-:Y:S06]  /*ebb0*/  LDSM.16.M88.4 R16, [R233+0x8900] ;  /* 0x00890000e910783b */ /* 0x000fec0000000200 */
[----:B------:R-:W-:Y:S06]  /*ebc0*/  LDSM.16.M88.4 R24, [R233+0x9100] ;  /* 0x00910000e918783b */ /* 0x000fec0000000200 */
[----:B------:R-:W-:Y:S06]  /*ebd0*/  LDSM.16.M88.4 R164, [R233+0x9900] ;  /* 0x00990000e9a4783b */ /* 0x000fec0000000200 */
[----:B------:R-:W-:Y:S01]  /*ebe0*/  LDSM.16.M88.4 R168, [R230+0x10100] ;  /* 0x01010000e6a8783b */ /* 0x000fe20000000200 */
[C---:B-1----:R-:W-:Y:S05]  /*ebf0*/  HMMA.16816.F32.BF16 R4, R32.reuse, R8, RZ ;  /* 0x000000082004723c */ /* 0x042fea00000418ff */
[----:B------:R-:W-:Y:S01]  /*ec00*/  LDSM.16.M88.4 R172, [R232] ;  /* 0x00000000e8ac783b */ /* 0x000fe20000000200 */
[----:B--2---:R-:W-:Y:S06]  /*ec10*/  IADD3 R188, P0, R28, R249, RZ ;  /* 0x000000f91cbc7210 */ /* 0x004fec0007f1e0ff */
[----:B---3--:R-:W-:Y:S01]  /*ec20*/  IADD3.X R189, R12, R248, RZ, P0, !PT ;  /* 0x000000f80cbd7210 */ /* 0x008fe200007fe4ff */
[C---:B------:R-:W-:Y:S01]  /*ec30*/  HMMA.16816.F32.BF16 R8, R32.reuse, R10, RZ ;  /* 0x0000000a2008723c */ /* 0x040fe200000418ff */
[----:B------:R-:W-:Y:S01]  /*ec40*/  LDSM.16.M88.4 R176, [R223] ;  /* 0x00000000dfb0783b */ /* 0x000fe20000000200 */
[----:B------:R-:W-:Y:S05]  /*ec50*/  IADD3 R30, P0, R28, R250, RZ ;  /* 0x000000fa1c1e7210 */ /* 0x000fea0007f1e0ff */
[----:B------:R-:W-:Y:S01]  /*ec60*/  LDSM.16.M88.4 R180, [R222] ;  /* 0x00000000deb4783b */ /* 0x000fe20000000200 */
[----:B------:R-:W-:Y:S04]  /*ec70*/  IADD3.X R31, R12, R247, RZ, P0, !PT ;  /* 0x000000f70c1f7210 */ /* 0x000fe800007fe4ff */
[----:B------:R-:W-:Y:S01]  /*ec80*/  IADD3 R22, P0, R28, R251, RZ ;  /* 0x000000fb1c167210 */ /* 0x000fe20007f1e0ff */
[----:B------:R-:W-:Y:S03]  /*ec90*/  LDSM.16.M88.4 R184, [R221] ;  /* 0x00000000ddb8783b */ /* 0x000fe60000000200 */
[----:B------:R-:W-:Y:S02]  /*eca0*/  IADD3.X R23, R12, R246, RZ, P0, !PT ;  /* 0x000000f60c177210 */ /* 0x000fe400007fe4ff */
[----:B------:R-:W-:Y:S01]  /*ecb0*/  IADD3 R28, P0, R28, R252, RZ ;  /* 0x000000fc1c1c7210 */ /* 0x000fe20007f1e0ff */
[----:B------:R-:W1:Y:S03]  /*ecc0*/  SHFL.IDX PT, R0, R14, 0x1, 0x181f ;  /* 0x00381f000e007f89 */ /* 0x000e6600000e0000 */
[----:B------:R-:W-:Y:S03]  /*ecd0*/  IADD3.X R29, R12, R245, RZ, P0, !PT ;  /* 0x000000f50c1d7210 */ /* 0x000fe600007fe4ff */
[----:B------:R-:W-:Y:S01]  /*ece0*/  @!PT LDS RZ, [RZ] ;  /* 0x00000000fffff984 */ /* 0x000fe20000000800 */
[----:B------:R-:W-:Y:S01]  /*ecf0*/  @!PT LDS RZ, [RZ] ;  /* 0x00000000fffff984 */ /* 0x000fe20000000800 */
[----:B------:R2:W-:Y:S06]  /*ed00*/  LDGSTS.E.BYPASS.LTC128B.128 [R242], [R188.64], !P3 ;  /* 0x00000000bcf27fae */ /* 0x0005ec000d901d52 */
[----:B------:R3:W4:Y:S06]  /*ed10*/  SHFL.IDX PT, R20, R13, 0x1, 0x181f ;  /* 0x00381f000d147f89 */ /* 0x00072c00000e0000 */
[----:B------:R5:W-:Y:S06]  /*ed20*/  LDGSTS.E.BYPASS.LTC128B.128 [R242+0x2000], [R30.64], !P5 ;  /* 0x020000001ef27fae */ /* 0x000bec000e901d52 */
[----:B------:R2:W-:Y:S01]  /*ed30*/  LDGSTS.E.BYPASS.LTC128B.128 [R242+0x4000], [R22.64], !P4 ;  /* 0x0400000016f27fae */ /* 0x0005e2000e101d52 */
[----:B-1----:R-:W-:Y:S05]  /*ed40*/  IADD3 R198, P0, R0, R249, RZ ;  /* 0x000000f900c67210 */ /* 0x002fea0007f1e0ff */
[----:B------:R5:W-:Y:S01]  /*ed50*/  LDGSTS.E.BYPASS.LTC128B.128 [R242+0x6000], [R28.64], !P6 ;  /* 0x060000001cf27fae */ /* 0x000be2000f101d52 */
[C---:B---3--:R-:W-:Y:S01]  /*ed60*/  HMMA.16816.F32.BF16 R12, R32.reuse, R16, RZ ;  /* 0x00000010200c723c */ /* 0x048fe200000418ff */
[----:B----4-:R-:W-:Y:S02]  /*ed70*/  IADD3.X R199, R20, R248, RZ, P0, !PT ;  /* 0x000000f814c77210 */ /* 0x010fe400007fe4ff */
[----:B------:R-:W-:Y:S03]  /*ed80*/  IADD3 R202, P0, R0, R250, RZ ;  /* 0x000000fa00ca7210 */ /* 0x000fe60007f1e0ff */
[----:B------:R1:W-:Y:S01]  /*ed90*/  LDGSTS.E.BYPASS.LTC128B.128 [R242+0x1000], [R198.64], !P3 ;  /* 0x01000000c6f27fae */ /* 0x0003e2000d901d52 */
[----:B------:R-:W-:Y:S01]  /*eda0*/  IADD3.X R203, R20, R247, RZ, P0, !PT ;  /* 0x000000f714cb7210 */ /* 0x000fe200007fe4ff */
[C---:B------:R-:W-:Y:S01]  /*edb0*/  HMMA.16816.F32.BF16 R16, R32.reuse, R18, RZ ;  /* 0x000000122010723c */ /* 0x040fe200000418ff */
[----:B------:R-:W-:Y:S03]  /*edc0*/  IADD3 R196, P0, R0, R251, RZ ;  /* 0x000000fb00c47210 */ /* 0x000fe60007f1e0ff */
[----:B------:R3:W-:Y:S01]  /*edd0*/  LDGSTS.E.BYPASS.LTC128B.128 [R242+0x3000], [R202.64], !P5 ;  /* 0x03000000caf27fae */ /* 0x0007e2000e901d52 */
[----:B------:R-:W-:Y:S02]  /*ede0*/  IADD3.X R197, R20, R246, RZ, P0, !PT ;  /* 0x000000f614c57210 */ /* 0x000fe400007fe4ff */
[----:B------:R-:W-:Y:S03]  /*edf0*/  IADD3 R200, P0, R0, R252, RZ ;  /* 0x000000fc00c87210 */ /* 0x000fe60007f1e0ff */
[----:B------:R1:W-:Y:S02]  /*ee00*/  LDGSTS.E.BYPASS.LTC128B.128 [R242+0x5000], [R196.64], !P4 ;  /* 0x05000000c4f27fae */ /* 0x0003e4000e101d52 */
[----:B------:R-:W-:Y:S02]  /*ee10*/  IADD3.X R201, R20, R245, RZ, P0, !PT ;  /* 0x000000f514c97210 */ /* 0x000fe400007fe4ff */
[C---:B--2---:R-:W-:Y:S01]  /*ee20*/  HMMA.16816.F32.BF16 R20, R32.reuse, R24, RZ ;  /* 0x000000182014723c */ /* 0x044fe200000418ff */
[----:B------:R-:W-:Y:S02]  /*ee30*/  PLOP3.LUT P0, PT, PT, PT, UP2, 0x40, 0x0 ;  /* 0x000000000000781c */ /* 0x000fe40003f0e828 */
[----:B------:R3:W-:Y:S05]  /*ee40*/  LDGSTS.E.BYPASS.LTC128B.128 [R242+0x7000], [R200.64], !P6 ;  /* 0x07000000c8f27fae */ /* 0x0007ea000f101d52 */
[C---:B------:R-:W-:Y:S01]  /*ee50*/  HMMA.16816.F32.BF16 R24, R32.reuse, R26, RZ ;  /* 0x0000001a2018723c */ /* 0x040fe200000418ff */
[----:B------:R-:W-:Y:S06]  /*ee60*/  LDSM.16.M88.4 R188, [R229+0x10100] ;  /* 0x01010000e5bc783b */ /* 0x000fec0000000200 */
[----:B------:R-:W0:Y:S01]  /*ee70*/  LDGDEPBAR ;  /* 0x00000000000079af */ /* 0x000e220000000000 */
[C---:B-----5:R-:W-:Y:S05]  /*ee80*/  HMMA.16816.F32.BF16 R28, R32.reuse, R164, RZ ;  /* 0x000000a4201c723c */ /* 0x060fea00000418ff */
[----:B------:R-:W2:Y:S03]  /*ee90*/  LDSM.16.M88.4 R192, [R228+0x8100] ;  /* 0x00810000e4c0783b */ /* 0x000ea60000000200 */
[----:B------:R-:W-:Y:S03]  /*eea0*/  HMMA.16816.F32.BF16 R32, R32, R166, RZ ;  /* 0x000000a62020723c */ /* 0x000fe600000418ff */
[----:B------:R-:W4:Y:S05]  /*eeb0*/  LDSM.16.M88.4 R164, [R228+0x8900] ;  /* 0x00890000e4a4783b */ /* 0x000f2a0000000200 */
[C---:B------:R-:W-:Y:S01]  /*eec0*/  HMMA.16816.F32.BF16 R4, R168.reuse, R172, R4 ;  /* 0x000000aca804723c */ /* 0x040fe20000041804 */
[----:B-1----:R-:W-:Y:S06]  /*eed0*/  LDSM.16.M88.4 R196, [R233+0xa100] ;  /* 0x00a10000e9c4783b */ /* 0x002fec0000000200 */
[----:B---3--:R-:W-:Y:S01]  /*eee0*/  LDSM.16.M88.4 R200, [R233+0xa900] ;  /* 0x00a90000e9c8783b */ /* 0x008fe20000000200 */
[C---:B------:R-:W-:Y:S05]  /*eef0*/  HMMA.16816.F32.BF16 R8, R168.reuse, R174, R8 ;  /* 0x000000aea808723c */ /* 0x040fea0000041808 */
[----:B------:R-:W1:Y:S03]  /*ef00*/  LDSM.16.M88.4 R172, [R228+0x9100] ;  /* 0x00910000e4ac783b */ /* 0x000e660000000200 */
[C---:B------:R-:W-:Y:S03]  /*ef10*/  HMMA.16816.F32.BF16 R12, R168.reuse, R176, R12 ;  /* 0x000000b0a80c723c */ /* 0x040fe6000004180c */
[----:B------:R-:W-:Y:S05]  /*ef20*/  LDSM.16.M88.4 R204, [R233+0xc100] ;  /* 0x00c10000e9cc783b */ /* 0x000fea0000000200 */
[C---:B------:R-:W-:Y:S01]  /*ef30*/  HMMA.16816.F32.BF16 R16, R168.reuse, R178, R16 ;  /* 0x000000b2a810723c */ /* 0x040fe20000041810 */
[----:B------:R-:W3:Y:S07]  /*ef40*/  LDSM.16.M88.4 R176, [R228+0x9900] ;  /* 0x00990000e4b0783b */ /* 0x000eee0000000200 */
[C---:B------:R-:W-:Y:S08]  /*ef50*/  HMMA.16816.F32.BF16 R20, R168.reuse, R180, R20 ;  /* 0x000000b4a814723c */ /* 0x040ff00000041814 */
[C---:B------:R-:W-:Y:S01]  /*ef60*/  HMMA.16816.F32.BF16 R24, R168.reuse, R182, R24 ;  /* 0x000000b6a818723c */ /* 0x040fe20000041818 */
[----:B------:R-:W-:Y:S07]  /*ef70*/  LDSM.16.M88.4 R180, [R220] ;  /* 0x00000000dcb4783b */ /* 0x000fee0000000200 */
[C---:B------:R-:W-:Y:S08]  /*ef80*/  HMMA.16816.F32.BF16 R28, R168.reuse, R184, R28 ;  /* 0x000000b8a81c723c */ /* 0x040ff0000004181c */
[----:B------:R-:W-:Y:S01]  /*ef90*/  HMMA.16816.F32.BF16 R32, R168, R186, R32 ;  /* 0x000000baa820723c */ /* 0x000fe20000041820 */
[----:B------:R-:W5:Y:S06]  /*efa0*/  LDSM.16.M88.4 R168, [R227+0x10100] ;  /* 0x01010000e3a8783b */ /* 0x000f6c0000000200 */
[----:B------:R-:W3:Y:S01]  /*efb0*/  LDSM.16.M88.4 R184, [R220+0x800] ;  /* 0x00080000dcb8783b */ /* 0x000ee20000000200 */
[C---:B--2---:R-:W-:Y:S08]  /*efc0*/  HMMA.16816.F32.BF16 R4, R188.reuse, R192, R4 ;  /* 0x000000c0bc04723c */ /* 0x044ff00000041804 */
[C---:B------:R-:W-:Y:S01]  /*efd0*/  HMMA.16816.F32.BF16 R8, R188.reuse, R194, R8 ;  /* 0x000000c2bc08723c */ /* 0x040fe20000041808 */
[----:B------:R-:W2:Y:S07]  /*efe0*/  LDSM.16.M88.4 R192, [R220+0x1000] ;  /* 0x00100000dcc0783b */ /* 0x000eae0000000200 */
[C---:B----4-:R-:W-:Y:S08]  /*eff0*/  HMMA.16816.F32.BF16 R12, R188.reuse, R164, R12 ;  /* 0x000000a4bc0c723c */ /* 0x050ff0000004180c */
[C---:B------:R-:W-:Y:S01]  /*f000*/  HMMA.16816.F32.BF16 R16, R188.reuse, R166, R16 ;  /* 0x000000a6bc10723c */ /* 0x040fe20000041810 */
[----:B------:R-:W4:Y:S07]  /*f010*/  LDSM.16.M88.4 R164, [R220+0x1800] ;  /* 0x00180000dca4783b */ /* 0x000f2e0000000200 */
[C---:B-1----:R-:W-:Y:S08]  /*f020*/  HMMA.16816.F32.BF16 R20, R188.reuse, R172, R20 ;  /* 0x000000acbc14723c */ /* 0x042ff00000041814 */
[C---:B------:R-:W-:Y:S01]  /*f030*/  HMMA.16816.F32.BF16 R24, R188.reuse, R174, R24 ;  /* 0x000000aebc18723c */ /* 0x040fe20000041818 */
[----:B------:R-:W1:Y:S07]  /*f040*/  LDSM.16.M88.4 R172, [R234+0x14100] ;  /* 0x01410000eaac783b */ /* 0x000e6e0000000200 */
[C---:B---3--:R-:W-:Y:S08]  /*f050*/  HMMA.16816.F32.BF16 R28, R188.reuse, R176, R28 ;  /* 0x000000b0bc1c723c */ /* 0x048ff0000004181c */
[----:B------:R-:W-:Y:S01]  /*f060*/  HMMA.16816.F32.BF16 R32, R188, R178, R32 ;  /* 0x000000b2bc20723c */ /* 0x000fe20000041820 */
[----:B------:R-:W3:Y:S06]  /*f070*/  LDSM.16.M88.4 R176, [R233+0xb100] ;  /* 0x00b10000e9b0783b */ /* 0x000eec0000000200 */
[----:B------:R-:W-:Y:S01]  /*f080*/  LDSM.16.M88.4 R188, [R219] ;  /* 0x00000000dbbc783b */ /* 0x000fe20000000200 */
[C---:B-----5:R-:W-:Y:S08]  /*f090*/  HMMA.16816.F32.BF16 R4, R168.reuse, R180, R4 ;  /* 0x000000b4a804723c */ /* 0x060ff00000041804 */
[C---:B------:R-:W-:Y:S01]  /*f0a0*/  HMMA.16816.F32.BF16 R8, R168.reuse, R182, R8 ;  /* 0x000000b6a808723c */ /* 0x040fe20000041808 */
[----:B------:R-:W5:Y:S07]  /*f0b0*/  LDSM.16.M88.4 R180, [R233+0xb900] ;  /* 0x00b90000e9b4783b */ /* 0x000f6e0000000200 */
[C---:B------:R-:W-:Y:S08]  /*f0c0*/  HMMA.16816.F32.BF16 R12, R168.reuse, R184, R12 ;  /* 0x000000b8a80c723c */ /* 0x040ff0000004180c */
[C---:B------:R-:W-:Y:S01]  /*f0d0*/  HMMA.16816.F32.BF16 R16, R168.reuse, R186, R16 ;  /* 0x000000baa810723c */ /* 0x040fe20000041810 */
[----:B------:R-:W3:Y:S07]  /*f0e0*/  LDSM.16.M88.4 R184, [R230+0x14100] ;  /* 0x01410000e6b8783b */ /* 0x000eee0000000200 */
[C---:B--2---:R-:W-:Y:S08]  /*f0f0*/  HMMA.16816.F32.BF16 R20, R168.reuse, R192, R20 ;  /* 0x000000c0a814723c */ /* 0x044ff00000041814 */
[C---:B------:R-:W-:Y:S01]  /*f100*/  HMMA.16816.F32.BF16 R24, R168.reuse, R194, R24 ;  /* 0x000000c2a818723c */ /* 0x040fe20000041818 */
[----:B------:R-:W2:Y:S07]  /*f110*/  LDSM.16.M88.4 R192, [R218] ;  /* 0x00000000dac0783b */ /* 0x000eae0000000200 */
[C---:B----4-:R-:W-:Y:S08]  /*f120*/  HMMA.16816.F32.BF16 R28, R168.reuse, R164, R28 ;  /* 0x000000a4a81c723c */ /* 0x050ff0000004181c */
[----:B------:R-:W-:Y:S01]  /*f130*/  HMMA.16816.F32.BF16 R32, R168, R166, R32 ;  /* 0x000000a6a820723c */ /* 0x000fe20000041820 */
[----:B------:R-:W4:Y:S06]  /*f140*/  LDSM.16.M88.4 R164, [R217] ;  /* 0x00000000d9a4783b */ /* 0x000f2c0000000200 */
[----:B------:R-:W2:Y:S01]  /*f150*/  LDSM.16.M88.4 R168, [R216] ;  /* 0x00000000d8a8783b */ /* 0x000ea20000000200 */
[C---:B-1----:R-:W-:Y:S08]  /*f160*/  HMMA.16816.F32.BF16 R4, R172.reuse, R196, R4 ;  /* 0x000000c4ac04723c */ /* 0x042ff00000041804 */
[C---:B------:R-:W-:Y:S01]  /*f170*/  HMMA.16816.F32.BF16 R8, R172.reuse, R198, R8 ;  /* 0x000000c6ac08723c */ /* 0x040fe20000041808 */
[----:B------:R-:W-:Y:S07]  /*f180*/  LDSM.16.M88.4 R196, [R228+0xa100] ;  /* 0x00a10000e4c4783b */ /* 0x000fee0000000200 */
[C---:B------:R-:W-:Y:S08]  /*f190*/  HMMA.16816.F32.BF16 R12, R172.reuse, R200, R12 ;  /* 0x000000c8ac0c723c */ /* 0x040ff0000004180c */
[C---:B------:R-:W-:Y:S01]  /*f1a0*/  HMMA.16816.F32.BF16 R16, R172.reuse, R202, R16 ;  /* 0x000000caac10723c */ /* 0x040fe20000041810 */
[----:B------:R-:W-:Y:S07]  /*f1b0*/  LDSM.16.M88.4 R200, [R228+0xa900] ;  /* 0x00a90000e4c8783b */ /* 0x000fee0000000200 */
[C---:B---3--:R-:W-:Y:S08]  /*f1c0*/  HMMA.16816.F32.BF16 R20, R172.reuse, R176, R20 ;  /* 0x000000b0ac14723c */ /* 0x048ff00000041814 */
[C---:B------:R-:W-:Y:S01]  /*f1d0*/  HMMA.16816.F32.BF16 R24, R172.reuse, R178, R24 ;  /* 0x000000b2ac18723c */ /* 0x040fe20000041818 */
[----:B------:R-:W1:Y:S07]  /*f1e0*/  LDSM.16.M88.4 R176, [R229+0x14100] ;  /* 0x01410000e5b0783b */ /* 0x000e6e0000000200 */
[C---:B-----5:R-:W-:Y:S08]  /*f1f0*/  HMMA.16816.F32.BF16 R28, R172.reuse, R180, R28 ;  /* 0x000000b4ac1c723c */ /* 0x060ff0000004181c */
[----:B------:R-:W-:Y:S01]  /*f200*/  HMMA.16816.F32.BF16 R32, R172, R182, R32 ;  /* 0x000000b6ac20723c */ /* 0x000fe20000041820 */
[----:B------:R-:W3:Y:S06]  /*f210*/  LDSM.16.M88.4 R172, [R228+0xb100] ;  /* 0x00b10000e4ac783b */ /* 0x000eec0000000200 */
[----:B------:R-:W-:Y:S01]  /*f220*/  LDSM.16.M88.4 R180, [R227+0x14100] ;  /* 0x01410000e3b4783b */ /* 0x000fe20000000200 */
[C---:B------:R-:W-:Y:S08]  /*f230*/  HMMA.16816.F32.BF16 R4, R184.reuse, R188, R4 ;  /* 0x000000bcb804723c */ /* 0x040ff00000041804 */
[C---:B------:R-:W-:Y:S01]  /*f240*/  HMMA.16816.F32.BF16 R8, R184.reuse, R190, R8 ;  /* 0x000000beb808723c */ /* 0x040fe20000041808 */
[----:B------:R-:W-:Y:S07]  /*f250*/  LDSM.16.M88.4 R188, [R220+0x2000] ;  /* 0x00200000dcbc783b */ /* 0x000fee0000000200 */
[C---:B--2---:R-:W-:Y:S08]  /*f260*/  HMMA.16816.F32.BF16 R12, R184.reuse, R192, R12 ;  /* 0x000000c0b80c723c */ /* 0x044ff0000004180c */
[C---:B------:R-:W-:Y:S01]  /*f270*/  HMMA.16816.F32.BF16 R16, R184.reuse, R194, R16 ;  /* 0x000000c2b810723c */ /* 0x040fe20000041810 */
[----:B------:R-:W-:Y:S07]  /*f280*/  LDSM.16.M88.4 R192, [R220+0x3800] ;  /* 0x00380000dcc0783b */ /* 0x000fee0000000200 */
[C---:B----4-:R-:W-:Y:S08]  /*f290*/  HMMA.16816.F32.BF16 R20, R184.reuse, R164, R20 ;  /* 0x000000a4b814723c */ /* 0x050ff00000041814 */
[C---:B------:R-:W-:Y:S01]  /*f2a0*/  HMMA.16816.F32.BF16 R24, R184.reuse, R166, R24 ;  /* 0x000000a6b818723c */ /* 0x040fe20000041818 */
[----:B------:R-:W2:Y:S07]  /*f2b0*/  LDSM.16.M88.4 R164, [R228+0xb900] ;  /* 0x00b90000e4a4783b */ /* 0x000eae0000000200 */
[C---:B------:R-:W-:Y:S08]  /*f2c0*/  HMMA.16816.F32.BF16 R28, R184.reuse, R168, R28 ;  /* 0x000000a8b81c723c */ /* 0x040ff0000004181c */
[----:B------:R-:W-:Y:S01]  /*f2d0*/  HMMA.16816.F32.BF16 R32, R184, R170, R32 ;  /* 0x000000aab820723c */ /* 0x000fe20000041820 */
[----:B------:R-:W4:Y:S06]  /*f2e0*/  LDSM.16.M88.4 R168, [R220+0x2800] ;  /* 0x00280000dca8783b */ /* 0x000f2c0000000200 */
[----:B------:R-:W5:Y:S01]  /*f2f0*/  LDSM.16.M88.4 R184, [R220+0x3000] ;  /* 0x00300000dcb8783b */ /* 0x000f620000000200 */
[C---:B-1----:R-:W-:Y:S08]  /*f300*/  HMMA.16816.F32.BF16 R4, R176.reuse, R196, R4 ;  /* 0x000000c4b004723c */ /* 0x042ff00000041804 */
[C---:B------:R-:W-:Y:S01]  /*f310*/  HMMA.16816.F32.BF16 R8, R176.reuse, R198, R8 ;  /* 0x000000c6b008723c */ /* 0x040fe20000041808 */
[----:B------:R-:W1:Y:S07]  /*f320*/  LDSM.16.M88.4 R196, [R234+0x18100] ;  /* 0x01810000eac4783b */ /* 0x000e6e0000000200 */
[C---:B------:R-:W-:Y:S08]  /*f330*/  HMMA.16816.F32.BF16 R12, R176.reuse, R200, R12 ;  /* 0x000000c8b00c723c */ /* 0x040ff0000004180c */
[C---:B------:R-:W-:Y:S01]  /*f340*/  HMMA.16816.F32.BF16 R16, R176.reuse, R202, R16 ;  /* 0x000000cab010723c */ /* 0x040fe20000041810 */
[----:B------:R-:W-:Y:S07]  /*f350*/  LDSM.16.M88.4 R200, [R233+0xe100] ;  /* 0x00e10000e9c8783b */ /* 0x000fee0000000200 */
[C---:B---3--:R-:W-:Y:S08]  /*f360*/  HMMA.16816.F32.BF16 R20, R176.reuse, R172, R20 ;  /* 0x000000acb014723c */ /* 0x048ff00000041814 */
[C---:B------:R-:W-:Y:S01]  /*f370*/  HMMA.16816.F32.BF16 R24, R176.reuse, R174, R24 ;  /* 0x000000aeb018723c */ /* 0x040fe20000041818 */
[----:B------:R-:W-:Y:S07]  /*f380*/  LDSM.16.M88.4 R172, [R233+0xd100] ;  /* 0x00d10000e9ac783b */ /* 0x000fee0000000200 */
[C---:B--2---:R-:W-:Y:S08]  /*f390*/  HMMA.16816.F32.BF16 R28, R176.reuse, R164, R28 ;  /* 0x000000a4b01c723c */ /* 0x044ff0000004181c */
[----:B------:R-:W-:Y:S01]  /*f3a0*/  HMMA.16816.F32.BF16 R32, R176, R166, R32 ;  /* 0x000000a6b020723c */ /* 0x000fe20000041820 */
[----:B------:R-:W2:Y:S06]  /*f3b0*/  LDSM.16.M88.4 R164, [R233+0xc900] ;  /* 0x00c90000e9a4783b */ /* 0x000eac0000000200 */
[----:B------:R-:W-:Y:S01]  /*f3c0*/  LDSM.16.M88.4 R176, [R230+0x18100] ;  /* 0x01810000e6b0783b */ /* 0x000fe20000000200 */
[C---:B------:R-:W-:Y:S08]  /*f3d0*/  HMMA.16816.F32.BF16 R4, R180.reuse, R188, R4 ;  /* 0x000000bcb404723c */ /* 0x040ff00000041804 */
[C---:B------:R-:W-:Y:S01]  /*f3e0*/  HMMA.16816.F32.BF16 R8, R180.reuse, R190, R8 ;  /* 0x000000beb408723c */ /* 0x040fe20000041808 */
[----:B------:R-:W-:Y:S07]  /*f3f0*/  LDSM.16.M88.4 R188, [R213] ;  /* 0x00000000d5bc783b */ /* 0x000fee0000000200 */
[C---:B----4-:R-:W-:Y:S08]  /*f400*/  HMMA.16816.F32.BF16 R12, R180.reuse, R168, R12 ;  /* 0x000000a8b40c723c */ /* 0x050ff0000004180c */
[C---:B------:R-:W-:Y:S01]  /*f410*/  HMMA.16816.F32.BF16 R16, R180.reuse, R170, R16 ;  /* 0x000000aab410723c */ /* 0x040fe20000041810 */
[----:B------:R-:W3:Y:S07]  /*f420*/  LDSM.16.M88.4 R168, [R233+0xd900] ;  /* 0x00d90000e9a8783b */ /* 0x000eee0000000200 */
[C---:B-----5:R-:W-:Y:S08]  /*f430*/  HMMA.16816.F32.BF16 R20, R180.reuse, R184, R20 ;  /* 0x000000b8b414723c */ /* 0x060ff00000041814 */
[C---:B------:R-:W-:Y:S01]  /*f440*/  HMMA.16816.F32.BF16 R24, R180.reuse, R186, R24 ;  /* 0x000000bab418723c */ /* 0x040fe20000041818 */
[----:B------:R-:W-:Y:S07]  /*f450*/  LDSM.16.M88.4 R184, [R214] ;  /* 0x00000000d6b8783b */ /* 0x000fee0000000200 */
[C---:B------:R-:W-:Y:S08]  /*f460*/  HMMA.16816.F32.BF16 R28, R180.reuse, R192, R28 ;  /* 0x000000c0b41c723c */ /* 0x040ff0000004181c */
[----:B------:R-:W-:Y:S01]  /*f470*/  HMMA.16816.F32.BF16 R32, R180, R194, R32 ;  /* 0x000000c2b420723c */ /* 0x000fe20000041820 */
[----:B------:R-:W4:Y:S06]  /*f480*/  LDSM.16.M88.4 R180, [R215] ;  /* 0x00000000d7b4783b */ /* 0x000f2c0000000200 */
[----:B------:R-:W-:Y:S01]  /*f490*/  LDSM.16.M88.4 R192, [R228+0xc100] ;  /* 0x00c10000e4c0783b */ /* 0x000fe20000000200 */
[C---:B-1----:R-:W-:Y:S08]  /*f4a0*/  HMMA.16816.F32.BF16 R4, R196.reuse, R204, R4 ;  /* 0x000000ccc404723c */ /* 0x042ff00000041804 */
[C---:B------:R-:W-:Y:S01]  /*f4b0*/  HMMA.16816.F32.BF16 R8, R196.reuse, R206, R8 ;  /* 0x000000cec408723c */ /* 0x040fe20000041808 */
[----:B------:R-:W-:Y:S07]  /*f4c0*/  LDSM.16.M88.4 R204, [R233+0xe900] ;  /* 0x00e90000e9cc783b */ /* 0x000fee0000000200 */
[C---:B--2---:R-:W-:Y:S08]  /*f4d0*/  HMMA.16816.F32.BF16 R12, R196.reuse, R164, R12 ;  /* 0x000000a4c40c723c */ /* 0x044ff0000004180c */
[C---:B------:R-:W-:Y:S01]  /*f4e0*/  HMMA.16816.F32.BF16 R16, R196.reuse, R166, R16 ;  /* 0x000000a6c410723c */ /* 0x040fe20000041810 */
[----:B------:R-:W1:Y:S07]  /*f4f0*/  LDSM.16.M88.4 R164, [R212] ;  /* 0x00000000d4a4783b */ /* 0x000e6e0000000200 */
[C---:B------:R-:W-:Y:S08]  /*f500*/  HMMA.16816.F32.BF16 R20, R196.reuse, R172, R20 ;  /* 0x000000acc414723c */ /* 0x040ff00000041814 */
[C---:B------:R-:W-:Y:S01]  /*f510*/  HMMA.16816.F32.BF16 R24, R196.reuse, R174, R24 ;  /* 0x000000aec418723c */ /* 0x040fe20000041818 */
[----:B------:R-:W2:Y:S07]  /*f520*/  LDSM.16.M88.4 R172, [R229+0x18100] ;  /* 0x01810000e5ac783b */ /* 0x000eae0000000200 */
[C---:B---3--:R-:W-:Y:S08]  /*f530*/  HMMA.16816.F32.BF16 R28, R196.reuse, R168, R28 ;  /* 0x000000a8c41c723c */ /* 0x048ff0000004181c */
[----:B------:R-:W-:Y:S01]  /*f540*/  HMMA.16816.F32.BF16 R32, R196, R170, R32 ;  /* 0x000000aac420723c */ /* 0x000fe20000041820 */
[----:B------:R-:W3:Y:S06]  /*f550*/  LDSM.16.M88.4 R168, [R228+0xc900] ;  /* 0x00c90000e4a8783b */ /* 0x000eec0000000200 */
[----:B------:R-:W-:Y:S01]  /*f560*/  LDSM.16.M88.4 R196, [R234+0x1c100] ;  /* 0x01c10000eac4783b */ /* 0x000fe20000000200 */
[C---:B----4-:R-:W-:Y:S08]  /*f570*/  HMMA.16816.F32.BF16 R4, R176.reuse, R180, R4 ;  /* 0x000000b4b004723c */ /* 0x050ff00000041804 */
[C---:B------:R-:W-:Y:S01]  /*f580*/  HMMA.16816.F32.BF16 R8, R176.reuse, R182, R8 ;  /* 0x000000b6b008723c */ /* 0x040fe20000041808 */
[----:B------:R-:W4:Y:S07]  /*f590*/  LDSM.16.M88.4 R180, [R228+0xd100] ;  /* 0x00d10000e4b4783b */ /* 0x000f2e0000000200 */
[C---:B------:R-:W-:Y:S08]  /*f5a0*/  HMMA.16816.F32.BF16 R12, R176.reuse, R184, R12 ;  /* 0x000000b8b00c723c */ /* 0x040ff0000004180c */
[C---:B------:R-:W-:Y:S01]  /*f5b0*/  HMMA.16816.F32.BF16 R16, R176.reuse, R186, R16 ;  /* 0x000000bab010723c */ /* 0x040fe20000041810 */
[----:B------:R-:W-:Y:S07]  /*f5c0*/  LDSM.16.M88.4 R184, [R220+0x4000] ;  /* 0x00400000dcb8783b */ /* 0x000fee0000000200 */
[C---:B------:R-:W-:Y:S08]  /*f5d0*/  HMMA.16816.F32.BF16 R20, R176.reuse, R188, R20 ;  /* 0x000000bcb014723c */ /* 0x040ff00000041814 */
[C---:B------:R-:W-:Y:S01]  /*f5e0*/  HMMA.16816.F32.BF16 R24, R176.reuse, R190, R24 ;  /* 0x000000beb018723c */ /* 0x040fe20000041818 */
[----:B------:R-:W-:Y:S07]  /*f5f0*/  LDSM.16.M88.4 R188, [R220+0x4800] ;  /* 0x00480000dcbc783b */ /* 0x000fee0000000200 */
[C---:B-1----:R-:W-:Y:S08]  /*f600*/  HMMA.16816.F32.BF16 R28, R176.reuse, R164, R28 ;  /* 0x000000a4b01c723c */ /* 0x042ff0000004181c */
[----:B------:R-:W-:Y:S01]  /*f610*/  HMMA.16816.F32.BF16 R32, R176, R166, R32 ;  /* 0x000000a6b020723c */ /* 0x000fe20000041820 */
[----:B------:R-:W1:Y:S06]  /*f620*/  LDSM.16.M88.4 R164, [R228+0xd900] ;  /* 0x00d90000e4a4783b */ /* 0x000e6c0000000200 */
[----:B------:R-:W5:Y:S01]  /*f630*/  LDSM.16.M88.4 R176, [R227+0x18100] ;  /* 0x01810000e3b0783b */ /* 0x000f620000000200 */
        /* <DEDUP_REMOVED lines=8> */
[----:B------:R-:W-:Y:S07]  /*f6c0*/  LDSM.16.M88.4 R180, [R230+0x1c100] ;  /* 0x01c10000e6b4783b */ /* 0x000fee0000000200 */
[C---:B-1----:R-:W-:Y:S08]  /*f6d0*/  HMMA.16816.F32.BF16 R28, R172.reuse, R164, R28 ;  /* 0x000000a4ac1c723c */ /* 0x042ff0000004181c */
[----:B------:R-:W-:Y:S01]  /*f6e0*/  HMMA.16816.F32.BF16 R32, R172, R166, R32 ;  /* 0x000000a6ac20723c */ /* 0x000fe20000041820 */
[----:B------:R-:W1:Y:S06]  /*f6f0*/  LDSM.16.M88.4 R164, [R233+0xf100] ;  /* 0x00f10000e9a4783b */ /* 0x000e6c0000000200 */
[----:B------:R-:W4:Y:S01]  /*f700*/  LDSM.16.M88.4 R172, [R233+0xf900] ;  /* 0x00f90000e9ac783b */ /* 0x000f220000000200 */
[C---:B-----5:R-:W-:Y:S08]  /*f710*/  HMMA.16816.F32.BF16 R4, R176.reuse, R184, R4 ;  /* 0x000000b8b004723c */ /* 0x060ff00000041804 */
[C---:B------:R-:W-:Y:S01]  /*f720*/  HMMA.16816.F32.BF16 R8, R176.reuse, R186, R8 ;  /* 0x000000bab008723c */ /* 0x040fe20000041808 */
[----:B------:R-:W5:Y:S07]  /*f730*/  LDSM.16.M88.4 R184, [R211] ;  /* 0x00000000d3b8783b */ /* 0x000f6e0000000200 */
[C---:B------:R-:W-:Y:S08]  /*f740*/  HMMA.16816.F32.BF16 R12, R176.reuse, R188, R12 ;  /* 0x000000bcb00c723c */ /* 0x040ff0000004180c */
[C---:B------:R-:W-:Y:S01]  /*f750*/  HMMA.16816.F32.BF16 R16, R176.reuse, R190, R16 ;  /* 0x000000beb010723c */ /* 0x040fe20000041810 */
[----:B------:R-:W1:Y:S07]  /*f760*/  LDSM.16.M88.4 R188, [R210] ;  /* 0x00000000d2bc783b */ /* 0x000e6e0000000200 */
[C---:B--2---:R-:W-:Y:S08]  /*f770*/  HMMA.16816.F32.BF16 R20, R176.reuse, R192, R20 ;  /* 0x000000c0b014723c */ /* 0x044ff00000041814 */
[C---:B------:R-:W-:Y:S01]  /*f780*/  HMMA.16816.F32.BF16 R24, R176.reuse, R194, R24 ;  /* 0x000000c2b018723c */ /* 0x040fe20000041818 */
[----:B------:R-:W-:Y:S07]  /*f790*/  LDSM.16.M88.4 R192, [R229+0x1c100] ;  /* 0x01c10000e5c0783b */ /* 0x000fee0000000200 */
[C---:B---3--:R-:W-:Y:S08]  /*f7a0*/  HMMA.16816.F32.BF16 R28, R176.reuse, R168, R28 ;  /* 0x000000a8b01c723c */ /* 0x048ff0000004181c */
[----:B------:R-:W-:Y:S01]  /*f7b0*/  HMMA.16816.F32.BF16 R32, R176, R170, R32 ;  /* 0x000000aab020723c */ /* 0x000fe20000041820 */
[----:B------:R-:W2:Y:S06]  /*f7c0*/  LDSM.16.M88.4 R168, [R209] ;  /* 0x00000000d1a8783b */ /* 0x000eac0000000200 */
[----:B------:R-:W3:Y:S01]  /*f7d0*/  LDSM.16.M88.4 R176, [R208] ;  /* 0x00000000d0b0783b */ /* 0x000ee20000000200 */
[C---:B------:R-:W-:Y:S08]  /*f7e0*/  HMMA.16816.F32.BF16 R4, R196.reuse, R200, R4 ;  /* 0x000000c8c404723c */ /* 0x040ff00000041804 */
[C---:B------:R-:W-:Y:S01]  /*f7f0*/  HMMA.16816.F32.BF16 R8, R196.reuse, R202, R8 ;  /* 0x000000cac408723c */ /* 0x040fe20000041808 */
[----:B------:R-:W2:Y:S07]  /*f800*/  LDSM.16.M88.4 R200, [R228+0xe100] ;  /* 0x00e10000e4c8783b */ /* 0x000eae0000000200 */
[C---:B------:R-:W-:Y:S08]  /*f810*/  HMMA.16816.F32.BF16 R12, R196.reuse, R204, R12 ;  /* 0x000000ccc40c723c */ /* 0x040ff0000004180c */
[C---:B------:R-:W-:Y:S01]  /*f820*/  HMMA.16816.F32.BF16 R16, R196.reuse, R206, R16 ;  /* 0x000000cec410723c */ /* 0x040fe20000041810 */
[----:B------:R-:W-:Y:S07]  /*f830*/  LDSM.16.M88.4 R204, [R220+0x6000] ;  /* 0x00600000dccc783b */ /* 0x000fee0000000200 */
[C---:B-1----:R-:W-:Y:S08]  /*f840*/  HMMA.16816.F32.BF16 R20, R196.reuse, R164, R20 ;  /* 0x000000a4c414723c */ /* 0x042ff00000041814 */
[C---:B------:R-:W-:Y:S01]  /*f850*/  HMMA.16816.F32.BF16 R24, R196.reuse, R166, R24 ;  /* 0x000000a6c418723c */ /* 0x040fe20000041818 */
[----:B------:R-:W1:Y:S07]  /*f860*/  LDSM.16.M88.4 R164, [R228+0xe900] ;  /* 0x00e90000e4a4783b */ /* 0x000e6e0000000200 */
[C---:B----4-:R-:W-:Y:S08]  /*f870*/  HMMA.16816.F32.BF16 R28, R196.reuse, R172, R28 ;  /* 0x000000acc41c723c */ /* 0x050ff0000004181c */
[----:B------:R-:W-:Y:S01]  /*f880*/  HMMA.16816.F32.BF16 R32, R196, R174, R32 ;  /* 0x000000aec420723c */ /* 0x000fe20000041820 */
[----:B------:R-:W4:Y:S06]  /*f890*/  LDSM.16.M88.4 R172, [R228+0xf100] ;  /* 0x00f10000e4ac783b */ /* 0x000f2c0000000200 */
[----:B------:R-:W-:Y:S01]  /*f8a0*/  LDSM.16.M88.4 R196, [R227+0x1c100] ;  /* 0x01c10000e3c4783b */ /* 0x000fe20000000200 */
[C---:B-----5:R-:W-:Y:S08]  /*f8b0*/  HMMA.16816.F32.BF16 R4, R180.reuse, R184, R4 ;  /* 0x000000b8b404723c */ /* 0x060ff00000041804 */
[C---:B------:R-:W-:Y:S01]  /*f8c0*/  HMMA.16816.F32.BF16 R8, R180.reuse, R186, R8 ;  /* 0x000000bab408723c */ /* 0x040fe20000041808 */
[----:B------:R-:W5:Y:S07]  /*f8d0*/  LDSM.16.M88.4 R184, [R228+0xf900] ;  /* 0x00f90000e4b8783b */ /* 0x000f6e0000000200 */
[C---:B------:R-:W-:Y:S08]  /*f8e0*/  HMMA.16816.F32.BF16 R12, R180.reuse, R188, R12 ;  /* 0x000000bcb40c723c */ /* 0x040ff0000004180c */
[C---:B------:R-:W-:Y:S08]  /*f8f0*/  HMMA.16816.F32.BF16 R16, R180.reuse, R190, R16 ;  /* 0x000000beb410723c */ /* 0x040ff00000041810 */
[C---:B--2---:R-:W-:Y:S08]  /*f900*/  HMMA.16816.F32.BF16 R20, R180.reuse, R168, R20 ;  /* 0x000000a8b414723c */ /* 0x044ff00000041814 */
[C---:B------:R-:W-:Y:S08]  /*f910*/  HMMA.16816.F32.BF16 R24, R180.reuse, R170, R24 ;  /* 0x000000aab418723c */ /* 0x040ff00000041818 */
[C---:B---3--:R-:W-:Y:S08]  /*f920*/  HMMA.16816.F32.BF16 R28, R180.reuse, R176, R28 ;  /* 0x000000b0b41c723c */ /* 0x048ff0000004181c */
[----:B------:R-:W-:Y:S08]  /*f930*/  HMMA.16816.F32.BF16 R32, R180, R178, R32 ;  /* 0x000000b2b420723c */ /* 0x000ff00000041820 */
[C---:B------:R-:W-:Y:S08]  /*f940*/  HMMA.16816.F32.BF16 R4, R192.reuse, R200, R4 ;  /* 0x000000c8c004723c */ /* 0x040ff00000041804 */
[C---:B------:R-:W-:Y:S08]  /*f950*/  HMMA.16816.F32.BF16 R8, R192.reuse, R202, R8 ;  /* 0x000000cac008723c */ /* 0x040ff00000041808 */
[C---:B-1----:R-:W-:Y:S08]  /*f960*/  HMMA.16816.F32.BF16 R12, R192.reuse, R164, R12 ;  /* 0x000000a4c00c723c */ /* 0x042ff0000004180c */
[C---:B------:R-:W-:Y:S01]  /*f970*/  HMMA.16816.F32.BF16 R16, R192.reuse, R166, R16 ;  /* 0x000000a6c010723c */ /* 0x040fe20000041810 */
[----:B------:R-:W1:Y:S07]  /*f980*/  LDSM.16.M88.4 R164, [R220+0x6800] ;  /* 0x00680000dca4783b */ /* 0x000e6e0000000200 */
[C---:B----4-:R-:W-:Y:S08]  /*f990*/  HMMA.16816.F32.BF16 R20, R192.reuse, R172, R20 ;  /* 0x000000acc014723c */ /* 0x050ff00000041814 */
[C---:B------:R-:W-:Y:S08]  /*f9a0*/  HMMA.16816.F32.BF16 R24, R192.reuse, R174, R24 ;  /* 0x000000aec018723c */ /* 0x040ff00000041818 */
[C---:B-----5:R-:W-:Y:S08]  /*f9b0*/  HMMA.16816.F32.BF16 R28, R192.reuse, R184, R28 ;  /* 0x000000b8c01c723c */ /* 0x060ff0000004181c */
[----:B------:R-:W-:Y:S08]  /*f9c0*/  HMMA.16816.F32.BF16 R32, R192, R186, R32 ;  /* 0x000000bac020723c */ /* 0x000ff00000041820 */
[C---:B------:R-:W-:Y:S08]  /*f9d0*/  HMMA.16816.F32.BF16 R4, R196.reuse, R204, R4 ;  /* 0x000000ccc404723c */ /* 0x040ff00000041804 */
[C---:B------:R-:W-:Y:S08]  /*f9e0*/  HMMA.16816.F32.BF16 R8, R196.reuse, R206, R8 ;  /* 0x000000cec408723c */ /* 0x040ff00000041808 */
[C---:B-1----:R-:W-:Y:S08]  /*f9f0*/  HMMA.16816.F32.BF16 R12, R196.reuse, R164, R12 ;  /* 0x000000a4c40c723c */ /* 0x042ff0000004180c */
[----:B------:R-:W-:Y:S01]  /*fa00*/  FMUL.FTZ R169, R4, c[0x0][0x320] ;  /* 0x0000c80004a97a20 */ /* 0x000fe20000410000 */
[C---:B------:R-:W-:Y:S03]  /*fa10*/  HMMA.16816.F32.BF16 R16, R196.reuse, R166, R16 ;  /* 0x000000a6c410723c */ /* 0x040fe60000041810 */
[----:B------:R-:W-:Y:S02]  /*fa20*/  FMUL.FTZ R170, R5, c[0x0][0x320] ;  /* 0x0000c80005aa7a20 */ /* 0x000fe40000410000 */
[----:B------:R-:W1:Y:S01]  /*fa30*/  MUFU.TANH R169, R169 ;  /* 0x000000a900a97308 */ /* 0x000e620000002400 */
[----:B------:R-:W-:Y:S02]  /*fa40*/  FMUL.FTZ R0, R6, c[0x0][0x320] ;  /* 0x0000c80006007a20 */ /* 0x000fe40000410000 */
[----:B------:R-:W-:Y:S04]  /*fa50*/  FMUL.FTZ R9, R9, c[0x0][0x320] ;  /* 0x0000c80009097a20 */ /* 0x000fe80000410000 */
[----:B------:R-:W-:Y:S02]  /*fa60*/  FMUL.FTZ R10, R10, c[0x0][0x320] ;  /* 0x0000c8000a0a7a20 */ /* 0x000fe40000410000 */
[----:B------:R-:W-:Y:S01]  /*fa70*/  FMUL.FTZ R11, R11, c[0x0][0x320] ;  /* 0x0000c8000b0b7a20 */ /* 0x000fe20000410000 */
[----:B------:R-:W2:Y:S01]  /*fa80*/  MUFU.TANH R172, R9 ;  /* 0x0000000900ac7308 */ /* 0x000ea20000002400 */
[----:B------:R-:W-:Y:S02]  /*fa90*/  FMUL.FTZ R168, R7, c[0x0][0x320] ;  /* 0x0000c80007a87a20 */ /* 0x000fe40000410000 */
[----:B------:R-:W3:Y:S01]  /*faa0*/  LDSM.16.M88.4 R4, [R220+0x7000] ;  /* 0x00700000dc04783b */ /* 0x000ee20000000200 */
[----:B------:R-:W-:Y:S02]  /*fab0*/  FMUL.FTZ R171, R8, c[0x0][0x320] ;  /* 0x0000c80008ab7a20 */ /* 0x000fe40000410000 */
[----:B------:R-:W-:Y:S02]  /*fac0*/  FMUL.FTZ R195, R12, c[0x0][0x320] ;  /* 0x0000c8000cc37a20 */ /* 0x000fe40000410000 */
[----:B------:R-:W-:Y:S02]  /*fad0*/  FMUL.FTZ R12, R15, c[0x0][0x320] ;  /* 0x0000c8000f0c7a20 */ /* 0x000fe40000410000 */
[----:B------:R-:W4:Y:S01]  /*fae0*/  MUFU.TANH R164, R10 ;  /* 0x0000000a00a47308 */ /* 0x000f220000002400 */
[----:B------:R-:W-:Y:S02]  /*faf0*/  FMUL.FTZ R175, R16, c[0x0][0x320] ;  /* 0x0000c80010af7a20 */ /* 0x000fe40000410000 */
[----:B------:R-:W-:Y:S02]  /*fb00*/  FMUL.FTZ R13, R13, c[0x0][0x320] ;  /* 0x0000c8000d0d7a20 */ /* 0x000fe40000410000 */
[----:B------:R-:W-:Y:S02]  /*fb10*/  FMUL.FTZ R14, R14, c[0x0][0x320] ;  /* 0x0000c8000e0e7a20 */ /* 0x000fe40000410000 */
[----:B------:R-:W-:Y:S02]  /*fb20*/  FMUL.FTZ R17, R17, c[0x0][0x320] ;  /* 0x0000c80011117a20 */ /* 0x000fe40000410000 */
[----:B------:R-:W-:Y:S01]  /*fb30*/  FMUL.FTZ R18, R18, c[0x0][0x320] ;  /* 0x0000c80012127a20 */ /* 0x000fe20000410000 */
[----:B------:R5:W1:Y:S10]  /*fb40*/  MUFU.TANH R165, R11 ;  /* 0x0000000b00a57308 */ /* 0x000a740000002400 */
[----:B------:R-:W1:Y:S10]  /*fb50*/  MUFU.TANH R170, R170 ;  /* 0x000000aa00aa7308 */ /* 0x000e740000002400 */
[----:B------:R-:W1:Y:S01]  /*fb60*/  MUFU.TANH R0, R0 ;  /* 0x0000000000007308 */ /* 0x000e620000002400 */
[C---:B---3--:R-:W-:Y:S01]  /*fb70*/  HMMA.16816.F32.BF16 R20, R196.reuse, R4, R20 ;  /* 0x00000004c414723c */ /* 0x048fe20000041814 */
[----:B-----5:R-:W3:Y:S01]  /*fb80*/  LDSM.16.M88.4 R8, [R220+0x7800] ;  /* 0x00780000dc08783b */ /* 0x020ee20000000200 */
[----:B------:R-:W-:Y:S07]  /*fb90*/  DEPBAR.LE SB0, 0x0 ;  /* 0x000080000000791a */ /* 0x000fee0000000000 */
[----:B------:R-:W1:Y:S01]  /*fba0*/  MUFU.TANH R168, R168 ;  /* 0x000000a800a87308 */ /* 0x000e620000002400 */
[----:B------:R-:W-:Y:S01]  /*fbb0*/  BAR.SYNC.DEFER_BLOCKING 0x0 ;  /* 0x0000000000007b1d */ /* 0x000fe20000010000 */
[C---:B------:R-:W-:Y:S05]  /*fbc0*/  HMMA.16816.F32.BF16 R24, R196.reuse, R6, R24 ;  /* 0x00000006c418723c */ /* 0x040fea0000041818 */
[----:B------:R-:W-:Y:S03]  /*fbd0*/  FMUL.FTZ R4, R19, c[0x0][0x320] ;  /* 0x0000c80013047a20 */ /* 0x000fe60000410000 */
[----:B------:R-:W1:Y:S05]  /*fbe0*/  MUFU.TANH R171, R171 ;  /* 0x000000ab00ab7308 */ /* 0x000e6a0000002400 */
[----:B------:R-:W-:Y:S02]  /*fbf0*/  FMUL.FTZ R207, R20, c[0x0][0x320] ;  /* 0x0000c80014cf7a20 */ /* 0x000fe40000410000 */
[----:B------:R-:W-:Y:S03]  /*fc00*/  FMUL.FTZ R21, R21, c[0x0][0x320] ;  /* 0x0000c80015157a20 */ /* 0x000fe60000410000 */
[----:B------:R-:W1:Y:S01]  /*fc10*/  MUFU.TANH R195, R195 ;  /* 0x000000c300c37308 */ /* 0x000e620000002400 */
[----:B------:R-:W-:Y:S02]  /*fc20*/  FMUL.FTZ R22, R22, c[0x0][0x320] ;  /* 0x0000c80016167a20 */ /* 0x000fe40000410000 */
[----:B------:R-:W-:Y:S03]  /*fc30*/  FMUL.FTZ R23, R23, c[0x0][0x320] ;  /* 0x0000c80017177a20 */ /* 0x000fe60000410000 */
[----:B------:R-:W-:Y:S02]  /*fc40*/  FMUL.FTZ R203, R24, c[0x0][0x320] ;  /* 0x0000c80018cb7a20 */ /* 0x000fe40000410000 */
[----:B------:R-:W-:Y:S02]  /*fc50*/  FMUL.FTZ R5, R27, c[0x0][0x320] ;  /* 0x0000c8001b057a20 */ /* 0x000fe40000410000 */
[----:B------:R1:W1:Y:S01]  /*fc60*/  MUFU.TANH R193, R13 ;  /* 0x0000000d00c17308 */ /* 0x0002620000002400 */
[----:B------:R-:W-:Y:S02]  /*fc70*/  FMUL.FTZ R25, R25, c[0x0][0x320] ;  /* 0x0000c80019197a20 */ /* 0x000fe40000410000 */
[----:B------:R-:W-:Y:S01]  /*fc80*/  FMUL.FTZ R26, R26, c[0x0][0x320] ;  /* 0x0000c8001a1a7a20 */ /* 0x000fe20000410000 */
[C---:B---3--:R-:W-:Y:S06]  /*fc90*/  HMMA.16816.F32.BF16 R28, R196.reuse, R8, R28 ;  /* 0x00000008c41c723c */ /* 0x048fec000004181c */
[----:B------:R3:W1:Y:S02]  /*fca0*/  MUFU.TANH R194, R14 ;  /* 0x0000000e00c27308 */ /* 0x0006640000002400 */
[----:B------:R-:W-:Y:S08]  /*fcb0*/  HMMA.16816.F32.BF16 R32, R196, R10, R32 ;  /* 0x0000000ac420723c */ /* 0x000ff00000041820 */
[----:B------:R-:W1:Y:S08]  /*fcc0*/  MUFU.TANH R12, R12 ;  /* 0x0000000c000c7308 */ /* 0x000e700000002400 */
[----:B------:R-:W-:Y:S02]  /*fcd0*/  FMUL.FTZ R191, R28, c[0x0][0x320] ;  /* 0x0000c8001cbf7a20 */ /* 0x000fe40000410000 */
        /* <DEDUP_REMOVED lines=10> */
[----:B------:R-:W1:Y:S10]  /*fd80*/  MUFU.TANH R4, R4 ;  /* 0x0000000400047308 */ /* 0x000e740000002400 */
[----:B------:R-:W1:Y:S10]  /*fd90*/  MUFU.TANH R207, R207 ;  /* 0x000000cf00cf7308 */ /* 0x000e740000002400 */
[----:B------:R3:W1:Y:S10]  /*fda0*/  MUFU.TANH R205, R21 ;  /* 0x0000001500cd7308 */ /* 0x0006740000002400 */
[----:B------:R3:W1:Y:S10]  /*fdb0*/  MUFU.TANH R204, R22 ;  /* 0x0000001600cc7308 */ /* 0x0006740000002400 */
[----:B------:R3:W1:Y:S10]  /*fdc0*/  MUFU.TANH R202, R23 ;  /* 0x0000001700ca7308 */ /* 0x0006740000002400 */
[----:B------:R-:W1:Y:S10]  /*fdd0*/  MUFU.TANH R203, R203 ;  /* 0x000000cb00cb7308 */ /* 0x000e740000002400 */
[----:B------:R3:W1:Y:S10]  /*fde0*/  MUFU.TANH R201, R25 ;  /* 0x0000001900c97308 */ /* 0x0006740000002400 */
        /* <DEDUP_REMOVED lines=9> */
[----:B------:R-:W1:Y:S01]  /*fe80*/  MUFU.TANH R7, R7 ;  /* 0x0000000700077308 */ /* 0x000e620000002400 */
[----:B------:R-:W-:-:S05]  /*fe90*/  @P0 BRA `(.L_x_2005) ;  /* 0x0000038000000947 */ /* 0x000fca0003800000 */
[----:B--2-4-:R-:W-:Y:S01]  /*fea0*/  ULEA UR4, UR20, UR12, 0x6 ;  /* 0x0000000c14047291 */ /* 0x014fe2000f8e303f */
[----:B------:R-:W-:Y:S01]  /*feb0*/  ISETP.NE.AND P1, PT, R236, 0x1, PT ;  /* 0x00000001ec00780c */ /* 0x000fe20003f25270 */
[----:B------:R-:W-:Y:S04]  /*fec0*/  IMAD.MOV.U32 R237, RZ, RZ, RZ ;  /* 0x000000ffffed7224 */ /* 0x000fe800078e00ff */
[----:B------:R-:W-:Y:S05]  /*fed0*/  IMAD.U32 R238, RZ, RZ, UR4 ;  /* 0x00000004ffee7e24 */ /* 0x000fea000f8e00ff */
[----:B------:R-:W-:Y:S05]  /*fee0*/  IADD3 R238, R238, -0x40, R239 ;  /* 0xffffffc0eeee7810 */ /* 0x000fea0007ffe0ef */
[----:B------:R-:W-:Y:S04]  /*fef0*/  @P1 IMAD.HI.U32 R10, R238, c[0x0][0x2bc], RZ ;  /* 0x0000af00ee0a1a27 */ /* 0x000fe800078e00ff */
[----:B------:R-:W-:Y:S01]  /*ff00*/  IMAD.MOV.U32 R6, RZ, RZ, R238 ;  /* 0x000000ffff067224 */ /* 0x000fe200078e00ee */
[----:B------:R-:W-:Y:S04]  /*ff10*/  @P1 SHF.R.U32.HI R6, RZ, c[0x0][0x2c0], R10 ;  /* 0x0000b000ff061a19 */ /* 0x000fe8000001160a */
[C---:B------:R-:W-:Y:S04]  /*ff20*/  @!P2 IADD3 R11, P0, R6.reuse, UR16, RZ ;  /* 0x00000010060bac10 */ /* 0x040fe8000ff1e0ff */
[----:B------:R-:W-:Y:S02]  /*ff30*/  @!P2 LEA.HI.X.SX32 R10, R6, UR8, 0x1, P0 ;  /* 0x00000008060aac11 */ /* 0x000fe400080f0eff */
[C---:B------:R-:W-:Y:S04]  /*ff40*/  @!P2 LEA R8, P0, R11.reuse, c[0x0][0x2a0], 0x2 ;  /* 0x0000a8000b08aa11 */ /* 0x040fe800078010ff */
[----:B------:R-:W-:Y:S01]  /*ff50*/  @!P2 LEA.HI.X R9, R11, c[0x0][0x2a4], R10, 0x2, P0 ;  /* 0x0000a9000b09aa11 */ /* 0x000fe200000f140a */
[----:B------:R-:W-:Y:S04]  /*ff60*/  IMAD.MOV R11, RZ, RZ, -R6 ;  /* 0x000000ffff0b7224 */ /* 0x000fe800078e0a06 */
[----:B------:R-:W2:Y:S01]  /*ff70*/  @!P2 LDG.E R237, [R8.64] ;  /* 0x0000001208eda981 */ /* 0x000ea2000c1e1900 */
[----:B------:R-:W-:Y:S04]  /*ff80*/  IMAD R238, R11, c[0x0][0x2b8], R238 ;  /* 0x0000ae000bee7a24 */ /* 0x000fe800078e02ee */
[C---:B---3--:R-:W-:Y:S01]  /*ff90*/  IMAD.WIDE.U32 R14, R238.reuse, c[0x0][0x1e0], RZ ;  /* 0x00007800ee0e7a25 */ /* 0x048fe200078e00ff */
[----:B------:R-:W-:Y:S05]  /*ffa0*/  SHF.R.S32.HI R11, RZ, 0x1f, R238 ;  /* 0x0000001fff0b7819 */ /* 0x000fea00000114ee */
[----:B------:R-:W-:Y:S04]  /*ffb0*/  IMAD R11, R11, c[0x0][0x1e0], RZ ;  /* 0x000078000b0b7a24 */ /* 0x000fe800078e02ff */
[----:B------:R-:W-:Y:S04]  /*ffc0*/  IMAD R11, R238, c[0x0][0x1e4], R11 ;  /* 0x00007900ee0b7a24 */ /* 0x000fe800078e020b */
[----:B------:R-:W-:Y:S01]  /*ffd0*/  IMAD.IADD R15, R15, 0x1, R11 ;  /* 0x000000010f0f7824 */ /* 0x000fe200078e020b */
[----:B--2---:R-:W-:Y:S03]  /*ffe0*/  SHF.R.S32.HI R6, RZ, 0x1f, R237 ;  /* 0x0000001fff067819 */ /* 0x004fe600000114ed */
[C---:B------:R-:W-:Y:S04]  /*fff0*/  IMAD.WIDE.U32 R14, R237.reuse, c[0x0][0x1f0], R14 ;  /* 0x00007c00ed0e7a25 */ /* 0x040fe800078e000e */
[----:B------:R-:W-:Y:S01]  /*10000*/  IMAD R6, R6, c[0x0][0x1f0], RZ ;  /* 0x00007c0006067a24 */ /* 0x000fe200078e02ff */
[----:B------:R-:W-:Y:S03]  /*10010*/  IADD3 R9, P0, R14, UR14, RZ ;  /* 0x0000000e0e097c10 */ /* 0x000fe6000ff1e0ff */
[----:B------:R-:W-:Y:S05]  /*10020*/  IMAD R6, R237, c[0x0][0x1f4], R6 ;  /* 0x00007d00ed067a24 */ /* 0x000fea00078e0206 */
[----:B------:R-:W-:Y:S02]  /*10030*/  IADD3.X R6, R15, UR7, R6, P0, !PT ;  /* 0x000000070f067c10 */ /* 0x000fe400087fe406 */
[C---:B-1----:R-:W-:Y:S04]  /*10040*/  LEA R13, P0, R9.reuse, c[0x0][0x1c8], 0x1 ;  /* 0x00007200090d7a11 */ /* 0x042fe800078008ff */
[----:B------:R-:W-:Y:S02]  /*10050*/  LEA.HI.X R11, R9, c[0x0][0x1cc], R6, 0x1, P0 ;  /* 0x00007300090b7a11 */ /* 0x000fe400000f0c06 */
[----:B------:R-:W1:Y:S04]  /*10060*/  SHFL.IDX PT, R9, R13, RZ, 0x181f ;  /* 0x00181fff0d097589 */ /* 0x000e6800000e0000 */
[----:B------:R-:W2:Y:S04]  /*10070*/  SHFL.IDX PT, R10, R11, RZ, 0x181f ;  /* 0x00181fff0b0a7589 */ /* 0x000ea800000e0000 */
[----:B------:R-:W3:Y:S04]  /*10080*/  SHFL.IDX PT, R6, R13, 0x1, 0x181f ;  /* 0x00381f000d067f89 */ /* 0x000ee800000e0000 */
[----:B------:R-:W4:Y:S01]  /*10090*/  SHFL.IDX PT, R8, R11, 0x1, 0x181f ;  /* 0x00381f000b087f89 */ /* 0x000f2200000e0000 */
[C---:B-1----:R-:W-:Y:S05]  /*100a0*/  IADD3 R18, P0, R9.reuse, R249, RZ ;  /* 0x000000f909127210 */ /* 0x042fea0007f1e0ff */
        /* <DEDUP_REMOVED lines=10> */
[----:B---3--:R-:W-:Y:S04]  /*10150*/  IADD3 R24, P0, R6, R249, RZ ;  /* 0x000000f906187210 */ /* 0x008fe80007f1e0ff */
[----:B------:R1:W-:Y:S01]  /*10160*/  LDGSTS.E.BYPASS.LTC128B.128 [R235+0xe100], [R20.64], !P6 ;  /* 0x0e10000014eb7fae */ /* 0x0003e2000f101d52 */
[----:B----4-:R-:W-:Y:S01]  /*10170*/  IMAD.X R25, R8, 0x1, R248, P0 ;  /* 0x0000000108197824 */ /* 0x010fe200000e06f8 */
[----:B------:R-:W-:Y:S04]  /*10180*/  IADD3 R22, P0, R6, R250, RZ ;  /* 0x000000fa06167210 */ /* 0x000fe80007f1e0ff */
[----:B------:R1:W-:Y:S01]  /*10190*/  LDGSTS.E.BYPASS.LTC128B.128 [R235+0x9100], [R24.64], !P3 ;  /* 0x0910000018eb7fae */ /* 0x0003e2000d901d52 */
        /* <DEDUP_REMOVED lines=8> */
.L_x_2005:
[----:B--2-4-:R-:W-:Y:S01]  /*10220*/  PLOP3.LUT P0, PT, PT, PT, UP1, 0x80, 0x0 ;  /* 0x000000000000781c */ /* 0x014fe20003f0f018 */
[----:B------:R-:W0:Y:S01]  /*10230*/  LDGDEPBAR ;  /* 0x00000000000079af */ /* 0x000e220000000000 */
[----:B-1----:R-:W-:Y:S01]  /*10240*/  IMAD.MOV.U32 R15, RZ, RZ, R240 ;  /* 0x000000ffff0f7224 */ /* 0x002fe200078e00f0 */
[----:B------:R-:W-:Y:S01]  /*10250*/  USHF.L.U32 UR4, UR20, 0x6, URZ ;  /* 0x0000000614047899 */ /* 0x000fe2000800063f */
[----:B------:R-:W-:Y:S09]  /*10260*/  IMAD.U32 R8, RZ, RZ, UR10 ;  /* 0x0000000aff087e24 */ /* 0x000ff2000f8e00ff */
[----:B------:R-:W-:Y:S01]  /*10270*/  @P0 IMAD.HI.U32 R6, R240, c[0x0][0x2c8], RZ ;  /* 0x0000b200f0060a27 */ /* 0x000fe200078e00ff */
[----:B------:R-:W-:Y:S11]  /*10280*/  PLOP3.LUT P0, PT, PT, PT, UP1, 0x80, 0x0 ;  /* 0x000000000000781c */ /* 0x000ff60003f0f018 */
[----:B------:R-:W-:Y:S02]  /*10290*/  @!UPT UIADD3 URZ, URZ, URZ, URZ ;  /* 0x0000003f3f3ff290 */ /* 0x000fe4000fffe03f */
[----:B------:R-:W-:Y:S01]  /*102a0*/  @P0 SHF.R.U32.HI R15, RZ, c[0x0][0x2cc], R6 ;  /* 0x0000b300ff0f0a19 */ /* 0x000fe20000011606 */
[----:B------:R-:W-:Y:S01]  /*102b0*/  IMAD.U32 R6, RZ, RZ, UR4 ;  /* 0x00000004ff067e24 */ /* 0x000fe2000f8e00ff */
[----:B------:R-:W-:Y:S03]  /*102c0*/  PLOP3.LUT P0, PT, PT, PT, UP0, 0x40, 0x0 ;  /* 0x000000000000781c */ /* 0x000fe60003f0e808 */
[----:B------:R-:W1:Y:S01]  /*102d0*/  SHFL.IDX PT, R11, R15, RZ, 0x1c1f ;  /* 0x001c1fff0f0b7589 */ /* 0x000e6200000e0000 */
[----:B------:R-:W-:Y:S04]  /*102e0*/  IADD3 R9, -R241, 0x1, -R6 ;  /* 0x00000001f1097810 */ /* 0x000fe80007ffe906 */
[----:B------:R-:W-:Y:S04]  /*102f0*/  IADD3 R8, R9, -c[0x0][0x168], R8 ;  /* 0x80005a0009087a10 */ /* 0x000fe80007ffe008 */
[C---:B------:R-:W-:Y:S02]  /*10300*/  IADD3 R10, R8.reuse, c[0x0][0x328], RZ ;  /* 0x0000ca00080a7a10 */ /* 0x040fe40007ffe0ff */
[----:B------:R-:W-:Y:S03]  /*10310*/  IADD3 R8, R8, UR11, RZ ;  /* 0x0000000b08087c10 */ /* 0x000fe6000fffe0ff */
[--C-:B-1-3--:R-:W-:Y:S02]  /*10320*/  IMAD.IADD R14, R10, 0x1, R11.reuse ;  /* 0x000000010a0e7824 */ /* 0x10afe400078e020b */
        /* <DEDUP_REMOVED lines=17> */
.L_x_2008:
[----:B------:R-:W-:Y:S04]  /*10440*/  MOV R9, c[0x0][0x32c] ;  /* 0x0000cb0000097a02 */ /* 0x000fe80000000f00 */
[----:B------:R-:W-:Y:S11]  /*10450*/  ISETP.NE.AND P0, PT, R9, 0x1, PT ;  /* 0x000000010900780c */ /* 0x000ff60003f05270 */
[----:B------:R-:W-:Y:S02]  /*10460*/  @!UPT UIADD3 URZ, URZ, URZ, URZ ;  /* 0x0000003f3f3ff290 */ /* 0x000fe4000fffe03f */
[----:B------:R-:W-:Y:S05]  /*10470*/  @P0 IMAD.HI.U32 R9, R11, c[0x0][0x330], RZ ;  /* 0x0000cc000b090a27 */ /* 0x000fea00078e00ff */
[----:B------:R-:W-:Y:S02]  /*10480*/  @P0 SHF.R.U32.HI R11, RZ, c[0x0][0x334], R9 ;  /* 0x0000cd00ff0b0a19 */ /* 0x000fe40000011609 */
.L_x_2009:
[----:B------:R-:W-:Y:S05]  /*10490*/  BSYNC B0 ;  /* 0x0000000000007941 */ /* 0x000fea0003800000 */
.L_x_2007:
[----:B------:R-:W-:Y:S04]  /*104a0*/  IMAD R16, R11, c[0x0][0x32c], -R6 ;  /* 0x0000cb000b107a24 */ /* 0x000fe800078e0a06 */
[----:B------:R-:W-:Y:S05]  /*104b0*/  IMAD.IADD R16, R16, 0x1, -R241 ;  /* 0x0000000110107824 */ /* 0x000fea00078e0af1 */
[----:B------:R-:W-:Y:S02]  /*104c0*/  IADD3 R9, R16, c[0x0][0x32c], RZ ;  /* 0x0000cb0010097a10 */ /* 0x000fe40007ffe0ff */
[----:B------:R-:W-:Y:S02]  /*104d0*/  IMNMX R13, R13, R16, !PT ;  /* 0x000000100d0d7217 */ /* 0x000fe40007800200 */
[----:B------:R-:W-:Y:S02]  /*104e0*/  IMNMX R14, R14, R9, PT ;  /* 0x000000090e0e7217 */ /* 0x000fe40003800200 */
.L_x_2006:
[----:B------:R-:W-:Y:S01]  /*104f0*/  UISETP.GT.AND UP2, UPT, UR20, -0x1, UPT ;  /* 0xffffffff1400788c */ /* 0x000fe2000bf44270 */
[----:B------:R-:W1:Y:S05]  /*10500*/  SHFL.IDX PT, R15, R15, 0x1, 0x1c1f ;  /* 0x003c1f000f0f7f89 */ /* 0x000e6a00000e0000 */
[----:B------:R-:W-:Y:S04]  /*10510*/  PLOP3.LUT P0, PT, PT, PT, UP2, 0x80, 0x0 ;  /* 0x000000000000781c */ /* 0x000fe80003f0f028 */
[----:B------:R-:W-:Y:S04]  /*10520*/  ISETP.GT.AND P0, PT, R13, RZ, P0 ;  /* 0x000000ff0d00720c */ /* 0x000fe80000704270 */
        /* <DEDUP_REMOVED lines=58> */
[----:B------:R-:W-:Y:S04]  /*108d0*/  PLOP3.LUT P0, PT, PT, PT, UP2, 0x80, 0x0 ;  /* 0x000000000000781c */ /* 0x000fe80003f0f028 */
[----:B------:R-:W-:Y:S01]  /*108e0*/  ISETP.GT.AND P0, PT, R13, 0x39, P0 ;  /* 0x000000390d00780c */ /* 0x000fe20000704270 */
[--C-:B-1----:R-:W-:Y:S03]  /*108f0*/  IMAD.IADD R13, R10, 0x1, R15.reuse ;  /* 0x000000010a0d7824 */ /* 0x102fe600078e020f */
[----:B------:R-:W-:Y:S01]  /*10900*/  ISETP.LT.OR P0, PT, R14, 0x3a, P0 ;  /* 0x0000003a0e00780c */ /* 0x000fe20000701670 */
[----:B------:R-:W-:Y:S03]  /*10910*/  IMAD.IADD R14, R8, 0x1, R15 ;  /* 0x00000001080e7824 */ /* 0x000fe600078e020f */
        /* <DEDUP_REMOVED lines=19> */
.L_x_2012:
[----:B------:R-:W-:Y:S04]  /*10a50*/  MOV R8, 0x1 ;  /* 0x0000000100087802 */ /* 0x000fe80000000f00 */
[----:B------:R-:W-:Y:S11]  /*10a60*/  ISETP.NE.AND P0, PT, R8, c[0x0][0x32c], PT ;  /* 0x0000cb0008007a0c */ /* 0x000ff60003f05270 */
[----:B------:R-:W-:Y:S02]  /*10a70*/  @!UPT UIADD3 URZ, URZ, URZ, URZ ;  /* 0x0000003f3f3ff290 */ /* 0x000fe4000fffe03f */
[----:B------:R-:W-:Y:S05]  /*10a80*/  @P0 IMAD.HI.U32 R8, R15, c[0x0][0x330], RZ ;  /* 0x0000cc000f080a27 */ /* 0x000fea00078e00ff */
[----:B------:R-:W-:Y:S02]  /*10a90*/  @P0 SHF.R.U32.HI R15, RZ, c[0x0][0x334], R8 ;  /* 0x0000cd00ff0f0a19 */ /* 0x000fe40000011608 */
.L_x_2013:
[----:B------:R-:W-:Y:S05]  /*10aa0*/  BSYNC B0 ;  /* 0x0000000000007941 */ /* 0x000fea0003800000 */
.L_x_2011:
[----:B------:R-:W-:Y:S04]  /*10ab0*/  IMAD R6, R15, c[0x0][0x32c], -R6 ;  /* 0x0000cb000f067a24 */ /* 0x000fe800078e0a06 */
[----:B------:R-:W-:Y:S05]  /*10ac0*/  IMAD.IADD R15, R6, 0x1, -R241 ;  /* 0x00000001060f7824 */ /* 0x000fea00078e0af1 */
[----:B------:R-:W-:Y:S02]  /*10ad0*/  IADD3 R6, R15, c[0x0][0x32c], RZ ;  /* 0x0000cb000f067a10 */ /* 0x000fe40007ffe0ff */
[----:B------:R-:W-:Y:S02]  /*10ae0*/  IMNMX R14, R14, R15, !PT ;  /* 0x0000000f0e0e7217 */ /* 0x000fe40007800200 */
[----:B------:R-:W-:Y:S02]  /*10af0*/  IMNMX R13, R13, R6, PT ;  /* 0x000000060d0d7217 */ /* 0x000fe40003800200 */
.L_x_2010:
[----:B------:R-:W-:Y:S01]  /*10b00*/  PLOP3.LUT P0, PT, PT, PT, UP2, 0x80, 0x0 ;  /* 0x000000000000781c */ /* 0x000fe20003f0f028 */
[----:B------:R-:W-:Y:S03]  /*10b10*/  LDSM.16.MT88.4 R20, [R226+0x100] ;  /* 0x00010000e214783b */ /* 0x000fe60000004200 */
[----:B------:R-:W-:Y:S04]  /*10b20*/  ISETP.GT.AND P0, PT, R14, RZ, P0 ;  /* 0x000000ff0e00720c */ /* 0x000fe80000704270 */
[----:B------:R-:W-:Y:S01]  /*10b30*/  ISETP.LT.OR P0, PT, R13, 0x1, P0 ;  /* 0x000000010d00780c */ /* 0x000fe20000701670 */
[----:B------:R-:W-:Y:S03]  /*10b40*/  LDSM.16.MT88.4 R28, [R225+0x100] ;  /* 0x00010000e11c783b */ /* 0x000fe60000004200 */
        /* <DEDUP_REMOVED lines=26> */
[C---:B------:R-:W-:Y:S04]  /*10cf0*/  ISETP.LT.OR P0, PT, R13.reuse, 0x11, P0 ;  /* 0x000000110d00780c */ /* 0x040fe80000701670 */
[----:B------:R-:W-:Y:S02]  /*10d00*/  FSEL R194, R194, -INF , !P0 ;  /* 0xff800000c2c27808 */ /* 0x000fe40004000000 */
[----:B------:R-:W-:Y:S02]  /*10d10*/  PLOP3.LUT P0, PT, PT, PT, UP2, 0x80, 0x0 ;  /* 0x000000000000781c */ /* 0x000fe40003f0f028 */
[----:B------:R-:W-:Y:S02]  /*10d20*/  FMNMX.FTZ R15, R194, R15, !PT ;  /* 0x0000000fc20f7209 */ /* 0x000fe40007810000 */
[----:B------:R-:W-:Y:S04]  /*10d30*/  ISETP.GT.AND P0, PT, R14, 0x11, P0 ;  /* 0x000000110e00780c */ /* 0x000fe80000704270 */
        /* <DEDUP_REMOVED lines=40> */
[----:B------:R-:W-:Y:S01]  /*10fc0*/  PLOP3.LUT P0, PT, PT, PT, UP2, 0x80, 0x0 ;  /* 0x000000000000781c */ /* 0x000fe20003f0f028 */
[----:B------:R-:W1:Y:S01]  /*10fd0*/  SHFL.BFLY PT, R5, R0, 0x2, 0x1f ;  /* 0x0c401f0000057f89 */ /* 0x000e6200000e0000 */
        /* <DEDUP_REMOVED lines=8> */
[C---:B------:R-:W-:Y:S02]  /*11060*/  ISETP.LT.OR P0, PT, R13.reuse, 0x32, P0 ;  /* 0x000000320d00780c */ /* 0x040fe40000701670 */
[----:B-1----:R-:W-:Y:S02]  /*11070*/  FMNMX.FTZ R12, R0, R5, !PT ;  /* 0x00000005000c7209 */ /* 0x002fe40007810000 */
[----:B------:R-:W-:Y:S02]  /*11080*/  FSEL R178, R178, -INF , !P0 ;  /* 0xff800000b2b27808 */ /* 0x000fe40004000000 */
[----:B------:R-:W-:Y:S02]  /*11090*/  PLOP3.LUT P0, PT, PT, PT, UP2, 0x80, 0x0 ;  /* 0x000000000000781c */ /* 0x000fe40003f0f028 */
[----:B------:R-:W-:Y:S02]  /*110a0*/  FMNMX.FTZ R15, R178, R15, !PT ;  /* 0x0000000fb20f7209 */ /* 0x000fe40007810000 */
[----:B------:R-:W-:Y:S04]  /*110b0*/  ISETP.GT.AND P0, PT, R14, 0x38, P0 ;  /* 0x000000380e00780c */ /* 0x000fe80000704270 */
[C---:B------:R-:W-:Y:S04]  /*110c0*/  ISETP.LT.OR P0, PT, R13.reuse, 0x39, P0 ;  /* 0x000000390d00780c */ /* 0x040fe80000701670 */
[----:B------:R-:W-:Y:S02]  /*110d0*/  FSEL R176, R176, -INF , !P0 ;  /* 0xff800000b0b07808 */ /* 0x000fe40004000000 */
[----:B------:R-:W-:Y:S01]  /*110e0*/  PLOP3.LUT P0, PT, PT, PT, UP2, 0x80, 0x0 ;  /* 0x000000000000781c */ /* 0x000fe20003f0f028 */
[----:B------:R-:W-:Y:S01]  /*110f0*/  UISETP.GT.AND UP2, UPT, UR20, UR9, UPT ;  /* 0x000000091400728c */ /* 0x000fe2000bf44270 */
[----:B------:R-:W-:Y:S01]  /*11100*/  FMNMX.FTZ R0, R176, R15, !PT ;  /* 0x0000000fb0007209 */ /* 0x000fe20007810000 */
[----:B------:R-:W-:Y:S01]  /*11110*/  UIADD3 UR20, UR20, -0x1, URZ ;  /* 0xffffffff14147890 */ /* 0x000fe2000fffe03f */
[----:B------:R-:W-:Y:S04]  /*11120*/  ISETP.GT.AND P0, PT, R14, 0x39, P0 ;  /* 0x000000390e00780c */ /* 0x000fe80000704270 */
[----:B------:R-:W-:Y:S02]  /*11130*/  ISETP.LT.OR P0, PT, R13, 0x3a, P0 ;  /* 0x0000003a0d00780c */ /* 0x000fe40000701670 */
[----:B------:R-:W1:Y:S02]  /*11140*/  SHFL.BFLY PT, R13, R12, 0x1, 0x1f ;  /* 0x0c201f000c0d7f89 */ /* 0x000e6400000e0000 */
[----:B------:R-:W-:Y:S04]  /*11150*/  FSEL R165, R7, -INF , !P0 ;  /* 0xff80000007a57808 */ /* 0x000fe80004000000 */
[----:B------:R-:W-:Y:S05]  /*11160*/  FMNMX.FTZ R4, R165, R0, !PT ;  /* 0x00000000a5047209 */ /* 0x000fea0007810000 */
[----:B------:R-:W2:Y:S01]  /*11170*/  SHFL.BFLY PT, R7, R4, 0x2, 0x1f ;  /* 0x0c401f0004077f89 */ /* 0x000ea200000e0000 */
[----:B-1----:R-:W-:Y:S07]  /*11180*/  FMNMX.FTZ R0, R12, R13, !PT ;  /* 0x0000000d0c007209 */ /* 0x002fee0007810000 */
[----:B------:R-:W-:Y:S01]  /*11190*/  LDSM.16.MT88.4 R12, [R231+0x100] ;  /* 0x00010000e70c783b */ /* 0x000fe20000004200 */
[C---:B------:R-:W-:Y:S01]  /*111a0*/  FSETP.NEU.FTZ.AND P0, PT, R0.reuse, -INF , PT ;  /* 0xff8000000000780b */ /* 0x040fe20003f1d000 */
[----:B------:R-:W-:Y:S05]  /*111b0*/  FMUL.FTZ R188, R0, c[0x0][0x2d0] ;  /* 0x0000b40000bc7a20 */ /* 0x000fea0000410000 */
[----:B------:R-:W-:Y:S02]  /*111c0*/  FSEL R188, R188, RZ, P0 ;  /* 0x000000ffbcbc7208 */ /* 0x000fe40000000000 */
[----:B--2---:R-:W-:Y:S02]  /*111d0*/  FMNMX.FTZ R5, R4, R7, !PT ;  /* 0x0000000704057209 */ /* 0x004fe40007810000 */
[----:B------:R-:W-:Y:S01]  /*111e0*/  FSEL R4, R0, RZ, P0 ;  /* 0x000000ff00047208 */ /* 0x000fe20000000000 */
[--C-:B------:R-:W-:Y:S02]  /*111f0*/  FFMA.FTZ R180, R169, c[0x0][0x2d0], -R188.reuse ;  /* 0x0000b400a9b47a23 */ /* 0x100fe400000108bc */
[----:B------:R-:W1:Y:S01]  /*11200*/  SHFL.BFLY PT, R164, R5, 0x1, 0x1f ;  /* 0x0c201f0005a47f89 */ /* 0x000e6200000e0000 */
[--C-:B------:R-:W-:Y:S02]  /*11210*/  FFMA.FTZ R167, R11, c[0x0][0x2d0], -R188.reuse ;  /* 0x0000b4000ba77a23 */ /* 0x100fe400000108bc */
[----:B------:R-:W-:Y:S01]  /*11220*/  FADD.FTZ R4, -R4, R3 ;  /* 0x0000000304047221 */ /* 0x000fe20000010100 */
[----:B------:R-:W-:Y:S01]  /*11230*/  MUFU.EX2 R180, R180 ;  /* 0x000000b400b47308 */ /* 0x000fe20000000800 */
[--C-:B------:R-:W-:Y:S02]  /*11240*/  FFMA.FTZ R166, R171, c[0x0][0x2d0], -R188.reuse ;  /* 0x0000b400aba67a23 */ /* 0x100fe400000108bc */
[--C-:B------:R-:W-:Y:S02]  /*11250*/  FFMA.FTZ R181, R9, c[0x0][0x2d0], -R188.reuse ;  /* 0x0000b40009b57a23 */ /* 0x100fe400000108bc */
[----:B------:R-:W-:Y:S02]  /*11260*/  FMUL.FTZ R3, R4, c[0x0][0x2d0] ;  /* 0x0000b40004037a20 */ /* 0x000fe40000410000 */
[--C-:B------:R-:W-:Y:S02]  /*11270*/  FFMA.FTZ R192, R175, c[0x0][0x2d0], -R188.reuse ;  /* 0x0000b400afc07a23 */ /* 0x100fe400000108bc */
[--C-:B------:R-:W-:Y:S01]  /*11280*/  FFMA.FTZ R190, R195, c[0x0][0x2d0], -R188.reuse ;  /* 0x0000b400c3be7a23 */ /* 0x100fe200000108bc */
[----:B------:R-:W2:Y:S01]  /*11290*/  MUFU.EX2 R167, R167 ;  /* 0x000000a700a77308 */ /* 0x000ea20000000800 */
[--C-:B------:R-:W-:Y:S02]  /*112a0*/  FFMA.FTZ R195, R173, c[0x0][0x2d0], -R188.reuse ;  /* 0x0000b400adc37a23 */ /* 0x100fe400000108bc */
[--C-:B------:R-:W-:Y:S02]  /*112b0*/  FFMA.FTZ R193, R193, c[0x0][0x2d0], -R188.reuse ;  /* 0x0000b400c1c17a23 */ /* 0x100fe400000108bc */
[--C-:B------:R-:W-:Y:S02]  /*112c0*/  FFMA.FTZ R206, R207, c[0x0][0x2d0], -R188.reuse ;  /* 0x0000b400cfce7a23 */ /* 0x100fe400000108bc */
[--C-:B------:R-:W-:Y:S02]  /*112d0*/  FFMA.FTZ R205, R205, c[0x0][0x2d0], -R188.reuse ;  /* 0x0000b400cdcd7a23 */ /* 0x100fe400000108bc */
[--C-:B------:R-:W-:Y:S01]  /*112e0*/  FFMA.FTZ R203, R203, c[0x0][0x2d0], -R188.reuse ;  /* 0x0000b400cbcb7a23 */ /* 0x100fe200000108bc */
[----:B-1----:R-:W-:Y:S01]  /*112f0*/  FMNMX.FTZ R164, R164, R5, !PT ;  /* 0x00000005a4a47209 */ /* 0x002fe20007810000 */
[----:B------:R-:W-:Y:S01]  /*11300*/  MUFU.EX2 R166, R166 ;  /* 0x000000a600a67308 */ /* 0x000fe20000000800 */
[--C-:B------:R-:W-:Y:S02]  /*11310*/  FFMA.FTZ R201, R201, c[0x0][0x2d0], -R188.reuse ;  /* 0x0000b400c9c97a23 */ /* 0x100fe400000108bc */
[C---:B------:R-:W-:Y:S01]  /*11320*/  FSETP.NEU.FTZ.AND P0, PT, R164.reuse, -INF , PT ;  /* 0xff800000a400780b */ /* 0x040fe20003f1d000 */
[C---:B------:R-:W-:Y:S02]  /*11330*/  FMUL.FTZ R177, R164.reuse, c[0x0][0x2d0] ;  /* 0x0000b400a4b17a20 */ /* 0x040fe40000410000 */
[--C-:B------:R-:W-:Y:S01]  /*11340*/  FFMA.FTZ R191, R191, c[0x0][0x2d0], -R188.reuse ;  /* 0x0000b400bfbf7a23 */ /* 0x100fe200000108bc */
[----:B------:R-:W-:Y:S01]  /*11350*/  FSEL R5, R164, RZ, P0 ;  /* 0x000000ffa4057208 */ /* 0x000fe20000000000 */
[----:B------:R-:W-:Y:S01]  /*11360*/  FFMA.FTZ R187, R187, c[0x0][0x2d0], -R188 ;  /* 0x0000b400bbbb7a23 */ /* 0x000fe200000108bc */
[----:B------:R-:W-:Y:S01]  /*11370*/  FSEL R177, R177, RZ, P0 ;  /* 0x000000ffb1b17208 */ /* 0x000fe20000000000 */
[----:B------:R-:W1:Y:S01]  /*11380*/  MUFU.EX2 R181, R181 ;  /* 0x000000b500b57308 */ /* 0x000e620000000800 */
[----:B------:R-:W-:Y:S01]  /*11390*/  PLOP3.LUT P0, PT, PT, PT, UP2, 0x80, 0x0 ;  /* 0x000000000000781c */ /* 0x000fe20003f0f028 */
[----:B------:R-:W-:Y:S02]  /*113a0*/  FADD.FTZ R5, -R5, R2 ;  /* 0x0000000205057221 */ /* 0x000fe40000010100 */
[--C-:B------:R-:W-:Y:S02]  /*113b0*/  FFMA.FTZ R185, R10, c[0x0][0x2d0], -R177.reuse ;  /* 0x0000b4000ab97a23 */ /* 0x100fe400000108b1 */
[--C-:B------:R-:W-:Y:S01]  /*113c0*/  FFMA.FTZ R184, R168, c[0x0][0x2d0], -R177.reuse ;  /* 0x0000b400a8b87a23 */ /* 0x100fe200000108b1 */
[----:B--2---:R-:W-:Y:S01]  /*113d0*/  F2FP.BF16.PACK_AB R168, R167, R180 ;  /* 0x000000b4a7a8723e */ /* 0x004fe200000010ff */
[--C-:B------:R-:W-:Y:S02]  /*113e0*/  FFMA.FTZ R183, R8, c[0x0][0x2d0], -R177.reuse ;  /* 0x0000b40008b77a23 */ /* 0x100fe400000108b1 */
[--C-:B------:R-:W-:Y:S01]  /*113f0*/  FFMA.FTZ R182, R6, c[0x0][0x2d0], -R177.reuse ;  /* 0x0000b40006b67a23 */ /* 0x100fe200000108b1 */
[----:B------:R-:W2:Y:S01]  /*11400*/  MUFU.EX2 R3, R3 ;  /* 0x0000000300037308 */ /* 0x000ea20000000800 */
[----:B------:R-:W-:Y:S02]  /*11410*/  FMUL.FTZ R2, R5, c[0x0][0x2d0] ;  /* 0x0000b40005027a20 */ /* 0x000fe40000410000 */
[--C-:B------:R-:W-:Y:S02]  /*11420*/  FFMA.FTZ R199, R172, c[0x0][0x2d0], -R177.reuse ;  /* 0x0000b400acc77a23 */ /* 0x100fe400000108b1 */
[--C-:B------:R-:W-:Y:S02]  /*11430*/  FFMA.FTZ R176, R176, c[0x0][0x2d0], -R177.reuse ;  /* 0x0000b400b0b07a23 */ /* 0x100fe400000108b1 */
[--C-:B------:R-:W-:Y:S02]  /*11440*/  FFMA.FTZ R194, R194, c[0x0][0x2d0], -R177.reuse ;  /* 0x0000b400c2c27a23 */ /* 0x100fe400000108b1 */
[--C-:B------:R-:W-:Y:S01]  /*11450*/  FFMA.FTZ R197, R196, c[0x0][0x2d0], -R177.reuse ;  /* 0x0000b400c4c57a23 */ /* 0x100fe200000108b1 */
[----:B------:R-:W-:Y:S01]  /*11460*/  MUFU.EX2 R185, R185 ;  /* 0x000000b900b97308 */ /* 0x000fe20000000800 */
[--C-:B------:R-:W-:Y:S01]  /*11470*/  FFMA.FTZ R196, R174, c[0x0][0x2d0], -R177.reuse ;  /* 0x0000b400aec47a23 */ /* 0x100fe200000108b1 */
[----:B-1----:R-:W-:Y:S01]  /*11480*/  F2FP.BF16.PACK_AB R170, R181, R166 ;  /* 0x000000a6b5aa723e */ /* 0x002fe200000010ff */
[----:B------:R-:W-:Y:S01]  /*11490*/  LDSM.16.MT88.4 R172, [R226+0x4900] ;  /* 0x00490000e2ac783b */ /* 0x000fe20000004200 */
[--C-:B------:R-:W-:Y:S02]  /*114a0*/  FFMA.FTZ R204, R204, c[0x0][0x2d0], -R177.reuse ;  /* 0x0000b400cccc7a23 */ /* 0x100fe400000108b1 */
[--C-:B------:R-:W-:Y:S02]  /*114b0*/  FFMA.FTZ R207, R202, c[0x0][0x2d0], -R177.reuse ;  /* 0x0000b400cacf7a23 */ /* 0x100fe400000108b1 */
[--C-:B------:R-:W-:Y:S02]  /*114c0*/  FFMA.FTZ R200, R200, c[0x0][0x2d0], -R177.reuse ;  /* 0x0000b400c8c87a23 */ /* 0x100fe400000108b1 */
[----:B------:R-:W1:Y:S01]  /*114d0*/  MUFU.EX2 R184, R184 ;  /* 0x000000b800b87308 */ /* 0x000e620000000800 */
[--C-:B------:R-:W-:Y:S02]  /*114e0*/  FFMA.FTZ R198, R198, c[0x0][0x2d0], -R177.reuse ;  /* 0x0000b400c6c67a23 */ /* 0x100fe400000108b1 */
[--C-:B------:R-:W-:Y:S02]  /*114f0*/  FFMA.FTZ R202, R189, c[0x0][0x2d0], -R188.reuse ;  /* 0x0000b400bdca7a23 */ /* 0x100fe400000108bc */
[C---:B--2---:R-:W-:Y:S02]  /*11500*/  FMUL.FTZ R4, R3.reuse, R160 ;  /* 0x000000a003047220 */ /* 0x044fe40000410000 */
        /* <DEDUP_REMOVED lines=8> */
[----:B------:R-:W2:Y:S01]  /*11590*/  MUFU.EX2 R182, R182 ;  /* 0x000000b600b67308 */ /* 0x000ea20000000800 */
[C---:B------:R-:W-:Y:S02]  /*115a0*/  FMUL.FTZ R32, R3.reuse, R132 ;  /* 0x0000008403207220 */ /* 0x040fe40000410000 */
[----:B------:R-:W-:Y:S01]  /*115b0*/  FMUL.FTZ R33, R3, R133 ;  /* 0x0000008503217220 */ /* 0x000fe20000410000 */
[----:B-1----:R-:W-:Y:S01]  /*115c0*/  F2FP.BF16.PACK_AB R169, R184, R185 ;  /* 0x000000b9b8a9723e */ /* 0x002fe200000010ff */
[----:B------:R-:W-:Y:S02]  /*115d0*/  FFMA.FTZ R188, R179, c[0x0][0x2d0], -R188 ;  /* 0x0000b400b3bc7a23 */ /* 0x000fe400000108bc */
[--C-:B------:R-:W-:Y:S02]  /*115e0*/  FFMA.FTZ R189, R178, c[0x0][0x2d0], -R177.reuse ;  /* 0x0000b400b2bd7a23 */ /* 0x100fe400000108b1 */
        /* <DEDUP_REMOVED lines=10> */
[----:B--2---:R-:W-:Y:S01]  /*11690*/  F2FP.BF16.PACK_AB R171, R182, R183 ;  /* 0x000000b7b6ab723e */ /* 0x004fe200000010ff */
[C---:B------:R-:W-:Y:S02]  /*116a0*/  FMUL.FTZ R52, R3.reuse, R52 ;  /* 0x0000003403347220 */ /* 0x040fe40000410000 */
[C---:B------:R-:W-:Y:S02]  /*116b0*/  FMUL.FTZ R53, R3.reuse, R53 ;  /* 0x0000003503357220 */ /* 0x040fe40000410000 */
[C---:B------:R-:W-:Y:S01]  /*116c0*/  FMUL.FTZ R56, R3.reuse, R56 ;  /* 0x0000003803387220 */ /* 0x040fe20000410000 */
[----:B------:R-:W2:Y:S01]  /*116d0*/  MUFU.EX2 R193, R193 ;  /* 0x000000c100c17308 */ /* 0x000ea20000000800 */
[C---:B------:R-:W-:Y:S02]  /*116e0*/  FMUL.FTZ R57, R3.reuse, R57 ;  /* 0x0000003903397220 */ /* 0x040fe40000410000 */
[C---:B------:R-:W-:Y:S02]  /*116f0*/  FMUL.FTZ R60, R3.reuse, R60 ;  /* 0x0000003c033c7220 */ /* 0x040fe40000410000 */
[C---:B-1----:R-:W-:Y:S02]  /*11700*/  FMUL.FTZ R6, R2.reuse, R162 ;  /* 0x000000a202067220 */ /* 0x042fe40000410000 */
[C---:B------:R-:W-:Y:S02]  /*11710*/  FMUL.FTZ R7, R2.reuse, R163 ;  /* 0x000000a302077220 */ /* 0x040fe40000410000 */
[----:B------:R-:W-:Y:S01]  /*11720*/  LDSM.16.MT88.4 R160, [R225+0x2900] ;  /* 0x00290000e1a0783b */ /* 0x000fe20000004200 */
[C---:B------:R-:W-:Y:S01]  /*11730*/  FMUL.FTZ R10, R2.reuse, R158 ;  /* 0x0000009e020a7220 */ /* 0x040fe20000410000 */
[----:B------:R-:W-:Y:S01]  /*11740*/  MUFU.EX2 R192, R192 ;  /* 0x000000c000c07308 */ /* 0x000fe20000000800 */
[C---:B------:R-:W-:Y:S02]  /*11750*/  FMUL.FTZ R11, R2.reuse, R159 ;  /* 0x0000009f020b7220 */ /* 0x040fe40000410000 */
[C---:B------:R-:W-:Y:S03]  /*11760*/  HMMA.16816.F32.BF16 R4, R168.reuse, R12, R4 ;  /* 0x0000000ca804723c */ /* 0x040fe60000041804 */
[----:B------:R-:W-:Y:S02]  /*11770*/  LDSM.16.MT88.4 R156, [R226+0x2900] ;  /* 0x00290000e29c783b */ /* 0x000fe40000004200 */
[C---:B------:R-:W-:Y:S02]  /*11780*/  FMUL.FTZ R18, R2.reuse, R150 ;  /* 0x0000009602127220 */ /* 0x040fe40000410000 */
[C---:B------:R-:W-:Y:S01]  /*11790*/  FMUL.FTZ R12, R3.reuse, R152 ;  /* 0x00000098030c7220 */ /* 0x040fe20000410000 */
[C---:B------:R-:W-:Y:S01]  /*117a0*/  HMMA.16816.F32.BF16 R8, R168.reuse, R14, R8 ;  /* 0x0000000ea808723c */ /* 0x040fe20000041808 */
[----:B------:R-:W-:Y:S03]  /*117b0*/  MUFU.EX2 R195, R195 ;  /* 0x000000c300c37308 */ /* 0x000fe60000000800 */
[C---:B------:R-:W-:Y:S02]  /*117c0*/  FMUL.FTZ R13, R3.reuse, R153 ;  /* 0x00000099030d7220 */ /* 0x040fe40000410000 */
[C---:B------:R-:W-:Y:S02]  /*117d0*/  FMUL.FTZ R19, R2.reuse, R151 ;  /* 0x0000009702137220 */ /* 0x040fe40000410000 */
[C---:B------:R-:W-:Y:S01]  /*117e0*/  FMUL.FTZ R14, R2.reuse, R154 ;  /* 0x0000009a020e7220 */ /* 0x040fe20000410000 */
[----:B------:R-:W-:Y:S02]  /*117f0*/  LDSM.16.MT88.4 R148, [R224+0x900] ;  /* 0x00090000e094783b */ /* 0x000fe40000004200 */
[----:B------:R-:W-:Y:S01]  /*11800*/  MUFU.EX2 R194, R194 ;  /* 0x000000c200c27308 */ /* 0x000fe20000000800 */
[C---:B------:R-:W-:Y:S02]  /*11810*/  FMUL.FTZ R15, R2.reuse, R155 ;  /* 0x0000009b020f7220 */ /* 0x040fe40000410000 */
[C---:B------:R-:W-:Y:S02]  /*11820*/  FMUL.FTZ R26, R2.reuse, R142 ;  /* 0x0000008e021a7220 */ /* 0x040fe40000410000 */
[C---:B------:R-:W-:Y:S01]  /*11830*/  FMUL.FTZ R27, R2.reuse, R143 ;  /* 0x0000008f021b7220 */ /* 0x040fe20000410000 */
[----:B------:R-:W1:Y:S01]  /*11840*/  LDSM.16.MT88.4 R152, [R224+0x100] ;  /* 0x00010000e098783b */ /* 0x000e620000004200 */
[C---:B------:R-:W-:Y:S01]  /*11850*/  FMUL.FTZ R34, R2.reuse, R134 ;  /* 0x0000008602227220 */ /* 0x040fe20000410000 */
[C---:B------:R-:W-:Y:S02]  /*11860*/  HMMA.16816.F32.BF16 R12, R168.reuse, R20, R12 ;  /* 0x00000014a80c723c */ /* 0x040fe4000004180c */
[----:B------:R-:W3:Y:S01]  /*11870*/  MUFU.EX2 R197, R197 ;  /* 0x000000c500c57308 */ /* 0x000ee20000000800 */
[C---:B------:R-:W-:Y:S02]  /*11880*/  FMUL.FTZ R35, R2.reuse, R135 ;  /* 0x0000008702237220 */ /* 0x040fe40000410000 */
[C---:B------:R-:W-:Y:S01]  /*11890*/  FMUL.FTZ R38, R2.reuse, R38 ;  /* 0x0000002602267220 */ /* 0x040fe20000410000 */
[----:B------:R-:W-:Y:S01]  /*118a0*/  LDSM.16.MT88.4 R132, [R225+0x2100] ;  /* 0x00210000e184783b */ /* 0x000fe20000004200 */
[C---:B------:R-:W-:Y:S01]  /*118b0*/  FMUL.FTZ R20, R3.reuse, R144 ;  /* 0x0000009003147220 */ /* 0x040fe20000410000 */
[C---:B------:R-:W-:Y:S04]  /*118c0*/  HMMA.16816.F32.BF16 R16, R168.reuse, R22, R16 ;  /* 0x00000016a810723c */ /* 0x040fe80000041810 */
[C---:B------:R-:W-:Y:S01]  /*118d0*/  FMUL.FTZ R21, R3.reuse, R145 ;  /* 0x0000009103157220 */ /* 0x040fe20000410000 */
[----:B------:R-:W-:Y:S01]  /*118e0*/  MUFU.EX2 R196, R196 ;  /* 0x000000c400c47308 */ /* 0x000fe20000000800 */
[C---:B------:R-:W-:Y:S01]  /*118f0*/  FMUL.FTZ R39, R2.reuse, R39 ;  /* 0x0000002702277220 */ /* 0x040fe20000410000 */
[----:B------:R-:W-:Y:S01]  /*11900*/  LDSM.16.MT88.4 R140, [R224+0x2100] ;  /* 0x00210000e08c783b */ /* 0x000fe20000004200 */
[C---:B------:R-:W-:Y:S04]  /*11910*/  FMUL.FTZ R22, R2.reuse, R146 ;  /* 0x0000009202167220 */ /* 0x040fe80000410000 */
[C---:B------:R-:W-:Y:S02]  /*11920*/  FMUL.FTZ R23, R2.reuse, R147 ;  /* 0x0000009302177220 */ /* 0x040fe40000410000 */
[C---:B------:R-:W-:Y:S01]  /*11930*/  FMUL.FTZ R42, R2.reuse, R42 ;  /* 0x0000002a022a7220 */ /* 0x040fe20000410000 */
[----:B------:R-:W4:Y:S01]  /*11940*/  LDSM.16.MT88.4 R144, [R231+0x2100] ;  /* 0x00210000e790783b */ /* 0x000f220000004200 */
[C---:B------:R-:W-:Y:S01]  /*11950*/  FMUL.FTZ R43, R2.reuse, R43 ;  /* 0x0000002b022b7220 */ /* 0x040fe20000410000 */
[----:B------:R-:W5:Y:S01]  /*11960*/  MUFU.EX2 R199, R199 ;  /* 0x000000c700c77308 */ /* 0x000f620000000800 */
[C---:B------:R-:W-:Y:S01]  /*11970*/  FMUL.FTZ R46, R2.reuse, R46 ;  /* 0x0000002e022e7220 */ /* 0x040fe20000410000 */
[C---:B------:R-:W-:Y:S03]  /*11980*/  HMMA.16816.F32.BF16 R20, R168.reuse, R28, R20 ;  /* 0x0000001ca814723c */ /* 0x040fe60000041814 */
[C---:B------:R-:W-:Y:S02]  /*11990*/  FMUL.FTZ R47, R2.reuse, R47 ;  /* 0x0000002f022f7220 */ /* 0x040fe40000410000 */
[C---:B------:R-:W-:Y:S02]  /*119a0*/  FMUL.FTZ R50, R2.reuse, R50 ;  /* 0x0000003202327220 */ /* 0x040fe40000410000 */
[C---:B------:R-:W-:Y:S01]  /*119b0*/  FMUL.FTZ R28, R3.reuse, R136 ;  /* 0x00000088031c7220 */ /* 0x040fe20000410000 */
[C---:B------:R-:W-:Y:S01]  /*119c0*/  HMMA.16816.F32.BF16 R24, R168.reuse, R30, R24 ;  /* 0x0000001ea818723c */ /* 0x040fe20000041818 */
[----:B------:R-:W-:Y:S03]  /*119d0*/  MUFU.EX2 R206, R206 ;  /* 0x000000ce00ce7308 */ /* 0x000fe60000000800 */
[C---:B------:R-:W-:Y:S02]  /*119e0*/  FMUL.FTZ R29, R3.reuse, R137 ;  /* 0x00000089031d7220 */ /* 0x040fe40000410000 */
[C---:B------:R-:W-:Y:S02]  /*119f0*/  FMUL.FTZ R51, R2.reuse, R51 ;  /* 0x0000003302337220 */ /* 0x040fe40000410000 */
[C---:B------:R-:W-:Y:S03]  /*11a00*/  FMUL.FTZ R30, R2.reuse, R138 ;  /* 0x0000008a021e7220 */ /* 0x040fe60000410000 */
[----:B------:R-:W-:Y:S01]  /*11a10*/  MUFU.EX2 R205, R205 ;  /* 0x000000cd00cd7308 */ /* 0x000fe20000000800 */
[C---:B------:R-:W-:Y:S02]  /*11a20*/  FMUL.FTZ R31, R2.reuse, R139 ;  /* 0x0000008b021f7220 */ /* 0x040fe40000410000 */
[----:B------:R-:W2:Y:S01]  /*11a30*/  LDSM.16.MT88.4 R136, [R226+0x2100] ;  /* 0x00210000e288783b */ /* 0x000ea20000004200 */
[C---:B------:R-:W-:Y:S02]  /*11a40*/  FMUL.FTZ R54, R2.reuse, R54 ;  /* 0x0000003602367220 */ /* 0x040fe40000410000 */
[C---:B------:R-:W-:Y:S02]  /*11a50*/  FMUL.FTZ R55, R2.reuse, R55 ;  /* 0x0000003702377220 */ /* 0x040fe40000410000 */
[C---:B-1----:R-:W-:Y:S02]  /*11a60*/  HMMA.16816.F32.BF16 R28, R168.reuse, R152, R28 ;  /* 0x00000098a81c723c */ /* 0x042fe4000004181c */
[----:B------:R-:W-:Y:S01]  /*11a70*/  MUFU.EX2 R203, R203 ;  /* 0x000000cb00cb7308 */ /* 0x000fe20000000800 */
[C---:B------:R-:W-:Y:S02]  /*11a80*/  FMUL.FTZ R58, R2.reuse, R58 ;  /* 0x0000003a023a7220 */ /* 0x040fe40000410000 */
[C---:B------:R-:W-:Y:S02]  /*11a90*/  FMUL.FTZ R59, R2.reuse, R59 ;  /* 0x0000003b023b7220 */ /* 0x040fe40000410000 */
[C---:B------:R-:W-:Y:S01]  /*11aa0*/  FMUL.FTZ R61, R3.reuse, R61 ;  /* 0x0000003d033d7220 */ /* 0x040fe20000410000 */
[C---:B------:R-:W-:Y:S01]  /*11ab0*/  HMMA.16816.F32.BF16 R32, R168.reuse, R154, R32 ;  /* 0x0000009aa820723c */ /* 0x040fe20000041820 */
[----:B------:R-:W-:Y:S03]  /*11ac0*/  LDSM.16.MT88.4 R152, [R231+0x2900] ;  /* 0x00290000e798783b */ /* 0x000fe60000004200 */
[C---:B------:R-:W-:Y:S01]  /*11ad0*/  FMUL.FTZ R62, R2.reuse, R62 ;  /* 0x0000003e023e7220 */ /* 0x040fe20000410000 */
[----:B------:R-:W-:Y:S01]  /*11ae0*/  MUFU.EX2 R201, R201 ;  /* 0x000000c900c97308 */ /* 0x000fe20000000800 */
[C---:B------:R-:W-:Y:S02]  /*11af0*/  FMUL.FTZ R63, R2.reuse, R63 ;  /* 0x0000003f023f7220 */ /* 0x040fe40000410000 */
[C---:B----4-:R-:W-:Y:S04]  /*11b00*/  HMMA.16816.F32.BF16 R36, R168.reuse, R144, R36 ;  /* 0x00000090a824723c */ /* 0x050fe80000041824 */
[C---:B------:R-:W-:Y:S02]  /*11b10*/  FMUL.FTZ R64, R3.reuse, R64 ;  /* 0x0000004003407220 */ /* 0x040fe40000410000 */
[C---:B------:R-:W-:Y:S01]  /*11b20*/  FMUL.FTZ R65, R3.reuse, R65 ;  /* 0x0000004103417220 */ /* 0x040fe20000410000 */
[----:B------:R-:W-:Y:S01]  /*11b30*/  MUFU.EX2 R204, R204 ;  /* 0x000000cc00cc7308 */ /* 0x000fe20000000800 */
[C---:B------:R-:W-:Y:S01]  /*11b40*/  HMMA.16816.F32.BF16 R40, R168.reuse, R146, R40 ;  /* 0x00000092a828723c */ /* 0x040fe20000041828 */
[----:B------:R-:W-:Y:S03]  /*11b50*/  LDSM.16.MT88.4 R144, [R225+0x900] ;  /* 0x00090000e190783b */ /* 0x000fe60000004200 */
[C---:B------:R-:W-:Y:S02]  /*11b60*/  FMUL.FTZ R66, R2.reuse, R66 ;  /* 0x0000004202427220 */ /* 0x040fe40000410000 */
[C---:B------:R-:W-:Y:S02]  /*11b70*/  FMUL.FTZ R67, R2.reuse, R67 ;  /* 0x0000004302437220 */ /* 0x040fe40000410000 */
[C---:B------:R-:W-:Y:S01]  /*11b80*/  FMUL.FTZ R68, R3.reuse, R68 ;  /* 0x0000004403447220 */ /* 0x040fe20000410000 */
[----:B------:R-:W-:Y:S01]  /*11b90*/  MUFU.EX2 R207, R207 ;  /* 0x000000cf00cf7308 */ /* 0x000fe20000000800 */
[C---:B--2---:R-:W-:Y:S03]  /*11ba0*/  HMMA.16816.F32.BF16 R44, R168.reuse, R136, R44 ;  /* 0x00000088a82c723c */ /* 0x044fe6000004182c */
        /* <DEDUP_REMOVED lines=8> */
[C---:B------:R-:W-:Y:S04]  /*11c30*/  HMMA.16816.F32.BF16 R52, R168.reuse, R132, R52 ;  /* 0x00000084a834723c */ /* 0x040fe80000041834 */
[C---:B------:R-:W-:Y:S01]  /*11c40*/  FMUL.FTZ R74, R2.reuse, R74 ;  /* 0x0000004a024a7220 */ /* 0x040fe20000410000 */
[----:B------:R-:W-:Y:S01]  /*11c50*/  MUFU.EX2 R198, R198 ;  /* 0x000000c600c67308 */ /* 0x000fe20000000800 */
[C---:B------:R-:W-:Y:S02]  /*11c60*/  FMUL.FTZ R75, R2.reuse, R75 ;  /* 0x0000004b024b7220 */ /* 0x040fe40000410000 */
[C---:B------:R-:W-:Y:S01]  /*11c70*/  HMMA.16816.F32.BF16 R56, R168.reuse, R134, R56 ;  /* 0x00000086a838723c */ /* 0x040fe20000041838 */
[----:B------:R-:W2:Y:S03]  /*11c80*/  LDSM.16.MT88.4 R132, [R226+0x4100] ;  /* 0x00410000e284783b */ /* 0x000ea60000004200 */
[C---:B------:R-:W-:Y:S02]  /*11c90*/  FMUL.FTZ R76, R3.reuse, R76 ;  /* 0x0000004c034c7220 */ /* 0x040fe40000410000 */
[C---:B------:R-:W-:Y:S01]  /*11ca0*/  FMUL.FTZ R77, R3.reuse, R77 ;  /* 0x0000004d034d7220 */ /* 0x040fe20000410000 */
[----:B------:R-:W-:Y:S01]  /*11cb0*/  MUFU.EX2 R191, R191 ;  /* 0x000000bf00bf7308 */ /* 0x000fe20000000800 */
[C---:B------:R-:W-:Y:S04]  /*11cc0*/  HMMA.16816.F32.BF16 R60, R168.reuse, R140, R60 ;  /* 0x0000008ca83c723c */ /* 0x040fe8000004183c */
[C---:B------:R-:W-:Y:S02]  /*11cd0*/  FMUL.FTZ R78, R2.reuse, R78 ;  /* 0x0000004e024e7220 */ /* 0x040fe40000410000 */
[C---:B------:R-:W-:Y:S02]  /*11ce0*/  FMUL.FTZ R79, R2.reuse, R79 ;  /* 0x0000004f024f7220 */ /* 0x040fe40000410000 */
[C---:B------:R-:W-:Y:S01]  /*11cf0*/  HMMA.16816.F32.BF16 R64, R168.reuse, R142, R64 ;  /* 0x0000008ea840723c */ /* 0x040fe20000041840 */
[----:B------:R-:W4:Y:S01]  /*11d00*/  LDSM.16.MT88.4 R140, [R225+0x4100] ;  /* 0x00410000e18c783b */ /* 0x000f220000004200 */
[----:B------:R-:W3:Y:S02]  /*11d10*/  MUFU.EX2 R202, R202 ;  /* 0x000000ca00ca7308 */ /* 0x000ee40000000800 */
        /* <DEDUP_REMOVED lines=9> */
[----:B------:R-:W1:Y:S03]  /*11db0*/  LDSM.16.MT88.4 R136, [R224+0x4100] ;  /* 0x00410000e088783b */ /* 0x000e660000004200 */
[C---:B------:R-:W-:Y:S02]  /*11dc0*/  FMUL.FTZ R86, R2.reuse, R86 ;  /* 0x0000005602567220 */ /* 0x040fe40000410000 */
[C---:B------:R-:W-:Y:S01]  /*11dd0*/  FMUL.FTZ R87, R2.reuse, R87 ;  /* 0x0000005702577220 */ /* 0x040fe20000410000 */
[----:B------:R-:W1:Y:S01]  /*11de0*/  MUFU.EX2 R188, R188 ;  /* 0x000000bc00bc7308 */ /* 0x000e620000000800 */
[C---:B--2---:R-:W-:Y:S04]  /*11df0*/  HMMA.16816.F32.BF16 R76, R168.reuse, R132, R76 ;  /* 0x00000084a84c723c */ /* 0x044fe8000004184c */
[C---:B------:R-:W-:Y:S02]  /*11e00*/  FMUL.FTZ R88, R3.reuse, R88 ;  /* 0x0000005803587220 */ /* 0x040fe40000410000 */
[C---:B------:R-:W-:Y:S02]  /*11e10*/  FMUL.FTZ R89, R3.reuse, R89 ;  /* 0x0000005903597220 */ /* 0x040fe40000410000 */
[C---:B------:R-:W-:Y:S01]  /*11e20*/  HMMA.16816.F32.BF16 R80, R168.reuse, R134, R80 ;  /* 0x00000086a850723c */ /* 0x040fe20000041850 */
[----:B------:R-:W2:Y:S01]  /*11e30*/  LDSM.16.MT88.4 R132, [R231+0x6100] ;  /* 0x00610000e784783b */ /* 0x000ea20000004200 */
[----:B------:R-:W-:Y:S02]  /*11e40*/  MUFU.EX2 R189, R189 ;  /* 0x000000bd00bd7308 */ /* 0x000fe40000000800 */
        /* <DEDUP_REMOVED lines=9> */
[C---:B------:R-:W-:Y:S04]  /*11ee0*/  FMUL.FTZ R96, R3.reuse, R96 ;  /* 0x0000006003607220 */ /* 0x040fe80000410000 */
[C---:B------:R-:W-:Y:S01]  /*11ef0*/  FMUL.FTZ R97, R3.reuse, R97 ;  /* 0x0000006103617220 */ /* 0x040fe20000410000 */
[C---:B-1----:R-:W-:Y:S03]  /*11f00*/  HMMA.16816.F32.BF16 R92, R168.reuse, R136, R92 ;  /* 0x00000088a85c723c */ /* 0x042fe6000004185c */
[C---:B------:R-:W-:Y:S02]  /*11f10*/  FMUL.FTZ R98, R2.reuse, R98 ;  /* 0x0000006202627220 */ /* 0x040fe40000410000 */
[C---:B------:R-:W-:Y:S02]  /*11f20*/  FMUL.FTZ R99, R2.reuse, R99 ;  /* 0x0000006302637220 */ /* 0x040fe40000410000 */
[C---:B------:R-:W-:Y:S02]  /*11f30*/  FMUL.FTZ R100, R3.reuse, R100 ;  /* 0x0000006403647220 */ /* 0x040fe40000410000 */
[C---:B------:R-:W-:Y:S03]  /*11f40*/  FMUL.FTZ R101, R3.reuse, R101 ;  /* 0x0000006503657220 */ /* 0x040fe60000410000 */
[C---:B------:R-:W-:Y:S01]  /*11f50*/  HMMA.16816.F32.BF16 R96, R168.reuse, R138, R96 ;  /* 0x0000008aa860723c */ /* 0x040fe20000041860 */
[----:B------:R-:W1:Y:S02]  /*11f60*/  LDSM.16.MT88.4 R136, [R225+0x6100] ;  /* 0x00610000e188783b */ /* 0x000e640000004200 */
[C---:B------:R-:W-:Y:S02]  /*11f70*/  FMUL.FTZ R102, R2.reuse, R102 ;  /* 0x0000006602667220 */ /* 0x040fe40000410000 */
[C---:B------:R-:W-:Y:S02]  /*11f80*/  FMUL.FTZ R103, R2.reuse, R103 ;  /* 0x0000006702677220 */ /* 0x040fe40000410000 */
[C---:B------:R-:W-:Y:S02]  /*11f90*/  FMUL.FTZ R104, R3.reuse, R104 ;  /* 0x0000006803687220 */ /* 0x040fe40000410000 */
[C---:B------:R-:W-:Y:S03]  /*11fa0*/  FMUL.FTZ R105, R3.reuse, R105 ;  /* 0x0000006903697220 */ /* 0x040fe60000410000 */
[C---:B--2---:R-:W-:Y:S03]  /*11fb0*/  HMMA.16816.F32.BF16 R100, R168.reuse, R132, R100 ;  /* 0x00000084a864723c */ /* 0x044fe60000041864 */
[C---:B------:R-:W-:Y:S02]  /*11fc0*/  FMUL.FTZ R106, R2.reuse, R106 ;  /* 0x0000006a026a7220 */ /* 0x040fe40000410000 */
        /* <DEDUP_REMOVED lines=13> */
[C---:B------:R-:W-:Y:S03]  /*120a0*/  FMUL.FTZ R117, R3.reuse, R117 ;  /* 0x0000007503757220 */ /* 0x040fe60000410000 */
[C---:B------:R-:W-:Y:S01]  /*120b0*/  HMMA.16816.F32.BF16 R112, R168.reuse, R142, R112 ;  /* 0x0000008ea870723c */ /* 0x040fe20000041870 */
[----:B------:R-:W-:Y:S02]  /*120c0*/  LDSM.16.MT88.4 R140, [R226+0x900] ;  /* 0x00090000e28c783b */ /* 0x000fe40000004200 */
[C---:B------:R-:W-:Y:S02]  /*120d0*/  FMUL.FTZ R118, R2.reuse, R118 ;  /* 0x0000007602767220 */ /* 0x040fe40000410000 */
[C---:B------:R-:W-:Y:S02]  /*120e0*/  FMUL.FTZ R119, R2.reuse, R119 ;  /* 0x0000007702777220 */ /* 0x040fe40000410000 */
[C---:B------:R-:W-:Y:S02]  /*120f0*/  FMUL.FTZ R120, R3.reuse, R120 ;  /* 0x0000007803787220 */ /* 0x040fe40000410000 */
[C---:B------:R-:W-:Y:S03]  /*12100*/  FMUL.FTZ R121, R3.reuse, R121 ;  /* 0x0000007903797220 */ /* 0x040fe60000410000 */
        /* <DEDUP_REMOVED lines=10> */
[----:B------:R-:W-:Y:S03]  /*121b0*/  FMUL.FTZ R129, R3, R129 ;  /* 0x0000008103817220 */ /* 0x000fe60000410000 */
[C---:B--2---:R-:W-:Y:S03]  /*121c0*/  HMMA.16816.F32.BF16 R124, R168.reuse, R132, R124 ;  /* 0x00000084a87c723c */ /* 0x044fe6000004187c */
[C---:B------:R-:W-:Y:S02]  /*121d0*/  FMUL.FTZ R130, R2.reuse, R130 ;  /* 0x0000008202827220 */ /* 0x040fe40000410000 */
[----:B------:R-:W-:Y:S02]  /*121e0*/  FMUL.FTZ R131, R2, R131 ;  /* 0x0000008302837220 */ /* 0x000fe40000410000 */
[----:B------:R-:W-:Y:S01]  /*121f0*/  F2FP.BF16.PACK_AB R132, R193, R190 ;  /* 0x000000bec184723e */ /* 0x000fe200000010ff */
[--C-:B------:R-:W-:Y:S01]  /*12200*/  FFMA.FTZ R186, R186, c[0x0][0x2d0], -R177.reuse ;  /* 0x0000b400baba7a23 */ /* 0x100fe200000108b1 */
[----:B---3--:R-:W-:Y:S03]  /*12210*/  F2FP.BF16.PACK_AB R133, R197, R194 ;  /* 0x000000c2c585723e */ /* 0x008fe600000010ff */
[----:B------:R-:W-:Y:S01]  /*12220*/  HMMA.16816.F32.BF16 R128, R168, R134, R128 ;  /* 0x00000086a880723c */ /* 0x000fe20000041880 */
[----:B------:R-:W-:Y:S01]  /*12230*/  LDSM.16.MT88.4 R168, [R231+0x4900] ;  /* 0x00490000e7a8783b */ /* 0x000fe20000004200 */
[----:B------:R-:W-:Y:S01]  /*12240*/  MUFU.EX2 R186, R186 ;  /* 0x000000ba00ba7308 */ /* 0x000fe20000000800 */
[----:B------:R-:W-:Y:S02]  /*12250*/  FFMA.FTZ R177, R165, c[0x0][0x2d0], -R177 ;  /* 0x0000b400a5b17a23 */ /* 0x000fe400000108b1 */
[----:B------:R-:W-:Y:S02]  /*12260*/  FFMA.FTZ R180, R3, R244, R180 ;  /* 0x000000f403b47223 */ /* 0x000fe400000100b4 */
[----:B------:R-:W-:Y:S01]  /*12270*/  F2FP.BF16.PACK_AB R134, R195, R192 ;  /* 0x000000c0c386723e */ /* 0x000fe200000010ff */
[----:B------:R-:W-:Y:S01]  /*12280*/  FFMA.FTZ R185, R2, R243, R185 ;  /* 0x000000f302b97223 */ /* 0x000fe200000100b9 */
[----:B-----5:R-:W-:Y:S03]  /*12290*/  F2FP.BF16.PACK_AB R135, R199, R196 ;  /* 0x000000c4c787723e */ /* 0x020fe600000010ff */
[----:B------:R-:W-:Y:S01]  /*122a0*/  MUFU.EX2 R165, R177 ;  /* 0x000000b100a57308 */ /* 0x000fe20000000800 */
[----:B------:R-:W-:Y:S02]  /*122b0*/  FADD.FTZ R167, R167, R180 ;  /* 0x000000b4a7a77221 */ /* 0x000fe40000010000 */
[----:B------:R-:W-:Y:S01]  /*122c0*/  FADD.FTZ R184, R184, R185 ;  /* 0x000000b9b8b87221 */ /* 0x000fe20000010000 */
[C---:B-1----:R-:W-:Y:S05]  /*122d0*/  HMMA.16816.F32.BF16 R4, R132.reuse, R136, R4 ;  /* 0x000000888404723c */ /* 0x042fea0000041804 */
[----:B------:R-:W-:Y:S02]  /*122e0*/  FADD.FTZ R166, R166, R167 ;  /* 0x000000a7a6a67221 */ /* 0x000fe40000010000 */
[----:B------:R-:W-:Y:S01]  /*122f0*/  FADD.FTZ R3, R183, R184 ;  /* 0x000000b8b7037221 */ /* 0x000fe20000010000 */
[C---:B------:R-:W-:Y:S01]  /*12300*/  HMMA.16816.F32.BF16 R8, R132.reuse, R138, R8 ;  /* 0x0000008a8408723c */ /* 0x040fe20000041808 */
[----:B------:R-:W1:Y:S03]  /*12310*/  LDSM.16.MT88.4 R136, [R224+0x2900] ;  /* 0x00290000e088783b */ /* 0x000e660000004200 */
[----:B------:R-:W-:Y:S02]  /*12320*/  FADD.FTZ R181, R181, R166 ;  /* 0x000000a6b5b57221 */ /* 0x000fe40000010000 */
[----:B------:R-:W-:Y:S02]  /*12330*/  FADD.FTZ R3, R182, R3 ;  /* 0x00000003b6037221 */ /* 0x000fe40000010000 */
[C---:B------:R-:W-:Y:S04]  /*12340*/  HMMA.16816.F32.BF16 R12, R132.reuse, R140, R12 ;  /* 0x0000008c840c723c */ /* 0x040fe8000004180c */
[----:B------:R-:W-:Y:S02]  /*12350*/  FADD.FTZ R190, R190, R181 ;  /* 0x000000b5bebe7221 */ /* 0x000fe40000010000 */
[----:B------:R-:W-:Y:S02]  /*12360*/  FADD.FTZ R194, R194, R3 ;  /* 0x00000003c2c27221 */ /* 0x000fe40000010000 */
[C---:B------:R-:W-:Y:S01]  /*12370*/  HMMA.16816.F32.BF16 R16, R132.reuse, R142, R16 ;  /* 0x0000008e8410723c */ /* 0x040fe20000041810 */
[----:B------:R-:W2:Y:S03]  /*12380*/  LDSM.16.MT88.4 R140, [R225+0x4900] ;  /* 0x00490000e18c783b */ /* 0x000ea60000004200 */
[----:B------:R-:W-:Y:S02]  /*12390*/  FADD.FTZ R193, R193, R190 ;  /* 0x000000bec1c17221 */ /* 0x000fe40000010000 */
[----:B------:R-:W-:Y:S02]  /*123a0*/  FADD.FTZ R197, R197, R194 ;  /* 0x000000c2c5c57221 */ /* 0x000fe40000010000 */
[C---:B------:R-:W-:Y:S04]  /*123b0*/  HMMA.16816.F32.BF16 R20, R132.reuse, R144, R20 ;  /* 0x000000908414723c */ /* 0x040fe80000041814 */
[----:B------:R-:W-:Y:S02]  /*123c0*/  FADD.FTZ R192, R192, R193 ;  /* 0x000000c1c0c07221 */ /* 0x000fe40000010000 */
[----:B------:R-:W-:Y:S02]  /*123d0*/  FADD.FTZ R196, R196, R197 ;  /* 0x000000c5c4c47221 */ /* 0x000fe40000010000 */
[C---:B------:R-:W-:Y:S01]  /*123e0*/  HMMA.16816.F32.BF16 R24, R132.reuse, R146, R24 ;  /* 0x000000928418723c */ /* 0x040fe20000041818 */
[----:B------:R-:W3:Y:S03]  /*123f0*/  LDSM.16.MT88.4 R144, [R224+0x4900] ;  /* 0x00490000e090783b */ /* 0x000ee60000004200 */
[----:B------:R-:W-:Y:S02]  /*12400*/  FADD.FTZ R195, R195, R192 ;  /* 0x000000c0c3c37221 */ /* 0x000fe40000010000 */
[----:B------:R-:W-:Y:S02]  /*12410*/  FADD.FTZ R199, R199, R196 ;  /* 0x000000c4c7c77221 */ /* 0x000fe40000010000 */
[C---:B------:R-:W-:Y:S08]  /*12420*/  HMMA.16816.F32.BF16 R28, R132.reuse, R148, R28 ;  /* 0x00000094841c723c */ /* 0x040ff0000004181c */
[C---:B------:R-:W-:Y:S01]  /*12430*/  HMMA.16816.F32.BF16 R32, R132.reuse, R150, R32 ;  /* 0x000000968420723c */ /* 0x040fe20000041820 */
[----:B------:R-:W-:Y:S07]  /*12440*/  LDSM.16.MT88.4 R148, [R226+0x6900] ;  /* 0x00690000e294783b */ /* 0x000fee0000004200 */
        /* <DEDUP_REMOVED lines=12> */
[C---:B------:R-:W-:Y:S01]  /*12510*/  HMMA.16816.F32.BF16 R68, R132.reuse, R168, R68 ;  /* 0x000000a88444723c */ /* 0x040fe20000041844 */
[----:B------:R4:W5:Y:S06]  /*12520*/  MUFU.EX2 R169, R176 ;  /* 0x000000b000a97308 */ /* 0x00096c0000000800 */
[----:B------:R-:W-:Y:S01]  /*12530*/  F2FP.BF16.PACK_AB R168, R202, R191 ;  /* 0x000000bfcaa8723e */ /* 0x000fe200000010ff */
[C---:B------:R-:W-:Y:S07]  /*12540*/  HMMA.16816.F32.BF16 R72, R132.reuse, R170, R72 ;  /* 0x000000aa8448723c */ /* 0x040fee0000041848 */
[----:B------:R-:W-:Y:S01]  /*12550*/  F2FP.BF16.PACK_AB R170, R188, R187 ;  /* 0x000000bbbcaa723e */ /* 0x000fe200000010ff */
[C---:B------:R-:W-:Y:S08]  /*12560*/  HMMA.16816.F32.BF16 R76, R132.reuse, R172, R76 ;  /* 0x000000ac844c723c */ /* 0x040ff0000004184c */
[C---:B------:R-:W-:Y:S01]  /*12570*/  HMMA.16816.F32.BF16 R80, R132.reuse, R174, R80 ;  /* 0x000000ae8450723c */ /* 0x040fe20000041850 */
[----:B------:R-:W-:Y:S07]  /*12580*/  LDSM.16.MT88.4 R172, [R224+0x1900] ;  /* 0x00190000e0ac783b */ /* 0x000fee0000004200 */
[C---:B--2---:R-:W-:Y:S01]  /*12590*/  HMMA.16816.F32.BF16 R84, R132.reuse, R140, R84 ;  /* 0x0000008c8454723c */ /* 0x044fe20000041854 */
[----:B----4-:R-:W-:Y:S07]  /*125a0*/  LDSM.16.MT88.4 R176, [R231+0x5900] ;  /* 0x00590000e7b0783b */ /* 0x010fee0000004200 */
        /* <DEDUP_REMOVED lines=8> */
[C---:B------:R-:W-:Y:S08]  /*12630*/  HMMA.16816.F32.BF16 R108, R132.reuse, R148, R108 ;  /* 0x00000094846c723c */ /* 0x040ff0000004186c */
[C---:B------:R-:W-:Y:S01]  /*12640*/  HMMA.16816.F32.BF16 R112, R132.reuse, R150, R112 ;  /* 0x000000968470723c */ /* 0x040fe20000041870 */
[----:B------:R-:W4:Y:S07]  /*12650*/  LDSM.16.MT88.4 R148, [R226+0x1100] ;  /* 0x00110000e294783b */ /* 0x000f2e0000004200 */
[C---:B--2---:R-:W-:Y:S08]  /*12660*/  HMMA.16816.F32.BF16 R116, R132.reuse, R140, R116 ;  /* 0x0000008c8474723c */ /* 0x044ff00000041874 */
[C---:B------:R-:W-:Y:S01]  /*12670*/  HMMA.16816.F32.BF16 R120, R132.reuse, R142, R120 ;  /* 0x0000008e8478723c */ /* 0x040fe20000041878 */
[----:B------:R-:W2:Y:S07]  /*12680*/  LDSM.16.MT88.4 R140, [R225+0x1100] ;  /* 0x00110000e18c783b */ /* 0x000eae0000004200 */
[C---:B---3--:R-:W-:Y:S08]  /*12690*/  HMMA.16816.F32.BF16 R124, R132.reuse, R144, R124 ;  /* 0x00000090847c723c */ /* 0x048ff0000004187c */
[----:B------:R-:W-:Y:S01]  /*126a0*/  HMMA.16816.F32.BF16 R128, R132, R146, R128 ;  /* 0x000000928480723c */ /* 0x000fe20000041880 */
[----:B------:R-:W3:Y:S06]  /*126b0*/  LDSM.16.MT88.4 R144, [R224+0x1100] ;  /* 0x00110000e090783b */ /* 0x000eec0000004200 */
[----:B------:R-:W-:Y:S01]  /*126c0*/  F2FP.BF16.PACK_AB R132, R205, R206 ;  /* 0x000000cecd84723e */ /* 0x000fe200000010ff */
[----:B------:R-:W-:Y:S01]  /*126d0*/  FADD.FTZ R206, R206, R195 ;  /* 0x000000c3cece7221 */ /* 0x000fe20000010000 */
[----:B------:R-:W-:Y:S03]  /*126e0*/  F2FP.BF16.PACK_AB R134, R201, R203 ;  /* 0x000000cbc986723e */ /* 0x000fe600000010ff */
[----:B------:R-:W-:Y:S01]  /*126f0*/  F2FP.BF16.PACK_AB R133, R207, R204 ;  /* 0x000000cccf85723e */ /* 0x000fe200000010ff */
[----:B------:R-:W-:Y:S01]  /*12700*/  FADD.FTZ R204, R204, R199 ;  /* 0x000000c7cccc7221 */ /* 0x000fe20000010000 */
[----:B------:R-:W-:Y:S01]  /*12710*/  F2FP.BF16.PACK_AB R135, R198, R200 ;  /* 0x000000c8c687723e */ /* 0x000fe200000010ff */
[----:B------:R-:W-:Y:S02]  /*12720*/  FADD.FTZ R2, R205, R206 ;  /* 0x000000cecd027221 */ /* 0x000fe40000010000 */
[----:B------:R-:W-:Y:S02]  /*12730*/  FADD.FTZ R207, R207, R204 ;  /* 0x000000cccfcf7221 */ /* 0x000fe40000010000 */
[----:B------:R-:W-:Y:S02]  /*12740*/  FADD.FTZ R2, R203, R2 ;  /* 0x00000002cb027221 */ /* 0x000fe40000010000 */
[C---:B-1----:R-:W-:Y:S03]  /*12750*/  HMMA.16816.F32.BF16 R4, R132.reuse, R136, R4 ;  /* 0x000000888404723c */ /* 0x042fe60000041804 */
[----:B------:R-:W-:Y:S02]  /*12760*/  FADD.FTZ R3, R200, R207 ;  /* 0x000000cfc8037221 */ /* 0x000fe40000010000 */
[----:B------:R-:W-:Y:S02]  /*12770*/  FADD.FTZ R2, R201, R2 ;  /* 0x00000002c9027221 */ /* 0x000fe40000010000 */
[----:B------:R-:W-:Y:S01]  /*12780*/  FADD.FTZ R3, R198, R3 ;  /* 0x00000003c6037221 */ /* 0x000fe20000010000 */
[C---:B------:R-:W-:Y:S01]  /*12790*/  HMMA.16816.F32.BF16 R8, R132.reuse, R138, R8 ;  /* 0x0000008a8408723c */ /* 0x040fe20000041808 */
[----:B------:R-:W1:Y:S03]  /*127a0*/  LDSM.16.MT88.4 R136, [R225+0x3100] ;  /* 0x00310000e188783b */ /* 0x000e660000004200 */
[----:B------:R-:W-:Y:S01]  /*127b0*/  FADD.FTZ R191, R191, R2 ;  /* 0x00000002bfbf7221 */ /* 0x000fe20000010000 */
[----:B------:R-:W-:Y:S03]  /*127c0*/  MOV R2, R164 ;  /* 0x000000a400027202 */ /* 0x000fe60000000f00 */
[C---:B----4-:R-:W-:Y:S04]  /*127d0*/  HMMA.16816.F32.BF16 R12, R132.reuse, R148, R12 ;  /* 0x00000094840c723c */ /* 0x050fe8000004180c */
[----:B------:R-:W-:Y:S04]  /*127e0*/  FADD.FTZ R202, R202, R191 ;  /* 0x000000bfcaca7221 */ /* 0x000fe80000010000 */
[C---:B------:R-:W-:Y:S01]  /*127f0*/  HMMA.16816.F32.BF16 R16, R132.reuse, R150, R16 ;  /* 0x000000968410723c */ /* 0x040fe20000041810 */
[----:B------:R-:W4:Y:S03]  /*12800*/  LDSM.16.MT88.4 R148, [R224+0x3100] ;  /* 0x00310000e094783b */ /* 0x000f260000004200 */
[----:B------:R-:W-:Y:S04]  /*12810*/  FADD.FTZ R187, R187, R202 ;  /* 0x000000cabbbb7221 */ /* 0x000fe80000010000 */
[C---:B--2---:R-:W-:Y:S04]  /*12820*/  HMMA.16816.F32.BF16 R20, R132.reuse, R140, R20 ;  /* 0x0000008c8414723c */ /* 0x044fe80000041814 */
[----:B------:R-:W-:Y:S04]  /*12830*/  FADD.FTZ R244, R188, R187 ;  /* 0x000000bbbcf47221 */ /* 0x000fe80000010000 */
[C---:B------:R-:W-:Y:S01]  /*12840*/  HMMA.16816.F32.BF16 R24, R132.reuse, R142, R24 ;  /* 0x0000008e8418723c */ /* 0x040fe20000041818 */
[----:B------:R-:W2:Y:S07]  /*12850*/  LDSM.16.MT88.4 R140, [R231+0x5100] ;  /* 0x00510000e78c783b */ /* 0x000eae0000004200 */
[C---:B---3--:R-:W-:Y:S08]  /*12860*/  HMMA.16816.F32.BF16 R28, R132.reuse, R144, R28 ;  /* 0x00000090841c723c */ /* 0x048ff0000004181c */
[C---:B------:R-:W-:Y:S01]  /*12870*/  HMMA.16816.F32.BF16 R32, R132.reuse, R146, R32 ;  /* 0x000000928420723c */ /* 0x040fe20000041820 */
[----:B------:R-:W3:Y:S07]  /*12880*/  LDSM.16.MT88.4 R144, [R225+0x5100] ;  /* 0x00510000e190783b */ /* 0x000eee0000004200 */
[C---:B------:R-:W-:Y:S08]  /*12890*/  HMMA.16816.F32.BF16 R36, R132.reuse, R152, R36 ;  /* 0x000000988424723c */ /* 0x040ff00000041824 */
[C---:B------:R-:W-:Y:S08]  /*128a0*/  HMMA.16816.F32.BF16 R40, R132.reuse, R154, R40 ;  /* 0x0000009a8428723c */ /* 0x040ff00000041828 */
[C---:B------:R-:W-:Y:S08]  /*128b0*/  HMMA.16816.F32.BF16 R44, R132.reuse, R156, R44 ;  /* 0x0000009c842c723c */ /* 0x040ff0000004182c */
[C---:B------:R-:W-:Y:S01]  /*128c0*/  HMMA.16816.F32.BF16 R48, R132.reuse, R158, R48 ;  /* 0x0000009e8430723c */ /* 0x040fe20000041830 */
[----:B------:R-:W-:Y:S07]  /*128d0*/  LDSM.16.MT88.4 R156, [R231+0x1900] ;  /* 0x00190000e79c783b */ /* 0x000fee0000004200 */
        /* <DEDUP_REMOVED lines=10> */
[C---:B------:R-:W-:Y:S08]  /*12980*/  HMMA.16816.F32.BF16 R80, R132.reuse, R162, R80 ;  /* 0x000000a28450723c */ /* 0x040ff00000041850 */
        /* <DEDUP_REMOVED lines=8> */
[----:B------:R-:W-:Y:S07]  /*12a10*/  LDSM.16.MT88.4 R140, [R225+0x1900] ;  /* 0x00190000e18c783b */ /* 0x000fee0000004200 */
[C---:B------:R-:W-:Y:S08]  /*12a20*/  HMMA.16816.F32.BF16 R108, R132.reuse, R148, R108 ;  /* 0x00000094846c723c */ /* 0x040ff0000004186c */
[C---:B------:R-:W-:Y:S01]  /*12a30*/  HMMA.16816.F32.BF16 R112, R132.reuse, R150, R112 ;  /* 0x000000968470723c */ /* 0x040fe20000041870 */
[----:B------:R-:W2:Y:S07]  /*12a40*/  LDSM.16.MT88.4 R148, [R226+0x1900] ;  /* 0x00190000e294783b */ /* 0x000eae0000004200 */
[C---:B---3--:R-:W-:Y:S08]  /*12a50*/  HMMA.16816.F32.BF16 R116, R132.reuse, R144, R116 ;  /* 0x000000908474723c */ /* 0x048ff00000041874 */
[C---:B------:R-:W-:Y:S08]  /*12a60*/  HMMA.16816.F32.BF16 R120, R132.reuse, R146, R120 ;  /* 0x000000928478723c */ /* 0x040ff00000041878 */
[C---:B-1----:R-:W-:Y:S08]  /*12a70*/  HMMA.16816.F32.BF16 R124, R132.reuse, R136, R124 ;  /* 0x00000088847c723c */ /* 0x042ff0000004187c */
[----:B------:R-:W-:Y:S07]  /*12a80*/  HMMA.16816.F32.BF16 R128, R132, R138, R128 ;  /* 0x0000008a8480723c */ /* 0x000fee0000041880 */
[----:B-----5:R-:W-:Y:S02]  /*12a90*/  MOV R135, R169 ;  /* 0x000000a900877202 */ /* 0x020fe40000000f00 */
[----:B------:R-:W-:Y:S03]  /*12aa0*/  F2FP.BF16.PACK_AB R169, R189, R186 ;  /* 0x000000babda9723e */ /* 0x000fe600000010ff */
[-C--:B------:R-:W-:Y:S01]  /*12ab0*/  F2FP.BF16.PACK_AB R171, R165, R135.reuse ;  /* 0x00000087a5ab723e */ /* 0x080fe200000010ff */
[----:B------:R-:W-:Y:S01]  /*12ac0*/  FADD.FTZ R186, R186, R3 ;  /* 0x00000003baba7221 */ /* 0x000fe20000010000 */
[----:B------:R-:W-:Y:S03]  /*12ad0*/  MOV R3, R0 ;  /* 0x0000000000037202 */ /* 0x000fe60000000f00 */
[----:B------:R-:W-:Y:S02]  /*12ae0*/  FADD.FTZ R186, R189, R186 ;  /* 0x000000babdba7221 */ /* 0x000fe40000010000 */
[C---:B------:R-:W-:Y:S01]  /*12af0*/  HMMA.16816.F32.BF16 R160, R168.reuse, R156, R4 ;  /* 0x0000009ca8a0723c */ /* 0x040fe20000041804 */
[----:B------:R-:W1:Y:S07]  /*12b00*/  LDSM.16.MT88.4 R4, [R231+0x3900] ;  /* 0x00390000e704783b */ /* 0x000e6e0000004200 */
[C---:B------:R-:W-:Y:S01]  /*12b10*/  HMMA.16816.F32.BF16 R156, R168.reuse, R158, R8 ;  /* 0x0000009ea89c723c */ /* 0x040fe20000041808 */
[----:B------:R-:W3:Y:S07]  /*12b20*/  LDSM.16.MT88.4 R8, [R226+0x3900] ;  /* 0x00390000e208783b */ /* 0x000eee0000004200 */
[C---:B--2---:R-:W-:Y:S01]  /*12b30*/  HMMA.16816.F32.BF16 R152, R168.reuse, R148, R12 ;  /* 0x00000094a898723c */ /* 0x044fe2000004180c */
[----:B------:R-:W2:Y:S07]  /*12b40*/  LDSM.16.MT88.4 R12, [R225+0x3900] ;  /* 0x00390000e10c783b */ /* 0x000eae0000004200 */
[C---:B------:R-:W-:Y:S01]  /*12b50*/  HMMA.16816.F32.BF16 R148, R168.reuse, R150, R16 ;  /* 0x00000096a894723c */ /* 0x040fe20000041810 */
[----:B------:R-:W4:Y:S07]  /*12b60*/  LDSM.16.MT88.4 R16, [R224+0x3900] ;  /* 0x00390000e010783b */ /* 0x000f2e0000004200 */
[C---:B------:R-:W-:Y:S01]  /*12b70*/  HMMA.16816.F32.BF16 R144, R168.reuse, R140, R20 ;  /* 0x0000008ca890723c */ /* 0x040fe20000041814 */
[----:B------:R-:W5:Y:S07]  /*12b80*/  LDSM.16.MT88.4 R20, [R226+0x5900] ;  /* 0x00590000e214783b */ /* 0x000f6e0000004200 */
[C---:B------:R-:W-:Y:S01]  /*12b90*/  HMMA.16816.F32.BF16 R140, R168.reuse, R142, R24 ;  /* 0x0000008ea88c723c */ /* 0x040fe20000041818 */
[----:B------:R-:W2:Y:S07]  /*12ba0*/  LDSM.16.MT88.4 R24, [R225+0x5900] ;  /* 0x00590000e118783b */ /* 0x000eae0000004200 */
[C---:B------:R-:W-:Y:S01]  /*12bb0*/  HMMA.16816.F32.BF16 R136, R168.reuse, R172, R28 ;  /* 0x000000aca888723c */ /* 0x040fe2000004181c */
[----:B------:R-:W2:Y:S06]  /*12bc0*/  LDSM.16.MT88.4 R28, [R224+0x5900] ;  /* 0x00590000e01c783b */ /* 0x000eac0000004200 */
[----:B------:R-:W-:Y:S02]  /*12bd0*/  MOV R173, R135 ;  /* 0x0000008700ad7202 */ /* 0x000fe40000000f00 */
[C---:B------:R-:W-:Y:S01]  /*12be0*/  HMMA.16816.F32.BF16 R132, R168.reuse, R174, R32 ;  /* 0x000000aea884723c */ /* 0x040fe20000041820 */
[----:B------:R-:W4:Y:S02]  /*12bf0*/  LDSM.16.MT88.4 R32, [R231+0x7900] ;  /* 0x00790000e720783b */ /* 0x000f240000004200 */
[----:B------:R-:W-:Y:S04]  /*12c00*/  FADD.FTZ R186, R173, R186 ;  /* 0x000000baadba7221 */ /* 0x000fe80000010000 */
[----:B------:R-:W-:Y:S01]  /*12c10*/  FADD.FTZ R243, R165, R186 ;  /* 0x000000baa5f37221 */ /* 0x000fe20000010000 */
        /* <DEDUP_REMOVED lines=9> */
[C---:B----4-:R-:W-:Y:S08]  /*12cb0*/  HMMA.16816.F32.BF16 R60, R168.reuse, R16, R60 ;  /* 0x00000010a83c723c */ /* 0x050ff0000004183c */
[C---:B------:R-:W-:Y:S08]  /*12cc0*/  HMMA.16816.F32.BF16 R64, R168.reuse, R18, R64 ;  /* 0x00000012a840723c */ /* 0x040ff00000041840 */
[C---:B------:R-:W-:Y:S08]  /*12cd0*/  HMMA.16816.F32.BF16 R68, R168.reuse, R176, R68 ;  /* 0x000000b0a844723c */ /* 0x040ff00000041844 */
[C---:B------:R-:W-:Y:S08]  /*12ce0*/  HMMA.16816.F32.BF16 R72, R168.reuse, R178, R72 ;  /* 0x000000b2a848723c */ /* 0x040ff00000041848 */
[C---:B-----5:R-:W-:Y:S08]  /*12cf0*/  HMMA.16816.F32.BF16 R76, R168.reuse, R20, R76 ;  /* 0x00000014a84c723c */ /* 0x060ff0000004184c */
[C---:B------:R-:W-:Y:S08]  /*12d00*/  HMMA.16816.F32.BF16 R80, R168.reuse, R22, R80 ;  /* 0x00000016a850723c */ /* 0x040ff00000041850 */
[C---:B------:R-:W-:Y:S08]  /*12d10*/  HMMA.16816.F32.BF16 R84, R168.reuse, R24, R84 ;  /* 0x00000018a854723c */ /* 0x040ff00000041854 */
[C---:B------:R-:W-:Y:S08]  /*12d20*/  HMMA.16816.F32.BF16 R88, R168.reuse, R26, R88 ;  /* 0x0000001aa858723c */ /* 0x040ff00000041858 */
[C---:B------:R-:W-:Y:S08]  /*12d30*/  HMMA.16816.F32.BF16 R92, R168.reuse, R28, R92 ;  /* 0x0000001ca85c723c */ /* 0x040ff0000004185c */
[C---:B------:R-:W-:Y:S08]  /*12d40*/  HMMA.16816.F32.BF16 R96, R168.reuse, R30, R96 ;  /* 0x0000001ea860723c */ /* 0x040ff00000041860 */
[C---:B------:R-:W-:Y:S08]  /*12d50*/  HMMA.16816.F32.BF16 R100, R168.reuse, R32, R100 ;  /* 0x00000020a864723c */ /* 0x040ff00000041864 */
[C---:B------:R-:W-:Y:S08]  /*12d60*/  HMMA.16816.F32.BF16 R104, R168.reuse, R34, R104 ;  /* 0x00000022a868723c */ /* 0x040ff00000041868 */
[C---:B-1----:R-:W-:Y:S08]  /*12d70*/  HMMA.16816.F32.BF16 R108, R168.reuse, R4, R108 ;  /* 0x00000004a86c723c */ /* 0x042ff0000004186c */
[C---:B------:R-:W-:Y:S08]  /*12d80*/  HMMA.16816.F32.BF16 R112, R168.reuse, R6, R112 ;  /* 0x00000006a870723c */ /* 0x040ff00000041870 */
[C---:B---3--:R-:W-:Y:S08]  /*12d90*/  HMMA.16816.F32.BF16 R116, R168.reuse, R8, R116 ;  /* 0x00000008a874723c */ /* 0x048ff00000041874 */
[C---:B------:R-:W-:Y:S08]  /*12da0*/  HMMA.16816.F32.BF16 R120, R168.reuse, R10, R120 ;  /* 0x0000000aa878723c */ /* 0x040ff00000041878 */
[C---:B--2---:R-:W-:Y:S08]  /*12db0*/  HMMA.16816.F32.BF16 R124, R168.reuse, R12, R124 ;  /* 0x0000000ca87c723c */ /* 0x044ff0000004187c */
[----:B------:R-:W-:Y:S01]  /*12dc0*/  HMMA.16816.F32.BF16 R128, R168, R14, R128 ;  /* 0x0000000ea880723c */ /* 0x000fe20000041880 */
[----:B------:R-:W-:-:S07]  /*12dd0*/  @P0 BRA `(.L_x_2014) ;  /* 0xffffbc9000000947 */ /* 0x000fce000383ffff */
.L_x_2004:
[----:B------:R-:W1:Y:S01]  /*12de0*/  SHFL.BFLY PT, R3, R244, 0x2, 0x1f ;  /* 0x0c401f00f4037f89 */ /* 0x000e6200000e0000 */
[----:B------:R-:W-:-:S02]  /*12df0*/  MOV R2, RZ ;  /* 0x000000ff00027202 */ /* 0x000fc40000000f00 */
[----:B------:R-:W-:Y:S01]  /*12e00*/  MOV R4, RZ ;  /* 0x000000ff00047202 */ /* 0x000fe20000000f00 */
[----:B------:R-:W2:Y:S01]  /*12e10*/  SHFL.BFLY PT, R8, R243, 0x2, 0x1f ;  /* 0x0c401f00f3087f89 */ /* 0x000ea200000e0000 */
[----:B------:R-:W-:Y:S02]  /*12e20*/  MOV R7, 0xff800000 ;  /* 0xff80000000077802 */ /* 0x000fe40000000f00 */
[----:B------:R-:W-:Y:S01]  /*12e30*/  PLOP3.LUT P2, PT, PT, PT, PT, 0x8, 0x0 ;  /* 0x000000000000781c */ /* 0x000fe20003f4e170 */
[----:B-1----:R-:W-:Y:S02]  /*12e40*/  FADD.FTZ R3, R3, R244 ;  /* 0x000000f403037221 */ /* 0x002fe40000010000 */
[----:B--2---:R-:W-:-:S03]  /*12e50*/  FADD.FTZ R8, R8, R243 ;  /* 0x000000f308087221 */ /* 0x004fc60000010000 */
[----:B------:R-:W1:Y:S04]  /*12e60*/  SHFL.BFLY PT, R6, R3, 0x1, 0x1f ;  /* 0x0c201f0003067f89 */ /* 0x000e6800000e0000 */
[----:B------:R-:W2:Y:S01]  /*12e70*/  SHFL.BFLY PT, R5, R8, 0x1, 0x1f ;  /* 0x0c201f0008057f89 */ /* 0x000ea200000e0000 */
[----:B-1----:R-:W-:Y:S02]  /*12e80*/  FADD.FTZ R6, R3, R6 ;  /* 0x0000000603067221 */ /* 0x002fe40000010000 */
[----:B--2---:R-:W-:-:S03]  /*12e90*/  FADD.FTZ R5, R5, R8 ;  /* 0x0000000805057221 */ /* 0x004fc60000010000 */
[----:B------:R-:W-:Y:S02]  /*12ea0*/  FSETP.NE.FTZ.AND P1, PT, R6, RZ, PT ;  /* 0x000000ff0600720b */ /* 0x000fe40003f35000 */
[----:B------:R-:W-:-:S11]  /*12eb0*/  FSETP.NE.FTZ.AND P0, PT, R5, RZ, PT ;  /* 0x000000ff0500720b */ /* 0x000fd60003f15000 */
[----:B------:R-:W1:Y:S01]  /*12ec0*/  @P1 MUFU.RCP R2, R6 ;  /* 0x0000000600021308 */ /* 0x000e620000001000 */
[----:B------:R-:W-:Y:S02]  /*12ed0*/  @P1 MOV R10, 0x3f317218 ;  /* 0x3f317218000a1802 */ /* 0x000fe40000000f00 */
[----:B------:R-:W-:-:S05]  /*12ee0*/  @P0 MOV R11, 0x3f317218 ;  /* 0x3f317218000b0802 */ /* 0x000fca0000000f00 */
[----:B------:R-:W2:Y:S01]  /*12ef0*/  @P1 MUFU.LG2 R6, R6 ;  /* 0x0000000600061308 */ /* 0x000ea20000000c00 */
[----:B------:R-:W-:-:S07]  /*12f00*/  @P0 FMUL.FTZ R11, R11, c[0x0][0x2d0] ;  /* 0x0000b4000b0b0a20 */ /* 0x000fce0000410000 */
[----:B------:R-:W3:Y:S01]  /*12f10*/  @P0 MUFU.LG2 R8, R5 ;  /* 0x0000000500080308 */ /* 0x000ee20000000c00 */
[C---:B-1----:R-:W-:Y:S02]  /*12f20*/  FMUL.FTZ R160, R2.reuse, R160 ;  /* 0x000000a002a07220 */ /* 0x042fe40000410000 */
[C---:B------:R-:W-:Y:S02]  /*12f30*/  FMUL.FTZ R161, R2.reuse, R161 ;  /* 0x000000a102a17220 */ /* 0x040fe40000410000 */
[C---:B------:R-:W-:Y:S02]  /*12f40*/  FMUL.FTZ R156, R2.reuse, R156 ;  /* 0x0000009c029c7220 */ /* 0x040fe40000410000 */
[----:B------:R-:W-:Y:S01]  /*12f50*/  FMUL.FTZ R157, R2, R157 ;  /* 0x0000009d029d7220 */ /* 0x000fe20000410000 */
[----:B------:R1:W4:Y:S01]  /*12f60*/  @P0 MUFU.RCP R4, R5 ;  /* 0x0000000500040308 */ /* 0x0003220000001000 */
[----:B--2---:R-:W-:Y:S02]  /*12f70*/  @P1 FMUL.FTZ R9, R6, 0.69314718246459960938 ;  /* 0x3f31721806091820 */ /* 0x004fe40000410000 */
[----:B------:R-:W-:-:S02]  /*12f80*/  @P1 FMUL.FTZ R6, R10, c[0x0][0x2d0] ;  /* 0x0000b4000a061a20 */ /* 0x000fc40000410000 */
[C---:B------:R-:W-:Y:S02]  /*12f90*/  FMUL.FTZ R152, R2.reuse, R152 ;  /* 0x0000009802987220 */ /* 0x040fe40000410000 */
[----:B------:R-:W-:Y:S02]  /*12fa0*/  FMUL.FTZ R153, R2, R153 ;  /* 0x0000009902997220 */ /* 0x000fe40000410000 */
        /* <DEDUP_REMOVED lines=60> */
[C---:B----4-:R-:W-:Y:S02]  /*13370*/  FMUL.FTZ R162, R4.reuse, R162 ;  /* 0x000000a204a27220 */ /* 0x050fe40000410000 */
        /* <DEDUP_REMOVED lines=65> */
.L_x_1966:
[----:B------:R-:W-:Y:S05]  /*13790*/  @P2 BRA `(.L_x_2015) ;  /* 0x00001f9000002947 */ /* 0x000fea0003800000 */
[----:B------:R-:W1:Y:S01]  /*137a0*/  S2R R9, SR_CTAID.Y ;  /* 0x0000000000097919 */ /* 0x000e620000002600 */
[----:B------:R-:W-:Y:S01]  /*137b0*/  IMAD R8, RZ, RZ, -UR13 ;  /* 0x8000000dff087e24 */ /* 0x000fe2000f8e02ff */
[----:B------:R-:W-:Y:S01]  /*137c0*/  USHF.R.S32.HI UR6, URZ, 0x1f, UR13 ;  /* 0x0000001f3f067899 */ /* 0x000fe2000801140d */
[----:B------:R-:W-:Y:S01]  /*137d0*/  BSSY B0, `(.L_x_2016) ;  /* 0x0000132000007945 */ /* 0x000fe20003800000 */
[----:B------:R-:W3:Y:S01]  /*137e0*/  S2R R4, SR_TID.X ;  /* 0x0000000000047919 */ /* 0x000ee20000002100 */
[----:B------:R-:W-:-:S02]  /*137f0*/  ULDC.64 UR4, c[0x0][0x4d0] ;  /* 0x0001340000047ab9 */ /* 0x000fc40000000a00 */
[----:B------:R-:W-:Y:S01]  /*13800*/  UIMAD UR7, UR6, UR4, URZ ;  /* 0x00000004060772a4 */ /* 0x000fe2000f8e023f */
[----:B------:R-:W4:Y:S01]  /*13810*/  S2R R11, SR_CTAID.Z ;  /* 0x00000000000b7919 */ /* 0x000f220000002700 */
[----:B------:R-:W-:Y:S02]  /*13820*/  UIMAD.WIDE.U32 UR8, UR13, UR4, URZ ;  /* 0x000000040d0872a5 */ /* 0x000fe4000f8e003f */
[----:B------:R-:W-:Y:S01]  /*13830*/  UIMAD UR7, UR13, UR5, UR7 ;  /* 0x000000050d0772a4 */ /* 0x000fe2000f8e0207 */
[----:B------:R-:W5:Y:S02]  /*13840*/  S2R R12, SR_CTAID.X ;  /* 0x00000000000c7919 */ /* 0x000f640000002500 */
        /* <DEDUP_REMOVED lines=8> */
[----:B-1----:R-:W-:Y:S02]  /*138d0*/  IMAD R8, R8, c[0x0][0x550], R9 ;  /* 0x0001540008087a24 */ /* 0x002fe400078e0209 */
[----:B------:R-:W-:Y:S01]  /*138e0*/  UIADD3 UR4, UR11, UR4, URZ ;  /* 0x000000040b047290 */ /* 0x000fe2000fffe03f */
[----:B------:R-:W-:Y:S01]  /*138f0*/  IMAD.U32 R17, RZ, RZ, UR11 ;  /* 0x0000000bff117e24 */ /* 0x000fe2000f8e00ff */
[----:B---3--:R-:W-:Y:S01]  /*13900*/  SHF.R.S32.HI R9, RZ, 0x1f, R4 ;  /* 0x0000001fff097819 */ /* 0x008fe20000011404 */
[----:B------:R-:W-:-:S03]  /*13910*/  IMAD.U32 R19, RZ, RZ, UR7 ;  /* 0x00000007ff137e24 */ /* 0x000fc6000f8e00ff */
[CC--:B------:R-:W-:Y:S01]  /*13920*/  LEA.HI R0, R9.reuse, R4.reuse, RZ, 0x5 ;  /* 0x0000000409007211 */ /* 0x0c0fe200078f28ff */
[----:B------:R-:W-:Y:S01]  /*13930*/  IMAD.U32 R17, RZ, RZ, UR4 ;  /* 0x00000004ff117e24 */ /* 0x000fe2000f8e00ff */
[-C--:B------:R-:W-:Y:S01]  /*13940*/  LEA.HI R9, R9, R4.reuse, RZ, 0x2 ;  /* 0x0000000409097211 */ /* 0x080fe200078f10ff */
[C---:B----4-:R-:W-:Y:S01]  /*13950*/  IMAD.WIDE.U32 R18, R11.reuse, c[0x0][0x4d8], R18 ;  /* 0x000136000b127a25 */ /* 0x050fe200078e0012 */
[----:B------:R-:W-:Y:S02]  /*13960*/  LOP3.LUT R13, R0, 0xffffffe0, RZ, 0xc0, !PT ;  /* 0xffffffe0000d7812 */ /* 0x000fe400078ec0ff */
[----:B------:R-:W-:Y:S01]  /*13970*/  SHF.R.S32.HI R15, RZ, 0x5, R0 ;  /* 0x00000005ff0f7819 */ /* 0x000fe20000011400 */
[----:B------:R-:W-:Y:S01]  /*13980*/  IMAD.WIDE.U32 R16, R11, c[0x0][0x440], R16 ;  /* 0x000110000b107a25 */ /* 0x000fe200078e0010 */
[----:B------:R-:W-:Y:S02]  /*13990*/  SHF.R.S32.HI R0, RZ, 0x1f, R0 ;  /* 0x0000001fff007819 */ /* 0x000fe40000011400 */
[----:B------:R-:W-:Y:S01]  /*139a0*/  LOP3.LUT R9, R9, 0xfffffffc, RZ, 0xc0, !PT ;  /* 0xfffffffc09097812 */ /* 0x000fe200078ec0ff */
[----:B------:R-:W-:Y:S01]  /*139b0*/  IMAD.IADD R6, R4, 0x1, -R13 ;  /* 0x0000000104067824 */ /* 0x000fe200078e0a0d */
[----:B------:R-:W-:Y:S01]  /*139c0*/  LEA.HI R0, R0, R15, RZ, 0x3 ;  /* 0x0000000f00007211 */ /* 0x000fe200078f18ff */
[----:B------:R-:W-:Y:S01]  /*139d0*/  IMAD.MOV.U32 R20, RZ, RZ, R18 ;  /* 0x000000ffff147224 */ /* 0x000fe200078e0012 */
[----:B------:R-:W-:Y:S01]  /*139e0*/  IADD3 R9, -R9, R4, RZ ;  /* 0x0000000409097210 */ /* 0x000fe20007ffe1ff */
[----:B------:R-:W-:Y:S01]  /*139f0*/  IMAD.MOV.U32 R22, RZ, RZ, R16 ;  /* 0x000000ffff167224 */ /* 0x000fe200078e0010 */
[----:B------:R-:W-:-:S02]  /*13a00*/  LOP3.LUT R0, R0, 0xffffff8, RZ, 0xc0, !PT ;  /* 0x0ffffff800007812 */ /* 0x000fc400078ec0ff */
[----:B------:R-:W-:Y:S02]  /*13a10*/  SHF.R.S32.HI R13, RZ, 0x1f, R6 ;  /* 0x0000001fff0d7819 */ /* 0x000fe40000011406 */
[----:B------:R-:W-:Y:S01]  /*13a20*/  SHF.R.S32.HI R10, RZ, 0x1f, R11 ;  /* 0x0000001fff0a7819 */ /* 0x000fe2000001140b */
[----:B------:R-:W-:Y:S01]  /*13a30*/  IMAD.IADD R15, R15, 0x1, -R0 ;  /* 0x000000010f0f7824 */ /* 0x000fe200078e0a00 */
[----:B------:R-:W-:Y:S02]  /*13a40*/  LEA.HI R0, R9, R9, RZ, 0x1 ;  /* 0x0000000909007211 */ /* 0x000fe400078f08ff */
[----:B------:R-:W-:Y:S01]  /*13a50*/  LEA.HI R4, R13, R6, RZ, 0x2 ;  /* 0x000000060d047211 */ /* 0x000fe200078f10ff */
[----:B------:R-:W-:Y:S01]  /*13a60*/  IMAD.MOV.U32 R13, RZ, RZ, c[0x0][0x4e8] ;  /* 0x00013a00ff0d7624 */ /* 0x000fe200078e00ff */
[----:B------:R-:W-:Y:S02]  /*13a70*/  LOP3.LUT R0, R0, 0x1ffffffe, RZ, 0xc0, !PT ;  /* 0x1ffffffe00007812 */ /* 0x000fe400078ec0ff */
[----:B------:R-:W-:-:S02]  /*13a80*/  SHF.R.S32.HI R14, RZ, 0x2, R4 ;  /* 0x00000002ff0e7819 */ /* 0x000fc40000011404 */
[----:B------:R-:W-:Y:S01]  /*13a90*/  IADD3 R0, R9, -R0, RZ ;  /* 0x8000000009007210 */ /* 0x000fe20007ffe0ff */
[----:B------:R-:W-:Y:S01]  /*13aa0*/  BAR.SYNC.DEFER_BLOCKING 0x1, 0x100 ;  /* 0x0044000000007b1d */ /* 0x000fe20000010000 */
[----:B------:R-:W-:Y:S01]  /*13ab0*/  ISETP.NE.AND P1, PT, R13, 0x1, PT ;  /* 0x000000010d00780c */ /* 0x000fe20003f25270 */
[----:B------:R-:W-:Y:S02]  /*13ac0*/  IMAD R15, R15, 0x10, R14 ;  /* 0x000000100f0f7824 */ /* 0x000fe400078e020e */
[----:B------:R-:W-:Y:S02]  /*13ad0*/  IMAD R14, R10, c[0x0][0x4d8], RZ ;  /* 0x000136000a0e7a24 */ /* 0x000fe400078e02ff */
[----:B------:R-:W-:Y:S01]  /*13ae0*/  IMAD R9, R0, 0x8, R15 ;  /* 0x0000000800097824 */ /* 0x000fe200078e020f */
[----:B------:R-:W-:Y:S01]  /*13af0*/  SHF.R.S32.HI R0, RZ, 0x1f, R8 ;  /* 0x0000001fff007819 */ /* 0x000fe20000011408 */
[----:B------:R-:W-:Y:S02]  /*13b00*/  IMAD R10, R10, c[0x0][0x440], RZ ;  /* 0x000110000a0a7a24 */ /* 0x000fe400078e02ff */
[C---:B------:R-:W-:Y:S01]  /*13b10*/  IMAD R14, R11.reuse, c[0x0][0x4dc], R14 ;  /* 0x000137000b0e7a24 */ /* 0x040fe200078e020e */
[C---:B-----5:R-:W-:Y:S01]  /*13b20*/  LEA R9, R12.reuse, R9, 0x7 ;  /* 0x000000090c097211 */ /* 0x060fe200078e38ff */
[----:B------:R-:W-:Y:S01]  /*13b30*/  IMAD R10, R11, c[0x0][0x444], R10 ;  /* 0x000111000b0a7a24 */ /* 0x000fe200078e020a */
[----:B------:R-:W-:Y:S01]  /*13b40*/  LEA R12, R12, R15, 0x7 ;  /* 0x0000000f0c0c7211 */ /* 0x000fe200078e38ff */
[----:B------:R-:W-:Y:S01]  /*13b50*/  IMAD.IADD R21, R19, 0x1, R14 ;  /* 0x0000000113157824 */ /* 0x000fe200078e020e */
[----:B------:R-:W-:Y:S01]  /*13b60*/  MOV R11, R9 ;  /* 0x00000009000b7202 */ /* 0x000fe20000000f00 */
[----:B------:R-:W-:-:S02]  /*13b70*/  IMAD.IADD R23, R17, 0x1, R10 ;  /* 0x0000000111177824 */ /* 0x000fc400078e020a */
[----:B------:R-:W-:-:S04]  /*13b80*/  @P1 IMAD.HI.U32 R10, R9, c[0x0][0x4ec], RZ ;  /* 0x00013b00090a1a27 */ /* 0x000fc800078e00ff */
[C---:B------:R-:W-:Y:S01]  /*13b90*/  IMAD R17, R0.reuse, c[0x0][0x4e0], RZ ;  /* 0x0001380000117a24 */ /* 0x040fe200078e02ff */
[----:B------:R-:W-:Y:S01]  /*13ba0*/  @P1 SHF.R.U32.HI R11, RZ, c[0x0][0x4f0], R10 ;  /* 0x00013c00ff0b1a19 */ /* 0x000fe2000001160a */
[----:B------:R-:W-:Y:S02]  /*13bb0*/  IMAD R19, R0, c[0x0][0x448], RZ ;  /* 0x0001120000137a24 */ /* 0x000fe400078e02ff */
[C---:B------:R-:W-:Y:S01]  /*13bc0*/  IMAD R17, R8.reuse, c[0x0][0x4e4], R17 ;  /* 0x0001390008117a24 */ /* 0x040fe200078e0211 */
[----:B------:R-:W-:Y:S01]  /*13bd0*/  IADD3 R0, -R11, RZ, RZ ;  /* 0x000000ff0b007210 */ /* 0x000fe20007ffe1ff */
[C---:B------:R-:W-:Y:S01]  /*13be0*/  IMAD R19, R8.reuse, c[0x0][0x44c], R19 ;  /* 0x0001130008137a24 */ /* 0x040fe200078e0213 */
[----:B------:R-:W-:Y:S01]  /*13bf0*/  SHF.R.S32.HI R14, RZ, 0x1f, R11 ;  /* 0x0000001fff0e7819 */ /* 0x000fe2000001140b */
[----:B------:R-:W-:-:S04]  /*13c00*/  IMAD.WIDE.U32 R22, R8, c[0x0][0x448], R22 ;  /* 0x0001120008167a25 */ /* 0x000fc800078e0016 */
[----:B------:R-:W-:-:S04]  /*13c10*/  IMAD.WIDE.U32 R20, R8, c[0x0][0x4e0], R20 ;  /* 0x0001380008147a25 */ /* 0x000fc800078e0014 */
[----:B------:R-:W-:Y:S01]  /*13c20*/  @P1 IMAD.HI.U32 R8, R9, c[0x0][0x4ec], RZ ;  /* 0x00013b0009081a27 */ /* 0x000fe200078e00ff */
[----:B------:R-:W-:-:S03]  /*13c30*/  IADD3 R16, P0, R11, R20, RZ ;  /* 0x000000140b107210 */ /* 0x000fc60007f1e0ff */
[----:B------:R-:W-:Y:S01]  /*13c40*/  IMAD R0, R0, c[0x0][0x4e8], R9 ;  /* 0x00013a0000007a24 */ /* 0x000fe200078e0209 */
[----:B------:R-:W-:Y:S01]  /*13c50*/  IADD3.X R17, R14, R21, R17, P0, !PT ;  /* 0x000000150e117210 */ /* 0x000fe200007fe411 */
[----:B------:R-:W-:Y:S01]  /*13c60*/  IMAD.MOV.U32 R10, RZ, RZ, R9 ;  /* 0x000000ffff0a7224 */ /* 0x000fe200078e0009 */
[----:B------:R-:W-:Y:S01]  /*13c70*/  @P1 SHF.R.U32.HI R10, RZ, c[0x0][0x4f0], R8 ;  /* 0x00013c00ff0a1a19 */ /* 0x000fe20000011608 */
[----:B------:R-:W-:Y:S01]  /*13c80*/  IMAD.IADD R23, R23, 0x1, R19 ;  /* 0x0000000117177824 */ /* 0x000fe200078e0213 */
[----:B------:R-:W-:Y:S01]  /*13c90*/  SHF.R.S32.HI R8, RZ, 0x1f, R0 ;  /* 0x0000001fff087819 */ /* 0x000fe20000011400 */
[----:B------:R-:W-:Y:S01]  /*13ca0*/  IMAD.WIDE.U32 R16, R0, c[0x0][0x4c8], R16 ;  /* 0x0001320000107a25 */ /* 0x000fe200078e0010 */
[----:B------:R-:W-:-:S03]  /*13cb0*/  IADD3 R14, -R10, RZ, RZ ;  /* 0x000000ff0a0e7210 */ /* 0x000fc60007ffe1ff */
[----:B------:R-:W-:Y:S01]  /*13cc0*/  IMAD R11, R8, c[0x0][0x4c8], RZ ;  /* 0x00013200080b7a24 */ /* 0x000fe200078e02ff */
[----:B------:R-:W-:Y:S01]  /*13cd0*/  SHF.R.S32.HI R8, RZ, 0x1f, R10 ;  /* 0x0000001fff087819 */ /* 0x000fe2000001140a */
[----:B------:R-:W-:Y:S02]  /*13ce0*/  IMAD R14, R14, c[0x0][0x4e8], R9 ;  /* 0x00013a000e0e7a24 */ /* 0x000fe400078e0209 */
[----:B------:R-:W-:Y:S01]  /*13cf0*/  IMAD R11, R0, c[0x0][0x4cc], R11 ;  /* 0x00013300000b7a24 */ /* 0x000fe200078e020b */
[----:B------:R-:W-:Y:S01]  /*13d00*/  LEA R0, P0, R16, c[0x0][0x4a8], 0x2 ;  /* 0x00012a0010007a11 */ /* 0x000fe200078010ff */
[----:B------:R-:W-:Y:S01]  /*13d10*/  IMAD R9, R8, c[0x0][0x430], RZ ;  /* 0x00010c0008097a24 */ /* 0x000fe200078e02ff */
[----:B------:R-:W-:Y:S01]  /*13d20*/  SHF.R.S32.HI R8, RZ, 0x1f, R14 ;  /* 0x0000001fff087819 */ /* 0x000fe2000001140e */
[----:B------:R-:W-:Y:S02]  /*13d30*/  IMAD.IADD R11, R17, 0x1, R11 ;  /* 0x00000001110b7824 */ /* 0x000fe400078e020b */
[----:B------:R-:W-:Y:S01]  /*13d40*/  SHFL.IDX PT, R18, R0, 0x1, 0x1c1f ;  /* 0x003c1f0000127f89 */ /* 0x000fe200000e0000 */
[----:B------:R-:W-:-:S02]  /*13d50*/  IMAD.WIDE.U32 R22, R10, c[0x0][0x430], R22 ;  /* 0x00010c000a167a25 */ /* 0x000fc400078e0016 */
[----:B------:R-:W-:Y:S02]  /*13d60*/  LEA.HI.X R11, R16, c[0x0][0x4ac], R11, 0x2, P0 ;  /* 0x00012b00100b7a11 */ /* 0x000fe400000f140b */
[----:B------:R-:W-:Y:S01]  /*13d70*/  SHFL.IDX PT, R16, R0, RZ, 0x1c1f ;  /* 0x001c1fff00107589 */ /* 0x000fe200000e0000 */
[----:B------:R-:W-:Y:S01]  /*13d80*/  IMAD R9, R10, c[0x0][0x434], R9 ;  /* 0x00010d000a097a24 */ /* 0x000fe200078e0209 */
[----:B------:R-:W-:Y:S01]  /*13d90*/  LOP3.LUT P0, RZ, R6, 0x3, RZ, 0xc0, !PT ;  /* 0x0000000306ff7812 */ /* 0x000fe2000780c0ff */
[----:B------:R-:W-:Y:S01]  /*13da0*/  IMAD R13, R13, c[0x0][0x388], RZ ;  /* 0x0000e2000d0d7a24 */ /* 0x000fe200078e02ff */
[----:B------:R-:W1:Y:S01]  /*13db0*/  SHFL.IDX PT, R17, R11, RZ, 0x1c1f ;  /* 0x001c1fff0b117589 */ /* 0x000e6200000e0000 */
[----:B------:R-:W-:Y:S02]  /*13dc0*/  IMAD.IADD R23, R23, 0x1, R9 ;  /* 0x0000000117177824 */ /* 0x000fe400078e0209 */
[----:B------:R-:W-:Y:S01]  /*13dd0*/  IMAD R9, R8, c[0x0][0x428], RZ ;  /* 0x00010a0008097a24 */ /* 0x000fe200078e02ff */
[----:B------:R3:W4:Y:S01]  /*13de0*/  SHFL.IDX PT, R19, R11, 0x1, 0x1c1f ;  /* 0x003c1f000b137f89 */ /* 0x00072200000e0000 */
[----:B------:R-:W-:-:S02]  /*13df0*/  IADD3 R8, R12, 0x8, RZ ;  /* 0x000000080c087810 */ /* 0x000fc40007ffe0ff */
[-C--:B------:R-:W-:Y:S01]  /*13e00*/  ISETP.GE.OR P2, PT, R12, R13.reuse, P0 ;  /* 0x0000000d0c00720c */ /* 0x080fe20000746670 */
[----:B------:R-:W-:Y:S01]  /*13e10*/  IMAD R9, R14, c[0x0][0x42c], R9 ;  /* 0x00010b000e097a24 */ /* 0x000fe200078e0209 */
[----:B------:R-:W-:Y:S01]  /*13e20*/  ISETP.GE.OR P0, PT, R8, R13, P0 ;  /* 0x0000000d0800720c */ /* 0x000fe20000706670 */
[----:B------:R-:W-:-:S05]  /*13e30*/  IMAD.WIDE.U32 R14, R14, c[0x0][0x428], R22 ;  /* 0x00010a000e0e7a25 */ /* 0x000fca00078e0016 */
[----:B------:R-:W-:Y:S02]  /*13e40*/  IADD3 R10, R15, R9, RZ ;  /* 0x000000090f0a7210 */ /* 0x000fe40007ffe0ff */
[----:B------:R-:W-:-:S04]  /*13e50*/  LEA R9, P1, R14, c[0x0][0x400], 0x2 ;  /* 0x000100000e097a11 */ /* 0x000fc800078210ff */
[----:B------:R-:W-:Y:S02]  /*13e60*/  LEA.HI.X R10, R14, c[0x0][0x404], R10, 0x2, P1 ;  /* 0x000101000e0a7a11 */ /* 0x000fe400008f140a */
[----:B------:R-:W-:Y:S01]  /*13e70*/  ISETP.GE.AND P1, PT, R8, R13, PT ;  /* 0x0000000d0800720c */ /* 0x000fe20003f26270 */
[----:B-1----:R1:W-:Y:S01]  /*13e80*/  @!P2 ST.E [R16.64], R5 ;  /* 0x000000051000a985 */ /* 0x0023e2000c101912 */
[----:B---3--:R-:W-:-:S03]  /*13e90*/  LOP3.LUT R11, R4, 0x7ffffffc, RZ, 0xc0, !PT ;  /* 0x7ffffffc040b7812 */ /* 0x008fc600078ec0ff */
[----:B----4-:R3:W-:Y:S01]  /*13ea0*/  @!P0 ST.E [R18.64], R7 ;  /* 0x0000000712008985 */ /* 0x0107e2000c101912 */
[----:B------:R-:W-:Y:S01]  /*13eb0*/  ISETP.GE.AND P0, PT, R12, R13, PT ;  /* 0x0000000d0c00720c */ /* 0x000fe20003f06270 */
[----:B------:R-:W-:Y:S02]  /*13ec0*/  IMAD.IADD R11, R6, 0x1, -R11 ;  /* 0x00000001060b7824 */ /* 0x000fe400078e0a0b */
[----:B------:R3:W4:Y:S04]  /*13ed0*/  SHFL.IDX PT, R14, R9, RZ, 0x1c1f ;  /* 0x001c1fff090e7589 */ /* 0x00072800000e0000 */
[----:B------:R3:W2:Y:S01]  /*13ee0*/  SHFL.IDX PT, R15, R10, RZ, 0x1c1f ;  /* 0x001c1fff0a0f7589 */ /* 0x0006a200000e0000 */
[----:B------:R-:W-:Y:S02]  /*13ef0*/  SHF.L.U32 R11, R11, 0x1, RZ ;  /* 0x000000010b0b7819 */ /* 0x000fe400000006ff */
[----:B-1----:R-:W-:-:S03]  /*13f00*/  P2R R5, PR, RZ, 0x2 ;  /* 0x00000002ff057803 */ /* 0x002fc60000000000 */
[----:B------:R-:W-:Y:S05]  /*13f10*/  @P0 BRA `(.L_x_2017) ;  /* 0x00000bd000000947 */ /* 0x000fea0003800000 */
[C---:B------:R-:W-:Y:S02]  /*13f20*/  IADD3 R4, R11.reuse, 0x8, RZ ;  /* 0x000000080b047810 */ /* 0x040fe40007ffe0ff */
[C---:B------:R-:W-:Y:S02]  /*13f30*/  IADD3 R0, R11.reuse, 0x10, RZ ;  /* 0x000000100b007810 */ /* 0x040fe40007ffe0ff */
[----:B------:R-:W-:Y:S02]  /*13f40*/  ISETP.GE.AND P5, PT, R4, c[0x0][0x3c8], PT ;  /* 0x0000f20004007a0c */ /* 0x000fe40003fa6270 */
[C---:B------:R-:W-:Y:S02]  /*13f50*/  ISETP.GE.AND P0, PT, R11.reuse, c[0x0][0x3c8], PT ;  /* 0x0000f2000b007a0c */ /* 0x040fe40003f06270 */
[----:B------:R-:W-:Y:S02]  /*13f60*/  ISETP.GE.AND P4, PT, R0, c[0x0][0x3c8], PT ;  /* 0x0000f20000007a0c */ /* 0x000fe40003f86270 */
[----:B------:R-:W-:-:S02]  /*13f70*/  IADD3 R8, R11, 0x18, RZ ;  /* 0x000000180b087810 */ /* 0x000fc40007ffe0ff */
[C---:B---3--:R-:W-:Y:S02]  /*13f80*/  IADD3 R7, R11.reuse, 0x20, RZ ;  /* 0x000000200b077810 */ /* 0x048fe40007ffe0ff */
[C---:B------:R-:W-:Y:S02]  /*13f90*/  IADD3 R6, R11.reuse, 0x28, RZ ;  /* 0x000000280b067810 */ /* 0x040fe40007ffe0ff */
[----:B------:R-:W-:Y:S02]  /*13fa0*/  ISETP.GE.AND P3, PT, R8, c[0x0][0x3c8], PT ;  /* 0x0000f20008007a0c */ /* 0x000fe40003f66270 */
[----:B------:R-:W-:Y:S01]  /*13fb0*/  @!P5 LEA.HI R4, R4, R4, RZ, 0x1 ;  /* 0x000000040404d211 */ /* 0x000fe200078f08ff */
[----:B--2-4-:R-:W-:Y:S01]  /*13fc0*/  @!P0 IMAD.WIDE R18, R11, 0x4, R14 ;  /* 0x000000040b128825 */ /* 0x014fe200078e020e */
[----:B------:R-:W-:Y:S02]  /*13fd0*/  ISETP.GE.AND P2, PT, R7, c[0x0][0x3c8], PT ;  /* 0x0000f20007007a0c */ /* 0x000fe40003f46270 */
[----:B------:R-:W-:-:S02]  /*13fe0*/  @!P4 LEA.HI R12, R0, R0, RZ, 0x1 ;  /* 0x00000000000cc211 */ /* 0x000fc400078f08ff */
[----:B------:R-:W-:Y:S01]  /*13ff0*/  IADD3 R0, R11, 0x30, RZ ;  /* 0x000000300b007810 */ /* 0x000fe20007ffe0ff */
[----:B------:R1:W-:Y:S01]  /*14000*/  @!P0 ST.E.64 [R18.64], R160 ;  /* 0x000000a012008985 */ /* 0x0003e2000c101b12 */
[----:B------:R-:W-:Y:S02]  /*14010*/  @!P5 LOP3.LUT R13, R4, 0xfffffffe, RZ, 0xc0, !PT ;  /* 0xfffffffe040dd812 */ /* 0x000fe400078ec0ff */
[----:B------:R-:W-:Y:S02]  /*14020*/  ISETP.GE.AND P1, PT, R6, c[0x0][0x3c8], PT ;  /* 0x0000f20006007a0c */ /* 0x000fe40003f26270 */
[----:B------:R-:W-:Y:S01]  /*14030*/  @!P4 LOP3.LUT R17, R12, 0xfffffffe, RZ, 0xc0, !PT ;  /* 0xfffffffe0c11c812 */ /* 0x000fe200078ec0ff */
[--C-:B------:R-:W-:Y:S01]  /*14040*/  @!P5 IMAD.WIDE R12, R13, 0x4, R14.reuse ;  /* 0x000000040d0cd825 */ /* 0x100fe200078e020e */
[----:B------:R-:W-:Y:S02]  /*14050*/  ISETP.GE.AND P0, PT, R0, c[0x0][0x3c8], PT ;  /* 0x0000f20000007a0c */ /* 0x000fe40003f06270 */
[----:B------:R-:W-:Y:S01]  /*14060*/  IADD3 R4, R11, 0x38, RZ ;  /* 0x000000380b047810 */ /* 0x000fe20007ffe0ff */
[----:B------:R-:W-:Y:S01]  /*14070*/  @!P4 IMAD.WIDE R16, R17, 0x4, R14 ;  /* 0x000000041110c825 */ /* 0x000fe200078e020e */
[----:B------:R2:W-:Y:S01]  /*14080*/  @!P5 ST.E.64 [R12.64], R156 ;  /* 0x0000009c0c00d985 */ /* 0x0005e2000c101b12 */
[----:B------:R-:W-:-:S02]  /*14090*/  @!P3 LEA.HI R8, R8, R8, RZ, 0x1 ;  /* 0x000000080808b211 */ /* 0x000fc400078f08ff */
[----:B------:R-:W-:Y:S01]  /*140a0*/  ISETP.GE.AND P5, PT, R4, c[0x0][0x3c8], PT ;  /* 0x0000f20004007a0c */ /* 0x000fe20003fa6270 */
[----:B------:R3:W-:Y:S01]  /*140b0*/  @!P4 ST.E.64 [R16.64], R152 ;  /* 0x000000981000c985 */ /* 0x0007e2000c101b12 */
[----:B------:R-:W-:Y:S02]  /*140c0*/  @!P2 LEA.HI R7, R7, R7, RZ, 0x1 ;  /* 0x000000070707a211 */ /* 0x000fe400078f08ff */
[----:B------:R-:W-:Y:S02]  /*140d0*/  @!P1 LEA.HI R6, R6, R6, RZ, 0x1 ;  /* 0x0000000606069211 */ /* 0x000fe400078f08ff */
[----:B------:R-:W-:Y:S02]  /*140e0*/  @!P0 LEA.HI R0, R0, R0, RZ, 0x1 ;  /* 0x0000000000008211 */ /* 0x000fe400078f08ff */
[----:B------:R-:W-:Y:S02]  /*140f0*/  @!P2 LOP3.LUT R7, R7, 0xfffffffe, RZ, 0xc0, !PT ;  /* 0xfffffffe0707a812 */ /* 0x000fe400078ec0ff */
[----:B------:R-:W-:-:S03]  /*14100*/  @!P1 LOP3.LUT R21, R6, 0xfffffffe, RZ, 0xc0, !PT ;  /* 0xfffffffe06159812 */ /* 0x000fc600078ec0ff */
[--C-:B------:R-:W-:Y:S01]  /*14110*/  @!P2 IMAD.WIDE R6, R7, 0x4, R14.reuse ;  /* 0x000000040706a825 */ /* 0x100fe200078e020e */
[----:B------:R-:W-:Y:S02]  /*14120*/  @!P5 LEA.HI R4, R4, R4, RZ, 0x1 ;  /* 0x000000040404d211 */ /* 0x000fe400078f08ff */
[----:B-1----:R-:W-:Y:S01]  /*14130*/  IADD3 R18, R11, 0x40, RZ ;  /* 0x000000400b127810 */ /* 0x002fe20007ffe0ff */
[----:B------:R-:W-:Y:S01]  /*14140*/  @!P1 IMAD.WIDE R20, R21, 0x4, R14 ;  /* 0x0000000415149825 */ /* 0x000fe200078e020e */
[----:B------:R-:W-:Y:S02]  /*14150*/  @!P3 LOP3.LUT R19, R8, 0xfffffffe, RZ, 0xc0, !PT ;  /* 0xfffffffe0813b812 */ /* 0x000fe400078ec0ff */
[----:B------:R-:W-:Y:S02]  /*14160*/  ISETP.GE.AND P4, PT, R18, c[0x0][0x3c8], PT ;  /* 0x0000f20012007a0c */ /* 0x000fe40003f86270 */
[----:B------:R-:W-:Y:S02]  /*14170*/  IADD3 R8, R11, 0x50, RZ ;  /* 0x000000500b087810 */ /* 0x000fe40007ffe0ff */
[----:B--2---:R-:W-:-:S02]  /*14180*/  @!P0 LOP3.LUT R13, R0, 0xfffffffe, RZ, 0xc0, !PT ;  /* 0xfffffffe000d8812 */ /* 0x004fc400078ec0ff */
[----:B------:R-:W-:Y:S01]  /*14190*/  IADD3 R0, R11, 0x58, RZ ;  /* 0x000000580b007810 */ /* 0x000fe20007ffe0ff */
[----:B---3--:R-:W-:Y:S01]  /*141a0*/  @!P3 IMAD.WIDE R16, R19, 0x4, R14 ;  /* 0x000000041310b825 */ /* 0x008fe200078e020e */
[----:B------:R-:W-:-:S05]  /*141b0*/  IADD3 R19, R11, 0x48, RZ ;  /* 0x000000480b137810 */ /* 0x000fca0007ffe0ff */
[----:B------:R-:W-:Y:S01]  /*141c0*/  @!P4 LEA.HI R22, R18, R18, RZ, 0x1 ;  /* 0x000000121216c211 */ /* 0x000fe200078f08ff */
[----:B------:R-:W-:Y:S01]  /*141d0*/  @!P0 IMAD.WIDE R12, R13, 0x4, R14 ;  /* 0x000000040d0c8825 */ /* 0x000fe200078e020e */
[----:B------:R1:W-:Y:S01]  /*141e0*/  @!P3 ST.E.64 [R16.64], R148 ;  /* 0x000000941000b985 */ /* 0x0003e2000c101b12 */
[----:B------:R-:W-:Y:S02]  /*141f0*/  ISETP.GE.AND P3, PT, R19, c[0x0][0x3c8], PT ;  /* 0x0000f20013007a0c */ /* 0x000fe40003f66270 */
[----:B------:R-:W-:Y:S01]  /*14200*/  IADD3 R18, R11, 0x60, RZ ;  /* 0x000000600b127810 */ /* 0x000fe20007ffe0ff */
[----:B------:R2:W-:Y:S01]  /*14210*/  @!P2 ST.E.64 [R6.64], R144 ;  /* 0x000000900600a985 */ /* 0x0005e2000c101b12 */
[----:B------:R-:W-:-:S03]  /*14220*/  ISETP.GE.AND P2, PT, R8, c[0x0][0x3c8], PT ;  /* 0x0000f20008007a0c */ /* 0x000fc60003f46270 */
[----:B------:R3:W-:Y:S01]  /*14230*/  @!P1 ST.E.64 [R20.64], R140 ;  /* 0x0000008c14009985 */ /* 0x0007e2000c101b12 */
[----:B------:R-:W-:-:S03]  /*14240*/  ISETP.GE.AND P1, PT, R0, c[0x0][0x3c8], PT ;  /* 0x0000f20000007a0c */ /* 0x000fc60003f26270 */
[----:B------:R4:W-:Y:S01]  /*14250*/  @!P0 ST.E.64 [R12.64], R136 ;  /* 0x000000880c008985 */ /* 0x0009e2000c101b12 */
[----:B------:R-:W-:Y:S02]  /*14260*/  ISETP.GE.AND P0, PT, R18, c[0x0][0x3c8], PT ;  /* 0x0000f20012007a0c */ /* 0x000fe40003f06270 */
[----:B------:R-:W-:-:S03]  /*14270*/  @!P3 LEA.HI R19, R19, R19, RZ, 0x1 ;  /* 0x000000131313b211 */ /* 0x000fc600078f08ff */
[----:B------:R-:W-:Y:S02]  /*14280*/  @!P2 LEA.HI R8, R8, R8, RZ, 0x1 ;  /* 0x000000080808a211 */ /* 0x000fe400078f08ff */
[----:B------:R-:W-:Y:S02]  /*14290*/  @!P3 LOP3.LUT R19, R19, 0xfffffffe, RZ, 0xc0, !PT ;  /* 0xfffffffe1313b812 */ /* 0x000fe400078ec0ff */
[----:B------:R-:W-:-:S04]  /*142a0*/  @!P1 LEA.HI R0, R0, R0, RZ, 0x1 ;  /* 0x0000000000009211 */ /* 0x000fc800078f08ff */
[----:B------:R-:W-:Y:S02]  /*142b0*/  @!P0 LEA.HI R18, R18, R18, RZ, 0x1 ;  /* 0x0000001212128211 */ /* 0x000fe400078f08ff */
[----:B-1----:R-:W-:Y:S02]  /*142c0*/  @!P5 LOP3.LUT R17, R4, 0xfffffffe, RZ, 0xc0, !PT ;  /* 0xfffffffe0411d812 */ /* 0x002fe400078ec0ff */
[C---:B------:R-:W-:Y:S02]  /*142d0*/  IADD3 R4, R11.reuse, 0x68, RZ ;  /* 0x000000680b047810 */ /* 0x040fe40007ffe0ff */
[----:B--2---:R-:W-:Y:S02]  /*142e0*/  @!P4 LOP3.LUT R7, R22, 0xfffffffe, RZ, 0xc0, !PT ;  /* 0xfffffffe1607c812 */ /* 0x004fe400078ec0ff */
[----:B------:R-:W-:Y:S02]  /*142f0*/  IADD3 R16, R11, 0x70, RZ ;  /* 0x000000700b107810 */ /* 0x000fe40007ffe0ff */
[----:B---3--:R-:W-:Y:S01]  /*14300*/  @!P1 LOP3.LUT R21, R0, 0xfffffffe, RZ, 0xc0, !PT ;  /* 0xfffffffe00159812 */ /* 0x008fe200078ec0ff */
[----:B------:R-:W-:Y:S01]  /*14310*/  @!P4 IMAD.WIDE R6, R7, 0x4, R14 ;  /* 0x000000040706c825 */ /* 0x000fe200078e020e */
[----:B------:R-:W-:-:S02]  /*14320*/  IADD3 R22, R11, 0x78, RZ ;  /* 0x000000780b167810 */ /* 0x000fc40007ffe0ff */
[----:B------:R-:W-:Y:S01]  /*14330*/  IADD3 R0, R11, 0x90, RZ ;  /* 0x000000900b007810 */ /* 0x000fe20007ffe0ff */
[--C-:B----4-:R-:W-:Y:S01]  /*14340*/  @!P5 IMAD.WIDE R12, R17, 0x4, R14.reuse ;  /* 0x00000004110cd825 */ /* 0x110fe200078e020e */
[----:B------:R-:W-:Y:S02]  /*14350*/  @!P2 LOP3.LUT R17, R8, 0xfffffffe, RZ, 0xc0, !PT ;  /* 0xfffffffe0811a812 */ /* 0x000fe400078ec0ff */
[----:B------:R-:W-:Y:S01]  /*14360*/  IADD3 R8, R11, 0x88, RZ ;  /* 0x000000880b087810 */ /* 0x000fe20007ffe0ff */
[----:B------:R-:W-:Y:S01]  /*14370*/  @!P1 IMAD.WIDE R20, R21, 0x4, R14 ;  /* 0x0000000415149825 */ /* 0x000fe200078e020e */
[----:B------:R1:W-:Y:S01]  /*14380*/  @!P5 ST.E.64 [R12.64], R132 ;  /* 0x000000840c00d985 */ /* 0x0003e2000c101b12 */
[----:B------:R-:W-:-:S03]  /*14390*/  ISETP.GE.AND P5, PT, R4, c[0x0][0x3c8], PT ;  /* 0x0000f20004007a0c */ /* 0x000fc60003fa6270 */
[----:B------:R2:W-:Y:S01]  /*143a0*/  @!P4 ST.E.64 [R6.64], R36 ;  /* 0x000000240600c985 */ /* 0x0005e2000c101b12 */
[----:B------:R-:W-:-:S09]  /*143b0*/  ISETP.GE.AND P4, PT, R16, c[0x0][0x3c8], PT ;  /* 0x0000f20010007a0c */ /* 0x000fd20003f86270 */
[----:B------:R-:W-:-:S04]  /*143c0*/  @!P5 LEA.HI R4, R4, R4, RZ, 0x1 ;  /* 0x000000040404d211 */ /* 0x000fc800078f08ff */
[----:B------:R-:W-:Y:S02]  /*143d0*/  @!P4 LEA.HI R16, R16, R16, RZ, 0x1 ;  /* 0x000000101010c211 */ /* 0x000fe400078f08ff */
[----:B-1----:R-:W-:Y:S01]  /*143e0*/  @!P0 LOP3.LUT R13, R18, 0xfffffffe, RZ, 0xc0, !PT ;  /* 0xfffffffe120d8812 */ /* 0x002fe200078ec0ff */
[----:B--2---:R-:W-:-:S04]  /*143f0*/  @!P3 IMAD.WIDE R6, R19, 0x4, R14 ;  /* 0x000000041306b825 */ /* 0x004fc800078e020e */
[--C-:B------:R-:W-:Y:S01]  /*14400*/  @!P2 IMAD.WIDE R18, R17, 0x4, R14.reuse ;  /* 0x000000041112a825 */ /* 0x100fe200078e020e */
[----:B------:R1:W-:Y:S01]  /*14410*/  @!P3 ST.E.64 [R6.64], R40 ;  /* 0x000000280600b985 */ /* 0x0003e2000c101b12 */
[----:B------:R-:W-:Y:S02]  /*14420*/  IADD3 R17, R11, 0x80, RZ ;  /* 0x000000800b117810 */ /* 0x000fe40007ffe0ff */
[----:B------:R-:W-:Y:S01]  /*14430*/  @!P0 IMAD.WIDE R12, R13, 0x4, R14 ;  /* 0x000000040d0c8825 */ /* 0x000fe200078e020e */
[----:B------:R2:W-:Y:S01]  /*14440*/  @!P2 ST.E.64 [R18.64], R44 ;  /* 0x0000002c1200a985 */ /* 0x0005e2000c101b12 */
[----:B------:R-:W-:Y:S02]  /*14450*/  ISETP.GE.AND P3, PT, R22, c[0x0][0x3c8], PT ;  /* 0x0000f20016007a0c */ /* 0x000fe40003f66270 */
[----:B------:R-:W-:Y:S01]  /*14460*/  ISETP.GE.AND P2, PT, R17, c[0x0][0x3c8], PT ;  /* 0x0000f20011007a0c */ /* 0x000fe20003f46270 */
[----:B------:R3:W-:Y:S01]  /*14470*/  @!P1 ST.E.64 [R20.64], R48 ;  /* 0x0000003014009985 */ /* 0x0007e2000c101b12 */
[----:B------:R-:W-:-:S03]  /*14480*/  ISETP.GE.AND P1, PT, R8, c[0x0][0x3c8], PT ;  /* 0x0000f20008007a0c */ /* 0x000fc60003f26270 */
[----:B------:R4:W-:Y:S01]  /*14490*/  @!P0 ST.E.64 [R12.64], R52 ;  /* 0x000000340c008985 */ /* 0x0009e2000c101b12 */
[----:B------:R-:W-:-:S05]  /*144a0*/  ISETP.GE.AND P0, PT, R0, c[0x0][0x3c8], PT ;  /* 0x0000f20000007a0c */ /* 0x000fca0003f06270 */
[----:B------:R-:W-:Y:S02]  /*144b0*/  @!P3 LEA.HI R22, R22, R22, RZ, 0x1 ;  /* 0x000000161616b211 */ /* 0x000fe400078f08ff */
[----:B------:R-:W-:Y:S02]  /*144c0*/  @!P2 LEA.HI R17, R17, R17, RZ, 0x1 ;  /* 0x000000111111a211 */ /* 0x000fe400078f08ff */
[----:B------:R-:W-:Y:S02]  /*144d0*/  @!P1 LEA.HI R8, R8, R8, RZ, 0x1 ;  /* 0x0000000808089211 */ /* 0x000fe400078f08ff */
[----:B------:R-:W-:Y:S02]  /*144e0*/  @!P2 LOP3.LUT R17, R17, 0xfffffffe, RZ, 0xc0, !PT ;  /* 0xfffffffe1111a812 */ /* 0x000fe400078ec0ff */
[----:B------:R-:W-:Y:S02]  /*144f0*/  @!P0 LEA.HI R0, R0, R0, RZ, 0x1 ;  /* 0x0000000000008211 */ /* 0x000fe400078f08ff */
[----:B-1----:R-:W-:-:S02]  /*14500*/  @!P5 LOP3.LUT R7, R4, 0xfffffffe, RZ, 0xc0, !PT ;  /* 0xfffffffe0407d812 */ /* 0x002fc400078ec0ff */
[----:B------:R-:W-:Y:S02]  /*14510*/  IADD3 R4, R11, 0x98, RZ ;  /* 0x000000980b047810 */ /* 0x000fe40007ffe0ff */
[----:B--2---:R-:W-:Y:S01]  /*14520*/  @!P4 LOP3.LUT R19, R16, 0xfffffffe, RZ, 0xc0, !PT ;  /* 0xfffffffe1013c812 */ /* 0x004fe200078ec0ff */
[----:B------:R-:W-:Y:S01]  /*14530*/  @!P5 IMAD.WIDE R6, R7, 0x4, R14 ;  /* 0x000000040706d825 */ /* 0x000fe200078e020e */
[----:B---3--:R-:W-:-:S03]  /*14540*/  @!P1 LOP3.LUT R21, R8, 0xfffffffe, RZ, 0xc0, !PT ;  /* 0xfffffffe08159812 */ /* 0x008fc600078ec0ff */
[--C-:B------:R-:W-:Y:S01]  /*14550*/  @!P2 IMAD.WIDE R16, R17, 0x4, R14.reuse ;  /* 0x000000041110a825 */ /* 0x100fe200078e020e */
[----:B------:R1:W-:Y:S01]  /*14560*/  @!P5 ST.E.64 [R6.64], R56 ;  /* 0x000000380600d985 */ /* 0x0003e2000c101b12 */
[----:B------:R-:W-:Y:S02]  /*14570*/  ISETP.GE.AND P5, PT, R4, c[0x0][0x3c8], PT ;  /* 0x0000f20004007a0c */ /* 0x000fe40003fa6270 */
[----:B----4-:R-:W-:Y:S01]  /*14580*/  @!P4 IMAD.WIDE R12, R19, 0x4, R14 ;  /* 0x00000004130cc825 */ /* 0x010fe200078e020e */
[----:B------:R-:W-:Y:S02]  /*14590*/  @!P3 LOP3.LUT R19, R22, 0xfffffffe, RZ, 0xc0, !PT ;  /* 0xfffffffe1613b812 */ /* 0x000fe400078ec0ff */
[C---:B------:R-:W-:Y:S02]  /*145a0*/  IADD3 R8, R11.reuse, 0xa0, RZ ;  /* 0x000000a00b087810 */ /* 0x040fe40007ffe0ff */
[----:B------:R2:W-:Y:S01]  /*145b0*/  @!P4 ST.E.64 [R12.64], R60 ;  /* 0x0000003c0c00c985 */ /* 0x0005e2000c101b12 */
[----:B------:R-:W-:-:S02]  /*145c0*/  IADD3 R20, R11, 0xb0, RZ ;  /* 0x000000b00b147810 */ /* 0x000fc40007ffe0ff */
[----:B------:R-:W-:Y:S02]  /*145d0*/  ISETP.GE.AND P6, PT, R8, c[0x0][0x3c8], PT ;  /* 0x0000f20008007a0c */ /* 0x000fe40003fc6270 */
[----:B------:R-:W-:Y:S02]  /*145e0*/  IADD3 R22, R11, 0xc0, RZ ;  /* 0x000000c00b167810 */ /* 0x000fe40007ffe0ff */
[----:B------:R-:W-:-:S04]  /*145f0*/  @!P5 LEA.HI R4, R4, R4, RZ, 0x1 ;  /* 0x000000040404d211 */ /* 0x000fc800078f08ff */
[----:B------:R-:W-:Y:S02]  /*14600*/  @!P5 LOP3.LUT R23, R4, 0xfffffffe, RZ, 0xc0, !PT ;  /* 0xfffffffe0417d812 */ /* 0x000fe400078ec0ff */
[----:B------:R-:W-:-:S03]  /*14610*/  IADD3 R4, R11, 0xc8, RZ ;  /* 0x000000c80b047810 */ /* 0x000fc60007ffe0ff */
[----:B------:R-:W-:Y:S02]  /*14620*/  @!P6 LEA.HI R8, R8, R8, RZ, 0x1 ;  /* 0x000000080808e211 */ /* 0x000fe400078f08ff */
[----:B-1----:R-:W-:Y:S02]  /*14630*/  @!P0 LOP3.LUT R7, R0, 0xfffffffe, RZ, 0xc0, !PT ;  /* 0xfffffffe00078812 */ /* 0x002fe400078ec0ff */
[----:B------:R-:W-:-:S03]  /*14640*/  IADD3 R0, R11, 0xb8, RZ ;  /* 0x000000b80b007810 */ /* 0x000fc60007ffe0ff */
[----:B------:R-:W-:-:S04]  /*14650*/  @!P0 IMAD.WIDE R6, R7, 0x4, R14 ;  /* 0x0000000407068825 */ /* 0x000fc800078e020e */
[----:B--2---:R-:W-:-:S04]  /*14660*/  @!P3 IMAD.WIDE R12, R19, 0x4, R14 ;  /* 0x00000004130cb825 */ /* 0x004fc800078e020e */
[----:B------:R-:W-:Y:S01]  /*14670*/  @!P1 IMAD.WIDE R18, R21, 0x4, R14 ;  /* 0x0000000415129825 */ /* 0x000fe200078e020e */
[----:B------:R-:W-:Y:S01]  /*14680*/  IADD3 R21, R11, 0xa8, RZ ;  /* 0x000000a80b157810 */ /* 0x000fe20007ffe0ff */
[----:B------:R1:W-:Y:S01]  /*14690*/  @!P3 ST.E.64 [R12.64], R64 ;  /* 0x000000400c00b985 */ /* 0x0003e2000c101b12 */
[----:B------:R-:W-:Y:S02]  /*146a0*/  ISETP.GE.AND P3, PT, R20, c[0x0][0x3c8], PT ;  /* 0x0000f20014007a0c */ /* 0x000fe40003f66270 */
[----:B------:R-:W-:Y:S01]  /*146b0*/  ISETP.GE.AND P4, PT, R21, c[0x0][0x3c8], PT ;  /* 0x0000f20015007a0c */ /* 0x000fe20003f86270 */
[----:B------:R2:W-:Y:S01]  /*146c0*/  @!P2 ST.E.64 [R16.64], R68 ;  /* 0x000000441000a985 */ /* 0x0005e2000c101b12 */
[----:B------:R-:W-:-:S03]  /*146d0*/  ISETP.GE.AND P2, PT, R0, c[0x0][0x3c8], PT ;  /* 0x0000f20000007a0c */ /* 0x000fc60003f46270 */
[----:B------:R3:W-:Y:S01]  /*146e0*/  @!P1 ST.E.64 [R18.64], R72 ;  /* 0x0000004812009985 */ /* 0x0007e2000c101b12 */
[----:B------:R-:W-:-:S03]  /*146f0*/  ISETP.GE.AND P1, PT, R22, c[0x0][0x3c8], PT ;  /* 0x0000f20016007a0c */ /* 0x000fc60003f26270 */
[----:B------:R4:W-:Y:S01]  /*14700*/  @!P0 ST.E.64 [R6.64], R76 ;  /* 0x0000004c06008985 */ /* 0x0009e2000c101b12 */
[----:B------:R-:W-:Y:S02]  /*14710*/  ISETP.GE.AND P0, PT, R4, c[0x0][0x3c8], PT ;  /* 0x0000f20004007a0c */ /* 0x000fe40003f06270 */
[----:B------:R-:W-:Y:S02]  /*14720*/  @!P3 LEA.HI R20, R20, R20, RZ, 0x1 ;  /* 0x000000141414b211 */ /* 0x000fe400078f08ff */
[----:B------:R-:W-:Y:S02]  /*14730*/  @!P4 LEA.HI R21, R21, R21, RZ, 0x1 ;  /* 0x000000151515c211 */ /* 0x000fe400078f08ff */
[----:B------:R-:W-:Y:S02]  /*14740*/  @!P2 LEA.HI R0, R0, R0, RZ, 0x1 ;  /* 0x000000000000a211 */ /* 0x000fe400078f08ff */
[----:B------:R-:W-:Y:S02]  /*14750*/  @!P4 LOP3.LUT R21, R21, 0xfffffffe, RZ, 0xc0, !PT ;  /* 0xfffffffe1515c812 */ /* 0x000fe400078ec0ff */
[----:B------:R-:W-:-:S03]  /*14760*/  @!P1 LEA.HI R22, R22, R22, RZ, 0x1 ;  /* 0x0000001616169211 */ /* 0x000fc600078f08ff */
[----:B------:R-:W-:Y:S01]  /*14770*/  @!P0 LEA.HI R4, R4, R4, RZ, 0x1 ;  /* 0x0000000404048211 */ /* 0x000fe200078f08ff */
[--C-:B-1----:R-:W-:Y:S01]  /*14780*/  @!P5 IMAD.WIDE R12, R23, 0x4, R14.reuse ;  /* 0x00000004170cd825 */ /* 0x102fe200078e020e */
[----:B------:R-:W-:Y:S02]  /*14790*/  IADD3 R23, R11, 0xe0, RZ ;  /* 0x000000e00b177810 */ /* 0x000fe40007ffe0ff */
[----:B--2---:R-:W-:Y:S02]  /*147a0*/  @!P3 LOP3.LUT R17, R20, 0xfffffffe, RZ, 0xc0, !PT ;  /* 0xfffffffe1411b812 */ /* 0x004fe400078ec0ff */
[----:B------:R1:W-:Y:S01]  /*147b0*/  @!P5 ST.E.64 [R12.64], R80 ;  /* 0x000000500c00d985 */ /* 0x0003e2000c101b12 */
[----:B------:R-:W-:Y:S01]  /*147c0*/  @!P4 IMAD.WIDE R20, R21, 0x4, R14 ;  /* 0x000000041514c825 */ /* 0x000fe200078e020e */
[----:B---3--:R-:W-:-:S03]  /*147d0*/  @!P1 LOP3.LUT R19, R22, 0xfffffffe, RZ, 0xc0, !PT ;  /* 0xfffffffe16139812 */ /* 0x008fc600078ec0ff */
[--C-:B------:R-:W-:Y:S01]  /*147e0*/  @!P3 IMAD.WIDE R16, R17, 0x4, R14.reuse ;  /* 0x000000041110b825 */ /* 0x100fe200078e020e */
[----:B------:R-:W-:Y:S02]  /*147f0*/  IADD3 R22, R11, 0xe8, RZ ;  /* 0x000000e80b167810 */ /* 0x000fe40007ffe0ff */
[----:B----4-:R-:W-:Y:S01]  /*14800*/  @!P6 LOP3.LUT R7, R8, 0xfffffffe, RZ, 0xc0, !PT ;  /* 0xfffffffe0807e812 */ /* 0x010fe200078ec0ff */
[----:B------:R-:W-:Y:S01]  /*14810*/  @!P1 IMAD.WIDE R18, R19, 0x4, R14 ;  /* 0x0000000413129825 */ /* 0x000fe200078e020e */
[----:B------:R-:W-:-:S03]  /*14820*/  IADD3 R8, R11, 0xf8, RZ ;  /* 0x000000f80b087810 */ /* 0x000fc60007ffe0ff */
[----:B------:R-:W-:-:S05]  /*14830*/  @!P6 IMAD.WIDE R6, R7, 0x4, R14 ;  /* 0x000000040706e825 */ /* 0x000fca00078e020e */
[----:B------:R2:W-:Y:S04]  /*14840*/  @!P6 ST.E.64 [R6.64], R84 ;  /* 0x000000540600e985 */ /* 0x0005e8000c101b12 */
[----:B------:R3:W-:Y:S04]  /*14850*/  @!P4 ST.E.64 [R20.64], R88 ;  /* 0x000000581400c985 */ /* 0x0007e8000c101b12 */
[----:B------:R-:W-:Y:S01]  /*14860*/  @!P3 ST.E.64 [R16.64], R92 ;  /* 0x0000005c1000b985 */ /* 0x000fe2000c101b12 */
[----:B------:R-:W-:Y:S02]  /*14870*/  ISETP.GE.AND P3, PT, R23, c[0x0][0x3c8], PT ;  /* 0x0000f20017007a0c */ /* 0x000fe40003f66270 */
[----:B-1----:R-:W-:-:S02]  /*14880*/  @!P2 LOP3.LUT R13, R0, 0xfffffffe, RZ, 0xc0, !PT ;  /* 0xfffffffe000da812 */ /* 0x002fc400078ec0ff */
[----:B------:R-:W-:-:S03]  /*14890*/  IADD3 R0, R11, 0xd0, RZ ;  /* 0x000000d00b007810 */ /* 0x000fc60007ffe0ff */
[----:B------:R-:W-:Y:S01]  /*148a0*/  @!P2 IMAD.WIDE R12, R13, 0x4, R14 ;  /* 0x000000040d0ca825 */ /* 0x000fe200078e020e */
[----:B------:R-:W-:-:S04]  /*148b0*/  ISETP.GE.AND P5, PT, R0, c[0x0][0x3c8], PT ;  /* 0x0000f20000007a0c */ /* 0x000fc80003fa6270 */
[----:B------:R1:W-:Y:S01]  /*148c0*/  @!P2 ST.E.64 [R12.64], R96 ;  /* 0x000000600c00a985 */ /* 0x0003e2000c101b12 */
[----:B------:R-:W-:Y:S02]  /*148d0*/  ISETP.GE.AND P2, PT, R22, c[0x0][0x3c8], PT ;  /* 0x0000f20016007a0c */ /* 0x000fe40003f46270 */
[----:B------:R-:W-:Y:S01]  /*148e0*/  @!P3 LEA.HI R23, R23, R23, RZ, 0x1 ;  /* 0x000000171717b211 */ /* 0x000fe200078f08ff */
[----:B------:R4:W-:Y:S03]  /*148f0*/  @!P1 ST.E.64 [R18.64], R100 ;  /* 0x0000006412009985 */ /* 0x0009e6000c101b12 */
[----:B------:R-:W-:Y:S02]  /*14900*/  @!P3 LOP3.LUT R23, R23, 0xfffffffe, RZ, 0xc0, !PT ;  /* 0xfffffffe1717b812 */ /* 0x000fe400078ec0ff */
[----:B--2---:R-:W-:Y:S02]  /*14910*/  @!P0 LOP3.LUT R7, R4, 0xfffffffe, RZ, 0xc0, !PT ;  /* 0xfffffffe04078812 */ /* 0x004fe400078ec0ff */
[----:B------:R-:W-:-:S02]  /*14920*/  IADD3 R4, R11, 0xd8, RZ ;  /* 0x000000d80b047810 */ /* 0x000fc40007ffe0ff */
[----:B---3--:R-:W-:Y:S01]  /*14930*/  IADD3 R20, R11, 0xf0, RZ ;  /* 0x000000f00b147810 */ /* 0x008fe20007ffe0ff */
[----:B------:R-:W-:Y:S01]  /*14940*/  @!P0 IMAD.WIDE R6, R7, 0x4, R14 ;  /* 0x0000000407068825 */ /* 0x000fe200078e020e */
[----:B------:R-:W-:Y:S02]  /*14950*/  ISETP.GE.AND P4, PT, R4, c[0x0][0x3c8], PT ;  /* 0x0000f20004007a0c */ /* 0x000fe40003f86270 */
[----:B------:R-:W-:Y:S02]  /*14960*/  ISETP.GE.AND P1, PT, R20, c[0x0][0x3c8], PT ;  /* 0x0000f20014007a0c */ /* 0x000fe40003f26270 */
[----:B------:R2:W-:Y:S01]  /*14970*/  @!P0 ST.E.64 [R6.64], R104 ;  /* 0x0000006806008985 */ /* 0x0005e2000c101b12 */
[----:B------:R-:W-:Y:S02]  /*14980*/  ISETP.GE.AND P0, PT, R8, c[0x0][0x3c8], PT ;  /* 0x0000f20008007a0c */ /* 0x000fe40003f06270 */
[----:B------:R-:W-:Y:S02]  /*14990*/  @!P5 LEA.HI R0, R0, R0, RZ, 0x1 ;  /* 0x000000000000d211 */ /* 0x000fe400078f08ff */
[----:B------:R-:W-:-:S04]  /*149a0*/  @!P2 LEA.HI R22, R22, R22, RZ, 0x1 ;  /* 0x000000161616a211 */ /* 0x000fc800078f08ff */
[----:B------:R-:W-:Y:S02]  /*149b0*/  @!P4 LEA.HI R4, R4, R4, RZ, 0x1 ;  /* 0x000000040404c211 */ /* 0x000fe400078f08ff */
[----:B------:R-:W-:Y:S02]  /*149c0*/  @!P1 LEA.HI R20, R20, R20, RZ, 0x1 ;  /* 0x0000001414149211 */ /* 0x000fe400078f08ff */
[----:B-1----:R-:W-:Y:S02]  /*149d0*/  @!P4 LOP3.LUT R13, R4, 0xfffffffe, RZ, 0xc0, !PT ;  /* 0xfffffffe040dc812 */ /* 0x002fe400078ec0ff */
[----:B------:R-:W-:Y:S02]  /*149e0*/  @!P0 LEA.HI R8, R8, R8, RZ, 0x1 ;  /* 0x0000000808088211 */ /* 0x000fe400078f08ff */
[----:B------:R-:W-:Y:S01]  /*149f0*/  @!P2 LOP3.LUT R17, R22, 0xfffffffe, RZ, 0xc0, !PT ;  /* 0xfffffffe1611a812 */ /* 0x000fe200078ec0ff */
[----:B------:R-:W-:Y:S01]  /*14a00*/  @!P4 IMAD.WIDE R12, R13, 0x4, R14 ;  /* 0x000000040d0cc825 */ /* 0x000fe200078e020e */
[----:B----4-:R-:W-:-:S02]  /*14a10*/  @!P1 LOP3.LUT R19, R20, 0xfffffffe, RZ, 0xc0, !PT ;  /* 0xfffffffe14139812 */ /* 0x010fc400078ec0ff */
[----:B------:R-:W-:Y:S01]  /*14a20*/  @!P0 LOP3.LUT R21, R8, 0xfffffffe, RZ, 0xc0, !PT ;  /* 0xfffffffe08158812 */ /* 0x000fe200078ec0ff */
[----:B------:R-:W-:-:S04]  /*14a30*/  @!P3 IMAD.WIDE R22, R23, 0x4, R14 ;  /* 0x000000041716b825 */ /* 0x000fc800078e020e */
[----:B------:R-:W-:Y:S01]  /*14a40*/  @!P2 IMAD.WIDE R16, R17, 0x4, R14 ;  /* 0x000000041110a825 */ /* 0x000fe200078e020e */
[----:B--2---:R-:W-:-:S03]  /*14a50*/  @!P5 LOP3.LUT R7, R0, 0xfffffffe, RZ, 0xc0, !PT ;  /* 0xfffffffe0007d812 */ /* 0x004fc600078ec0ff */
[----:B------:R-:W-:-:S04]  /*14a60*/  @!P1 IMAD.WIDE R18, R19, 0x4, R14 ;  /* 0x0000000413129825 */ /* 0x000fc800078e020e */
[----:B------:R-:W-:-:S04]  /*14a70*/  @!P5 IMAD.WIDE R6, R7, 0x4, R14 ;  /* 0x000000040706d825 */ /* 0x000fc800078e020e */
[----:B------:R-:W-:Y:S01]  /*14a80*/  @!P0 IMAD.WIDE R14, R21, 0x4, R14 ;  /* 0x00000004150e8825 */ /* 0x000fe200078e020e */
[----:B------:R1:W-:Y:S04]  /*14a90*/  @!P5 ST.E.64 [R6.64], R108 ;  /* 0x0000006c0600d985 */ /* 0x0003e8000c101b12 */
[----:B------:R1:W-:Y:S04]  /*14aa0*/  @!P4 ST.E.64 [R12.64], R112 ;  /* 0x000000700c00c985 */ /* 0x0003e8000c101b12 */
[----:B------:R1:W-:Y:S04]  /*14ab0*/  @!P3 ST.E.64 [R22.64], R116 ;  /* 0x000000741600b985 */ /* 0x0003e8000c101b12 */
[----:B------:R1:W-:Y:S04]  /*14ac0*/  @!P2 ST.E.64 [R16.64], R120 ;  /* 0x000000781000a985 */ /* 0x0003e8000c101b12 */
[----:B------:R1:W-:Y:S04]  /*14ad0*/  @!P1 ST.E.64 [R18.64], R124 ;  /* 0x0000007c12009985 */ /* 0x0003e8000c101b12 */
[----:B------:R1:W-:Y:S02]  /*14ae0*/  @!P0 ST.E.64 [R14.64], R128 ;  /* 0x000000800e008985 */ /* 0x0003e4000c101b12 */
.L_x_2017:
[----:B------:R-:W-:Y:S05]  /*14af0*/  BSYNC B0 ;  /* 0x0000000000007941 */ /* 0x000fea0003800000 */
.L_x_2016:
[----:B------:R-:W-:Y:S01]  /*14b00*/  ISETP.NE.AND P0, PT, R5, RZ, PT ;  /* 0x000000ff0500720c */ /* 0x000fe20003f05270 */
[----:B-1----:R1:W3:Y:S04]  /*14b10*/  SHFL.IDX PT, R13, R10, 0x1, 0x1c1f ;  /* 0x003c1f000a0d7f89 */ /* 0x0022e800000e0000 */
[----:B------:R1:W4:Y:S08]  /*14b20*/  SHFL.IDX PT, R12, R9, 0x1, 0x1c1f ;  /* 0x003c1f00090c7f89 */ /* 0x00033000000e0000 */
        /* <DEDUP_REMOVED lines=12> */
[--C-:B-1-34-:R-:W-:Y:S01]  /*14bf0*/  @!P2 IMAD.WIDE R8, R11, 0x4, R12.reuse ;  /* 0x000000040b08a825 */ /* 0x11afe200078e020c */
[----:B------:R-:W-:Y:S02]  /*14c00*/  @!P1 LOP3.LUT R6, R6, 0xfffffffe, RZ, 0xc0, !PT ;  /* 0xfffffffe06069812 */ /* 0x000fe400078ec0ff */
[----:B------:R-:W-:Y:S02]  /*14c10*/  @!P0 LOP3.LUT R5, R5, 0xfffffffe, RZ, 0xc0, !PT ;  /* 0xfffffffe05058812 */ /* 0x000fe400078ec0ff */
[C---:B------:R-:W-:Y:S01]  /*14c20*/  IADD3 R18, R11.reuse, 0x28, RZ ;  /* 0x000000280b127810 */ /* 0x040fe20007ffe0ff */
[--C-:B------:R-:W-:Y:S01]  /*14c30*/  @!P1 IMAD.WIDE R6, R6, 0x4, R12.reuse ;  /* 0x0000000406069825 */ /* 0x100fe200078e020c */
[C---:B------:R-:W-:Y:S01]  /*14c40*/  IADD3 R17, R11.reuse, 0x30, RZ ;  /* 0x000000300b117810 */ /* 0x040fe20007ffe0ff */
[----:B------:R1:W-:Y:S01]  /*14c50*/  @!P2 ST.E.64 [R8.64], R162 ;  /* 0x000000a20800a985 */ /* 0x0003e2000c101b12 */
[----:B------:R-:W-:Y:S01]  /*14c60*/  IADD3 R16, R11, 0x38, RZ ;  /* 0x000000380b107810 */ /* 0x000fe20007ffe0ff */
[----:B--2---:R-:W-:Y:S01]  /*14c70*/  @!P0 IMAD.WIDE R14, R5, 0x4, R12 ;  /* 0x00000004050e8825 */ /* 0x004fe200078e020c */
[C---:B------:R-:W-:Y:S01]  /*14c80*/  IADD3 R10, R11.reuse, 0x40, RZ ;  /* 0x000000400b0a7810 */ /* 0x040fe20007ffe0ff */
[----:B------:R2:W-:Y:S01]  /*14c90*/  @!P1 ST.E.64 [R6.64], R158 ;  /* 0x0000009e06009985 */ /* 0x0005e2000c101b12 */
[----:B------:R-:W-:-:S02]  /*14ca0*/  IADD3 R5, R11, 0x48, RZ ;  /* 0x000000480b057810 */ /* 0x000fc40007ffe0ff */
[----:B------:R-:W-:Y:S01]  /*14cb0*/  ISETP.GE.AND P4, PT, R18, c[0x0][0x3c8], PT ;  /* 0x0000f20012007a0c */ /* 0x000fe20003f86270 */
[----:B------:R3:W-:Y:S01]  /*14cc0*/  @!P0 ST.E.64 [R14.64], R154 ;  /* 0x0000009a0e008985 */ /* 0x0007e2000c101b12 */
[----:B------:R-:W-:Y:S02]  /*14cd0*/  ISETP.GE.AND P3, PT, R17, c[0x0][0x3c8], PT ;  /* 0x0000f20011007a0c */ /* 0x000fe40003f66270 */
[----:B------:R-:W-:Y:S02]  /*14ce0*/  ISETP.GE.AND P2, PT, R16, c[0x0][0x3c8], PT ;  /* 0x0000f20010007a0c */ /* 0x000fe40003f46270 */
[----:B------:R-:W-:Y:S02]  /*14cf0*/  ISETP.GE.AND P1, PT, R10, c[0x0][0x3c8], PT ;  /* 0x0000f2000a007a0c */ /* 0x000fe40003f26270 */
[----:B------:R-:W-:Y:S02]  /*14d00*/  @!P6 LEA.HI R4, R4, R4, RZ, 0x1 ;  /* 0x000000040404e211 */ /* 0x000fe400078f08ff */
[----:B------:R-:W-:-:S02]  /*14d10*/  ISETP.GE.AND P0, PT, R5, c[0x0][0x3c8], PT ;  /* 0x0000f20005007a0c */ /* 0x000fc40003f06270 */
[----:B------:R-:W-:Y:S02]  /*14d20*/  @!P5 LEA.HI R0, R0, R0, RZ, 0x1 ;  /* 0x000000000000d211 */ /* 0x000fe400078f08ff */
[----:B------:R-:W-:Y:S02]  /*14d30*/  @!P4 LEA.HI R18, R18, R18, RZ, 0x1 ;  /* 0x000000121212c211 */ /* 0x000fe400078f08ff */
[----:B------:R-:W-:Y:S02]  /*14d40*/  @!P3 LEA.HI R17, R17, R17, RZ, 0x1 ;  /* 0x000000111111b211 */ /* 0x000fe400078f08ff */
[----:B------:R-:W-:Y:S02]  /*14d50*/  @!P2 LEA.HI R16, R16, R16, RZ, 0x1 ;  /* 0x000000101010a211 */ /* 0x000fe400078f08ff */
[----:B------:R-:W-:Y:S02]  /*14d60*/  @!P1 LEA.HI R10, R10, R10, RZ, 0x1 ;  /* 0x0000000a0a0a9211 */ /* 0x000fe400078f08ff */
[----:B-1----:R-:W-:-:S02]  /*14d70*/  @!P5 LOP3.LUT R9, R0, 0xfffffffe, RZ, 0xc0, !PT ;  /* 0xfffffffe0009d812 */ /* 0x002fc400078ec0ff */
[----:B------:R-:W-:Y:S02]  /*14d80*/  IADD3 R0, R11, 0x58, RZ ;  /* 0x000000580b007810 */ /* 0x000fe40007ffe0ff */
[----:B--2---:R-:W-:Y:S01]  /*14d90*/  @!P6 LOP3.LUT R7, R4, 0xfffffffe, RZ, 0xc0, !PT ;  /* 0xfffffffe0407e812 */ /* 0x004fe200078ec0ff */
[--C-:B------:R-:W-:Y:S01]  /*14da0*/  @!P5 IMAD.WIDE R8, R9, 0x4, R12.reuse ;  /* 0x000000040908d825 */ /* 0x100fe200078e020c */
[----:B------:R-:W-:Y:S02]  /*14db0*/  IADD3 R4, R11, 0x50, RZ ;  /* 0x000000500b047810 */ /* 0x000fe40007ffe0ff */
[----:B------:R-:W-:Y:S01]  /*14dc0*/  @!P0 LEA.HI R5, R5, R5, RZ, 0x1 ;  /* 0x0000000505058211 */ /* 0x000fe200078f08ff */
[----:B------:R-:W-:Y:S01]  /*14dd0*/  @!P6 IMAD.WIDE R6, R7, 0x4, R12 ;  /* 0x000000040706e825 */ /* 0x000fe200078e020c */
[----:B---3--:R-:W-:Y:S02]  /*14de0*/  @!P4 LOP3.LUT R15, R18, 0xfffffffe, RZ, 0xc0, !PT ;  /* 0xfffffffe120fc812 */ /* 0x008fe400078ec0ff */
[----:B------:R-:W-:-:S02]  /*14df0*/  @!P3 LOP3.LUT R17, R17, 0xfffffffe, RZ, 0xc0, !PT ;  /* 0xfffffffe1111b812 */ /* 0x000fc400078ec0ff */
[----:B------:R1:W-:Y:S01]  /*14e00*/  @!P6 ST.E.64 [R6.64], R150 ;  /* 0x000000960600e985 */ /* 0x0003e2000c101b12 */
[----:B------:R-:W-:Y:S01]  /*14e10*/  ISETP.GE.AND P6, PT, R4, c[0x0][0x3c8], PT ;  /* 0x0000f20004007a0c */ /* 0x000fe20003fc6270 */
[--C-:B------:R-:W-:Y:S01]  /*14e20*/  @!P4 IMAD.WIDE R14, R15, 0x4, R12.reuse ;  /* 0x000000040f0ec825 */ /* 0x100fe200078e020c */
[----:B------:R-:W-:Y:S01]  /*14e30*/  @!P0 LOP3.LUT R5, R5, 0xfffffffe, RZ, 0xc0, !PT ;  /* 0xfffffffe05058812 */ /* 0x000fe200078ec0ff */
[----:B------:R2:W-:Y:S01]  /*14e40*/  @!P5 ST.E.64 [R8.64], R146 ;  /* 0x000000920800d985 */ /* 0x0005e2000c101b12 */
[----:B------:R-:W-:Y:S02]  /*14e50*/  ISETP.GE.AND P5, PT, R0, c[0x0][0x3c8], PT ;  /* 0x0000f20000007a0c */ /* 0x000fe40003fa6270 */
[----:B------:R-:W-:Y:S01]  /*14e60*/  IADD3 R22, R11, 0x60, RZ ;  /* 0x000000600b167810 */ /* 0x000fe20007ffe0ff */
[----:B------:R-:W-:Y:S01]  /*14e70*/  @!P0 IMAD.WIDE R18, R5, 0x4, R12 ;  /* 0x0000000405128825 */ /* 0x000fe200078e020c */
[C---:B------:R-:W-:Y:S01]  /*14e80*/  IADD3 R21, R11.reuse, 0x68, RZ ;  /* 0x000000680b157810 */ /* 0x040fe20007ffe0ff */
[----:B------:R3:W-:Y:S01]  /*14e90*/  @!P4 ST.E.64 [R14.64], R142 ;  /* 0x0000008e0e00c985 */ /* 0x0007e2000c101b12 */
[----:B------:R-:W-:-:S02]  /*14ea0*/  IADD3 R20, R11, 0x70, RZ ;  /* 0x000000700b147810 */ /* 0x000fc40007ffe0ff */
[----:B------:R-:W-:Y:S02]  /*14eb0*/  IADD3 R5, R11, 0x80, RZ ;  /* 0x000000800b057810 */ /* 0x000fe40007ffe0ff */
[----:B------:R-:W-:Y:S02]  /*14ec0*/  ISETP.GE.AND P4, PT, R22, c[0x0][0x3c8], PT ;  /* 0x0000f20016007a0c */ /* 0x000fe40003f86270 */
[----:B------:R-:W-:Y:S02]  /*14ed0*/  @!P6 LEA.HI R4, R4, R4, RZ, 0x1 ;  /* 0x000000040404e211 */ /* 0x000fe400078f08ff */
[----:B------:R-:W-:-:S09]  /*14ee0*/  @!P5 LEA.HI R0, R0, R0, RZ, 0x1 ;  /* 0x000000000000d211 */ /* 0x000fd200078f08ff */
[----:B------:R-:W-:Y:S02]  /*14ef0*/  @!P4 LEA.HI R22, R22, R22, RZ, 0x1 ;  /* 0x000000161616c211 */ /* 0x000fe400078f08ff */
[----:B-1----:R-:W-:Y:S01]  /*14f00*/  @!P2 LOP3.LUT R7, R16, 0xfffffffe, RZ, 0xc0, !PT ;  /* 0xfffffffe1007a812 */ /* 0x002fe200078ec0ff */
[----:B------:R-:W-:Y:S01]  /*14f10*/  @!P3 IMAD.WIDE R16, R17, 0x4, R12 ;  /* 0x000000041110b825 */ /* 0x000fe200078e020c */
[----:B--2---:R-:W-:-:S03]  /*14f20*/  @!P1 LOP3.LUT R9, R10, 0xfffffffe, RZ, 0xc0, !PT ;  /* 0xfffffffe0a099812 */ /* 0x004fc600078ec0ff */
[--C-:B------:R-:W-:Y:S01]  /*14f30*/  @!P2 IMAD.WIDE R6, R7, 0x4, R12.reuse ;  /* 0x000000040706a825 */ /* 0x100fe200078e020c */
[----:B------:R-:W-:Y:S01]  /*14f40*/  IADD3 R10, R11, 0x78, RZ ;  /* 0x000000780b0a7810 */ /* 0x000fe20007ffe0ff */
[----:B------:R1:W-:Y:S01]  /*14f50*/  @!P3 ST.E.64 [R16.64], R138 ;  /* 0x0000008a1000b985 */ /* 0x0003e2000c101b12 */
[----:B------:R-:W-:Y:S01]  /*14f60*/  ISETP.GE.AND P3, PT, R21, c[0x0][0x3c8], PT ;  /* 0x0000f20015007a0c */ /* 0x000fe20003f66270 */
[--C-:B------:R-:W-:Y:S01]  /*14f70*/  @!P1 IMAD.WIDE R8, R9, 0x4, R12.reuse ;  /* 0x0000000409089825 */ /* 0x100fe200078e020c */
[----:B---3--:R-:W-:Y:S01]  /*14f80*/  @!P4 LOP3.LUT R15, R22, 0xfffffffe, RZ, 0xc0, !PT ;  /* 0xfffffffe160fc812 */ /* 0x008fe200078ec0ff */
[----:B------:R2:W-:Y:S01]  /*14f90*/  @!P2 ST.E.64 [R6.64], R134 ;  /* 0x000000860600a985 */ /* 0x0005e2000c101b12 */
[----:B------:R-:W-:Y:S02]  /*14fa0*/  ISETP.GE.AND P2, PT, R20, c[0x0][0x3c8], PT ;  /* 0x0000f20014007a0c */ /* 0x000fe40003f46270 */
[----:B------:R-:W-:Y:S01]  /*14fb0*/  IADD3 R22, R11, 0x98, RZ ;  /* 0x000000980b167810 */ /* 0x000fe20007ffe0ff */
[----:B------:R3:W-:Y:S01]  /*14fc0*/  @!P1 ST.E.64 [R8.64], R38 ;  /* 0x0000002608009985 */ /* 0x0007e2000c101b12 */
[----:B------:R-:W-:Y:S01]  /*14fd0*/  ISETP.GE.AND P1, PT, R10, c[0x0][0x3c8], PT ;  /* 0x0000f2000a007a0c */ /* 0x000fe20003f26270 */
[----:B------:R-:W-:-:S02]  /*14fe0*/  @!P4 IMAD.WIDE R14, R15, 0x4, R12 ;  /* 0x000000040f0ec825 */ /* 0x000fc400078e020c */
[----:B------:R4:W-:Y:S01]  /*14ff0*/  @!P0 ST.E.64 [R18.64], R42 ;  /* 0x0000002a12008985 */ /* 0x0009e2000c101b12 */
[----:B------:R-:W-:Y:S02]  /*15000*/  ISETP.GE.AND P0, PT, R5, c[0x0][0x3c8], PT ;  /* 0x0000f20005007a0c */ /* 0x000fe40003f06270 */
[----:B------:R-:W-:-:S03]  /*15010*/  @!P3 LEA.HI R21, R21, R21, RZ, 0x1 ;  /* 0x000000151515b211 */ /* 0x000fc600078f08ff */
[----:B------:R-:W-:Y:S02]  /*15020*/  @!P2 LEA.HI R20, R20, R20, RZ, 0x1 ;  /* 0x000000141414a211 */ /* 0x000fe400078f08ff */
[----:B------:R-:W-:Y:S02]  /*15030*/  @!P3 LOP3.LUT R21, R21, 0xfffffffe, RZ, 0xc0, !PT ;  /* 0xfffffffe1515b812 */ /* 0x000fe400078ec0ff */
[----:B------:R-:W-:-:S04]  /*15040*/  @!P1 LEA.HI R10, R10, R10, RZ, 0x1 ;  /* 0x0000000a0a0a9211 */ /* 0x000fc800078f08ff */
[----:B------:R-:W-:Y:S01]  /*15050*/  @!P0 LEA.HI R5, R5, R5, RZ, 0x1 ;  /* 0x0000000505058211 */ /* 0x000fe200078f08ff */
[----:B-1----:R-:W-:-:S03]  /*15060*/  @!P3 IMAD.WIDE R16, R21, 0x4, R12 ;  /* 0x000000041510b825 */ /* 0x002fc600078e020c */
[----:B------:R-:W-:Y:S02]  /*15070*/  @!P0 LOP3.LUT R5, R5, 0xfffffffe, RZ, 0xc0, !PT ;  /* 0xfffffffe05058812 */ /* 0x000fe400078ec0ff */
[C---:B------:R-:W-:Y:S02]  /*15080*/  IADD3 R21, R11.reuse, 0xa0, RZ ;  /* 0x000000a00b157810 */ /* 0x040fe40007ffe0ff */
[----:B--2---:R-:W-:Y:S02]  /*15090*/  @!P6 LOP3.LUT R7, R4, 0xfffffffe, RZ, 0xc0, !PT ;  /* 0xfffffffe0407e812 */ /* 0x004fe400078ec0ff */
[----:B------:R-:W-:Y:S02]  /*150a0*/  IADD3 R4, R11, 0x88, RZ ;  /* 0x000000880b047810 */ /* 0x000fe40007ffe0ff */
[----:B---3--:R-:W-:Y:S01]  /*150b0*/  @!P5 LOP3.LUT R9, R0, 0xfffffffe, RZ, 0xc0, !PT ;  /* 0xfffffffe0009d812 */ /* 0x008fe200078ec0ff */
[----:B------:R-:W-:Y:S01]  /*150c0*/  @!P6 IMAD.WIDE R6, R7, 0x4, R12 ;  /* 0x000000040706e825 */ /* 0x000fe200078e020c */
[----:B------:R-:W-:-:S03]  /*150d0*/  IADD3 R0, R11, 0x90, RZ ;  /* 0x000000900b007810 */ /* 0x000fc60007ffe0ff */
[--C-:B------:R-:W-:Y:S01]  /*150e0*/  @!P5 IMAD.WIDE R8, R9, 0x4, R12.reuse ;  /* 0x000000040908d825 */ /* 0x100fe200078e020c */
[----:B------:R1:W-:Y:S01]  /*150f0*/  @!P6 ST.E.64 [R6.64], R46 ;  /* 0x0000002e0600e985 */ /* 0x0003e2000c101b12 */
[----:B------:R-:W-:Y:S02]  /*15100*/  ISETP.GE.AND P6, PT, R4, c[0x0][0x3c8], PT ;  /* 0x0000f20004007a0c */ /* 0x000fe40003fc6270 */
[----:B----4-:R-:W-:Y:S01]  /*15110*/  @!P0 IMAD.WIDE R18, R5, 0x4, R12 ;  /* 0x0000000405128825 */ /* 0x010fe200078e020c */
[----:B------:R2:W-:Y:S01]  /*15120*/  @!P5 ST.E.64 [R8.64], R50 ;  /* 0x000000320800d985 */ /* 0x0005e2000c101b12 */
[----:B------:R-:W-:Y:S02]  /*15130*/  ISETP.GE.AND P5, PT, R0, c[0x0][0x3c8], PT ;  /* 0x0000f20000007a0c */ /* 0x000fe40003fa6270 */
[----:B------:R-:W-:Y:S01]  /*15140*/  IADD3 R5, R11, 0xb8, RZ ;  /* 0x000000b80b057810 */ /* 0x000fe20007ffe0ff */
[----:B------:R3:W-:Y:S01]  /*15150*/  @!P4 ST.E.64 [R14.64], R54 ;  /* 0x000000360e00c985 */ /* 0x0007e2000c101b12 */
[----:B------:R-:W-:-:S03]  /*15160*/  ISETP.GE.AND P4, PT, R22, c[0x0][0x3c8], PT ;  /* 0x0000f20016007a0c */ /* 0x000fc60003f86270 */
[----:B------:R4:W-:Y:S01]  /*15170*/  @!P3 ST.E.64 [R16.64], R58 ;  /* 0x0000003a1000b985 */ /* 0x0009e2000c101b12 */
[----:B------:R-:W-:Y:S02]  /*15180*/  ISETP.GE.AND P3, PT, R21, c[0x0][0x3c8], PT ;  /* 0x0000f20015007a0c */ /* 0x000fe40003f66270 */
[----:B------:R-:W-:-:S03]  /*15190*/  @!P6 LEA.HI R4, R4, R4, RZ, 0x1 ;  /* 0x000000040404e211 */ /* 0x000fc600078f08ff */
[----:B------:R-:W-:-:S04]  /*151a0*/  @!P5 LEA.HI R0, R0, R0, RZ, 0x1 ;  /* 0x000000000000d211 */ /* 0x000fc800078f08ff */
[----:B------:R-:W-:-:S04]  /*151b0*/  @!P4 LEA.HI R22, R22, R22, RZ, 0x1 ;  /* 0x000000161616c211 */ /* 0x000fc800078f08ff */
[----:B------:R-:W-:Y:S02]  /*151c0*/  @!P3 LEA.HI R21, R21, R21, RZ, 0x1 ;  /* 0x000000151515b211 */ /* 0x000fe400078f08ff */
[----:B-1----:R-:W-:Y:S02]  /*151d0*/  @!P2 LOP3.LUT R7, R20, 0xfffffffe, RZ, 0xc0, !PT ;  /* 0xfffffffe1407a812 */ /* 0x002fe400078ec0ff */
[----:B------:R-:W-:Y:S02]  /*151e0*/  IADD3 R20, R11, 0xa8, RZ ;  /* 0x000000a80b147810 */ /* 0x000fe40007ffe0ff */
[----:B--2---:R-:W-:Y:S01]  /*151f0*/  @!P1 LOP3.LUT R9, R10, 0xfffffffe, RZ, 0xc0, !PT ;  /* 0xfffffffe0a099812 */ /* 0x004fe200078ec0ff */
[--C-:B------:R-:W-:Y:S01]  /*15200*/  @!P2 IMAD.WIDE R6, R7, 0x4, R12.reuse ;  /* 0x000000040706a825 */ /* 0x100fe200078e020c */
[----:B------:R-:W-:Y:S02]  /*15210*/  IADD3 R10, R11, 0xb0, RZ ;  /* 0x000000b00b0a7810 */ /* 0x000fe40007ffe0ff */
[----:B---3--:R-:W-:Y:S01]  /*15220*/  @!P4 LOP3.LUT R15, R22, 0xfffffffe, RZ, 0xc0, !PT ;  /* 0xfffffffe160fc812 */ /* 0x008fe200078ec0ff */
[----:B------:R-:W-:Y:S01]  /*15230*/  @!P1 IMAD.WIDE R8, R9, 0x4, R12 ;  /* 0x0000000409089825 */ /* 0x000fe200078e020c */
[----:B------:R1:W-:Y:S01]  /*15240*/  @!P2 ST.E.64 [R6.64], R62 ;  /* 0x0000003e0600a985 */ /* 0x0003e2000c101b12 */
[----:B------:R-:W-:-:S02]  /*15250*/  ISETP.GE.AND P2, PT, R20, c[0x0][0x3c8], PT ;  /* 0x0000f20014007a0c */ /* 0x000fc40003f46270 */
[----:B------:R-:W-:Y:S01]  /*15260*/  @!P3 LOP3.LUT R21, R21, 0xfffffffe, RZ, 0xc0, !PT ;  /* 0xfffffffe1515b812 */ /* 0x000fe200078ec0ff */
[----:B------:R2:W-:Y:S01]  /*15270*/  @!P1 ST.E.64 [R8.64], R66 ;  /* 0x0000004208009985 */ /* 0x0005e2000c101b12 */
[----:B------:R-:W-:Y:S01]  /*15280*/  ISETP.GE.AND P1, PT, R10, c[0x0][0x3c8], PT ;  /* 0x0000f2000a007a0c */ /* 0x000fe20003f26270 */
[--C-:B------:R-:W-:Y:S01]  /*15290*/  @!P4 IMAD.WIDE R14, R15, 0x4, R12.reuse ;  /* 0x000000040f0ec825 */ /* 0x100fe200078e020c */
[----:B------:R-:W-:Y:S01]  /*152a0*/  IADD3 R22, R11, 0xd0, RZ ;  /* 0x000000d00b167810 */ /* 0x000fe20007ffe0ff */
[----:B------:R3:W-:Y:S01]  /*152b0*/  @!P0 ST.E.64 [R18.64], R70 ;  /* 0x0000004612008985 */ /* 0x0007e2000c101b12 */
[----:B------:R-:W-:Y:S01]  /*152c0*/  ISETP.GE.AND P0, PT, R5, c[0x0][0x3c8], PT ;  /* 0x0000f20005007a0c */ /* 0x000fe20003f06270 */
[----:B----4-:R-:W-:Y:S01]  /*152d0*/  @!P3 IMAD.WIDE R16, R21, 0x4, R12 ;  /* 0x000000041510b825 */ /* 0x010fe200078e020c */
[----:B------:R-:W-:-:S03]  /*152e0*/  IADD3 R21, R11, 0xd8, RZ ;  /* 0x000000d80b157810 */ /* 0x000fc60007ffe0ff */
[----:B------:R-:W-:-:S04]  /*152f0*/  @!P2 LEA.HI R20, R20, R20, RZ, 0x1 ;  /* 0x000000141414a211 */ /* 0x000fc800078f08ff */
[----:B------:R-:W-:-:S04]  /*15300*/  @!P1 LEA.HI R10, R10, R10, RZ, 0x1 ;  /* 0x0000000a0a0a9211 */ /* 0x000fc800078f08ff */
[----:B------:R-:W-:-:S04]  /*15310*/  @!P0 LEA.HI R5, R5, R5, RZ, 0x1 ;  /* 0x0000000505058211 */ /* 0x000fc800078f08ff */
[----:B------:R-:W-:Y:S02]  /*15320*/  @!P0 LOP3.LUT R5, R5, 0xfffffffe, RZ, 0xc0, !PT ;  /* 0xfffffffe05058812 */ /* 0x000fe400078ec0ff */
[----:B-1----:R-:W-:Y:S02]  /*15330*/  @!P6 LOP3.LUT R7, R4, 0xfffffffe, RZ, 0xc0, !PT ;  /* 0xfffffffe0407e812 */ /* 0x002fe400078ec0ff */
[----:B------:R-:W-:Y:S02]  /*15340*/  IADD3 R4, R11, 0xc0, RZ ;  /* 0x000000c00b047810 */ /* 0x000fe40007ffe0ff */
[----:B--2---:R-:W-:Y:S01]  /*15350*/  @!P5 LOP3.LUT R9, R0, 0xfffffffe, RZ, 0xc0, !PT ;  /* 0xfffffffe0009d812 */ /* 0x004fe200078ec0ff */
[----:B------:R-:W-:Y:S01]  /*15360*/  @!P6 IMAD.WIDE R6, R7, 0x4, R12 ;  /* 0x000000040706e825 */ /* 0x000fe200078e020c */
[----:B------:R-:W-:-:S03]  /*15370*/  IADD3 R0, R11, 0xc8, RZ ;  /* 0x000000c80b007810 */ /* 0x000fc60007ffe0ff */
[--C-:B------:R-:W-:Y:S01]  /*15380*/  @!P5 IMAD.WIDE R8, R9, 0x4, R12.reuse ;  /* 0x000000040908d825 */ /* 0x100fe200078e020c */
[----:B------:R1:W-:Y:S01]  /*15390*/  @!P6 ST.E.64 [R6.64], R74 ;  /* 0x0000004a0600e985 */ /* 0x0003e2000c101b12 */
[----:B------:R-:W-:Y:S02]  /*153a0*/  ISETP.GE.AND P6, PT, R4, c[0x0][0x3c8], PT ;  /* 0x0000f20004007a0c */ /* 0x000fe40003fc6270 */
[----:B---3--:R-:W-:Y:S01]  /*153b0*/  @!P0 IMAD.WIDE R18, R5, 0x4, R12 ;  /* 0x0000000405128825 */ /* 0x008fe200078e020c */
        /* <DEDUP_REMOVED lines=20> */
[----:B------:R-:W-:Y:S01]  /*15500*/  @!P6 IMAD.WIDE R2, R3, 0x4, R12 ;  /* 0x000000040302e825 */ /* 0x000fe200078e020c */
[----:B------:R2:W-:Y:S01]  /*15510*/  @!P1 ST.E.64 [R8.64], R94 ;  /* 0x0000005e08009985 */ /* 0x0005e2000c101b12 */
[----:B------:R-:W-:Y:S02]  /*15520*/  ISETP.GE.AND P1, PT, R10, c[0x0][0x3c8], PT ;  /* 0x0000f2000a007a0c */ /* 0x000fe40003f26270 */
[----:B------:R-:W-:Y:S01]  /*15530*/  @!P3 LOP3.LUT R21, R21, 0xfffffffe, RZ, 0xc0, !PT ;  /* 0xfffffffe1515b812 */ /* 0x000fe200078ec0ff */
[----:B------:R-:W-:Y:S01]  /*15540*/  @!P0 ST.E.64 [R18.64], R98 ;  /* 0x0000006212008985 */ /* 0x000fe2000c101b12 */
[----:B------:R-:W-:Y:S02]  /*15550*/  ISETP.GE.AND P0, PT, R5, c[0x0][0x3c8], PT ;  /* 0x0000f20005007a0c */ /* 0x000fe40003f06270 */
[----:B------:R-:W-:Y:S01]  /*15560*/  IADD3 R11, R11, 0xf8, RZ ;  /* 0x000000f80b0b7810 */ /* 0x000fe20007ffe0ff */
[----:B------:R3:W-:Y:S02]  /*15570*/  @!P6 ST.E.64 [R2.64], R102 ;  /* 0x000000660200e985 */ /* 0x0007e4000c101b12 */
[----:B------:R-:W-:-:S04]  /*15580*/  @!P2 LEA.HI R20, R20, R20, RZ, 0x1 ;  /* 0x000000141414a211 */ /* 0x000fc800078f08ff */
[----:B------:R-:W-:Y:S02]  /*15590*/  @!P1 LEA.HI R10, R10, R10, RZ, 0x1 ;  /* 0x0000000a0a0a9211 */ /* 0x000fe400078f08ff */
[----:B------:R-:W-:Y:S02]  /*155a0*/  @!P2 LOP3.LUT R15, R20, 0xfffffffe, RZ, 0xc0, !PT ;  /* 0xfffffffe140fa812 */ /* 0x000fe400078ec0ff */
[----:B------:R-:W-:Y:S02]  /*155b0*/  @!P0 LEA.HI R5, R5, R5, RZ, 0x1 ;  /* 0x0000000505058211 */ /* 0x000fe400078f08ff */
[----:B----4-:R-:W-:Y:S02]  /*155c0*/  @!P1 LOP3.LUT R17, R10, 0xfffffffe, RZ, 0xc0, !PT ;  /* 0xfffffffe0a119812 */ /* 0x010fe400078ec0ff */
[----:B------:R-:W-:Y:S02]  /*155d0*/  @!P0 LOP3.LUT R5, R5, 0xfffffffe, RZ, 0xc0, !PT ;  /* 0xfffffffe05058812 */ /* 0x000fe400078ec0ff */
[----:B-1----:R-:W-:-:S03]  /*155e0*/  @!P5 LOP3.LUT R7, R0, 0xfffffffe, RZ, 0xc0, !PT ;  /* 0xfffffffe0007d812 */ /* 0x002fc600078ec0ff */
[----:B------:R-:W-:Y:S01]  /*155f0*/  @!P0 IMAD.WIDE R4, R5, 0x4, R12 ;  /* 0x0000000405048825 */ /* 0x000fe200078e020c */
[----:B--2---:R-:W-:-:S03]  /*15600*/  @!P4 LOP3.LUT R9, R22, 0xfffffffe, RZ, 0xc0, !PT ;  /* 0xfffffffe1609c812 */ /* 0x004fc600078ec0ff */
[----:B------:R-:W-:-:S05]  /*15610*/  @!P5 IMAD.WIDE R6, R7, 0x4, R12 ;  /* 0x000000040706d825 */ /* 0x000fca00078e020c */
[----:B------:R1:W-:Y:S01]  /*15620*/  @!P5 ST.E.64 [R6.64], R106 ;  /* 0x0000006a0600d985 */ /* 0x0003e2000c101b12 */
[----:B---3--:R-:W-:-:S04]  /*15630*/  @!P4 IMAD.WIDE R2, R9, 0x4, R12 ;  /* 0x000000040902c825 */ /* 0x008fc800078e020c */
[--C-:B------:R-:W-:Y:S01]  /*15640*/  @!P2 IMAD.WIDE R8, R15, 0x4, R12.reuse ;  /* 0x000000040f08a825 */ /* 0x100fe200078e020c */
[----:B------:R2:W-:Y:S03]  /*15650*/  @!P4 ST.E.64 [R2.64], R110 ;  /* 0x0000006e0200c985 */ /* 0x0005e6000c101b12 */
[----:B------:R-:W-:-:S04]  /*15660*/  @!P1 IMAD.WIDE R14, R17, 0x4, R12 ;  /* 0x00000004110e9825 */ /* 0x000fc800078e020c */
[----:B-1----:R-:W-:-:S05]  /*15670*/  @!P3 IMAD.WIDE R6, R21, 0x4, R12 ;  /* 0x000000041506b825 */ /* 0x002fca00078e020c */
[----:B------:R2:W-:Y:S04]  /*15680*/  @!P3 ST.E.64 [R6.64], R114 ;  /* 0x000000720600b985 */ /* 0x0005e8000c101b12 */
[----:B------:R2:W-:Y:S04]  /*15690*/  @!P2 ST.E.64 [R8.64], R118 ;  /* 0x000000760800a985 */ /* 0x0005e8000c101b12 */
[----:B------:R2:W-:Y:S04]  /*156a0*/  @!P1 ST.E.64 [R14.64], R122 ;  /* 0x0000007a0e009985 */ /* 0x0005e8000c101b12 */
[----:B------:R2:W-:Y:S01]  /*156b0*/  @!P0 ST.E.64 [R4.64], R126 ;  /* 0x0000007e04008985 */ /* 0x0005e2000c101b12 */
[----:B------:R-:W-:-:S13]  /*156c0*/  ISETP.GE.AND P0, PT, R11, c[0x0][0x3c8], PT ;  /* 0x0000f2000b007a0c */ /* 0x000fda0003f06270 */
[----:B------:R-:W-:Y:S05]  /*156d0*/  @P0 EXIT ;  /* 0x000000000000094d */ /* 0x000fea0003800000 */
[----:B--2---:R-:W-:-:S04]  /*156e0*/  LEA.HI R3, R11, R11, RZ, 0x1 ;  /* 0x0000000b0b037211 */ /* 0x004fc800078f08ff */
[----:B------:R-:W-:-:S05]  /*156f0*/  LOP3.LUT R3, R3, 0xfffffffe, RZ, 0xc0, !PT ;  /* 0xfffffffe03037812 */ /* 0x000fca00078ec0ff */
[----:B------:R-:W-:-:S05]  /*15700*/  IMAD.WIDE R12, R3, 0x4, R12 ;  /* 0x00000004030c7825 */ /* 0x000fca00078e020c */
[----:B------:R-:W-:Y:S01]  /*15710*/  ST.E.64 [R12.64], R130 ;  /* 0x000000820c007985 */ /* 0x000fe2000c101b12 */
[----:B------:R-:W-:Y:S05]  /*15720*/  EXIT ;  /* 0x000000000000794d */ /* 0x000fea0003800000 */
.L_x_2015:
        /* <DEDUP_REMOVED lines=26> */
[----:B------:R-:W-:Y:S01]  /*158d0*/  IMAD.WIDE.U32 R8, R5, c[0x0][0x4d8], R8 ;  /* 0x0001360005087a25 */ /* 0x000fe200078e0008 */
[----:B------:R-:W-:-:S03]  /*158e0*/  IADD3 R4, -R6, RZ, RZ ;  /* 0x000000ff06047210 */ /* 0x000fc60007ffe1ff */
[----:B------:R-:W-:Y:S02]  /*158f0*/  IMAD R0, R0, c[0x0][0x4d8], RZ ;  /* 0x0001360000007a24 */ /* 0x000fe400078e02ff */
[----:B---3--:R-:W-:Y:S02]  /*15900*/  IMAD R2, R2, c[0x0][0x550], R3 ;  /* 0x0001540002027a24 */ /* 0x008fe400078e0203 */
[----:B------:R-:W-:Y:S02]  /*15910*/  IMAD R0, R5, c[0x0][0x4dc], R0 ;  /* 0x0001370005007a24 */ /* 0x000fe400078e0200 */
[----:B------:R-:W-:Y:S01]  /*15920*/  IMAD R4, R4, c[0x0][0x4e8], R7 ;  /* 0x00013a0004047a24 */ /* 0x000fe200078e0207 */
[----:B------:R-:W-:Y:S01]  /*15930*/  SHF.R.S32.HI R3, RZ, 0x1f, R2 ;  /* 0x0000001fff037819 */ /* 0x000fe20000011402 */
[----:B------:R-:W-:Y:S01]  /*15940*/  IMAD.IADD R9, R0, 0x1, R9 ;  /* 0x0000000100097824 */ /* 0x000fe200078e0209 */
[----:B------:R-:W-:-:S03]  /*15950*/  SHF.R.S32.HI R0, RZ, 0x1f, R6 ;  /* 0x0000001fff007819 */ /* 0x000fc60000011406 */
[----:B------:R-:W-:Y:S02]  /*15960*/  IMAD R3, R3, c[0x0][0x4e0], RZ ;  /* 0x0001380003037a24 */ /* 0x000fe400078e02ff */
        /* <DEDUP_REMOVED lines=14> */
.L_x_2018:
        /* <DEDUP_REMOVED lines=11> */
.L_x_6532:


//--------------------- .text._ZN7cutlass13device_kernelIN5flash19enable_sm80_to_sm89INS1_16FlashAttnFwdSm80INS1_25CollectiveMainloopFwdSm80ILi8ELi1ELb0EN4cute5tupleIJNS5_1CILi128EEENS7_ILi64EEENS7_ILi256EEEEEELi256ENS_10bfloat16_tEfNS_4arch4Sm80ELb0ELb1ELb1ELb1ELb1ELb0ELb1ELb1EEENS1_21CollectiveEpilogueFwdINS6_IJS8_SA_S9_EEENS6_IJNS7_ILi1EEESI_SI_EEESC_SE_Li256ELb1ELb1ELb1ELb0EEENS1_36VarlenDynamicPersistentTileSchedulerILi128ELi64ELi256ELi256ELb1ELb1ELb0ELb1ELb0ELb1EEEEEEEEEvNT_6ParamsE --------------------------
	.section	.text._ZN7cutlass13device_kernelIN5flash19enable_sm80_to_sm89INS1_16FlashAttnFwdSm80INS1_25CollectiveMainloopFwdSm80ILi8ELi1ELb0EN4cute5tupleIJNS5_1CILi128EEENS7_ILi64EEENS7_ILi256EEEEEELi256ENS_10bfloat16_tEfNS_4arch4Sm80ELb0ELb1ELb1ELb1ELb1ELb0ELb1ELb1EEENS1_21CollectiveEpilogueFwdINS6_IJS8_SA_S9_EEENS6_IJNS7_ILi1EEESI_SI_EEESC_SE_Li256ELb1ELb1ELb1ELb0EEENS1_36VarlenDynamicPersistentTileSchedulerILi128ELi64ELi256ELi256ELb1ELb1ELb0ELb1ELb0ELb1EEEEEEEEEvNT_6ParamsE,"ax",@progbits
	.sectioninfo	@"SHI_REGISTERS=255"
	.align	128
.text._ZN7cutlass13device_kernelIN5flash19enable_sm80_to_sm89INS1_16FlashAttnFwdSm80INS1_25CollectiveMainloopFwdSm80ILi8ELi1ELb0EN4cute5tupleIJNS5_1CILi128EEENS7_ILi64EEENS7_ILi256EEEEEELi256ENS_10bfloat16_tEfNS_4arch4Sm80ELb0ELb1ELb1ELb1ELb1ELb0ELb1ELb1EEENS1_21CollectiveEpilogueFwdINS6_IJS8_SA_S9_EEENS6_IJNS7_ILi1EEESI_SI_EEESC_SE_Li256ELb1ELb1ELb1ELb0EEENS1_36VarlenDynamicPersistentTileSchedulerILi128ELi64ELi256ELi256ELb1ELb1ELb0ELb1ELb0ELb1EEEEEEEEEvNT_6ParamsE:
        .type           _ZN7cutlass13device_kernelIN5flash19enable_sm80_to_sm89INS1_16FlashAttnFwdSm80INS1_25CollectiveMainloopFwdSm80ILi8ELi1ELb0EN4cute5tupleIJNS5_1CILi128EEENS7_ILi64EEENS7_ILi256EEEEEELi256ENS_10bfloat16_tEfNS_4arch4Sm80ELb0ELb1ELb1ELb1ELb1ELb0ELb1ELb1EEENS1_21CollectiveEpilogueFwdINS6_IJS8_SA_S9_EEENS6_IJNS7_ILi1EEESI_SI_EEESC_SE_Li256ELb1ELb1ELb1ELb0EEENS1_36VarlenDynamicPersistentTileSchedulerILi128ELi64ELi256ELi256ELb1ELb1ELb0ELb1ELb0ELb1EEEEEEEEEvNT_6ParamsE,@function
        .size           _ZN7cutlass13device_kernelIN5flash19enable_sm80_to_sm89INS1_16FlashAttnFwdSm80INS1_25CollectiveMainloopFwdSm80ILi8ELi1ELb0EN4cute5tupleIJNS5_1CILi128EEENS7_ILi64EEENS7_ILi256EEEEEELi256ENS_10bfloat16_tEfNS_4arch4Sm80ELb0ELb1ELb1ELb1ELb1ELb0ELb1ELb1EEENS1_21CollectiveEpilogueFwdINS6_IJS8_SA_S9_EEENS6_IJNS7_ILi1EEESI_SI_EEESC_SE_Li256ELb1ELb1ELb1ELb0EEENS1_36VarlenDynamicPersistentTileSchedulerILi128ELi64ELi256ELi256ELb1ELb1ELb0ELb1ELb0ELb1EEEEEEEEEvNT_6ParamsE,(.L_x_6533 - _ZN7cutlass13device_kernelIN5flash19enable_sm80_to_sm89INS1_16FlashAttnFwdSm80INS1_25CollectiveMainloopFwdSm80ILi8ELi1ELb0EN4cute5tupleIJNS5_1CILi128EEENS7_ILi64EEENS7_ILi256EEEEEELi256ENS_10bfloat16_tEfNS_4arch4Sm80ELb0ELb1ELb1ELb1ELb1ELb0ELb1ELb1EEENS1_21CollectiveEpilogueFwdINS6_IJS8_SA_S9_EEENS6_IJNS7_ILi1EEESI_SI_EEESC_SE_Li256ELb1ELb1ELb1ELb0EEENS1_36VarlenDynamicPersistentTileSchedulerILi128ELi64ELi256ELi256ELb1ELb1ELb0ELb1ELb0ELb1EEEEEEEEEvNT_6ParamsE)
        .other          _ZN7cutlass13device_kernelIN5flash19enable_sm80_to_sm89INS1_16FlashAttnFwdSm80INS1_25CollectiveMainloopFwdSm80ILi8ELi1ELb0EN4cute5tupleIJNS5_1CILi128EEENS7_ILi64EEENS7_ILi256EEEEEELi256ENS_10bfloat16_tEfNS_4arch4Sm80ELb0ELb1ELb1ELb1ELb1ELb0ELb1ELb1EEENS1_21CollectiveEpilogueFwdINS6_IJS8_SA_S9_EEENS6_IJNS7_ILi1EEESI_SI_EEESC_SE_Li256ELb1ELb1ELb1ELb0EEENS1_36VarlenDynamicPersistentTileSchedulerILi128ELi64ELi256ELi256ELb1ELb1ELb0ELb1ELb0ELb1EEEEEEEEEvNT_6ParamsE,@"STO_CUDA_ENTRY STV_DEFAULT"
_ZN7cutlass13device_kernelIN5flash19enable_sm80_to_sm89INS1_16FlashAttnFwdSm80INS1_25CollectiveMainloopFwdSm80ILi8ELi1ELb0EN4cute5tupleIJNS5_1CILi128EEENS7_ILi64EEENS7_ILi256EEEEEELi256ENS_10bfloat16_tEfNS_4arch4Sm80ELb0ELb1ELb1ELb1ELb1ELb0ELb1ELb1EEENS1_21CollectiveEpilogueFwdINS6_IJS8_SA_S9_EEENS6_IJNS7_ILi1EEESI_SI_EEESC_SE_Li256ELb1ELb1ELb1ELb0EEENS1_36VarlenDynamicPersistentTileSchedulerILi128ELi64ELi256ELi256ELb1ELb1ELb0ELb1ELb0ELb1EEEEEEEEEvNT_6ParamsE:
        /* <DEDUP_REMOVED lines=52> */
.L_x_2024:
        /* <DEDUP_REMOVED lines=16> */
.L_x_2200:
        /* <DEDUP_REMOVED lines=16> */
.L_x_2201:
[----:B---3--:R-:W-:-:S05]  /*0540*/  IMAD R0, R0, c[0x0][0x538], RZ ;  /* 0x00014e0000007a24 */ /* 0x008fca00078e02ff */
[----:B------:R-:W-:-:S04]  /*0550*/  IADD3 R6, R0, R6, RZ ;  /* 0x0000000600067210 */ /* 0x000fc80007ffe0ff */
[----:B------:R-:W-:-:S13]  /*0560*/  ISETP.GT.AND P0, PT, R6, UR4, PT ;  /* 0x0000000406007c0c */ /* 0x000fda000bf04270 */
[----:B-12---:R-:W-:Y:S05]  /*0570*/  @!P0 BRA `(.L_x_2024) ;  /* 0xfffffdc000008947 */ /* 0x006fea000383ffff */
.L_x_2020:
[----:B------:R-:W-:-:S05]  /*0580*/  IADD3 R10, -R0, R6, RZ ;  /* 0x00000006000a7210 */ /* 0x000fca0007ffe1ff */
[----:B------:R-:W-:-:S05]  /*0590*/  IMAD R0, R4, c[0x0][0x538], R10 ;  /* 0x00014e0004007a24 */ /* 0x000fca00078e020a */
[----:B------:R-:W-:Y:S01]  /*05a0*/  ISETP.GT.AND P0, PT, R0, UR4, PT ;  /* 0x0000000400007c0c */ /* 0x000fe2000bf04270 */
[----:B------:R-:W-:-:S12]  /*05b0*/  BRA.DIV ~URZ, `(.L_x_2025) ;  /* 0x00019f727f007947 */ /* 0x000fd8000b800000 */
[----:B------:R-:W-:-:S04]  /*05c0*/  VOTE.ANY R6, PT, !P0 ;  /* 0x0000000000067806 */ /* 0x000fc800040e0100 */
.L_x_2202:
[----:B------:R-:W1:Y:S02]  /*05d0*/  POPC R0, R6 ;  /* 0x0000000600007309 */ /* 0x000e640000000000 */
[----:B-12---:R-:W-:Y:S01]  /*05e0*/  IADD3 R251, R0, R7, RZ ;  /* 0x0000000700fb7210 */ /* 0x006fe20007ffe0ff */
[----:B------:R-:W-:Y:S05]  /*05f0*/  BRA.DIV ~URZ, `(.L_x_2026) ;  /* 0x00019f827f007947 */ /* 0x000fea000b800000 */
[----:B------:R1:W2:Y:S01]  /*0600*/  SHFL.IDX PT, R12, R9, R0, 0x1f ;  /* 0x00001f00090c7589 */ /* 0x0002a200000e0000 */
[----:B------:R-:W-:-:S03]  /*0610*/  MOV R5, RZ ;  /* 0x000000ff00057202 */ /* 0x000fc60000000f00 */
[----:B------:R1:W3:Y:S04]  /*0620*/  SHFL.IDX PT, R9, R8, R0, 0x1f ;  /* 0x00001f0008097589 */ /* 0x0002e800000e0000 */
.L_x_2203:
[----:B------:R-:W-:Y:S01]  /*0630*/  ISETP.NE.AND P0, PT, R6, RZ, PT ;  /* 0x000000ff0600720c */ /* 0x000fe20003f05270 */
[----:B------:R-:W-:-:S12]  /*0640*/  BSSY B0, `(.L_x_2027) ;  /* 0x0000005000007945 */ /* 0x000fd80003800000 */
[----:B------:R-:W-:Y:S05]  /*0650*/  @!P0 BRA `(.L_x_2028) ;  /* 0x0000003000008947 */ /* 0x000fea0003800000 */
[----:B-1----:R-:W-:Y:S01]  /*0660*/  IADD3 R0, R0, -0x1, RZ ;  /* 0xffffffff00007810 */ /* 0x002fe20007ffe0ff */
[----:B------:R-:W-:Y:S05]  /*0670*/  BRA.DIV ~URZ, `(.L_x_2029) ;  /* 0x00019fe27f007947 */ /* 0x000fea000b800000 */
[----:B------:R1:W4:Y:S02]  /*0680*/  SHFL.IDX PT, R5, R4, R0, 0x1f ;  /* 0x00001f0004057589 */ /* 0x00032400000e0000 */
.L_x_2028:
[----:B------:R-:W-:Y:S05]  /*0690*/  BSYNC B0 ;  /* 0x0000000000007941 */ /* 0x000fea0003800000 */
.L_x_2027:
[----:B---3--:R-:W-:Y:S01]  /*06a0*/  ISETP.NE.AND P0, PT, R9, 0x1, PT ;  /* 0x000000010900780c */ /* 0x008fe20003f05270 */
[----:B----4-:R-:W-:Y:S01]  /*06b0*/  IMAD R248, R5, c[0x0][0x538], R10 ;  /* 0x00014e0005f87a24 */ /* 0x010fe200078e020a */
[----:B------:R-:W-:Y:S04]  /*06c0*/  BSSY B0, `(.L_x_2030) ;  /* 0x0000085000007945 */ /* 0x000fe80003800000 */
[----:B------:R-:W-:-:S07]  /*06d0*/  IADD3 R11, -R248, UR4, RZ ;  /* 0x00000004f80b7c10 */ /* 0x000fce000fffe1ff */
[----:B------:R-:W-:Y:S05]  /*06e0*/  @!P0 BRA `(.L_x_2031) ;  /* 0x000003e000008947 */ /* 0x000fea0003800000 */
[-C--:B-12---:R-:W-:Y:S02]  /*06f0*/  IABS R0, R12.reuse ;  /* 0x0000000c00007213 */ /* 0x086fe40000000000 */
        /* <DEDUP_REMOVED lines=61> */
.L_x_2031:
[----:B------:R-:W-:-:S04]  /*0ad0*/  IMAD.MOV.U32 R2, RZ, RZ, 0x4 ;  /* 0x00000004ff027424 */ /* 0x000fc800078e00ff */
[----:B------:R-:W-:-:S05]  /*0ae0*/  IMAD.WIDE R2, R251, R2, c[0x0][0x590] ;  /* 0x00016400fb027625 */ /* 0x000fca00078e0202 */
[----:B------:R-:W3:Y:S02]  /*0af0*/  LDG.E R7, [R2.64] ;  /* 0x0000000602077981 */ /* 0x000ee4000c1e1900 */
[----:B-123--:R-:W-:-:S05]  /*0b00*/  IMAD R9, R7, R12, RZ ;  /* 0x0000000c07097224 */ /* 0x00efca00078e02ff */
        /* <DEDUP_REMOVED lines=64> */
.L_x_2032:
[----:B------:R-:W-:Y:S05]  /*0f10*/  BSYNC B0 ;  /* 0x0000000000007941 */ /* 0x000fea0003800000 */
.L_x_2030:
[----:B------:R-:W-:-:S04]  /*0f20*/  LOP3.LUT R0, RZ, R0, RZ, 0x33, !PT ;  /* 0x00000000ff007212 */ /* 0x000fc800078e33ff */
[----:B------:R-:W-:Y:S01]  /*0f30*/  IADD3 R249, R0, R12, RZ ;  /* 0x0000000c00f97210 */ /* 0x000fe20007ffe0ff */
[----:B------:R-:W-:Y:S05]  /*0f40*/  BRA `(.L_x_2033) ;  /* 0x0000004000007947 */ /* 0x000fea0003800000 */
.L_x_2021:
[----:B--2---:R-:W-:Y:S01]  /*0f50*/  IMAD.MOV.U32 R249, RZ, RZ, RZ ;  /* 0x000000fffff97224 */ /* 0x004fe200078e00ff */
[----:B------:R-:W-:Y:S01]  /*0f60*/  MOV R250, RZ ;  /* 0x000000ff00fa7202 */ /* 0x000fe20000000f00 */
[----:B------:R-:W-:Y:S01]  /*0f70*/  IMAD.U32 R248, RZ, RZ, UR4 ;  /* 0x00000004fff87e24 */ /* 0x000fe2000f8e00ff */
[----:B------:R-:W-:Y:S02]  /*0f80*/  MOV R251, c[0x0][0x53c] ;  /* 0x00014f0000fb7a02 */ /* 0x000fe40000000f00 */
.L_x_2033:
[----:B------:R-:W-:Y:S01]  /*0f90*/  ISETP.NE.AND P0, PT, R13, RZ, PT ;  /* 0x000000ff0d00720c */ /* 0x000fe20003f05270 */
[----:B------:R-:W-:-:S12]  /*0fa0*/  WARPSYNC 0xffffffff ;  /* 0xffffffff00007948 */ /* 0x000fd80003800000 */
[----:B------:R1:W-:Y:S04]  /*0fb0*/  @!P0 STS.128 [0x20100], R248 ;  /* 0x020100f8ff008388 */ /* 0x0003e80000000c00 */
[----:B------:R-:W-:Y:S06]  /*0fc0*/  BAR.ARV 0x5, 0x100 ;  /* 0x0144000000007b1d */ /* 0x000fec0000002000 */
.L_x_2019:
        /* <DEDUP_REMOVED lines=8> */
[CC--:B------:R-:W-:Y:S02]  /*1050*/  LEA.HI R13, R9.reuse, R17.reuse, RZ, 0x2 ;  /* 0x00000011090d7211 */ /* 0x0c0fe400078f10ff */
[----:B------:R-:W-:Y:S02]  /*1060*/  SHF.R.S32.HI R3, RZ, 0x4, R2 ;  /* 0x00000004ff037819 */ /* 0x000fe40000011402 */
[----:B------:R-:W-:Y:S02]  /*1070*/  LEA.HI R15, R9, R17, RZ, 0x3 ;  /* 0x00000011090f7211 */ /* 0x000fe400078f18ff */
[----:B------:R-:W-:Y:S02]  /*1080*/  LEA.HI R0, R2, R3, RZ, 0x1 ;  /* 0x0000000302007211 */ /* 0x000fe400078f08ff */
[----:B------:R-:W-:-:S02]  /*1090*/  SHF.R.S32.HI R7, RZ, 0x2, R13 ;  /* 0x00000002ff077819 */ /* 0x000fc4000001140d */
[----:B------:R-:W-:Y:S02]  /*10a0*/  LOP3.LUT R0, R0, 0xfffffffe, RZ, 0xc0, !PT ;  /* 0xfffffffe00007812 */ /* 0x000fe400078ec0ff */
[----:B------:R-:W-:Y:S02]  /*10b0*/  SHF.R.S32.HI R252, RZ, 0x3, R15 ;  /* 0x00000003fffc7819 */ /* 0x000fe4000001140f */
[----:B------:R-:W-:Y:S01]  /*10c0*/  LEA.HI R8, R9, R17, RZ, 0x5 ;  /* 0x0000001109087211 */ /* 0x000fe200078f28ff */
[----:B------:R-:W-:Y:S01]  /*10d0*/  IMAD.IADD R14, R3, 0x1, -R0 ;  /* 0x00000001030e7824 */ /* 0x000fe200078e0a00 */
[----:B------:R-:W-:Y:S01]  /*10e0*/  LOP3.LUT R0, R2, 0xfffffff0, RZ, 0xc0, !PT ;  /* 0xfffffff002007812 */ /* 0x000fe200078ec0ff */
[----:B------:R-:W-:Y:S01]  /*10f0*/  IMAD.SHL.U32 R4, R252, 0x40, RZ ;  /* 0x00000040fc047824 */ /* 0x000fe200078e00ff */
[----:B------:R-:W-:Y:S02]  /*1100*/  SHF.R.S32.HI R2, RZ, 0x1f, R13 ;  /* 0x0000001fff027819 */ /* 0x000fe4000001140d */
[----:B------:R-:W-:Y:S01]  /*1110*/  LOP3.LUT R3, R15, 0xfffffff8, RZ, 0xc0, !PT ;  /* 0xfffffff80f037812 */ /* 0x000fe200078ec0ff */
[----:B------:R-:W-:Y:S01]  /*1120*/  IMAD.IADD R0, R17, 0x1, -R0 ;  /* 0x0000000111007824 */ /* 0x000fe200078e0a00 */
[----:B------:R-:W-:-:S03]  /*1130*/  LEA.HI R2, R2, R7, RZ, 0x3 ;  /* 0x0000000702027211 */ /* 0x000fc600078f18ff */
[----:B------:R-:W-:Y:S01]  /*1140*/  IMAD.IADD R230, R17, 0x1, -R3 ;  /* 0x0000000111e67824 */ /* 0x000fe200078e0a03 */
[----:B------:R-:W-:Y:S02]  /*1150*/  SHF.R.S32.HI R5, RZ, 0x1f, R0 ;  /* 0x0000001fff057819 */ /* 0x000fe40000011400 */
[----:B------:R-:W-:Y:S01]  /*1160*/  LOP3.LUT R3, R2, 0xfffffff8, RZ, 0xc0, !PT ;  /* 0xfffffff802037812 */ /* 0x000fe200078ec0ff */
[C---:B------:R-:W-:Y:S01]  /*1170*/  IMAD.SHL.U32 R217, R230.reuse, 0x8, RZ ;  /* 0x00000008e6d97824 */ /* 0x040fe200078e00ff */
[----:B------:R-:W-:Y:S01]  /*1180*/  LEA.HI R10, R5, R0, RZ, 0x3 ;  /* 0x00000000050a7211 */ /* 0x000fe200078f18ff */
[----:B------:R-:W-:Y:S01]  /*1190*/  IMAD R229, R230, 0x20, R252 ;  /* 0x00000020e6e57824 */ /* 0x000fe200078e02fc */
        /* <DEDUP_REMOVED lines=8> */
[----:B------:R-:W-:Y:S01]  /*1220*/  SHF.R.S32.HI R4, RZ, 0x5, R8 ;  /* 0x00000005ff047819 */ /* 0x000fe20000011408 */
[----:B------:R-:W-:Y:S01]  /*1230*/  IMAD.IADD R16, R17, 0x1, -R0 ;  /* 0x0000000111107824 */ /* 0x000fe200078e0a00 */
[----:B------:R-:W-:Y:S01]  /*1240*/  SHF.R.S32.HI R2, RZ, 0x1f, R8 ;  /* 0x0000001fff027819 */ /* 0x000fe20000011408 */
[----:B------:R-:W-:Y:S01]  /*1250*/  IMAD.SHL.U32 R0, R230, 0x40, RZ ;  /* 0x00000040e6007824 */ /* 0x000fe200078e00ff */
[----:B------:R-:W-:-:S02]  /*1260*/  LOP3.LUT R6, R7, 0x1, RZ, 0xc0, !PT ;  /* 0x0000000107067812 */ /* 0x000fc400078ec0ff */
[----:B------:R-:W-:Y:S02]  /*1270*/  LEA.HI R2, R2, R4, RZ, 0x3 ;  /* 0x0000000402027211 */ /* 0x000fe400078f18ff */
[----:B------:R-:W-:Y:S02]  /*1280*/  SHF.R.S32.HI R12, RZ, 0x1f, R16 ;  /* 0x0000001fff0c7819 */ /* 0x000fe40000011410 */
[----:B------:R-:W-:Y:S02]  /*1290*/  LEA.HI R3, R9, R17, RZ, 0x6 ;  /* 0x0000001109037211 */ /* 0x000fe400078f30ff */
[----:B------:R-:W-:Y:S02]  /*12a0*/  LOP3.LUT R0, R0, 0x1c0, RZ, 0xc0, !PT ;  /* 0x000001c000007812 */ /* 0x000fe400078ec0ff */
[----:B------:R-:W-:Y:S01]  /*12b0*/  LOP3.LUT R2, R2, 0xffffff8, RZ, 0xc0, !PT ;  /* 0x0ffffff802027812 */ /* 0x000fe200078ec0ff */
[----:B------:R-:W-:Y:S01]  /*12c0*/  IMAD.SHL.U32 R9, R3, 0x8, RZ ;  /* 0x0000000803097824 */ /* 0x000fe200078e00ff */
[----:B------:R-:W-:-:S02]  /*12d0*/  ISETP.NE.U32.AND P0, PT, R6, 0x1, PT ;  /* 0x000000010600780c */ /* 0x000fc40003f05070 */
[----:B------:R-:W-:Y:S01]  /*12e0*/  LEA.HI R12, R12, R16, RZ, 0x2 ;  /* 0x000000100c0c7211 */ /* 0x000fe200078f10ff */
[----:B------:R-:W-:Y:S01]  /*12f0*/  IMAD.IADD R3, R4, 0x1, -R2 ;  /* 0x0000000104037824 */ /* 0x000fe200078e0a02 */
[----:B------:R-:W-:Y:S02]  /*1300*/  LOP3.LUT R8, R0, 0x8, R15, 0xf8, !PT ;  /* 0x0000000800087812 */ /* 0x000fe400078ef80f */
        /* <DEDUP_REMOVED lines=28> */
[----:B------:R-:W-:Y:S01]  /*14d0*/  IMAD.SHL.U32 R215, R11, 0x2, RZ ;  /* 0x000000020bd77824 */ /* 0x000fe200078e00ff */
[----:B------:R-:W-:Y:S01]  /*14e0*/  LOP3.LUT R4, R7, 0xfffffe00, RZ, 0xc0, !PT ;  /* 0xfffffe0007047812 */ /* 0x000fe200078ec0ff */
[----:B------:R-:W-:Y:S01]  /*14f0*/  IMAD.IADD R7, R5, 0x1, R3 ;  /* 0x0000000105077824 */ /* 0x000fe200078e0203 */
[----:B------:R-:W-:Y:S01]  /*1500*/  IADD3 R223, R217, 0x40, RZ ;  /* 0x00000040d9df7810 */ /* 0x000fe20007ffe0ff */
[----:B------:R-:W-:Y:S01]  /*1510*/  IMAD.MOV.U32 R10, RZ, RZ, 0x40 ;  /* 0x00000040ff0a7424 */ /* 0x000fe200078e00ff */
[CC--:B------:R-:W-:Y:S01]  /*1520*/  IADD3 R3, R2.reuse, R4.reuse, R8 ;  /* 0x0000000402037210 */ /* 0x0c0fe20007ffe008 */
[----:B------:R-:W-:Y:S01]  /*1530*/  IMAD.MOV.U32 R8, RZ, RZ, 0x20 ;  /* 0x00000020ff087424 */ /* 0x000fe200078e00ff */
[----:B------:R-:W-:-:S02]  /*1540*/  LOP3.LUT R4, R2, R4, RZ, 0xfc, !PT ;  /* 0x0000000402047212 */ /* 0x000fc400078efcff */
[----:B------:R-:W-:Y:S02]  /*1550*/  LOP3.LUT R2, R12, 0x7ffffffc, RZ, 0xc0, !PT ;  /* 0x7ffffffc0c027812 */ /* 0x000fe400078ec0ff */
[----:B------:R-:W-:Y:S02]  /*1560*/  LEA R9, R7, 0x80, 0x1 ;  /* 0x0000008007097811 */ /* 0x000fe400078e08ff */
[----:B------:R-:W-:Y:S01]  /*1570*/  IADD3 R222, R217, 0x80, RZ ;  /* 0x00000080d9de7810 */ /* 0x000fe20007ffe0ff */
[----:B------:R-:W-:Y:S01]  /*1580*/  IMAD.IADD R2, R16, 0x1, -R2 ;  /* 0x0000000110027824 */ /* 0x000fe200078e0a02 */
[----:B------:R-:W-:Y:S01]  /*1590*/  SHF.R.S32.HI R5, RZ, 0x1f, R217 ;  /* 0x0000001fff057819 */ /* 0x000fe200000114d9 */
[----:B------:R-:W-:Y:S01]  /*15a0*/  STL [R1+0x4], R9 ;  /* 0x0000040901007387 */ /* 0x000fe20000100800 */
[----:B------:R-:W-:Y:S01]  /*15b0*/  SHF.R.S32.HI R12, RZ, 0x1f, R223 ;  /* 0x0000001fff0c7819 */ /* 0x000fe200000114df */
[----:B------:R-:W-:Y:S01]  /*15c0*/  IMAD.SHL.U32 R231, R2, 0x2, RZ ;  /* 0x0000000202e77824 */ /* 0x000fe200078e00ff */
[----:B------:R-:W-:-:S02]  /*15d0*/  SHF.R.S32.HI R5, RZ, 0x1f, R222 ;  /* 0x0000001fff057819 */ /* 0x000fc400000114de */
[----:B------:R-:W-:Y:S02]  /*15e0*/  SEL R5, R8, 0xffffffe0, !P1 ;  /* 0xffffffe008057807 */ /* 0x000fe40004800000 */
[C---:B------:R-:W-:Y:S02]  /*15f0*/  IADD3 R38, R231.reuse, 0x10, RZ ;  /* 0x00000010e7267810 */ /* 0x040fe40007ffe0ff */
[C---:B------:R-:W-:Y:S02]  /*1600*/  IADD3 R36, R231.reuse, 0x20, RZ ;  /* 0x00000020e7247810 */ /* 0x040fe40007ffe0ff */
[C---:B------:R-:W-:Y:S02]  /*1610*/  IADD3 R33, R231.reuse, 0x38, RZ ;  /* 0x00000038e7217810 */ /* 0x040fe40007ffe0ff */
[C---:B------:R-:W-:Y:S02]  /*1620*/  IADD3 R30, R231.reuse, 0x50, RZ ;  /* 0x00000050e71e7810 */ /* 0x040fe40007ffe0ff */
[----:B------:R-:W-:-:S02]  /*1630*/  IADD3 R27, R231, 0x68, RZ ;  /* 0x00000068e71b7810 */ /* 0x000fc40007ffe0ff */
[----:B------:R-:W-:Y:S02]  /*1640*/  SHF.R.S32.HI R7, RZ, 0x1f, R38 ;  /* 0x0000001fff077819 */ /* 0x000fe40000011426 */
[C---:B------:R-:W-:Y:S02]  /*1650*/  IADD3 R24, R231.reuse, 0x80, RZ ;  /* 0x00000080e7187810 */ /* 0x040fe40007ffe0ff */
[----:B------:R-:W-:Y:S02]  /*1660*/  SHF.R.S32.HI R7, RZ, 0x1f, R36 ;  /* 0x0000001fff077819 */ /* 0x000fe40000011424 */
[C---:B------:R-:W-:Y:S02]  /*1670*/  IADD3 R21, R231.reuse, 0x98, RZ ;  /* 0x00000098e7157810 */ /* 0x040fe40007ffe0ff */
[----:B------:R-:W-:Y:S02]  /*1680*/  SHF.R.S32.HI R7, RZ, 0x1f, R33 ;  /* 0x0000001fff077819 */ /* 0x000fe40000011421 */
[----:B------:R-:W-:-:S02]  /*1690*/  IADD3 R18, R231, 0xb0, RZ ;  /* 0x000000b0e7127810 */ /* 0x000fc40007ffe0ff */
[----:B------:R-:W-:Y:S02]  /*16a0*/  SHF.R.S32.HI R7, RZ, 0x1f, R30 ;  /* 0x0000001fff077819 */ /* 0x000fe4000001141e */
[C---:B-1----:R-:W-:Y:S02]  /*16b0*/  IADD3 R15, R231.reuse, 0xc8, RZ ;  /* 0x000000c8e70f7810 */ /* 0x042fe40007ffe0ff */
[----:B------:R-:W-:Y:S02]  /*16c0*/  SHF.R.S32.HI R7, RZ, 0x1f, R27 ;  /* 0x0000001fff077819 */ /* 0x000fe4000001141b */
[----:B------:R-:W-:Y:S02]  /*16d0*/  SEL R2, R8, 0xffffffe0, !P4 ;  /* 0xffffffe008027807 */ /* 0x000fe40006000000 */
[----:B------:R-:W-:Y:S02]  /*16e0*/  IADD3 R12, R231, 0xe0, RZ ;  /* 0x000000e0e70c7810 */ /* 0x000fe40007ffe0ff */
[----:B------:R-:W-:-:S02]  /*16f0*/  SHF.R.S32.HI R7, RZ, 0x1f, R24 ;  /* 0x0000001fff077819 */ /* 0x000fc40000011418 */
[----:B------:R-:W-:Y:S02]  /*1700*/  IADD3 R224, R217, 0xc0, RZ ;  /* 0x000000c0d9e07810 */ /* 0x000fe40007ffe0ff */
[----:B------:R-:W-:Y:S02]  /*1710*/  SHF.R.S32.HI R8, RZ, 0x1f, R231 ;  /* 0x0000001fff087819 */ /* 0x000fe400000114e7 */
[C---:B------:R-:W-:Y:S02]  /*1720*/  IADD3 R11, R231.reuse, 0xe8, RZ ;  /* 0x000000e8e70b7810 */ /* 0x040fe40007ffe0ff */
[----:B------:R-:W-:Y:S02]  /*1730*/  SHF.R.S32.HI R7, RZ, 0x1f, R21 ;  /* 0x0000001fff077819 */ /* 0x000fe40000011415 */
[----:B------:R-:W-:Y:S02]  /*1740*/  IADD3 R8, R231, 0xf0, RZ ;  /* 0x000000f0e7087810 */ /* 0x000fe40007ffe0ff */
[----:B------:R-:W-:-:S02]  /*1750*/  SHF.R.S32.HI R7, RZ, 0x1f, R18 ;  /* 0x0000001fff077819 */ /* 0x000fc40000011412 */
[----:B------:R-:W-:Y:S02]  /*1760*/  SHF.R.S32.HI R7, RZ, 0x1f, R15 ;  /* 0x0000001fff077819 */ /* 0x000fe4000001140f */
[----:B------:R-:W-:Y:S02]  /*1770*/  SHF.R.S32.HI R7, RZ, 0x1f, R12 ;  /* 0x0000001fff077819 */ /* 0x000fe4000001140c */
[----:B------:R-:W-:Y:S02]  /*1780*/  SHF.R.S32.HI R6, RZ, 0x1f, R224 ;  /* 0x0000001fff067819 */ /* 0x000fe400000114e0 */
[----:B------:R-:W-:Y:S02]  /*1790*/  LEA R200, R0, 0x8100, 0x1 ;  /* 0x0000810000c87811 */ /* 0x000fe400078e08ff */
[----:B------:R-:W-:Y:S02]  /*17a0*/  SHF.R.S32.HI R12, RZ, 0x1f, R11 ;  /* 0x0000001fff0c7819 */ /* 0x000fe4000001140b */
[----:B------:R-:W-:-:S02]  /*17b0*/  SEL R6, R10, 0xffffffc0, !P2 ;  /* 0xffffffc00a067807 */ /* 0x000fc40005000000 */
[----:B------:R-:W-:Y:S02]  /*17c0*/  SEL R0, R10, 0xffffffc0, !P3 ;  /* 0xffffffc00a007807 */ /* 0x000fe40005800000 */
[----:B------:R-:W-:Y:S01]  /*17d0*/  SHF.R.S32.HI R11, RZ, 0x1f, R8 ;  /* 0x0000001fff0b7819 */ /* 0x000fe20000011408 */
[----:B------:R-:W-:Y:S01]  /*17e0*/  IMAD.IADD R8, R9, 0x1, R5 ;  /* 0x0000000109087824 */ /* 0x000fe200078e0205 */
[----:B------:R-:W-:Y:S02]  /*17f0*/  IADD3 R10, R231, 0xf8, RZ ;  /* 0x000000f8e70a7810 */ /* 0x000fe40007ffe0ff */
[C---:B------:R-:W-:Y:S02]  /*1800*/  IADD3 R7, R9.reuse, -0x10, RZ ;  /* 0xfffffff009077810 */ /* 0x040fe40007ffe0ff */
[C---:B------:R-:W-:Y:S01]  /*1810*/  @P0 IADD3 R7, R9.reuse, 0x10, RZ ;  /* 0x0000001009070810 */ /* 0x040fe20007ffe0ff */
[----:B------:R1:W-:Y:S01]  /*1820*/  STL [R1+0x10], R8 ;  /* 0x0000100801007387 */ /* 0x0003e20000100800 */
[----:B------:R-:W-:Y:S01]  /*1830*/  SHF.R.S32.HI R11, RZ, 0x1f, R10 ;  /* 0x0000001fff0b7819 */ /* 0x000fe2000001140a */
[----:B------:R-:W-:Y:S01]  /*1840*/  IMAD.IADD R10, R9, 0x1, R6 ;  /* 0x00000001090a7824 */ /* 0x000fe200078e0206 */
[----:B------:R-:W-:Y:S01]  /*1850*/  LEA R208, R3, 0x10100, 0x1 ;  /* 0x0001010003d07811 */ /* 0x000fe200078e08ff */
[--C-:B------:R-:W-:Y:S01]  /*1860*/  IMAD.IADD R5, R5, 0x1, R7.reuse ;  /* 0x0000000105057824 */ /* 0x100fe200078e0207 */
[----:B------:R-:W-:Y:S01]  /*1870*/  LEA R203, R4, 0x100, 0x1 ;  /* 0x0000010004cb7811 */ /* 0x000fe200078e08ff */
[----:B------:R-:W-:Y:S01]  /*1880*/  IMAD.IADD R3, R6, 0x1, R7 ;  /* 0x0000000106037824 */ /* 0x000fe200078e0207 */
[----:B------:R2:W-:Y:S01]  /*1890*/  STL [R1+0x20], R10 ;  /* 0x0000200a01007387 */ /* 0x0005e20000100800 */
[----:B------:R-:W-:Y:S01]  /*18a0*/  IMAD.IADD R209, R208, 0x1, R2 ;  /* 0x00000001d0d17824 */ /* 0x000fe200078e0202 */
[C---:B------:R-:W-:Y:S01]  /*18b0*/  IADD3 R39, R231.reuse, 0x8, RZ ;  /* 0x00000008e7277810 */ /* 0x040fe20007ffe0ff */
[--C-:B------:R-:W-:Y:S01]  /*18c0*/  IMAD.IADD R204, R2, 0x1, R203.reuse ;  /* 0x0000000102cc7824 */ /* 0x100fe200078e02cb */
[----:B------:R-:W-:Y:S01]  /*18d0*/  IADD3 R37, R231, 0x18, RZ ;  /* 0x00000018e7257810 */ /* 0x000fe20007ffe0ff */
[----:B------:R-:W-:Y:S01]  /*18e0*/  IMAD.IADD R2, R5, 0x1, R6 ;  /* 0x0000000105027824 */ /* 0x000fe200078e0206 */
[C---:B------:R-:W-:Y:S01]  /*18f0*/  IADD3 R35, R231.reuse, 0x28, RZ ;  /* 0x00000028e7237810 */ /* 0x040fe20007ffe0ff */
[--C-:B------:R-:W-:Y:S01]  /*1900*/  IMAD.IADD R211, R208, 0x1, R0.reuse ;  /* 0x00000001d0d37824 */ /* 0x100fe200078e0200 */
[C---:B------:R-:W-:Y:S01]  /*1910*/  IADD3 R34, R231.reuse, 0x30, RZ ;  /* 0x00000030e7227810 */ /* 0x040fe20007ffe0ff */
[C---:B------:R-:W-:Y:S01]  /*1920*/  IMAD.IADD R206, R0.reuse, 0x1, R203 ;  /* 0x0000000100ce7824 */ /* 0x040fe200078e02cb */
[----:B------:R-:W-:Y:S01]  /*1930*/  IADD3 R32, R231, 0x40, RZ ;  /* 0x00000040e7207810 */ /* 0x000fe20007ffe0ff */
[----:B------:R-:W-:Y:S01]  /*1940*/  IMAD.IADD R210, R209, 0x1, R0 ;  /* 0x00000001d1d27824 */ /* 0x000fe200078e0200 */
[C---:B------:R-:W-:Y:S01]  /*1950*/  IADD3 R31, R231.reuse, 0x48, RZ ;  /* 0x00000048e71f7810 */ /* 0x040fe20007ffe0ff */
[----:B------:R-:W-:Y:S01]  /*1960*/  IMAD.IADD R205, R0, 0x1, R204 ;  /* 0x0000000100cd7824 */ /* 0x000fe200078e02cc */
[----:B------:R-:W-:-:S02]  /*1970*/  IADD3 R29, R231, 0x58, RZ ;  /* 0x00000058e71d7810 */ /* 0x000fc40007ffe0ff */
[C---:B------:R-:W-:Y:S01]  /*1980*/  IADD3 R28, R231.reuse, 0x60, RZ ;  /* 0x00000060e71c7810 */ /* 0x040fe20007ffe0ff */
[----:B-1----:R-:W-:Y:S01]  /*1990*/  IMAD.IADD R8, R8, 0x1, R6 ;  /* 0x0000000108087824 */ /* 0x002fe200078e0206 */
[C---:B------:R-:W-:Y:S02]  /*19a0*/  IADD3 R26, R231.reuse, 0x70, RZ ;  /* 0x00000070e71a7810 */ /* 0x040fe40007ffe0ff */
[C---:B------:R-:W-:Y:S02]  /*19b0*/  IADD3 R25, R231.reuse, 0x78, RZ ;  /* 0x00000078e7197810 */ /* 0x040fe40007ffe0ff */
        /* <DEDUP_REMOVED lines=9> */
[----:B------:R2:W-:Y:S01]  /*1a50*/  STL [R1+0xc], R5 ;  /* 0x00000c0501007387 */ /* 0x0005e20000100800 */
[C---:B------:R-:W-:Y:S02]  /*1a60*/  IADD3 R14, R231.reuse, 0xd0, RZ ;  /* 0x000000d0e70e7810 */ /* 0x040fe40007ffe0ff */
[----:B------:R-:W-:Y:S01]  /*1a70*/  IADD3 R13, R231, 0xd8, RZ ;  /* 0x000000d8e70d7810 */ /* 0x000fe20007ffe0ff */
[----:B------:R2:W-:Y:S01]  /*1a80*/  STL [R1+0x14], R2 ;  /* 0x0000140201007387 */ /* 0x0005e20000100800 */
        /* <DEDUP_REMOVED lines=18> */
.L_x_2199:
[----:B------:R-:W-:Y:S01]  /*1bb0*/  ISETP.NE.U32.AND P0, PT, RZ, c[0x0][0x370], PT ;  /* 0x0000dc00ff007a0c */ /* 0x000fe20003f05070 */
[----:B------:R-:W-:Y:S01]  /*1bc0*/  IMAD.MOV.U32 R13, RZ, RZ, 0x4 ;  /* 0x00000004ff0d7424 */ /* 0x000fe200078e00ff */
[----:B------:R-:W-:Y:S01]  /*1bd0*/  ISETP.NE.U32.AND P2, PT, RZ, c[0x0][0x360], PT ;  /* 0x0000d800ff007a0c */ /* 0x000fe20003f45070 */
[----:B------:R-:W-:Y:S01]  /*1be0*/  IMAD.MOV.U32 R232, RZ, RZ, RZ ;  /* 0x000000ffffe87224 */ /* 0x000fe200078e00ff */
[----:B------:R-:W-:Y:S01]  /*1bf0*/  ISETP.NE.AND.EX P1, PT, RZ, c[0x0][0x374], PT, P0 ;  /* 0x0000dd00ff007a0c */ /* 0x000fe20003f25300 */
[----:B------:R-:W-:Y:S01]  /*1c00*/  IMAD.MOV.U32 R12, RZ, RZ, RZ ;  /* 0x000000ffff0c7224 */ /* 0x000fe200078e00ff */
[----:B------:R-:W-:Y:S01]  /*1c10*/  ISETP.NE.AND.EX P0, PT, RZ, c[0x0][0x364], PT, P2 ;  /* 0x0000d900ff007a0c */ /* 0x000fe20003f05320 */
[----:B------:R-:W-:Y:S01]  /*1c20*/  IMAD.WIDE R2, R251, R13, c[0x0][0x348] ;  /* 0x0000d200fb027625 */ /* 0x000fe200078e020d */
[----:B------:R-:W-:-:S04]  /*1c30*/  ISETP.NE.U32.AND P3, PT, RZ, c[0x0][0x348], PT ;  /* 0x0000d200ff007a0c */ /* 0x000fc80003f65070 */
[----:B------:R-:W-:-:S05]  /*1c40*/  ISETP.NE.AND.EX P3, PT, RZ, c[0x0][0x34c], PT, P3 ;  /* 0x0000d300ff007a0c */ /* 0x000fca0003f65330 */
[----:B------:R-:W-:-:S04]  /*1c50*/  @P1 IMAD.WIDE R6, R251, R13, c[0x0][0x370] ;  /* 0x0000dc00fb061625 */ /* 0x000fc800078e020d */
[----:B------:R-:W-:Y:S01]  /*1c60*/  @P0 IMAD.WIDE R4, R251, R13, c[0x0][0x360] ;  /* 0x0000d800fb040625 */ /* 0x000fe200078e020d */
[----:B------:R1:W5:Y:S04]  /*1c70*/  @P1 LDG.E R232, [R6.64] ;  /* 0x0000000606e81981 */ /* 0x000368000c1e1900 */
[----:B------:R1:W5:Y:S04]  /*1c80*/  @P3 LDG.E R12, [R2.64] ;  /* 0x00000006020c3981 */ /* 0x000368000c1e1900 */
[----:B------:R1:W5:Y:S01]  /*1c90*/  @P0 LDG.E R228, [R4.64] ;  /* 0x0000000604e40981 */ /* 0x000362000c1e1900 */
[----:B------:R-:W-:Y:S01]  /*1ca0*/  YIELD ;  /* 0x0000000000007946 */ /* 0x000fe20003800000 */
[----:B------:R-:W-:Y:S05]  /*1cb0*/  @P0 BRA `(.L_x_2034) ;  /* 0x0000005000000947 */ /* 0x000fea0003800000 */
[----:B-----5:R-:W-:Y:S01]  /*1cc0*/  MOV R228, c[0x0][0x168] ;  /* 0x00005a0000e47a02 */ /* 0x020fe20000000f00 */
[----:B------:R-:W-:Y:S05]  /*1cd0*/  @!P3 BRA `(.L_x_2034) ;  /* 0x000000300000b947 */ /* 0x000fea0003800000 */
[----:B------:R2:W3:Y:S04]  /*1ce0*/  LDG.E R0, [R2.64] ;  /* 0x0000000602007981 */ /* 0x0004e8000c1e1900 */
[----:B-12---:R-:W3:Y:S02]  /*1cf0*/  LDG.E R2, [R2.64+0x4] ;  /* 0x0000040602027981 */ /* 0x006ee4000c1e1900 */
[----:B---3--:R-:W-:-:S02]  /*1d00*/  IADD3 R228, -R0, R2, RZ ;  /* 0x0000000200e47210 */ /* 0x008fc40007ffe1ff */
.L_x_2034:
[----:B------:R-:W-:-:S04]  /*1d10*/  ISETP.NE.U32.AND P0, PT, RZ, c[0x0][0x368], PT ;  /* 0x0000da00ff007a0c */ /* 0x000fc80003f05070 */
[----:B------:R-:W-:-:S13]  /*1d20*/  ISETP.NE.AND.EX P0, PT, RZ, c[0x0][0x36c], PT, P0 ;  /* 0x0000db00ff007a0c */ /* 0x000fda0003f05300 */
[----:B------:R-:W-:Y:S05]  /*1d30*/  @!P0 BRA `(.L_x_2035) ;  /* 0x0000003000008947 */ /* 0x000fea0003800000 */
[----:B-1----:R-:W-:-:S05]  /*1d40*/  IMAD.WIDE R2, R251, R13, c[0x0][0x368] ;  /* 0x0000da00fb027625 */ /* 0x002fca00078e020d */
[----:B------:R1:W5:Y:S01]  /*1d50*/  LDG.E R0, [R2.64] ;  /* 0x0000000602007981 */ /* 0x000362000c1e1900 */
[----:B------:R-:W-:Y:S05]  /*1d60*/  BRA `(.L_x_2036) ;  /* 0x0000008000007947 */ /* 0x000fea0003800000 */
.L_x_2035:
[----:B------:R-:W-:Y:S01]  /*1d70*/  ISETP.NE.U32.AND P0, PT, RZ, c[0x0][0x350], PT ;  /* 0x0000d400ff007a0c */ /* 0x000fe20003f05070 */
[----:B------:R-:W-:-:S03]  /*1d80*/  IMAD.U32 R0, RZ, RZ, UR5 ;  /* 0x00000005ff007e24 */ /* 0x000fc6000f8e00ff */
[----:B------:R-:W-:-:S13]  /*1d90*/  ISETP.NE.AND.EX P0, PT, RZ, c[0x0][0x354], PT, P0 ;  /* 0x0000d500ff007a0c */ /* 0x000fda0003f05300 */
[----:B------:R-:W-:Y:S05]  /*1da0*/  @!P0 BRA `(.L_x_2036) ;  /* 0x0000004000008947 */ /* 0x000fea0003800000 */
[----:B-1----:R-:W-:-:S05]  /*1db0*/  IMAD.WIDE R2, R251, R13, c[0x0][0x350] ;  /* 0x0000d400fb027625 */ /* 0x002fca00078e020d */
[----:B------:R-:W2:Y:S04]  /*1dc0*/  LDG.E R4, [R2.64] ;  /* 0x0000000602047981 */ /* 0x000ea8000c1e1900 */
[----:B------:R-:W2:Y:S02]  /*1dd0*/  LDG.E R0, [R2.64+0x4] ;  /* 0x0000040602007981 */ /* 0x000ea4000c1e1900 */
[----:B--2---:R-:W-:Y:S02]  /*1de0*/  IADD3 R0, -R4, R0, RZ ;  /* 0x0000000004007210 */ /* 0x004fe40007ffe1ff */
.L_x_2036:
[----:B-1----:R-:W2:Y:S01]  /*1df0*/  LDL.LU R4, [R1] ;  /* 0x0000000001047983 */ /* 0x002ea20000300800 */
[----:B------:R-:W-:Y:S02]  /*1e00*/  IMAD.MOV.U32 R2, RZ, RZ, c[0x0][0x2c4] ;  /* 0x0000b100ff027624 */ /* 0x000fe400078e00ff */
[----:B------:R-:W-:Y:S02]  /*1e10*/  IMAD.MOV.U32 R7, RZ, RZ, c[0x0][0x32c] ;  /* 0x0000cb00ff077624 */ /* 0x000fe400078e00ff */
[----:B------:R-:W-:Y:S01]  /*1e20*/  IMAD.SHL.U32 R242, R249, 0x80, RZ ;  /* 0x00000080f9f27824 */ /* 0x000fe200078e00ff */
[----:B------:R-:W-:Y:S01]  /*1e30*/  ISETP.NE.AND P4, PT, R2, 0x1, PT ;  /* 0x000000010200780c */ /* 0x000fe20003f85270 */
[----:B-----5:R-:W-:Y:S01]  /*1e40*/  IMAD.IADD R227, R0, 0x1, -R232 ;  /* 0x0000000100e37824 */ /* 0x020fe200078e0ae8 */
[----:B------:R-:W-:-:S02]  /*1e50*/  ISETP.GE.AND P1, PT, R7, 0x1, PT ;  /* 0x000000010700780c */ /* 0x000fc40003f26270 */
[----:B------:R-:W-:-:S05]  /*1e60*/  IADD3 R2, R242, 0x7f, RZ ;  /* 0x0000007ff2027810 */ /* 0x000fca0007ffe0ff */
[----:B------:R-:W-:-:S04]  /*1e70*/  IMAD.MOV.U32 R0, RZ, RZ, R2 ;  /* 0x000000ffff007224 */ /* 0x000fc800078e0002 */
[----:B------:R-:W-:Y:S01]  /*1e80*/  @P4 IMAD.HI.U32 R3, R2, c[0x0][0x2c8], RZ ;  /* 0x0000b20002034a27 */ /* 0x000fe200078e00ff */
[----:B------:R-:W-:-:S04]  /*1e90*/  IADD3 R2, R227, 0x1, -R228 ;  /* 0x00000001e3027810 */ /* 0x000fc80007ffe8e4 */
[----:B------:R-:W-:-:S05]  /*1ea0*/  @P4 SHF.R.U32.HI R0, RZ, c[0x0][0x2cc], R3 ;  /* 0x0000b300ff004a19 */ /* 0x000fca0000011603 */
[----:B------:R-:W-:-:S05]  /*1eb0*/  IMAD.IADD R0, R2, 0x1, R0 ;  /* 0x0000000102007824 */ /* 0x000fca00078e0200 */
[----:B------:R-:W-:Y:S02]  /*1ec0*/  IADD3 R3, R0, c[0x0][0x328], RZ ;  /* 0x0000ca0000037a10 */ /* 0x000fe40007ffe0ff */
[----:B--2---:R-:W-:-:S04]  /*1ed0*/  LOP3.LUT R4, R4, 0xfffffffd, RZ, 0xc0, !PT ;  /* 0xfffffffd04047812 */ /* 0x004fc800078ec0ff */
[----:B------:R-:W-:-:S04]  /*1ee0*/  @P4 LOP3.LUT R4, R4, 0x2, RZ, 0xfc, !PT ;  /* 0x0000000204044812 */ /* 0x000fc800078efcff */
[----:B------:R-:W-:-:S04]  /*1ef0*/  LOP3.LUT R4, R4, 0xfffffffb, RZ, 0xc0, !PT ;  /* 0xfffffffb04047812 */ /* 0x000fc800078ec0ff */
[----:B------:R-:W-:-:S05]  /*1f00*/  @P1 LOP3.LUT R4, R4, 0x4, RZ, 0xfc, !PT ;  /* 0x0000000404041812 */ /* 0x000fca00078efcff */
[----:B------:R1:W-:Y:S01]  /*1f10*/  STL [R1], R4 ;  /* 0x0000000401007387 */ /* 0x0003e20000100800 */
        /* <DEDUP_REMOVED lines=11> */
.L_x_2039:
[----:B------:R-:W-:-:S13]  /*1fd0*/  ISETP.NE.AND P0, PT, R7, 0x1, PT ;  /* 0x000000010700780c */ /* 0x000fda0003f05270 */
[----:B------:R-:W-:-:S05]  /*1fe0*/  @P0 IMAD.HI.U32 R0, R2, c[0x0][0x330], RZ ;  /* 0x0000cc0002000a27 */ /* 0x000fca00078e00ff */
[----:B------:R-:W-:Y:S02]  /*1ff0*/  @P0 SHF.R.U32.HI R2, RZ, c[0x0][0x334], R0 ;  /* 0x0000cd00ff020a19 */ /* 0x000fe40000011600 */
.L_x_2040:
[----:B------:R-:W-:Y:S05]  /*2000*/  BSYNC B0 ;  /* 0x0000000000007941 */ /* 0x000fea0003800000 */
.L_x_2038:
[----:B------:R-:W-:-:S05]  /*2010*/  IMAD R2, R2, R7, c[0x0][0x32c] ;  /* 0x0000cb0002027624 */ /* 0x000fca00078e0207 */
[----:B------:R-:W-:-:S04]  /*2020*/  IMNMX R3, R3, R2, PT ;  /* 0x0000000203037217 */ /* 0x000fc80003800200 */
.L_x_2037:
[----:B------:R-:W-:Y:S01]  /*2030*/  IADD3 R3, R3, 0x3f, RZ ;  /* 0x0000003f03037810 */ /* 0x000fe20007ffe0ff */
[----:B-1----:R-:W-:Y:S01]  /*2040*/  @P4 IMAD.HI.U32 R4, R242, c[0x0][0x2c8], RZ ;  /* 0x0000b200f2044a27 */ /* 0x002fe200078e00ff */
[C---:B------:R-:W-:Y:S02]  /*2050*/  IADD3 R2, R227.reuse, 0x3f, RZ ;  /* 0x0000003fe3027810 */ /* 0x040fe40007ffe0ff */
[----:B------:R-:W-:Y:S01]  /*2060*/  SHF.R.S32.HI R5, RZ, 0x1f, R3 ;  /* 0x0000001fff057819 */ /* 0x000fe20000011403 */
[----:B------:R-:W-:Y:S01]  /*2070*/  IMAD.MOV.U32 R0, RZ, RZ, R242 ;  /* 0x000000ffff007224 */ /* 0x000fe200078e00f2 */
[----:B------:R-:W-:Y:S01]  /*2080*/  SHF.R.S32.HI R6, RZ, 0x1f, R2 ;  /* 0x0000001fff067819 */ /* 0x000fe20000011402 */
[----:B------:R-:W-:Y:S01]  /*2090*/  IMAD.IADD R213, R227, 0x1, -R228 ;  /* 0x00000001e3d57824 */ /* 0x000fe200078e0ae4 */
[----:B------:R-:W-:Y:S02]  /*20a0*/  @P4 SHF.R.U32.HI R0, RZ, c[0x0][0x2cc], R4 ;  /* 0x0000b300ff004a19 */ /* 0x000fe40000011604 */
[----:B------:R-:W-:-:S02]  /*20b0*/  LEA.HI R3, R5, R3, RZ, 0x6 ;  /* 0x0000000305037211 */ /* 0x000fc400078f30ff */
[----:B------:R-:W-:Y:S01]  /*20c0*/  LEA.HI R2, R6, R2, RZ, 0x6 ;  /* 0x0000000206027211 */ /* 0x000fe200078f30ff */
[----:B------:R-:W-:Y:S01]  /*20d0*/  IMAD.IADD R0, R213, 0x1, R0 ;  /* 0x00000001d5007824 */ /* 0x000fe200078e0200 */
[----:B------:R-:W-:Y:S02]  /*20e0*/  SHF.R.S32.HI R3, RZ, 0x6, R3 ;  /* 0x00000006ff037819 */ /* 0x000fe40000011403 */
[----:B------:R-:W-:Y:S02]  /*20f0*/  SHF.R.S32.HI R4, RZ, 0x6, R2 ;  /* 0x00000006ff047819 */ /* 0x000fe40000011402 */
        /* <DEDUP_REMOVED lines=12> */
.L_x_2043:
[----:B------:R-:W-:-:S13]  /*21c0*/  ISETP.NE.AND P0, PT, R7, 0x1, PT ;  /* 0x000000010700780c */ /* 0x000fda0003f05270 */
[----:B------:R-:W-:-:S05]  /*21d0*/  @P0 IMAD.HI.U32 R3, R0, c[0x0][0x330], RZ ;  /* 0x0000cc0000030a27 */ /* 0x000fca00078e00ff */
[----:B------:R-:W-:Y:S02]  /*21e0*/  @P0 SHF.R.U32.HI R0, RZ, c[0x0][0x334], R3 ;  /* 0x0000cd00ff000a19 */ /* 0x000fe40000011603 */
.L_x_2044:
[----:B------:R-:W-:Y:S05]  /*21f0*/  BSYNC B0 ;  /* 0x0000000000007941 */ /* 0x000fea0003800000 */
.L_x_2042:
[----:B------:R-:W-:-:S05]  /*2200*/  IMAD R0, R0, c[0x0][0x32c], RZ ;  /* 0x0000cb0000007a24 */ /* 0x000fca00078e02ff */
[----:B------:R-:W-:-:S04]  /*2210*/  IMNMX R2, R2, R0, !PT ;  /* 0x0000000002027217 */ /* 0x000fc80007800200 */
.L_x_2041:
[----:B------:R-:W-:Y:S01]  /*2220*/  SHF.R.S32.HI R0, RZ, 0x1f, R2 ;  /* 0x0000001fff007819 */ /* 0x000fe20000011402 */
[----:B------:R-:W-:Y:S01]  /*2230*/  BSSY B0, `(.L_x_2045) ;  /* 0x000002d000007945 */ /* 0x000fe20003800000 */
[----:B------:R-:W-:Y:S02]  /*2240*/  LOP3.LUT R3, R250, 0xff0000, RZ, 0xc0, !PT ;  /* 0x00ff0000fa037812 */ /* 0x000fe400078ec0ff */
[----:B------:R-:W-:Y:S02]  /*2250*/  LEA.HI R0, R0, R2, RZ, 0x6 ;  /* 0x0000000200007211 */ /* 0x000fe400078f30ff */
[----:B------:R-:W-:Y:S02]  /*2260*/  LOP3.LUT R2, R250, 0xff000000, RZ, 0xc0, !PT ;  /* 0xff000000fa027812 */ /* 0x000fe400078ec0ff */
[----:B------:R-:W-:-:S04]  /*2270*/  SHF.R.S32.HI R0, RZ, 0x6, R0 ;  /* 0x00000006ff007819 */ /* 0x000fc80000011400 */
[----:B------:R-:W-:Y:S02]  /*2280*/  IMNMX R7, RZ, R0, !PT ;  /* 0x00000000ff077217 */ /* 0x000fe40007800200 */
[----:B------:R-:W-:Y:S01]  /*2290*/  SHF.R.U32.HI R0, RZ, 0x8, R2 ;  /* 0x00000008ff007819 */ /* 0x000fe20000011602 */
[----:B------:R-:W-:Y:S01]  /*22a0*/  IMAD.MOV.U32 R2, RZ, RZ, RZ ;  /* 0x000000ffff027224 */ /* 0x000fe200078e00ff */
[----:B------:R-:W-:Y:S02]  /*22b0*/  ISETP.GT.AND P0, PT, R11, R7, PT ;  /* 0x000000070b00720c */ /* 0x000fe40003f04270 */
[----:B------:R-:W-:-:S04]  /*22c0*/  LEA.HI R0, R3, R0, RZ, 0x10 ;  /* 0x0000000003007211 */ /* 0x000fc800078f80ff */
[----:B------:R-:W-:Y:S02]  /*22d0*/  LOP3.LUT R14, R0, 0xff, RZ, 0xc0, !PT ;  /* 0x000000ff000e7812 */ /* 0x000fe400078ec0ff */
[----:B------:R-:W-:-:S03]  /*22e0*/  SHF.R.U32.HI R249, RZ, 0x10, R0 ;  /* 0x00000010fff97819 */ /* 0x000fc60000011600 */
[----:B------:R1:W-:Y:S02]  /*22f0*/  STL [R1+0x24], R14 ;  /* 0x0000240e01007387 */ /* 0x0003e40000100800 */
[----:B------:R-:W-:Y:S05]  /*2300*/  @!P0 BRA `(.L_x_2046) ;  /* 0x000001f000008947 */ /* 0x000fea0003800000 */
[----:B------:R-:W-:-:S04]  /*2310*/  ISETP.NE.AND P0, PT, R249, RZ, PT ;  /* 0x000000fff900720c */ /* 0x000fc80003f05270 */
[----:B------:R-:W-:-:S04]  /*2320*/  SEL R0, R249, c[0x0][0x338], P0 ;  /* 0x0000ce00f9007a07 */ /* 0x000fc80000000000 */
[----:B------:R-:W-:Y:S02]  /*2330*/  IABS R3, R0 ;  /* 0x0000000000037213 */ /* 0x000fe40000000000 */
[----:B------:R-:W-:Y:S02]  /*2340*/  IADD3 R6, R0, -0x1, R11 ;  /* 0xffffffff00067810 */ /* 0x000fe40007ffe00b */
[----:B------:R-:W2:Y:S03]  /*2350*/  I2F.RP R2, R3 ;  /* 0x0000000300027306 */ /* 0x000ea60000209400 */
[----:B------:R-:W-:-:S05]  /*2360*/  IMAD.IADD R6, R6, 0x1, -R7 ;  /* 0x0000000106067824 */ /* 0x000fca00078e0a07 */
[----:B------:R-:W-:Y:S01]  /*2370*/  IABS R10, R6 ;  /* 0x00000006000a7213 */ /* 0x000fe20000000000 */
[----:B--2---:R-:W2:Y:S02]  /*2380*/  MUFU.RCP R2, R2 ;  /* 0x0000000200027308 */ /* 0x004ea40000001000 */
[----:B--2---:R-:W-:-:S06]  /*2390*/  IADD3 R2, R2, 0xffffffe, RZ ;  /* 0x0ffffffe02027810 */ /* 0x004fcc0007ffe0ff */
[----:B------:R-:W2:Y:S02]  /*23a0*/  F2I.FTZ.U32.TRUNC.NTZ R5, R2 ;  /* 0x0000000200057305 */ /* 0x000ea4000021f000 */
        /* <DEDUP_REMOVED lines=21> */
.L_x_2046:
[----:B------:R-:W-:Y:S05]  /*2500*/  BSYNC B0 ;  /* 0x0000000000007941 */ /* 0x000fea0003800000 */
.L_x_2045:
[----:B------:R-:W-:Y:S01]  /*2510*/  IMAD R226, R14, R2, R7 ;  /* 0x000000020ee27224 */ /* 0x000fe200078e0207 */
[----:B------:R-:W-:Y:S01]  /*2520*/  PRMT R0, RZ, 0x7610, R0 ;  /* 0x00007610ff007816 */ /* 0x000fe20000000000 */
[----:B------:R-:W-:Y:S01]  /*2530*/  CS2R R18, SRZ ;  /* 0x0000000000127805 */ /* 0x000fe2000001ff00 */
[----:B------:R-:W-:Y:S01]  /*2540*/  CS2R R74, SRZ ;  /* 0x00000000004a7805 */ /* 0x000fe2000001ff00 */
        /* <DEDUP_REMOVED lines=69> */
[----:B------:R-:W-:-:S05]  /*29a0*/  @P1 IMAD.WIDE R2, R251, R13, c[0x0][0x340] ;  /* 0x0000d000fb021625 */ /* 0x000fca00078e020d */
[----:B------:R2:W5:Y:S01]  /*29b0*/  @P1 LDG.E R15, [R2.64] ;  /* 0x00000006020f1981 */ /* 0x000562000c1e1900 */
[----:B------:R-:W-:Y:S01]  /*29c0*/  SHF.R.S32.HI R0, RZ, 0x1f, R12 ;  /* 0x0000001fff007819 */ /* 0x000fe2000001140c */
[----:B------:R-:W-:Y:S01]  /*29d0*/  IMAD.IADD R5, R229, 0x1, R242 ;  /* 0x00000001e5057824 */ /* 0x000fe200078e02f2 */
[----:B------:R-:W-:Y:S02]  /*29e0*/  LOP3.LUT R16, R250, 0xffff, RZ, 0xc0, !PT ;  /* 0x0000fffffa107812 */ /* 0x000fe400078ec0ff */
[----:B------:R-:W-:Y:S01]  /*29f0*/  SEL R4, R251, RZ, !P3 ;  /* 0x000000fffb047207 */ /* 0x000fe20005800000 */
[----:B------:R-:W-:Y:S01]  /*2a00*/  IMAD R0, R0, c[0x0][0x178], RZ ;  /* 0x00005e0000007a24 */ /* 0x000fe200078e02ff */
[----:B------:R-:W-:Y:S01]  /*2a10*/  ISETP.GE.AND P2, PT, R217, c[0x0][0x198], PT ;  /* 0x00006600d9007a0c */ /* 0x000fe20003f46270 */
[----:B------:R-:W-:Y:S01]  /*2a20*/  @P4 IMAD.HI.U32 R7, R5, c[0x0][0x2c8], RZ ;  /* 0x0000b20005074a27 */ /* 0x000fe200078e00ff */
[----:B------:R-:W-:Y:S02]  /*2a30*/  ISETP.GE.AND P5, PT, R223, c[0x0][0x198], PT ;  /* 0x00006600df007a0c */ /* 0x000fe40003fa6270 */
[----:B------:R-:W-:Y:S01]  /*2a40*/  IADD3 R102, R214, -0x1, RZ ;  /* 0xffffffffd6667810 */ /* 0x000fe20007ffe0ff */
[----:B------:R-:W-:-:S02]  /*2a50*/  IMAD R0, R12, c[0x0][0x17c], R0 ;  /* 0x00005f000c007a24 */ /* 0x000fc400078e0200 */
[----:B--2---:R-:W-:-:S04]  /*2a60*/  IMAD.WIDE.U32 R2, R12, c[0x0][0x178], RZ ;  /* 0x00005e000c027a25 */ /* 0x004fc800078e00ff */
[----:B------:R-:W-:Y:S01]  /*2a70*/  IMAD.IADD R3, R3, 0x1, R0 ;  /* 0x0000000103037824 */ /* 0x000fe200078e0200 */
[----:B------:R-:W-:-:S03]  /*2a80*/  SHF.R.S32.HI R0, RZ, 0x1f, R251 ;  /* 0x0000001fff007819 */ /* 0x000fc600000114fb */
[----:B------:R-:W-:Y:S01]  /*2a90*/  IMAD.WIDE.U32 R2, R16, c[0x0][0x1b8], R2 ;  /* 0x00006e0010027a25 */ /* 0x000fe200078e0002 */
[----:B------:R-:W-:Y:S02]  /*2aa0*/  SEL R6, R0, RZ, !P3 ;  /* 0x000000ff00067207 */ /* 0x000fe40005800000 */
[----:B------:R-:W-:Y:S01]  /*2ab0*/  MOV R0, R5 ;  /* 0x0000000500007202 */ /* 0x000fe20000000f00 */
[----:B------:R-:W-:Y:S01]  /*2ac0*/  IMAD R3, R16, c[0x0][0x1bc], R3 ;  /* 0x00006f0010037a24 */ /* 0x000fe200078e0203 */
[----:B------:R-:W-:Y:S01]  /*2ad0*/  @P4 SHF.R.U32.HI R0, RZ, c[0x0][0x2cc], R7 ;  /* 0x0000b300ff004a19 */ /* 0x000fe20000011607 */
[----:B------:R-:W-:Y:S01]  /*2ae0*/  IMAD R6, R6, c[0x0][0x1c0], RZ ;  /* 0x0000700006067a24 */ /* 0x000fe200078e02ff */
[----:B------:R-:W-:Y:S01]  /*2af0*/  ISETP.GE.AND P4, PT, R222, c[0x0][0x198], PT ;  /* 0x00006600de007a0c */ /* 0x000fe20003f86270 */
[----:B------:R-:W-:Y:S01]  /*2b00*/  IMAD.WIDE.U32 R2, R4, c[0x0][0x1c0], R2 ;  /* 0x0000700004027a25 */ /* 0x000fe200078e0002 */
[----:B------:R-:W-:Y:S02]  /*2b10*/  SHF.R.S32.HI R7, RZ, 0x1f, R0 ;  /* 0x0000001fff077819 */ /* 0x000fe40000011400 */
[----:B------:R-:W-:Y:S01]  /*2b20*/  ISETP.GE.AND P3, PT, R224, c[0x0][0x198], PT ;  /* 0x00006600e0007a0c */ /* 0x000fe20003f66270 */
[----:B------:R-:W-:-:S02]  /*2b30*/  IMAD R6, R4, c[0x0][0x1c4], R6 ;  /* 0x0000710004067a24 */ /* 0x000fc400078e0206 */
[----:B------:R-:W-:-:S03]  /*2b40*/  IMAD.MOV R4, RZ, RZ, -R0 ;  /* 0x000000ffff047224 */ /* 0x000fc600078e0a00 */
[----:B------:R-:W-:Y:S01]  /*2b50*/  IADD3 R3, R3, R6, RZ ;  /* 0x0000000603037210 */ /* 0x000fe20007ffe0ff */
        /* <DEDUP_REMOVED lines=9> */
[----:B-1----:R-:W-:-:S04]  /*2bf0*/  LEA R14, P0, R2, c[0x0][0x160], 0x1 ;  /* 0x00005800020e7a11 */ /* 0x002fc800078008ff */
[----:B------:R-:W-:-:S04]  /*2c00*/  IADD3 R0, R3, R0, RZ ;  /* 0x0000000003007210 */ /* 0x000fc80007ffe0ff */
[----:B------:R-:W-:Y:S02]  /*2c10*/  LEA.HI.X R5, R2, c[0x0][0x164], R0, 0x1, P0 ;  /* 0x0000590002057a11 */ /* 0x000fe400000f0c00 */
[----:B------:R-:W-:Y:S01]  /*2c20*/  @!P1 MOV R15, R251 ;  /* 0x000000fb000f9202 */ /* 0x000fe20000000f00 */
[----:B------:R-:W-:Y:S05]  /*2c30*/  BRA.DIV ~URZ, `(.L_x_2048) ;  /* 0x00017a927f007947 */ /* 0x000fea000b800000 */
[----:B------:R1:W2:Y:S02]  /*2c40*/  SHFL.IDX PT, R4, R5, RZ, 0x181f ;  /* 0x00181fff05047589 */ /* 0x0002a400000e0000 */
.L_x_2204:
[----:B------:R-:W-:Y:S05]  /*2c50*/  BRA.DIV ~URZ, `(.L_x_2049) ;  /* 0x00017ae27f007947 */ /* 0x000fea000b800000 */
[----:B------:R3:W4:Y:S02]  /*2c60*/  SHFL.IDX PT, R0, R14, RZ, 0x181f ;  /* 0x00181fff0e007589 */ /* 0x00072400000e0000 */
.L_x_2205:
[----:B------:R-:W-:Y:S01]  /*2c70*/  IMAD R13, R228, c[0x0][0x2c4], RZ ;  /* 0x0000b100e40d7a24 */ /* 0x000fe200078e02ff */
[----:B------:R-:W-:Y:S01]  /*2c80*/  IADD3 R12, R252, R242, RZ ;  /* 0x000000f2fc0c7210 */ /* 0x000fe20007ffe0ff */
[----:B------:R-:W-:Y:S03]  /*2c90*/  BSSY B0, `(.L_x_2050) ;  /* 0x0000016000007945 */ /* 0x000fe60003800000 */
[----:B------:R-:W-:-:S13]  /*2ca0*/  ISETP.GE.AND P0, PT, R12, R13, PT ;  /* 0x0000000d0c00720c */ /* 0x000fda0003f06270 */
[----:B------:R-:W-:Y:S05]  /*2cb0*/  @P0 BRA `(.L_x_2051) ;  /* 0x0000013000000947 */ /* 0x000fea0003800000 */
[----:B------:R-:W-:Y:S02]  /*2cc0*/  SHF.R.S32.HI R2, RZ, 0x1f, R217 ;  /* 0x0000001fff027819 */ /* 0x000fe400000114d9 */
[C---:B----4-:R-:W-:Y:S02]  /*2cd0*/  LEA R10, P0, R217.reuse, R0, 0x1 ;  /* 0x00000000d90a7211 */ /* 0x050fe400078008ff */
[----:B------:R-:W-:Y:S02]  /*2ce0*/  SHF.R.S32.HI R3, RZ, 0x1f, R223 ;  /* 0x0000001fff037819 */ /* 0x000fe400000114df */
[----:B--2---:R-:W-:Y:S02]  /*2cf0*/  LEA.HI.X R11, R217, R4, R2, 0x1, P0 ;  /* 0x00000004d90b7211 */ /* 0x004fe400000f0c02 */
[C---:B------:R-:W-:Y:S02]  /*2d00*/  LEA R8, P0, R223.reuse, R0, 0x1 ;  /* 0x00000000df087211 */ /* 0x040fe400078008ff */
[----:B------:R-:W-:Y:S01]  /*2d10*/  SHF.R.S32.HI R2, RZ, 0x1f, R222 ;  /* 0x0000001fff027819 */ /* 0x000fe200000114de */
[----:B------:R-:W-:Y:S01]  /*2d20*/  @!PT LDS RZ, [RZ] ;  /* 0x00000000fffff984 */ /* 0x000fe20000000800 */
[----:B------:R-:W-:Y:S01]  /*2d30*/  @!PT LDS RZ, [RZ] ;  /* 0x00000000fffff984 */ /* 0x000fe20000000800 */
[----:B------:R-:W-:Y:S01]  /*2d40*/  @!PT LDS RZ, [RZ] ;  /* 0x00000000fffff984 */ /* 0x000fe20000000800 */
[----:B------:R2:W-:Y:S01]  /*2d50*/  LDGSTS.E.BYPASS.LTC128B.128 [R215+0x10100], [R10.64], !P2 ;  /* 0x101000000ad77fae */ /* 0x0005e2000d101d46 */
[----:B------:R-:W-:-:S02]  /*2d60*/  LEA.HI.X R9, R223, R4, R3, 0x1, P0 ;  /* 0x00000004df097211 */ /* 0x000fc400000f0c03 */
[C---:B------:R-:W-:Y:S02]  /*2d70*/  LEA R6, P0, R222.reuse, R0, 0x1 ;  /* 0x00000000de067211 */ /* 0x040fe400078008ff */
[----:B------:R-:W-:Y:S01]  /*2d80*/  SHF.R.S32.HI R17, RZ, 0x1f, R224 ;  /* 0x0000001fff117819 */ /* 0x000fe200000114e0 */
[----:B------:R2:W-:Y:S01]  /*2d90*/  LDGSTS.E.BYPASS.LTC128B.128 [R215+0x14100], [R8.64], !P5 ;  /* 0x1410000008d77fae */ /* 0x0005e2000e901d46 */
[----:B------:R-:W-:Y:S02]  /*2da0*/  LEA.HI.X R7, R222, R4, R2, 0x1, P0 ;  /* 0x00000004de077211 */ /* 0x000fe400000f0c02 */
[----:B------:R-:W-:-:S03]  /*2db0*/  LEA R2, P0, R224, R0, 0x1 ;  /* 0x00000000e0027211 */ /* 0x000fc600078008ff */
[----:B------:R2:W-:Y:S01]  /*2dc0*/  LDGSTS.E.BYPASS.LTC128B.128 [R215+0x18100], [R6.64], !P4 ;  /* 0x1810000006d77fae */ /* 0x0005e2000e101d46 */
[----:B------:R-:W-:-:S05]  /*2dd0*/  LEA.HI.X R3, R224, R4, R17, 0x1, P0 ;  /* 0x00000004e0037211 */ /* 0x000fca00000f0c11 */
[----:B------:R2:W-:Y:S04]  /*2de0*/  LDGSTS.E.BYPASS.LTC128B.128 [R215+0x1c100], [R2.64], !P3 ;  /* 0x1c10000002d77fae */ /* 0x0005e8000d901d46 */
.L_x_2051:
[----:B------:R-:W-:Y:S05]  /*2df0*/  BSYNC B0 ;  /* 0x0000000000007941 */ /* 0x000fea0003800000 */
.L_x_2050:
[----:B------:R-:W-:Y:S05]  /*2e00*/  BRA.DIV ~URZ, `(.L_x_2052) ;  /* 0x000179a27f007947 */ /* 0x000fea000b800000 */
[----:B--2---:R2:W1:Y:S04]  /*2e10*/  SHFL.IDX PT, R4, R5, 0x1, 0x181f ;  /* 0x00381f0005047f89 */ /* 0x00446800000e0000 */
[----:B----4-:R2:W4:Y:S02]  /*2e20*/  SHFL.IDX PT, R0, R14, 0x1, 0x181f ;  /* 0x00381f000e007f89 */ /* 0x01052400000e0000 */
.L_x_2206:
[----:B------:R-:W-:Y:S01]  /*2e30*/  IADD3 R2, R12, 0x20, RZ ;  /* 0x000000200c027810 */ /* 0x000fe20007ffe0ff */
[----:B------:R-:W-:Y:S03]  /*2e40*/  BSSY B0, `(.L_x_2053) ;  /* 0x0000016000007945 */ /* 0x000fe60003800000 */
[----:B------:R-:W-:-:S13]  /*2e50*/  ISETP.GE.AND P0, PT, R2, R13, PT ;  /* 0x0000000d0200720c */ /* 0x000fda0003f06270 */
[----:B------:R-:W-:Y:S05]  /*2e60*/  @P0 BRA `(.L_x_2054) ;  /* 0x0000013000000947 */ /* 0x000fea0003800000 */
[----:B------:R-:W-:Y:S02]  /*2e70*/  SHF.R.S32.HI R3, RZ, 0x1f, R217 ;  /* 0x0000001fff037819 */ /* 0x000fe400000114d9 */
[C---:B----4-:R-:W-:Y:S02]  /*2e80*/  LEA R10, P0, R217.reuse, R0, 0x1 ;  /* 0x00000000d90a7211 */ /* 0x050fe400078008ff */
[----:B------:R-:W-:Y:S02]  /*2e90*/  SHF.R.S32.HI R6, RZ, 0x1f, R223 ;  /* 0x0000001fff067819 */ /* 0x000fe400000114df */
[----:B-1----:R-:W-:Y:S02]  /*2ea0*/  LEA.HI.X R11, R217, R4, R3, 0x1, P0 ;  /* 0x00000004d90b7211 */ /* 0x002fe400000f0c03 */
        /* <DEDUP_REMOVED lines=15> */
.L_x_2054:
[----:B------:R-:W-:Y:S05]  /*2fa0*/  BSYNC B0 ;  /* 0x0000000000007941 */ /* 0x000fea0003800000 */
.L_x_2053:
[----:B------:R-:W-:Y:S05]  /*2fb0*/  BRA.DIV ~URZ, `(.L_x_2055) ;  /* 0x000178c27f007947 */ /* 0x000fea000b800000 */
[----:B-1----:R1:W2:Y:S02]  /*2fc0*/  SHFL.IDX PT, R4, R5, 0x2, 0x181f ;  /* 0x00581f0005047f89 */ /* 0x0022a400000e0000 */
.L_x_2207:
[----:B------:R-:W-:Y:S05]  /*2fd0*/  BRA.DIV ~URZ, `(.L_x_2056) ;  /* 0x000179127f007947 */ /* 0x000fea000b800000 */
[----:B----4-:R4:W1:Y:S02]  /*2fe0*/  SHFL.IDX PT, R0, R14, 0x2, 0x181f ;  /* 0x00581f000e007f89 */ /* 0x01086400000e0000 */
.L_x_2208:
[----:B------:R-:W-:Y:S01]  /*2ff0*/  IADD3 R2, R12, 0x40, RZ ;  /* 0x000000400c027810 */ /* 0x000fe20007ffe0ff */
[----:B------:R-:W-:Y:S03]  /*3000*/  BSSY B0, `(.L_x_2057) ;  /* 0x0000016000007945 */ /* 0x000fe60003800000 */
[----:B------:R-:W-:-:S13]  /*3010*/  ISETP.GE.AND P0, PT, R2, R13, PT ;  /* 0x0000000d0200720c */ /* 0x000fda0003f06270 */
[----:B------:R-:W-:Y:S05]  /*3020*/  @P0 BRA `(.L_x_2058) ;  /* 0x0000013000000947 */ /* 0x000fea0003800000 */
[----:B------:R-:W-:Y:S02]  /*3030*/  SHF.R.S32.HI R3, RZ, 0x1f, R217 ;  /* 0x0000001fff037819 */ /* 0x000fe400000114d9 */
[C---:B-1----:R-:W-:Y:S02]  /*3040*/  LEA R10, P0, R217.reuse, R0, 0x1 ;  /* 0x00000000d90a7211 */ /* 0x042fe400078008ff */
        /* <DEDUP_REMOVED lines=17> */
.L_x_2058:
[----:B------:R-:W-:Y:S05]  /*3160*/  BSYNC B0 ;  /* 0x0000000000007941 */ /* 0x000fea0003800000 */
.L_x_2057:
[----:B------:R-:W-:Y:S05]  /*3170*/  BRA.DIV ~URZ, `(.L_x_2059) ;  /* 0x000177e27f007947 */ /* 0x000fea000b800000 */
[----:B--2---:R2:W3:Y:S04]  /*3180*/  SHFL.IDX PT, R4, R5, 0x3, 0x181f ;  /* 0x00781f0005047f89 */ /* 0x0044e800000e0000 */
[----:B-1----:R2:W1:Y:S02]  /*3190*/  SHFL.IDX PT, R0, R14, 0x3, 0x181f ;  /* 0x00781f000e007f89 */ /* 0x00246400000e0000 */
.L_x_2209:
[----:B------:R-:W-:Y:S01]  /*31a0*/  IADD3 R2, R12, 0x60, RZ ;  /* 0x000000600c027810 */ /* 0x000fe20007ffe0ff */
[----:B-----5:R-:W-:Y:S01]  /*31b0*/  IMAD.WIDE.U32 R236, R15, c[0x0][0x2b0], RZ ;  /* 0x0000ac000fec7a25 */ /* 0x020fe200078e00ff */
[----:B------:R-:W-:Y:S02]  /*31c0*/  SHF.R.S32.HI R19, RZ, 0x1f, R217 ;  /* 0x0000001fff137819 */ /* 0x000fe400000114d9 */
[----:B------:R-:W-:Y:S02]  /*31d0*/  ISETP.GE.AND P0, PT, R2, R13, PT ;  /* 0x0000000d0200720c */ /* 0x000fe40003f06270 */
[----:B------:R-:W-:-:S02]  /*31e0*/  SHF.R.S32.HI R18, RZ, 0x1f, R223 ;  /* 0x0000001fff127819 */ /* 0x000fc400000114df */
[----:B------:R-:W-:Y:S02]  /*31f0*/  SHF.R.S32.HI R17, RZ, 0x1f, R222 ;  /* 0x0000001fff117819 */ /* 0x000fe400000114de */
[----:B--234-:R-:W-:-:S07]  /*3200*/  SHF.R.S32.HI R14, RZ, 0x1f, R224 ;  /* 0x0000001fff0e7819 */ /* 0x01cfce00000114e0 */
[----:B-1----:R-:W-:-:S04]  /*3210*/  @!P0 LEA R2, P1, R217, R0, 0x1 ;  /* 0x00000000d9028211 */ /* 0x002fc800078208ff */
[----:B------:R-:W-:Y:S02]  /*3220*/  @!P0 LEA.HI.X R3, R217, R4, R19, 0x1, P1 ;  /* 0x00000004d9038211 */ /* 0x000fe400008f0c13 */
        /* <DEDUP_REMOVED lines=19> */
[----:B------:R-:W3:Y:S01]  /*3360*/  LDL.LU R5, [R1] ;  /* 0x0000000001057983 */ /* 0x000ee20000300800 */
[----:B------:R-:W-:Y:S02]  /*3370*/  IMAD.MOV.U32 R107, RZ, RZ, c[0x0][0x2b8] ;  /* 0x0000ae00ff6b7624 */ /* 0x000fe400078e00ff */
[----:B------:R-:W-:-:S02]  /*3380*/  IMAD.SHL.U32 R100, R102, 0x40, RZ ;  /* 0x0000004066647824 */ /* 0x000fc400078e00ff */
[----:B------:R-:W-:Y:S01]  /*3390*/  IMAD.MOV.U32 R216, RZ, RZ, RZ ;  /* 0x000000ffffd87224 */ /* 0x000fe200078e00ff */
[----:B------:R-:W-:Y:S01]  /*33a0*/  ISETP.NE.AND P1, PT, R107, 0x1, PT ;  /* 0x000000016b00780c */ /* 0x000fe20003f25270 */
[----:B--2---:R-:W-:-:S05]  /*33b0*/  IMAD.IADD R2, R229, 0x1, R100 ;  /* 0x00000001e5027824 */ /* 0x004fca00078e0264 */
[C---:B------:R-:W-:Y:S01]  /*33c0*/  ISETP.GE.AND P0, PT, R2.reuse, R227, PT ;  /* 0x000000e30200720c */ /* 0x040fe20003f06270 */
[----:B------:R-:W-:-:S03]  /*33d0*/  IMAD.IADD R2, R2, 0x1, R232 ;  /* 0x0000000102027824 */ /* 0x000fc600078e02e8 */
[----:B------:R-:W-:Y:S01]  /*33e0*/  ISETP.GT.OR P0, PT, R229, 0x3f, P0 ;  /* 0x0000003fe500780c */ /* 0x000fe20000704670 */
[----:B------:R-:W-:Y:S02]  /*33f0*/  IMAD.MOV.U32 R0, RZ, RZ, R2 ;  /* 0x000000ffff007224 */ /* 0x000fe400078e0002 */
[----:B------:R-:W-:-:S05]  /*3400*/  @P1 IMAD.HI.U32 R3, R2, c[0x0][0x2bc], RZ ;  /* 0x0000af0002031a27 */ /* 0x000fca00078e00ff */
[----:B------:R-:W-:Y:S01]  /*3410*/  @P1 SHF.R.U32.HI R0, RZ, c[0x0][0x2c0], R3 ;  /* 0x0000b000ff001a19 */ /* 0x000fe20000011603 */
[----:B------:R-:W-:Y:S01]  /*3420*/  BAR.SYNC.DEFER_BLOCKING 0x0 ;  /* 0x0000000000007b1d */ /* 0x000fe20000010000 */
[----:B---3--:R-:W-:-:S04]  /*3430*/  LOP3.LUT R5, R5, 0xfffffffe, RZ, 0xc0, !PT ;  /* 0xfffffffe05057812 */ /* 0x008fc800078ec0ff */
[----:B------:R-:W-:Y:S02]  /*3440*/  @P1 LOP3.LUT R5, R5, 0x1, RZ, 0xfc, !PT ;  /* 0x0000000105051812 */ /* 0x000fe400078efcff */
[----:B------:R-:W-:-:S03]  /*3450*/  @!P0 IADD3 R3, P1, R0, R236, RZ ;  /* 0x000000ec00038210 */ /* 0x000fc60007f3e0ff */
[----:B------:R1:W-:Y:S02]  /*3460*/  STL [R1], R5 ;  /* 0x0000000501007387 */ /* 0x0003e40000100800 */
[----:B-1----:R-:W-:Y:S02]  /*3470*/  @!P0 LEA.HI.X.SX32 R5, R0, R240, 0x1, P1 ;  /* 0x000000f000058211 */ /* 0x002fe400008f0eff */
[----:B------:R-:W-:-:S04]  /*3480*/  @!P0 LEA R4, P1, R3, c[0x0][0x2a0], 0x2 ;  /* 0x0000a80003048a11 */ /* 0x000fc800078210ff */
[----:B------:R-:W-:-:S05]  /*3490*/  @!P0 LEA.HI.X R5, R3, c[0x0][0x2a4], R5, 0x2, P1 ;  /* 0x0000a90003058a11 */ /* 0x000fca00008f1405 */
[----:B------:R-:W2:Y:S01]  /*34a0*/  @!P0 LDG.E R216, [R4.64] ;  /* 0x0000000604d88981 */ /* 0x000ea2000c1e1900 */
[----:B------:R-:W-:Y:S01]  /*34b0*/  IMAD.MOV R0, RZ, RZ, -R0 ;  /* 0x000000ffff007224 */ /* 0x000fe200078e0a00 */
[----:B------:R-:W-:Y:S01]  /*34c0*/  SHF.L.U64.HI R97, R223, 0x1, R18 ;  /* 0x00000001df617819 */ /* 0x000fe20000010212 */
[----:B------:R-:W-:Y:S01]  /*34d0*/  IMAD.WIDE.U32 R234, R16, c[0x0][0x1e8], RZ ;  /* 0x00007a0010ea7a25 */ /* 0x000fe200078e00ff */
[----:B------:R-:W-:Y:S01]  /*34e0*/  SHF.L.U64.HI R96, R217, 0x1, R19 ;  /* 0x00000001d9607819 */ /* 0x000fe20000010213 */
[----:B------:R-:W-:Y:S01]  /*34f0*/  BSSY B0, `(.L_x_2060) ;  /* 0x00001ee000007945 */ /* 0x000fe20003800000 */
[----:B------:R-:W-:Y:S01]  /*3500*/  IADD3 R135, R200, 0x20, RZ ;  /* 0x00000020c8877810 */ /* 0x000fe20007ffe0ff */
[----:B------:R-:W-:Y:S01]  /*3510*/  IMAD R218, R0, c[0x0][0x2b8], R2 ;  /* 0x0000ae0000da7a24 */ /* 0x000fe200078e0202 */
[----:B------:R-:W-:Y:S01]  /*3520*/  SHF.L.U64.HI R99, R224, 0x1, R14 ;  /* 0x00000001e0637819 */ /* 0x000fe2000001020e */
[----:B------:R-:W-:Y:S01]  /*3530*/  IMAD R233, R16, c[0x0][0x1ec], R235 ;  /* 0x00007b0010e97a24 */ /* 0x000fe200078e02eb */
[----:B------:R-:W-:Y:S01]  /*3540*/  SHF.L.U64.HI R98, R222, 0x1, R17 ;  /* 0x00000001de627819 */ /* 0x000fe20000010211 */
[----:B------:R-:W-:Y:S01]  /*3550*/  IMAD.WIDE.U32 R2, R218, c[0x0][0x1e0], RZ ;  /* 0x00007800da027a25 */ /* 0x000fe200078e00ff */
[----:B------:R-:W-:-:S03]  /*3560*/  SHF.R.S32.HI R9, RZ, 0x1f, R218 ;  /* 0x0000001fff097819 */ /* 0x000fc600000114da */
[----:B------:R-:W-:Y:S02]  /*3570*/  IMAD.IADD R101, R227, 0x1, -R100 ;  /* 0x00000001e3657824 */ /* 0x000fe400078e0a64 */
[----:B------:R-:W-:Y:S02]  /*3580*/  IMAD R0, R9, c[0x0][0x1e0], RZ ;  /* 0x0000780009007a24 */ /* 0x000fe400078e02ff */
[----:B------:R-:W-:Y:S02]  /*3590*/  IMAD.IADD R13, R101, 0x1, -R252 ;  /* 0x00000001650d7824 */ /* 0x000fe400078e0afc */
[----:B------:R-:W-:Y:S02]  /*35a0*/  IMAD R0, R218, c[0x0][0x1e4], R0 ;  /* 0x00007900da007a24 */ /* 0x000fe400078e0200 */
[----:B------:R-:W-:-:S04]  /*35b0*/  IMAD.WIDE.U32 R238, R16, c[0x0][0x210], RZ ;  /* 0x0000840010ee7a25 */ /* 0x000fc800078e00ff */
[----:B------:R-:W-:Y:S02]  /*35c0*/  IMAD.IADD R3, R3, 0x1, R0 ;  /* 0x0000000103037824 */ /* 0x000fe400078e0200 */
[----:B------:R-:W-:Y:S02]  /*35d0*/  IMAD R241, R16, c[0x0][0x214], R239 ;  /* 0x0000850010f17a24 */ /* 0x000fe400078e02ef */
[----:B------:R-:W-:Y:S02]  /*35e0*/  IMAD.SHL.U32 R104, R223, 0x2, RZ ;  /* 0x00000002df687824 */ /* 0x000fe400078e00ff */
[----:B------:R-:W-:Y:S02]  /*35f0*/  IMAD.SHL.U32 R103, R217, 0x2, RZ ;  /* 0x00000002d9677824 */ /* 0x000fe400078e00ff */
[----:B------:R-:W-:Y:S02]  /*3600*/  IMAD.SHL.U32 R106, R224, 0x2, RZ ;  /* 0x00000002e06a7824 */ /* 0x000fe400078e00ff */
[----:B------:R-:W-:Y:S01]  /*3610*/  IMAD.SHL.U32 R105, R222, 0x2, RZ ;  /* 0x00000002de697824 */ /* 0x000fe200078e00ff */
[----:B--2---:R-:W-:Y:S01]  /*3620*/  SHF.R.S32.HI R10, RZ, 0x1f, R216 ;  /* 0x0000001fff0a7819 */ /* 0x004fe200000114d8 */
[----:B------:R-:W-:-:S04]  /*3630*/  IMAD.WIDE.U32 R2, R216, c[0x0][0x1f0], R2 ;  /* 0x00007c00d8027a25 */ /* 0x000fc800078e0002 */
[----:B------:R-:W-:-:S04]  /*3640*/  IMAD R0, R10, c[0x0][0x1f0], RZ ;  /* 0x00007c000a007a24 */ /* 0x000fc800078e02ff */
[----:B------:R-:W-:Y:S01]  /*3650*/  IMAD R4, R216, c[0x0][0x1f4], R0 ;  /* 0x00007d00d8047a24 */ /* 0x000fe200078e0200 */
[----:B------:R-:W-:-:S04]  /*3660*/  IADD3 R0, P0, R2, R234, RZ ;  /* 0x000000ea02007210 */ /* 0x000fc80007f1e0ff */
[----:B------:R-:W-:Y:S02]  /*3670*/  IADD3.X R2, R233, R3, R4, P0, !PT ;  /* 0x00000003e9027210 */ /* 0x000fe400007fe404 */
[----:B------:R-:W-:-:S04]  /*3680*/  LEA R3, P0, R0, c[0x0][0x1c8], 0x1 ;  /* 0x0000720000037a11 */ /* 0x000fc800078008ff */
[----:B------:R-:W-:Y:S01]  /*3690*/  LEA.HI.X R11, R0, c[0x0][0x1cc], R2, 0x1, P0 ;  /* 0x00007300000b7a11 */ /* 0x000fe200000f0c02 */
[----:B------:R-:W-:Y:S01]  /*36a0*/  SHFL.IDX PT, R8, R3, 0x1, 0x181f ;  /* 0x00381f0003087f89 */ /* 0x000fe200000e0000 */
[----:B------:R-:W-:-:S03]  /*36b0*/  ISETP.GE.AND P0, PT, R13, 0x1, PT ;  /* 0x000000010d00780c */ /* 0x000fc60003f06270 */
[----:B------:R1:W2:Y:S04]  /*36c0*/  SHFL.IDX PT, R0, R3, RZ, 0x181f ;  /* 0x00181fff03007589 */ /* 0x0002a800000e0000 */
[----:B------:R-:W3:Y:S06]  /*36d0*/  SHFL.IDX PT, R2, R11, RZ, 0x181f ;  /* 0x00181fff0b027589 */ /* 0x000eec00000e0000 */
[----:B------:R-:W-:-:S02]  /*36e0*/  @P0 ISETP.GE.AND P2, PT, R217, c[0x0][0x1d4], PT ;  /* 0x00007500d9000a0c */ /* 0x000fc40003f46270 */
[----:B------:R-:W-:Y:S01]  /*36f0*/  @P0 ISETP.GE.AND P3, PT, R223, c[0x0][0x1d4], PT ;  /* 0x00007500df000a0c */ /* 0x000fe20003f66270 */
[----:B-1----:R-:W-:Y:S01]  /*3700*/  IMAD R3, R9, c[0x0][0x208], RZ ;  /* 0x0000820009037a24 */ /* 0x002fe200078e02ff */
[C---:B--2---:R-:W-:Y:S01]  /*3710*/  @P0 LEA R4, P1, R217.reuse, R0, 0x1 ;  /* 0x00000000d9040211 */ /* 0x044fe200078208ff */
[----:B------:R-:W1:Y:S02]  /*3720*/  SHFL.IDX PT, R9, R11, 0x1, 0x181f ;  /* 0x00381f000b097f89 */ /* 0x000e6400000e0000 */
[----:B------:R-:W-:Y:S01]  /*3730*/  IMAD R3, R218, c[0x0][0x20c], R3 ;  /* 0x00008300da037a24 */ /* 0x000fe200078e0203 */
[----:B---3--:R-:W-:Y:S02]  /*3740*/  @P0 LEA.HI.X R5, R217, R2, R19, 0x1, P1 ;  /* 0x00000002d9050211 */ /* 0x008fe400008f0c13 */
[----:B------:R-:W-:-:S03]  /*3750*/  @P0 LEA R6, P1, R223, R0, 0x1 ;  /* 0x00000000df060211 */ /* 0x000fc600078208ff */
[----:B------:R2:W-:Y:S01]  /*3760*/  @P0 LDGSTS.E.BYPASS.LTC128B.128 [R215+0x8100], [R4.64], !P2 ;  /* 0x0810000004d70fae */ /* 0x0005e2000d101d46 */
[----:B------:R-:W-:Y:S02]  /*3770*/  @P0 ISETP.GE.AND P2, PT, R222, c[0x0][0x1d4], PT ;  /* 0x00007500de000a0c */ /* 0x000fe40003f46270 */
[----:B------:R-:W-:-:S05]  /*3780*/  @P0 LEA.HI.X R7, R223, R2, R18, 0x1, P1 ;  /* 0x00000002df070211 */ /* 0x000fca00008f0c12 */
[----:B------:R3:W-:Y:S01]  /*3790*/  @P0 LDGSTS.E.BYPASS.LTC128B.128 [R215+0xa100], [R6.64], !P3 ;  /* 0x0a10000006d70fae */ /* 0x0007e2000d901d46 */
[----:B------:R-:W-:-:S13]  /*37a0*/  ISETP.GE.AND P3, PT, R13, 0x21, PT ;  /* 0x000000210d00780c */ /* 0x000fda0003f66270 */
[----:B------:R-:W-:Y:S02]  /*37b0*/  @P3 ISETP.GE.AND P4, PT, R224, c[0x0][0x1d4], PT ;  /* 0x00007500e0003a0c */ /* 0x000fe40003f86270 */
[----:B--2---:R-:W-:-:S04]  /*37c0*/  @P0 LEA R4, P1, R222, R0, 0x1 ;  /* 0x00000000de040211 */ /* 0x004fc800078208ff */
[----:B------:R-:W-:Y:S02]  /*37d0*/  @P0 LEA.HI.X R5, R222, R2, R17, 0x1, P1 ;  /* 0x00000002de050211 */ /* 0x000fe400008f0c11 */
[----:B---3--:R-:W-:-:S03]  /*37e0*/  @P0 LEA R6, P1, R224, R0, 0x1 ;  /* 0x00000000e0060211 */ /* 0x008fc600078208ff */
[----:B------:R2:W-:Y:S01]  /*37f0*/  @P0 LDGSTS.E.BYPASS.LTC128B.128 [R215+0xc100], [R4.64], !P2 ;  /* 0x0c10000004d70fae */ /* 0x0005e2000d101d46 */
[----:B------:R-:W-:Y:S01]  /*3800*/  @P0 ISETP.GE.AND P2, PT, R224, c[0x0][0x1d4], PT ;  /* 0x00007500e0000a0c */ /* 0x000fe20003f46270 */
[----:B------:R-:W-:Y:S01]  /*3810*/  IMAD R0, R10, c[0x0][0x218], RZ ;  /* 0x000086000a007a24 */ /* 0x000fe200078e02ff */
[----:B------:R-:W-:-:S03]  /*3820*/  @P0 LEA.HI.X R7, R224, R2, R14, 0x1, P1 ;  /* 0x00000002e0070211 */ /* 0x000fc600008f0c0e */
[----:B------:R-:W-:-:S08]  /*3830*/  IMAD R10, R216, c[0x0][0x21c], R0 ;  /* 0x00008700d80a7a24 */ /* 0x000fd000078e0200 */
[----:B------:R3:W-:Y:S01]  /*3840*/  @P0 LDGSTS.E.BYPASS.LTC128B.128 [R215+0xe100], [R6.64], !P2 ;  /* 0x0e10000006d70fae */ /* 0x0007e2000d101d46 */
[----:B------:R-:W-:Y:S01]  /*3850*/  @P3 ISETP.GE.AND P2, PT, R217, c[0x0][0x1d4], PT ;  /* 0x00007500d9003a0c */ /* 0x000fe20003f46270 */
[----:B--2---:R-:W-:-:S04]  /*3860*/  IMAD.WIDE.U32 R4, R218, c[0x0][0x208], RZ ;  /* 0x00008200da047a25 */ /* 0x004fc800078e00ff */
[----:B------:R-:W-:Y:S02]  /*3870*/  IMAD.IADD R3, R5, 0x1, R3 ;  /* 0x0000000105037824 */ /* 0x000fe400078e0203 */
[----:B------:R-:W-:Y:S01]  /*3880*/  IMAD.MOV.U32 R2, RZ, RZ, R4 ;  /* 0x000000ffff027224 */ /* 0x000fe200078e0004 */
[----:B------:R-:W-:-:S03]  /*3890*/  @P3 LEA R4, P0, R223, R8, 0x1 ;  /* 0x00000008df043211 */ /* 0x000fc600078008ff */
[----:B------:R-:W-:Y:S01]  /*38a0*/  IMAD.WIDE.U32 R2, R216, c[0x0][0x218], R2 ;  /* 0x00008600d8027a25 */ /* 0x000fe200078e0002 */
[-C--:B-1----:R-:W-:Y:S02]  /*38b0*/  @P3 LEA.HI.X R5, R223, R9.reuse, R18, 0x1, P0 ;  /* 0x00000009df053211 */ /* 0x082fe400000f0c12 */
[C---:B---3--:R-:W-:Y:S02]  /*38c0*/  @P3 LEA R6, P1, R217.reuse, R8, 0x1 ;  /* 0x00000008d9063211 */ /* 0x048fe400078208ff */
[----:B------:R-:W-:Y:S02]  /*38d0*/  IADD3 R0, P0, R2, R238, RZ ;  /* 0x000000ee02007210 */ /* 0x000fe40007f1e0ff */
[----:B------:R-:W-:Y:S02]  /*38e0*/  @P3 LEA.HI.X R7, R217, R9, R19, 0x1, P1 ;  /* 0x00000009d9073211 */ /* 0x000fe400008f0c13 */
[----:B------:R-:W-:Y:S02]  /*38f0*/  @P3 ISETP.GE.AND P1, PT, R223, c[0x0][0x1d4], PT ;  /* 0x00007500df003a0c */ /* 0x000fe40003f26270 */
[----:B------:R-:W-:Y:S01]  /*3900*/  IADD3.X R2, R241, R3, R10, P0, !PT ;  /* 0x00000003f1027210 */ /* 0x000fe200007fe40a */
[----:B------:R1:W-:Y:S01]  /*3910*/  @P3 LDGSTS.E.BYPASS.LTC128B.128 [R215+0x9100], [R6.64], !P2 ;  /* 0x0910000006d73fae */ /* 0x0003e2000d101d46 */
[----:B------:R-:W-:-:S02]  /*3920*/  LEA R3, P0, R0, c[0x0][0x1f8], 0x1 ;  /* 0x00007e0000037a11 */ /* 0x000fc400078008ff */
[----:B------:R-:W-:Y:S02]  /*3930*/  @P3 ISETP.GE.AND P2, PT, R222, c[0x0][0x1d4], PT ;  /* 0x00007500de003a0c */ /* 0x000fe40003f46270 */
[----:B------:R-:W-:Y:S01]  /*3940*/  LEA.HI.X R10, R0, c[0x0][0x1fc], R2, 0x1, P0 ;  /* 0x00007f00000a7a11 */ /* 0x000fe200000f0c02 */
[----:B------:R-:W-:Y:S04]  /*3950*/  SHFL.IDX PT, R12, R3, 0x1, 0x181f ;  /* 0x00381f00030c7f89 */ /* 0x000fe800000e0000 */
[----:B------:R2:W-:Y:S04]  /*3960*/  @P3 LDGSTS.E.BYPASS.LTC128B.128 [R215+0xb100], [R4.64], !P1 ;  /* 0x0b10000004d73fae */ /* 0x0005e8000c901d46 */
[----:B------:R-:W3:Y:S04]  /*3970*/  SHFL.IDX PT, R0, R3, RZ, 0x181f ;  /* 0x00181fff03007589 */ /* 0x000ee800000e0000 */
[----:B------:R-:W4:Y:S04]  /*3980*/  SHFL.IDX PT, R2, R10, RZ, 0x181f ;  /* 0x00181fff0a027589 */ /* 0x000f2800000e0000 */
[----:B------:R-:W5:Y:S01]  /*3990*/  SHFL.IDX PT, R3, R10, 0x1, 0x181f ;  /* 0x00381f000a037f89 */ /* 0x000f6200000e0000 */
[----:B-1----:R-:W-:-:S04]  /*39a0*/  @P3 LEA R6, P0, R224, R8, 0x1 ;  /* 0x00000008e0063211 */ /* 0x002fc800078008ff */
[----:B------:R-:W-:Y:S02]  /*39b0*/  @P3 LEA.HI.X R7, R224, R9, R14, 0x1, P0 ;  /* 0x00000009e0073211 */ /* 0x000fe400000f0c0e */
[----:B--2---:R-:W-:-:S04]  /*39c0*/  @P3 LEA R4, P1, R222, R8, 0x1 ;  /* 0x00000008de043211 */ /* 0x004fc800078208ff */
[----:B------:R-:W-:-:S05]  /*39d0*/  @P3 LEA.HI.X R5, R222, R9, R17, 0x1, P1 ;  /* 0x00000009de053211 */ /* 0x000fca00008f0c11 */
[----:B------:R1:W-:Y:S04]  /*39e0*/  @P3 LDGSTS.E.BYPASS.LTC128B.128 [R215+0xd100], [R4.64], !P2 ;  /* 0x0d10000004d73fae */ /* 0x0003e8000d101d46 */
[----:B------:R1:W-:Y:S01]  /*39f0*/  @P3 LDGSTS.E.BYPASS.LTC128B.128 [R215+0xf100], [R6.64], !P4 ;  /* 0x0f10000006d73fae */ /* 0x0003e2000e101d46 */
[----:B------:R-:W-:Y:S02]  /*3a00*/  R2P PR, R230, 0x6 ;  /* 0x00000006e6007804 */ /* 0x000fe40000000000 */
[C---:B---3--:R-:W-:Y:S01]  /*3a10*/  IADD3 R18, P0, R0.reuse, R104, RZ ;  /* 0x0000006800127210 */ /* 0x048fe20007f1e0ff */
[----:B------:R-:W0:Y:S01]  /*3a20*/  LDGDEPBAR ;  /* 0x00000000000079af */ /* 0x000e220000000000 */
[-C--:B------:R-:W-:Y:S02]  /*3a30*/  IADD3 R20, P3, R0, R103.reuse, RZ ;  /* 0x0000006700147210 */ /* 0x080fe40007f7e0ff */
[----:B------:R-:W-:Y:S01]  /*3a40*/  ISETP.GE.AND P5, PT, R223, c[0x0][0x1d4], PT ;  /* 0x00007500df007a0c */ /* 0x000fe20003fa6270 */
[----:B----4-:R-:W-:Y:S01]  /*3a50*/  IMAD.X R19, R2, 0x1, R97, P0 ;  /* 0x0000000102137824 */ /* 0x010fe200000e0661 */
[----:B------:R-:W-:Y:S01]  /*3a60*/  IADD3 R22, P0, R12, R103, RZ ;  /* 0x000000670c167210 */ /* 0x000fe20007f1e0ff */
[----:B------:R-:W-:Y:S01]  /*3a70*/  IMAD.X R21, R2, 0x1, R96, P3 ;  /* 0x0000000102157824 */ /* 0x000fe200018e0660 */
[----:B------:R-:W-:-:S02]  /*3a80*/  ISETP.GE.AND P3, PT, R217, c[0x0][0x1d4], PT ;  /* 0x00007500d9007a0c */ /* 0x000fc40003f66270 */
[----:B------:R-:W-:Y:S01]  /*3a90*/  IADD3 R16, P4, R0, R105, RZ ;  /* 0x0000006900107210 */ /* 0x000fe20007f9e0ff */
[----:B-----5:R-:W-:Y:S01]  /*3aa0*/  IMAD.X R23, R3, 0x1, R96, P0 ;  /* 0x0000000103177824 */ /* 0x020fe200000e0660 */
[----:B------:R-:W-:Y:S02]  /*3ab0*/  ISETP.LT.OR P0, PT, R13, 0x1, P3 ;  /* 0x000000010d00780c */ /* 0x000fe40001f01670 */
[----:B------:R-:W-:Y:S01]  /*3ac0*/  @P1 IADD3 R135, R200, -0x20, RZ ;  /* 0xffffffe0c8871810 */ /* 0x000fe20007ffe0ff */
[----:B------:R-:W-:Y:S01]  /*3ad0*/  IMAD.X R17, R2, 0x1, R98, P4 ;  /* 0x0000000102117824 */ /* 0x000fe200020e0662 */
[----:B------:R-:W-:Y:S01]  /*3ae0*/  IADD3 R14, P1, R0, R106, RZ ;  /* 0x0000006a000e7210 */ /* 0x000fe20007f3e0ff */
[----:B------:R-:W-:Y:S01]  /*3af0*/  IMAD.MOV.U32 R0, RZ, RZ, 0x40 ;  /* 0x00000040ff007424 */ /* 0x000fe200078e00ff */
[----:B------:R-:W-:Y:S02]  /*3b00*/  ISETP.GE.AND P4, PT, R224, c[0x0][0x1d4], PT ;  /* 0x00007500e0007a0c */ /* 0x000fe40003f86270 */
[----:B------:R-:W-:Y:S01]  /*3b10*/  ISETP.GT.AND P6, PT, R229, 0x3f, PT ;  /* 0x0000003fe500780c */ /* 0x000fe20003fc4270 */
[----:B------:R-:W-:Y:S01]  /*3b20*/  IMAD.X R15, R2, 0x1, R99, P1 ;  /* 0x00000001020f7824 */ /* 0x000fe200008e0663 */
[----:B------:R-:W-:-:S02]  /*3b30*/  ISETP.GE.AND P1, PT, R222, c[0x0][0x1d4], PT ;  /* 0x00007500de007a0c */ /* 0x000fc40003f26270 */
[----:B------:R-:W-:Y:S01]  /*3b40*/  SEL R0, R0, 0xffffffc0, !P2 ;  /* 0xffffffc000007807 */ /* 0x000fe20005000000 */
[----:B------:R-:W-:-:S04]  /*3b50*/  DEPBAR.LE SB0, 0x1 ;  /* 0x000080400000791a */ /* 0x000fc80000000000 */
[----:B------:R-:W-:-:S04]  /*3b60*/  DEPBAR.LE SB0, 0x0 ;  /* 0x000080000000791a */ /* 0x000fc80000000000 */
[----:B------:R-:W-:Y:S01]  /*3b70*/  BAR.SYNC.DEFER_BLOCKING 0x0 ;  /* 0x0000000000007b1d */ /* 0x000fe20000010000 */
[----:B------:R-:W-:-:S05]  /*3b80*/  IMAD.IADD R202, R200, 0x1, R0 ;  /* 0x00000001c8ca7824 */ /* 0x000fca00078e0200 */
[----:B-1----:R-:W-:Y:S04]  /*3b90*/  LDSM.16.M88.4 R4, [R208] ;  /* 0x00000000d004783b */ /* 0x002fe80000000200 */
[----:B------:R-:W-:Y:S04]  /*3ba0*/  LDSM.16.M88.4 R24, [R200] ;  /* 0x00000000c818783b */ /* 0x000fe80000000200 */
[----:B------:R-:W1:Y:S04]  /*3bb0*/  LDSM.16.M88.4 R32, [R200+0x800] ;  /* 0x00080000c820783b */ /* 0x000e680000000200 */
[----:B------:R-:W2:Y:S04]  /*3bc0*/  LDSM.16.M88.4 R40, [R200+0x1000] ;  /* 0x00100000c828783b */ /* 0x000ea80000000200 */
[----:B------:R-:W3:Y:S04]  /*3bd0*/  LDSM.16.M88.4 R36, [R200+0x1800] ;  /* 0x00180000c824783b */ /* 0x000ee80000000200 */
[----:B------:R-:W-:Y:S04]  /*3be0*/  LDSM.16.M88.4 R8, [R209] ;  /* 0x00000000d108783b */ /* 0x000fe80000000200 */
[----:B------:R-:W-:Y:S04]  /*3bf0*/  LDSM.16.M88.4 R48, [R135] ;  /* 0x000000008730783b */ /* 0x000fe80000000200 */
[----:B------:R-:W-:Y:S04]  /*3c00*/  LDSM.16.M88.4 R64, [R135+0x800] ;  /* 0x000800008740783b */ /* 0x000fe80000000200 */
[----:B------:R-:W-:Y:S04]  /*3c10*/  LDSM.16.M88.4 R76, [R135+0x1000] ;  /* 0x00100000874c783b */ /* 0x000fe80000000200 */
[----:B------:R-:W4:Y:S04]  /*3c20*/  LDSM.16.M88.4 R84, [R135+0x1800] ;  /* 0x001800008754783b */ /* 0x000f280000000200 */
[----:B------:R-:W-:Y:S01]  /*3c30*/  @!PT LDS RZ, [RZ] ;  /* 0x00000000fffff984 */ /* 0x000fe20000000800 */
[----:B------:R-:W-:Y:S01]  /*3c40*/  @!PT LDS RZ, [RZ] ;  /* 0x00000000fffff984 */ /* 0x000fe20000000800 */
[----:B------:R-:W-:Y:S01]  /*3c50*/  @!PT LDS RZ, [RZ] ;  /* 0x00000000fffff984 */ /* 0x000fe20000000800 */
[----:B------:R5:W-:Y:S01]  /*3c60*/  LDGSTS.E.BYPASS.LTC128B.128 [R215+0x100], [R20.64], !P0 ;  /* 0x0010000014d77fae */ /* 0x000be2000c101d46 */
[C---:B------:R-:W-:Y:S01]  /*3c70*/  ISETP.LT.OR P0, PT, R13.reuse, 0x1, P5 ;  /* 0x000000010d00780c */ /* 0x040fe20002f01670 */
[C---:B-1----:R-:W-:Y:S11]  /*3c80*/  HMMA.16816.F32.BF16 R28, R4.reuse, R32, RZ ;  /* 0x00000020041c723c */ /* 0x042ff600000418ff */
[----:B------:R-:W-:Y:S01]  /*3c90*/  @!UPT UIADD3 URZ, URZ, URZ, URZ ;  /* 0x0000003f3f3ff290 */ /* 0x000fe2000fffe03f */
[----:B------:R1:W-:Y:S01]  /*3ca0*/  LDGSTS.E.BYPASS.LTC128B.128 [R215+0x2100], [R18.64], !P0 ;  /* 0x0210000012d77fae */ /* 0x0003e2000c101d46 */
[C---:B------:R-:W-:Y:S01]  /*3cb0*/  ISETP.LT.OR P0, PT, R13.reuse, 0x1, P1 ;  /* 0x000000010d00780c */ /* 0x040fe20000f01670 */
[----:B------:R-:W-:Y:S01]  /*3cc0*/  HMMA.16816.F32.BF16 R32, R4, R34, RZ ;  /* 0x000000220420723c */ /* 0x000fe200000418ff */
[----:B------:R-:W-:-:S07]  /*3cd0*/  ISETP.LT.OR P1, PT, R13, 0x21, P1 ;  /* 0x000000210d00780c */ /* 0x000fce0000f21670 */
[C---:B--2---:R-:W-:Y:S04]  /*3ce0*/  HMMA.16816.F32.BF16 R44, R4.reuse, R40, RZ ;  /* 0x00000028042c723c */ /* 0x044fe800000418ff */
[----:B------:R2:W-:Y:S04]  /*3cf0*/  LDGSTS.E.BYPASS.LTC128B.128 [R215+0x4100], [R16.64], !P0 ;  /* 0x0410000010d77fae */ /* 0x0005e8000c101d46 */
[C---:B------:R-:W-:Y:S08]  /*3d00*/  HMMA.16816.F32.BF16 R52, R4.reuse, R42, RZ ;  /* 0x0000002a0434723c */ /* 0x040ff000000418ff */
[C---:B---3--:R-:W-:Y:S08]  /*3d10*/  HMMA.16816.F32.BF16 R60, R4.reuse, R36, RZ ;  /* 0x00000024043c723c */ /* 0x048ff000000418ff */
[----:B------:R-:W-:Y:S01]  /*3d20*/  HMMA.16816.F32.BF16 R36, R4, R38, RZ ;  /* 0x000000260424723c */ /* 0x000fe200000418ff */
[----:B--2---:R-:W-:-:S05]  /*3d30*/  IADD3 R16, P0, R12, R104, RZ ;  /* 0x000000680c107210 */ /* 0x004fca0007f1e0ff */
[----:B------:R-:W-:Y:S01]  /*3d40*/  IMAD.X R17, R3, 0x1, R97, P0 ;  /* 0x0000000103117824 */ /* 0x000fe200000e0661 */
[----:B------:R-:W-:Y:S11]  /*3d50*/  ISETP.LT.OR P0, PT, R13, 0x1, P4 ;  /* 0x000000010d00780c */ /* 0x000ff60002701670 */
[----:B------:R-:W-:Y:S06]  /*3d60*/  @!UPT UIADD3 URZ, URZ, URZ, URZ ;  /* 0x0000003f3f3ff290 */ /* 0x000fec000fffe03f */
[----:B----4-:R-:W-:Y:S01]  /*3d70*/  HMMA.16816.F32.BF16 R36, R8, R86, R36 ;  /* 0x000000560824723c */ /* 0x010fe20000041824 */
[----:B------:R2:W-:Y:S02]  /*3d80*/  LDGSTS.E.BYPASS.LTC128B.128 [R215+0x6100], [R14.64], !P0 ;  /* 0x061000000ed77fae */ /* 0x0005e4000c101d46 */
[----:B--2---:R-:W-:-:S05]  /*3d90*/  IADD3 R14, P0, R12, R105, RZ ;  /* 0x000000690c0e7210 */ /* 0x004fca0007f1e0ff */
[----:B------:R-:W-:Y:S01]  /*3da0*/  IMAD.X R15, R3, 0x1, R98, P0 ;  /* 0x00000001030f7824 */ /* 0x000fe200000e0662 */
[C---:B------:R-:W-:Y:S02]  /*3db0*/  ISETP.LT.OR P0, PT, R13.reuse, 0x21, P3 ;  /* 0x000000210d00780c */ /* 0x040fe40001f01670 */
[----:B------:R-:W-:-:S11]  /*3dc0*/  ISETP.LT.OR P3, PT, R13, 0x21, P5 ;  /* 0x000000210d00780c */ /* 0x000fd60002f61670 */
[----:B------:R5:W-:Y:S01]  /*3dd0*/  LDGSTS.E.BYPASS.LTC128B.128 [R215+0x1100], [R22.64], !P0 ;  /* 0x0110000016d77fae */ /* 0x000be2000c101d46 */
[----:B------:R-:W-:-:S03]  /*3de0*/  IADD3 R2, P0, R12, R106, RZ ;  /* 0x0000006a0c027210 */ /* 0x000fc60007f1e0ff */
[----:B------:R1:W-:Y:S02]  /*3df0*/  LDGSTS.E.BYPASS.LTC128B.128 [R215+0x3100], [R16.64], !P3 ;  /* 0x0310000010d77fae */ /* 0x0003e4000d901d46 */
[----:B------:R-:W-:Y:S01]  /*3e00*/  IMAD.X R3, R3, 0x1, R99, P0 ;  /* 0x0000000103037824 */ /* 0x000fe200000e0663 */
[----:B------:R-:W-:Y:S01]  /*3e10*/  ISETP.LT.OR P0, PT, R13, 0x21, P4 ;  /* 0x000000210d00780c */ /* 0x000fe20002701670 */
[----:B------:R2:W-:Y:S11]  /*3e20*/  LDGSTS.E.BYPASS.LTC128B.128 [R215+0x5100], [R14.64], !P1 ;  /* 0x051000000ed77fae */ /* 0x0005f6000c901d46 */
[----:B------:R-:W-:Y:S01]  /*3e30*/  @!UPT UIADD3 URZ, URZ, URZ, URZ ;  /* 0x0000003f3f3ff290 */ /* 0x000fe2000fffe03f */
[----:B------:R3:W-:Y:S01]  /*3e40*/  LDGSTS.E.BYPASS.LTC128B.128 [R215+0x7100], [R2.64], !P0 ;  /* 0x0710000002d77fae */ /* 0x0007e2000c101d46 */
[----:B------:R-:W-:-:S03]  /*3e50*/  ISETP.GT.AND P0, PT, R102, R226, PT ;  /* 0x000000e26600720c */ /* 0x000fc60003f04270 */
[----:B------:R-:W-:Y:S01]  /*3e60*/  LDSM.16.M88.4 R56, [R202+0x800] ;  /* 0x00080000ca38783b */ /* 0x000fe20000000200 */
[C---:B-----5:R-:W-:Y:S03]  /*3e70*/  HMMA.16816.F32.BF16 R20, R4.reuse, R24, RZ ;  /* 0x000000180414723c */ /* 0x060fe600000418ff */
[----:B------:R-:W-:Y:S04]  /*3e80*/  LDSM.16.M88.4 R68, [R202+0x1000] ;  /* 0x00100000ca44783b */ /* 0x000fe80000000200 */
[----:B------:R-:W0:Y:S01]  /*3e90*/  LDGDEPBAR ;  /* 0x00000000000079af */ /* 0x000e220000000000 */
[----:B------:R-:W-:Y:S03]  /*3ea0*/  HMMA.16816.F32.BF16 R24, R4, R26, RZ ;  /* 0x0000001a0418723c */ /* 0x000fe600000418ff */
[----:B------:R-:W-:Y:S04]  /*3eb0*/  LDSM.16.M88.4 R4, [R211] ;  /* 0x00000000d304783b */ /* 0x000fe80000000200 */
[----:B--2---:R-:W-:Y:S01]  /*3ec0*/  LDSM.16.M88.4 R12, [R210] ;  /* 0x00000000d20c783b */ /* 0x004fe20000000200 */
[----:B---3--:R-:W-:-:S08]  /*3ed0*/  IADD3 R2, R135, 0x6000, RZ ;  /* 0x0000600087027810 */ /* 0x008fd00007ffe0ff */
[----:B------:R-:W-:Y:S01]  /*3ee0*/  HMMA.16816.F32.BF16 R40, R8, R48, R20 ;  /* 0x000000300828723c */ /* 0x000fe20000041814 */
[----:B------:R-:W2:Y:S01]  /*3ef0*/  LDSM.16.M88.4 R20, [R202] ;  /* 0x00000000ca14783b */ /* 0x000ea20000000200 */
[----:B------:R-:W-:-:S05]  /*3f00*/  IMAD.IADD R201, R2, 0x1, R0 ;  /* 0x0000000102c97824 */ /* 0x000fca00078e0200 */
[----:B------:R-:W-:Y:S01]  /*3f10*/  LDSM.16.M88.4 R72, [R201+-0x6000] ;  /* 0xffa00000c948783b */ /* 0x000fe20000000200 */
[C---:B-1----:R-:W-:Y:S03]  /*3f20*/  HMMA.16816.F32.BF16 R16, R8.reuse, R50, R24 ;  /* 0x000000320810723c */ /* 0x042fe60000041818 */
[----:B------:R-:W-:Y:S04]  /*3f30*/  LDSM.16.M88.4 R80, [R201+-0x5800] ;  /* 0xffa80000c950783b */ /* 0x000fe80000000200 */
[----:B------:R-:W-:Y:S01]  /*3f40*/  LDSM.16.M88.4 R88, [R201+-0x5000] ;  /* 0xffb00000c958783b */ /* 0x000fe20000000200 */
[C---:B------:R-:W-:Y:S08]  /*3f50*/  HMMA.16816.F32.BF16 R24, R8.reuse, R64, R28 ;  /* 0x000000400818723c */ /* 0x040ff0000004181c */
[C---:B------:R-:W-:Y:S01]  /*3f60*/  HMMA.16816.F32.BF16 R28, R8.reuse, R66, R32 ;  /* 0x00000042081c723c */ /* 0x040fe20000041820 */
[----:B------:R-:W1:Y:S07]  /*3f70*/  LDSM.16.M88.4 R64, [R202+0x1800] ;  /* 0x00180000ca40783b */ /* 0x000e6e0000000200 */
[C---:B------:R-:W-:Y:S08]  /*3f80*/  HMMA.16816.F32.BF16 R32, R8.reuse, R76, R44 ;  /* 0x0000004c0820723c */ /* 0x040ff0000004182c */
[C---:B------:R-:W-:Y:S01]  /*3f90*/  HMMA.16816.F32.BF16 R44, R8.reuse, R78, R52 ;  /* 0x0000004e082c723c */ /* 0x040fe20000041834 */
[----:B------:R-:W-:Y:S04]  /*3fa0*/  LDSM.16.M88.4 R52, [R200+0x2000] ;  /* 0x00200000c834783b */ /* 0x000fe80000000200 */
[----:B------:R-:W-:Y:S03]  /*3fb0*/  LDSM.16.M88.4 R76, [R200+0x3000] ;  /* 0x00300000c84c783b */ /* 0x000fe60000000200 */
[----:B------:R-:W-:Y:S01]  /*3fc0*/  HMMA.16816.F32.BF16 R48, R8, R84, R60 ;  /* 0x000000540830723c */ /* 0x000fe2000004183c */
[----:B------:R-:W-:Y:S04]  /*3fd0*/  LDSM.16.M88.4 R8, [R208+0x4000] ;  /* 0x00400000d008783b */ /* 0x000fe80000000200 */
[----:B------:R-:W-:Y:S03]  /*3fe0*/  LDSM.16.M88.4 R60, [R200+0x2800] ;  /* 0x00280000c83c783b */ /* 0x000fe60000000200 */
[C---:B--2---:R-:W-:Y:S01]  /*3ff0*/  HMMA.16816.F32.BF16 R40, R4.reuse, R20, R40 ;  /* 0x000000140428723c */ /* 0x044fe20000041828 */
[----:B------:R-:W-:Y:S07]  /*4000*/  LDSM.16.M88.4 R84, [R201+-0x3000] ;  /* 0xffd00000c954783b */ /* 0x000fee0000000200 */
[C---:B------:R-:W-:Y:S08]  /*4010*/  HMMA.16816.F32.BF16 R16, R4.reuse, R22, R16 ;  /* 0x000000160410723c */ /* 0x040ff00000041810 */
[C---:B------:R-:W-:Y:S01]  /*4020*/  HMMA.16816.F32.BF16 R20, R4.reuse, R56, R24 ;  /* 0x000000380414723c */ /* 0x040fe20000041818 */
[----:B------:R-:W2:Y:S07]  /*4030*/  LDSM.16.M88.4 R24, [R201+-0x4800] ;  /* 0xffb80000c918783b */ /* 0x000eae0000000200 */
[C---:B------:R-:W-:Y:S01]  /*4040*/  HMMA.16816.F32.BF16 R28, R4.reuse, R58, R28 ;  /* 0x0000003a041c723c */ /* 0x040fe2000004181c */
[----:B------:R-:W3:Y:S07]  /*4050*/  LDSM.16.M88.4 R56, [R200+0x3800] ;  /* 0x00380000c838783b */ /* 0x000eee0000000200 */
[C---:B------:R-:W-:Y:S08]  /*4060*/  HMMA.16816.F32.BF16 R32, R4.reuse, R68, R32 ;  /* 0x000000440420723c */ /* 0x040ff00000041820 */
[C---:B------:R-:W-:Y:S01]  /*4070*/  HMMA.16816.F32.BF16 R44, R4.reuse, R70, R44 ;  /* 0x00000046042c723c */ /* 0x040fe2000004182c */
[----:B------:R-:W-:Y:S07]  /*4080*/  LDSM.16.M88.4 R68, [R202+0x2800] ;  /* 0x00280000ca44783b */ /* 0x000fee0000000200 */
[C---:B-1----:R-:W-:Y:S08]  /*4090*/  HMMA.16816.F32.BF16 R48, R4.reuse, R64, R48 ;  /* 0x000000400430723c */ /* 0x042ff00000041830 */
[----:B------:R-:W-:Y:S01]  /*40a0*/  HMMA.16816.F32.BF16 R36, R4, R66, R36 ;  /* 0x000000420424723c */ /* 0x000fe20000041824 */
[----:B------:R-:W-:Y:S04]  /*40b0*/  LDSM.16.M88.4 R4, [R209+0x4000] ;  /* 0x00400000d104783b */ /* 0x000fe80000000200 */
[----:B------:R-:W1:Y:S03]  /*40c0*/  LDSM.16.M88.4 R64, [R135+0x2000] ;  /* 0x002000008740783b */ /* 0x000e660000000200 */
[C---:B------:R-:W-:Y:S08]  /*40d0*/  HMMA.16816.F32.BF16 R40, R12.reuse, R72, R40 ;  /* 0x000000480c28723c */ /* 0x040ff00000041828 */
[C---:B------:R-:W-:Y:S01]  /*40e0*/  HMMA.16816.F32.BF16 R16, R12.reuse, R74, R16 ;  /* 0x0000004a0c10723c */ /* 0x040fe20000041810 */
[----:B------:R-:W4:Y:S07]  /*40f0*/  LDSM.16.M88.4 R72, [R135+0x2800] ;  /* 0x002800008748783b */ /* 0x000f2e0000000200 */
[C---:B------:R-:W-:Y:S08]  /*4100*/  HMMA.16816.F32.BF16 R20, R12.reuse, R80, R20 ;  /* 0x000000500c14723c */ /* 0x040ff00000041814 */
[C---:B------:R-:W-:Y:S01]  /*4110*/  HMMA.16816.F32.BF16 R28, R12.reuse, R82, R28 ;  /* 0x000000520c1c723c */ /* 0x040fe2000004181c */
[----:B------:R-:W5:Y:S07]  /*4120*/  LDSM.16.M88.4 R80, [R135+0x3000] ;  /* 0x003000008750783b */ /* 0x000f6e0000000200 */
[C---:B------:R-:W-:Y:S08]  /*4130*/  HMMA.16816.F32.BF16 R32, R12.reuse, R88, R32 ;  /* 0x000000580c20723c */ /* 0x040ff00000041820 */
[C---:B------:R-:W-:Y:S08]  /*4140*/  HMMA.16816.F32.BF16 R44, R12.reuse, R90, R44 ;  /* 0x0000005a0c2c723c */ /* 0x040ff0000004182c */
[C---:B--2---:R-:W-:Y:S08]  /*4150*/  HMMA.16816.F32.BF16 R48, R12.reuse, R24, R48 ;  /* 0x000000180c30723c */ /* 0x044ff00000041830 */
[----:B------:R-:W-:Y:S08]  /*4160*/  HMMA.16816.F32.BF16 R36, R12, R26, R36 ;  /* 0x0000001a0c24723c */ /* 0x000ff00000041824 */
[C---:B------:R-:W-:Y:S08]  /*4170*/  HMMA.16816.F32.BF16 R40, R8.reuse, R52, R40 ;  /* 0x000000340828723c */ /* 0x040ff00000041828 */
[C---:B------:R-:W-:Y:S01]  /*4180*/  HMMA.16816.F32.BF16 R16, R8.reuse, R54, R16 ;  /* 0x000000360810723c */ /* 0x040fe20000041810 */
[----:B------:R-:W2:Y:S07]  /*4190*/  LDSM.16.M88.4 R52, [R135+0x3800] ;  /* 0x003800008734783b */ /* 0x000eae0000000200 */
[C---:B------:R-:W-:Y:S01]  /*41a0*/  HMMA.16816.F32.BF16 R12, R8.reuse, R60, R20 ;  /* 0x0000003c080c723c */ /* 0x040fe20000041814 */
[----:B------:R-:W-:Y:S07]  /*41b0*/  LDSM.16.M88.4 R20, [R211+0x4000] ;  /* 0x00400000d314783b */ /* 0x000fee0000000200 */
[C---:B------:R-:W-:Y:S01]  /*41c0*/  HMMA.16816.F32.BF16 R28, R8.reuse, R62, R28 ;  /* 0x0000003e081c723c */ /* 0x040fe2000004181c */
[----:B------:R-:W2:Y:S07]  /*41d0*/  LDSM.16.M88.4 R60, [R202+0x2000] ;  /* 0x00200000ca3c783b */ /* 0x000eae0000000200 */
[C---:B------:R-:W-:Y:S08]  /*41e0*/  HMMA.16816.F32.BF16 R32, R8.reuse, R76, R32 ;  /* 0x0000004c0820723c */ /* 0x040ff00000041820 */
[C---:B------:R-:W-:Y:S01]  /*41f0*/  HMMA.16816.F32.BF16 R44, R8.reuse, R78, R44 ;  /* 0x0000004e082c723c */ /* 0x040fe2000004182c */
[----:B------:R-:W2:Y:S07]  /*4200*/  LDSM.16.M88.4 R76, [R202+0x3000] ;  /* 0x00300000ca4c783b */ /* 0x000eae0000000200 */
[C---:B---3--:R-:W-:Y:S08]  /*4210*/  HMMA.16816.F32.BF16 R48, R8.reuse, R56, R48 ;  /* 0x000000380830723c */ /* 0x048ff00000041830 */
[----:B------:R-:W-:Y:S01]  /*4220*/  HMMA.16816.F32.BF16 R36, R8, R58, R36 ;  /* 0x0000003a0824723c */ /* 0x000fe20000041824 */
[----:B------:R-:W3:Y:S07]  /*4230*/  LDSM.16.M88.4 R56, [R202+0x3800] ;  /* 0x00380000ca38783b */ /* 0x000eee0000000200 */
[C---:B-1----:R-:W-:Y:S08]  /*4240*/  HMMA.16816.F32.BF16 R40, R4.reuse, R64, R40 ;  /* 0x000000400428723c */ /* 0x042ff00000041828 */
[C---:B------:R-:W-:Y:S01]  /*4250*/  HMMA.16816.F32.BF16 R24, R4.reuse, R66, R16 ;  /* 0x000000420418723c */ /* 0x040fe20000041810 */
[----:B------:R-:W-:Y:S04]  /*4260*/  LDSM.16.M88.4 R16, [R210+0x4000] ;  /* 0x00400000d210783b */ /* 0x000fe80000000200 */
[----:B------:R-:W1:Y:S03]  /*4270*/  LDSM.16.M88.4 R64, [R201+-0x4000] ;  /* 0xffc00000c940783b */ /* 0x000e660000000200 */
        /* <DEDUP_REMOVED lines=8> */
[----:B------:R-:W2:Y:S07]  /*4300*/  LDSM.16.M88.4 R52, [R201+-0x2800] ;  /* 0xffd80000c934783b */ /* 0x000eae0000000200 */
[C---:B------:R-:W-:Y:S08]  /*4310*/  HMMA.16816.F32.BF16 R40, R20.reuse, R60, R40 ;  /* 0x0000003c1428723c */ /* 0x040ff00000041828 */
[C---:B------:R-:W-:Y:S01]  /*4320*/  HMMA.16816.F32.BF16 R28, R20.reuse, R62, R24 ;  /* 0x0000003e141c723c */ /* 0x040fe20000041818 */
[----:B------:R-:W-:Y:S07]  /*4330*/  LDSM.16.M88.4 R60, [R200+0x4000] ;  /* 0x00400000c83c783b */ /* 0x000fee0000000200 */
[C---:B------:R-:W-:Y:S01]  /*4340*/  HMMA.16816.F32.BF16 R24, R20.reuse, R68, R12 ;  /* 0x000000441418723c */ /* 0x040fe2000004180c */
[----:B------:R-:W5:Y:S07]  /*4350*/  LDSM.16.M88.4 R12, [R208+0x8000] ;  /* 0x00800000d00c783b */ /* 0x000f6e0000000200 */
[C---:B------:R-:W-:Y:S01]  /*4360*/  HMMA.16816.F32.BF16 R8, R20.reuse, R70, R8 ;  /* 0x000000461408723c */ /* 0x040fe20000041808 */
[----:B------:R-:W2:Y:S07]  /*4370*/  LDSM.16.M88.4 R68, [R200+0x4800] ;  /* 0x00480000c844783b */ /* 0x000eae0000000200 */
[C---:B------:R-:W-:Y:S08]  /*4380*/  HMMA.16816.F32.BF16 R4, R20.reuse, R76, R32 ;  /* 0x0000004c1404723c */ /* 0x040ff00000041820 */
[C---:B------:R-:W-:Y:S01]  /*4390*/  HMMA.16816.F32.BF16 R44, R20.reuse, R78, R44 ;  /* 0x0000004e142c723c */ /* 0x040fe2000004182c */
[----:B------:R-:W-:Y:S07]  /*43a0*/  LDSM.16.M88.4 R76, [R202+0x4800] ;  /* 0x00480000ca4c783b */ /* 0x000fee0000000200 */
[C---:B---3--:R-:W-:Y:S08]  /*43b0*/  HMMA.16816.F32.BF16 R48, R20.reuse, R56, R48 ;  /* 0x000000381430723c */ /* 0x048ff00000041830 */
[----:B------:R-:W-:Y:S01]  /*43c0*/  HMMA.16816.F32.BF16 R32, R20, R58, R36 ;  /* 0x0000003a1420723c */ /* 0x000fe20000041824 */
[----:B------:R-:W3:Y:S07]  /*43d0*/  LDSM.16.M88.4 R56, [R200+0x5800] ;  /* 0x00580000c838783b */ /* 0x000eee0000000200 */
[C---:B-1----:R-:W-:Y:S08]  /*43e0*/  HMMA.16816.F32.BF16 R36, R16.reuse, R64, R40 ;  /* 0x000000401024723c */ /* 0x042ff00000041828 */
[C---:B------:R-:W-:Y:S01]  /*43f0*/  HMMA.16816.F32.BF16 R28, R16.reuse, R66, R28 ;  /* 0x00000042101c723c */ /* 0x040fe2000004181c */
[----:B------:R-:W-:Y:S07]  /*4400*/  LDSM.16.M88.4 R64, [R135+0x4000] ;  /* 0x004000008740783b */ /* 0x000fee0000000200 */
[C---:B----4-:R-:W-:Y:S08]  /*4410*/  HMMA.16816.F32.BF16 R24, R16.reuse, R72, R24 ;  /* 0x000000481018723c */ /* 0x050ff00000041818 */
[C---:B------:R-:W-:Y:S01]  /*4420*/  HMMA.16816.F32.BF16 R20, R16.reuse, R74, R8 ;  /* 0x0000004a1014723c */ /* 0x040fe20000041808 */
[----:B------:R-:W1:Y:S04]  /*4430*/  LDSM.16.M88.4 R8, [R209+0x8000] ;  /* 0x00800000d108783b */ /* 0x000e680000000200 */
[----:B------:R-:W4:Y:S03]  /*4440*/  LDSM.16.M88.4 R72, [R135+0x4800] ;  /* 0x004800008748783b */ /* 0x000f260000000200 */
[C---:B------:R-:W-:Y:S08]  /*4450*/  HMMA.16816.F32.BF16 R4, R16.reuse, R84, R4 ;  /* 0x000000541004723c */ /* 0x040ff00000041804 */
[C---:B------:R-:W-:Y:S01]  /*4460*/  HMMA.16816.F32.BF16 R40, R16.reuse, R86, R44 ;  /* 0x000000561028723c */ /* 0x040fe2000004182c */
[----:B------:R-:W1:Y:S07]  /*4470*/  LDSM.16.M88.4 R84, [R135+0x5000] ;  /* 0x005000008754783b */ /* 0x000e6e0000000200 */
[C---:B--2---:R-:W-:Y:S08]  /*4480*/  HMMA.16816.F32.BF16 R48, R16.reuse, R52, R48 ;  /* 0x000000341030723c */ /* 0x044ff00000041830 */
[----:B------:R-:W-:Y:S01]  /*4490*/  HMMA.16816.F32.BF16 R16, R16, R54, R32 ;  /* 0x000000361010723c */ /* 0x000fe20000041820 */
[----:B------:R-:W2:Y:S07]  /*44a0*/  LDSM.16.M88.4 R52, [R135+0x5800] ;  /* 0x005800008734783b */ /* 0x000eae0000000200 */
[C---:B-----5:R-:W-:Y:S08]  /*44b0*/  HMMA.16816.F32.BF16 R36, R12.reuse, R60, R36 ;  /* 0x0000003c0c24723c */ /* 0x060ff00000041824 */
[C---:B------:R-:W-:Y:S01]  /*44c0*/  HMMA.16816.F32.BF16 R32, R12.reuse, R62, R28 ;  /* 0x0000003e0c20723c */ /* 0x040fe2000004181c */
[----:B------:R-:W-:Y:S07]  /*44d0*/  LDSM.16.M88.4 R60, [R202+0x4000] ;  /* 0x00400000ca3c783b */ /* 0x000fee0000000200 */
[C---:B------:R-:W-:Y:S08]  /*44e0*/  HMMA.16816.F32.BF16 R28, R12.reuse, R68, R24 ;  /* 0x000000440c1c723c */ /* 0x040ff00000041818 */
[C---:B------:R-:W-:Y:S01]  /*44f0*/  HMMA.16816.F32.BF16 R24, R12.reuse, R70, R20 ;  /* 0x000000460c18723c */ /* 0x040fe20000041814 */
[----:B------:R-:W-:Y:S07]  /*4500*/  LDSM.16.M88.4 R68, [R201+-0x2000] ;  /* 0xffe00000c944783b */ /* 0x000fee0000000200 */
[C---:B------:R-:W-:Y:S01]  /*4510*/  HMMA.16816.F32.BF16 R20, R12.reuse, R80, R4 ;  /* 0x000000500c14723c */ /* 0x040fe20000041804 */
[----:B------:R-:W5:Y:S07]  /*4520*/  LDSM.16.M88.4 R4, [R211+0x8000] ;  /* 0x00800000d304783b */ /* 0x000f6e0000000200 */
[C---:B------:R-:W-:Y:S01]  /*4530*/  HMMA.16816.F32.BF16 R44, R12.reuse, R82, R40 ;  /* 0x000000520c2c723c */ /* 0x040fe20000041828 */
[----:B------:R-:W2:Y:S07]  /*4540*/  LDSM.16.M88.4 R80, [R202+0x5000] ;  /* 0x00500000ca50783b */ /* 0x000eae0000000200 */
[C---:B---3--:R-:W-:Y:S08]  /*4550*/  HMMA.16816.F32.BF16 R40, R12.reuse, R56, R48 ;  /* 0x000000380c28723c */ /* 0x048ff00000041830 */
[----:B------:R-:W-:Y:S08]  /*4560*/  HMMA.16816.F32.BF16 R16, R12, R58, R16 ;  /* 0x0000003a0c10723c */ /* 0x000ff00000041810 */
[C---:B-1----:R-:W-:Y:S08]  /*4570*/  HMMA.16816.F32.BF16 R12, R8.reuse, R64, R36 ;  /* 0x00000040080c723c */ /* 0x042ff00000041824 */
[C---:B----4-:R-:W-:Y:S08]  /*4580*/  HMMA.16816.F32.BF16 R36, R8.reuse, R72, R28 ;  /* 0x000000480824723c */ /* 0x050ff0000004181c */
[C---:B------:R-:W-:Y:S01]  /*4590*/  HMMA.16816.F32.BF16 R32, R8.reuse, R66, R32 ;  /* 0x000000420820723c */ /* 0x040fe20000041820 */
[----:B------:R-:W1:Y:S07]  /*45a0*/  LDSM.16.M88.4 R64, [R202+0x5800] ;  /* 0x00580000ca40783b */ /* 0x000e6e0000000200 */
[C---:B------:R-:W-:Y:S01]  /*45b0*/  HMMA.16816.F32.BF16 R28, R8.reuse, R74, R24 ;  /* 0x0000004a081c723c */ /* 0x040fe20000041818 */
[----:B------:R-:W-:Y:S07]  /*45c0*/  LDSM.16.M88.4 R72, [R201+-0x1800] ;  /* 0xffe80000c948783b */ /* 0x000fee0000000200 */
[C---:B------:R-:W-:Y:S01]  /*45d0*/  HMMA.16816.F32.BF16 R24, R8.reuse, R84, R20 ;  /* 0x000000540818723c */ /* 0x040fe20000041814 */
[----:B------:R-:W3:Y:S07]  /*45e0*/  LDSM.16.M88.4 R20, [R210+0x8000] ;  /* 0x00800000d214783b */ /* 0x000eee0000000200 */
[C---:B------:R-:W-:Y:S01]  /*45f0*/  HMMA.16816.F32.BF16 R56, R8.reuse, R86, R44 ;  /* 0x000000560838723c */ /* 0x040fe2000004182c */
[----:B------:R-:W-:Y:S07]  /*4600*/  LDSM.16.M88.4 R84, [R201+-0x800] ;  /* 0xfff80000c954783b */ /* 0x000fee0000000200 */
[C---:B--2---:R-:W-:Y:S01]  /*4610*/  HMMA.16816.F32.BF16 R48, R8.reuse, R52, R40 ;  /* 0x000000340830723c */ /* 0x044fe20000041828 */
[----:B------:R-:W-:Y:S07]  /*4620*/  LDSM.16.M88.4 R40, [R201+-0x1000] ;  /* 0xfff00000c928783b */ /* 0x000fee0000000200 */
[----:B------:R-:W-:Y:S01]  /*4630*/  HMMA.16816.F32.BF16 R44, R8, R54, R16 ;  /* 0x00000036082c723c */ /* 0x000fe20000041810 */
[----:B------:R-:W-:Y:S07]  /*4640*/  LDSM.16.M88.4 R16, [R208+0xc000] ;  /* 0x00c00000d010783b */ /* 0x000fee0000000200 */
[C---:B-----5:R-:W-:Y:S08]  /*4650*/  HMMA.16816.F32.BF16 R8, R4.reuse, R60, R12 ;  /* 0x0000003c0408723c */ /* 0x060ff0000004180c */
[C---:B------:R-:W-:Y:S01]  /*4660*/  HMMA.16816.F32.BF16 R12, R4.reuse, R62, R32 ;  /* 0x0000003e040c723c */ /* 0x040fe20000041820 */
[----:B------:R-:W2:Y:S07]  /*4670*/  LDSM.16.M88.4 R60, [R200+0x6000] ;  /* 0x00600000c83c783b */ /* 0x000eae0000000200 */
[C---:B------:R-:W-:Y:S08]  /*4680*/  HMMA.16816.F32.BF16 R52, R4.reuse, R78, R28 ;  /* 0x0000004e0434723c */ /* 0x040ff0000004181c */
[C---:B------:R-:W-:Y:S08]  /*4690*/  HMMA.16816.F32.BF16 R36, R4.reuse, R76, R36 ;  /* 0x0000004c0424723c */ /* 0x040ff00000041824 */
[C---:B------:R-:W-:Y:S08]  /*46a0*/  HMMA.16816.F32.BF16 R32, R4.reuse, R80, R24 ;  /* 0x000000500420723c */ /* 0x040ff00000041818 */
[C---:B------:R-:W-:Y:S01]  /*46b0*/  HMMA.16816.F32.BF16 R28, R4.reuse, R82, R56 ;  /* 0x00000052041c723c */ /* 0x040fe20000041838 */
[----:B------:R-:W-:Y:S07]  /*46c0*/  LDSM.16.M88.4 R56, [R201] ;  /* 0x00000000c938783b */ /* 0x000fee0000000200 */
[C---:B-1----:R-:W-:Y:S08]  /*46d0*/  HMMA.16816.F32.BF16 R48, R4.reuse, R64, R48 ;  /* 0x000000400430723c */ /* 0x042ff00000041830 */
[----:B------:R-:W-:Y:S01]  /*46e0*/  HMMA.16816.F32.BF16 R92, R4, R66, R44 ;  /* 0x00000042045c723c */ /* 0x000fe2000004182c */
[----:B------:R-:W-:Y:S04]  /*46f0*/  LDSM.16.M88.4 R44, [R135+0x6000] ;  /* 0x00600000872c783b */ /* 0x000fe80000000200 */
[----:B------:R-:W-:Y:S03]  /*4700*/  LDSM.16.M88.4 R64, [R135+0x6800] ;  /* 0x006800008740783b */ /* 0x000fe60000000200 */
[C---:B---3--:R-:W-:Y:S01]  /*4710*/  HMMA.16816.F32.BF16 R4, R20.reuse, R68, R8 ;  /* 0x000000441404723c */ /* 0x048fe20000041808 */
[----:B------:R-:W-:Y:S07]  /*4720*/  LDSM.16.M88.4 R8, [R211+0xc000] ;  /* 0x00c00000d308783b */ /* 0x000fee0000000200 */
[C---:B------:R-:W-:Y:S01]  /*4730*/  HMMA.16816.F32.BF16 R24, R20.reuse, R70, R12 ;  /* 0x000000461418723c */ /* 0x040fe2000004180c */
[----:B------:R-:W1:Y:S07]  /*4740*/  LDSM.16.M88.4 R12, [R209+0xc000] ;  /* 0x00c00000d10c783b */ /* 0x000e6e0000000200 */
[----:B------:R-:W-:Y:S01]  /*4750*/  HMMA.16816.F32.BF16 R68, R20, R74, R52 ;  /* 0x0000004a1444723c */ /* 0x000fe20000041834 */
[----:B------:R-:W3:Y:S07]  /*4760*/  LDSM.16.M88.4 R52, [R200+0x6800] ;  /* 0x00680000c834783b */ /* 0x000eee0000000200 */
[----:B--2---:R-:W-:Y:S08]  /*4770*/  HMMA.16816.F32.BF16 R4, R16, R60, R4 ;  /* 0x0000003c1004723c */ /* 0x004ff00000041804 */
[C---:B------:R-:W-:Y:S01]  /*4780*/  HMMA.16816.F32.BF16 R88, R20.reuse, R84, R48 ;  /* 0x000000541458723c */ /* 0x040fe20000041830 */
[----:B------:R-:W2:Y:S07]  /*4790*/  LDSM.16.M88.4 R48, [R202+0x6000] ;  /* 0x00600000ca30783b */ /* 0x000eae0000000200 */
[----:B------:R-:W-:Y:S08]  /*47a0*/  HMMA.16816.F32.BF16 R76, R20, R42, R28 ;  /* 0x0000002a144c723c */ /* 0x000ff0000004181c */
[----:B------:R-:W-:Y:S01]  /*47b0*/  HMMA.16816.F32.BF16 R28, R16, R62, R24 ;  /* 0x0000003e101c723c */ /* 0x000fe20000041818 */
[----:B------:R-:W-:Y:S07]  /*47c0*/  LDSM.16.M88.4 R60, [R202+0x6800] ;  /* 0x00680000ca3c783b */ /* 0x000fee0000000200 */
[----:B------:R-:W-:Y:S01]  /*47d0*/  HMMA.16816.F32.BF16 R36, R20, R72, R36 ;  /* 0x000000481424723c */ /* 0x000fe20000041824 */
[----:B------:R-:W-:Y:S07]  /*47e0*/  LDSM.16.M88.4 R72, [R200+0x7800] ;  /* 0x00780000c848783b */ /* 0x000fee0000000200 */
[C---:B-1----:R-:W-:Y:S01]  /*47f0*/  HMMA.16816.F32.BF16 R24, R12.reuse, R44, R4 ;  /* 0x0000002c0c18723c */ /* 0x042fe20000041804 */
[----:B------:R-:W1:Y:S07]  /*4800*/  LDSM.16.M88.4 R4, [R210+0xc000] ;  /* 0x00c00000d204783b */ /* 0x000e6e0000000200 */
[----:B------:R-:W-:Y:S01]  /*4810*/  HMMA.16816.F32.BF16 R28, R12, R46, R28 ;  /* 0x0000002e0c1c723c */ /* 0x000fe2000004181c */
[----:B------:R-:W4:Y:S07]  /*4820*/  LDSM.16.M88.4 R44, [R200+0x7000] ;  /* 0x00700000c82c783b */ /* 0x000f2e0000000200 */
[----:B------:R-:W-:Y:S08]  /*4830*/  HMMA.16816.F32.BF16 R80, R20, R40, R32 ;  /* 0x000000281450723c */ /* 0x000ff00000041820 */
[----:B---3--:R-:W-:Y:S08]  /*4840*/  HMMA.16816.F32.BF16 R32, R16, R52, R36 ;  /* 0x000000341020723c */ /* 0x008ff00000041824 */
        /* <DEDUP_REMOVED lines=8> */
[----:B----4-:R-:W-:Y:S08]  /*48d0*/  HMMA.16816.F32.BF16 R20, R16, R44, R80 ;  /* 0x0000002c1014723c */ /* 0x010ff00000041850 */
[----:B------:R-:W-:Y:S01]  /*48e0*/  HMMA.16816.F32.BF16 R32, R12, R66, R40 ;  /* 0x000000420c20723c */ /* 0x000fe20000041828 */
[----:B------:R-:W-:-:S07]  /*48f0*/  FMUL.FTZ R0, R48, c[0x0][0x320] ;  /* 0x0000c80030007a20 */ /* 0x000fce0000410000 */
[----:B------:R-:W-:Y:S01]  /*4900*/  HMMA.16816.F32.BF16 R28, R4, R58, R28 ;  /* 0x0000003a041c723c */ /* 0x000fe2000004181c */
[----:B------:R-:W1:Y:S07]  /*4910*/  LDSM.16.M88.4 R56, [R202+0x7000] ;  /* 0x00700000ca38783b */ /* 0x000e6e0000000200 */
[----:B------:R-:W-:Y:S08]  /*4920*/  HMMA.16816.F32.BF16 R36, R8, R60, R36 ;  /* 0x0000003c0824723c */ /* 0x000ff00000041824 */
[----:B------:R-:W-:Y:S01]  /*4930*/  HMMA.16816.F32.BF16 R44, R16, R46, R76 ;  /* 0x0000002e102c723c */ /* 0x000fe2000004184c */
[----:B------:R4:W1:Y:S07]  /*4940*/  MUFU.TANH R76, R0 ;  /* 0x00000000004c7308 */ /* 0x00086e0000002400 */
[----:B--2---:R-:W-:Y:S08]  /*4950*/  HMMA.16816.F32.BF16 R24, R12, R68, R20 ;  /* 0x000000440c18723c */ /* 0x004ff00000041814 */
[----:B------:R-:W-:Y:S01]  /*4960*/  HMMA.16816.F32.BF16 R20, R8, R62, R32 ;  /* 0x0000003e0814723c */ /* 0x000fe20000041820 */
[----:B----4-:R-:W-:Y:S01]  /*4970*/  FMUL.FTZ R0, R49, c[0x0][0x320] ;  /* 0x0000c80031007a20 */ /* 0x010fe20000410000 */
[----:B------:R-:W2:Y:S06]  /*4980*/  LDSM.16.M88.4 R60, [R135+0x7800] ;  /* 0x00780000873c783b */ /* 0x000eac0000000200 */
[----:B------:R-:W-:Y:S01]  /*4990*/  HMMA.16816.F32.BF16 R64, R16, R72, R88 ;  /* 0x000000481040723c */ /* 0x000fe20000041858 */
[----:B------:R4:W1:Y:S07]  /*49a0*/  MUFU.TANH R72, R0 ;  /* 0x0000000000487308 */ /* 0x00086e0000002400 */
[----:B---3--:R-:W-:Y:S08]  /*49b0*/  HMMA.16816.F32.BF16 R36, R4, R52, R36 ;  /* 0x000000340424723c */ /* 0x008ff00000041824 */
[----:B------:R-:W-:Y:S01]  /*49c0*/  HMMA.16816.F32.BF16 R40, R12, R70, R44 ;  /* 0x000000460c28723c */ /* 0x000fe2000004182c */
[----:B----4-:R-:W-:Y:S01]  /*49d0*/  FMUL.FTZ R0, R50, c[0x0][0x320] ;  /* 0x0000c80032007a20 */ /* 0x010fe20000410000 */
[----:B------:R-:W3:Y:S03]  /*49e0*/  LDSM.16.M88.4 R44, [R202+0x7800] ;  /* 0x00780000ca2c783b */ /* 0x000ee60000000200 */
[----:B------:R4:W2:Y:S03]  /*49f0*/  MUFU.TANH R77, R0 ;  /* 0x00000000004d7308 */ /* 0x0008a60000002400 */
[----:B-1----:R-:W-:Y:S08]  /*4a00*/  HMMA.16816.F32.BF16 R32, R8, R56, R24 ;  /* 0x000000380820723c */ /* 0x002ff00000041818 */
[----:B------:R-:W-:Y:S01]  /*4a10*/  HMMA.16816.F32.BF16 R24, R4, R54, R20 ;  /* 0x000000360418723c */ /* 0x000fe20000041814 */
[----:B----4-:R-:W-:-:S02]  /*4a20*/  FMUL.FTZ R0, R51, c[0x0][0x320] ;  /* 0x0000c80033007a20 */ /* 0x010fc40000410000 */
[----:B------:R-:W1:Y:S05]  /*4a30*/  LDSM.16.M88.4 R48, [R201+0x1000] ;  /* 0x00100000c930783b */ /* 0x000e6a0000000200 */
[----:B------:R-:W-:Y:S01]  /*4a40*/  HMMA.16816.F32.BF16 R16, R16, R74, R84 ;  /* 0x0000004a1010723c */ /* 0x000fe20000041854 */
[----:B------:R4:W1:Y:S07]  /*4a50*/  MUFU.TANH R73, R0 ;  /* 0x0000000000497308 */ /* 0x00086e0000002400 */
[----:B--2---:R-:W-:Y:S01]  /*4a60*/  HMMA.16816.F32.BF16 R20, R12, R60, R64 ;  /* 0x0000003c0c14723c */ /* 0x004fe20000041840 */
[----:B----4-:R-:W-:-:S04]  /*4a70*/  FMUL.FTZ R0, R28, c[0x0][0x320] ;  /* 0x0000c8001c007a20 */ /* 0x010fc80000410000 */
[----:B------:R2:W4:Y:S11]  /*4a80*/  MUFU.TANH R69, R0 ;  /* 0x0000000000457308 */ /* 0x0005360000002400 */
[----:B------:R-:W-:Y:S08]  /*4a90*/  HMMA.16816.F32.BF16 R12, R12, R62, R16 ;  /* 0x0000003e0c0c723c */ /* 0x000ff00000041810 */
[----:B---3--:R-:W-:Y:S01]  /*4aa0*/  HMMA.16816.F32.BF16 R16, R8, R44, R20 ;  /* 0x0000002c0810723c */ /* 0x008fe20000041814 */
[----:B--2---:R-:W-:-:S07]  /*4ab0*/  FMUL.FTZ R0, R29, c[0x0][0x320] ;  /* 0x0000c8001d007a20 */ /* 0x004fce0000410000 */
[----:B-1----:R-:W-:Y:S01]  /*4ac0*/  HMMA.16816.F32.BF16 R32, R4, R48, R32 ;  /* 0x000000300420723c */ /* 0x002fe20000041820 */
[----:B------:R1:W2:Y:S02]  /*4ad0*/  MUFU.TANH R68, R0 ;  /* 0x0000000000447308 */ /* 0x0002a40000002400 */
[----:B-1----:R-:W-:-:S06]  /*4ae0*/  FMUL.FTZ R0, R30, c[0x0][0x320] ;  /* 0x0000c8001e007a20 */ /* 0x002fcc0000410000 */
[----:B------:R1:W3:Y:S02]  /*4af0*/  MUFU.TANH R70, R0 ;  /* 0x0000000000467308 */ /* 0x0002e40000002400 */
[----:B-1----:R-:W-:Y:S02]  /*4b00*/  FMUL.FTZ R0, R31, c[0x0][0x320] ;  /* 0x0000c8001f007a20 */ /* 0x002fe40000410000 */
[C---:B------:R-:W-:Y:S04]  /*4b10*/  HMMA.16816.F32.BF16 R28, R8.reuse, R58, R40 ;  /* 0x0000003a081c723c */ /* 0x040fe80000041828 */
[----:B------:R1:W1:Y:S04]  /*4b20*/  MUFU.TANH R56, R0 ;  /* 0x0000000000387308 */ /* 0x0002680000002400 */
[----:B------:R-:W-:Y:S01]  /*4b30*/  HMMA.16816.F32.BF16 R8, R8, R46, R12 ;  /* 0x0000002e0808723c */ /* 0x000fe2000004180c */
[----:B-1----:R-:W-:-:S04]  /*4b40*/  FMUL.FTZ R0, R36, c[0x0][0x320] ;  /* 0x0000c80024007a20 */ /* 0x002fc80000410000 */
[----:B------:R1:W1:Y:S11]  /*4b50*/  MUFU.TANH R54, R0 ;  /* 0x0000000000367308 */ /* 0x0002760000002400 */
[----:B------:R-:W-:Y:S01]  /*4b60*/  HMMA.16816.F32.BF16 R20, R4, R50, R28 ;  /* 0x000000320414723c */ /* 0x000fe2000004181c */
[----:B-1----:R-:W-:-:S04]  /*4b70*/  FMUL.FTZ R0, R37, c[0x0][0x320] ;  /* 0x0000c80025007a20 */ /* 0x002fc80000410000 */
[----:B------:R1:W1:Y:S02]  /*4b80*/  MUFU.TANH R52, R0 ;  /* 0x0000000000347308 */ /* 0x0002640000002400 */
[----:B-1----:R-:W-:-:S06]  /*4b90*/  FMUL.FTZ R0, R38, c[0x0][0x320] ;  /* 0x0000c80026007a20 */ /* 0x002fcc0000410000 */
[----:B------:R1:W1:Y:S02]  /*4ba0*/  MUFU.TANH R55, R0 ;  /* 0x0000000000377308 */ /* 0x0002640000002400 */
[----:B-1----:R-:W-:Y:S02]  /*4bb0*/  FMUL.FTZ R0, R39, c[0x0][0x320] ;  /* 0x0000c80027007a20 */ /* 0x002fe40000410000 */
[----:B------:R-:W1:Y:S01]  /*4bc0*/  LDSM.16.M88.4 R36, [R201+0x1800] ;  /* 0x00180000c924783b */ /* 0x000e620000000200 */
[----:B------:R-:W-:-:S04]  /*4bd0*/  DEPBAR.LE SB0, 0x0 ;  /* 0x000080000000791a */ /* 0x000fc80000000000 */
[----:B------:R5:W1:Y:S02]  /*4be0*/  MUFU.TANH R53, R0 ;  /* 0x0000000000357308 */ /* 0x000a640000002400 */
[----:B-----5:R-:W-:-:S06]  /*4bf0*/  FMUL.FTZ R0, R24, c[0x0][0x320] ;  /* 0x0000c80018007a20 */ /* 0x020fcc0000410000 */
[----:B------:R5:W2:Y:S01]  /*4c00*/  MUFU.TANH R42, R0 ;  /* 0x00000000002a7308 */ /* 0x000aa20000002400 */
[----:B-1----:R-:W-:Y:S01]  /*4c10*/  HMMA.16816.F32.BF16 R12, R4, R36, R16 ;  /* 0x00000024040c723c */ /* 0x002fe20000041810 */
[----:B-----5:R-:W-:-:S06]  /*4c20*/  FMUL.FTZ R0, R25, c[0x0][0x320] ;  /* 0x0000c80019007a20 */ /* 0x020fcc0000410000 */
        /* <DEDUP_REMOVED lines=69> */
.L_x_2210:
[----:B------:R-:W-:Y:S05]  /*5080*/  BRA.DIV ~URZ, `(.L_x_2063) ;  /* 0x00015a127f007947 */ /* 0x000fea000b800000 */
[----:B------:R-:W3:Y:S01]  /*5090*/  SHFL.IDX PT, R0, R10, RZ, 0x181f ;  /* 0x00181fff0a007589 */ /* 0x000ee200000e0000 */
[----:B------:R-:W-:Y:S02]  /*50a0*/  ISETP.GE.AND P0, PT, R217, c[0x0][0x1d4], PT ;  /* 0x00007500d9007a0c */ /* 0x000fe40003f06270 */
[----:B------:R-:W-:Y:S02]  /*50b0*/  ISETP.GE.AND P2, PT, R223, c[0x0][0x1d4], PT ;  /* 0x00007500df007a0c */ /* 0x000fe40003f46270 */
[----:B------:R-:W-:Y:S02]  /*50c0*/  SEL R14, RZ, 0x10, P0 ;  /* 0x00000010ff0e7807 */ /* 0x000fe40000000000 */
[----:B------:R-:W-:Y:S02]  /*50d0*/  SEL R13, RZ, 0x10, P2 ;  /* 0x00000010ff0d7807 */ /* 0x000fe40001000000 */
[----:B---3--:R-:W-:-:S05]  /*50e0*/  IADD3 R2, P1, R0, R103, RZ ;  /* 0x0000006700027210 */ /* 0x008fca0007f3e0ff */
[----:B--2---:R-:W-:Y:S01]  /*50f0*/  IMAD.X R3, R4, 0x1, R96, P1 ;  /* 0x0000000104037824 */ /* 0x004fe200008e0660 */
[----:B------:R-:W-:-:S04]  /*5100*/  IADD3 R8, P1, R0, R104, RZ ;  /* 0x0000006800087210 */ /* 0x000fc80007f3e0ff */
[----:B------:R-:W-:Y:S01]  /*5110*/  @!PT LDS RZ, [RZ] ;  /* 0x00000000fffff984 */ /* 0x000fe20000000800 */
[----:B------:R-:W-:Y:S01]  /*5120*/  @!PT LDS RZ, [RZ] ;  /* 0x00000000fffff984 */ /* 0x000fe20000000800 */
[----:B------:R2:W-:Y:S01]  /*5130*/  LDGSTS.E.BYPASS.LTC128B.128 [R215+0x8100], [R2.64], !P0 ;  /* 0x0810000002d77fae */ /* 0x0005e2000c101d46 */
[----:B------:R-:W-:Y:S01]  /*5140*/  IADD3 R6, P0, R0, R105, RZ ;  /* 0x0000006900067210 */ /* 0x000fe20007f1e0ff */
[----:B------:R-:W-:Y:S01]  /*5150*/  IMAD.X R9, R4, 0x1, R97, P1 ;  /* 0x0000000104097824 */ /* 0x000fe200008e0661 */
[----:B------:R-:W-:-:S03]  /*5160*/  ISETP.GE.AND P1, PT, R222, c[0x0][0x1d4], PT ;  /* 0x00007500de007a0c */ /* 0x000fc60003f26270 */
[----:B------:R-:W-:Y:S01]  /*5170*/  IMAD.X R7, R4, 0x1, R98, P0 ;  /* 0x0000000104077824 */ /* 0x000fe200000e0662 */
[----:B------:R-:W-:Y:S01]  /*5180*/  ISETP.GE.AND P0, PT, R224, c[0x0][0x1d4], PT ;  /* 0x00007500e0007a0c */ /* 0x000fe20003f06270 */
[----:B------:R3:W-:Y:S01]  /*5190*/  LDGSTS.E.BYPASS.LTC128B.128 [R215+0xa100], [R8.64], !P2 ;  /* 0x0a10000008d77fae */ /* 0x0007e2000d101d46 */
[----:B------:R-:W-:-:S07]  /*51a0*/  SEL R12, RZ, 0x10, P1 ;  /* 0x00000010ff0c7807 */ /* 0x000fce0000800000 */
[----:B------:R3:W-:Y:S01]  /*51b0*/  LDGSTS.E.BYPASS.LTC128B.128 [R215+0xc100], [R6.64], !P1 ;  /* 0x0c10000006d77fae */ /* 0x0007e2000c901d46 */
[----:B--2---:R-:W-:-:S03]  /*51c0*/  IADD3 R2, P3, R0, R106, RZ ;  /* 0x0000006a00027210 */ /* 0x004fc60007f7e0ff */
[----:B------:R-:W2:Y:S02]  /*51d0*/  SHFL.IDX PT, R0, R10, 0x1, 0x181f ;  /* 0x00381f000a007f89 */ /* 0x000ea400000e0000 */
[----:B------:R-:W-:Y:S02]  /*51e0*/  IMAD.X R3, R4, 0x1, R99, P3 ;  /* 0x0000000104037824 */ /* 0x000fe400018e0663 */
[----:B------:R4:W1:Y:S04]  /*51f0*/  SHFL.IDX PT, R4, R5, 0x1, 0x181f ;  /* 0x00381f0005047f89 */ /* 0x00086800000e0000 */
[----:B------:R3:W-:Y:S01]  /*5200*/  LDGSTS.E.BYPASS.LTC128B.128 [R215+0xe100], [R2.64], !P0 ;  /* 0x0e10000002d77fae */ /* 0x0007e2000c101d46 */
[----:B-1--4-:R-:W-:-:S03]  /*5210*/  SEL R5, RZ, 0x10, P0 ;  /* 0x00000010ff057807 */ /* 0x012fc60000000000 */
.L_x_2211:
[----:B--23--:R-:W-:Y:S02]  /*5220*/  IADD3 R2, -R14, 0x10, RZ ;  /* 0x000000100e027810 */ /* 0x00cfe40007ffe1ff */
[----:B------:R-:W-:-:S02]  /*5230*/  IADD3 R3, -R13, 0x10, RZ ;  /* 0x000000100d037810 */ /* 0x000fc40007ffe1ff */
[----:B------:R-:W-:Y:S02]  /*5240*/  LOP3.LUT R2, R2, 0xf, RZ, 0xc0, !PT ;  /* 0x0000000f02027812 */ /* 0x000fe400078ec0ff */
[----:B------:R-:W-:Y:S02]  /*5250*/  ISETP.NE.U32.AND P3, PT, R14, RZ, PT ;  /* 0x000000ff0e00720c */ /* 0x000fe40003f65070 */
[----:B------:R-:W-:Y:S02]  /*5260*/  IADD3 R10, P1, P0, R2, R0, R103 ;  /* 0x00000000020a7210 */ /* 0x000fe4000783e067 */
[----:B------:R-:W-:Y:S02]  /*5270*/  LOP3.LUT R2, R3, 0xf, RZ, 0xc0, !PT ;  /* 0x0000000f03027812 */ /* 0x000fe400078ec0ff */
[----:B------:R-:W-:Y:S02]  /*5280*/  IADD3 R3, -R12, 0x10, RZ ;  /* 0x000000100c037810 */ /* 0x000fe40007ffe1ff */
[----:B------:R-:W-:-:S02]  /*5290*/  IADD3.X R11, RZ, R4, R96, P1, P0 ;  /* 0x00000004ff0b7210 */ /* 0x000fc40000fe0460 */
[----:B------:R-:W-:Y:S02]  /*52a0*/  IADD3 R8, P1, P0, R2, R0, R104 ;  /* 0x0000000002087210 */ /* 0x000fe4000783e068 */
[----:B------:R-:W-:Y:S01]  /*52b0*/  LOP3.LUT R2, R3, 0xf, RZ, 0xc0, !PT ;  /* 0x0000000f03027812 */ /* 0x000fe200078ec0ff */
[----:B------:R-:W-:Y:S01]  /*52c0*/  @!PT LDS RZ, [RZ] ;  /* 0x00000000fffff984 */ /* 0x000fe20000000800 */
[----:B------:R-:W-:Y:S01]  /*52d0*/  @!PT LDS RZ, [RZ] ;  /* 0x00000000fffff984 */ /* 0x000fe20000000800 */
[----:B------:R-:W-:Y:S01]  /*52e0*/  @!PT LDS RZ, [RZ] ;  /* 0x00000000fffff984 */ /* 0x000fe20000000800 */
[----:B------:R1:W-:Y:S01]  /*52f0*/  LDGSTS.E.BYPASS.LTC128B.128.ZFILL [R215+0x9100], [R10.64], P3 ;  /* 0x091000000ad77fae */ /* 0x0003e20009941d46 */
[----:B------:R-:W-:Y:S02]  /*5300*/  IADD3 R3, -R5, 0x10, RZ ;  /* 0x0000001005037810 */ /* 0x000fe40007ffe1ff */
[----:B------:R-:W-:Y:S02]  /*5310*/  IADD3.X R9, RZ, R4, R97, P1, P0 ;  /* 0x00000004ff097210 */ /* 0x000fe40000fe0461 */
[----:B------:R-:W-:Y:S02]  /*5320*/  IADD3 R6, P1, P0, R2, R0, R105 ;  /* 0x0000000002067210 */ /* 0x000fe4000783e069 */
[----:B------:R-:W-:-:S02]  /*5330*/  LOP3.LUT R2, R3, 0xf, RZ, 0xc0, !PT ;  /* 0x0000000f03027812 */ /* 0x000fc400078ec0ff */
[----:B------:R-:W-:Y:S02]  /*5340*/  IADD3.X R7, RZ, R4, R98, P1, P0 ;  /* 0x00000004ff077210 */ /* 0x000fe40000fe0462 */
[----:B------:R-:W-:Y:S02]  /*5350*/  IADD3 R2, P1, P0, R2, R0, R106 ;  /* 0x0000000002027210 */ /* 0x000fe4000783e06a */
[----:B------:R-:W-:Y:S02]  /*5360*/  ISETP.NE.U32.AND P2, PT, R13, RZ, PT ;  /* 0x000000ff0d00720c */ /* 0x000fe40003f45070 */
[----:B------:R-:W-:Y:S02]  /*5370*/  IADD3.X R3, RZ, R4, R99, P1, P0 ;  /* 0x00000004ff037210 */ /* 0x000fe40000fe0463 */
[----:B------:R-:W-:Y:S02]  /*5380*/  ISETP.NE.U32.AND P1, PT, R12, RZ, PT ;  /* 0x000000ff0c00720c */ /* 0x000fe40003f25070 */
[----:B------:R-:W-:-:S07]  /*5390*/  ISETP.NE.U32.AND P0, PT, R5, RZ, PT ;  /* 0x000000ff0500720c */ /* 0x000fce0003f05070 */
[----:B------:R1:W-:Y:S04]  /*53a0*/  LDGSTS.E.BYPASS.LTC128B.128.ZFILL [R215+0xb100], [R8.64], P2 ;  /* 0x0b10000008d77fae */ /* 0x0003e80009141d46 */
[----:B------:R1:W-:Y:S04]  /*53b0*/  LDGSTS.E.BYPASS.LTC128B.128.ZFILL [R215+0xd100], [R6.64], P1 ;  /* 0x0d10000006d77fae */ /* 0x0003e80008941d46 */
[----:B------:R1:W-:Y:S02]  /*53c0*/  LDGSTS.E.BYPASS.LTC128B.128.ZFILL [R215+0xf100], [R2.64], P0 ;  /* 0x0f10000002d77fae */ /* 0x0003e40008141d46 */
.L_x_2061:
[----:B--234-:R-:W-:Y:S05]  /*53d0*/  BSYNC B0 ;  /* 0x0000000000007941 */ /* 0x01cfea0003800000 */
.L_x_2060:
[----:B-1----:R-:W-:Y:S01]  /*53e0*/  IMAD.MOV.U32 R0, RZ, RZ, c[0x0][0x2c4] ;  /* 0x0000b100ff007624 */ /* 0x002fe200078e00ff */
[----:B------:R-:W-:Y:S01]  /*53f0*/  ULDC UR4, c[0x0][0x324] ;  /* 0x0000c90000047ab9 */ /* 0x000fe20000000800 */
[----:B------:R-:W-:Y:S01]  /*5400*/  IADD3 R2, R227, 0x1, -R100 ;  /* 0x00000001e3027810 */ /* 0x000fe20007ffe864 */
[----:B------:R-:W-:Y:S01]  /*5410*/  ULOP3.LUT UR4, URZ, UR4, URZ, 0x33, !UPT ;  /* 0x000000043f047292 */ /* 0x000fe2000f8e333f */
[----:B------:R-:W0:Y:S01]  /*5420*/  LDGDEPBAR ;  /* 0x00000000000079af */ /* 0x000e220000000000 */
[----:B------:R-:W-:Y:S01]  /*5430*/  ISETP.NE.AND P0, PT, R0, 0x1, PT ;  /* 0x000000010000780c */ /* 0x000fe20003f05270 */
[----:B------:R-:W-:-:S02]  /*5440*/  IMAD.IADD R0, R243, 0x1, R242 ;  /* 0x00000001f3007824 */ /* 0x000fc400078e02f2 */
        /* <DEDUP_REMOVED lines=9> */
.L_x_2212:
        /* <DEDUP_REMOVED lines=17> */
.L_x_2067:
[----:B------:R-:W-:-:S04]  /*55f0*/  MOV R5, 0x1 ;  /* 0x0000000100057802 */ /* 0x000fc80000000f00 */
[----:B------:R-:W-:-:S13]  /*5600*/  ISETP.NE.AND P0, PT, R5, c[0x0][0x32c], PT ;  /* 0x0000cb0005007a0c */ /* 0x000fda0003f05270 */
[----:B------:R-:W-:-:S05]  /*5610*/  @P0 IMAD.HI.U32 R5, R3, c[0x0][0x330], RZ ;  /* 0x0000cc0003050a27 */ /* 0x000fca00078e00ff */
[----:B------:R-:W-:Y:S02]  /*5620*/  @P0 SHF.R.U32.HI R3, RZ, c[0x0][0x334], R5 ;  /* 0x0000cd00ff030a19 */ /* 0x000fe40000011605 */
.L_x_2068:
[----:B------:R-:W-:Y:S05]  /*5630*/  BSYNC B0 ;  /* 0x0000000000007941 */ /* 0x000fea0003800000 */
.L_x_2066:
[----:B------:R-:W-:-:S04]  /*5640*/  IMAD R3, R3, c[0x0][0x32c], -R100 ;  /* 0x0000cb0003037a24 */ /* 0x000fc800078e0a64 */
[----:B------:R-:W-:-:S05]  /*5650*/  IMAD.IADD R3, R3, 0x1, -R231 ;  /* 0x0000000103037824 */ /* 0x000fca00078e0ae7 */
[----:B------:R-:W-:Y:S02]  /*5660*/  IADD3 R5, R3, c[0x0][0x32c], RZ ;  /* 0x0000cb0003057a10 */ /* 0x000fe40007ffe0ff */
[----:B------:R-:W-:Y:S02]  /*5670*/  IMNMX R0, R0, R3, !PT ;  /* 0x0000000300007217 */ /* 0x000fe40007800200 */
[----:B------:R-:W-:Y:S02]  /*5680*/  IMNMX R2, R2, R5, PT ;  /* 0x0000000502027217 */ /* 0x000fe40003800200 */
.L_x_2065:
        /* <DEDUP_REMOVED lines=51> */
.L_x_2213:
        /* <DEDUP_REMOVED lines=10> */
[----:B-12---:R-:W-:Y:S01]  /*5a60*/  IMAD.MOV.U32 R4, RZ, RZ, 0x1 ;  /* 0x00000001ff047424 */ /* 0x006fe200078e00ff */
[----:B------:R-:W-:-:S04]  /*5a70*/  LOP3.LUT R3, RZ, R3, RZ, 0x33, !PT ;  /* 0x00000003ff037212 */ /* 0x000fc800078e33ff */
[----:B------:R-:W-:-:S13]  /*5a80*/  ISETP.NE.AND P0, PT, R4, c[0x0][0x32c], PT ;  /* 0x0000cb0004007a0c */ /* 0x000fda0003f05270 */
[----:B------:R-:W-:-:S05]  /*5a90*/  @P0 IMAD.HI.U32 R4, R3, c[0x0][0x330], RZ ;  /* 0x0000cc0003040a27 */ /* 0x000fca00078e00ff */
[----:B------:R-:W-:-:S04]  /*5aa0*/  @P0 SHF.R.U32.HI R3, RZ, c[0x0][0x334], R4 ;  /* 0x0000cd00ff030a19 */ /* 0x000fc80000011604 */
[----:B------:R-:W-:Y:S01]  /*5ab0*/  LOP3.LUT R3, RZ, R3, RZ, 0x33, !PT ;  /* 0x00000003ff037212 */ /* 0x000fe200078e33ff */
[----:B------:R-:W-:Y:S05]  /*5ac0*/  BRA `(.L_x_2073) ;  /* 0x0000004000007947 */ /* 0x000fea0003800000 */
.L_x_2072:
[----:B-12---:R-:W-:-:S04]  /*5ad0*/  MOV R4, 0x1 ;  /* 0x0000000100047802 */ /* 0x006fc80000000f00 */
[----:B------:R-:W-:-:S13]  /*5ae0*/  ISETP.NE.AND P0, PT, R4, c[0x0][0x32c], PT ;  /* 0x0000cb0004007a0c */ /* 0x000fda0003f05270 */
[----:B------:R-:W-:-:S05]  /*5af0*/  @P0 IMAD.HI.U32 R4, R3, c[0x0][0x330], RZ ;  /* 0x0000cc0003040a27 */ /* 0x000fca00078e00ff */
[----:B------:R-:W-:Y:S02]  /*5b00*/  @P0 SHF.R.U32.HI R3, RZ, c[0x0][0x334], R4 ;  /* 0x0000cd00ff030a19 */ /* 0x000fe40000011604 */
.L_x_2073:
[----:B------:R-:W-:Y:S05]  /*5b10*/  BSYNC B0 ;  /* 0x0000000000007941 */ /* 0x000fea0003800000 */
.L_x_2071:
[----:B------:R-:W-:-:S04]  /*5b20*/  IMAD R3, R3, c[0x0][0x32c], -R100 ;  /* 0x0000cb0003037a24 */ /* 0x000fc800078e0a64 */
[----:B------:R-:W-:-:S05]  /*5b30*/  IMAD.IADD R3, R3, 0x1, -R231 ;  /* 0x0000000103037824 */ /* 0x000fca00078e0ae7 */
[----:B------:R-:W-:Y:S02]  /*5b40*/  IADD3 R4, R3, c[0x0][0x32c], RZ ;  /* 0x0000cb0003047a10 */ /* 0x000fe40007ffe0ff */
[----:B------:R-:W-:Y:S02]  /*5b50*/  IMNMX R0, R0, R3, !PT ;  /* 0x0000000300007217 */ /* 0x000fe40007800200 */
[----:B------:R-:W-:Y:S02]  /*5b60*/  IMNMX R2, R2, R4, PT ;  /* 0x0000000402027217 */ /* 0x000fe40003800200 */
.L_x_2070:
[C---:B------:R-:W-:Y:S02]  /*5b70*/  ISETP.GT.AND P0, PT, R0.reuse, 0x1, P1 ;  /* 0x000000010000780c */ /* 0x040fe40000f04270 */
[----:B------:R-:W-:Y:S02]  /*5b80*/  ISETP.GT.AND P2, PT, R0, 0x8, P1 ;  /* 0x000000080000780c */ /* 0x000fe40000f44270 */
[C---:B------:R-:W-:Y:S02]  /*5b90*/  ISETP.LT.OR P0, PT, R2.reuse, 0x2, P0 ;  /* 0x000000020200780c */ /* 0x040fe40000701670 */
[----:B------:R-:W-:-:S02]  /*5ba0*/  ISETP.LT.OR P2, PT, R2, 0x9, P2 ;  /* 0x000000090200780c */ /* 0x000fc40001741670 */
[----:B------:R-:W-:Y:S02]  /*5bb0*/  FSEL R7, R73, -INF , !P0 ;  /* 0xff80000049077808 */ /* 0x000fe40004000000 */
[----:B------:R-:W-:Y:S02]  /*5bc0*/  ISETP.GT.AND P0, PT, R0, 0x9, P1 ;  /* 0x000000090000780c */ /* 0x000fe40000f04270 */
[----:B------:R-:W-:Y:S02]  /*5bd0*/  FSEL R12, R70, -INF , !P2 ;  /* 0xff800000460c7808 */ /* 0x000fe40005000000 */
[----:B------:R-:W-:Y:S02]  /*5be0*/  ISETP.LT.OR P0, PT, R2, 0xa, P0 ;  /* 0x0000000a0200780c */ /* 0x000fe40000701670 */
[----:B------:R-:W-:Y:S02]  /*5bf0*/  FMNMX.FTZ R3, R9, R10, !PT ;  /* 0x0000000a09037209 */ /* 0x000fe40007810000 */
[----:B------:R-:W-:-:S02]  /*5c00*/  FSEL R13, R56, -INF , !P0 ;  /* 0xff800000380d7808 */ /* 0x000fc40004000000 */
[C---:B------:R-:W-:Y:S02]  /*5c10*/  ISETP.GT.AND P0, PT, R0.reuse, 0x11, P1 ;  /* 0x000000110000780c */ /* 0x040fe40000f04270 */
[----:B------:R-:W-:Y:S02]  /*5c20*/  ISETP.GT.AND P3, PT, R0, 0x10, P1 ;  /* 0x000000100000780c */ /* 0x000fe40000f64270 */
[----:B------:R-:W-:Y:S02]  /*5c30*/  ISETP.LT.OR P2, PT, R2, 0x12, P0 ;  /* 0x000000120200780c */ /* 0x000fe40000741670 */
[C---:B------:R-:W-:Y:S02]  /*5c40*/  ISETP.GT.AND P0, PT, R0.reuse, 0x18, P1 ;  /* 0x000000180000780c */ /* 0x040fe40000f04270 */
[----:B------:R-:W-:Y:S02]  /*5c50*/  FSEL R17, R53, -INF , !P2 ;  /* 0xff80000035117808 */ /* 0x000fe40005000000 */
[----:B------:R-:W-:-:S02]  /*5c60*/  ISETP.GT.AND P2, PT, R0, RZ, P1 ;  /* 0x000000ff0000720c */ /* 0x000fc40000f44270 */
[----:B------:R-:W-:Y:S02]  /*5c70*/  FMNMX.FTZ R3, R11, R3, !PT ;  /* 0x000000030b037209 */ /* 0x000fe40007810000 */
[C---:B------:R-:W-:Y:S02]  /*5c80*/  ISETP.LT.OR P2, PT, R2.reuse, 0x1, P2 ;  /* 0x000000010200780c */ /* 0x040fe40001741670 */
[C---:B------:R-:W-:Y:S02]  /*5c90*/  ISETP.LT.OR P3, PT, R2.reuse, 0x11, P3 ;  /* 0x000000110200780c */ /* 0x040fe40001f61670 */
[----:B------:R-:W-:Y:S02]  /*5ca0*/  FSEL R6, R77, -INF , !P2 ;  /* 0xff8000004d067808 */ /* 0x000fe40005000000 */
[----:B------:R-:W-:Y:S02]  /*5cb0*/  ISETP.LT.OR P0, PT, R2, 0x19, P0 ;  /* 0x000000190200780c */ /* 0x000fe40000701670 */
[----:B-12---:R-:W-:-:S02]  /*5cc0*/  FMNMX.FTZ R4, R6, R7, !PT ;  /* 0x0000000706047209 */ /* 0x006fc40007810000 */
[----:B------:R-:W-:Y:S02]  /*5cd0*/  FMNMX.FTZ R3, R15, R3, !PT ;  /* 0x000000030f037209 */ /* 0x000fe40007810000 */
[----:B------:R-:W-:Y:S02]  /*5ce0*/  FMNMX.FTZ R4, R12, R4, !PT ;  /* 0x000000040c047209 */ /* 0x000fe40007810000 */
[----:B------:R-:W-:Y:S02]  /*5cf0*/  FSEL R14, R55, -INF , !P3 ;  /* 0xff800000370e7808 */ /* 0x000fe40005800000 */
[----:B------:R-:W-:Y:S02]  /*5d00*/  FMNMX.FTZ R4, R13, R4, !PT ;  /* 0x000000040d047209 */ /* 0x000fe40007810000 */
[----:B------:R-:W-:Y:S02]  /*5d10*/  FSEL R24, R48, -INF , !P0 ;  /* 0xff80000030187808 */ /* 0x000fe40004000000 */
[----:B------:R-:W-:-:S02]  /*5d20*/  ISETP.GT.AND P2, PT, R0, 0x19, P1 ;  /* 0x000000190000780c */ /* 0x000fc40000f44270 */
[----:B------:R-:W-:Y:S02]  /*5d30*/  ISETP.GT.AND P0, PT, R0, 0x20, P1 ;  /* 0x000000200000780c */ /* 0x000fe40000f04270 */
[----:B------:R-:W-:Y:S02]  /*5d40*/  FMNMX.FTZ R3, R16, R3, !PT ;  /* 0x0000000310037209 */ /* 0x000fe40007810000 */
[----:B------:R-:W-:Y:S02]  /*5d50*/  FMNMX.FTZ R4, R14, R4, !PT ;  /* 0x000000040e047209 */ /* 0x000fe40007810000 */
[C---:B------:R-:W-:Y:S02]  /*5d60*/  ISETP.LT.OR P2, PT, R2.reuse, 0x1a, P2 ;  /* 0x0000001a0200780c */ /* 0x040fe40001741670 */
[----:B------:R-:W-:Y:S02]  /*5d70*/  ISETP.LT.OR P0, PT, R2, 0x21, P0 ;  /* 0x000000210200780c */ /* 0x000fe40000701670 */
[----:B------:R-:W-:-:S02]  /*5d80*/  FMNMX.FTZ R3, R18, R3, !PT ;  /* 0x0000000312037209 */ /* 0x000fc40007810000 */
[----:B------:R-:W-:Y:S02]  /*5d90*/  FMNMX.FTZ R4, R17, R4, !PT ;  /* 0x0000000411047209 */ /* 0x000fe40007810000 */
[----:B------:R-:W-:Y:S02]  /*5da0*/  FSEL R25, R43, -INF , !P2 ;  /* 0xff8000002b197808 */ /* 0x000fe40005000000 */
[----:B------:R-:W-:Y:S02]  /*5db0*/  ISETP.GT.AND P2, PT, R0, 0x21, P1 ;  /* 0x000000210000780c */ /* 0x000fe40000f44270 */
[----:B------:R-:W-:Y:S02]  /*5dc0*/  FSEL R91, R40, -INF , !P0 ;  /* 0xff800000285b7808 */ /* 0x000fe40004000000 */
[----:B------:R-:W-:Y:S02]  /*5dd0*/  FMNMX.FTZ R3, R19, R3, !PT ;  /* 0x0000000313037209 */ /* 0x000fe40007810000 */
[----:B------:R-:W-:-:S02]  /*5de0*/  ISETP.GT.AND P0, PT, R0, 0x28, P1 ;  /* 0x000000280000780c */ /* 0x000fc40000f04270 */
[----:B------:R-:W-:Y:S02]  /*5df0*/  FMNMX.FTZ R4, R24, R4, !PT ;  /* 0x0000000418047209 */ /* 0x000fe40007810000 */
[----:B------:R-:W-:Y:S02]  /*5e00*/  ISETP.LT.OR P2, PT, R2, 0x22, P2 ;  /* 0x000000220200780c */ /* 0x000fe40001741670 */
[----:B------:R-:W-:Y:S02]  /*5e10*/  FMNMX.FTZ R3, R20, R3, !PT ;  /* 0x0000000314037209 */ /* 0x000fe40007810000 */
[----:B------:R-:W-:Y:S02]  /*5e20*/  ISETP.LT.OR P0, PT, R2, 0x29, P0 ;  /* 0x000000290200780c */ /* 0x000fe40000701670 */
[----:B------:R-:W-:Y:S02]  /*5e30*/  FMNMX.FTZ R4, R25, R4, !PT ;  /* 0x0000000419047209 */ /* 0x000fe40007810000 */
[----:B------:R-:W-:-:S02]  /*5e40*/  FSEL R90, R34, -INF , !P2 ;  /* 0xff800000225a7808 */ /* 0x000fc40005000000 */
[----:B------:R-:W-:Y:S02]  /*5e50*/  FMNMX.FTZ R3, R99, R3, !PT ;  /* 0x0000000363037209 */ /* 0x000fe40007810000 */
[----:B------:R-:W-:Y:S02]  /*5e60*/  ISETP.GT.AND P2, PT, R0, 0x29, P1 ;  /* 0x000000290000780c */ /* 0x000fe40000f44270 */
[----:B------:R-:W-:Y:S02]  /*5e70*/  FSEL R89, R32, -INF , !P0 ;  /* 0xff80000020597808 */ /* 0x000fe40004000000 */
[----:B------:R-:W-:Y:S02]  /*5e80*/  FMNMX.FTZ R4, R91, R4, !PT ;  /* 0x000000045b047209 */ /* 0x000fe40007810000 */
[----:B------:R-:W-:Y:S02]  /*5e90*/  ISETP.GT.AND P0, PT, R0, 0x30, P1 ;  /* 0x000000300000780c */ /* 0x000fe40000f04270 */
[----:B------:R-:W-:-:S02]  /*5ea0*/  FMNMX.FTZ R3, R98, R3, !PT ;  /* 0x0000000362037209 */ /* 0x000fc40007810000 */
[----:B------:R-:W-:Y:S02]  /*5eb0*/  ISETP.LT.OR P2, PT, R2, 0x2a, P2 ;  /* 0x0000002a0200780c */ /* 0x000fe40001741670 */
[----:B------:R-:W-:Y:S02]  /*5ec0*/  FMNMX.FTZ R4, R90, R4, !PT ;  /* 0x000000045a047209 */ /* 0x000fe40007810000 */
[----:B------:R-:W-:Y:S02]  /*5ed0*/  ISETP.LT.OR P0, PT, R2, 0x31, P0 ;  /* 0x000000310200780c */ /* 0x000fe40000701670 */
[----:B------:R-:W-:Y:S02]  /*5ee0*/  FMNMX.FTZ R3, R97, R3, !PT ;  /* 0x0000000361037209 */ /* 0x000fe40007810000 */
[----:B------:R-:W-:Y:S02]  /*5ef0*/  FSEL R88, R33, -INF , !P2 ;  /* 0xff80000021587808 */ /* 0x000fe40005000000 */
[----:B------:R-:W-:-:S02]  /*5f00*/  ISETP.GT.AND P3, PT, R0, 0x31, P1 ;  /* 0x000000310000780c */ /* 0x000fc40000f64270 */
[----:B------:R-:W-:Y:S02]  /*5f10*/  FMNMX.FTZ R4, R89, R4, !PT ;  /* 0x0000000459047209 */ /* 0x000fe40007810000 */
[----:B------:R-:W-:Y:S02]  /*5f20*/  FSEL R87, R28, -INF , !P0 ;  /* 0xff8000001c577808 */ /* 0x000fe40004000000 */
[C---:B------:R-:W-:Y:S02]  /*5f30*/  ISETP.GT.AND P2, PT, R0.reuse, 0x38, P1 ;  /* 0x000000380000780c */ /* 0x040fe40000f44270 */
[----:B------:R-:W-:Y:S02]  /*5f40*/  ISETP.GT.AND P0, PT, R0, 0x39, P1 ;  /* 0x000000390000780c */ /* 0x000fe40000f04270 */
[----:B------:R-:W-:Y:S02]  /*5f50*/  FMNMX.FTZ R0, R96, R3, !PT ;  /* 0x0000000360007209 */ /* 0x000fe40007810000 */
[----:B------:R-:W-:-:S02]  /*5f60*/  ISETP.LT.OR P3, PT, R2, 0x32, P3 ;  /* 0x000000320200780c */ /* 0x000fc40001f61670 */
[----:B------:R-:W-:Y:S02]  /*5f70*/  FMNMX.FTZ R3, R88, R4, !PT ;  /* 0x0000000458037209 */ /* 0x000fe40007810000 */
[C---:B------:R-:W-:Y:S02]  /*5f80*/  ISETP.LT.OR P1, PT, R2.reuse, 0x39, P2 ;  /* 0x000000390200780c */ /* 0x040fe40001721670 */
[----:B------:R-:W-:Y:S02]  /*5f90*/  FSEL R86, R29, -INF , !P3 ;  /* 0xff8000001d567808 */ /* 0x000fe40005800000 */
[----:B------:R-:W-:Y:S02]  /*5fa0*/  FMNMX.FTZ R0, R95, R0, !PT ;  /* 0x000000005f007209 */ /* 0x000fe40007810000 */
[----:B------:R-:W-:Y:S02]  /*5fb0*/  FMNMX.FTZ R3, R87, R3, !PT ;  /* 0x0000000357037209 */ /* 0x000fe40007810000 */
[----:B------:R-:W-:-:S02]  /*5fc0*/  ISETP.LT.OR P0, PT, R2, 0x3a, P0 ;  /* 0x0000003a0200780c */ /* 0x000fc40000701670 */
[----:B------:R-:W-:Y:S02]  /*5fd0*/  FSEL R85, R27, -INF , !P1 ;  /* 0xff8000001b557808 */ /* 0x000fe40004800000 */
[----:B------:R-:W-:Y:S02]  /*5fe0*/  FMNMX.FTZ R0, R94, R0, !PT ;  /* 0x000000005e007209 */ /* 0x000fe40007810000 */
[----:B------:R-:W-:Y:S02]  /*5ff0*/  FMNMX.FTZ R2, R86, R3, !PT ;  /* 0x0000000356027209 */ /* 0x000fe40007810000 */
[----:B------:R-:W-:Y:S02]  /*6000*/  FSEL R84, R26, -INF , !P0 ;  /* 0xff8000001a547808 */ /* 0x000fe40004000000 */
[----:B------:R-:W-:Y:S02]  /*6010*/  FMNMX.FTZ R0, R93, R0, !PT ;  /* 0x000000005d007209 */ /* 0x000fe40007810000 */
[----:B------:R-:W-:-:S02]  /*6020*/  FMNMX.FTZ R2, R85, R2, !PT ;  /* 0x0000000255027209 */ /* 0x000fc40007810000 */
[----:B------:R-:W-:Y:S02]  /*6030*/  FMNMX.FTZ R4, R92, R0, !PT ;  /* 0x000000005c047209 */ /* 0x000fe40007810000 */
[----:B------:R-:W-:Y:S01]  /*6040*/  FMNMX.FTZ R5, R84, R2, !PT ;  /* 0x0000000254057209 */ /* 0x000fe20007810000 */
[----:B------:R-:W-:Y:S05]  /*6050*/  BRA.DIV ~URZ, `(.L_x_2074) ;  /* 0x00014db27f007947 */ /* 0x000fea000b800000 */
[----:B------:R1:W2:Y:S02]  /*6060*/  SHFL.BFLY PT, R0, R4, 0x2, 0x1f ;  /* 0x0c401f0004007f89 */ /* 0x0002a400000e0000 */
.L_x_2214:
[----:B-12---:R-:W-:Y:S01]  /*6070*/  FMNMX.FTZ R4, R4, R0, !PT ;  /* 0x0000000004047209 */ /* 0x006fe20007810000 */
[----:B------:R-:W-:Y:S05]  /*6080*/  BRA.DIV ~URZ, `(.L_x_2075) ;  /* 0x00014dc27f007947 */ /* 0x000fea000b800000 */
[----:B------:R-:W1:Y:S04]  /*6090*/  SHFL.BFLY PT, R0, R5, 0x2, 0x1f ;  /* 0x0c401f0005007f89 */ /* 0x000e6800000e0000 */
[----:B------:R-:W2:Y:S01]  /*60a0*/  SHFL.BFLY PT, R2, R4, 0x1, 0x1f ;  /* 0x0c201f0004027f89 */ /* 0x000ea200000e0000 */
[----:B-1----:R-:W-:Y:S02]  /*60b0*/  FMNMX.FTZ R5, R5, R0, !PT ;  /* 0x0000000005057209 */ /* 0x002fe40007810000 */
[----:B--2---:R-:W-:-:S03]  /*60c0*/  FMNMX.FTZ R132, R4, R2, !PT ;  /* 0x0000000204847209 */ /* 0x004fc60007810000 */
[----:B------:R1:W2:Y:S04]  /*60d0*/  SHFL.BFLY PT, R3, R5, 0x1, 0x1f ;  /* 0x0c201f0005037f89 */ /* 0x0002a800000e0000 */
.L_x_2215:
[C---:B------:R-:W-:Y:S01]  /*60e0*/  FMUL.FTZ R2, R132.reuse, c[0x0][0x2d0] ;  /* 0x0000b40084027a20 */ /* 0x040fe20000410000 */
[----:B------:R-:W-:Y:S01]  /*60f0*/  FSETP.NEU.FTZ.AND P0, PT, R132, -INF , PT ;  /* 0xff8000008400780b */ /* 0x000fe20003f1d000 */
[----:B------:R-:W-:Y:S01]  /*6100*/  WARPSYNC 0xffffffff ;  /* 0xffffffff00007948 */ /* 0x000fe20003800000 */
[----:B------:R-:W-:Y:S01]  /*6110*/  LDSM.16.MT88.4 R36, [R203+0x800] ;  /* 0x00080000cb24783b */ /* 0x000fe20000004200 */
[----:B------:R-:W-:Y:S02]  /*6120*/  MOV R219, c[0x0][0x2c4] ;  /* 0x0000b10000db7a02 */ /* 0x000fe40000000f00 */
[----:B------:R-:W-:Y:S01]  /*6130*/  FSEL R2, R2, RZ, P0 ;  /* 0x000000ff02027208 */ /* 0x000fe20000000000 */
[----:B------:R-:W-:Y:S01]  /*6140*/  LDSM.16.MT88.4 R44, [R206] ;  /* 0x00000000ce2c783b */ /* 0x000fe20000004200 */
[----:B------:R-:W-:Y:S02]  /*6150*/  ISETP.NE.AND P1, PT, R219, 0x1, PT ;  /* 0x00000001db00780c */ /* 0x000fe40003f25270 */
[----:B------:R-:W-:Y:S01]  /*6160*/  MOV R219, c[0x0][0x32c] ;  /* 0x0000cb0000db7a02 */ /* 0x000fe20000000f00 */
[----:B------:R-:W-:Y:S01]  /*6170*/  FFMA.FTZ R0, R9, c[0x0][0x2d0], -R2 ;  /* 0x0000b40009007a23 */ /* 0x000fe20000010802 */
[----:B------:R-:W-:Y:S01]  /*6180*/  LDSM.16.MT88.4 R40, [R204+0x800] ;  /* 0x00080000cc28783b */ /* 0x000fe20000004200 */
[----:B------:R-:W-:-:S02]  /*6190*/  IADD3 R214, R214, -0x2, RZ ;  /* 0xfffffffed6d67810 */ /* 0x000fc40007ffe0ff */
[----:B------:R3:W-:Y:S01]  /*61a0*/  MUFU.EX2 R113, R0 ;  /* 0x0000000000717308 */ /* 0x0007e20000000800 */
[----:B------:R-:W-:Y:S04]  /*61b0*/  LDSM.16.MT88.4 R28, [R205] ;  /* 0x00000000cd1c783b */ /* 0x000fe80000004200 */
[----:B------:R-:W-:Y:S04]  /*61c0*/  LDSM.16.MT88.4 R68, [R204+0x2000] ;  /* 0x00200000cc44783b */ /* 0x000fe80000004200 */
[----:B------:R-:W-:Y:S04]  /*61d0*/  LDSM.16.MT88.4 R60, [R206+0x800] ;  /* 0x00080000ce3c783b */ /* 0x000fe80000004200 */
[----:B------:R-:W-:Y:S01]  /*61e0*/  LDSM.16.MT88.4 R64, [R205+0x800] ;  /* 0x00080000cd40783b */ /* 0x000fe20000004200 */
[----:B---3--:R-:W-:-:S03]  /*61f0*/  FFMA.FTZ R0, R10, c[0x0][0x2d0], -R2 ;  /* 0x0000b4000a007a23 */ /* 0x008fc60000010802 */
[----:B------:R-:W-:Y:S01]  /*6200*/  LDSM.16.MT88.4 R72, [R206+0x2000] ;  /* 0x00200000ce48783b */ /* 0x000fe20000004200 */
[----:B------:R3:W4:Y:S03]  /*6210*/  MUFU.EX2 R112, R0 ;  /* 0x0000000000707308 */ /* 0x0007260000000800 */
[----:B------:R-:W-:Y:S04]  /*6220*/  LDSM.16.MT88.4 R48, [R203+0x2800] ;  /* 0x00280000cb30783b */ /* 0x000fe80000004200 */
[----:B------:R-:W-:Y:S04]  /*6230*/  LDSM.16.MT88.4 R56, [R205+0x2000] ;  /* 0x00200000cd38783b */ /* 0x000fe80000004200 */
[----:B------:R-:W-:Y:S04]  /*6240*/  LDSM.16.MT88.4 R76, [R206+0x2800] ;  /* 0x00280000ce4c783b */ /* 0x000fe80000004200 */
[----:B------:R-:W-:Y:S01]  /*6250*/  LDSM.16.MT88.4 R80, [R203+0x4000] ;  /* 0x00400000cb50783b */ /* 0x000fe20000004200 */
[----:B---3--:R-:W-:-:S03]  /*6260*/  FFMA.FTZ R0, R11, c[0x0][0x2d0], -R2 ;  /* 0x0000b4000b007a23 */ /* 0x008fc60000010802 */
[----:B------:R-:W3:Y:S01]  /*6270*/  LDSM.16.MT88.4 R8, [R203] ;  /* 0x00000000cb08783b */ /* 0x000ee20000004200 */
[----:B------:R5:W-:Y:S02]  /*6280*/  MUFU.EX2 R117, R0 ;  /* 0x0000000000757308 */ /* 0x000be40000000800 */
[----:B-----5:R-:W-:-:S06]  /*6290*/  FFMA.FTZ R0, R15, c[0x0][0x2d0], -R2 ;  /* 0x0000b4000f007a23 */ /* 0x020fcc0000010802 */
[----:B------:R5:W-:Y:S02]  /*62a0*/  MUFU.EX2 R119, R0 ;  /* 0x0000000000777308 */ /* 0x000be40000000800 */
[--C-:B-----5:R-:W-:Y:S01]  /*62b0*/  FFMA.FTZ R0, R16, c[0x0][0x2d0], -R2.reuse ;  /* 0x0000b40010007a23 */ /* 0x120fe20000010802 */
[----:B--2---:R-:W-:Y:S01]  /*62c0*/  FMNMX.FTZ R16, R3, R5, !PT ;  /* 0x0000000503107209 */ /* 0x004fe20007810000 */
[----:B------:R-:W-:-:S04]  /*62d0*/  FFMA.FTZ R3, R19, c[0x0][0x2d0], -R2 ;  /* 0x0000b40013037a23 */ /* 0x000fc80000010802 */
[----:B------:R2:W-:Y:S01]  /*62e0*/  MUFU.EX2 R129, R0 ;  /* 0x0000000000817308 */ /* 0x0005e20000000800 */
[----:B------:R-:W-:-:S07]  /*62f0*/  FSETP.NEU.FTZ.AND P0, PT, R16, -INF , PT ;  /* 0xff8000001000780b */ /* 0x000fce0003f1d000 */
[----:B------:R5:W-:Y:S01]  /*6300*/  MUFU.EX2 R131, R3 ;  /* 0x0000000300837308 */ /* 0x000be20000000800 */
[----:B--2---:R-:W-:-:S07]  /*6310*/  FFMA.FTZ R0, R18, c[0x0][0x2d0], -R2 ;  /* 0x0000b40012007a23 */ /* 0x004fce0000010802 */
[----:B------:R2:W-:Y:S01]  /*6320*/  MUFU.EX2 R130, R0 ;  /* 0x0000000000827308 */ /* 0x0005e20000000800 */
[----:B-----5:R-:W-:Y:S02]  /*6330*/  FFMA.FTZ R3, R20, c[0x0][0x2d0], -R2 ;  /* 0x0000b40014037a23 */ /* 0x020fe40000010802 */
[----:B------:R-:W5:Y:S05]  /*6340*/  LDSM.16.MT88.4 R20, [R204] ;  /* 0x00000000cc14783b */ /* 0x000f6a0000004200 */
[----:B------:R1:W-:Y:S01]  /*6350*/  MUFU.EX2 R207, R3 ;  /* 0x0000000300cf7308 */ /* 0x0003e20000000800 */
[----:B--2---:R-:W-:-:S05]  /*6360*/  FMUL.FTZ R0, R16, c[0x0][0x2d0] ;  /* 0x0000b40010007a20 */ /* 0x004fca0000410000 */
[----:B------:R-:W-:-:S05]  /*6370*/  FSEL R0, R0, RZ, P0 ;  /* 0x000000ff00007208 */ /* 0x000fca0000000000 */
[----:B-1----:R-:W-:-:S04]  /*6380*/  FFMA.FTZ R3, R6, c[0x0][0x2d0], -R0 ;  /* 0x0000b40006037a23 */ /* 0x002fc80000010800 */
[----:B------:R1:W-:Y:S02]  /*6390*/  MUFU.EX2 R19, R3 ;  /* 0x0000000300137308 */ /* 0x0003e40000000800 */
[----:B-1----:R-:W-:-:S06]  /*63a0*/  FFMA.FTZ R3, R7, c[0x0][0x2d0], -R0 ;  /* 0x0000b40007037a23 */ /* 0x002fcc0000010800 */
[----:B------:R1:W2:Y:S02]  /*63b0*/  MUFU.EX2 R18, R3 ;  /* 0x0000000300127308 */ /* 0x0002a40000000800 */
[----:B-1----:R-:W-:Y:S01]  /*63c0*/  FFMA.FTZ R3, R12, c[0x0][0x2d0], -R0 ;  /* 0x0000b4000c037a23 */ /* 0x002fe20000010800 */
[----:B----4-:R-:W-:-:S05]  /*63d0*/  F2FP.BF16.PACK_AB R12, R112, R113 ;  /* 0x00000071700c723e */ /* 0x010fca00000010ff */
[----:B------:R1:W-:Y:S02]  /*63e0*/  MUFU.EX2 R116, R3 ;  /* 0x0000000300747308 */ /* 0x0003e40000000800 */
[----:B-1----:R-:W-:Y:S01]  /*63f0*/  FFMA.FTZ R3, R13, c[0x0][0x2d0], -R0 ;  /* 0x0000b4000d037a23 */ /* 0x002fe20000010800 */
[----:B--2---:R-:W-:-:S05]  /*6400*/  F2FP.BF16.PACK_AB R13, R18, R19 ;  /* 0x00000013120d723e */ /* 0x004fca00000010ff */
[----:B------:R1:W2:Y:S02]  /*6410*/  MUFU.EX2 R118, R3 ;  /* 0x0000000300767308 */ /* 0x0002a40000000800 */
[----:B-1----:R-:W-:Y:S01]  /*6420*/  FFMA.FTZ R3, R14, c[0x0][0x2d0], -R0 ;  /* 0x0000b4000e037a23 */ /* 0x002fe20000010800 */
[----:B------:R-:W-:Y:S02]  /*6430*/  F2FP.BF16.PACK_AB R14, R119, R117 ;  /* 0x00000075770e723e */ /* 0x000fe400000010ff */
[----:B--2---:R-:W-:-:S03]  /*6440*/  F2FP.BF16.PACK_AB R15, R118, R116 ;  /* 0x00000074760f723e */ /* 0x004fc600000010ff */
[----:B------:R1:W-:Y:S04]  /*6450*/  MUFU.EX2 R128, R3 ;  /* 0x0000000300807308 */ /* 0x0003e80000000800 */
[C---:B---3--:R-:W-:Y:S07]  /*6460*/  HMMA.16816.F32.BF16 R4, R12.reuse, R8, RZ ;  /* 0x000000080c04723c */ /* 0x048fee00000418ff */
[----:B------:R-:W-:Y:S01]  /*6470*/  F2FP.BF16.PACK_AB R8, R130, R129 ;  /* 0x000000818208723e */ /* 0x000fe200000010ff */
[----:B-----5:R-:W-:Y:S01]  /*6480*/  HMMA.16816.F32.BF16 R32, R12, R20, RZ ;  /* 0x000000140c20723c */ /* 0x020fe200000418ff */
[----:B-1----:R-:W-:-:S02]  /*6490*/  FFMA.FTZ R3, R17, c[0x0][0x2d0], -R0 ;  /* 0x0000b40011037a23 */ /* 0x002fc40000010800 */
[----:B------:R-:W-:Y:S02]  /*64a0*/  FADD.FTZ R17, R19, R18 ;  /* 0x0000001213117221 */ /* 0x000fe40000010000 */
[----:B------:R1:W2:Y:S01]  /*64b0*/  MUFU.EX2 R133, R3 ;  /* 0x0000000300857308 */ /* 0x0002a20000000800 */
[--C-:B------:R-:W-:Y:S02]  /*64c0*/  FFMA.FTZ R19, R97, c[0x0][0x2d0], -R2.reuse ;  /* 0x0000b40061137a23 */ /* 0x100fe40000010802 */
[----:B------:R-:W-:Y:S01]  /*64d0*/  HMMA.16816.F32.BF16 R20, R12, R22, RZ ;  /* 0x000000160c14723c */ /* 0x000fe200000418ff */
[----:B------:R-:W-:Y:S02]  /*64e0*/  FADD.FTZ R17, R116, R17 ;  /* 0x0000001174117221 */ /* 0x000fe40000010000 */
[----:B------:R-:W-:-:S05]  /*64f0*/  FFMA.FTZ R18, R96, c[0x0][0x2d0], -R2 ;  /* 0x0000b40060127a23 */ /* 0x000fca0000010802 */
[----:B------:R-:W-:Y:S01]  /*6500*/  HMMA.16816.F32.BF16 R52, R12, R46, RZ ;  /* 0x0000002e0c34723c */ /* 0x000fe200000418ff */
[----:B-1----:R-:W-:Y:S01]  /*6510*/  FFMA.FTZ R3, R24, c[0x0][0x2d0], -R0 ;  /* 0x0000b40018037a23 */ /* 0x002fe20000010800 */
[----:B--2---:R-:W-:-:S03]  /*6520*/  F2FP.BF16.PACK_AB R9, R133, R128 ;  /* 0x000000808509723e */ /* 0x004fc600000010ff */
[----:B------:R1:W-:Y:S02]  /*6530*/  MUFU.EX2 R134, R3 ;  /* 0x0000000300867308 */ /* 0x0003e40000000800 */
[----:B-1----:R-:W-:Y:S02]  /*6540*/  FFMA.FTZ R3, R25, c[0x0][0x2d0], -R0 ;  /* 0x0000b40019037a23 */ /* 0x002fe40000010800 */
[----:B------:R-:W-:Y:S04]  /*6550*/  HMMA.16816.F32.BF16 R24, R12, R10, RZ ;  /* 0x0000000a0c18723c */ /* 0x000fe800000418ff */
[----:B------:R-:W1:Y:S03]  /*6560*/  MUFU.EX2 R212, R3 ;  /* 0x0000000300d47308 */ /* 0x000e660000000800 */
[----:B------:R-:W-:-:S02]  /*6570*/  F2FP.BF16.PACK_AB R10, R207, R131 ;  /* 0x00000083cf0a723e */ /* 0x000fc400000010ff */
        /* <DEDUP_REMOVED lines=49> */
[--C-:B------:R-:W-:Y:S01]  /*6890*/  FFMA.FTZ R32, R86, c[0x0][0x2d0], -R0.reuse ;  /* 0x0000b40056207a23 */ /* 0x100fe20000010800 */
[----:B------:R-:W-:Y:S01]  /*68a0*/  HMMA.16816.F32.BF16 R28, R12, R82, RZ ;  /* 0x000000520c1c723c */ /* 0x000fe200000418ff */
[----:B------:R-:W-:-:S07]  /*68b0*/  FFMA.FTZ R33, R84, c[0x0][0x2d0], -R0 ;  /* 0x0000b40054217a23 */ /* 0x000fce0000010800 */
[----:B------:R-:W-:Y:S07]  /*68c0*/  HMMA.16816.F32.BF16 R144, R8, R36, R4 ;  /* 0x000000240890723c */ /* 0x000fee0000041804 */
[--C-:B------:R-:W-:Y:S01]  /*68d0*/  FFMA.FTZ R36, R93, c[0x0][0x2d0], -R2.reuse ;  /* 0x0000b4005d247a23 */ /* 0x100fe20000010802 */
[----:B-1----:R-:W-:Y:S08]  /*68e0*/  HMMA.16816.F32.BF16 R4, R12, R40, RZ ;  /* 0x000000280c04723c */ /* 0x002ff000000418ff */
[C---:B------:R-:W-:Y:S07]  /*68f0*/  HMMA.16816.F32.BF16 R100, R8.reuse, R34, R20 ;  /* 0x000000220864723c */ /* 0x040fee0000041814 */
[----:B------:R-:W-:Y:S01]  /*6900*/  FFMA.FTZ R35, R92, c[0x0][0x2d0], -R2 ;  /* 0x0000b4005c237a23 */ /* 0x000fe20000010802 */
[----:B------:R-:W-:Y:S01]  /*6910*/  HMMA.16816.F32.BF16 R136, R8, R62, R28 ;  /* 0x0000003e0888723c */ /* 0x000fe2000004181c */
[----:B------:R-:W1:Y:S01]  /*6920*/  LDSM.16.MT88.4 R28, [R203+0x6000] ;  /* 0x00600000cb1c783b */ /* 0x000e620000004200 */
[----:B------:R-:W-:-:S06]  /*6930*/  FFMA.FTZ R34, R85, c[0x0][0x2d0], -R0 ;  /* 0x0000b40055227a23 */ /* 0x000fcc0000010800 */
[----:B------:R-:W-:Y:S08]  /*6940*/  HMMA.16816.F32.BF16 R20, R12, R46, RZ ;  /* 0x0000002e0c14723c */ /* 0x000ff000000418ff */
[----:B--2---:R-:W-:Y:S08]  /*6950*/  HMMA.16816.F32.BF16 R108, R8, R24, R4 ;  /* 0x00000018086c723c */ /* 0x004ff00000041804 */
[----:B------:R-:W-:Y:S08]  /*6960*/  HMMA.16816.F32.BF16 R4, R12, R42, RZ ;  /* 0x0000002a0c04723c */ /* 0x000ff000000418ff */
[C---:B------:R-:W-:Y:S01]  /*6970*/  HMMA.16816.F32.BF16 R104, R8.reuse, R38, R20 ;  /* 0x000000260868723c */ /* 0x040fe20000041814 */
[----:B------:R-:W2:Y:S11]  /*6980*/  LDSM.16.MT88.4 R20, [R203+0x6800] ;  /* 0x00680000cb14783b */ /* 0x000eb60000004200 */
[----:B------:R-:W-:Y:S04]  /*6990*/  @!UPT UIADD3 URZ, URZ, URZ, URZ ;  /* 0x0000003f3f3ff290 */ /* 0x000fe8000fffe03f */
[----:B------:R-:W-:Y:S01]  /*69a0*/  HMMA.16816.F32.BF16 R112, R8, R26, R4 ;  /* 0x0000001a0870723c */ /* 0x000fe20000041804 */
[----:B------:R-:W3:Y:S07]  /*69b0*/  LDSM.16.MT88.4 R24, [R204+0x6000] ;  /* 0x00600000cc18783b */ /* 0x000eee0000004200 */
[----:B-1----:R-:W-:Y:S07]  /*69c0*/  HMMA.16816.F32.BF16 R4, R12, R28, RZ ;  /* 0x0000001c0c04723c */ /* 0x002fee00000418ff */
[----:B------:R-:W-:-:S02]  /*69d0*/  FFMA.FTZ R29, R99, c[0x0][0x2d0], -R2 ;  /* 0x0000b400631d7a23 */ /* 0x000fc40000010802 */
[--C-:B------:R-:W-:Y:S11]  /*69e0*/  FFMA.FTZ R28, R98, c[0x0][0x2d0], -R2.reuse ;  /* 0x0000b400621c7a23 */ /* 0x100ff60000010802 */
[----:B------:R-:W-:Y:S04]  /*69f0*/  @!UPT UIADD3 URZ, URZ, URZ, URZ ;  /* 0x0000003f3f3ff290 */ /* 0x000fe8000fffe03f */
[----:B--2---:R-:W-:Y:S08]  /*6a00*/  HMMA.16816.F32.BF16 R124, R8, R20, R4 ;  /* 0x00000014087c723c */ /* 0x004ff00000041804 */
[----:B------:R-:W-:Y:S07]  /*6a10*/  HMMA.16816.F32.BF16 R4, R12, R30, RZ ;  /* 0x0000001e0c04723c */ /* 0x000fee00000418ff */
[----:B------:R-:W-:-:S02]  /*6a20*/  FFMA.FTZ R30, R95, c[0x0][0x2d0], -R2 ;  /* 0x0000b4005f1e7a23 */ /* 0x000fc40000010802 */
[----:B------:R-:W-:Y:S02]  /*6a30*/  FFMA.FTZ R31, R94, c[0x0][0x2d0], -R2 ;  /* 0x0000b4005e1f7a23 */ /* 0x000fe40000010802 */
[----:B------:R-:W-:-:S04]  /*6a40*/  FADD.FTZ R2, R131, R3 ;  /* 0x0000000383027221 */ /* 0x000fc80000010000 */
[----:B------:R-:W-:-:S09]  /*6a50*/  FADD.FTZ R2, R207, R2 ;  /* 0x00000002cf027221 */ /* 0x000fd20000010000 */
[----:B------:R-:W-:Y:S01]  /*6a60*/  HMMA.16816.F32.BF16 R120, R8, R22, R4 ;  /* 0x000000160878723c */ /* 0x000fe20000041804 */
[----:B------:R-:W1:Y:S06]  /*6a70*/  LDSM.16.MT88.4 R20, [R204+0x6800] ;  /* 0x00680000cc14783b */ /* 0x000e6c0000004200 */
[----:B------:R-:W-:-:S04]  /*6a80*/  FADD.FTZ R4, R118, R17 ;  /* 0x0000001176047221 */ /* 0x000fc80000010000 */
[----:B------:R-:W-:Y:S02]  /*6a90*/  FADD.FTZ R17, R128, R4 ;  /* 0x0000000480117221 */ /* 0x000fe40000010000 */
[----:B---3--:R-:W-:Y:S01]  /*6aa0*/  HMMA.16816.F32.BF16 R4, R12, R24, RZ ;  /* 0x000000180c04723c */ /* 0x008fe200000418ff */
[----:B------:R-:W-:Y:S01]  /*6ab0*/  MUFU.EX2 R25, R28 ;  /* 0x0000001c00197308 */ /* 0x000fe20000000800 */
[----:B------:R-:W-:Y:S02]  /*6ac0*/  FADD.FTZ R3, R133, R17 ;  /* 0x0000001185037221 */ /* 0x000fe40000010000 */
[----:B------:R-:W-:Y:S02]  /*6ad0*/  FFMA.FTZ R17, R89, c[0x0][0x2d0], -R0 ;  /* 0x0000b40059117a23 */ /* 0x000fe40000010800 */
[----:B------:R-:W-:-:S03]  /*6ae0*/  FADD.FTZ R3, R134, R3 ;  /* 0x0000000386037221 */ /* 0x000fc60000010000 */
[----:B------:R2:W-:Y:S02]  /*6af0*/  MUFU.EX2 R24, R18 ;  /* 0x0000001200187308 */ /* 0x0005e40000000800 */
[--C-:B--2---:R-:W-:Y:S11]  /*6b00*/  FFMA.FTZ R18, R90, c[0x0][0x2d0], -R0.reuse ;  /* 0x0000b4005a127a23 */ /* 0x104ff60000010800 */
[----:B------:R-:W-:Y:S02]  /*6b10*/  @!UPT UIADD3 URZ, URZ, URZ, URZ ;  /* 0x0000003f3f3ff290 */ /* 0x000fe4000fffe03f */
[----:B-1----:R-:W-:Y:S01]  /*6b20*/  HMMA.16816.F32.BF16 R116, R8, R20, R4 ;  /* 0x000000140874723c */ /* 0x002fe20000041804 */
[----:B------:R-:W-:Y:S07]  /*6b30*/  MUFU.EX2 R21, R30 ;  /* 0x0000001e00157308 */ /* 0x000fee0000000800 */
[----:B------:R-:W-:Y:S01]  /*6b40*/  HMMA.16816.F32.BF16 R4, R12, R26, RZ ;  /* 0x0000001a0c04723c */ /* 0x000fe200000418ff */
[----:B------:R-:W-:Y:S08]  /*6b50*/  MUFU.EX2 R27, R29 ;  /* 0x0000001d001b7308 */ /* 0x000ff00000000800 */
[----:B------:R1:W2:Y:S08]  /*6b60*/  MUFU.EX2 R20, R31 ;  /* 0x0000001f00147308 */ /* 0x0002b00000000800 */
[----:B------:R3:W4:Y:S07]  /*6b70*/  MUFU.EX2 R26, R19 ;  /* 0x00000013001a7308 */ /* 0x00072e0000000800 */
[----:B------:R-:W-:Y:S01]  /*6b80*/  HMMA.16816.F32.BF16 R64, R8, R22, R4 ;  /* 0x000000160840723c */ /* 0x000fe20000041804 */
[----:B-1----:R-:W1:Y:S01]  /*6b90*/  LDSM.16.MT88.4 R28, [R206+0x6000] ;  /* 0x00600000ce1c783b */ /* 0x002e620000004200 */
[----:B--2---:R-:W-:Y:S01]  /*6ba0*/  F2FP.BF16.PACK_AB R128, R20, R21 ;  /* 0x000000151480723e */ /* 0x004fe200000010ff */
[----:B------:R-:W-:Y:S04]  /*6bb0*/  MUFU.EX2 R18, R18 ;  /* 0x0000001200127308 */ /* 0x000fe80000000800 */
[--C-:B------:R-:W-:Y:S01]  /*6bc0*/  FFMA.FTZ R7, R88, c[0x0][0x2d0], -R0.reuse ;  /* 0x0000b40058077a23 */ /* 0x100fe20000010800 */
[----:B------:R-:W-:Y:S01]  /*6bd0*/  F2FP.BF16.PACK_AB R4, R25, R27 ;  /* 0x0000001b1904723e */ /* 0x000fe200000010ff */
[--C-:B---3--:R-:W-:Y:S01]  /*6be0*/  FFMA.FTZ R19, R91, c[0x0][0x2d0], -R0.reuse ;  /* 0x0000b4005b137a23 */ /* 0x108fe20000010800 */
[----:B----4-:R-:W-:Y:S01]  /*6bf0*/  F2FP.BF16.PACK_AB R6, R24, R26 ;  /* 0x0000001a1806723e */ /* 0x010fe200000010ff */
[----:B------:R-:W-:-:S02]  /*6c00*/  FFMA.FTZ R5, R87, c[0x0][0x2d0], -R0 ;  /* 0x0000b40057057a23 */ /* 0x000fc40000010800 */
[----:B------:R-:W-:Y:S01]  /*6c10*/  FADD.FTZ R0, R27, R2 ;  /* 0x000000021b007221 */ /* 0x000fe20000010000 */
[----:B------:R-:W-:Y:S01]  /*6c20*/  MUFU.EX2 R7, R7 ;  /* 0x0000000700077308 */ /* 0x000fe20000000800 */
[----:B------:R-:W-:Y:S02]  /*6c30*/  FADD.FTZ R2, R212, R3 ;  /* 0x00000003d4027221 */ /* 0x000fe40000010000 */
[----:B------:R-:W-:-:S04]  /*6c40*/  FADD.FTZ R0, R25, R0 ;  /* 0x0000000019007221 */ /* 0x000fc80000010000 */
[----:B------:R-:W-:-:S04]  /*6c50*/  FADD.FTZ R0, R26, R0 ;  /* 0x000000001a007221 */ /* 0x000fc80000010000 */
[----:B------:R-:W-:Y:S02]  /*6c60*/  FADD.FTZ R0, R24, R0 ;  /* 0x0000000018007221 */ /* 0x000fe40000010000 */
[----:B------:R-:W2:Y:S02]  /*6c70*/  LDSM.16.MT88.4 R24, [R206+0x6800] ;  /* 0x00680000ce18783b */ /* 0x000ea40000004200 */
[----:B------:R-:W-:-:S04]  /*6c80*/  FADD.FTZ R0, R21, R0 ;  /* 0x0000000015007221 */ /* 0x000fc80000010000 */
[----:B------:R-:W-:Y:S02]  /*6c90*/  FADD.FTZ R3, R20, R0 ;  /* 0x0000000014037221 */ /* 0x000fe40000010000 */
[----:B-1----:R-:W-:Y:S01]  /*6ca0*/  HMMA.16816.F32.BF16 R20, R12, R28, RZ ;  /* 0x0000001c0c14723c */ /* 0x002fe200000418ff */
[----:B------:R-:W-:Y:S08]  /*6cb0*/  MUFU.EX2 R29, R36 ;  /* 0x00000024001d7308 */ /* 0x000ff00000000800 */
[----:B------:R-:W1:Y:S02]  /*6cc0*/  MUFU.EX2 R28, R35 ;  /* 0x00000023001c7308 */ /* 0x000e640000000800 */
[----:B-1----:R-:W-:Y:S11]  /*6cd0*/  F2FP.BF16.PACK_AB R130, R28, R29 ;  /* 0x0000001d1c82723e */ /* 0x002ff600000010ff */
[----:B------:R-:W-:Y:S02]  /*6ce0*/  @!UPT UIADD3 URZ, URZ, URZ, URZ ;  /* 0x0000003f3f3ff290 */ /* 0x000fe4000fffe03f */
[----:B--2---:R-:W-:Y:S01]  /*6cf0*/  HMMA.16816.F32.BF16 R48, R8, R24, R20 ;  /* 0x000000180830723c */ /* 0x004fe20000041814 */
[----:B------:R-:W1:Y:S07]  /*6d00*/  MUFU.EX2 R25, R19 ;  /* 0x0000001300197308 */ /* 0x000e6e0000000800 */
[----:B------:R-:W-:Y:S01]  /*6d10*/  HMMA.16816.F32.BF16 R20, R12, R30, RZ ;  /* 0x0000001e0c14723c */ /* 0x000fe200000418ff */
[----:B------:R-:W2:Y:S01]  /*6d20*/  MUFU.EX2 R24, R17 ;  /* 0x0000001100187308 */ /* 0x000ea20000000800 */
[----:B-1----:R-:W-:-:S07]  /*6d30*/  FADD.FTZ R0, R25, R2 ;  /* 0x0000000219007221 */ /* 0x002fce0000010000 */
[----:B------:R1:W3:Y:S01]  /*6d40*/  MUFU.EX2 R19, R5 ;  /* 0x0000000500137308 */ /* 0x0002e20000000800 */
[----:B------:R-:W-:Y:S02]  /*6d50*/  FADD.FTZ R2, R18, R0 ;  /* 0x0000000012027221 */ /* 0x000fe40000010000 */
[----:B------:R-:W-:Y:S02]  /*6d60*/  FADD.FTZ R0, R29, R3 ;  /* 0x000000031d007221 */ /* 0x000fe40000010000 */
[----:B--2---:R-:W-:-:S03]  /*6d70*/  FADD.FTZ R2, R24, R2 ;  /* 0x0000000218027221 */ /* 0x004fc60000010000 */
[----:B------:R-:W2:Y:S01]  /*6d80*/  MUFU.EX2 R17, R32 ;  /* 0x0000002000117308 */ /* 0x000ea20000000800 */
[----:B------:R-:W-:Y:S02]  /*6d90*/  FADD.FTZ R225, R28, R0 ;  /* 0x000000001ce17221 */ /* 0x000fe40000010000 */
[C---:B------:R-:W-:Y:S01]  /*6da0*/  FADD.FTZ R0, R7.reuse, R2 ;  /* 0x0000000207007221 */ /* 0x040fe20000010000 */
[----:B------:R-:W-:-:S03]  /*6db0*/  F2FP.BF16.PACK_AB R7, R7, R24 ;  /* 0x000000180707723e */ /* 0x000fc600000010ff */
[----:B------:R-:W-:Y:S01]  /*6dc0*/  HMMA.16816.F32.BF16 R40, R8, R26, R20 ;  /* 0x0000001a0828723c */ /* 0x000fe20000041814 */
[----:B------:R-:W4:Y:S01]  /*6dd0*/  LDSM.16.MT88.4 R20, [R205+0x6000] ;  /* 0x00600000cd14783b */ /* 0x000f220000004200 */
[----:B-1----:R-:W-:Y:S01]  /*6de0*/  F2FP.BF16.PACK_AB R5, R18, R25 ;  /* 0x000000191205723e */ /* 0x002fe200000010ff */
[----:B------:R-:W1:Y:S01]  /*6df0*/  MUFU.EX2 R3, R34 ;  /* 0x0000002200037308 */ /* 0x000e620000000800 */
[----:B---3--:R-:W-:Y:S01]  /*6e00*/  FADD.FTZ R0, R19, R0 ;  /* 0x0000000013007221 */ /* 0x008fe20000010000 */
[----:B--2---:R-:W-:-:S06]  /*6e10*/  F2FP.BF16.PACK_AB R129, R17, R19 ;  /* 0x000000131181723e */ /* 0x004fcc00000010ff */
[----:B------:R-:W2:Y:S01]  /*6e20*/  MUFU.EX2 R2, R33 ;  /* 0x0000002100027308 */ /* 0x000ea20000000800 */
[----:B------:R-:W-:-:S04]  /*6e30*/  FADD.FTZ R0, R17, R0 ;  /* 0x0000000011007221 */ /* 0x000fc80000010000 */
[----:B-1----:R-:W-:Y:S01]  /*6e40*/  FADD.FTZ R0, R3, R0 ;  /* 0x0000000003007221 */ /* 0x002fe20000010000 */
[----:B--2---:R-:W-:-:S03]  /*6e50*/  F2FP.BF16.PACK_AB R131, R2, R3 ;  /* 0x000000030283723e */ /* 0x004fc600000010ff */
[----:B------:R-:W-:Y:S01]  /*6e60*/  FADD.FTZ R221, R2, R0 ;  /* 0x0000000002dd7221 */ /* 0x000fe20000010000 */
[----:B------:R-:W-:Y:S01]  /*6e70*/  MOV R0, R242 ;  /* 0x000000f200007202 */ /* 0x000fe20000000f00 */
[----:B------:R-:W-:-:S05]  /*6e80*/  @P1 IMAD.HI.U32 R2, R242, c[0x0][0x2c8], RZ ;  /* 0x0000b200f2021a27 */ /* 0x000fca00078e00ff */
[----:B------:R-:W-:Y:S02]  /*6e90*/  @P1 SHF.R.U32.HI R0, RZ, c[0x0][0x2cc], R2 ;  /* 0x0000b300ff001a19 */ /* 0x000fe40000011602 */
[----:B------:R-:W-:Y:S02]  /*6ea0*/  ISETP.GE.AND P1, PT, R219, 0x1, PT ;  /* 0x00000001db00780c */ /* 0x000fe40003f26270 */
[----:B------:R-:W-:Y:S01]  /*6eb0*/  IADD3 R2, R213, R0, RZ ;  /* 0x00000000d5027210 */ /* 0x000fe20007ffe0ff */
[----:B----4-:R-:W-:Y:S03]  /*6ec0*/  HMMA.16816.F32.BF16 R24, R12, R20, RZ ;  /* 0x000000140c18723c */ /* 0x010fe600000418ff */
[----:B------:R-:W-:-:S05]  /*6ed0*/  IADD3 R0, R2, c[0x0][0x328], RZ ;  /* 0x0000ca0002007a10 */ /* 0x000fca0007ffe0ff */
        /* <DEDUP_REMOVED lines=113> */
.L_x_2078:
[----:B------:R-:W-:-:S04]  /*75f0*/  MOV R2, 0x1 ;  /* 0x0000000100027802 */ /* 0x000fc80000000f00 */
[----:B------:R-:W-:-:S13]  /*7600*/  ISETP.NE.AND P0, PT, R2, c[0x0][0x32c], PT ;  /* 0x0000cb0002007a0c */ /* 0x000fda0003f05270 */
[----:B------:R-:W-:-:S05]  /*7610*/  @P0 IMAD.HI.U32 R2, R3, c[0x0][0x330], RZ ;  /* 0x0000cc0003020a27 */ /* 0x000fca00078e00ff */
[----:B------:R-:W-:Y:S02]  /*7620*/  @P0 SHF.R.U32.HI R3, RZ, c[0x0][0x334], R2 ;  /* 0x0000cd00ff030a19 */ /* 0x000fe40000011602 */
.L_x_2079:
[----:B------:R-:W-:Y:S05]  /*7630*/  BSYNC B0 ;  /* 0x0000000000007941 */ /* 0x000fea0003800000 */
.L_x_2077:
[----:B------:R-:W-:-:S05]  /*7640*/  MOV R2, c[0x0][0x32c] ;  /* 0x0000cb0000027a02 */ /* 0x000fca0000000f00 */
[----:B------:R-:W-:-:S05]  /*7650*/  IMAD R3, R3, R2, c[0x0][0x32c] ;  /* 0x0000cb0003037624 */ /* 0x000fca00078e0202 */
[----:B------:R-:W-:-:S04]  /*7660*/  IMNMX R0, R0, R3, PT ;  /* 0x0000000300007217 */ /* 0x000fc80003800200 */
.L_x_2076:
        /* <DEDUP_REMOVED lines=8> */
.L_x_2101:
        /* <DEDUP_REMOVED lines=8> */
[----:B------:R1:W1:Y:S04]  /*7770*/  LDSM.16.M88.4 R24, [R200+0x1000] ;  /* 0x00100000c818783b */ /* 0x0002680000000200 */
[----:B------:R1:W1:Y:S04]  /*7780*/  LDSM.16.M88.4 R168, [R200+0x1800] ;  /* 0x00180000c8a8783b */ /* 0x0002680000000200 */
[----:B------:R1:W1:Y:S04]  /*7790*/  LDSM.16.M88.4 R172, [R209] ;  /* 0x00000000d1ac783b */ /* 0x0002680000000200 */
[----:B------:R1:W1:Y:S04]  /*77a0*/  LDSM.16.M88.4 R176, [R135] ;  /* 0x0000000087b0783b */ /* 0x0002680000000200 */
[----:B------:R1:W1:Y:S04]  /*77b0*/  LDSM.16.M88.4 R180, [R135+0x800] ;  /* 0x0008000087b4783b */ /* 0x0002680000000200 */
[----:B------:R1:W1:Y:S04]  /*77c0*/  LDSM.16.M88.4 R184, [R135+0x1000] ;  /* 0x0010000087b8783b */ /* 0x0002680000000200 */
[----:B------:R1:W1:Y:S01]  /*77d0*/  LDSM.16.M88.4 R188, [R135+0x1800] ;  /* 0x0018000087bc783b */ /* 0x0002620000000200 */
[----:B------:R-:W-:-:S05]  /*77e0*/  @P0 BRA `(.L_x_2082) ;  /* 0x0000050000000947 */ /* 0x000fca0003800000 */
[----:B------:R-:W-:Y:S01]  /*77f0*/  SHF.R.S32.HI R0, RZ, 0x1f, R218 ;  /* 0x0000001fff007819 */ /* 0x000fe200000114da */
[----:B------:R-:W-:Y:S01]  /*7800*/  IMAD.WIDE.U32 R2, R218, c[0x0][0x208], RZ ;  /* 0x00008200da027a25 */ /* 0x000fe200078e00ff */
[----:B------:R-:W-:Y:S02]  /*7810*/  SHF.R.S32.HI R4, RZ, 0x1f, R216 ;  /* 0x0000001fff047819 */ /* 0x000fe400000114d8 */
[----:B------:R-:W-:Y:S01]  /*7820*/  SHF.R.S32.HI R6, RZ, 0x1f, R222 ;  /* 0x0000001fff067819 */ /* 0x000fe200000114de */
[----:B------:R-:W-:Y:S01]  /*7830*/  IMAD R0, R0, c[0x0][0x208], RZ ;  /* 0x0000820000007a24 */ /* 0x000fe200078e02ff */
[----:B------:R-:W-:Y:S01]  /*7840*/  SHF.R.S32.HI R5, RZ, 0x1f, R224 ;  /* 0x0000001fff057819 */ /* 0x000fe200000114e0 */
[----:B------:R-:W-:Y:S01]  /*7850*/  IMAD R4, R4, c[0x0][0x218], RZ ;  /* 0x0000860004047a24 */ /* 0x000fe200078e02ff */
[----:B------:R-:W-:Y:S01]  /*7860*/  SHF.R.S32.HI R7, RZ, 0x1f, R223 ;  /* 0x0000001fff077819 */ /* 0x000fe200000114df */
[----:B------:R-:W-:Y:S01]  /*7870*/  IMAD R0, R218, c[0x0][0x20c], R0 ;  /* 0x00008300da007a24 */ /* 0x000fe200078e0200 */
[----:B------:R-:W-:Y:S01]  /*7880*/  SHF.L.U64.HI R23, R222, 0x1, R6 ;  /* 0x00000001de177819 */ /* 0x000fe20000010206 */
[----:B------:R-:W-:Y:S01]  /*7890*/  IMAD R4, R216, c[0x0][0x21c], R4 ;  /* 0x00008700d8047a24 */ /* 0x000fe200078e0204 */
[----:B------:R-:W-:Y:S01]  /*78a0*/  SHF.R.S32.HI R6, RZ, 0x1f, R217 ;  /* 0x0000001fff067819 */ /* 0x000fe200000114d9 */
[----:B------:R-:W-:Y:S01]  /*78b0*/  IMAD.IADD R3, R3, 0x1, R0 ;  /* 0x0000000103037824 */ /* 0x000fe200078e0200 */
[C---:B------:R-:W-:Y:S01]  /*78c0*/  SHF.L.U64.HI R28, R224.reuse, 0x1, R5 ;  /* 0x00000001e01c7819 */ /* 0x040fe20000010205 */
[----:B------:R-:W-:Y:S01]  /*78d0*/  IMAD.SHL.U32 R132, R224, 0x2, RZ ;  /* 0x00000002e0847824 */ /* 0x000fe200078e00ff */
[----:B------:R-:W-:Y:S01]  /*78e0*/  SHF.L.U64.HI R22, R223, 0x1, R7 ;  /* 0x00000001df167819 */ /* 0x000fe20000010207 */
[----:B------:R-:W-:Y:S01]  /*78f0*/  IMAD.WIDE.U32 R2, R216, c[0x0][0x218], R2 ;  /* 0x00008600d8027a25 */ /* 0x000fe200078e0002 */
[----:B------:R-:W-:Y:S03]  /*7900*/  SHF.L.U64.HI R21, R217, 0x1, R6 ;  /* 0x00000001d9157819 */ /* 0x000fe60000010206 */
[----:B------:R-:W-:Y:S01]  /*7910*/  IMAD.SHL.U32 R31, R222, 0x2, RZ ;  /* 0x00000002de1f7824 */ /* 0x000fe200078e00ff */
[----:B------:R-:W-:Y:S01]  /*7920*/  IADD3 R0, P0, R238, R2, RZ ;  /* 0x00000002ee007210 */ /* 0x000fe20007f1e0ff */
[----:B------:R-:W-:Y:S02]  /*7930*/  IMAD.SHL.U32 R30, R223, 0x2, RZ ;  /* 0x00000002df1e7824 */ /* 0x000fe400078e00ff */
[----:B------:R-:W-:Y:S01]  /*7940*/  IMAD.SHL.U32 R29, R217, 0x2, RZ ;  /* 0x00000002d91d7824 */ /* 0x000fe200078e00ff */
[----:B------:R-:W-:Y:S02]  /*7950*/  IADD3.X R2, R241, R3, R4, P0, !PT ;  /* 0x00000003f1027210 */ /* 0x000fe400007fe404 */
[C---:B------:R-:W-:Y:S04]  /*7960*/  LEA R20, P0, R0.reuse, c[0x0][0x1f8], 0x1 ;  /* 0x00007e0000147a11 */ /* 0x040fe800078008ff */
[----:B------:R-:W-:Y:S01]  /*7970*/  LEA.HI.X R5, R0, c[0x0][0x1fc], R2, 0x1, P0 ;  /* 0x00007f0000057a11 */ /* 0x000fe200000f0c02 */
[----:B------:R-:W-:-:S06]  /*7980*/  BRA.DIV ~URZ, `(.L_x_2083) ;  /* 0x000135b27f007947 */ /* 0x000fcc000b800000 */
[----:B------:R4:W3:Y:S02]  /*7990*/  SHFL.IDX PT, R4, R5, RZ, 0x181f ;  /* 0x00181fff05047589 */ /* 0x0008e400000e0000 */
.L_x_2216:
[----:B------:R-:W-:-:S05]  /*79a0*/  BRA.DIV ~URZ, `(.L_x_2084) ;  /* 0x000136027f007947 */ /* 0x000fca000b800000 */
[----:B------:R-:W5:Y:S01]  /*79b0*/  SHFL.IDX PT, R0, R20, RZ, 0x181f ;  /* 0x00181fff14007589 */ /* 0x000f6200000e0000 */
[----:B------:R-:W-:Y:S02]  /*79c0*/  ISETP.GE.AND P1, PT, R217, c[0x0][0x1d4], PT ;  /* 0x00007500d9007a0c */ /* 0x000fe40003f26270 */
[----:B------:R-:W-:Y:S04]  /*79d0*/  ISETP.GE.AND P3, PT, R223, c[0x0][0x1d4], PT ;  /* 0x00007500df007a0c */ /* 0x000fe80003f66270 */
[----:B------:R-:W-:Y:S02]  /*79e0*/  SEL R15, RZ, 0x10, P3 ;  /* 0x00000010ff0f7807 */ /* 0x000fe40001800000 */
[C---:B-----5:R-:W-:Y:S02]  /*79f0*/  IADD3 R2, P0, R0.reuse, R29, RZ ;  /* 0x0000001d00027210 */ /* 0x060fe40007f1e0ff */
[----:B------:R-:W-:Y:S03]  /*7a00*/  IADD3 R6, P2, R0, R31, RZ ;  /* 0x0000001f00067210 */ /* 0x000fe60007f5e0ff */
[----:B---3--:R-:W-:Y:S01]  /*7a10*/  IMAD.X R3, R4, 0x1, R21, P0 ;  /* 0x0000000104037824 */ /* 0x008fe200000e0615 */
[----:B------:R-:W-:Y:S01]  /*7a20*/  IADD3 R12, P0, R0, R30, RZ ;  /* 0x0000001e000c7210 */ /* 0x000fe20007f1e0ff */
[C---:B------:R-:W-:Y:S03]  /*7a30*/  IMAD.X R7, R4.reuse, 0x1, R23, P2 ;  /* 0x0000000104077824 */ /* 0x040fe600010e0617 */
[----:B------:R-:W-:Y:S01]  /*7a40*/  @!PT LDS RZ, [RZ] ;  /* 0x00000000fffff984 */ /* 0x000fe20000000800 */
[----:B------:R-:W-:Y:S01]  /*7a50*/  @!PT LDS RZ, [RZ] ;  /* 0x00000000fffff984 */ /* 0x000fe20000000800 */
[----:B------:R3:W-:Y:S01]  /*7a60*/  LDGSTS.E.BYPASS.LTC128B.128 [R215+0x100], [R2.64], !P1 ;  /* 0x0010000002d77fae */ /* 0x0007e2000c901d46 */
[----:B------:R-:W-:Y:S05]  /*7a70*/  IMAD.X R13, R4, 0x1, R22, P0 ;  /* 0x00000001040d7824 */ /* 0x000fea00000e0616 */
[----:B------:R5:W-:Y:S01]  /*7a80*/  LDGSTS.E.BYPASS.LTC128B.128 [R215+0x2100], [R12.64], !P3 ;  /* 0x021000000cd77fae */ /* 0x000be2000d901d46 */
[----:B---3--:R-:W-:Y:S03]  /*7a90*/  IADD3 R2, P0, R0, R132, RZ ;  /* 0x0000008400027210 */ /* 0x008fe60007f1e0ff */
[----:B------:R-:W3:Y:S02]  /*7aa0*/  SHFL.IDX PT, R0, R20, 0x1, 0x181f ;  /* 0x00381f0014007f89 */ /* 0x000ee400000e0000 */
[----:B------:R-:W-:Y:S01]  /*7ab0*/  IMAD.X R3, R4, 0x1, R28, P0 ;  /* 0x0000000104037824 */ /* 0x000fe200000e061c */
[----:B-----5:R-:W-:Y:S01]  /*7ac0*/  SEL R12, RZ, 0x10, P1 ;  /* 0x00000010ff0c7807 */ /* 0x020fe20000800000 */
[----:B------:R5:W4:Y:S01]  /*7ad0*/  SHFL.IDX PT, R4, R5, 0x1, 0x181f ;  /* 0x00381f0005047f89 */ /* 0x000b2200000e0000 */
[----:B------:R-:W-:Y:S02]  /*7ae0*/  ISETP.GE.AND P1, PT, R222, c[0x0][0x1d4], PT ;  /* 0x00007500de007a0c */ /* 0x000fe40003f26270 */
[----:B------:R-:W-:Y:S02]  /*7af0*/  ISETP.GE.AND P0, PT, R224, c[0x0][0x1d4], PT ;  /* 0x00007500e0007a0c */ /* 0x000fe40003f06270 */
[----:B------:R-:W-:Y:S09]  /*7b00*/  SEL R14, RZ, 0x10, P1 ;  /* 0x00000010ff0e7807 */ /* 0x000ff20000800000 */
[----:B------:R2:W-:Y:S04]  /*7b10*/  LDGSTS.E.BYPASS.LTC128B.128 [R215+0x4100], [R6.64], !P1 ;  /* 0x0410000006d77fae */ /* 0x0005e8000c901d46 */
[----:B------:R2:W-:Y:S01]  /*7b20*/  LDGSTS.E.BYPASS.LTC128B.128 [R215+0x6100], [R2.64], !P0 ;  /* 0x0610000002d77fae */ /* 0x0005e2000c101d46 */
[----:B----45:R-:W-:Y:S03]  /*7b30*/  SEL R5, RZ, 0x10, P0 ;  /* 0x00000010ff057807 */ /* 0x030fe60000000000 */
.L_x_2217:
[C---:B--23--:R-:W-:Y:S02]  /*7b40*/  IADD3 R2, -R12.reuse, 0x10, RZ ;  /* 0x000000100c027810 */ /* 0x04cfe40007ffe1ff */
[----:B------:R-:W-:Y:S02]  /*7b50*/  ISETP.NE.U32.AND P2, PT, R12, RZ, PT ;  /* 0x000000ff0c00720c */ /* 0x000fe40003f45070 */
[----:B------:R-:W-:Y:S04]  /*7b60*/  LOP3.LUT R2, R2, 0xf, RZ, 0xc0, !PT ;  /* 0x0000000f02027812 */ /* 0x000fe800078ec0ff */
[----:B------:R-:W-:Y:S04]  /*7b70*/  IADD3 R2, P1, P0, R2, R0, R29 ;  /* 0x0000000002027210 */ /* 0x000fe8000783e01d */
[----:B------:R-:W-:Y:S05]  /*7b80*/  IADD3.X R3, RZ, R4, R21, P1, P0 ;  /* 0x00000004ff037210 */ /* 0x000fea0000fe0415 */
[----:B------:R-:W-:Y:S01]  /*7b90*/  @!PT LDS RZ, [RZ] ;  /* 0x00000000fffff984 */ /* 0x000fe20000000800 */
[----:B------:R-:W-:Y:S01]  /*7ba0*/  @!PT LDS RZ, [RZ] ;  /* 0x00000000fffff984 */ /* 0x000fe20000000800 */
[----:B------:R-:W-:Y:S01]  /*7bb0*/  @!PT LDS RZ, [RZ] ;  /* 0x00000000fffff984 */ /* 0x000fe20000000800 */
[----:B------:R2:W-:Y:S01]  /*7bc0*/  LDGSTS.E.BYPASS.LTC128B.128.ZFILL [R215+0x1100], [R2.64], P2 ;  /* 0x0110000002d77fae */ /* 0x0005e20009141d46 */
[C---:B------:R-:W-:Y:S02]  /*7bd0*/  ISETP.NE.U32.AND P2, PT, R15.reuse, RZ, PT ;  /* 0x000000ff0f00720c */ /* 0x040fe40003f45070 */
[----:B--2---:R-:W-:Y:S04]  /*7be0*/  IADD3 R2, -R15, 0x10, RZ ;  /* 0x000000100f027810 */ /* 0x004fe80007ffe1ff */
[----:B------:R-:W-:Y:S04]  /*7bf0*/  LOP3.LUT R2, R2, 0xf, RZ, 0xc0, !PT ;  /* 0x0000000f02027812 */ /* 0x000fe800078ec0ff */
[----:B------:R-:W-:Y:S02]  /*7c00*/  IADD3 R12, P1, P0, R2, R0, R30 ;  /* 0x00000000020c7210 */ /* 0x000fe4000783e01e */
[----:B------:R-:W-:Y:S02]  /*7c10*/  IADD3 R2, -R14, 0x10, RZ ;  /* 0x000000100e027810 */ /* 0x000fe40007ffe1ff */
[----:B------:R-:W-:Y:S02]  /*7c20*/  IADD3.X R13, RZ, R4, R22, P1, P0 ;  /* 0x00000004ff0d7210 */ /* 0x000fe40000fe0416 */
[----:B------:R-:W-:Y:S03]  /*7c30*/  LOP3.LUT R2, R2, 0xf, RZ, 0xc0, !PT ;  /* 0x0000000f02027812 */ /* 0x000fe600078ec0ff */
[----:B------:R2:W-:Y:S01]  /*7c40*/  LDGSTS.E.BYPASS.LTC128B.128.ZFILL [R215+0x3100], [R12.64], P2 ;  /* 0x031000000cd77fae */ /* 0x0005e20009141d46 */
[----:B------:R-:W-:Y:S02]  /*7c50*/  IADD3 R6, P1, P0, R2, R0, R31 ;  /* 0x0000000002067210 */ /* 0x000fe4000783e01f */
[C---:B------:R-:W-:Y:S02]  /*7c60*/  IADD3 R2, -R5.reuse, 0x10, RZ ;  /* 0x0000001005027810 */ /* 0x040fe40007ffe1ff */
[----:B------:R-:W-:Y:S02]  /*7c70*/  IADD3.X R7, RZ, R4, R23, P1, P0 ;  /* 0x00000004ff077210 */ /* 0x000fe40000fe0417 */
[----:B------:R-:W-:Y:S04]  /*7c80*/  LOP3.LUT R2, R2, 0xf, RZ, 0xc0, !PT ;  /* 0x0000000f02027812 */ /* 0x000fe800078ec0ff */
[----:B------:R-:W-:Y:S04]  /*7c90*/  IADD3 R2, P1, P0, R2, R0, R132 ;  /* 0x0000000002027210 */ /* 0x000fe8000783e084 */
[----:B------:R-:W-:Y:S02]  /*7ca0*/  IADD3.X R3, RZ, R4, R28, P1, P0 ;  /* 0x00000004ff037210 */ /* 0x000fe40000fe041c */
[----:B------:R-:W-:Y:S02]  /*7cb0*/  ISETP.NE.U32.AND P1, PT, R14, RZ, PT ;  /* 0x000000ff0e00720c */ /* 0x000fe40003f25070 */
[----:B------:R-:W-:Y:S11]  /*7cc0*/  ISETP.NE.U32.AND P0, PT, R5, RZ, PT ;  /* 0x000000ff0500720c */ /* 0x000ff60003f05070 */
[----:B------:R2:W-:Y:S04]  /*7cd0*/  LDGSTS.E.BYPASS.LTC128B.128.ZFILL [R215+0x5100], [R6.64], P1 ;  /* 0x0510000006d77fae */ /* 0x0005e80008941d46 */
[----:B------:R2:W-:Y:S02]  /*7ce0*/  LDGSTS.E.BYPASS.LTC128B.128.ZFILL [R215+0x7100], [R2.64], P0 ;  /* 0x0710000002d77fae */ /* 0x0005e40008141d46 */
.L_x_2082:
[----:B------:R-:W-:Y:S05]  /*7cf0*/  BSYNC B0 ;  /* 0x0000000000007941 */ /* 0x000fea0003800000 */
.L_x_2081:
[----:B------:R-:W0:Y:S01]  /*7d00*/  LDGDEPBAR ;  /* 0x00000000000079af */ /* 0x000e220000000000 */
[----:B------:R-:W-:Y:S01]  /*7d10*/  WARPSYNC 0xffffffff ;  /* 0xffffffff00007948 */ /* 0x000fe20003800000 */
[C---:B--23--:R-:W-:Y:S01]  /*7d20*/  HMMA.16816.F32.BF16 R4, R32.reuse, R8, RZ ;  /* 0x000000082004723c */ /* 0x04cfe200000418ff */
[----:B------:R-:W-:Y:S02]  /*7d30*/  BSSY B0, `(.L_x_2085) ;  /* 0x0000169000007945 */ /* 0x000fe40003800000 */
[----:B------:R-:W-:Y:S05]  /*7d40*/  ISETP.GT.AND P0, PT, R214, R226, PT ;  /* 0x000000e2d600720c */ /* 0x000fea0003f04270 */
[C---:B------:R-:W-:Y:S08]  /*7d50*/  HMMA.16816.F32.BF16 R8, R32.reuse, R10, RZ ;  /* 0x0000000a2008723c */ /* 0x040ff000000418ff */
[C---:B----4-:R-:W-:Y:S08]  /*7d60*/  HMMA.16816.F32.BF16 R12, R32.reuse, R16, RZ ;  /* 0x00000010200c723c */ /* 0x050ff000000418ff */
[C---:B------:R-:W-:Y:S08]  /*7d70*/  HMMA.16816.F32.BF16 R16, R32.reuse, R18, RZ ;  /* 0x000000122010723c */ /* 0x040ff000000418ff */
[C---:B-1----:R-:W-:Y:S08]  /*7d80*/  HMMA.16816.F32.BF16 R20, R32.reuse, R24, RZ ;  /* 0x000000182014723c */ /* 0x042ff000000418ff */
        /* <DEDUP_REMOVED lines=15> */
[----:B------:R-:W3:Y:S07]  /*7e80*/  LDSM.16.M88.4 R172, [R202+0x1000] ;  /* 0x00100000caac783b */ /* 0x000eee0000000200 */
[C---:B-1----:R-:W-:Y:S08]  /*7e90*/  HMMA.16816.F32.BF16 R4, R168.reuse, R176, R4 ;  /* 0x000000b0a804723c */ /* 0x042ff00000041804 */
[C---:B------:R-:W-:Y:S01]  /*7ea0*/  HMMA.16816.F32.BF16 R8, R168.reuse, R178, R8 ;  /* 0x000000b2a808723c */ /* 0x040fe20000041808 */
[----:B------:R-:W-:Y:S07]  /*7eb0*/  LDSM.16.M88.4 R176, [R201+-0x6000] ;  /* 0xffa00000c9b0783b */ /* 0x000fee0000000200 */
[C---:B--2---:R-:W-:Y:S08]  /*7ec0*/  HMMA.16816.F32.BF16 R12, R168.reuse, R180, R12 ;  /* 0x000000b4a80c723c */ /* 0x044ff0000004180c */
[C---:B------:R-:W-:Y:S01]  /*7ed0*/  HMMA.16816.F32.BF16 R16, R168.reuse, R182, R16 ;  /* 0x000000b6a810723c */ /* 0x040fe20000041810 */
[----:B------:R-:W-:Y:S07]  /*7ee0*/  LDSM.16.M88.4 R180, [R201+-0x5800] ;  /* 0xffa80000c9b4783b */ /* 0x000fee0000000200 */
[C---:B---3--:R-:W-:Y:S08]  /*7ef0*/  HMMA.16816.F32.BF16 R20, R168.reuse, R172, R20 ;  /* 0x000000aca814723c */ /* 0x048ff00000041814 */
[C---:B------:R-:W-:Y:S01]  /*7f00*/  HMMA.16816.F32.BF16 R24, R168.reuse, R174, R24 ;  /* 0x000000aea818723c */ /* 0x040fe20000041818 */
[----:B------:R-:W1:Y:S07]  /*7f10*/  LDSM.16.M88.4 R172, [R210] ;  /* 0x00000000d2ac783b */ /* 0x000e6e0000000200 */
[C---:B------:R-:W-:Y:S08]  /*7f20*/  HMMA.16816.F32.BF16 R28, R168.reuse, R184, R28 ;  /* 0x000000b8a81c723c */ /* 0x040ff0000004181c */
[----:B------:R-:W-:Y:S01]  /*7f30*/  HMMA.16816.F32.BF16 R32, R168, R186, R32 ;  /* 0x000000baa820723c */ /* 0x000fe20000041820 */
[----:B------:R-:W2:Y:S08]  /*7f40*/  LDSM.16.M88.4 R168, [R201+-0x5000] ;  /* 0xffb00000c9a8783b */ /* 0x000eb00000000200 */
[----:B------:R-:W3:Y:S01]  /*7f50*/  LDSM.16.M88.4 R184, [R201+-0x4800] ;  /* 0xffb80000c9b8783b */ /* 0x000ee20000000200 */
[C---:B-1----:R-:W-:Y:S08]  /*7f60*/  HMMA.16816.F32.BF16 R4, R172.reuse, R176, R4 ;  /* 0x000000b0ac04723c */ /* 0x042ff00000041804 */
        /* <DEDUP_REMOVED lines=10> */
[----:B------:R-:W2:Y:S08]  /*8010*/  LDSM.16.M88.4 R172, [R200+0x3000] ;  /* 0x00300000c8ac783b */ /* 0x000eb00000000200 */
[----:B------:R-:W3:Y:S01]  /*8020*/  LDSM.16.M88.4 R184, [R200+0x3800] ;  /* 0x00380000c8b8783b */ /* 0x000ee20000000200 */
        /* <DEDUP_REMOVED lines=28> */
[----:B------:R-:W-:Y:S07]  /*81f0*/  LDSM.16.M88.4 R176, [R201+-0x4000] ;  /* 0xffc00000c9b0783b */ /* 0x000fee0000000200 */
[C---:B------:R-:W-:Y:S08]  /*8200*/  HMMA.16816.F32.BF16 R12, R168.reuse, R180, R12 ;  /* 0x000000b4a80c723c */ /* 0x040ff0000004180c */
[C---:B------:R-:W-:Y:S01]  /*8210*/  HMMA.16816.F32.BF16 R16, R168.reuse, R182, R16 ;  /* 0x000000b6a810723c */ /* 0x040fe20000041810 */
[----:B------:R-:W-:Y:S07]  /*8220*/  LDSM.16.M88.4 R180, [R201+-0x3800] ;  /* 0xffc80000c9b4783b */ /* 0x000fee0000000200 */
[C---:B--2---:R-:W-:Y:S08]  /*8230*/  HMMA.16816.F32.BF16 R20, R168.reuse, R172, R20 ;  /* 0x000000aca814723c */ /* 0x044ff00000041814 */
[C---:B------:R-:W-:Y:S01]  /*8240*/  HMMA.16816.F32.BF16 R24, R168.reuse, R174, R24 ;  /* 0x000000aea818723c */ /* 0x040fe20000041818 */
[----:B------:R-:W1:Y:S07]  /*8250*/  LDSM.16.M88.4 R172, [R210+0x4000] ;  /* 0x00400000d2ac783b */ /* 0x000e6e0000000200 */
[C---:B---3--:R-:W-:Y:S08]  /*8260*/  HMMA.16816.F32.BF16 R28, R168.reuse, R184, R28 ;  /* 0x000000b8a81c723c */ /* 0x048ff0000004181c */
        /* <DEDUP_REMOVED lines=80> */
[----:B------:R-:W-:Y:S01]  /*8770*/  LDSM.16.M88.4 R184, [R202+0x6000] ;  /* 0x00600000cab8783b */ /* 0x000fe20000000200 */
[C---:B-1----:R-:W-:Y:S08]  /*8780*/  HMMA.16816.F32.BF16 R4, R172.reuse, R176, R4 ;  /* 0x000000b0ac04723c */ /* 0x042ff00000041804 */
[C---:B------:R-:W-:Y:S01]  /*8790*/  HMMA.16816.F32.BF16 R8, R172.reuse, R178, R8 ;  /* 0x000000b2ac08723c */ /* 0x040fe20000041808 */
[----:B------:R-:W1:Y:S07]  /*87a0*/  LDSM.16.M88.4 R176, [R135+0x7800] ;  /* 0x0078000087b0783b */ /* 0x000e6e0000000200 */
[C---:B------:R-:W-:Y:S08]  /*87b0*/  HMMA.16816.F32.BF16 R12, R172.reuse, R180, R12 ;  /* 0x000000b4ac0c723c */ /* 0x040ff0000004180c */
[C---:B------:R-:W-:Y:S01]  /*87c0*/  HMMA.16816.F32.BF16 R16, R172.reuse, R182, R16 ;  /* 0x000000b6ac10723c */ /* 0x040fe20000041810 */
[----:B------:R-:W3:Y:S07]  /*87d0*/  LDSM.16.M88.4 R180, [R211+0xc000] ;  /* 0x00c00000d3b4783b */ /* 0x000eee0000000200 */
[C---:B--2---:R-:W-:Y:S08]  /*87e0*/  HMMA.16816.F32.BF16 R20, R172.reuse, R168, R20 ;  /* 0x000000a8ac14723c */ /* 0x044ff00000041814 */
[C---:B------:R-:W-:Y:S01]  /*87f0*/  HMMA.16816.F32.BF16 R24, R172.reuse, R170, R24 ;  /* 0x000000aaac18723c */ /* 0x040fe20000041818 */
[----:B------:R-:W2:Y:S07]  /*8800*/  LDSM.16.M88.4 R168, [R202+0x6800] ;  /* 0x00680000caa8783b */ /* 0x000eae0000000200 */
[C---:B-1----:R-:W-:Y:S08]  /*8810*/  HMMA.16816.F32.BF16 R28, R172.reuse, R176, R28 ;  /* 0x000000b0ac1c723c */ /* 0x042ff0000004181c */
[----:B------:R-:W-:Y:S01]  /*8820*/  HMMA.16816.F32.BF16 R32, R172, R178, R32 ;  /* 0x000000b2ac20723c */ /* 0x000fe20000041820 */
[----:B------:R-:W1:Y:S07]  /*8830*/  LDSM.16.M88.4 R172, [R202+0x7000] ;  /* 0x00700000caac783b */ /* 0x000e6e0000000200 */
[C---:B---3--:R-:W-:Y:S01]  /*8840*/  HMMA.16816.F32.BF16 R4, R180.reuse, R184, R4 ;  /* 0x000000b8b404723c */ /* 0x048fe20000041804 */
[----:B------:R-:W3:Y:S07]  /*8850*/  LDSM.16.M88.4 R176, [R202+0x7800] ;  /* 0x00780000cab0783b */ /* 0x000eee0000000200 */
[C---:B------:R-:W-:Y:S01]  /*8860*/  HMMA.16816.F32.BF16 R8, R180.reuse, R186, R8 ;  /* 0x000000bab408723c */ /* 0x040fe20000041808 */
[----:B------:R-:W-:Y:S07]  /*8870*/  LDSM.16.M88.4 R184, [R201] ;  /* 0x00000000c9b8783b */ /* 0x000fee0000000200 */
[C---:B--2---:R-:W-:Y:S08]  /*8880*/  HMMA.16816.F32.BF16 R12, R180.reuse, R168, R12 ;  /* 0x000000a8b40c723c */ /* 0x044ff0000004180c */
[C---:B------:R-:W-:Y:S01]  /*8890*/  HMMA.16816.F32.BF16 R16, R180.reuse, R170, R16 ;  /* 0x000000aab410723c */ /* 0x040fe20000041810 */
[----:B------:R-:W2:Y:S07]  /*88a0*/  LDSM.16.M88.4 R168, [R210+0xc000] ;  /* 0x00c00000d2a8783b */ /* 0x000eae0000000200 */
[C---:B-1----:R-:W-:Y:S08]  /*88b0*/  HMMA.16816.F32.BF16 R20, R180.reuse, R172, R20 ;  /* 0x000000acb414723c */ /* 0x042ff00000041814 */
[C---:B------:R-:W-:Y:S01]  /*88c0*/  HMMA.16816.F32.BF16 R24, R180.reuse, R174, R24 ;  /* 0x000000aeb418723c */ /* 0x040fe20000041818 */
[----:B------:R-:W1:Y:S07]  /*88d0*/  LDSM.16.M88.4 R172, [R201+0x800] ;  /* 0x00080000c9ac783b */ /* 0x000e6e0000000200 */
[C---:B---3--:R-:W-:Y:S08]  /*88e0*/  HMMA.16816.F32.BF16 R28, R180.reuse, R176, R28 ;  /* 0x000000b0b41c723c */ /* 0x048ff0000004181c */
[----:B------:R-:W-:Y:S08]  /*88f0*/  HMMA.16816.F32.BF16 R32, R180, R178, R32 ;  /* 0x000000b2b420723c */ /* 0x000ff00000041820 */
[C---:B--2---:R-:W-:Y:S08]  /*8900*/  HMMA.16816.F32.BF16 R4, R168.reuse, R184, R4 ;  /* 0x000000b8a804723c */ /* 0x044ff00000041804 */
[C---:B------:R-:W-:Y:S08]  /*8910*/  HMMA.16816.F32.BF16 R8, R168.reuse, R186, R8 ;  /* 0x000000baa808723c */ /* 0x040ff00000041808 */
[C---:B-1----:R-:W-:Y:S08]  /*8920*/  HMMA.16816.F32.BF16 R12, R168.reuse, R172, R12 ;  /* 0x000000aca80c723c */ /* 0x042ff0000004180c */
[----:B------:R-:W-:Y:S01]  /*8930*/  FMUL.FTZ R0, R4, c[0x0][0x320] ;  /* 0x0000c80004007a20 */ /* 0x000fe20000410000 */
[C---:B------:R-:W-:Y:S03]  /*8940*/  HMMA.16816.F32.BF16 R16, R168.reuse, R174, R16 ;  /* 0x000000aea810723c */ /* 0x040fe60000041810 */
[----:B------:R1:W2:Y:S04]  /*8950*/  MUFU.TANH R189, R0 ;  /* 0x0000000000bd7308 */ /* 0x0002a80000002400 */
[----:B------:R-:W-:Y:S06]  /*8960*/  FMUL.FTZ R2, R11, c[0x0][0x320] ;  /* 0x0000c8000b027a20 */ /* 0x000fec0000410000 */
[----:B------:R3:W4:Y:S11]  /*8970*/  MUFU.TANH R190, R2 ;  /* 0x0000000200be7308 */ /* 0x0007360000002400 */
[----:B------:R-:W-:Y:S02]  /*8980*/  FMUL.FTZ R3, R18, c[0x0][0x320] ;  /* 0x0000c80012037a20 */ /* 0x000fe40000410000 */
[----:B-1----:R-:W-:Y:S02]  /*8990*/  FMUL.FTZ R0, R5, c[0x0][0x320] ;  /* 0x0000c80005007a20 */ /* 0x002fe40000410000 */
[----:B------:R-:W1:Y:S01]  /*89a0*/  MUFU.TANH R183, R3 ;  /* 0x0000000300b77308 */ /* 0x000e620000002400 */
[----:B---3--:R-:W-:Y:S09]  /*89b0*/  FMUL.FTZ R2, R19, c[0x0][0x320] ;  /* 0x0000c80013027a20 */ /* 0x008ff20000410000 */
[----:B------:R3:W1:Y:S10]  /*89c0*/  MUFU.TANH R188, R0 ;  /* 0x0000000000bc7308 */ /* 0x0006740000002400 */
[----:B------:R-:W1:Y:S01]  /*89d0*/  MUFU.TANH R182, R2 ;  /* 0x0000000200b67308 */ /* 0x000e620000002400 */
[----:B---3--:R-:W-:Y:S09]  /*89e0*/  FMUL.FTZ R0, R6, c[0x0][0x320] ;  /* 0x0000c80006007a20 */ /* 0x008ff20000410000 */
[----:B------:R3:W1:Y:S02]  /*89f0*/  MUFU.TANH R193, R0 ;  /* 0x0000000000c17308 */ /* 0x0006640000002400 */
[----:B---3--:R-:W-:Y:S02]  /*8a00*/  FMUL.FTZ R0, R7, c[0x0][0x320] ;  /* 0x0000c80007007a20 */ /* 0x008fe40000410000 */
[----:B------:R-:W3:Y:S06]  /*8a10*/  LDSM.16.M88.4 R4, [R201+0x1000] ;  /* 0x00100000c904783b */ /* 0x000eec0000000200 */
[----:B------:R5:W1:Y:S02]  /*8a20*/  MUFU.TANH R192, R0 ;  /* 0x0000000000c07308 */ /* 0x000a640000002400 */
[----:B-----5:R-:W-:Y:S08]  /*8a30*/  FMUL.FTZ R0, R8, c[0x0][0x320] ;  /* 0x0000c80008007a20 */ /* 0x020ff00000410000 */
[----:B------:R5:W1:Y:S01]  /*8a40*/  MUFU.TANH R185, R0 ;  /* 0x0000000000b97308 */ /* 0x000a620000002400 */
[C---:B---3--:R-:W-:Y:S08]  /*8a50*/  HMMA.16816.F32.BF16 R20, R168.reuse, R4, R20 ;  /* 0x00000004a814723c */ /* 0x048ff00000041814 */
[C---:B------:R-:W-:Y:S04]  /*8a60*/  HMMA.16816.F32.BF16 R24, R168.reuse, R6, R24 ;  /* 0x00000006a818723c */ /* 0x040fe80000041818 */
[----:B-----5:R-:W-:Y:S04]  /*8a70*/  FMUL.FTZ R0, R9, c[0x0][0x320] ;  /* 0x0000c80009007a20 */ /* 0x020fe80000410000 */
[----:B------:R3:W1:Y:S04]  /*8a80*/  MUFU.TANH R184, R0 ;  /* 0x0000000000b87308 */ /* 0x0006680000002400 */
[----:B---3--:R-:W-:Y:S02]  /*8a90*/  FMUL.FTZ R0, R10, c[0x0][0x320] ;  /* 0x0000c8000a007a20 */ /* 0x008fe40000410000 */
[----:B------:R-:W3:Y:S01]  /*8aa0*/  LDSM.16.M88.4 R8, [R201+0x1800] ;  /* 0x00180000c908783b */ /* 0x000ee20000000200 */
[----:B------:R-:W-:Y:S04]  /*8ab0*/  DEPBAR.LE SB0, 0x0 ;  /* 0x000080000000791a */ /* 0x000fe80000000000 */
[----:B------:R5:W1:Y:S03]  /*8ac0*/  MUFU.TANH R191, R0 ;  /* 0x0000000000bf7308 */ /* 0x000a660000002400 */
[----:B------:R-:W-:Y:S01]  /*8ad0*/  BAR.SYNC.DEFER_BLOCKING 0x0 ;  /* 0x0000000000007b1d */ /* 0x000fe20000010000 */
[----:B-----5:R-:W-:Y:S06]  /*8ae0*/  FMUL.FTZ R0, R12, c[0x0][0x320] ;  /* 0x0000c8000c007a20 */ /* 0x020fec0000410000 */
[----:B------:R5:W1:Y:S01]  /*8af0*/  MUFU.TANH R181, R0 ;  /* 0x0000000000b57308 */ /* 0x000a620000002400 */
[C---:B---3--:R-:W-:Y:S08]  /*8b00*/  HMMA.16816.F32.BF16 R28, R168.reuse, R8, R28 ;  /* 0x00000008a81c723c */ /* 0x048ff0000004181c */
[----:B------:R-:W-:Y:S04]  /*8b10*/  HMMA.16816.F32.BF16 R32, R168, R10, R32 ;  /* 0x0000000aa820723c */ /* 0x000fe80000041820 */
[----:B-----5:R-:W-:Y:S04]  /*8b20*/  FMUL.FTZ R0, R13, c[0x0][0x320] ;  /* 0x0000c8000d007a20 */ /* 0x020fe80000410000 */
[----:B------:R3:W1:Y:S04]  /*8b30*/  MUFU.TANH R180, R0 ;  /* 0x0000000000b47308 */ /* 0x0006680000002400 */
[----:B---3--:R-:W-:Y:S06]  /*8b40*/  FMUL.FTZ R0, R14, c[0x0][0x320] ;  /* 0x0000c8000e007a20 */ /* 0x008fec0000410000 */
[----:B------:R3:W1:Y:S02]  /*8b50*/  MUFU.TANH R187, R0 ;  /* 0x0000000000bb7308 */ /* 0x0006640000002400 */
[----:B---3--:R-:W-:Y:S08]  /*8b60*/  FMUL.FTZ R0, R15, c[0x0][0x320] ;  /* 0x0000c8000f007a20 */ /* 0x008ff00000410000 */
        /* <DEDUP_REMOVED lines=36> */
[----:B------:R3:W1:Y:S01]  /*8db0*/  MUFU.TANH R175, R0 ;  /* 0x0000000000af7308 */ /* 0x0006620000002400 */
[----:B------:R-:W-:-:S05]  /*8dc0*/  @!P0 BRA `(.L_x_2086) ;  /* 0x000005f000008947 */ /* 0x000fca0003800000 */
[----:B--2-4-:R-:W-:Y:S01]  /*8dd0*/  SHF.R.S32.HI R6, RZ, 0x1f, R222 ;  /* 0x0000001fff067819 */ /* 0x014fe200000114de */
[----:B------:R-:W-:Y:S01]  /*8de0*/  IMAD.MOV.U32 R194, RZ, RZ, c[0x0][0x2b8] ;  /* 0x0000ae00ffc27624 */ /* 0x000fe200078e00ff */
[----:B------:R-:W-:Y:S01]  /*8df0*/  SHF.R.S32.HI R7, RZ, 0x1f, R223 ;  /* 0x0000001fff077819 */ /* 0x000fe200000114df */
[----:B------:R-:W-:Y:S01]  /*8e00*/  IMAD R2, R214, 0x40, R232 ;  /* 0x00000040d6027824 */ /* 0x000fe200078e02e8 */
[----:B------:R-:W-:Y:S01]  /*8e10*/  SHF.L.U64.HI R13, R222, 0x1, R6 ;  /* 0x00000001de0d7819 */ /* 0x000fe20000010206 */
[----:B------:R-:W-:Y:S01]  /*8e20*/  IMAD.MOV.U32 R216, RZ, RZ, RZ ;  /* 0x000000ffffd87224 */ /* 0x000fe200078e00ff */
[----:B------:R-:W-:Y:S01]  /*8e30*/  ISETP.NE.AND P1, PT, R194, 0x1, PT ;  /* 0x00000001c200780c */ /* 0x000fe20003f25270 */
[----:B------:R-:W-:Y:S01]  /*8e40*/  IMAD.SHL.U32 R25, R224, 0x2, RZ ;  /* 0x00000002e0197824 */ /* 0x000fe200078e00ff */
[----:B------:R-:W-:Y:S01]  /*8e50*/  IADD3 R2, R2, -0x40, R229 ;  /* 0xffffffc002027810 */ /* 0x000fe20007ffe0e5 */
[----:B------:R-:W-:Y:S01]  /*8e60*/  IMAD.SHL.U32 R24, R222, 0x2, RZ ;  /* 0x00000002de187824 */ /* 0x000fe200078e00ff */
[----:B------:R-:W-:Y:S01]  /*8e70*/  SHF.R.S32.HI R194, RZ, 0x1f, R224 ;  /* 0x0000001fffc27819 */ /* 0x000fe200000114e0 */
[----:B------:R-:W-:Y:S01]  /*8e80*/  IMAD.SHL.U32 R23, R223, 0x2, RZ ;  /* 0x00000002df177824 */ /* 0x000fe200078e00ff */
[----:B------:R-:W-:Y:S01]  /*8e90*/  SHF.R.S32.HI R6, RZ, 0x1f, R217 ;  /* 0x0000001fff067819 */ /* 0x000fe200000114d9 */
[----:B---3--:R-:W-:Y:S01]  /*8ea0*/  IMAD.MOV.U32 R0, RZ, RZ, R2 ;  /* 0x000000ffff007224 */ /* 0x008fe200078e0002 */
[----:B------:R-:W-:Y:S01]  /*8eb0*/  SHF.L.U64.HI R14, R224, 0x1, R194 ;  /* 0x00000001e00e7819 */ /* 0x000fe200000102c2 */
[----:B------:R-:W-:Y:S01]  /*8ec0*/  IMAD.SHL.U32 R22, R217, 0x2, RZ ;  /* 0x00000002d9167824 */ /* 0x000fe200078e00ff */
[----:B------:R-:W-:Y:S02]  /*8ed0*/  SHF.L.U64.HI R12, R223, 0x1, R7 ;  /* 0x00000001df0c7819 */ /* 0x000fe40000010207 */
[----:B------:R-:W-:Y:S01]  /*8ee0*/  SHF.L.U64.HI R9, R217, 0x1, R6 ;  /* 0x00000001d9097819 */ /* 0x000fe20000010206 */
[----:B------:R-:W-:Y:S05]  /*8ef0*/  @P1 IMAD.HI.U32 R3, R2, c[0x0][0x2bc], RZ ;  /* 0x0000af0002031a27 */ /* 0x000fea00078e00ff */
[----:B------:R-:W-:Y:S04]  /*8f00*/  @P1 SHF.R.U32.HI R0, RZ, c[0x0][0x2c0], R3 ;  /* 0x0000b000ff001a19 */ /* 0x000fe80000011603 */
[C---:B------:R-:W-:Y:S04]  /*8f10*/  @!P6 IADD3 R3, P0, R0.reuse, R236, RZ ;  /* 0x000000ec0003e210 */ /* 0x040fe80007f1e0ff */
[----:B------:R-:W-:Y:S01]  /*8f20*/  @!P6 LEA.HI.X.SX32 R5, R0, R240, 0x1, P0 ;  /* 0x000000f00005e211 */ /* 0x000fe200000f0eff */
[----:B------:R-:W-:Y:S01]  /*8f30*/  IMAD.MOV R0, RZ, RZ, -R0 ;  /* 0x000000ffff007224 */ /* 0x000fe200078e0a00 */
[C---:B------:R-:W-:Y:S03]  /*8f40*/  @!P6 LEA R4, P0, R3.reuse, c[0x0][0x2a0], 0x2 ;  /* 0x0000a8000304ea11 */ /* 0x040fe600078010ff */
[----:B------:R-:W-:Y:S01]  /*8f50*/  IMAD R218, R0, c[0x0][0x2b8], R2 ;  /* 0x0000ae0000da7a24 */ /* 0x000fe200078e0202 */
[----:B------:R-:W-:Y:S03]  /*8f60*/  @!P6 LEA.HI.X R5, R3, c[0x0][0x2a4], R5, 0x2, P0 ;  /* 0x0000a9000305ea11 */ /* 0x000fe600000f1405 */
[----:B------:R-:W-:Y:S01]  /*8f70*/  IMAD.WIDE.U32 R2, R218, c[0x0][0x1e0], RZ ;  /* 0x00007800da027a25 */ /* 0x000fe200078e00ff */
        /* <DEDUP_REMOVED lines=15> */
.L_x_2218:
[----:B------:R-:W-:-:S05]  /*9070*/  BRA.DIV ~URZ, `(.L_x_2088) ;  /* 0x000122327f007947 */ /* 0x000fca000b800000 */
[----:B------:R-:W4:Y:S01]  /*9080*/  SHFL.IDX PT, R0, R8, RZ, 0x181f ;  /* 0x00181fff08007589 */ /* 0x000f2200000e0000 */
[----:B------:R-:W-:Y:S02]  /*9090*/  ISETP.GE.AND P2, PT, R217, c[0x0][0x1d4], PT ;  /* 0x00007500d9007a0c */ /* 0x000fe40003f46270 */
[----:B------:R-:W-:Y:S02]  /*90a0*/  ISETP.GE.AND P3, PT, R223, c[0x0][0x1d4], PT ;  /* 0x00007500df007a0c */ /* 0x000fe40003f66270 */
[----:B------:R-:W-:Y:S04]  /*90b0*/  ISETP.GE.AND P1, PT, R222, c[0x0][0x1d4], PT ;  /* 0x00007500de007a0c */ /* 0x000fe80003f26270 */
[----:B------:R-:W-:Y:S02]  /*90c0*/  SEL R11, RZ, 0x10, P1 ;  /* 0x00000010ff0b7807 */ /* 0x000fe40000800000 */
[----:B----4-:R-:W-:Y:S05]  /*90d0*/  IADD3 R6, P0, R0, R22, RZ ;  /* 0x0000001600067210 */ /* 0x010fea0007f1e0ff */
[----:B---3--:R-:W-:Y:S01]  /*90e0*/  IMAD.X R7, R4, 0x1, R9, P0 ;  /* 0x0000000104077824 */ /* 0x008fe200000e0609 */
[----:B------:R-:W-:Y:S04]  /*90f0*/  IADD3 R2, P0, R0, R23, RZ ;  /* 0x0000001700027210 */ /* 0x000fe80007f1e0ff */
[----:B------:R-:W-:Y:S01]  /*9100*/  @!PT LDS RZ, [RZ] ;  /* 0x00000000fffff984 */ /* 0x000fe20000000800 */
[----:B------:R-:W-:Y:S01]  /*9110*/  @!PT LDS RZ, [RZ] ;  /* 0x00000000fffff984 */ /* 0x000fe20000000800 */
[----:B------:R3:W-:Y:S01]  /*9120*/  LDGSTS.E.BYPASS.LTC128B.128 [R215+0x8100], [R6.64], !P2 ;  /* 0x0810000006d77fae */ /* 0x0007e2000d101d46 */
[----:B------:R-:W-:Y:S05]  /*9130*/  IMAD.X R3, R4, 0x1, R12, P0 ;  /* 0x0000000104037824 */ /* 0x000fea00000e060c */
[----:B------:R4:W-:Y:S01]  /*9140*/  LDGSTS.E.BYPASS.LTC128B.128 [R215+0xa100], [R2.64], !P3 ;  /* 0x0a10000002d77fae */ /* 0x0009e2000d901d46 */
[----:B---3--:R-:W-:Y:S02]  /*9150*/  SEL R6, RZ, 0x10, P2 ;  /* 0x00000010ff067807 */ /* 0x008fe40001000000 */
[----:B----4-:R-:W-:Y:S05]  /*9160*/  IADD3 R2, P0, R0, R24, RZ ;  /* 0x0000001800027210 */ /* 0x010fea0007f1e0ff */
[----:B------:R-:W-:Y:S05]  /*9170*/  IMAD.X R3, R4, 0x1, R13, P0 ;  /* 0x0000000104037824 */ /* 0x000fea00000e060d */
[----:B------:R3:W-:Y:S02]  /*9180*/  LDGSTS.E.BYPASS.LTC128B.128 [R215+0xc100], [R2.64], !P1 ;  /* 0x0c10000002d77fae */ /* 0x0007e4000c901d46 */
[----:B---3--:R-:W-:Y:S02]  /*9190*/  IADD3 R2, P0, R0, R25, RZ ;  /* 0x0000001900027210 */ /* 0x008fe40007f1e0ff */
[----:B------:R-:W3:Y:S03]  /*91a0*/  SHFL.IDX PT, R0, R8, 0x1, 0x181f ;  /* 0x00381f0008007f89 */ /* 0x000ee600000e0000 */
[----:B------:R-:W-:Y:S01]  /*91b0*/  IMAD.X R3, R4, 0x1, R14, P0 ;  /* 0x0000000104037824 */ /* 0x000fe200000e060e */
[----:B------:R-:W-:Y:S01]  /*91c0*/  ISETP.GE.AND P0, PT, R224, c[0x0][0x1d4], PT ;  /* 0x00007500e0007a0c */ /* 0x000fe20003f06270 */
[----:B------:R4:W2:Y:S03]  /*91d0*/  SHFL.IDX PT, R4, R5, 0x1, 0x181f ;  /* 0x00381f0005047f89 */ /* 0x0008a600000e0000 */
[----:B------:R-:W-:Y:S09]  /*91e0*/  SEL R10, RZ, 0x10, P0 ;  /* 0x00000010ff0a7807 */ /* 0x000ff20000000000 */
[----:B------:R1:W-:Y:S01]  /*91f0*/  LDGSTS.E.BYPASS.LTC128B.128 [R215+0xe100], [R2.64], !P0 ;  /* 0x0e10000002d77fae */ /* 0x0003e2000c101d46 */
[----:B--2-4-:R-:W-:Y:S03]  /*9200*/  SEL R5, RZ, 0x10, P3 ;  /* 0x00000010ff057807 */ /* 0x014fe60001800000 */
.L_x_2219:
[C---:B-1-3--:R-:W-:Y:S02]  /*9210*/  IADD3 R2, -R6.reuse, 0x10, RZ ;  /* 0x0000001006027810 */ /* 0x04afe40007ffe1ff */
        /* <DEDUP_REMOVED lines=9> */
[----:B-1----:R-:W-:Y:S04]  /*92b0*/  IADD3 R2, -R5, 0x10, RZ ;  /* 0x0000001005027810 */ /* 0x002fe80007ffe1ff */
[----:B------:R-:W-:Y:S04]  /*92c0*/  LOP3.LUT R2, R2, 0xf, RZ, 0xc0, !PT ;  /* 0x0000000f02027812 */ /* 0x000fe800078ec0ff */
[----:B------:R-:W-:Y:S02]  /*92d0*/  IADD3 R8, P1, P0, R2, R0, R23 ;  /* 0x0000000002087210 */ /* 0x000fe4000783e017 */
[C---:B------:R-:W-:Y:S02]  /*92e0*/  IADD3 R2, -R11.reuse, 0x10, RZ ;  /* 0x000000100b027810 */ /* 0x040fe40007ffe1ff */
[----:B------:R-:W-:Y:S02]  /*92f0*/  IADD3.X R9, RZ, R4, R12, P1, P0 ;  /* 0x00000004ff097210 */ /* 0x000fe40000fe040c */
[----:B------:R-:W-:Y:S03]  /*9300*/  LOP3.LUT R2, R2, 0xf, RZ, 0xc0, !PT ;  /* 0x0000000f02027812 */ /* 0x000fe600078ec0ff */
[----:B------:R1:W-:Y:S01]  /*9310*/  LDGSTS.E.BYPASS.LTC128B.128.ZFILL [R215+0xb100], [R8.64], P2 ;  /* 0x0b10000008d77fae */ /* 0x0003e20009141d46 */
[----:B------:R-:W-:Y:S02]  /*9320*/  IADD3 R6, P1, P0, R2, R0, R24 ;  /* 0x0000000002067210 */ /* 0x000fe4000783e018 */
[----:B------:R-:W-:Y:S02]  /*9330*/  IADD3 R2, -R10, 0x10, RZ ;  /* 0x000000100a027810 */ /* 0x000fe40007ffe1ff */
        /* <DEDUP_REMOVED lines=8> */
.L_x_2086:
[----:B--2-4-:R-:W-:Y:S05]  /*93c0*/  BSYNC B0 ;  /* 0x0000000000007941 */ /* 0x014fea0003800000 */
.L_x_2085:
[----:B---3--:R-:W-:Y:S01]  /*93d0*/  IMAD.MOV.U32 R0, RZ, RZ, c[0x0][0x2c4] ;  /* 0x0000b100ff007624 */ /* 0x008fe200078e00ff */
        /* <DEDUP_REMOVED lines=11> */
[C---:B-1----:R-:W-:Y:S02]  /*9490*/  IADD3 R6, R0.reuse, UR4, RZ ;  /* 0x0000000400067c10 */ /* 0x042fe4000fffe0ff */
[----:B------:R-:W-:Y:S01]  /*94a0*/  IADD3 R7, R0, c[0x0][0x328], RZ ;  /* 0x0000ca0000077a10 */ /* 0x000fe20007ffe0ff */
[----:B------:R-:W-:-:S05]  /*94b0*/  BRA.DIV ~URZ, `(.L_x_2089) ;  /* 0x000120827f007947 */ /* 0x000fca000b800000 */
[----:B------:R1:W2:Y:S02]  /*94c0*/  SHFL.IDX PT, R3, R4, RZ, 0x1c1f ;  /* 0x001c1fff04037589 */ /* 0x0002a400000e0000 */
.L_x_2220:
        /* <DEDUP_REMOVED lines=19> */
.L_x_2092:
[----:B------:R-:W-:Y:S04]  /*9600*/  MOV R8, 0x1 ;  /* 0x0000000100087802 */ /* 0x000fe80000000f00 */
[----:B------:R-:W-:Y:S11]  /*9610*/  ISETP.NE.AND P0, PT, R8, c[0x0][0x32c], PT ;  /* 0x0000cb0008007a0c */ /* 0x000ff60003f05270 */
[----:B------:R-:W-:Y:S02]  /*9620*/  @!UPT UIADD3 URZ, URZ, URZ, URZ ;  /* 0x0000003f3f3ff290 */ /* 0x000fe4000fffe03f */
[----:B------:R-:W-:Y:S05]  /*9630*/  @P0 IMAD.HI.U32 R8, R3, c[0x0][0x330], RZ ;  /* 0x0000cc0003080a27 */ /* 0x000fea00078e00ff */
[----:B------:R-:W-:Y:S02]  /*9640*/  @P0 SHF.R.U32.HI R3, RZ, c[0x0][0x334], R8 ;  /* 0x0000cd00ff030a19 */ /* 0x000fe40000011608 */
.L_x_2093:
[----:B------:R-:W-:Y:S05]  /*9650*/  BSYNC B0 ;  /* 0x0000000000007941 */ /* 0x000fea0003800000 */
.L_x_2091:
[----:B------:R-:W-:Y:S04]  /*9660*/  IMAD R3, R3, c[0x0][0x32c], -R5 ;  /* 0x0000cb0003037a24 */ /* 0x000fe800078e0a05 */
[----:B------:R-:W-:Y:S05]  /*9670*/  IMAD.IADD R3, R3, 0x1, -R231 ;  /* 0x0000000103037824 */ /* 0x000fea00078e0ae7 */
[----:B------:R-:W-:Y:S02]  /*9680*/  IMNMX R0, R0, R3, !PT ;  /* 0x0000000300007217 */ /* 0x000fe40007800200 */
[----:B------:R-:W-:Y:S04]  /*9690*/  IADD3 R3, R3, c[0x0][0x32c], RZ ;  /* 0x0000cb0003037a10 */ /* 0x000fe80007ffe0ff */
[----:B------:R-:W-:Y:S02]  /*96a0*/  IMNMX R2, R2, R3, PT ;  /* 0x0000000302027217 */ /* 0x000fe40003800200 */
.L_x_2090:
        /* <DEDUP_REMOVED lines=50> */
[----:B------:R2:W3:Y:S02]  /*99d0*/  SHFL.IDX PT, R3, R4, 0x1, 0x1c1f ;  /* 0x003c1f0004037f89 */ /* 0x0004e400000e0000 */
.L_x_2221:
        /* <DEDUP_REMOVED lines=12> */
[----:B-12---:R-:W-:Y:S05]  /*9aa0*/  IMAD.MOV.U32 R4, RZ, RZ, 0x1 ;  /* 0x00000001ff047424 */ /* 0x006fea00078e00ff */
[----:B------:R-:W-:Y:S11]  /*9ab0*/  ISETP.NE.AND P0, PT, R4, c[0x0][0x32c], PT ;  /* 0x0000cb0004007a0c */ /* 0x000ff60003f05270 */
[----:B------:R-:W-:Y:S02]  /*9ac0*/  @!UPT UIADD3 URZ, URZ, URZ, URZ ;  /* 0x0000003f3f3ff290 */ /* 0x000fe4000fffe03f */
[----:B------:R-:W-:Y:S05]  /*9ad0*/  @P0 IMAD.HI.U32 R4, R3, c[0x0][0x330], RZ ;  /* 0x0000cc0003040a27 */ /* 0x000fea00078e00ff */
[----:B------:R-:W-:Y:S04]  /*9ae0*/  @P0 SHF.R.U32.HI R3, RZ, c[0x0][0x334], R4 ;  /* 0x0000cd00ff030a19 */ /* 0x000fe80000011604 */
[----:B------:R-:W-:Y:S01]  /*9af0*/  LOP3.LUT R3, RZ, R3, RZ, 0x33, !PT ;  /* 0x00000003ff037212 */ /* 0x000fe200078e33ff */
[----:B------:R-:W-:-:S05]  /*9b00*/  BRA `(.L_x_2098) ;  /* 0x0000005000007947 */ /* 0x000fca0003800000 */
.L_x_2097:
[----:B-12---:R-:W-:Y:S04]  /*9b10*/  MOV R4, 0x1 ;  /* 0x0000000100047802 */ /* 0x006fe80000000f00 */
[----:B------:R-:W-:Y:S11]  /*9b20*/  ISETP.NE.AND P0, PT, R4, c[0x0][0x32c], PT ;  /* 0x0000cb0004007a0c */ /* 0x000ff60003f05270 */
[----:B------:R-:W-:Y:S02]  /*9b30*/  @!UPT UIADD3 URZ, URZ, URZ, URZ ;  /* 0x0000003f3f3ff290 */ /* 0x000fe4000fffe03f */
[----:B------:R-:W-:Y:S05]  /*9b40*/  @P0 IMAD.HI.U32 R4, R3, c[0x0][0x330], RZ ;  /* 0x0000cc0003040a27 */ /* 0x000fea00078e00ff */
[----:B------:R-:W-:Y:S02]  /*9b50*/  @P0 SHF.R.U32.HI R3, RZ, c[0x0][0x334], R4 ;  /* 0x0000cd00ff030a19 */ /* 0x000fe40000011604 */
.L_x_2098:
[----:B------:R-:W-:Y:S05]  /*9b60*/  BSYNC B0 ;  /* 0x0000000000007941 */ /* 0x000fea0003800000 */
.L_x_2096:
[----:B------:R-:W-:Y:S04]  /*9b70*/  IMAD R5, R3, c[0x0][0x32c], -R5 ;  /* 0x0000cb0003057a24 */ /* 0x000fe800078e0a05 */
[----:B------:R-:W-:Y:S05]  /*9b80*/  IMAD.IADD R3, R5, 0x1, -R231 ;  /* 0x0000000105037824 */ /* 0x000fea00078e0ae7 */
[----:B------:R-:W-:Y:S02]  /*9b90*/  IMNMX R0, R0, R3, !PT ;  /* 0x0000000300007217 */ /* 0x000fe40007800200 */
[----:B------:R-:W-:Y:S04]  /*9ba0*/  IADD3 R3, R3, c[0x0][0x32c], RZ ;  /* 0x0000cb0003037a10 */ /* 0x000fe80007ffe0ff */
[----:B------:R-:W-:Y:S02]  /*9bb0*/  IMNMX R2, R2, R3, PT ;  /* 0x0000000302027217 */ /* 0x000fe40003800200 */
.L_x_2095:
        /* <DEDUP_REMOVED lines=82> */
.L_x_2222:
[----:B-12---:R-:W-:Y:S01]  /*a0e0*/  FMNMX.FTZ R4, R4, R0, !PT ;  /* 0x0000000004047209 */ /* 0x006fe20007810000 */
[----:B------:R-:W-:-:S05]  /*a0f0*/  BRA.DIV ~URZ, `(.L_x_2100) ;  /* 0x000115627f007947 */ /* 0x000fca000b800000 */
[----:B------:R-:W1:Y:S02]  /*a100*/  SHFL.BFLY PT, R0, R4, 0x1, 0x1f ;  /* 0x0c201f0004007f89 */ /* 0x000e6400000e0000 */
[----:B-1----:R-:W-:Y:S02]  /*a110*/  FMNMX.FTZ R132, R4, R0, !PT ;  /* 0x0000000004847209 */ /* 0x002fe40007810000 */
[----:B------:R-:W1:Y:S02]  /*a120*/  SHFL.BFLY PT, R0, R5, 0x2, 0x1f ;  /* 0x0c401f0005007f89 */ /* 0x000e6400000e0000 */
[----:B-1----:R-:W-:Y:S05]  /*a130*/  FMNMX.FTZ R4, R5, R0, !PT ;  /* 0x0000000005047209 */ /* 0x002fea0007810000 */
[----:B------:R1:W2:Y:S02]  /*a140*/  SHFL.BFLY PT, R0, R4, 0x1, 0x1f ;  /* 0x0c201f0004007f89 */ /* 0x0002a400000e0000 */
.L_x_2223:
        /* <DEDUP_REMOVED lines=23> */
[----:B------:R-:W2:Y:S01]  /*a2c0*/  MUFU.EX2 R5, R5 ;  /* 0x0000000500057308 */ /* 0x000ea20000000800 */
[--C-:B------:R-:W-:Y:S02]  /*a2d0*/  FFMA.FTZ R193, R25, c[0x0][0x2d0], -R2.reuse ;  /* 0x0000b40019c17a23 */ /* 0x100fe40000010802 */
[--C-:B------:R-:W-:Y:S02]  /*a2e0*/  FFMA.FTZ R196, R24, c[0x0][0x2d0], -R2.reuse ;  /* 0x0000b40018c47a23 */ /* 0x100fe40000010802 */
[--C-:B------:R-:W-:Y:S02]  /*a2f0*/  FFMA.FTZ R133, R168, c[0x0][0x2d0], -R2.reuse ;  /* 0x0000b400a8857a23 */ /* 0x100fe40000010802 */
[----:B------:R-:W-:Y:S03]  /*a300*/  FFMA.FTZ R194, R23, c[0x0][0x2d0], -R2 ;  /* 0x0000b40017c27a23 */ /* 0x000fe60000010802 */
[----:B------:R3:W-:Y:S01]  /*a310*/  MUFU.EX2 R23, R133 ;  /* 0x0000008500177308 */ /* 0x0007e20000000800 */
[C---:B-1----:R-:W-:Y:S02]  /*a320*/  FFMA.FTZ R2, R0.reuse, R225, R4 ;  /* 0x000000e100027223 */ /* 0x042fe40000010004 */
[C---:B------:R-:W-:Y:S02]  /*a330*/  FMUL.FTZ R32, R0.reuse, R136 ;  /* 0x0000008800207220 */ /* 0x040fe40000410000 */
[C---:B------:R-:W-:Y:S02]  /*a340*/  FMUL.FTZ R33, R0.reuse, R137 ;  /* 0x0000008900217220 */ /* 0x040fe40000410000 */
[C---:B------:R-:W-:Y:S02]  /*a350*/  FMUL.FTZ R25, R0.reuse, R145 ;  /* 0x0000009100197220 */ /* 0x040fe40000410000 */
[C---:B------:R-:W-:Y:S02]  /*a360*/  FMUL.FTZ R24, R0.reuse, R144 ;  /* 0x0000009000187220 */ /* 0x040fe40000410000 */
[----:B--2---:R-:W-:Y:S01]  /*a370*/  FADD.FTZ R22, R5, R2 ;  /* 0x0000000205167221 */ /* 0x004fe20000010000 */
[----:B------:R-:W-:Y:S01]  /*a380*/  FSEL R2, R3, RZ, P0 ;  /* 0x000000ff03027208 */ /* 0x000fe20000000000 */
[----:B------:R-:W-:Y:S01]  /*a390*/  FMUL.FTZ R28, R0, R140 ;  /* 0x0000008c001c7220 */ /* 0x000fe20000410000 */
[----:B------:R-:W-:Y:S01]  /*a3a0*/  F2FP.BF16.PACK_AB R168, R5, R4 ;  /* 0x0000000405a8723e */ /* 0x000fe200000010ff */
[----:B------:R-:W-:Y:S01]  /*a3b0*/  FMUL.FTZ R4, R3, c[0x0][0x2d0] ;  /* 0x0000b40003047a20 */ /* 0x000fe20000410000 */
[----:B------:R-:W-:Y:S01]  /*a3c0*/  MUFU.EX2 R144, R178 ;  /* 0x000000b200907308 */ /* 0x000fe20000000800 */
[----:B------:R-:W-:Y:S02]  /*a3d0*/  FADD.FTZ R2, -R2, R134 ;  /* 0x0000008602027221 */ /* 0x000fe40000010100 */
[----:B------:R-:W-:Y:S01]  /*a3e0*/  FMUL.FTZ R29, R0, R141 ;  /* 0x0000008d001d7220 */ /* 0x000fe20000410000 */
[----:B------:R-:W-:Y:S01]  /*a3f0*/  FSEL R4, R4, RZ, P0 ;  /* 0x000000ff04047208 */ /* 0x000fe20000000000 */
[----:B------:R-:W-:Y:S01]  /*a400*/  FMUL.FTZ R2, R2, c[0x0][0x2d0] ;  /* 0x0000b40002027a20 */ /* 0x000fe20000410000 */
[----:B------:R-:W-:Y:S01]  /*a410*/  ISETP.GT.AND P0, PT, R214, R207, PT ;  /* 0x000000cfd600720c */ /* 0x000fe20003f04270 */
[----:B------:R-:W-:Y:S01]  /*a420*/  FMUL.FTZ R36, R0, R36 ;  /* 0x0000002400247220 */ /* 0x000fe20000410000 */
[----:B------:R-:W-:Y:S01]  /*a430*/  IADD3 R214, R214, -0x1, RZ ;  /* 0xffffffffd6d67810 */ /* 0x000fe20007ffe0ff */
[--C-:B------:R-:W-:Y:S02]  /*a440*/  FFMA.FTZ R5, R21, c[0x0][0x2d0], -R4.reuse ;  /* 0x0000b40015057a23 */ /* 0x100fe40000010804 */
[----:B------:R-:W1:Y:S01]  /*a450*/  MUFU.EX2 R21, R35 ;  /* 0x0000002300157308 */ /* 0x000e620000000800 */
[--C-:B------:R-:W-:Y:S02]  /*a460*/  FFMA.FTZ R6, R6, c[0x0][0x2d0], -R4.reuse ;  /* 0x0000b40006067a23 */ /* 0x100fe40000010804 */
[--C-:B------:R-:W-:Y:S02]  /*a470*/  FFMA.FTZ R195, R7, c[0x0][0x2d0], -R4.reuse ;  /* 0x0000b40007c37a23 */ /* 0x100fe40000010804 */
[--C-:B---3--:R-:W-:Y:S02]  /*a480*/  FFMA.FTZ R133, R20, c[0x0][0x2d0], -R4.reuse ;  /* 0x0000b40014857a23 */ /* 0x108fe40000010804 */
[--C-:B------:R-:W-:Y:S02]  /*a490*/  FFMA.FTZ R134, R19, c[0x0][0x2d0], -R4.reuse ;  /* 0x0000b40013867a23 */ /* 0x100fe40000010804 */
[--C-:B------:R-:W-:Y:S01]  /*a4a0*/  FFMA.FTZ R175, R16, c[0x0][0x2d0], -R4.reuse ;  /* 0x0000b40010af7a23 */ /* 0x100fe20000010804 */
[----:B------:R-:W2:Y:S01]  /*a4b0*/  MUFU.EX2 R2, R2 ;  /* 0x0000000200027308 */ /* 0x000ea20000000800 */
[----:B------:R-:W-:Y:S02]  /*a4c0*/  FMUL.FTZ R16, R0, R152 ;  /* 0x0000009800107220 */ /* 0x000fe40000410000 */
[--C-:B------:R-:W-:Y:S02]  /*a4d0*/  FFMA.FTZ R183, R12, c[0x0][0x2d0], -R4.reuse ;  /* 0x0000b4000cb77a23 */ /* 0x100fe40000010804 */
[----:B------:R-:W-:Y:S02]  /*a4e0*/  FMUL.FTZ R12, R0, R156 ;  /* 0x0000009c000c7220 */ /* 0x000fe40000410000 */
[--C-:B------:R-:W-:Y:S02]  /*a4f0*/  FFMA.FTZ R174, R18, c[0x0][0x2d0], -R4.reuse ;  /* 0x0000b40012ae7a23 */ /* 0x100fe40000010804 */
[--C-:B------:R-:W-:Y:S01]  /*a500*/  FFMA.FTZ R173, R17, c[0x0][0x2d0], -R4.reuse ;  /* 0x0000b40011ad7a23 */ /* 0x100fe20000010804 */
[----:B------:R-:W-:Y:S01]  /*a510*/  MUFU.EX2 R7, R6 ;  /* 0x0000000600077308 */ /* 0x000fe20000000800 */
[--C-:B------:R-:W-:Y:S02]  /*a520*/  FFMA.FTZ R184, R11, c[0x0][0x2d0], -R4.reuse ;  /* 0x0000b4000bb87a23 */ /* 0x100fe40000010804 */
[--C-:B------:R-:W-:Y:S01]  /*a530*/  FFMA.FTZ R189, R10, c[0x0][0x2d0], -R4.reuse ;  /* 0x0000b4000abd7a23 */ /* 0x100fe20000010804 */
[----:B-1----:R-:W-:Y:S01]  /*a540*/  F2FP.BF16.PACK_AB R170, R21, R23 ;  /* 0x0000001715aa723e */ /* 0x002fe200000010ff */
[--C-:B------:R-:W-:Y:S02]  /*a550*/  FFMA.FTZ R190, R9, c[0x0][0x2d0], -R4.reuse ;  /* 0x0000b40009be7a23 */ /* 0x100fe40000010804 */
[--C-:B------:R-:W-:Y:S02]  /*a560*/  FFMA.FTZ R191, R8, c[0x0][0x2d0], -R4.reuse ;  /* 0x0000b40008bf7a23 */ /* 0x100fe40000010804 */
[--C-:B------:R-:W-:Y:S01]  /*a570*/  FFMA.FTZ R176, R15, c[0x0][0x2d0], -R4.reuse ;  /* 0x0000b4000fb07a23 */ /* 0x100fe20000010804 */
[----:B------:R-:W1:Y:S01]  /*a580*/  MUFU.EX2 R6, R5 ;  /* 0x0000000500067308 */ /* 0x000e620000000800 */
[--C-:B------:R-:W-:Y:S02]  /*a590*/  FFMA.FTZ R182, R14, c[0x0][0x2d0], -R4.reuse ;  /* 0x0000b4000eb67a23 */ /* 0x100fe40000010804 */
[----:B------:R-:W-:Y:S02]  /*a5a0*/  FFMA.FTZ R181, R13, c[0x0][0x2d0], -R4 ;  /* 0x0000b4000db57a23 */ /* 0x000fe40000010804 */
[C---:B--2---:R-:W-:Y:S02]  /*a5b0*/  FMUL.FTZ R34, R2.reuse, R138 ;  /* 0x0000008a02227220 */ /* 0x044fe40000410000 */
[----:B------:R-:W-:Y:S02]  /*a5c0*/  FMUL.FTZ R35, R2, R139 ;  /* 0x0000008b02237220 */ /* 0x000fe40000410000 */
[----:B------:R-:W2:Y:S01]  /*a5d0*/  LDSM.16.MT88.4 R136, [R203] ;  /* 0x00000000cb88783b */ /* 0x000ea20000004200 */
[----:B------:R-:W-:Y:S01]  /*a5e0*/  MUFU.EX2 R152, R133 ;  /* 0x0000008500987308 */ /* 0x000fe20000000800 */
[----:B------:R-:W-:Y:S02]  /*a5f0*/  FADD.FTZ R4, R23, R22 ;  /* 0x0000001617047221 */ /* 0x000fe40000010000 */
[C---:B------:R-:W-:Y:S02]  /*a600*/  FMUL.FTZ R8, R0.reuse, R160 ;  /* 0x000000a000087220 */ /* 0x040fe40000410000 */
[----:B------:R-:W-:Y:S02]  /*a610*/  FADD.FTZ R172, R21, R4 ;  /* 0x0000000415ac7221 */ /* 0x000fe40000010000 */
[C---:B------:R-:W-:Y:S02]  /*a620*/  FMUL.FTZ R4, R0.reuse, R164 ;  /* 0x000000a400047220 */ /* 0x040fe40000410000 */
[----:B------:R-:W-:Y:S01]  /*a630*/  FMUL.FTZ R9, R0, R161 ;  /* 0x000000a100097220 */ /* 0x000fe20000410000 */
[----:B------:R-:W3:Y:S01]  /*a640*/  MUFU.EX2 R156, R134 ;  /* 0x00000086009c7308 */ /* 0x000ee20000000800 */
[C---:B------:R-:W-:Y:S02]  /*a650*/  FMUL.FTZ R10, R2.reuse, R162 ;  /* 0x000000a2020a7220 */ /* 0x040fe40000410000 */
[----:B------:R-:W-:Y:S01]  /*a660*/  FMUL.FTZ R11, R2, R163 ;  /* 0x000000a3020b7220 */ /* 0x000fe20000410000 */
[----:B-1----:R-:W-:Y:S01]  /*a670*/  F2FP.BF16.PACK_AB R169, R6, R7 ;  /* 0x0000000706a9723e */ /* 0x002fe200000010ff */
[C---:B------:R-:W-:Y:S01]  /*a680*/  FFMA.FTZ R5, R2.reuse, R221, R7 ;  /* 0x000000dd02057223 */ /* 0x040fe20000010007 */
[----:B------:R-:W-:Y:S01]  /*a690*/  LDSM.16.MT88.4 R160, [R203+0x1800] ;  /* 0x00180000cba0783b */ /* 0x000fe20000004200 */
[----:B------:R-:W-:Y:S02]  /*a6a0*/  FMUL.FTZ R7, R2, R167 ;  /* 0x000000a702077220 */ /* 0x000fe40000410000 */
[----:B------:R-:W-:Y:S01]  /*a6b0*/  FADD.FTZ R197, R6, R5 ;  /* 0x0000000506c57221 */ /* 0x000fe20000010000 */
[----:B------:R-:W-:Y:S01]  /*a6c0*/  MUFU.EX2 R134, R177 ;  /* 0x000000b100867308 */ /* 0x000fe20000000800 */
[----:B------:R-:W-:Y:S02]  /*a6d0*/  FMUL.FTZ R5, R0, R165 ;  /* 0x000000a500057220 */ /* 0x000fe40000410000 */
[----:B------:R-:W-:Y:S02]  /*a6e0*/  FMUL.FTZ R6, R2, R166 ;  /* 0x000000a602067220 */ /* 0x000fe40000410000 */
[----:B------:R-:W-:Y:S02]  /*a6f0*/  FMUL.FTZ R13, R0, R157 ;  /* 0x0000009d000d7220 */ /* 0x000fe40000410000 */
[C---:B------:R-:W-:Y:S02]  /*a700*/  FMUL.FTZ R14, R2.reuse, R158 ;  /* 0x0000009e020e7220 */ /* 0x040fe40000410000 */
[----:B------:R-:W-:Y:S01]  /*a710*/  FMUL.FTZ R15, R2, R159 ;  /* 0x0000009f020f7220 */ /* 0x000fe20000410000 */
[----:B------:R-:W-:Y:S01]  /*a720*/  MUFU.EX2 R178, R182 ;  /* 0x000000b600b27308 */ /* 0x000fe20000000800 */
[----:B------:R-:W-:Y:S02]  /*a730*/  FMUL.FTZ R17, R0, R153 ;  /* 0x0000009900117220 */ /* 0x000fe40000410000 */
[----:B------:R-:W-:Y:S01]  /*a740*/  FMUL.FTZ R18, R2, R154 ;  /* 0x0000009a02127220 */ /* 0x000fe20000410000 */
[----:B---3--:R-:W-:Y:S01]  /*a750*/  F2FP.BF16.PACK_AB R171, R156, R152 ;  /* 0x000000989cab723e */ /* 0x008fe200000010ff */
[----:B------:R-:W-:Y:S02]  /*a760*/  FMUL.FTZ R19, R2, R155 ;  /* 0x0000009b02137220 */ /* 0x000fe40000410000 */
[----:B------:R-:W-:Y:S02]  /*a770*/  FMUL.FTZ R21, R0, R149 ;  /* 0x0000009500157220 */ /* 0x000fe40000410000 */
[C---:B------:R-:W-:Y:S01]  /*a780*/  FMUL.FTZ R22, R2.reuse, R150 ;  /* 0x0000009602167220 */ /* 0x040fe20000410000 */
[----:B------:R-:W-:Y:S01]  /*a790*/  MUFU.EX2 R177, R181 ;  /* 0x000000b500b17308 */ /* 0x000fe20000000800 */
[C---:B--2---:R-:W-:Y:S05]  /*a7a0*/  HMMA.16816.F32.BF16 R4, R168.reuse, R136, R4 ;  /* 0x00000088a804723c */ /* 0x044fea0000041804 */
[C---:B------:R-:W-:Y:S02]  /*a7b0*/  FMUL.FTZ R23, R2.reuse, R151 ;  /* 0x0000009702177220 */ /* 0x040fe40000410000 */
[C---:B------:R-:W-:Y:S01]  /*a7c0*/  FMUL.FTZ R26, R2.reuse, R146 ;  /* 0x00000092021a7220 */ /* 0x040fe20000410000 */
[C---:B------:R-:W-:Y:S01]  /*a7d0*/  HMMA.16816.F32.BF16 R8, R168.reuse, R138, R8 ;  /* 0x0000008aa808723c */ /* 0x040fe20000041808 */
[----:B------:R-:W1:Y:S01]  /*a7e0*/  LDSM.16.MT88.4 R136, [R204] ;  /* 0x00000000cc88783b */ /* 0x000e620000004200 */
[----:B------:R-:W2:Y:S02]  /*a7f0*/  MUFU.EX2 R133, R180 ;  /* 0x000000b400857308 */ /* 0x000ea40000000800 */
[C---:B------:R-:W-:Y:S02]  /*a800*/  FMUL.FTZ R27, R2.reuse, R147 ;  /* 0x00000093021b7220 */ /* 0x040fe40000410000 */
[C---:B------:R-:W-:Y:S02]  /*a810*/  FMUL.FTZ R30, R2.reuse, R142 ;  /* 0x0000008e021e7220 */ /* 0x040fe40000410000 */
[----:B------:R-:W-:Y:S02]  /*a820*/  FMUL.FTZ R31, R2, R143 ;  /* 0x0000008f021f7220 */ /* 0x000fe40000410000 */
[----:B------:R-:W-:Y:S02]  /*a830*/  LDSM.16.MT88.4 R140, [R203+0x800] ;  /* 0x00080000cb8c783b */ /* 0x000fe40000004200 */
        /* <DEDUP_REMOVED lines=17> */
[C---:B------:R-:W-:Y:S01]  /*a950*/  FMUL.FTZ R50, R2.reuse, R50 ;  /* 0x0000003202327220 */ /* 0x040fe20000410000 */
[C---:B-1----:R-:W-:Y:S02]  /*a960*/  HMMA.16816.F32.BF16 R12, R168.reuse, R136, R12 ;  /* 0x00000088a80c723c */ /* 0x042fe4000004180c */
[----:B------:R-:W-:Y:S01]  /*a970*/  MUFU.EX2 R180, R175 ;  /* 0x000000af00b47308 */ /* 0x000fe20000000800 */
[----:B------:R-:W-:Y:S02]  /*a980*/  FMUL.FTZ R51, R2, R51 ;  /* 0x0000003302337220 */ /* 0x000fe40000410000 */
[C---:B------:R-:W-:Y:S02]  /*a990*/  FMUL.FTZ R52, R0.reuse, R52 ;  /* 0x0000003400347220 */ /* 0x040fe40000410000 */
[----:B------:R-:W-:Y:S01]  /*a9a0*/  FMUL.FTZ R53, R0, R53 ;  /* 0x0000003500357220 */ /* 0x000fe20000410000 */
[C---:B------:R-:W-:Y:S01]  /*a9b0*/  HMMA.16816.F32.BF16 R16, R168.reuse, R138, R16 ;  /* 0x0000008aa810723c */ /* 0x040fe20000041810 */
[----:B------:R-:W1:Y:S03]  /*a9c0*/  LDSM.16.MT88.4 R136, [R206] ;  /* 0x00000000ce88783b */ /* 0x000e660000004200 */
[C---:B------:R-:W-:Y:S01]  /*a9d0*/  FMUL.FTZ R54, R2.reuse, R54 ;  /* 0x0000003602367220 */ /* 0x040fe20000410000 */
[----:B------:R-:W-:Y:S01]  /*a9e0*/  MUFU.EX2 R175, R184 ;  /* 0x000000b800af7308 */ /* 0x000fe20000000800 */
[----:B------:R-:W-:Y:S02]  /*a9f0*/  FMUL.FTZ R55, R2, R55 ;  /* 0x0000003702377220 */ /* 0x000fe40000410000 */
[C---:B------:R-:W-:Y:S04]  /*aa00*/  FMUL.FTZ R56, R0.reuse, R56 ;  /* 0x0000003800387220 */ /* 0x040fe80000410000 */
        /* <DEDUP_REMOVED lines=87> */
[----:B--2---:R-:W-:Y:S01]  /*af80*/  FADD.FTZ R0, R133, R172 ;  /* 0x000000ac85007221 */ /* 0x004fe20000010000 */
[----:B------:R-:W2:Y:S01]  /*af90*/  MUFU.EX2 R179, R176 ;  /* 0x000000b000b37308 */ /* 0x000ea20000000800 */
[C---:B-1----:R-:W-:Y:S09]  /*afa0*/  HMMA.16816.F32.BF16 R44, R168.reuse, R136, R44 ;  /* 0x00000088a82c723c */ /* 0x042ff2000004182c */
[----:B------:R-:W-:Y:S01]  /*afb0*/  MUFU.EX2 R176, R183 ;  /* 0x000000b700b07308 */ /* 0x000fe20000000800 */
[C---:B------:R-:W-:Y:S01]  /*afc0*/  HMMA.16816.F32.BF16 R48, R168.reuse, R138, R48 ;  /* 0x0000008aa830723c */ /* 0x040fe20000041830 */
[----:B------:R-:W1:Y:S02]  /*afd0*/  LDSM.16.MT88.4 R136, [R206+0x2000] ;  /* 0x00200000ce88783b */ /* 0x000e640000004200 */
[----:B---3--:R-:W-:Y:S04]  /*afe0*/  FADD.FTZ R0, R2, R0 ;  /* 0x0000000002007221 */ /* 0x008fe80000010000 */
[----:B------:R-:W-:Y:S02]  /*aff0*/  FADD.FTZ R0, R144, R0 ;  /* 0x0000000090007221 */ /* 0x000fe40000010000 */
[----:B------:R-:W-:Y:S03]  /*b000*/  MUFU.EX2 R172, R191 ;  /* 0x000000bf00ac7308 */ /* 0x000fe60000000800 */
        /* <DEDUP_REMOVED lines=34> */
[----:B------:R-:W3:Y:S02]  /*b230*/  LDSM.16.MT88.4 R144, [R204+0x800] ;  /* 0x00080000cc90783b */ /* 0x000ee40000004200 */
[----:B------:R-:W4:Y:S01]  /*b240*/  MUFU.EX2 R2, R187 ;  /* 0x000000bb00027308 */ /* 0x000f220000000800 */
[----:B--2---:R-:W-:Y:S02]  /*b250*/  F2FP.BF16.PACK_AB R139, R179, R180 ;  /* 0x000000b4b38b723e */ /* 0x004fe400000010ff */
[----:B------:R-:W-:Y:S05]  /*b260*/  F2FP.BF16.PACK_AB R169, R173, R174 ;  /* 0x000000aeada9723e */ /* 0x000fea00000010ff */
[C---:B------:R-:W-:Y:S02]  /*b270*/  HMMA.16816.F32.BF16 R4, R136.reuse, R140, R4 ;  /* 0x0000008c8804723c */ /* 0x040fe40000041804 */
[----:B------:R-:W2:Y:S03]  /*b280*/  MUFU.EX2 R134, R185 ;  /* 0x000000b900867308 */ /* 0x000ea60000000800 */
[----:B-1----:R-:W-:Y:S03]  /*b290*/  FADD.FTZ R0, R133, R0 ;  /* 0x0000000085007221 */ /* 0x002fe60000010000 */
[C---:B------:R-:W-:Y:S01]  /*b2a0*/  HMMA.16816.F32.BF16 R8, R136.reuse, R142, R8 ;  /* 0x0000008e8808723c */ /* 0x040fe20000041808 */
[----:B------:R-:W1:Y:S03]  /*b2b0*/  LDSM.16.MT88.4 R140, [R206+0x800] ;  /* 0x00080000ce8c783b */ /* 0x000e660000004200 */
[----:B----4-:R-:W-:Y:S04]  /*b2c0*/  FADD.FTZ R0, R2, R0 ;  /* 0x0000000002007221 */ /* 0x010fe80000010000 */
[----:B------:R-:W-:Y:S04]  /*b2d0*/  FADD.FTZ R0, R148, R0 ;  /* 0x0000000094007221 */ /* 0x000fe80000010000 */
[C---:B--2---:R-:W-:Y:S01]  /*b2e0*/  FADD.FTZ R0, R134.reuse, R0 ;  /* 0x0000000086007221 */ /* 0x044fe20000010000 */
        /* <DEDUP_REMOVED lines=59> */
[C---:B-1----:R-:W-:Y:S01]  /*b6a0*/  F2FP.BF16.PACK_AB R168, R2.reuse, R133 ;  /* 0x0000008502a8723e */ /* 0x042fe200000010ff */
[----:B------:R-:W-:Y:S03]  /*b6b0*/  FADD.FTZ R0, R133, R0 ;  /* 0x0000000085007221 */ /* 0x000fe60000010000 */
[C---:B---3--:R-:W-:Y:S01]  /*b6c0*/  HMMA.16816.F32.BF16 R20, R136.reuse, R148, R20 ;  /* 0x000000948814723c */ /* 0x048fe20000041814 */
[----:B------:R-:W1:Y:S03]  /*b6d0*/  MUFU.EX2 R133, R195 ;  /* 0x000000c300857308 */ /* 0x000e660000000800 */
        /* <DEDUP_REMOVED lines=8> */
[----:B-1----:R-:W-:Y:S04]  /*b760*/  F2FP.BF16.PACK_AB R171, R133, R172 ;  /* 0x000000ac85ab723e */ /* 0x002fe800000010ff */
[C---:B--2---:R-:W-:Y:S08]  /*b770*/  HMMA.16816.F32.BF16 R36, R136.reuse, R144, R36 ;  /* 0x000000908824723c */ /* 0x044ff00000041824 */
        /* <DEDUP_REMOVED lines=58> */
[----:B------:R-:W-:Y:S04]  /*bb20*/  FADD.FTZ R0, R175, R0 ;  /* 0x00000000af007221 */ /* 0x000fe80000010000 */
[C---:B------:R-:W-:Y:S04]  /*bb30*/  HMMA.16816.F32.BF16 R136, R168.reuse, R138, R32 ;  /* 0x0000008aa888723c */ /* 0x040fe80000041820 */
[----:B------:R-:W-:Y:S04]  /*bb40*/  FADD.FTZ R0, R174, R0 ;  /* 0x00000000ae007221 */ /* 0x000fe80000010000 */
[C---:B---3--:R-:W-:Y:S04]  /*bb50*/  HMMA.16816.F32.BF16 R36, R168.reuse, R4, R36 ;  /* 0x00000004a824723c */ /* 0x048fe80000041824 */
[----:B------:R-:W-:Y:S04]  /*bb60*/  FADD.FTZ R0, R173, R0 ;  /* 0x00000000ad007221 */ /* 0x000fe80000010000 */
[C---:B------:R-:W-:Y:S01]  /*bb70*/  HMMA.16816.F32.BF16 R40, R168.reuse, R6, R40 ;  /* 0x00000006a828723c */ /* 0x040fe20000041828 */
[----:B------:R-:W1:Y:S03]  /*bb80*/  LDSM.16.MT88.4 R4, [R203+0x5800] ;  /* 0x00580000cb04783b */ /* 0x000e660000004200 */
[----:B------:R-:W-:Y:S04]  /*bb90*/  FADD.FTZ R0, R172, R0 ;  /* 0x00000000ac007221 */ /* 0x000fe80000010000 */
[C---:B----4-:R-:W-:Y:S04]  /*bba0*/  HMMA.16816.F32.BF16 R44, R168.reuse, R8, R44 ;  /* 0x00000008a82c723c */ /* 0x050fe8000004182c */
[----:B------:R-:W-:Y:S01]  /*bbb0*/  FADD.FTZ R221, R133, R0 ;  /* 0x0000000085dd7221 */ /* 0x000fe20000010000 */
[----:B------:R-:W-:Y:S03]  /*bbc0*/  MOV R133, R132 ;  /* 0x0000008400857202 */ /* 0x000fe60000000f00 */
        /* <DEDUP_REMOVED lines=26> */
[C---:B----4-:R-:W-:Y:S07]  /*bd70*/  HMMA.16816.F32.BF16 R124, R168.reuse, R16, R124 ;  /* 0x00000010a87c723c */ /* 0x050fee000004187c */
[----:B------:R-:W-:Y:S01]  /*bd80*/  MOV R16, R3 ;  /* 0x0000000300107202 */ /* 0x000fe20000000f00 */
[----:B------:R-:W-:Y:S01]  /*bd90*/  HMMA.16816.F32.BF16 R128, R168, R18, R128 ;  /* 0x00000012a880723c */ /* 0x000fe20000041880 */
[----:B------:R-:W-:-:S07]  /*bda0*/  @P0 BRA `(.L_x_2101) ;  /* 0xffffb94000000947 */ /* 0x000fce000383ffff */
.L_x_2080:
        /* <DEDUP_REMOVED lines=21> */
.L_x_2104:
[----:B------:R-:W-:-:S04]  /*bf00*/  MOV R3, 0x1 ;  /* 0x0000000100037802 */ /* 0x000fc80000000f00 */
[----:B------:R-:W-:-:S13]  /*bf10*/  ISETP.NE.AND P0, PT, R3, c[0x0][0x32c], PT ;  /* 0x0000cb0003007a0c */ /* 0x000fda0003f05270 */
[----:B------:R-:W-:-:S05]  /*bf20*/  @P0 IMAD.HI.U32 R3, R0, c[0x0][0x330], RZ ;  /* 0x0000cc0000030a27 */ /* 0x000fca00078e00ff */
[----:B------:R-:W-:Y:S02]  /*bf30*/  @P0 SHF.R.U32.HI R0, RZ, c[0x0][0x334], R3 ;  /* 0x0000cd00ff000a19 */ /* 0x000fe40000011603 */
.L_x_2105:
[----:B------:R-:W-:Y:S05]  /*bf40*/  BSYNC B0 ;  /* 0x0000000000007941 */ /* 0x000fea0003800000 */
.L_x_2103:
[----:B------:R-:W-:-:S05]  /*bf50*/  IMAD R0, R0, c[0x0][0x32c], RZ ;  /* 0x0000cb0000007a24 */ /* 0x000fca00078e02ff */
[----:B------:R-:W-:-:S04]  /*bf60*/  IMNMX R2, R2, R0, !PT ;  /* 0x0000000002027217 */ /* 0x000fc80007800200 */
.L_x_2102:
        /* <DEDUP_REMOVED lines=9> */
.L_x_2117:
        /* <DEDUP_REMOVED lines=43> */
.L_x_2224:
        /* <DEDUP_REMOVED lines=26> */
.L_x_2225:
        /* <DEDUP_REMOVED lines=27> */
.L_x_2108:
[----:B------:R-:W-:Y:S05]  /*c600*/  BSYNC B0 ;  /* 0x0000000000007941 */ /* 0x000fea0003800000 */
.L_x_2107:
        /* <DEDUP_REMOVED lines=198> */
[----:B------:R-:W-:Y:S02]  /*d270*/  FMUL.FTZ R10, R10, c[0x0][0x320] ;  /* 0x0000c8000a0a7a20 */ /* 0x000fe40000410000 */
[----:B------:R-:W-:Y:S04]  /*d280*/  FMUL.FTZ R3, R11, c[0x0][0x320] ;  /* 0x0000c8000b037a20 */ /* 0x000fe80000410000 */
        /* <DEDUP_REMOVED lines=69> */
[----:B--234-:R-:W-:Y:S01]  /*d6e0*/  SHF.R.S32.HI R6, RZ, 0x1f, R222 ;  /* 0x0000001fff067819 */ /* 0x01cfe200000114de */
        /* <DEDUP_REMOVED lines=12> */
[----:B-1----:R-:W-:Y:S01]  /*d7b0*/  IMAD.MOV.U32 R0, RZ, RZ, R2 ;  /* 0x000000ffff007224 */ /* 0x002fe200078e0002 */
        /* <DEDUP_REMOVED lines=28> */
.L_x_2226:
[----:B------:R-:W-:-:S05]  /*d980*/  BRA.DIV ~URZ, `(.L_x_2114) ;  /* 0x0000e1127f007947 */ /* 0x000fca000b800000 */
[----:B------:R-:W3:Y:S01]  /*d990*/  SHFL.IDX PT, R0, R8, RZ, 0x181f ;  /* 0x00181fff08007589 */ /* 0x000ee200000e0000 */
[----:B------:R-:W-:Y:S02]  /*d9a0*/  ISETP.GE.AND P2, PT, R217, c[0x0][0x1d4], PT ;  /* 0x00007500d9007a0c */ /* 0x000fe40003f46270 */
[----:B------:R-:W-:Y:S02]  /*d9b0*/  ISETP.GE.AND P3, PT, R223, c[0x0][0x1d4], PT ;  /* 0x00007500df007a0c */ /* 0x000fe40003f66270 */
[----:B------:R-:W-:Y:S04]  /*d9c0*/  ISETP.GE.AND P1, PT, R222, c[0x0][0x1d4], PT ;  /* 0x00007500de007a0c */ /* 0x000fe80003f26270 */
[----:B------:R-:W-:Y:S02]  /*d9d0*/  SEL R11, RZ, 0x10, P1 ;  /* 0x00000010ff0b7807 */ /* 0x000fe40000800000 */
[----:B---3--:R-:W-:Y:S05]  /*d9e0*/  IADD3 R6, P0, R0, R26, RZ ;  /* 0x0000001a00067210 */ /* 0x008fea0007f1e0ff */
[----:B--2---:R-:W-:Y:S01]  /*d9f0*/  IMAD.X R7, R4, 0x1, R9, P0 ;  /* 0x0000000104077824 */ /* 0x004fe200000e0609 */
[----:B------:R-:W-:Y:S04]  /*da00*/  IADD3 R2, P0, R0, R27, RZ ;  /* 0x0000001b00027210 */ /* 0x000fe80007f1e0ff */
[----:B------:R-:W-:Y:S01]  /*da10*/  @!PT LDS RZ, [RZ] ;  /* 0x00000000fffff984 */ /* 0x000fe20000000800 */
[----:B------:R-:W-:Y:S01]  /*da20*/  @!PT LDS RZ, [RZ] ;  /* 0x00000000fffff984 */ /* 0x000fe20000000800 */
[----:B------:R2:W-:Y:S01]  /*da30*/  LDGSTS.E.BYPASS.LTC128B.128 [R215+0x8100], [R6.64], !P2 ;  /* 0x0810000006d77fae */ /* 0x0005e2000d101d46 */
[----:B------:R-:W-:Y:S05]  /*da40*/  IMAD.X R3, R4, 0x1, R12, P0 ;  /* 0x0000000104037824 */ /* 0x000fea00000e060c */
[----:B------:R3:W-:Y:S01]  /*da50*/  LDGSTS.E.BYPASS.LTC128B.128 [R215+0xa100], [R2.64], !P3 ;  /* 0x0a10000002d77fae */ /* 0x0007e2000d901d46 */
[----:B--2---:R-:W-:Y:S02]  /*da60*/  SEL R6, RZ, 0x10, P2 ;  /* 0x00000010ff067807 */ /* 0x004fe40001000000 */
[----:B---3--:R-:W-:Y:S05]  /*da70*/  IADD3 R2, P0, R0, R28, RZ ;  /* 0x0000001c00027210 */ /* 0x008fea0007f1e0ff */
[----:B------:R-:W-:Y:S05]  /*da80*/  IMAD.X R3, R4, 0x1, R13, P0 ;  /* 0x0000000104037824 */ /* 0x000fea00000e060d */
[----:B------:R2:W-:Y:S02]  /*da90*/  LDGSTS.E.BYPASS.LTC128B.128 [R215+0xc100], [R2.64], !P1 ;  /* 0x0c10000002d77fae */ /* 0x0005e4000c901d46 */
[----:B--2---:R-:W-:Y:S02]  /*daa0*/  IADD3 R2, P0, R0, R29, RZ ;  /* 0x0000001d00027210 */ /* 0x004fe40007f1e0ff */
[----:B------:R-:W2:Y:S03]  /*dab0*/  SHFL.IDX PT, R0, R8, 0x1, 0x181f ;  /* 0x00381f0008007f89 */ /* 0x000ea600000e0000 */
[----:B------:R-:W-:Y:S01]  /*dac0*/  IMAD.X R3, R4, 0x1, R14, P0 ;  /* 0x0000000104037824 */ /* 0x000fe200000e060e */
[----:B------:R-:W-:Y:S01]  /*dad0*/  ISETP.GE.AND P0, PT, R224, c[0x0][0x1d4], PT ;  /* 0x00007500e0007a0c */ /* 0x000fe20003f06270 */
[----:B------:R3:W4:Y:S03]  /*dae0*/  SHFL.IDX PT, R4, R5, 0x1, 0x181f ;  /* 0x00381f0005047f89 */ /* 0x00072600000e0000 */
[----:B------:R-:W-:Y:S09]  /*daf0*/  SEL R10, RZ, 0x10, P0 ;  /* 0x00000010ff0a7807 */ /* 0x000ff20000000000 */
[----:B------:R1:W-:Y:S02]  /*db00*/  LDGSTS.E.BYPASS.LTC128B.128 [R215+0xe100], [R2.64], !P0 ;  /* 0x0e10000002d77fae */ /* 0x0003e4000c101d46 */
[----:B-1-3--:R-:W-:Y:S02]  /*db10*/  SEL R5, RZ, 0x10, P3 ;  /* 0x00000010ff057807 */ /* 0x00afe40001800000 */
.L_x_2227:
[C---:B--2---:R-:W-:Y:S02]  /*db20*/  IADD3 R2, -R6.reuse, 0x10, RZ ;  /* 0x0000001006027810 */ /* 0x044fe40007ffe1ff */
[----:B------:R-:W-:Y:S02]  /*db30*/  ISETP.NE.U32.AND P2, PT, R6, RZ, PT ;  /* 0x000000ff0600720c */ /* 0x000fe40003f45070 */
[----:B------:R-:W-:Y:S04]  /*db40*/  LOP3.LUT R2, R2, 0xf, RZ, 0xc0, !PT ;  /* 0x0000000f02027812 */ /* 0x000fe800078ec0ff */
[----:B------:R-:W-:Y:S04]  /*db50*/  IADD3 R2, P1, P0, R2, R0, R26 ;  /* 0x0000000002027210 */ /* 0x000fe8000783e01a */
[----:B----4-:R-:W-:Y:S05]  /*db60*/  IADD3.X R3, RZ, R4, R9, P1, P0 ;  /* 0x00000004ff037210 */ /* 0x010fea0000fe0409 */
        /* <DEDUP_REMOVED lines=22> */
.L_x_2112:
[----:B--234-:R-:W-:Y:S05]  /*dcd0*/  BSYNC B0 ;  /* 0x0000000000007941 */ /* 0x01cfea0003800000 */
.L_x_2111:
[----:B-1----:R-:W-:Y:S01]  /*dce0*/  FMNMX.FTZ R2, R186, R133, !PT ;  /* 0x00000085ba027209 */ /* 0x002fe20007810000 */
[----:B------:R-:W0:Y:S01]  /*dcf0*/  LDGDEPBAR ;  /* 0x00000000000079af */ /* 0x000e220000000000 */
        /* <DEDUP_REMOVED lines=33> */
.L_x_2228:
[----:B-12---:R-:W-:Y:S01]  /*df10*/  FMNMX.FTZ R4, R4, R0, !PT ;  /* 0x0000000004047209 */ /* 0x006fe20007810000 */
[----:B------:R-:W-:-:S05]  /*df20*/  BRA.DIV ~URZ, `(.L_x_2116) ;  /* 0x0000de427f007947 */ /* 0x000fca000b800000 */
[----:B------:R-:W1:Y:S02]  /*df30*/  SHFL.BFLY PT, R0, R4, 0x1, 0x1f ;  /* 0x0c201f0004007f89 */ /* 0x000e6400000e0000 */
[----:B-1----:R-:W-:Y:S02]  /*df40*/  FMNMX.FTZ R132, R4, R0, !PT ;  /* 0x0000000004847209 */ /* 0x002fe40007810000 */
[----:B------:R-:W1:Y:S02]  /*df50*/  SHFL.BFLY PT, R0, R5, 0x2, 0x1f ;  /* 0x0c401f0005007f89 */ /* 0x000e6400000e0000 */
[----:B-1----:R-:W-:Y:S05]  /*df60*/  FMNMX.FTZ R4, R5, R0, !PT ;  /* 0x0000000005047209 */ /* 0x002fea0007810000 */
[----:B------:R1:W2:Y:S02]  /*df70*/  SHFL.BFLY PT, R0, R4, 0x1, 0x1f ;  /* 0x0c201f0004007f89 */ /* 0x0002a400000e0000 */
.L_x_2229:
[----:B--2---:R-:W-:Y:S01]  /*df80*/  FMNMX.FTZ R3, R0, R4, !PT ;  /* 0x0000000400037209 */ /* 0x004fe20007810000 */
[C---:B------:R-:W-:Y:S01]  /*df90*/  FADD.FTZ R0, -R132.reuse, R133 ;  /* 0x0000008584007221 */ /* 0x040fe20000010100 */
[----:B------:R-:W-:Y:S01]  /*dfa0*/  WARPSYNC 0xffffffff ;  /* 0xffffffff00007948 */ /* 0x000fe20003800000 */
[----:B-1----:R-:W-:Y:S01]  /*dfb0*/  FMUL.FTZ R4, R132, c[0x0][0x2d0] ;  /* 0x0000b40084047a20 */ /* 0x002fe20000410000 */
[----:B------:R-:W-:Y:S01]  /*dfc0*/  ISETP.GT.AND P0, PT, R214, R197, PT ;  /* 0x000000c5d600720c */ /* 0x000fe20003f04270 */
[----:B------:R-:W-:Y:S01]  /*dfd0*/  FMUL.FTZ R0, R0, c[0x0][0x2d0] ;  /* 0x0000b40000007a20 */ /* 0x000fe20000410000 */
[----:B------:R-:W-:Y:S01]  /*dfe0*/  IADD3 R214, R214, -0x1, RZ ;  /* 0xffffffffd6d67810 */ /* 0x000fe20007ffe0ff */
[--C-:B------:R-:W-:Y:S02]  /*dff0*/  FFMA.FTZ R7, R186, c[0x0][0x2d0], -R4.reuse ;  /* 0x0000b400ba077a23 */ /* 0x100fe40000010804 */
[--C-:B------:R-:W-:Y:S01]  /*e000*/  FFMA.FTZ R180, R180, c[0x0][0x2d0], -R4.reuse ;  /* 0x0000b400b4b47a23 */ /* 0x100fe20000010804 */
[----:B------:R-:W-:Y:S01]  /*e010*/  MUFU.EX2 R2, R0 ;  /* 0x0000000000027308 */ /* 0x000fe20000000800 */
        /* <DEDUP_REMOVED lines=15> */
[----:B------:R-:W-:Y:S05]  /*e110*/  FFMA.FTZ R181, R181, c[0x0][0x2d0], -R4 ;  /* 0x0000b400b5b57a23 */ /* 0x000fea0000010804 */
[----:B------:R-:W-:Y:S10]  /*e120*/  MUFU.EX2 R4, R7 ;  /* 0x0000000700047308 */ /* 0x000ff40000000800 */
[----:B------:R-:W1:Y:S02]  /*e130*/  MUFU.EX2 R6, R6 ;  /* 0x0000000600067308 */ /* 0x000e640000000800 */
[----:B-1----:R-:W-:Y:S01]  /*e140*/  F2FP.BF16.PACK_AB R168, R6, R4 ;  /* 0x0000000406a8723e */ /* 0x002fe200000010ff */
[----:B------:R-:W-:Y:S01]  /*e150*/  FFMA.FTZ R0, R2, R225, R4 ;  /* 0x000000e102007223 */ /* 0x000fe20000010004 */
[----:B------:R-:W-:Y:S01]  /*e160*/  F2FP.BF16.PACK_AB R170, R8, R9 ;  /* 0x0000000908aa723e */ /* 0x000fe200000010ff */
[C---:B------:R-:W-:Y:S02]  /*e170*/  FMUL.FTZ R4, R3.reuse, c[0x0][0x2d0] ;  /* 0x0000b40003047a20 */ /* 0x040fe40000410000 */
[----:B------:R-:W-:Y:S02]  /*e180*/  FADD.FTZ R7, R6, R0 ;  /* 0x0000000006077221 */ /* 0x000fe40000010000 */
[----:B------:R-:W-:Y:S02]  /*e190*/  FADD.FTZ R0, -R3, R134 ;  /* 0x0000008603007221 */ /* 0x000fe40000010100 */
[----:B------:R-:W-:Y:S02]  /*e1a0*/  FMUL.FTZ R32, R2, R136 ;  /* 0x0000008802207220 */ /* 0x000fe40000410000 */
[----:B------:R-:W-:Y:S02]  /*e1b0*/  FMUL.FTZ R0, R0, c[0x0][0x2d0] ;  /* 0x0000b40000007a20 */ /* 0x000fe40000410000 */
[----:B------:R-:W-:Y:S02]  /*e1c0*/  FMUL.FTZ R33, R2, R137 ;  /* 0x0000008902217220 */ /* 0x000fe40000410000 */
[--C-:B------:R-:W-:Y:S02]  /*e1d0*/  FFMA.FTZ R5, R191, c[0x0][0x2d0], -R4.reuse ;  /* 0x0000b400bf057a23 */ /* 0x100fe40000010804 */
        /* <DEDUP_REMOVED lines=8> */
[--C-:B------:R-:W-:Y:S02]  /*e260*/  FFMA.FTZ R173, R184, c[0x0][0x2d0], -R4.reuse ;  /* 0x0000b400b8ad7a23 */ /* 0x100fe40000010804 */
[--C-:B------:R-:W-:Y:S02]  /*e270*/  FFMA.FTZ R172, R183, c[0x0][0x2d0], -R4.reuse ;  /* 0x0000b400b7ac7a23 */ /* 0x100fe40000010804 */
[--C-:B------:R-:W-:Y:S02]  /*e280*/  FFMA.FTZ R183, R25, c[0x0][0x2d0], -R4.reuse ;  /* 0x0000b40019b77a23 */ /* 0x100fe40000010804 */
[--C-:B------:R-:W-:Y:S02]  /*e290*/  FFMA.FTZ R174, R179, c[0x0][0x2d0], -R4.reuse ;  /* 0x0000b400b3ae7a23 */ /* 0x100fe40000010804 */
[--C-:B------:R-:W-:Y:S02]  /*e2a0*/  FFMA.FTZ R178, R178, c[0x0][0x2d0], -R4.reuse ;  /* 0x0000b400b2b27a23 */ /* 0x100fe40000010804 */
[--C-:B------:R-:W-:Y:S02]  /*e2b0*/  FFMA.FTZ R179, R176, c[0x0][0x2d0], -R4.reuse ;  /* 0x0000b400b0b37a23 */ /* 0x100fe40000010804 */
[C---:B-1----:R-:W-:Y:S02]  /*e2c0*/  FMUL.FTZ R34, R0.reuse, R138 ;  /* 0x0000008a00227220 */ /* 0x042fe40000410000 */
[----:B------:R-:W-:Y:S01]  /*e2d0*/  FMUL.FTZ R35, R0, R139 ;  /* 0x0000008b00237220 */ /* 0x000fe20000410000 */
[----:B------:R-:W-:Y:S01]  /*e2e0*/  MUFU.EX2 R178, R178 ;  /* 0x000000b200b27308 */ /* 0x000fe20000000800 */
[----:B------:R-:W1:Y:S01]  /*e2f0*/  LDSM.16.MT88.4 R136, [R203] ;  /* 0x00000000cb88783b */ /* 0x000e620000004200 */
[--C-:B------:R-:W-:Y:S02]  /*e300*/  FFMA.FTZ R176, R175, c[0x0][0x2d0], -R4.reuse ;  /* 0x0000b400afb07a23 */ /* 0x100fe40000010804 */
[--C-:B------:R-:W-:Y:S02]  /*e310*/  FFMA.FTZ R184, R24, c[0x0][0x2d0], -R4.reuse ;  /* 0x0000b40018b87a23 */ /* 0x100fe40000010804 */
[----:B------:R-:W-:Y:S02]  /*e320*/  FFMA.FTZ R191, R20, c[0x0][0x2d0], -R4 ;  /* 0x0000b40014bf7a23 */ /* 0x000fe40000010804 */
[----:B------:R-:W-:Y:S02]  /*e330*/  FADD.FTZ R4, R9, R7 ;  /* 0x0000000709047221 */ /* 0x000fe40000010000 */
[----:B------:R-:W3:Y:S01]  /*e340*/  MUFU.EX2 R7, R6 ;  /* 0x0000000600077308 */ /* 0x000ee20000000800 */
[C---:B------:R-:W-:Y:S02]  /*e350*/  FMUL.FTZ R12, R2.reuse, R156 ;  /* 0x0000009c020c7220 */ /* 0x040fe40000410000 */
[----:B------:R-:W-:Y:S02]  /*e360*/  FMUL.FTZ R17, R2, R153 ;  /* 0x0000009902117220 */ /* 0x000fe40000410000 */
[----:B------:R-:W-:Y:S02]  /*e370*/  FADD.FTZ R175, R8, R4 ;  /* 0x0000000408af7221 */ /* 0x000fe40000010000 */
[C---:B------:R-:W-:Y:S02]  /*e380*/  FMUL.FTZ R4, R2.reuse, R164 ;  /* 0x000000a402047220 */ /* 0x040fe40000410000 */
[C---:B--2---:R-:W-:Y:S01]  /*e390*/  FMUL.FTZ R5, R2.reuse, R165 ;  /* 0x000000a502057220 */ /* 0x044fe20000410000 */
[----:B------:R-:W-:Y:S01]  /*e3a0*/  MUFU.EX2 R153, R133 ;  /* 0x0000008500997308 */ /* 0x000fe20000000800 */
[C---:B------:R-:W-:Y:S02]  /*e3b0*/  FMUL.FTZ R16, R2.reuse, R152 ;  /* 0x0000009802107220 */ /* 0x040fe40000410000 */
[C---:B------:R-:W-:Y:S02]  /*e3c0*/  FMUL.FTZ R8, R2.reuse, R160 ;  /* 0x000000a002087220 */ /* 0x040fe40000410000 */
[----:B------:R-:W-:Y:S02]  /*e3d0*/  FMUL.FTZ R9, R2, R161 ;  /* 0x000000a102097220 */ /* 0x000fe40000410000 */
[----:B------:R-:W-:Y:S02]  /*e3e0*/  FMUL.FTZ R11, R0, R163 ;  /* 0x000000a3000b7220 */ /* 0x000fe40000410000 */
[----:B------:R-:W-:Y:S01]  /*e3f0*/  FMUL.FTZ R13, R2, R157 ;  /* 0x0000009d020d7220 */ /* 0x000fe20000410000 */
[----:B------:R-:W2:Y:S01]  /*e400*/  MUFU.EX2 R156, R134 ;  /* 0x00000086009c7308 */ /* 0x000ea20000000800 */
[C---:B------:R-:W-:Y:S02]  /*e410*/  FMUL.FTZ R14, R0.reuse, R158 ;  /* 0x0000009e000e7220 */ /* 0x040fe40000410000 */
[C---:B------:R-:W-:Y:S01]  /*e420*/  FMUL.FTZ R15, R0.reuse, R159 ;  /* 0x0000009f000f7220 */ /* 0x040fe20000410000 */
[C---:B---3--:R-:W-:Y:S01]  /*e430*/  F2FP.BF16.PACK_AB R169, R7.reuse, R10 ;  /* 0x0000000a07a9723e */ /* 0x048fe200000010ff */
[C---:B------:R-:W-:Y:S02]  /*e440*/  FFMA.FTZ R6, R0.reuse, R221, R10 ;  /* 0x000000dd00067223 */ /* 0x040fe4000001000a */
[C---:B------:R-:W-:Y:S02]  /*e450*/  FMUL.FTZ R10, R0.reuse, R162 ;  /* 0x000000a2000a7220 */ /* 0x040fe40000410000 */
[----:B------:R-:W-:Y:S01]  /*e460*/  FADD.FTZ R152, R7, R6 ;  /* 0x0000000607987221 */ /* 0x000fe20000010000 */
[----:B------:R-:W-:Y:S01]  /*e470*/  LDSM.16.MT88.4 R160, [R203+0x1800] ;  /* 0x00180000cba0783b */ /* 0x000fe20000004200 */
[C---:B------:R-:W-:Y:S01]  /*e480*/  FMUL.FTZ R6, R0.reuse, R166 ;  /* 0x000000a600067220 */ /* 0x040fe20000410000 */
[----:B------:R-:W-:Y:S01]  /*e490*/  MUFU.EX2 R134, R177 ;  /* 0x000000b100867308 */ /* 0x000fe20000000800 */
[C---:B------:R-:W-:Y:S02]  /*e4a0*/  FMUL.FTZ R7, R0.reuse, R167 ;  /* 0x000000a700077220 */ /* 0x040fe40000410000 */
[C---:B------:R-:W-:Y:S02]  /*e4b0*/  FMUL.FTZ R18, R0.reuse, R154 ;  /* 0x0000009a00127220 */ /* 0x040fe40000410000 */
[----:B------:R-:W-:Y:S02]  /*e4c0*/  FMUL.FTZ R19, R0, R155 ;  /* 0x0000009b00137220 */ /* 0x000fe40000410000 */
[----:B------:R-:W-:Y:S02]  /*e4d0*/  FMUL.FTZ R21, R2, R149 ;  /* 0x0000009502157220 */ /* 0x000fe40000410000 */
[C---:B------:R-:W-:Y:S01]  /*e4e0*/  FMUL.FTZ R22, R0.reuse, R150 ;  /* 0x0000009600167220 */ /* 0x040fe20000410000 */
[----:B------:R-:W-:Y:S01]  /*e4f0*/  MUFU.EX2 R179, R179 ;  /* 0x000000b300b37308 */ /* 0x000fe20000000800 */
[----:B------:R-:W-:Y:S01]  /*e500*/  FMUL.FTZ R23, R0, R151 ;  /* 0x0000009700177220 */ /* 0x000fe20000410000 */
[----:B--2---:R-:W-:Y:S01]  /*e510*/  F2FP.BF16.PACK_AB R171, R156, R153 ;  /* 0x000000999cab723e */ /* 0x004fe200000010ff */
[----:B------:R-:W-:Y:S02]  /*e520*/  FMUL.FTZ R25, R2, R145 ;  /* 0x0000009102197220 */ /* 0x000fe40000410000 */
[C---:B------:R-:W-:Y:S02]  /*e530*/  FMUL.FTZ R26, R0.reuse, R146 ;  /* 0x00000092001a7220 */ /* 0x040fe40000410000 */
[----:B------:R-:W-:Y:S02]  /*e540*/  FMUL.FTZ R27, R0, R147 ;  /* 0x00000093001b7220 */ /* 0x000fe40000410000 */
[C---:B-1----:R-:W-:Y:S01]  /*e550*/  HMMA.16816.F32.BF16 R4, R168.reuse, R136, R4 ;  /* 0x00000088a804723c */ /* 0x042fe20000041804 */
[----:B------:R-:W-:Y:S04]  /*e560*/  MUFU.EX2 R177, R176 ;  /* 0x000000b000b17308 */ /* 0x000fe80000000800 */
[C---:B------:R-:W-:Y:S02]  /*e570*/  FMUL.FTZ R28, R2.reuse, R140 ;  /* 0x0000008c021c7220 */ /* 0x040fe40000410000 */
[----:B------:R-:W-:Y:S01]  /*e580*/  FMUL.FTZ R29, R2, R141 ;  /* 0x0000008d021d7220 */ /* 0x000fe20000410000 */
[C---:B------:R-:W-:Y:S01]  /*e590*/  HMMA.16816.F32.BF16 R8, R168.reuse, R138, R8 ;  /* 0x0000008aa808723c */ /* 0x040fe20000041808 */
[----:B------:R-:W1:Y:S02]  /*e5a0*/  LDSM.16.MT88.4 R136, [R204] ;  /* 0x00000000cc88783b */ /* 0x000e640000004200 */
[----:B------:R-:W-:Y:S01]  /*e5b0*/  MUFU.EX2 R176, R183 ;  /* 0x000000b700b07308 */ /* 0x000fe20000000800 */
[C---:B------:R-:W-:Y:S02]  /*e5c0*/  FMUL.FTZ R30, R0.reuse, R142 ;  /* 0x0000008e001e7220 */ /* 0x040fe40000410000 */
[----:B------:R-:W-:Y:S02]  /*e5d0*/  FMUL.FTZ R31, R0, R143 ;  /* 0x0000008f001f7220 */ /* 0x000fe40000410000 */
[C---:B------:R-:W-:Y:S01]  /*e5e0*/  FMUL.FTZ R20, R2.reuse, R148 ;  /* 0x0000009402147220 */ /* 0x040fe20000410000 */
[----:B------:R-:W-:Y:S03]  /*e5f0*/  LDSM.16.MT88.4 R140, [R203+0x800] ;  /* 0x00080000cb8c783b */ /* 0x000fe60000004200 */
[C---:B------:R-:W-:Y:S01]  /*e600*/  FMUL.FTZ R24, R2.reuse, R144 ;  /* 0x0000009002187220 */ /* 0x040fe20000410000 */
        /* <DEDUP_REMOVED lines=12> */
[----:B------:R-:W2:Y:S01]  /*e6d0*/  MUFU.EX2 R133, R182 ;  /* 0x000000b600857308 */ /* 0x000ea20000000800 */
[C---:B------:R-:W-:Y:S02]  /*e6e0*/  FMUL.FTZ R46, R0.reuse, R46 ;  /* 0x0000002e002e7220 */ /* 0x040fe40000410000 */
[----:B------:R-:W-:Y:S02]  /*e6f0*/  FMUL.FTZ R47, R0, R47 ;  /* 0x0000002f002f7220 */ /* 0x000fe40000410000 */
[C---:B------:R-:W-:Y:S02]  /*e700*/  FMUL.FTZ R48, R2.reuse, R48 ;  /* 0x0000003002307220 */ /* 0x040fe40000410000 */
[----:B------:R-:W-:Y:S01]  /*e710*/  FMUL.FTZ R49, R2, R49 ;  /* 0x0000003102317220 */ /* 0x000fe20000410000 */
[C---:B-1----:R-:W-:Y:S02]  /*e720*/  HMMA.16816.F32.BF16 R12, R168.reuse, R136, R12 ;  /* 0x00000088a80c723c */ /* 0x042fe4000004180c */
[----:B------:R-:W-:Y:S01]  /*e730*/  MUFU.EX2 R182, R173 ;  /* 0x000000ad00b67308 */ /* 0x000fe20000000800 */
[C---:B------:R-:W-:Y:S02]  /*e740*/  FMUL.FTZ R50, R0.reuse, R50 ;  /* 0x0000003200327220 */ /* 0x040fe40000410000 */
[----:B------:R-:W-:Y:S02]  /*e750*/  FMUL.FTZ R51, R0, R51 ;  /* 0x0000003300337220 */ /* 0x000fe40000410000 */
[C---:B------:R-:W-:Y:S01]  /*e760*/  FMUL.FTZ R52, R2.reuse, R52 ;  /* 0x0000003402347220 */ /* 0x040fe20000410000 */
[C---:B------:R-:W-:Y:S01]  /*e770*/  HMMA.16816.F32.BF16 R16, R168.reuse, R138, R16 ;  /* 0x0000008aa810723c */ /* 0x040fe20000041810 */
[----:B------:R-:W1:Y:S03]  /*e780*/  LDSM.16.MT88.4 R136, [R206] ;  /* 0x00000000ce88783b */ /* 0x000e660000004200 */
        /* <DEDUP_REMOVED lines=94> */
[C---:B-1----:R-:W-:Y:S08]  /*ed70*/  HMMA.16816.F32.BF16 R44, R168.reuse, R136, R44 ;  /* 0x00000088a82c723c */ /* 0x042ff0000004182c */
[C---:B------:R-:W-:Y:S01]  /*ed80*/  HMMA.16816.F32.BF16 R48, R168.reuse, R138, R48 ;  /* 0x0000008aa830723c */ /* 0x040fe20000041830 */
[----:B------:R-:W1:Y:S01]  /*ed90*/  LDSM.16.MT88.4 R136, [R206+0x2000] ;  /* 0x00200000ce88783b */ /* 0x000e620000004200 */
[----:B------:R-:W-:Y:S02]  /*eda0*/  MUFU.EX2 R175, R184 ;  /* 0x000000b800af7308 */ /* 0x000fe40000000800 */
[----:B---3--:R-:W-:Y:S04]  /*edb0*/  FADD.FTZ R0, R2, R0 ;  /* 0x0000000002007221 */ /* 0x008fe80000010000 */
[----:B------:R-:W-:Y:S04]  /*edc0*/  FADD.FTZ R0, R144, R0 ;  /* 0x0000000090007221 */ /* 0x000fe80000010000 */
[----:B------:R-:W-:Y:S01]  /*edd0*/  MUFU.EX2 R172, R191 ;  /* 0x000000bf00ac7308 */ /* 0x000fe20000000800 */
        /* <DEDUP_REMOVED lines=43> */
[----:B---3--:R-:W-:Y:S04]  /*f090*/  FADD.FTZ R0, R2, R0 ;  /* 0x0000000002007221 */ /* 0x008fe80000010000 */
[----:B------:R-:W-:Y:S04]  /*f0a0*/  FADD.FTZ R0, R148, R0 ;  /* 0x0000000094007221 */ /* 0x000fe80000010000 */
        /* <DEDUP_REMOVED lines=173> */
.L_x_2106:
[----:B------:R-:W-:-:S13]  /*fb80*/  ISETP.GE.AND P0, PT, R214, R226, PT ;  /* 0x000000e2d600720c */ /* 0x000fda0003f06270 */
[----:B------:R-:W-:Y:S05]  /*fb90*/  @!P0 BRA `(.L_x_2118) ;  /* 0x0000467000008947 */ /* 0x000fea0003800000 */
[----:B------:R-:W-:Y:S02]  /*fba0*/  MOV R134, R16 ;  /* 0x0000001000867202 */ /* 0x000fe40000000f00 */
[----:B------:R-:W-:Y:S02]  /*fbb0*/  MOV R133, R132 ;  /* 0x0000008400857202 */ /* 0x000fe40000000f00 */
.L_x_2136:
        /* <DEDUP_REMOVED lines=8> */
[----:B------:R-:W-:Y:S01]  /*fc40*/  SHF.L.U64.HI R29, R224, 0x1, R6 ;  /* 0x00000001e01d7819 */ /* 0x000fe20000010206 */
[----:B------:R-:W-:Y:S01]  /*fc50*/  IMAD.WIDE.U32 R2, R218, c[0x0][0x208], RZ ;  /* 0x00008200da027a25 */ /* 0x000fe200078e00ff */
[----:B------:R-:W-:Y:S02]  /*fc60*/  SHF.R.S32.HI R6, RZ, 0x1f, R223 ;  /* 0x0000001fff067819 */ /* 0x000fe400000114df */
[----:B------:R-:W-:Y:S01]  /*fc70*/  SHF.L.U64.HI R28, R222, 0x1, R5 ;  /* 0x00000001de1c7819 */ /* 0x000fe20000010205 */
[----:B------:R-:W-:Y:S01]  /*fc80*/  IMAD R0, R218, c[0x0][0x20c], R0 ;  /* 0x00008300da007a24 */ /* 0x000fe200078e0200 */
[----:B------:R-:W-:Y:S01]  /*fc90*/  SHF.R.S32.HI R5, RZ, 0x1f, R217 ;  /* 0x0000001fff057819 */ /* 0x000fe200000114d9 */
[----:B------:R-:W-:Y:S01]  /*fca0*/  IMAD R4, R4, c[0x0][0x218], RZ ;  /* 0x0000860004047a24 */ /* 0x000fe200078e02ff */
[----:B------:R-:W-:Y:S01]  /*fcb0*/  IADD3 R212, R135, 0x7800, RZ ;  /* 0x0000780087d47810 */ /* 0x000fe20007ffe0ff */
[----:B------:R-:W-:Y:S01]  /*fcc0*/  IMAD.IADD R3, R3, 0x1, R0 ;  /* 0x0000000103037824 */ /* 0x000fe200078e0200 */
[C---:B------:R-:W-:Y:S01]  /*fcd0*/  IADD3 R207, R135.reuse, 0x7000, RZ ;  /* 0x0000700087cf7810 */ /* 0x040fe20007ffe0ff */
[C---:B------:R-:W-:Y:S01]  /*fce0*/  IMAD R4, R216.reuse, c[0x0][0x21c], R4 ;  /* 0x00008700d8047a24 */ /* 0x040fe200078e0204 */
[C---:B------:R-:W-:Y:S01]  /*fcf0*/  IADD3 R199, R135.reuse, 0x6800, RZ ;  /* 0x0000680087c77810 */ /* 0x040fe20007ffe0ff */
[----:B------:R-:W-:Y:S01]  /*fd00*/  IMAD.WIDE.U32 R2, R216, c[0x0][0x218], R2 ;  /* 0x00008600d8027a25 */ /* 0x000fe200078e0002 */
[C---:B------:R-:W-:Y:S02]  /*fd10*/  IADD3 R198, R135.reuse, 0x6000, RZ ;  /* 0x0000600087c67810 */ /* 0x040fe40007ffe0ff */
[C---:B------:R-:W-:Y:S01]  /*fd20*/  IADD3 R197, R135.reuse, 0x5800, RZ ;  /* 0x0000580087c57810 */ /* 0x040fe20007ffe0ff */
[----:B------:R-:W-:Y:S01]  /*fd30*/  IMAD.SHL.U32 R31, R224, 0x2, RZ ;  /* 0x00000002e01f7824 */ /* 0x000fe200078e00ff */
[----:B------:R-:W-:Y:S01]  /*fd40*/  IADD3 R0, P0, R238, R2, RZ ;  /* 0x00000002ee007210 */ /* 0x000fe20007f1e0ff */
[----:B------:R-:W-:Y:S01]  /*fd50*/  IMAD.SHL.U32 R30, R222, 0x2, RZ ;  /* 0x00000002de1e7824 */ /* 0x000fe200078e00ff */
[----:B------:R-:W-:Y:S01]  /*fd60*/  IADD3 R196, R135, 0x5000, RZ ;  /* 0x0000500087c47810 */ /* 0x000fe20007ffe0ff */
[----:B------:R1:W2:Y:S01]  /*fd70*/  LDSM.16.M88.4 R32, [R208] ;  /* 0x00000000d020783b */ /* 0x0002a20000000200 */
[----:B------:R-:W-:Y:S01]  /*fd80*/  IADD3.X R2, R241, R3, R4, P0, !PT ;  /* 0x00000003f1027210 */ /* 0x000fe200007fe404 */
[----:B------:R-:W-:Y:S01]  /*fd90*/  IMAD.SHL.U32 R20, R223, 0x2, RZ ;  /* 0x00000002df147824 */ /* 0x000fe200078e00ff */
[C---:B------:R-:W-:Y:S01]  /*fda0*/  LEA R13, P0, R0.reuse, c[0x0][0x1f8], 0x1 ;  /* 0x00007e00000d7a11 */ /* 0x040fe200078008ff */
[----:B------:R1:W3:Y:S01]  /*fdb0*/  LDSM.16.M88.4 R8, [R200] ;  /* 0x00000000c808783b */ /* 0x0002e20000000200 */
[----:B------:R-:W-:Y:S01]  /*fdc0*/  IADD3 R195, R135, 0x4800, RZ ;  /* 0x0000480087c37810 */ /* 0x000fe20007ffe0ff */
[----:B------:R-:W-:Y:S01]  /*fdd0*/  IMAD.SHL.U32 R22, R217, 0x2, RZ ;  /* 0x00000002d9167824 */ /* 0x000fe200078e00ff */
[----:B------:R-:W-:Y:S01]  /*fde0*/  LEA.HI.X R4, R0, c[0x0][0x1fc], R2, 0x1, P0 ;  /* 0x00007f0000047a11 */ /* 0x000fe200000f0c02 */
[----:B------:R1:W4:Y:S01]  /*fdf0*/  LDSM.16.M88.4 R16, [R200+0x800] ;  /* 0x00080000c810783b */ /* 0x0003220000000200 */
[C---:B------:R-:W-:Y:S02]  /*fe00*/  IADD3 R194, R135.reuse, 0x4000, RZ ;  /* 0x0000400087c27810 */ /* 0x040fe40007ffe0ff */
[C---:B------:R-:W-:Y:S01]  /*fe10*/  IADD3 R193, R135.reuse, 0x3800, RZ ;  /* 0x0000380087c17810 */ /* 0x040fe20007ffe0ff */
[----:B------:R1:W1:Y:S01]  /*fe20*/  LDSM.16.M88.4 R24, [R200+0x1000] ;  /* 0x00100000c818783b */ /* 0x0002620000000200 */
[C---:B------:R-:W-:Y:S02]  /*fe30*/  IADD3 R192, R135.reuse, 0x3000, RZ ;  /* 0x0000300087c07810 */ /* 0x040fe40007ffe0ff */
[C---:B------:R-:W-:Y:S01]  /*fe40*/  IADD3 R132, R135.reuse, 0x2800, RZ ;  /* 0x0000280087847810 */ /* 0x040fe20007ffe0ff */
[----:B------:R1:W1:Y:S01]  /*fe50*/  LDSM.16.M88.4 R168, [R200+0x1800] ;  /* 0x00180000c8a8783b */ /* 0x0002620000000200 */
[----:B------:R-:W-:Y:S02]  /*fe60*/  IADD3 R0, R135, 0x2000, RZ ;  /* 0x0000200087007810 */ /* 0x000fe40007ffe0ff */
[----:B------:R-:W-:Y:S01]  /*fe70*/  SHF.L.U64.HI R15, R223, 0x1, R6 ;  /* 0x00000001df0f7819 */ /* 0x000fe20000010206 */
[----:B------:R1:W1:Y:S01]  /*fe80*/  LDSM.16.M88.4 R172, [R209] ;  /* 0x00000000d1ac783b */ /* 0x0002620000000200 */
[----:B------:R-:W-:Y:S03]  /*fe90*/  SHF.L.U64.HI R14, R217, 0x1, R5 ;  /* 0x00000001d90e7819 */ /* 0x000fe60000010205 */
[----:B------:R1:W1:Y:S04]  /*fea0*/  LDSM.16.M88.4 R176, [R135] ;  /* 0x0000000087b0783b */ /* 0x0002680000000200 */
[----:B------:R1:W1:Y:S04]  /*feb0*/  LDSM.16.M88.4 R180, [R135+0x800] ;  /* 0x0008000087b4783b */ /* 0x0002680000000200 */
[----:B------:R1:W1:Y:S04]  /*fec0*/  LDSM.16.M88.4 R184, [R135+0x1000] ;  /* 0x0010000087b8783b */ /* 0x0002680000000200 */
[----:B------:R1:W1:Y:S01]  /*fed0*/  LDSM.16.M88.4 R188, [R135+0x1800] ;  /* 0x0018000087bc783b */ /* 0x0002620000000200 */
[----:B------:R-:W-:-:S05]  /*fee0*/  BRA.DIV ~URZ, `(.L_x_2119) ;  /* 0x0000bf527f007947 */ /* 0x000fca000b800000 */
[----:B------:R4:W3:Y:S02]  /*fef0*/  SHFL.IDX PT, R2, R4, RZ, 0x181f ;  /* 0x00181fff04027589 */ /* 0x0008e400000e0000 */
.L_x_2230:
[----:B------:R-:W5:Y:S01]  /*ff00*/  SHFL.IDX PT, R5, R13, RZ, 0x181f ;  /* 0x00181fff0d057589 */ /* 0x000f6200000e0000 */
[----:B------:R-:W-:Y:S01]  /*ff10*/  ISETP.GE.AND P1, PT, R217, c[0x0][0x1d4], PT ;  /* 0x00007500d9007a0c */ /* 0x000fe20003f26270 */
[----:B------:R-:W-:Y:S01]  /*ff20*/  BSSY B0, `(.L_x_2120) ;  /* 0x0000190000007945 */ /* 0x000fe20003800000 */
[----:B------:R-:W-:Y:S02]  /*ff30*/  ISETP.GE.AND P5, PT, R223, c[0x0][0x1d4], PT ;  /* 0x00007500df007a0c */ /* 0x000fe40003fa6270 */
[----:B------:R-:W-:Y:S02]  /*ff40*/  SEL R213, RZ, 0x10, P1 ;  /* 0x00000010ffd57807 */ /* 0x000fe40000800000 */
[----:B------:R4:W3:Y:S01]  /*ff50*/  SHFL.IDX PT, R3, R13, 0x1, 0x181f ;  /* 0x00381f000d037f89 */ /* 0x0008e200000e0000 */
[----:B------:R-:W-:Y:S02]  /*ff60*/  ISETP.GE.AND P4, PT, R222, c[0x0][0x1d4], PT ;  /* 0x00007500de007a0c */ /* 0x000fe40003f86270 */
[----:B------:R-:W-:Y:S04]  /*ff70*/  ISETP.GE.AND P3, PT, R224, c[0x0][0x1d4], PT ;  /* 0x00007500e0007a0c */ /* 0x000fe80003f66270 */
[----:B----4-:R-:W4:Y:S01]  /*ff80*/  SHFL.IDX PT, R4, R4, 0x1, 0x181f ;  /* 0x00381f0004047f89 */ /* 0x010f2200000e0000 */
[C---:B-----5:R-:W-:Y:S05]  /*ff90*/  IADD3 R6, P0, R5.reuse, R22, RZ ;  /* 0x0000001605067210 */ /* 0x060fea0007f1e0ff */
[C---:B---3--:R-:W-:Y:S05]  /*ffa0*/  IMAD.X R7, R2.reuse, 0x1, R14, P0 ;  /* 0x0000000102077824 */ /* 0x048fea00000e060e */
[----:B------:R3:W-:Y:S02]  /*ffb0*/  LDGSTS.E.BYPASS.LTC128B.128 [R215+0x100], [R6.64], !P1 ;  /* 0x0010000006d77fae */ /* 0x0007e4000c901d46 */
[C---:B---3--:R-:W-:Y:S05]  /*ffc0*/  IADD3 R6, P0, R5.reuse, R20, RZ ;  /* 0x0000001405067210 */ /* 0x048fea0007f1e0ff */
[C-C-:B------:R-:W-:Y:S01]  /*ffd0*/  IMAD.X R7, R2.reuse, 0x1, R15.reuse, P0 ;  /* 0x0000000102077824 */ /* 0x140fe200000e060f */
[----:B------:R-:W-:Y:S04]  /*ffe0*/  IADD3 R12, P0, R5, R30, RZ ;  /* 0x0000001e050c7210 */ /* 0x000fe80007f1e0ff */
[----:B------:R3:W-:Y:S01]  /*fff0*/  LDGSTS.E.BYPASS.LTC128B.128 [R215+0x2100], [R6.64], !P5 ;  /* 0x0210000006d77fae */ /* 0x0007e2000e901d46 */
[----:B------:R-:W-:Y:S06]  /*10000*/  IADD3.X R13, R2, R28, RZ, P0, !PT ;  /* 0x0000001c020d7210 */ /* 0x000fec00007fe4ff */
[----:B------:R5:W-:Y:S01]  /*10010*/  LDGSTS.E.BYPASS.LTC128B.128 [R215+0x4100], [R12.64], !P4 ;  /* 0x041000000cd77fae */ /* 0x000be2000e101d46 */
[----:B---3--:R-:W-:Y:S04]  /*10020*/  IADD3 R6, -R213, 0x10, RZ ;  /* 0x00000010d5067810 */ /* 0x008fe80007ffe1ff */
[----:B------:R-:W-:Y:S04]  /*10030*/  LOP3.LUT R6, R6, 0xf, RZ, 0xc0, !PT ;  /* 0x0000000f06067812 */ /* 0x000fe800078ec0ff */
[----:B------:R-:W-:Y:S04]  /*10040*/  IADD3 R22, P1, P0, R6, R3, R22 ;  /* 0x0000000306167210 */ /* 0x000fe8000783e016 */
[-C--:B----4-:R-:W-:Y:S02]  /*10050*/  IADD3.X R23, RZ, R4.reuse, R14, P1, P0 ;  /* 0x00000004ff177210 */ /* 0x090fe40000fe040e */
[----:B------:R-:W-:Y:S02]  /*10060*/  IADD3 R6, P0, R5, R31, RZ ;  /* 0x0000001f05067210 */ /* 0x000fe40007f1e0ff */
[----:B------:R-:W-:Y:S02]  /*10070*/  SEL R5, RZ, 0x10, P4 ;  /* 0x00000010ff057807 */ /* 0x000fe40002000000 */
[----:B------:R-:W-:Y:S05]  /*10080*/  IADD3.X R7, R2, R29, RZ, P0, !PT ;  /* 0x0000001d02077210 */ /* 0x000fea00007fe4ff */
[----:B------:R3:W-:Y:S02]  /*10090*/  LDGSTS.E.BYPASS.LTC128B.128 [R215+0x6100], [R6.64], !P3 ;  /* 0x0610000006d77fae */ /* 0x0007e4000d901d46 */
[----:B---3--:R-:W-:Y:S04]  /*100a0*/  SEL R6, RZ, 0x10, P5 ;  /* 0x00000010ff067807 */ /* 0x008fe80002800000 */
[----:B------:R-:W-:Y:S04]  /*100b0*/  IADD3 R2, -R6, 0x10, RZ ;  /* 0x0000001006027810 */ /* 0x000fe80007ffe1ff */
[----:B------:R-:W-:Y:S04]  /*100c0*/  LOP3.LUT R2, R2, 0xf, RZ, 0xc0, !PT ;  /* 0x0000000f02027812 */ /* 0x000fe800078ec0ff */
[-C--:B------:R-:W-:Y:S02]  /*100d0*/  IADD3 R20, P1, P0, R2, R3.reuse, R20 ;  /* 0x0000000302147210 */ /* 0x080fe4000783e014 */
[----:B------:R-:W-:Y:S02]  /*100e0*/  IADD3 R2, -R5, 0x10, RZ ;  /* 0x0000001005027810 */ /* 0x000fe40007ffe1ff */
[-C--:B------:R-:W-:Y:S02]  /*100f0*/  IADD3.X R21, RZ, R4.reuse, R15, P1, P0 ;  /* 0x00000004ff157210 */ /* 0x080fe40000fe040f */
[----:B------:R-:W-:Y:S04]  /*10100*/  LOP3.LUT R2, R2, 0xf, RZ, 0xc0, !PT ;  /* 0x0000000f02027812 */ /* 0x000fe800078ec0ff */
[-C--:B------:R-:W-:Y:S02]  /*10110*/  IADD3 R14, P1, P0, R2, R3.reuse, R30 ;  /* 0x00000003020e7210 */ /* 0x080fe4000783e01e */
[----:B------:R-:W-:Y:S02]  /*10120*/  SEL R2, RZ, 0x10, P3 ;  /* 0x00000010ff027807 */ /* 0x000fe40001800000 */
[-C--:B------:R-:W-:Y:S02]  /*10130*/  IADD3.X R15, RZ, R4.reuse, R28, P1, P0 ;  /* 0x00000004ff0f7210 */ /* 0x080fe40000fe041c */
[----:B------:R-:W-:Y:S04]  /*10140*/  IADD3 R7, -R2, 0x10, RZ ;  /* 0x0000001002077810 */ /* 0x000fe80007ffe1ff */
[----:B------:R-:W-:Y:S04]  /*10150*/  LOP3.LUT R7, R7, 0xf, RZ, 0xc0, !PT ;  /* 0x0000000f07077812 */ /* 0x000fe800078ec0ff */
[----:B-----5:R-:W-:Y:S04]  /*10160*/  IADD3 R12, P1, P0, R7, R3, R31 ;  /* 0x00000003070c7210 */ /* 0x020fe8000783e01f */
[----:B------:R-:W-:Y:S02]  /*10170*/  IADD3.X R13, RZ, R4, R29, P1, P0 ;  /* 0x00000004ff0d7210 */ /* 0x000fe40000fe041d */
[----:B------:R-:W-:Y:S11]  /*10180*/  ISETP.NE.U32.AND P0, PT, R213, RZ, PT ;  /* 0x000000ffd500720c */ /* 0x000ff60003f05070 */
[----:B------:R-:W-:Y:S02]  /*10190*/  @!UPT UIADD3 URZ, URZ, URZ, URZ ;  /* 0x0000003f3f3ff290 */ /* 0x000fe4000fffe03f */
[----:B------:R3:W-:Y:S01]  /*101a0*/  LDGSTS.E.BYPASS.LTC128B.128.ZFILL [R215+0x1100], [R22.64], P0 ;  /* 0x0110000016d77fae */ /* 0x0007e20008141d46 */
[----:B------:R-:W-:Y:S11]  /*101b0*/  ISETP.NE.U32.AND P0, PT, R6, RZ, PT ;  /* 0x000000ff0600720c */ /* 0x000ff60003f05070 */
[----:B------:R-:W-:Y:S02]  /*101c0*/  @!UPT UIADD3 URZ, URZ, URZ, URZ ;  /* 0x0000003f3f3ff290 */ /* 0x000fe4000fffe03f */
[----:B------:R3:W-:Y:S01]  /*101d0*/  LDGSTS.E.BYPASS.LTC128B.128.ZFILL [R215+0x3100], [R20.64], P0 ;  /* 0x0310000014d77fae */ /* 0x0007e20008141d46 */
[----:B------:R-:W-:Y:S02]  /*101e0*/  ISETP.NE.U32.AND P0, PT, R5, RZ, PT ;  /* 0x000000ff0500720c */ /* 0x000fe40003f05070 */
[C---:B--2---:R-:W-:Y:S08]  /*101f0*/  HMMA.16816.F32.BF16 R4, R32.reuse, R8, RZ ;  /* 0x000000082004723c */ /* 0x044ff000000418ff */
[C---:B------:R-:W-:Y:S03]  /*10200*/  HMMA.16816.F32.BF16 R8, R32.reuse, R10, RZ ;  /* 0x0000000a2008723c */ /* 0x040fe600000418ff */
[----:B------:R2:W-:Y:S01]  /*10210*/  LDGSTS.E.BYPASS.LTC128B.128.ZFILL [R215+0x5100], [R14.64], P0 ;  /* 0x051000000ed77fae */ /* 0x0005e20008141d46 */
[----:B------:R-:W-:Y:S11]  /*10220*/  ISETP.NE.U32.AND P0, PT, R2, RZ, PT ;  /* 0x000000ff0200720c */ /* 0x000ff60003f05070 */
[----:B------:R-:W-:Y:S02]  /*10230*/  @!UPT UIADD3 URZ, URZ, URZ, URZ ;  /* 0x0000003f3f3ff290 */ /* 0x000fe4000fffe03f */
[----:B------:R2:W-:Y:S01]  /*10240*/  LDGSTS.E.BYPASS.LTC128B.128.ZFILL [R215+0x7100], [R12.64], P0 ;  /* 0x071000000cd77fae */ /* 0x0005e20008141d46 */
[----:B------:R-:W-:Y:S06]  /*10250*/  ISETP.GT.AND P0, PT, R214, R226, PT ;  /* 0x000000e2d600720c */ /* 0x000fec0003f04270 */
[----:B------:R-:W0:Y:S01]  /*10260*/  LDGDEPBAR ;  /* 0x00000000000079af */ /* 0x000e220000000000 */
[C---:B--2---:R-:W-:Y:S08]  /*10270*/  HMMA.16816.F32.BF16 R12, R32.reuse, R16, RZ ;  /* 0x00000010200c723c */ /* 0x044ff000000418ff */
[C---:B------:R-:W-:Y:S08]  /*10280*/  HMMA.16816.F32.BF16 R16, R32.reuse, R18, RZ ;  /* 0x000000122010723c */ /* 0x040ff000000418ff */
[C---:B-1-3--:R-:W-:Y:S08]  /*10290*/  HMMA.16816.F32.BF16 R20, R32.reuse, R24, RZ ;  /* 0x000000182014723c */ /* 0x04aff000000418ff */
        /* <DEDUP_REMOVED lines=16> */
[C---:B-1----:R-:W-:Y:S01]  /*103a0*/  HMMA.16816.F32.BF16 R4, R168.reuse, R176, R4 ;  /* 0x000000b0a804723c */ /* 0x042fe20000041804 */
[----:B------:R-:W-:Y:S07]  /*103b0*/  LDSM.16.M88.4 R188, [R192] ;  /* 0x00000000c0bc783b */ /* 0x000fee0000000200 */
        /* <DEDUP_REMOVED lines=10> */
[----:B------:R-:W2:Y:S07]  /*10460*/  LDSM.16.M88.4 R168, [R201+-0x5000] ;  /* 0xffb00000c9a8783b */ /* 0x000eae0000000200 */
[----:B------:R-:W3:Y:S01]  /*10470*/  LDSM.16.M88.4 R184, [R201+-0x4800] ;  /* 0xffb80000c9b8783b */ /* 0x000ee20000000200 */
[C---:B-1----:R-:W-:Y:S08]  /*10480*/  HMMA.16816.F32.BF16 R4, R172.reuse, R176, R4 ;  /* 0x000000b0ac04723c */ /* 0x042ff00000041804 */
        /* <DEDUP_REMOVED lines=11> */
[----:B------:R-:W4:Y:S01]  /*10540*/  LDSM.16.M88.4 R184, [R200+0x3800] ;  /* 0x00380000c8b8783b */ /* 0x000f220000000200 */
[C---:B-1----:R-:W-:Y:S08]  /*10550*/  HMMA.16816.F32.BF16 R4, R176.reuse, R180, R4 ;  /* 0x000000b4b004723c */ /* 0x042ff00000041804 */
[C---:B------:R-:W-:Y:S01]  /*10560*/  HMMA.16816.F32.BF16 R8, R176.reuse, R182, R8 ;  /* 0x000000b6b008723c */ /* 0x040fe20000041808 */
[----:B------:R-:W-:Y:S07]  /*10570*/  LDSM.16.M88.4 R180, [R0] ;  /* 0x0000000000b4783b */ /* 0x000fee0000000200 */
[C---:B--2---:R-:W-:Y:S08]  /*10580*/  HMMA.16816.F32.BF16 R12, R176.reuse, R168, R12 ;  /* 0x000000a8b00c723c */ /* 0x044ff0000004180c */
[C---:B------:R-:W-:Y:S01]  /*10590*/  HMMA.16816.F32.BF16 R16, R176.reuse, R170, R16 ;  /* 0x000000aab010723c */ /* 0x040fe20000041810 */
[----:B------:R-:W1:Y:S07]  /*105a0*/  LDSM.16.M88.4 R168, [R209+0x4000] ;  /* 0x00400000d1a8783b */ /* 0x000e6e0000000200 */
[C---:B---3--:R-:W-:Y:S08]  /*105b0*/  HMMA.16816.F32.BF16 R20, R176.reuse, R172, R20 ;  /* 0x000000acb014723c */ /* 0x048ff00000041814 */
[C---:B------:R-:W-:Y:S01]  /*105c0*/  HMMA.16816.F32.BF16 R24, R176.reuse, R174, R24 ;  /* 0x000000aeb018723c */ /* 0x040fe20000041818 */
[----:B------:R-:W2:Y:S07]  /*105d0*/  LDSM.16.M88.4 R172, [R132] ;  /* 0x0000000084ac783b */ /* 0x000eae0000000200 */
[C---:B----4-:R-:W-:Y:S08]  /*105e0*/  HMMA.16816.F32.BF16 R28, R176.reuse, R184, R28 ;  /* 0x000000b8b01c723c */ /* 0x050ff0000004181c */
[----:B------:R-:W-:Y:S01]  /*105f0*/  HMMA.16816.F32.BF16 R32, R176, R186, R32 ;  /* 0x000000bab020723c */ /* 0x000fe20000041820 */
[----:B------:R-:W3:Y:S07]  /*10600*/  LDSM.16.M88.4 R176, [R193] ;  /* 0x00000000c1b0783b */ /* 0x000eee0000000200 */
[----:B------:R-:W-:Y:S01]  /*10610*/  LDSM.16.M88.4 R184, [R202+0x2000] ;  /* 0x00200000cab8783b */ /* 0x000fe20000000200 */
[C---:B-1----:R-:W-:Y:S08]  /*10620*/  HMMA.16816.F32.BF16 R4, R168.reuse, R180, R4 ;  /* 0x000000b4a804723c */ /* 0x042ff00000041804 */
[C---:B------:R-:W-:Y:S01]  /*10630*/  HMMA.16816.F32.BF16 R8, R168.reuse, R182, R8 ;  /* 0x000000b6a808723c */ /* 0x040fe20000041808 */
[----:B------:R-:W1:Y:S07]  /*10640*/  LDSM.16.M88.4 R180, [R211+0x4000] ;  /* 0x00400000d3b4783b */ /* 0x000e6e0000000200 */
[C---:B--2---:R-:W-:Y:S08]  /*10650*/  HMMA.16816.F32.BF16 R12, R168.reuse, R172, R12 ;  /* 0x000000aca80c723c */ /* 0x044ff0000004180c */
[C---:B------:R-:W-:Y:S01]  /*10660*/  HMMA.16816.F32.BF16 R16, R168.reuse, R174, R16 ;  /* 0x000000aea810723c */ /* 0x040fe20000041810 */
[----:B------:R-:W2:Y:S07]  /*10670*/  LDSM.16.M88.4 R172, [R202+0x2800] ;  /* 0x00280000caac783b */ /* 0x000eae0000000200 */
[C---:B------:R-:W-:Y:S08]  /*10680*/  HMMA.16816.F32.BF16 R20, R168.reuse, R188, R20 ;  /* 0x000000bca814723c */ /* 0x040ff00000041814 */
[C---:B------:R-:W-:Y:S01]  /*10690*/  HMMA.16816.F32.BF16 R24, R168.reuse, R190, R24 ;  /* 0x000000bea818723c */ /* 0x040fe20000041818 */
[----:B------:R-:W4:Y:S07]  /*106a0*/  LDSM.16.M88.4 R188, [R202+0x3000] ;  /* 0x00300000cabc783b */ /* 0x000f2e0000000200 */
[C---:B---3--:R-:W-:Y:S08]  /*106b0*/  HMMA.16816.F32.BF16 R28, R168.reuse, R176, R28 ;  /* 0x000000b0a81c723c */ /* 0x048ff0000004181c */
[----:B------:R-:W-:Y:S01]  /*106c0*/  HMMA.16816.F32.BF16 R32, R168, R178, R32 ;  /* 0x000000b2a820723c */ /* 0x000fe20000041820 */
[----:B------:R-:W3:Y:S07]  /*106d0*/  LDSM.16.M88.4 R168, [R202+0x3800] ;  /* 0x00380000caa8783b */ /* 0x000eee0000000200 */
[C---:B-1----:R-:W-:Y:S01]  /*106e0*/  HMMA.16816.F32.BF16 R4, R180.reuse, R184, R4 ;  /* 0x000000b8b404723c */ /* 0x042fe20000041804 */
[----:B------:R-:W-:Y:S07]  /*106f0*/  LDSM.16.M88.4 R176, [R210+0x4000] ;  /* 0x00400000d2b0783b */ /* 0x000fee0000000200 */
[C---:B------:R-:W-:Y:S01]  /*10700*/  HMMA.16816.F32.BF16 R8, R180.reuse, R186, R8 ;  /* 0x000000bab408723c */ /* 0x040fe20000041808 */
[----:B------:R-:W1:Y:S07]  /*10710*/  LDSM.16.M88.4 R184, [R201+-0x4000] ;  /* 0xffc00000c9b8783b */ /* 0x000e6e0000000200 */
[C---:B--2---:R-:W-:Y:S08]  /*10720*/  HMMA.16816.F32.BF16 R12, R180.reuse, R172, R12 ;  /* 0x000000acb40c723c */ /* 0x044ff0000004180c */
[C---:B------:R-:W-:Y:S01]  /*10730*/  HMMA.16816.F32.BF16 R16, R180.reuse, R174, R16 ;  /* 0x000000aeb410723c */ /* 0x040fe20000041810 */
[----:B------:R-:W2:Y:S07]  /*10740*/  LDSM.16.M88.4 R172, [R201+-0x3800] ;  /* 0xffc80000c9ac783b */ /* 0x000eae0000000200 */
[C---:B----4-:R-:W-:Y:S08]  /*10750*/  HMMA.16816.F32.BF16 R20, R180.reuse, R188, R20 ;  /* 0x000000bcb414723c */ /* 0x050ff00000041814 */
[C---:B------:R-:W-:Y:S01]  /*10760*/  HMMA.16816.F32.BF16 R24, R180.reuse, R190, R24 ;  /* 0x000000beb418723c */ /* 0x040fe20000041818 */
[----:B------:R-:W4:Y:S07]  /*10770*/  LDSM.16.M88.4 R188, [R201+-0x3000] ;  /* 0xffd00000c9bc783b */ /* 0x000f2e0000000200 */
[C---:B---3--:R-:W-:Y:S08]  /*10780*/  HMMA.16816.F32.BF16 R28, R180.reuse, R168, R28 ;  /* 0x000000a8b41c723c */ /* 0x048ff0000004181c */
[----:B------:R-:W-:Y:S01]  /*10790*/  HMMA.16816.F32.BF16 R32, R180, R170, R32 ;  /* 0x000000aab420723c */ /* 0x000fe20000041820 */
[----:B------:R-:W3:Y:S07]  /*107a0*/  LDSM.16.M88.4 R168, [R201+-0x2800] ;  /* 0xffd80000c9a8783b */ /* 0x000eee0000000200 */
[C---:B-1----:R-:W-:Y:S01]  /*107b0*/  HMMA.16816.F32.BF16 R4, R176.reuse, R184, R4 ;  /* 0x000000b8b004723c */ /* 0x042fe20000041804 */
[----:B------:R-:W-:Y:S07]  /*107c0*/  LDSM.16.M88.4 R180, [R208+0x8000] ;  /* 0x00800000d0b4783b */ /* 0x000fee0000000200 */
[C---:B------:R-:W-:Y:S01]  /*107d0*/  HMMA.16816.F32.BF16 R8, R176.reuse, R186, R8 ;  /* 0x000000bab008723c */ /* 0x040fe20000041808 */
[----:B------:R-:W1:Y:S07]  /*107e0*/  LDSM.16.M88.4 R184, [R200+0x4000] ;  /* 0x00400000c8b8783b */ /* 0x000e6e0000000200 */
[C---:B--2---:R-:W-:Y:S08]  /*107f0*/  HMMA.16816.F32.BF16 R12, R176.reuse, R172, R12 ;  /* 0x000000acb00c723c */ /* 0x044ff0000004180c */
[C---:B------:R-:W-:Y:S01]  /*10800*/  HMMA.16816.F32.BF16 R16, R176.reuse, R174, R16 ;  /* 0x000000aeb010723c */ /* 0x040fe20000041810 */
[----:B------:R-:W2:Y:S07]  /*10810*/  LDSM.16.M88.4 R172, [R200+0x4800] ;  /* 0x00480000c8ac783b */ /* 0x000eae0000000200 */
[C---:B----4-:R-:W-:Y:S08]  /*10820*/  HMMA.16816.F32.BF16 R20, R176.reuse, R188, R20 ;  /* 0x000000bcb014723c */ /* 0x050ff00000041814 */
        /* <DEDUP_REMOVED lines=8> */
[----:B------:R-:W1:Y:S07]  /*108b0*/  LDSM.16.M88.4 R184, [R194] ;  /* 0x00000000c2b8783b */ /* 0x000e6e0000000200 */
[C---:B--2---:R-:W-:Y:S08]  /*108c0*/  HMMA.16816.F32.BF16 R12, R180.reuse, R172, R12 ;  /* 0x000000acb40c723c */ /* 0x044ff0000004180c */
[C---:B------:R-:W-:Y:S01]  /*108d0*/  HMMA.16816.F32.BF16 R16, R180.reuse, R174, R16 ;  /* 0x000000aeb410723c */ /* 0x040fe20000041810 */
[----:B------:R-:W2:Y:S07]  /*108e0*/  LDSM.16.M88.4 R172, [R195] ;  /* 0x00000000c3ac783b */ /* 0x000eae0000000200 */
[C---:B----4-:R-:W-:Y:S01]  /*108f0*/  HMMA.16816.F32.BF16 R20, R180.reuse, R188, R20 ;  /* 0x000000bcb414723c */ /* 0x050fe20000041814 */
[----:B------:R-:W4:Y:S07]  /*10900*/  LDSM.16.M88.4 R192, [R196] ;  /* 0x00000000c4c0783b */ /* 0x000f2e0000000200 */
[C---:B------:R-:W-:Y:S01]  /*10910*/  HMMA.16816.F32.BF16 R24, R180.reuse, R190, R24 ;  /* 0x000000beb418723c */ /* 0x040fe20000041818 */
[----:B------:R-:W5:Y:S07]  /*10920*/  LDSM.16.M88.4 R188, [R197] ;  /* 0x00000000c5bc783b */ /* 0x000f6e0000000200 */
[C---:B---3--:R-:W-:Y:S08]  /*10930*/  HMMA.16816.F32.BF16 R28, R180.reuse, R168, R28 ;  /* 0x000000a8b41c723c */ /* 0x048ff0000004181c */
[----:B------:R-:W-:Y:S01]  /*10940*/  HMMA.16816.F32.BF16 R32, R180, R170, R32 ;  /* 0x000000aab420723c */ /* 0x000fe20000041820 */
[----:B------:R-:W-:Y:S07]  /*10950*/  LDSM.16.M88.4 R168, [R211+0x8000] ;  /* 0x00800000d3a8783b */ /* 0x000fee0000000200 */
[C---:B-1----:R-:W-:Y:S01]  /*10960*/  HMMA.16816.F32.BF16 R4, R176.reuse, R184, R4 ;  /* 0x000000b8b004723c */ /* 0x042fe20000041804 */
[----:B------:R-:W1:Y:S07]  /*10970*/  LDSM.16.M88.4 R180, [R202+0x4000] ;  /* 0x00400000cab4783b */ /* 0x000e6e0000000200 */
[C---:B------:R-:W-:Y:S01]  /*10980*/  HMMA.16816.F32.BF16 R8, R176.reuse, R186, R8 ;  /* 0x000000bab008723c */ /* 0x040fe20000041808 */
[----:B------:R-:W3:Y:S07]  /*10990*/  LDSM.16.M88.4 R184, [R202+0x4800] ;  /* 0x00480000cab8783b */ /* 0x000eee0000000200 */
[C---:B--2---:R-:W-:Y:S08]  /*109a0*/  HMMA.16816.F32.BF16 R12, R176.reuse, R172, R12 ;  /* 0x000000acb00c723c */ /* 0x044ff0000004180c */
[C---:B------:R-:W-:Y:S01]  /*109b0*/  HMMA.16816.F32.BF16 R16, R176.reuse, R174, R16 ;  /* 0x000000aeb010723c */ /* 0x040fe20000041810 */
[----:B------:R-:W2:Y:S07]  /*109c0*/  LDSM.16.M88.4 R172, [R202+0x5000] ;  /* 0x00500000caac783b */ /* 0x000eae0000000200 */
[C---:B----4-:R-:W-:Y:S08]  /*109d0*/  HMMA.16816.F32.BF16 R20, R176.reuse, R192, R20 ;  /* 0x000000c0b014723c */ /* 0x050ff00000041814 */
[C---:B------:R-:W-:Y:S01]  /*109e0*/  HMMA.16816.F32.BF16 R24, R176.reuse, R194, R24 ;  /* 0x000000c2b018723c */ /* 0x040fe20000041818 */
[----:B------:R-:W-:Y:S07]  /*109f0*/  LDSM.16.M88.4 R192, [R201+-0x2000] ;  /* 0xffe00000c9c0783b */ /* 0x000fee0000000200 */
[C---:B-----5:R-:W-:Y:S08]  /*10a00*/  HMMA.16816.F32.BF16 R28, R176.reuse, R188, R28 ;  /* 0x000000bcb01c723c */ /* 0x060ff0000004181c */
[----:B------:R-:W-:Y:S01]  /*10a10*/  HMMA.16816.F32.BF16 R32, R176, R190, R32 ;  /* 0x000000beb020723c */ /* 0x000fe20000041820 */
[----:B------:R-:W4:Y:S07]  /*10a20*/  LDSM.16.M88.4 R176, [R202+0x5800] ;  /* 0x00580000cab0783b */ /* 0x000f2e0000000200 */
[C---:B-1----:R-:W-:Y:S01]  /*10a30*/  HMMA.16816.F32.BF16 R4, R168.reuse, R180, R4 ;  /* 0x000000b4a804723c */ /* 0x042fe20000041804 */
[----:B------:R-:W1:Y:S07]  /*10a40*/  LDSM.16.M88.4 R188, [R210+0x8000] ;  /* 0x00800000d2bc783b */ /* 0x000e6e0000000200 */
[C---:B------:R-:W-:Y:S01]  /*10a50*/  HMMA.16816.F32.BF16 R8, R168.reuse, R182, R8 ;  /* 0x000000b6a808723c */ /* 0x040fe20000041808 */
[----:B------:R-:W5:Y:S07]  /*10a60*/  LDSM.16.M88.4 R180, [R201+-0x1800] ;  /* 0xffe80000c9b4783b */ /* 0x000f6e0000000200 */
[C---:B---3--:R-:W-:Y:S08]  /*10a70*/  HMMA.16816.F32.BF16 R12, R168.reuse, R184, R12 ;  /* 0x000000b8a80c723c */ /* 0x048ff0000004180c */
[C---:B------:R-:W-:Y:S01]  /*10a80*/  HMMA.16816.F32.BF16 R16, R168.reuse, R186, R16 ;  /* 0x000000baa810723c */ /* 0x040fe20000041810 */
[----:B------:R-:W3:Y:S07]  /*10a90*/  LDSM.16.M88.4 R184, [R201+-0x1000] ;  /* 0xfff00000c9b8783b */ /* 0x000eee0000000200 */
[C---:B--2---:R-:W-:Y:S08]  /*10aa0*/  HMMA.16816.F32.BF16 R20, R168.reuse, R172, R20 ;  /* 0x000000aca814723c */ /* 0x044ff00000041814 */
[C---:B------:R-:W-:Y:S01]  /*10ab0*/  HMMA.16816.F32.BF16 R24, R168.reuse, R174, R24 ;  /* 0x000000aea818723c */ /* 0x040fe20000041818 */
[----:B------:R-:W-:Y:S07]  /*10ac0*/  LDSM.16.M88.4 R172, [R208+0xc000] ;  /* 0x00c00000d0ac783b */ /* 0x000fee0000000200 */
[C---:B----4-:R-:W-:Y:S08]  /*10ad0*/  HMMA.16816.F32.BF16 R28, R168.reuse, R176, R28 ;  /* 0x000000b0a81c723c */ /* 0x050ff0000004181c */
[----:B------:R-:W-:Y:S01]  /*10ae0*/  HMMA.16816.F32.BF16 R32, R168, R178, R32 ;  /* 0x000000b2a820723c */ /* 0x000fe20000041820 */
[----:B------:R-:W2:Y:S07]  /*10af0*/  LDSM.16.M88.4 R168, [R201+-0x800] ;  /* 0xfff80000c9a8783b */ /* 0x000eae0000000200 */
[C---:B-1----:R-:W-:Y:S01]  /*10b00*/  HMMA.16816.F32.BF16 R4, R188.reuse, R192, R4 ;  /* 0x000000c0bc04723c */ /* 0x042fe20000041804 */
[----:B------:R-:W1:Y:S07]  /*10b10*/  LDSM.16.M88.4 R176, [R200+0x6000] ;  /* 0x00600000c8b0783b */ /* 0x000e6e0000000200 */
[C---:B------:R-:W-:Y:S01]  /*10b20*/  HMMA.16816.F32.BF16 R8, R188.reuse, R194, R8 ;  /* 0x000000c2bc08723c */ /* 0x040fe20000041808 */
[----:B------:R-:W4:Y:S07]  /*10b30*/  LDSM.16.M88.4 R192, [R200+0x6800] ;  /* 0x00680000c8c0783b */ /* 0x000f2e0000000200 */
[C---:B-----5:R-:W-:Y:S08]  /*10b40*/  HMMA.16816.F32.BF16 R12, R188.reuse, R180, R12 ;  /* 0x000000b4bc0c723c */ /* 0x060ff0000004180c */
[C---:B------:R-:W-:Y:S01]  /*10b50*/  HMMA.16816.F32.BF16 R16, R188.reuse, R182, R16 ;  /* 0x000000b6bc10723c */ /* 0x040fe20000041810 */
[----:B------:R-:W5:Y:S07]  /*10b60*/  LDSM.16.M88.4 R180, [R200+0x7000] ;  /* 0x00700000c8b4783b */ /* 0x000f6e0000000200 */
[C---:B---3--:R-:W-:Y:S08]  /*10b70*/  HMMA.16816.F32.BF16 R20, R188.reuse, R184, R20 ;  /* 0x000000b8bc14723c */ /* 0x048ff00000041814 */
[C---:B------:R-:W-:Y:S01]  /*10b80*/  HMMA.16816.F32.BF16 R24, R188.reuse, R186, R24 ;  /* 0x000000babc18723c */ /* 0x040fe20000041818 */
[----:B------:R-:W3:Y:S07]  /*10b90*/  LDSM.16.M88.4 R184, [R200+0x7800] ;  /* 0x00780000c8b8783b */ /* 0x000eee0000000200 */
[C---:B--2---:R-:W-:Y:S08]  /*10ba0*/  HMMA.16816.F32.BF16 R28, R188.reuse, R168, R28 ;  /* 0x000000a8bc1c723c */ /* 0x044ff0000004181c */
[----:B------:R-:W-:Y:S01]  /*10bb0*/  HMMA.16816.F32.BF16 R32, R188, R170, R32 ;  /* 0x000000aabc20723c */ /* 0x000fe20000041820 */
[----:B------:R-:W-:Y:S07]  /*10bc0*/  LDSM.16.M88.4 R168, [R209+0xc000] ;  /* 0x00c00000d1a8783b */ /* 0x000fee0000000200 */
[C---:B-1----:R-:W-:Y:S01]  /*10bd0*/  HMMA.16816.F32.BF16 R4, R172.reuse, R176, R4 ;  /* 0x000000b0ac04723c */ /* 0x042fe20000041804 */
[----:B------:R-:W-:Y:S07]  /*10be0*/  LDSM.16.M88.4 R188, [R199] ;  /* 0x00000000c7bc783b */ /* 0x000fee0000000200 */
[C---:B------:R-:W-:Y:S01]  /*10bf0*/  HMMA.16816.F32.BF16 R8, R172.reuse, R178, R8 ;  /* 0x000000b2ac08723c */ /* 0x040fe20000041808 */
[----:B------:R-:W1:Y:S07]  /*10c00*/  LDSM.16.M88.4 R176, [R198] ;  /* 0x00000000c6b0783b */ /* 0x000e6e0000000200 */
[C---:B----4-:R-:W-:Y:S01]  /*10c10*/  HMMA.16816.F32.BF16 R12, R172.reuse, R192, R12 ;  /* 0x000000c0ac0c723c */ /* 0x050fe2000004180c */
[----:B------:R-:W2:Y:S07]  /*10c20*/  LDSM.16.M88.4 R196, [R207] ;  /* 0x00000000cfc4783b */ /* 0x000eae0000000200 */
[C---:B------:R-:W-:Y:S01]  /*10c30*/  HMMA.16816.F32.BF16 R16, R172.reuse, R194, R16 ;  /* 0x000000c2ac10723c */ /* 0x040fe20000041810 */
[----:B------:R-:W4:Y:S07]  /*10c40*/  LDSM.16.M88.4 R192, [R212] ;  /* 0x00000000d4c0783b */ /* 0x000f2e0000000200 */
[C---:B-----5:R-:W-:Y:S08]  /*10c50*/  HMMA.16816.F32.BF16 R20, R172.reuse, R180, R20 ;  /* 0x000000b4ac14723c */ /* 0x060ff00000041814 */
[C---:B------:R-:W-:Y:S01]  /*10c60*/  HMMA.16816.F32.BF16 R24, R172.reuse, R182, R24 ;  /* 0x000000b6ac18723c */ /* 0x040fe20000041818 */
[----:B------:R-:W-:Y:S07]  /*10c70*/  LDSM.16.M88.4 R180, [R202+0x6000] ;  /* 0x00600000cab4783b */ /* 0x000fee0000000200 */
[C---:B---3--:R-:W-:Y:S08]  /*10c80*/  HMMA.16816.F32.BF16 R28, R172.reuse, R184, R28 ;  /* 0x000000b8ac1c723c */ /* 0x048ff0000004181c */
[----:B------:R-:W-:Y:S01]  /*10c90*/  HMMA.16816.F32.BF16 R32, R172, R186, R32 ;  /* 0x000000baac20723c */ /* 0x000fe20000041820 */
[----:B------:R-:W3:Y:S07]  /*10ca0*/  LDSM.16.M88.4 R172, [R211+0xc000] ;  /* 0x00c00000d3ac783b */ /* 0x000eee0000000200 */
[C---:B-1----:R-:W-:Y:S01]  /*10cb0*/  HMMA.16816.F32.BF16 R4, R168.reuse, R176, R4 ;  /* 0x000000b0a804723c */ /* 0x042fe20000041804 */
[----:B------:R-:W-:Y:S07]  /*10cc0*/  LDSM.16.M88.4 R184, [R202+0x7000] ;  /* 0x00700000cab8783b */ /* 0x000fee0000000200 */
[C---:B------:R-:W-:Y:S01]  /*10cd0*/  HMMA.16816.F32.BF16 R8, R168.reuse, R178, R8 ;  /* 0x000000b2a808723c */ /* 0x040fe20000041808 */
[----:B------:R-:W1:Y:S07]  /*10ce0*/  LDSM.16.M88.4 R176, [R202+0x6800] ;  /* 0x00680000cab0783b */ /* 0x000e6e0000000200 */
[C---:B------:R-:W-:Y:S08]  /*10cf0*/  HMMA.16816.F32.BF16 R12, R168.reuse, R188, R12 ;  /* 0x000000bca80c723c */ /* 0x040ff0000004180c */
[C---:B------:R-:W-:Y:S01]  /*10d00*/  HMMA.16816.F32.BF16 R16, R168.reuse, R190, R16 ;  /* 0x000000bea810723c */ /* 0x040fe20000041810 */
[----:B------:R-:W-:Y:S07]  /*10d10*/  LDSM.16.M88.4 R188, [R210+0xc000] ;  /* 0x00c00000d2bc783b */ /* 0x000fee0000000200 */
[C---:B--2---:R-:W-:Y:S08]  /*10d20*/  HMMA.16816.F32.BF16 R20, R168.reuse, R196, R20 ;  /* 0x000000c4a814723c */ /* 0x044ff00000041814 */
[C---:B------:R-:W-:Y:S08]  /*10d30*/  HMMA.16816.F32.BF16 R24, R168.reuse, R198, R24 ;  /* 0x000000c6a818723c */ /* 0x040ff00000041818 */
[C---:B----4-:R-:W-:Y:S08]  /*10d40*/  HMMA.16816.F32.BF16 R28, R168.reuse, R192, R28 ;  /* 0x000000c0a81c723c */ /* 0x050ff0000004181c */
[----:B------:R-:W-:Y:S01]  /*10d50*/  HMMA.16816.F32.BF16 R32, R168, R194, R32 ;  /* 0x000000c2a820723c */ /* 0x000fe20000041820 */
[----:B------:R-:W2:Y:S07]  /*10d60*/  LDSM.16.M88.4 R168, [R202+0x7800] ;  /* 0x00780000caa8783b */ /* 0x000eae0000000200 */
[C---:B---3--:R-:W-:Y:S01]  /*10d70*/  HMMA.16816.F32.BF16 R4, R172.reuse, R180, R4 ;  /* 0x000000b4ac04723c */ /* 0x048fe20000041804 */
[----:B------:R-:W3:Y:S07]  /*10d80*/  LDSM.16.M88.4 R192, [R201] ;  /* 0x00000000c9c0783b */ /* 0x000eee0000000200 */
[C---:B------:R-:W-:Y:S08]  /*10d90*/  HMMA.16816.F32.BF16 R8, R172.reuse, R182, R8 ;  /* 0x000000b6ac08723c */ /* 0x040ff00000041808 */
[C---:B-1----:R-:W-:Y:S08]  /*10da0*/  HMMA.16816.F32.BF16 R12, R172.reuse, R176, R12 ;  /* 0x000000b0ac0c723c */ /* 0x042ff0000004180c */
[C---:B------:R-:W-:Y:S08]  /*10db0*/  HMMA.16816.F32.BF16 R16, R172.reuse, R178, R16 ;  /* 0x000000b2ac10723c */ /* 0x040ff00000041810 */
[C---:B------:R-:W-:Y:S08]  /*10dc0*/  HMMA.16816.F32.BF16 R20, R172.reuse, R184, R20 ;  /* 0x000000b8ac14723c */ /* 0x040ff00000041814 */
[C---:B------:R-:W-:Y:S08]  /*10dd0*/  HMMA.16816.F32.BF16 R24, R172.reuse, R186, R24 ;  /* 0x000000baac18723c */ /* 0x040ff00000041818 */
[C---:B--2---:R-:W-:Y:S08]  /*10de0*/  HMMA.16816.F32.BF16 R28, R172.reuse, R168, R28 ;  /* 0x000000a8ac1c723c */ /* 0x044ff0000004181c */
[----:B------:R-:W-:Y:S01]  /*10df0*/  HMMA.16816.F32.BF16 R32, R172, R170, R32 ;  /* 0x000000aaac20723c */ /* 0x000fe20000041820 */
[----:B------:R-:W1:Y:S07]  /*10e00*/  LDSM.16.M88.4 R168, [R201+0x800] ;  /* 0x00080000c9a8783b */ /* 0x000e6e0000000200 */
[C---:B---3--:R-:W-:Y:S08]  /*10e10*/  HMMA.16816.F32.BF16 R4, R188.reuse, R192, R4 ;  /* 0x000000c0bc04723c */ /* 0x048ff00000041804 */
[C---:B------:R-:W-:Y:S11]  /*10e20*/  HMMA.16816.F32.BF16 R8, R188.reuse, R194, R8 ;  /* 0x000000c2bc08723c */ /* 0x040ff60000041808 */
[----:B------:R-:W-:Y:S05]  /*10e30*/  @!UPT UIADD3 URZ, URZ, URZ, URZ ;  /* 0x0000003f3f3ff290 */ /* 0x000fea000fffe03f */
[----:B------:R-:W-:Y:S04]  /*10e40*/  FMUL.FTZ R0, R4, c[0x0][0x320] ;  /* 0x0000c80004007a20 */ /* 0x000fe80000410000 */
[----:B------:R2:W3:Y:S04]  /*10e50*/  MUFU.TANH R192, R0 ;  /* 0x0000000000c07308 */ /* 0x0004e80000002400 */
[----:B------:R-:W-:Y:S01]  /*10e60*/  FMUL.FTZ R2, R11, c[0x0][0x320] ;  /* 0x0000c8000b027a20 */ /* 0x000fe20000410000 */
[C---:B-1----:R-:W-:Y:S05]  /*10e70*/  HMMA.16816.F32.BF16 R12, R188.reuse, R168, R12 ;  /* 0x000000a8bc0c723c */ /* 0x042fea000004180c */
[----:B------:R1:W4:Y:S03]  /*10e80*/  MUFU.TANH R193, R2 ;  /* 0x0000000200c17308 */ /* 0x0003260000002400 */
[C---:B------:R-:W-:Y:S04]  /*10e90*/  HMMA.16816.F32.BF16 R16, R188.reuse, R170, R16 ;  /* 0x000000aabc10723c */ /* 0x040fe80000041810 */
[----:B--2---:R-:W-:Y:S04]  /*10ea0*/  FMUL.FTZ R0, R5, c[0x0][0x320] ;  /* 0x0000c80005007a20 */ /* 0x004fe80000410000 */
[----:B------:R2:W2:Y:S11]  /*10eb0*/  MUFU.TANH R187, R0 ;  /* 0x0000000000bb7308 */ /* 0x0004b60000002400 */
[----:B------:R-:W-:Y:S05]  /*10ec0*/  @!UPT UIADD3 URZ, URZ, URZ, URZ ;  /* 0x0000003f3f3ff290 */ /* 0x000fea000fffe03f */
[----:B-1----:R-:W-:Y:S02]  /*10ed0*/  FMUL.FTZ R2, R19, c[0x0][0x320] ;  /* 0x0000c80013027a20 */ /* 0x002fe40000410000 */
[----:B------:R-:W-:Y:S02]  /*10ee0*/  FMUL.FTZ R3, R18, c[0x0][0x320] ;  /* 0x0000c80012037a20 */ /* 0x000fe40000410000 */
[----:B------:R-:W1:Y:S10]  /*10ef0*/  MUFU.TANH R181, R2 ;  /* 0x0000000200b57308 */ /* 0x000e740000002400 */
[----:B------:R-:W1:Y:S01]  /*10f00*/  MUFU.TANH R182, R3 ;  /* 0x0000000300b67308 */ /* 0x000e620000002400 */
[----:B--2---:R-:W-:Y:S09]  /*10f10*/  FMUL.FTZ R0, R6, c[0x0][0x320] ;  /* 0x0000c80006007a20 */ /* 0x004ff20000410000 */
[----:B------:R2:W1:Y:S02]  /*10f20*/  MUFU.TANH R196, R0 ;  /* 0x0000000000c47308 */ /* 0x0004640000002400 */
[----:B--2---:R-:W-:Y:S02]  /*10f30*/  FMUL.FTZ R0, R7, c[0x0][0x320] ;  /* 0x0000c80007007a20 */ /* 0x004fe40000410000 */
[----:B------:R-:W2:Y:S06]  /*10f40*/  LDSM.16.M88.4 R4, [R201+0x1000] ;  /* 0x00100000c904783b */ /* 0x000eac0000000200 */
[----:B------:R5:W1:Y:S02]  /*10f50*/  MUFU.TANH R195, R0 ;  /* 0x0000000000c37308 */ /* 0x000a640000002400 */
[----:B-----5:R-:W-:Y:S08]  /*10f60*/  FMUL.FTZ R0, R8, c[0x0][0x320] ;  /* 0x0000c80008007a20 */ /* 0x020ff00000410000 */
[----:B------:R5:W1:Y:S01]  /*10f70*/  MUFU.TANH R184, R0 ;  /* 0x0000000000b87308 */ /* 0x000a620000002400 */
[C---:B--2---:R-:W-:Y:S08]  /*10f80*/  HMMA.16816.F32.BF16 R20, R188.reuse, R4, R20 ;  /* 0x00000004bc14723c */ /* 0x044ff00000041814 */
[C---:B------:R-:W-:Y:S04]  /*10f90*/  HMMA.16816.F32.BF16 R24, R188.reuse, R6, R24 ;  /* 0x00000006bc18723c */ /* 0x040fe80000041818 */
[----:B-----5:R-:W-:Y:S04]  /*10fa0*/  FMUL.FTZ R0, R9, c[0x0][0x320] ;  /* 0x0000c80009007a20 */ /* 0x020fe80000410000 */
[----:B------:R2:W1:Y:S04]  /*10fb0*/  MUFU.TANH R183, R0 ;  /* 0x0000000000b77308 */ /* 0x0004680000002400 */
[----:B--2---:R-:W-:Y:S02]  /*10fc0*/  FMUL.FTZ R0, R10, c[0x0][0x320] ;  /* 0x0000c8000a007a20 */ /* 0x004fe40000410000 */
[----:B------:R-:W2:Y:S01]  /*10fd0*/  LDSM.16.M88.4 R8, [R201+0x1800] ;  /* 0x00180000c908783b */ /* 0x000ea20000000200 */
[----:B------:R-:W-:Y:S04]  /*10fe0*/  DEPBAR.LE SB0, 0x0 ;  /* 0x000080000000791a */ /* 0x000fe80000000000 */
[----:B------:R5:W1:Y:S02]  /*10ff0*/  MUFU.TANH R194, R0 ;  /* 0x0000000000c27308 */ /* 0x000a640000002400 */
[----:B------:R-:W-:Y:S01]  /*11000*/  BAR.SYNC.DEFER_BLOCKING 0x0 ;  /* 0x0000000000007b1d */ /* 0x000fe20000010000 */
[----:B-----5:R-:W-:Y:S07]  /*11010*/  FMUL.FTZ R0, R12, c[0x0][0x320] ;  /* 0x0000c8000c007a20 */ /* 0x020fee0000410000 */
        /* <DEDUP_REMOVED lines=46> */
[----:B---34-:R-:W-:Y:S01]  /*11300*/  SHF.R.S32.HI R6, RZ, 0x1f, R222 ;  /* 0x0000001fff067819 */ /* 0x018fe200000114de */
        /* <DEDUP_REMOVED lines=12> */
[----:B--2---:R-:W-:Y:S01]  /*113d0*/  IMAD.MOV.U32 R0, RZ, RZ, R2 ;  /* 0x000000ffff007224 */ /* 0x004fe200078e0002 */
        /* <DEDUP_REMOVED lines=28> */
.L_x_2231:
[----:B------:R-:W-:-:S05]  /*115a0*/  BRA.DIV ~URZ, `(.L_x_2123) ;  /* 0x0000a9727f007947 */ /* 0x000fca000b800000 */
[----:B------:R-:W4:Y:S01]  /*115b0*/  SHFL.IDX PT, R0, R8, RZ, 0x181f ;  /* 0x00181fff08007589 */ /* 0x000f2200000e0000 */
[C---:B------:R-:W-:Y:S04]  /*115c0*/  IADD3 R2, -R213.reuse, 0x10, RZ ;  /* 0x00000010d5027810 */ /* 0x040fe80007ffe1ff */
[----:B------:R-:W-:Y:S04]  /*115d0*/  LOP3.LUT R2, R2, 0xf, RZ, 0xc0, !PT ;  /* 0x0000000f02027812 */ /* 0x000fe800078ec0ff */
[----:B----4-:R-:W-:Y:S04]  /*115e0*/  IADD3 R6, P1, P0, R2, R0, R21 ;  /* 0x0000000002067210 */ /* 0x010fe8000783e015 */
[----:B---3--:R-:W-:Y:S02]  /*115f0*/  IADD3.X R7, RZ, R4, R9, P1, P0 ;  /* 0x00000004ff077210 */ /* 0x008fe40000fe0409 */
[----:B------:R-:W-:Y:S11]  /*11600*/  ISETP.NE.U32.AND P0, PT, R213, RZ, PT ;  /* 0x000000ffd500720c */ /* 0x000ff60003f05070 */
[----:B------:R-:W-:Y:S02]  /*11610*/  @!UPT UIADD3 URZ, URZ, URZ, URZ ;  /* 0x0000003f3f3ff290 */ /* 0x000fe4000fffe03f */
[----:B------:R-:W-:Y:S01]  /*11620*/  @!PT LDS RZ, [RZ] ;  /* 0x00000000fffff984 */ /* 0x000fe20000000800 */
[----:B------:R-:W-:Y:S01]  /*11630*/  @!PT LDS RZ, [RZ] ;  /* 0x00000000fffff984 */ /* 0x000fe20000000800 */
[----:B------:R3:W-:Y:S01]  /*11640*/  LDGSTS.E.BYPASS.LTC128B.128.ZFILL [R215+0x8100], [R6.64], P0 ;  /* 0x0810000006d77fae */ /* 0x0007e20008141d46 */
[----:B------:R-:W-:Y:S05]  /*11650*/  IADD3 R2, P0, R0, R22, RZ ;  /* 0x0000001600027210 */ /* 0x000fea0007f1e0ff */
[----:B------:R-:W-:Y:S05]  /*11660*/  IMAD.X R3, R4, 0x1, R10, P0 ;  /* 0x0000000104037824 */ /* 0x000fea00000e060a */
[----:B------:R4:W-:Y:S02]  /*11670*/  LDGSTS.E.BYPASS.LTC128B.128 [R215+0xa100], [R2.64], !P5 ;  /* 0x0a10000002d77fae */ /* 0x0009e4000e901d46 */
[----:B----4-:R-:W-:Y:S05]  /*11680*/  IADD3 R2, P0, R0, R23, RZ ;  /* 0x0000001700027210 */ /* 0x010fea0007f1e0ff */
[----:B------:R-:W-:Y:S05]  /*11690*/  IMAD.X R3, R4, 0x1, R11, P0 ;  /* 0x0000000104037824 */ /* 0x000fea00000e060b */
[----:B------:R4:W-:Y:S02]  /*116a0*/  LDGSTS.E.BYPASS.LTC128B.128 [R215+0xc100], [R2.64], !P4 ;  /* 0x0c10000002d77fae */ /* 0x0009e4000e101d46 */
[----:B----4-:R-:W-:Y:S02]  /*116b0*/  IADD3 R2, P0, R0, R24, RZ ;  /* 0x0000001800027210 */ /* 0x010fe40007f1e0ff */
[----:B------:R3:W4:Y:S03]  /*116c0*/  SHFL.IDX PT, R0, R8, 0x1, 0x181f ;  /* 0x00381f0008007f89 */ /* 0x00072600000e0000 */
[----:B------:R-:W-:Y:S02]  /*116d0*/  IMAD.X R3, R4, 0x1, R12, P0 ;  /* 0x0000000104037824 */ /* 0x000fe400000e060c */
[----:B------:R3:W2:Y:S04]  /*116e0*/  SHFL.IDX PT, R4, R5, 0x1, 0x181f ;  /* 0x00381f0005047f89 */ /* 0x0006a800000e0000 */
[----:B------:R3:W-:Y:S02]  /*116f0*/  LDGSTS.E.BYPASS.LTC128B.128 [R215+0xe100], [R2.64], !P3 ;  /* 0x0e10000002d77fae */ /* 0x0007e4000d901d46 */
.L_x_2232:
[C---:B---3--:R-:W-:Y:S02]  /*11700*/  IADD3 R2, -R213.reuse, 0x10, RZ ;  /* 0x00000010d5027810 */ /* 0x048fe40007ffe1ff */
[----:B------:R-:W-:Y:S02]  /*11710*/  ISETP.NE.U32.AND P0, PT, R213, RZ, PT ;  /* 0x000000ffd500720c */ /* 0x000fe40003f05070 */
[----:B------:R-:W-:Y:S04]  /*11720*/  LOP3.LUT R2, R2, 0xf, RZ, 0xc0, !PT ;  /* 0x0000000f02027812 */ /* 0x000fe800078ec0ff */
[----:B----4-:R-:W-:Y:S04]  /*11730*/  IADD3 R2, P2, P1, R2, R0, R21 ;  /* 0x0000000002027210 */ /* 0x010fe8000795e015 */
[----:B--2---:R-:W-:Y:S05]  /*11740*/  IADD3.X R3, RZ, R4, R9, P2, P1 ;  /* 0x00000004ff037210 */ /* 0x004fea00017e2409 */
[----:B------:R-:W-:Y:S01]  /*11750*/  @!PT LDS RZ, [RZ] ;  /* 0x00000000fffff984 */ /* 0x000fe20000000800 */
[----:B------:R-:W-:Y:S01]  /*11760*/  @!PT LDS RZ, [RZ] ;  /* 0x00000000fffff984 */ /* 0x000fe20000000800 */
[----:B------:R-:W-:Y:S01]  /*11770*/  @!PT LDS RZ, [RZ] ;  /* 0x00000000fffff984 */ /* 0x000fe20000000800 */
[----:B------:R2:W-:Y:S01]  /*11780*/  LDGSTS.E.BYPASS.LTC128B.128.ZFILL [R215+0x9100], [R2.64], P0 ;  /* 0x0910000002d77fae */ /* 0x0005e20008141d46 */
[----:B------:R-:W-:Y:S05]  /*11790*/  IADD3 R8, P0, R0, R22, RZ ;  /* 0x0000001600087210 */ /* 0x000fea0007f1e0ff */
        /* <DEDUP_REMOVED lines=8> */
.L_x_2121:
[----:B---34-:R-:W-:Y:S05]  /*11820*/  BSYNC B0 ;  /* 0x0000000000007941 */ /* 0x018fea0003800000 */
.L_x_2120:
        /* <DEDUP_REMOVED lines=14> */
.L_x_2233:
[----:B------:R-:W-:Y:S02]  /*11910*/  IMAD.MOV.U32 R2, RZ, RZ, c[0x0][0x32c] ;  /* 0x0000cb00ff027624 */ /* 0x000fe400078e00ff */
[----:B------:R-:W-:Y:S03]  /*11920*/  IMAD.IADD R6, R6, 0x1, R0 ;  /* 0x0000000106067824 */ /* 0x000fe600078e0200 */
[----:B------:R-:W-:Y:S02]  /*11930*/  ISETP.GE.AND P0, PT, R2, 0x1, PT ;  /* 0x000000010200780c */ /* 0x000fe40003f06270 */
[-C--:B---3--:R-:W-:Y:S02]  /*11940*/  IADD3 R2, R7, R3.reuse, RZ ;  /* 0x0000000307027210 */ /* 0x088fe40007ffe0ff */
[----:B------:R-:W-:Y:S09]  /*11950*/  IADD3 R0, R6, R3, RZ ;  /* 0x0000000306007210 */ /* 0x000ff20007ffe0ff */
        /* <DEDUP_REMOVED lines=14> */
.L_x_2127:
[----:B------:R-:W-:Y:S04]  /*11a40*/  MOV R8, 0x1 ;  /* 0x0000000100087802 */ /* 0x000fe80000000f00 */
[----:B------:R-:W-:Y:S11]  /*11a50*/  ISETP.NE.AND P0, PT, R8, c[0x0][0x32c], PT ;  /* 0x0000cb0008007a0c */ /* 0x000ff60003f05270 */
[----:B------:R-:W-:Y:S02]  /*11a60*/  @!UPT UIADD3 URZ, URZ, URZ, URZ ;  /* 0x0000003f3f3ff290 */ /* 0x000fe4000fffe03f */
[----:B------:R-:W-:Y:S05]  /*11a70*/  @P0 IMAD.HI.U32 R8, R3, c[0x0][0x330], RZ ;  /* 0x0000cc0003080a27 */ /* 0x000fea00078e00ff */
[----:B------:R-:W-:Y:S02]  /*11a80*/  @P0 SHF.R.U32.HI R3, RZ, c[0x0][0x334], R8 ;  /* 0x0000cd00ff030a19 */ /* 0x000fe40000011608 */
.L_x_2128:
[----:B------:R-:W-:Y:S05]  /*11a90*/  BSYNC B0 ;  /* 0x0000000000007941 */ /* 0x000fea0003800000 */
.L_x_2126:
[----:B------:R-:W-:Y:S04]  /*11aa0*/  IMAD R3, R3, c[0x0][0x32c], -R5 ;  /* 0x0000cb0003037a24 */ /* 0x000fe800078e0a05 */
[----:B------:R-:W-:Y:S05]  /*11ab0*/  IMAD.IADD R3, R3, 0x1, -R231 ;  /* 0x0000000103037824 */ /* 0x000fea00078e0ae7 */
[----:B------:R-:W-:Y:S02]  /*11ac0*/  IMNMX R0, R0, R3, !PT ;  /* 0x0000000300007217 */ /* 0x000fe40007800200 */
[----:B------:R-:W-:Y:S04]  /*11ad0*/  IADD3 R3, R3, c[0x0][0x32c], RZ ;  /* 0x0000cb0003037a10 */ /* 0x000fe80007ffe0ff */
[----:B------:R-:W-:Y:S02]  /*11ae0*/  IMNMX R2, R2, R3, PT ;  /* 0x0000000302027217 */ /* 0x000fe40003800200 */
.L_x_2125:
[----:B------:R-:W-:Y:S04]  /*11af0*/  ISETP.GT.AND P1, PT, R214, -0x1, PT ;  /* 0xffffffffd600780c */ /* 0x000fe80003f24270 */
[C---:B------:R-:W-:Y:S02]  /*11b00*/  ISETP.GT.AND P2, PT, R0.reuse, RZ, P1 ;  /* 0x000000ff0000720c */ /* 0x040fe40000f44270 */
        /* <DEDUP_REMOVED lines=9> */
[----:B-1----:R-:W-:Y:S02]  /*11ba0*/  FSEL R168, R184, -INF , !P2 ;  /* 0xff800000b8a87808 */ /* 0x002fe40005000000 */
        /* <DEDUP_REMOVED lines=39> */
.L_x_2234:
        /* <DEDUP_REMOVED lines=19> */
.L_x_2132:
[----:B-12---:R-:W-:Y:S04]  /*11f50*/  MOV R4, 0x1 ;  /* 0x0000000100047802 */ /* 0x006fe80000000f00 */
[----:B------:R-:W-:Y:S11]  /*11f60*/  ISETP.NE.AND P0, PT, R4, c[0x0][0x32c], PT ;  /* 0x0000cb0004007a0c */ /* 0x000ff60003f05270 */
[----:B------:R-:W-:Y:S02]  /*11f70*/  @!UPT UIADD3 URZ, URZ, URZ, URZ ;  /* 0x0000003f3f3ff290 */ /* 0x000fe4000fffe03f */
[----:B------:R-:W-:Y:S05]  /*11f80*/  @P0 IMAD.HI.U32 R4, R3, c[0x0][0x330], RZ ;  /* 0x0000cc0003040a27 */ /* 0x000fea00078e00ff */
[----:B------:R-:W-:Y:S02]  /*11f90*/  @P0 SHF.R.U32.HI R3, RZ, c[0x0][0x334], R4 ;  /* 0x0000cd00ff030a19 */ /* 0x000fe40000011604 */
.L_x_2133:
[----:B------:R-:W-:Y:S05]  /*11fa0*/  BSYNC B0 ;  /* 0x0000000000007941 */ /* 0x000fea0003800000 */
.L_x_2131:
[----:B------:R-:W-:Y:S04]  /*11fb0*/  IMAD R5, R3, c[0x0][0x32c], -R5 ;  /* 0x0000cb0003057a24 */ /* 0x000fe800078e0a05 */
[----:B------:R-:W-:Y:S05]  /*11fc0*/  IMAD.IADD R3, R5, 0x1, -R231 ;  /* 0x0000000105037824 */ /* 0x000fea00078e0ae7 */
[----:B------:R-:W-:Y:S02]  /*11fd0*/  IMNMX R0, R0, R3, !PT ;  /* 0x0000000300007217 */ /* 0x000fe40007800200 */
[----:B------:R-:W-:Y:S04]  /*11fe0*/  IADD3 R3, R3, c[0x0][0x32c], RZ ;  /* 0x0000cb0003037a10 */ /* 0x000fe80007ffe0ff */
[----:B------:R-:W-:Y:S02]  /*11ff0*/  IMNMX R2, R2, R3, PT ;  /* 0x0000000302027217 */ /* 0x000fe40003800200 */
.L_x_2130:
        /* <DEDUP_REMOVED lines=82> */
.L_x_2235:
[----:B-12---:R-:W-:Y:S01]  /*12520*/  FMNMX.FTZ R4, R4, R0, !PT ;  /* 0x0000000004047209 */ /* 0x006fe20007810000 */
[----:B------:R-:W-:-:S05]  /*12530*/  BRA.DIV ~URZ, `(.L_x_2135) ;  /* 0x00009d527f007947 */ /* 0x000fca000b800000 */
[----:B------:R-:W1:Y:S02]  /*12540*/  SHFL.BFLY PT, R0, R4, 0x1, 0x1f ;  /* 0x0c201f0004007f89 */ /* 0x000e6400000e0000 */
[----:B-1----:R-:W-:Y:S02]  /*12550*/  FMNMX.FTZ R132, R4, R0, !PT ;  /* 0x0000000004847209 */ /* 0x002fe40007810000 */
[----:B------:R-:W1:Y:S02]  /*12560*/  SHFL.BFLY PT, R0, R5, 0x2, 0x1f ;  /* 0x0c401f0005007f89 */ /* 0x000e6400000e0000 */
[----:B-1----:R-:W-:Y:S05]  /*12570*/  FMNMX.FTZ R4, R5, R0, !PT ;  /* 0x0000000005047209 */ /* 0x002fea0007810000 */
[----:B------:R1:W2:Y:S02]  /*12580*/  SHFL.BFLY PT, R0, R4, 0x1, 0x1f ;  /* 0x0c201f0004007f89 */ /* 0x0002a400000e0000 */
.L_x_2236:
        /* <DEDUP_REMOVED lines=45> */
[----:B------:R-:W-:Y:S02]  /*12860*/  FMUL.FTZ R36, R0, R36 ;  /* 0x0000002400247220 */ /* 0x000fe40000410000 */
        /* <DEDUP_REMOVED lines=408> */
[----:B------:R-:W-:Y:S07]  /*141f0*/  @!UPT UIADD3 URZ, URZ, URZ, URZ ;  /* 0x0000003f3f3ff290 */ /* 0x000fee000fffe03f */
[----:B------:R-:W-:-:S11]  /*14200*/  @P0 BRA `(.L_x_2136) ;  /* 0xffffb9b000000947 */ /* 0x000fd6000383ffff */
.L_x_2118:
[----:B------:R-:W-:Y:S05]  /*14210*/  BRA.DIV ~URZ, `(.L_x_2137) ;  /* 0x000081427f007947 */ /* 0x000fea000b800000 */
[----:B------:R1:W2:Y:S02]  /*14220*/  SHFL.BFLY PT, R0, R225, 0x2, 0x1f ;  /* 0x0c401f00e1007f89 */ /* 0x0002a400000e0000 */
.L_x_2237:
[----:B--2---:R-:W-:Y:S01]  /*14230*/  FADD.FTZ R5, R0, R225 ;  /* 0x000000e100057221 */ /* 0x004fe20000010000 */
[----:B------:R-:W-:Y:S05]  /*14240*/  BRA.DIV ~URZ, `(.L_x_2138) ;  /* 0x000081627f007947 */ /* 0x000fea000b800000 */
[----:B------:R-:W2:Y:S02]  /*14250*/  SHFL.BFLY PT, R0, R221, 0x2, 0x1f ;  /* 0x0c401f00dd007f89 */ /* 0x000ea400000e0000 */
[----:B--2---:R-:W-:-:S02]  /*14260*/  FADD.FTZ R4, R0, R221 ;  /* 0x000000dd00047221 */ /* 0x004fc40000010000 */
[----:B------:R-:W2:Y:S04]  /*14270*/  SHFL.BFLY PT, R0, R5, 0x1, 0x1f ;  /* 0x0c201f0005007f89 */ /* 0x000ea800000e0000 */
[----:B------:R3:W4:Y:S01]  /*14280*/  SHFL.BFLY PT, R3, R4, 0x1, 0x1f ;  /* 0x0c201f0004037f89 */ /* 0x00072200000e0000 */
[----:B--2---:R-:W-:-:S05]  /*14290*/  FADD.FTZ R5, R5, R0 ;  /* 0x0000000005057221 */ /* 0x004fca0000010000 */
.L_x_2238:
        /* <DEDUP_REMOVED lines=35> */
[C---:B--2---:R-:W-:Y:S02]  /*144d0*/  FMUL.FTZ R124, R0.reuse, R38 ;  /* 0x00000026007c7220 */ /* 0x044fe40000410000 */
        /* <DEDUP_REMOVED lines=112> */
.L_x_2047:
        /* <DEDUP_REMOVED lines=16> */
[----:B---3--:R-:W-:-:S06]  /*14ce0*/  IADD3 R248, R3, c[0x0][0xc], R2 ;  /* 0x0000030003f87a10 */ /* 0x008fcc0007ffe002 */
.L_x_2140:
[----:B------:R-:W-:Y:S05]  /*14cf0*/  BSYNC B0 ;  /* 0x0000000000007941 */ /* 0x000fea0003800000 */
.L_x_2139:
[----:B------:R-:W-:Y:S01]  /*14d00*/  PRMT R0, R0, 0x9910, RZ ;  /* 0x0000991000007816 */ /* 0x000fe200000000ff */
[----:B------:R-:W-:Y:S01]  /*14d10*/  BSSY B1, `(.L_x_2141) ;  /* 0x000045e000017945 */ /* 0x000fe20003800000 */
[----:B------:R-:W-:Y:S02]  /*14d20*/  IMAD.MOV.U32 R110, RZ, RZ, R248 ;  /* 0x000000ffff6e7224 */ /* 0x000fe400078e00f8 */
        /* <DEDUP_REMOVED lines=11> */
[----:B------:R-:W-:Y:S01]  /*14de0*/  F2FP.BF16.PACK_AB R2, R23, R22 ;  /* 0x000000161702723e */ /* 0x000fe200000010ff */
[----:B-1----:R-:W-:Y:S01]  /*14df0*/  IMAD.MOV.U32 R14, RZ, RZ, c[0x0][0x388] ;  /* 0x0000e200ff0e7624 */ /* 0x002fe200078e00ff */
[----:B------:R-:W-:Y:S01]  /*14e00*/  BAR.SYNC.DEFER_BLOCKING 0x1, 0x100 ;  /* 0x0044000000007b1d */ /* 0x000fe20000010000 */
[----:B------:R-:W-:-:S02]  /*14e10*/  F2FP.BF16.PACK_AB R0, R29, R28 ;  /* 0x0000001c1d00723e */ /* 0x000fc400000010ff */
[----:B------:R-:W-:Y:S02]  /*14e20*/  ISETP.NE.U32.AND P0, PT, RZ, c[0x0][0x508], PT ;  /* 0x00014200ff007a0c */ /* 0x000fe40003f05070 */
[----:B------:R-:W-:Y:S02]  /*14e30*/  ISETP.NE.U32.AND P2, PT, RZ, c[0x0][0x500], PT ;  /* 0x00014000ff007a0c */ /* 0x000fe40003f45070 */
[----:B------:R-:W-:Y:S02]  /*14e40*/  ISETP.NE.AND.EX P1, PT, RZ, c[0x0][0x50c], PT, P0 ;  /* 0x00014300ff007a0c */ /* 0x000fe40003f25300 */
[----:B------:R-:W-:Y:S01]  /*14e50*/  ISETP.NE.AND.EX P2, PT, RZ, c[0x0][0x504], PT, P2 ;  /* 0x00014100ff007a0c */ /* 0x000fe20003f45320 */
[----:B--2---:R1:W-:Y:S04]  /*14e60*/  STS [R10], R2 ;  /* 0x000000020a007388 */ /* 0x0043e80000000800 */
[----:B------:R2:W-:Y:S01]  /*14e70*/  STS [R10+0x400], R0 ;  /* 0x000400000a007388 */ /* 0x0005e20000000800 */
[----:B-1----:R-:W-:-:S02]  /*14e80*/  F2FP.BF16.PACK_AB R2, R25, R24 ;  /* 0x000000181902723e */ /* 0x002fc400000010ff */
        /* <DEDUP_REMOVED lines=121> */
[----:B------:R-:W-:Y:S01]  /*15620*/  STS [R3+0xc000], R2 ;  /* 0x00c0000203007388 */ /* 0x000fe20000000800 */
[----:B------:R-:W-:-:S03]  /*15630*/  IMAD.MOV.U32 R4, RZ, RZ, 0x4 ;  /* 0x00000004ff047424 */ /* 0x000fc600078e00ff */
[----:B------:R1:W-:Y:S02]  /*15640*/  STS [R3+0xc400], R0 ;  /* 0x00c4000003007388 */ /* 0x0003e40000000800 */
[----:B-1----:R-:W-:Y:S02]  /*15650*/  @P1 IMAD.WIDE R2, R251, R4, c[0x0][0x508] ;  /* 0x00014200fb021625 */ /* 0x002fe400078e0204 */
[----:B------:R-:W-:Y:S02]  /*15660*/  BAR.SYNC.DEFER_BLOCKING 0x1, 0x100 ;  /* 0x0044000000007b1d */ /* 0x000fe40000010000 */
[----:B------:R-:W-:-:S04]  /*15670*/  IMAD.MOV.U32 R0, RZ, RZ, RZ ;  /* 0x000000ffff007224 */ /* 0x000fc800078e00ff */
[----:B------:R1:W5:Y:S02]  /*15680*/  @P1 LDG.E R14, [R2.64] ;  /* 0x00000006020e1981 */ /* 0x000364000c1e1900 */
[----:B-1----:R-:W-:-:S05]  /*15690*/  IMAD.WIDE R2, R251, R4, c[0x0][0x500] ;  /* 0x00014000fb027625 */ /* 0x002fca00078e0204 */
        /* <DEDUP_REMOVED lines=8> */
.L_x_2143:
[----:B------:R-:W2:Y:S01]  /*15720*/  LDL R9, [R1+0x24] ;  /* 0x0000240001097983 */ /* 0x000ea20000100800 */
[----:B------:R-:W-:Y:S01]  /*15730*/  IMAD.MOV.U32 R15, RZ, RZ, 0x368 ;  /* 0x00000368ff0f7424 */ /* 0x000fe200078e00ff */
[----:B------:R-:W-:Y:S02]  /*15740*/  ISETP.GT.AND P2, PT, R5, 0x1, PT ;  /* 0x000000010500780c */ /* 0x000fe40003f44270 */
[----:B------:R-:W3:Y:S01]  /*15750*/  LDL R114, [R1+0x2c] ;  /* 0x00002c0001727983 */ /* 0x000ee20000100800 */
[----:B------:R-:W-:-:S02]  /*15760*/  ISETP.NE.U32.AND P0, PT, RZ, c[0x0][0x500], PT ;  /* 0x00014000ff007a0c */ /* 0x000fc40003f05070 */
[----:B------:R-:W-:Y:S02]  /*15770*/  SEL R15, R15, 0x328, P2 ;  /* 0x000003280f0f7807 */ /* 0x000fe40001000000 */
[----:B------:R-:W-:Y:S02]  /*15780*/  ISETP.NE.AND.EX P0, PT, RZ, c[0x0][0x504], PT, P0 ;  /* 0x00014100ff007a0c */ /* 0x000fe40003f05300 */
[----:B------:R-:W4:Y:S01]  /*15790*/  LDC.64 R4, c[0x0][R15+0x170] ;  /* 0x00005c000f047b82 */ /* 0x000f220000000a00 */
[----:B-1----:R-:W-:Y:S02]  /*157a0*/  SHF.R.S32.HI R2, RZ, 0x1f, R251 ;  /* 0x0000001fff027819 */ /* 0x002fe400000114fb */
[----:B------:R-:W-:Y:S02]  /*157b0*/  SEL R8, R251, RZ, !P0 ;  /* 0x000000fffb087207 */ /* 0x000fe40004000000 */
[----:B------:R-:W-:Y:S02]  /*157c0*/  SEL R3, R2, RZ, !P0 ;  /* 0x000000ff02037207 */ /* 0x000fe40004000000 */
[----:B------:R-:W-:Y:S01]  /*157d0*/  LOP3.LUT R11, R250, 0xffff, RZ, 0xc0, !PT ;  /* 0x0000fffffa0b7812 */ /* 0x000fe200078ec0ff */
[----:B------:R-:W1:Y:S01]  /*157e0*/  LDC.64 R12, c[0x0][R15+0x168] ;  /* 0x00005a000f0c7b82 */ /* 0x000e620000000a00 */
[----:B-----5:R-:W-:-:S07]  /*157f0*/  SHF.R.S32.HI R10, RZ, 0x1f, R0 ;  /* 0x0000001fff0a7819 */ /* 0x020fce0000011400 */
[----:B------:R-:W2:Y:S01]  /*15800*/  LDC.64 R16, c[0x0][R15+0x178] ;  /* 0x00005e000f107b82 */ /* 0x000ea20000000a00 */
[----:B----4-:R-:W-:-:S04]  /*15810*/  IMAD R2, R5, R8, RZ ;  /* 0x0000000805027224 */ /* 0x010fc800078e02ff */
[C---:B------:R-:W-:Y:S02]  /*15820*/  IMAD R7, R4.reuse, R3, R2 ;  /* 0x0000000304077224 */ /* 0x040fe400078e0202 */
[----:B------:R-:W-:-:S04]  /*15830*/  IMAD.WIDE.U32 R2, R4, R8, RZ ;  /* 0x0000000804027225 */ /* 0x000fc800078e00ff */
[----:B-1----:R-:W-:-:S04]  /*15840*/  IMAD.WIDE.U32 R4, R12, R11, RZ ;  /* 0x0000000b0c047225 */ /* 0x002fc800078e00ff */
[----:B------:R-:W-:Y:S01]  /*15850*/  IMAD R6, R13, R11, RZ ;  /* 0x0000000b0d067224 */ /* 0x000fe200078e02ff */
[----:B------:R-:W-:Y:S01]  /*15860*/  IADD3 R12, P1, P0, R2, R4, R0 ;  /* 0x00000004020c7210 */ /* 0x000fe2000783e000 */
[----:B------:R-:W-:Y:S02]  /*15870*/  IMAD.MOV.U32 R2, RZ, RZ, c[0x0][0x4e8] ;  /* 0x00013a00ff027624 */ /* 0x000fe400078e00ff */
[----:B------:R-:W-:Y:S02]  /*15880*/  IMAD.IADD R7, R3, 0x1, R7 ;  /* 0x0000000103077824 */ /* 0x000fe400078e0207 */
[----:B------:R-:W-:Y:S01]  /*15890*/  IMAD.IADD R4, R5, 0x1, R6 ;  /* 0x0000000105047824 */ /* 0x000fe200078e0206 */
[----:B------:R-:W-:-:S04]  /*158a0*/  ISETP.NE.AND P3, PT, R2, 0x1, PT ;  /* 0x000000010200780c */ /* 0x000fc80003f65270 */
[----:B------:R-:W-:Y:S01]  /*158b0*/  IADD3.X R7, R7, R4, R10, P1, P0 ;  /* 0x0000000407077210 */ /* 0x000fe20000fe040a */
[----:B------:R-:W1:Y:S02]  /*158c0*/  S2R R115, SR_TID.X ;  /* 0x0000000000737919 */ /* 0x000e640000002100 */
[----:B-1----:R-:W-:-:S04]  /*158d0*/  SHF.R.S32.HI R111, RZ, 0x1f, R115 ;  /* 0x0000001fff6f7819 */ /* 0x002fc80000011473 */
[----:B------:R-:W-:-:S04]  /*158e0*/  LEA.HI R111, R111, R115, RZ, 0x5 ;  /* 0x000000736f6f7211 */ /* 0x000fc800078f28ff */
[----:B------:R-:W-:-:S05]  /*158f0*/  LOP3.LUT R111, R111, 0xffffffe0, RZ, 0xc0, !PT ;  /* 0xffffffe06f6f7812 */ /* 0x000fca00078ec0ff */
[----:B------:R-:W-:Y:S01]  /*15900*/  IMAD.IADD R111, R115, 0x1, -R111 ;  /* 0x00000001736f7824 */ /* 0x000fe200078e0a6f */
[----:B--2---:R-:W-:Y:S01]  /*15910*/  SEL R2, R9, RZ, P2 ;  /* 0x000000ff09027207 */ /* 0x004fe20001000000 */
[----:B------:R-:W-:-:S04]  /*15920*/  IMAD.IADD R9, R243, 0x1, R242 ;  /* 0x00000001f3097824 */ /* 0x000fc800078e02f2 */
[----:B------:R-:W-:-:S04]  /*15930*/  @P3 IMAD.HI.U32 R3, R9, c[0x0][0x4ec], RZ ;  /* 0x00013b0009033a27 */ /* 0x000fc800078e00ff */
[-C--:B------:R-:W-:Y:S02]  /*15940*/  IMAD R6, R17, R2.reuse, RZ ;  /* 0x0000000211067224 */ /* 0x080fe400078e02ff */
[----:B------:R-:W-:-:S04]  /*15950*/  IMAD.WIDE.U32 R4, R16, R2, RZ ;  /* 0x0000000210047225 */ /* 0x000fc800078e00ff */
[----:B------:R-:W-:Y:S01]  /*15960*/  IMAD.MOV.U32 R2, RZ, RZ, R9 ;  /* 0x000000ffff027224 */ /* 0x000fe200078e0009 */
[----:B------:R-:W-:-:S04]  /*15970*/  @P3 SHF.R.U32.HI R2, RZ, c[0x0][0x4f0], R3 ;  /* 0x00013c00ff023a19 */ /* 0x000fc80000011603 */
[----:B------:R-:W-:Y:S02]  /*15980*/  IADD3 R4, P1, P0, R2, R12, R4 ;  /* 0x0000000c02047210 */ /* 0x000fe4000783e004 */
[----:B------:R-:W1:Y:S01]  /*15990*/  LDC.64 R12, c[0x0][R15+0x160] ;  /* 0x000058000f0c7b82 */ /* 0x000e620000000a00 */
[--C-:B------:R-:W-:Y:S01]  /*159a0*/  SHF.R.S32.HI R3, RZ, 0x1f, R2.reuse ;  /* 0x0000001fff037819 */ /* 0x100fe20000011402 */
[----:B------:R-:W-:Y:S02]  /*159b0*/  IMAD.MOV R2, RZ, RZ, -R2 ;  /* 0x000000ffff027224 */ /* 0x000fe400078e0a02 */
[----:B------:R-:W-:Y:S02]  /*159c0*/  IMAD.IADD R6, R5, 0x1, R6 ;  /* 0x0000000105067824 */ /* 0x000fe400078e0206 */
[----:B------:R-:W-:-:S03]  /*159d0*/  IMAD R2, R2, c[0x0][0x4e8], R9 ;  /* 0x00013a0002027a24 */ /* 0x000fc600078e0209 */
[----:B------:R-:W-:Y:S02]  /*159e0*/  IADD3.X R5, R3, R7, R6, P1, P0 ;  /* 0x0000000703057210 */ /* 0x000fe40000fe0406 */
[----:B------:R-:W-:Y:S01]  /*159f0*/  SHF.R.S32.HI R6, RZ, 0x1f, R2 ;  /* 0x0000001fff067819 */ /* 0x000fe20000011402 */
        /* <DEDUP_REMOVED lines=8> */
[----:B------:R-:W-:-:S04]  /*15a80*/  LEA R4, P0, R2, R4, 0x2 ;  /* 0x0000000402047211 */ /* 0x000fc800078010ff */
[----:B------:R-:W-:Y:S01]  /*15a90*/  LEA.HI.X R2, R2, R5, R3, 0x2, P0 ;  /* 0x0000000502027211 */ /* 0x000fe200000f1403 */
[----:B------:R-:W-:Y:S04]  /*15aa0*/  SHFL.IDX PT, R6, R4, RZ, 0x1c1f ;  /* 0x001c1fff04067589 */ /* 0x000fe800000e0000 */
[----:B------:R-:W1:Y:S01]  /*15ab0*/  SHFL.IDX PT, R7, R2, RZ, 0x1c1f ;  /* 0x001c1fff02077589 */ /* 0x000e6200000e0000 */
[----:B------:R-:W-:-:S03]  /*15ac0*/  IMAD R13, R14, c[0x0][0x4e8], RZ ;  /* 0x00013a000e0d7a24 */ /* 0x000fc600078e02ff */
[----:B------:R-:W-:Y:S01]  /*15ad0*/  SHFL.IDX PT, R4, R4, 0x1, 0x1c1f ;  /* 0x003c1f0004047f89 */ /* 0x000fe200000e0000 */
[----:B------:R-:W-:-:S03]  /*15ae0*/  LOP3.LUT P0, RZ, R111, 0x3, RZ, 0xc0, !PT ;  /* 0x000000036fff7812 */ /* 0x000fc6000780c0ff */
[----:B------:R3:W2:Y:S02]  /*15af0*/  SHFL.IDX PT, R5, R2, 0x1, 0x1c1f ;  /* 0x003c1f0002057f89 */ /* 0x0006a400000e0000 */
[----:B---3--:R-:W-:-:S05]  /*15b00*/  IMAD.IADD R2, R114, 0x1, R242 ;  /* 0x0000000172027824 */ /* 0x008fca00078e02f2 */
        /* <DEDUP_REMOVED lines=9> */
[----:B-1----:R-:W-:Y:S01]  /*15ba0*/  IMAD R4, R10, c[0x0][0x3a0], RZ ;  /* 0x0000e8000a047a24 */ /* 0x002fe200078e02ff */
[----:B------:R-:W-:Y:S01]  /*15bb0*/  SHF.R.S32.HI R5, RZ, 0x1f, R8 ;  /* 0x0000001fff057819 */ /* 0x000fe20000011408 */
[C---:B------:R-:W-:Y:S01]  /*15bc0*/  IMAD.WIDE.U32 R2, R0.reuse, c[0x0][0x3a0], RZ ;  /* 0x0000e80000027a25 */ /* 0x040fe200078e00ff */
[----:B------:R1:W2:Y:S03]  /*15bd0*/  LDS.128 R28, [R215+0x80] ;  /* 0x00008000d71c7984 */ /* 0x0002a60000000c00 */
[----:B------:R-:W-:Y:S01]  /*15be0*/  IMAD R0, R0, c[0x0][0x3a4], R4 ;  /* 0x0000e90000007a24 */ /* 0x000fe200078e0204 */
[----:B------:R-:W-:Y:S01]  /*15bf0*/  IADD3 R4, R229, R242, RZ ;  /* 0x000000f2e5047210 */ /* 0x000fe20007ffe0ff */
[----:B------:R1:W3:Y:S01]  /*15c00*/  LDS.128 R44, [R215+0x1080] ;  /* 0x00108000d72c7984 */ /* 0x0002e20000000c00 */
[----:B------:R-:W-:-:S02]  /*15c10*/  IMAD R5, R5, c[0x0][0x3f0], RZ ;  /* 0x0000fc0005057a24 */ /* 0x000fc400078e02ff */
[----:B------:R-:W-:Y:S01]  /*15c20*/  IADD3 R3, R3, R0, RZ ;  /* 0x0000000003037210 */ /* 0x000fe20007ffe0ff */
[----:B------:R-:W-:Y:S01]  /*15c30*/  @P3 IMAD.HI.U32 R6, R4, c[0x0][0x4ec], RZ ;  /* 0x00013b0004063a27 */ /* 0x000fe200078e00ff */
[----:B------:R1:W4:Y:S01]  /*15c40*/  LDS.128 R60, [R215+0x2080] ;  /* 0x00208000d73c7984 */ /* 0x0003220000000c00 */
[----:B------:R-:W-:Y:S02]  /*15c50*/  MOV R0, R4 ;  /* 0x0000000400007202 */ /* 0x000fe40000000f00 */
[C---:B------:R-:W-:Y:S01]  /*15c60*/  IMAD.WIDE.U32 R2, R11.reuse, c[0x0][0x3e8], R2 ;  /* 0x0000fa000b027a25 */ /* 0x040fe200078e0002 */
[----:B------:R1:W1:Y:S01]  /*15c70*/  LDS.128 R72, [R215+0x3080] ;  /* 0x00308000d7487984 */ /* 0x0002620000000c00 */
[----:B------:R-:W-:Y:S02]  /*15c80*/  @P3 SHF.R.U32.HI R0, RZ, c[0x0][0x4f0], R6 ;  /* 0x00013c00ff003a19 */ /* 0x000fe40000011606 */
[----:B------:R-:W-:Y:S01]  /*15c90*/  IMAD R3, R11, c[0x0][0x3ec], R3 ;  /* 0x0000fb000b037a24 */ /* 0x000fe200078e0203 */
[----:B------:R1:W1:Y:S01]  /*15ca0*/  LDS.128 R24, [R215+0x4080] ;  /* 0x00408000d7187984 */ /* 0x0002620000000c00 */
[C---:B------:R-:W-:Y:S01]  /*15cb0*/  IMAD R7, R8.reuse, c[0x0][0x3f4], R5 ;  /* 0x0000fd0008077a24 */ /* 0x040fe200078e0205 */
[----:B------:R-:W-:Y:S01]  /*15cc0*/  SHF.R.S32.HI R6, RZ, 0x1f, R0 ;  /* 0x0000001fff067819 */ /* 0x000fe20000011400 */
[----:B------:R-:W-:Y:S01]  /*15cd0*/  IMAD.WIDE.U32 R2, R8, c[0x0][0x3f0], R2 ;  /* 0x0000fc0008027a25 */ /* 0x000fe200078e0002 */
[----:B------:R1:W1:Y:S01]  /*15ce0*/  LDS.128 R40, [R215+0x5080] ;  /* 0x00508000d7287984 */ /* 0x0002620000000c00 */
[----:B------:R-:W-:-:S02]  /*15cf0*/  IADD3 R5, -R0, RZ, RZ ;  /* 0x000000ff00057210 */ /* 0x000fc40007ffe1ff */
[----:B------:R-:W-:Y:S01]  /*15d00*/  IMAD R6, R6, c[0x0][0x3e0], RZ ;  /* 0x0000f80006067a24 */ /* 0x000fe200078e02ff */
[----:B------:R1:W1:Y:S01]  /*15d10*/  LDS.128 R56, [R215+0x6080] ;  /* 0x00608000d7387984 */ /* 0x0002620000000c00 */
[----:B------:R-:W-:Y:S01]  /*15d20*/  IADD3 R3, R3, R7, RZ ;  /* 0x0000000703037210 */ /* 0x000fe20007ffe0ff */
[----:B------:R-:W-:Y:S02]  /*15d30*/  IMAD R4, R5, c[0x0][0x4e8], R4 ;  /* 0x00013a0005047a24 */ /* 0x000fe400078e0204 */
        /* <DEDUP_REMOVED lines=21> */
.L_x_2239:
[----:B------:R-:W-:Y:S05]  /*15e90*/  BRA.DIV ~URZ, `(.L_x_2146) ;  /* 0x000066727f007947 */ /* 0x000fea000b800000 */
[----:B------:R4:W2:Y:S02]  /*15ea0*/  SHFL.IDX PT, R0, R14, RZ, 0x181f ;  /* 0x00181fff0e007589 */ /* 0x0008a400000e0000 */
.L_x_2240:
[----:B------:R-:W-:Y:S01]  /*15eb0*/  IADD3 R12, R252, R242, RZ ;  /* 0x000000f2fc0c7210 */ /* 0x000fe20007ffe0ff */
        /* <DEDUP_REMOVED lines=23> */
.L_x_2148:
[----:B------:R-:W-:Y:S05]  /*16030*/  BSYNC B0 ;  /* 0x0000000000007941 */ /* 0x000fea0003800000 */
.L_x_2147:
[----:B------:R-:W-:Y:S05]  /*16040*/  BRA.DIV ~URZ, `(.L_x_2149) ;  /* 0x000065327f007947 */ /* 0x000fea000b800000 */
[----:B---3--:R3:W4:Y:S04]  /*16050*/  SHFL.IDX PT, R4, R5, 0x1, 0x181f ;  /* 0x00381f0005047f89 */ /* 0x00872800000e0000 */
[----:B--2---:R3:W2:Y:S02]  /*16060*/  SHFL.IDX PT, R0, R14, 0x1, 0x181f ;  /* 0x00381f000e007f89 */ /* 0x0046a400000e0000 */
.L_x_2241:
        /* <DEDUP_REMOVED lines=24> */
.L_x_2151:
[----:B------:R-:W-:Y:S05]  /*161f0*/  BSYNC B0 ;  /* 0x0000000000007941 */ /* 0x000fea0003800000 */
.L_x_2150:
[----:B------:R-:W-:Y:S05]  /*16200*/  BRA.DIV ~URZ, `(.L_x_2152) ;  /* 0x000064427f007947 */ /* 0x000fea000b800000 */
[----:B----4-:R4:W3:Y:S02]  /*16210*/  SHFL.IDX PT, R4, R5, 0x2, 0x181f ;  /* 0x00581f0005047f89 */ /* 0x0108e400000e0000 */
.L_x_2242:
[----:B------:R-:W-:Y:S05]  /*16220*/  BRA.DIV ~URZ, `(.L_x_2153) ;  /* 0x000064927f007947 */ /* 0x000fea000b800000 */
[----:B--2---:R2:W4:Y:S02]  /*16230*/  SHFL.IDX PT, R0, R14, 0x2, 0x181f ;  /* 0x00581f000e007f89 */ /* 0x00452400000e0000 */
.L_x_2243:
        /* <DEDUP_REMOVED lines=24> */
.L_x_2155:
[----:B------:R-:W-:Y:S05]  /*163c0*/  BSYNC B0 ;  /* 0x0000000000007941 */ /* 0x000fea0003800000 */
.L_x_2154:
[----:B------:R-:W-:Y:S05]  /*163d0*/  BRA.DIV ~URZ, `(.L_x_2156) ;  /* 0x000063527f007947 */ /* 0x000fea000b800000 */
[----:B---3--:R3:W1:Y:S04]  /*163e0*/  SHFL.IDX PT, R4, R5, 0x3, 0x181f ;  /* 0x00781f0005047f89 */ /* 0x00866800000e0000 */
[----:B----4-:R3:W4:Y:S02]  /*163f0*/  SHFL.IDX PT, R0, R14, 0x3, 0x181f ;  /* 0x00781f000e007f89 */ /* 0x01072400000e0000 */
.L_x_2244:
        /* <DEDUP_REMOVED lines=25> */
.L_x_2144:
        /* <DEDUP_REMOVED lines=33> */
.L_x_2245:
[----:B------:R-:W-:Y:S05]  /*167a0*/  BRA.DIV ~URZ, `(.L_x_2159) ;  /* 0x000060c27f007947 */ /* 0x000fea000b800000 */
[----:B------:R3:W4:Y:S02]  /*167b0*/  SHFL.IDX PT, R0, R12, RZ, 0x1c1f ;  /* 0x001c1fff0c007589 */ /* 0x00072400000e0000 */
.L_x_2246:
[----:B------:R-:W-:Y:S01]  /*167c0*/  BSSY B0, `(.L_x_2160) ;  /* 0x00000e0000007945 */ /* 0x000fe20003800000 */
[----:B------:R-:W-:Y:S05]  /*167d0*/  @P0 BRA `(.L_x_2161) ;  /* 0x00000de000000947 */ /* 0x000fea0003800000 */
[C---:B------:R-:W-:Y:S02]  /*167e0*/  ISETP.GE.AND P0, PT, R231.reuse, c[0x0][0x3c8], PT ;  /* 0x0000f200e7007a0c */ /* 0x040fe40003f06270 */
[C---:B------:R-:W-:Y:S02]  /*167f0*/  IADD3 R8, R231.reuse, 0x8, RZ ;  /* 0x00000008e7087810 */ /* 0x040fe40007ffe0ff */
[----:B------:R-:W-:Y:S02]  /*16800*/  SHF.R.S32.HI R6, RZ, 0x1f, R231 ;  /* 0x0000001fff067819 */ /* 0x000fe400000114e7 */
[----:B------:R-:W-:Y:S02]  /*16810*/  ISETP.GE.AND P2, PT, R8, c[0x0][0x3c8], PT ;  /* 0x0000f20008007a0c */ /* 0x000fe40003f46270 */
[----:B------:R-:W-:-:S02]  /*16820*/  IADD3 R7, R231, 0x10, RZ ;  /* 0x00000010e7077810 */ /* 0x000fc40007ffe0ff */
[C---:B------:R-:W-:Y:S02]  /*16830*/  IADD3 R9, R231.reuse, 0x8, RZ ;  /* 0x00000008e7097810 */ /* 0x040fe40007ffe0ff */
[C---:B------:R-:W-:Y:S02]  /*16840*/  IADD3 R13, R231.reuse, 0x20, RZ ;  /* 0x00000020e70d7810 */ /* 0x040fe40007ffe0ff */
[C---:B----4-:R-:W-:Y:S02]  /*16850*/  @!P0 LEA R2, P1, R231.reuse, R0, 0x2 ;  /* 0x00000000e7028211 */ /* 0x050fe400078210ff */
[----:B------:R-:W-:Y:S02]  /*16860*/  SHF.R.S32.HI R9, RZ, 0x1f, R9 ;  /* 0x0000001fff097819 */ /* 0x000fe40000011409 */
[----:B--2---:R-:W-:Y:S02]  /*16870*/  @!P0 LEA.HI.X R3, R231, R4, R6, 0x2, P1 ;  /* 0x00000004e7038211 */ /* 0x004fe400008f1406 */
[----:B------:R-:W-:-:S02]  /*16880*/  ISETP.GE.AND P1, PT, R7, c[0x0][0x3c8], PT ;  /* 0x0000f20007007a0c */ /* 0x000fc40003f26270 */
[----:B------:R-:W-:Y:S01]  /*16890*/  IADD3 R6, R231, 0x18, RZ ;  /* 0x00000018e7067810 */ /* 0x000fe20007ffe0ff */
[----:B------:R2:W-:Y:S01]  /*168a0*/  @!P0 ST.E.64 [R2.64], R22 ;  /* 0x0000001602008985 */ /* 0x0005e2000c101b06 */
[----:B------:R-:W-:Y:S02]  /*168b0*/  ISETP.GE.AND P3, PT, R13, c[0x0][0x3c8], PT ;  /* 0x0000f2000d007a0c */ /* 0x000fe40003f66270 */
[C---:B------:R-:W-:Y:S02]  /*168c0*/  IADD3 R10, R231.reuse, 0x30, RZ ;  /* 0x00000030e70a7810 */ /* 0x040fe40007ffe0ff */
[C---:B------:R-:W-:Y:S02]  /*168d0*/  IADD3 R15, R231.reuse, 0x20, RZ ;  /* 0x00000020e70f7810 */ /* 0x040fe40007ffe0ff */
[----:B------:R-:W-:Y:S02]  /*168e0*/  IADD3 R11, R231, 0x28, RZ ;  /* 0x00000028e70b7810 */ /* 0x000fe40007ffe0ff */
[----:B------:R-:W-:-:S02]  /*168f0*/  ISETP.GE.AND P4, PT, R10, c[0x0][0x3c8], PT ;  /* 0x0000f2000a007a0c */ /* 0x000fc40003f86270 */
[----:B------:R-:W-:Y:S02]  /*16900*/  SHF.R.S32.HI R15, RZ, 0x1f, R15 ;  /* 0x0000001fff0f7819 */ /* 0x000fe4000001140f */
[----:B------:R-:W-:Y:S02]  /*16910*/  SHF.R.S32.HI R11, RZ, 0x1f, R11 ;  /* 0x0000001fff0b7819 */ /* 0x000fe4000001140b */
[C---:B------:R-:W-:Y:S02]  /*16920*/  IADD3 R16, R231.reuse, 0xa0, RZ ;  /* 0x000000a0e7107810 */ /* 0x040fe40007ffe0ff */
[----:B------:R-:W-:Y:S02]  /*16930*/  IADD3 R17, R231, 0xc0, RZ ;  /* 0x000000c0e7117810 */ /* 0x000fe40007ffe0ff */
[----:B------:R-:W-:Y:S02]  /*16940*/  SHF.R.S32.HI R16, RZ, 0x1f, R16 ;  /* 0x0000001fff107819 */ /* 0x000fe40000011410 */
[----:B------:R-:W-:-:S02]  /*16950*/  SHF.R.S32.HI R17, RZ, 0x1f, R17 ;  /* 0x0000001fff117819 */ /* 0x000fc40000011411 */
[C---:B------:R-:W-:Y:S02]  /*16960*/  IADD3 R18, R231.reuse, 0xe8, RZ ;  /* 0x000000e8e7127810 */ /* 0x040fe40007ffe0ff */
[C---:B------:R-:W-:Y:S02]  /*16970*/  IADD3 R19, R231.reuse, 0xe8, RZ ;  /* 0x000000e8e7137810 */ /* 0x040fe40007ffe0ff */
[C---:B--2---:R-:W-:Y:S02]  /*16980*/  @!P2 LEA R2, P0, R8.reuse, R0, 0x2 ;  /* 0x000000000802a211 */ /* 0x044fe400078010ff */
[----:B------:R-:W-:Y:S02]  /*16990*/  SHF.R.S32.HI R19, RZ, 0x1f, R19 ;  /* 0x0000001fff137819 */ /* 0x000fe40000011413 */
[----:B------:R-:W-:Y:S02]  /*169a0*/  @!P2 LEA.HI.X R3, R8, R4, R9, 0x2, P0 ;  /* 0x000000040803a211 */ /* 0x000fe400000f1409 */
[----:B------:R-:W-:-:S02]  /*169b0*/  IADD3 R8, R231, 0x10, RZ ;  /* 0x00000010e7087810 */ /* 0x000fc40007ffe0ff */
        /* <DEDUP_REMOVED lines=142> */
[----:B------:R-:W-:Y:S02]  /*172a0*/  ISETP.GE.AND P6, PT, R11, c[0x0][0x3c8], PT ;  /* 0x0000f2000b007a0c */ /* 0x000fe40003fc6270 */
[C---:B------:R-:W-:Y:S01]  /*172b0*/  IADD3 R16, R231.reuse, 0xc8, RZ ;  /* 0x000000c8e7107810 */ /* 0x040fe20007ffe0ff */
[----:B------:R4:W-:Y:S01]  /*172c0*/  @!P4 ST.E.64 [R6.64], R92 ;  /* 0x0000005c0600c985 */ /* 0x0009e2000c101b06 */
[----:B------:R-:W-:Y:S02]  /*172d0*/  IADD3 R10, R231, 0xd8, RZ ;  /* 0x000000d8e70a7810 */ /* 0x000fe40007ffe0ff */
[----:B------:R-:W-:Y:S02]  /*172e0*/  SHF.R.S32.HI R16, RZ, 0x1f, R16 ;  /* 0x0000001fff107819 */ /* 0x000fe40000011410 */
[----:B------:R-:W-:-:S02]  /*172f0*/  ISETP.GE.AND P5, PT, R10, c[0x0][0x3c8], PT ;  /* 0x0000f2000a007a0c */ /* 0x000fc40003fa6270 */
[----:B--2---:R-:W-:-:S04]  /*17300*/  @!P2 LEA R2, P0, R8, R0, 0x2 ;  /* 0x000000000802a211 */ /* 0x004fc800078010ff */
[----:B------:R-:W-:Y:S02]  /*17310*/  @!P2 LEA.HI.X R3, R8, R4, R9, 0x2, P0 ;  /* 0x000000040803a211 */ /* 0x000fe400000f1409 */
[----:B------:R-:W-:-:S03]  /*17320*/  @!P3 LEA R8, P0, R15, R0, 0x2 ;  /* 0x000000000f08b211 */ /* 0x000fc600078010ff */
[----:B------:R2:W-:Y:S01]  /*17330*/  @!P2 ST.E.64 [R2.64], R96 ;  /* 0x000000600200a985 */ /* 0x0005e2000c101b06 */
[----:B------:R-:W-:Y:S02]  /*17340*/  @!P3 LEA.HI.X R9, R15, R4, R17, 0x2, P0 ;  /* 0x000000040f09b211 */ /* 0x000fe400000f1411 */
[----:B------:R-:W-:Y:S02]  /*17350*/  IADD3 R15, R231, 0xe0, RZ ;  /* 0x000000e0e70f7810 */ /* 0x000fe40007ffe0ff */
[----:B----4-:R-:W-:Y:S01]  /*17360*/  @!P6 LEA R6, P0, R11, R0, 0x2 ;  /* 0x000000000b06e211 */ /* 0x010fe200078010ff */
[----:B------:R-:W-:Y:S01]  /*17370*/  @!P3 ST.E.64 [R8.64], R144 ;  /* 0x000000900800b985 */ /* 0x000fe2000c101b06 */
[----:B------:R-:W-:Y:S02]  /*17380*/  ISETP.GE.AND P4, PT, R15, c[0x0][0x3c8], PT ;  /* 0x0000f2000f007a0c */ /* 0x000fe40003f86270 */
[----:B------:R-:W-:-:S04]  /*17390*/  IADD3 R17, R231, 0xe0, RZ ;  /* 0x000000e0e7117810 */ /* 0x000fc80007ffe0ff */
[----:B------:R-:W-:Y:S02]  /*173a0*/  SHF.R.S32.HI R17, RZ, 0x1f, R17 ;  /* 0x0000001fff117819 */ /* 0x000fe40000011411 */
[----:B--2---:R-:W-:-:S04]  /*173b0*/  @!P1 LEA R2, P2, R13, R0, 0x2 ;  /* 0x000000000d029211 */ /* 0x004fc800078410ff */
[-C--:B------:R-:W-:Y:S02]  /*173c0*/  @!P1 LEA.HI.X R3, R13, R4.reuse, R16, 0x2, P2 ;  /* 0x000000040d039211 */ /* 0x080fe400010f1410 */
[C---:B------:R-:W-:Y:S02]  /*173d0*/  IADD3 R13, R231.reuse, 0xd0, RZ ;  /* 0x000000d0e70d7810 */ /* 0x040fe40007ffe0ff */
[----:B------:R-:W-:Y:S01]  /*173e0*/  IADD3 R16, R231, 0xf0, RZ ;  /* 0x000000f0e7107810 */ /* 0x000fe20007ffe0ff */
[----:B------:R2:W-:Y:S01]  /*173f0*/  @!P1 ST.E.64 [R2.64], R100 ;  /* 0x0000006402009985 */ /* 0x0005e2000c101b06 */
[----:B------:R-:W-:Y:S02]  /*17400*/  SHF.R.S32.HI R13, RZ, 0x1f, R13 ;  /* 0x0000001fff0d7819 */ /* 0x000fe4000001140d */
[----:B------:R-:W-:Y:S02]  /*17410*/  ISETP.GE.AND P2, PT, R18, c[0x0][0x3c8], PT ;  /* 0x0000f20012007a0c */ /* 0x000fe40003f46270 */
[----:B------:R-:W-:-:S02]  /*17420*/  @!P6 LEA.HI.X R7, R11, R4, R13, 0x2, P0 ;  /* 0x000000040b07e211 */ /* 0x000fc400000f140d */
[C---:B------:R-:W-:Y:S02]  /*17430*/  IADD3 R11, R231.reuse, 0xd8, RZ ;  /* 0x000000d8e70b7810 */ /* 0x040fe40007ffe0ff */
[----:B------:R-:W-:Y:S01]  /*17440*/  IADD3 R13, R231, 0xf8, RZ ;  /* 0x000000f8e70d7810 */ /* 0x000fe20007ffe0ff */
[----:B------:R4:W-:Y:S01]  /*17450*/  @!P6 ST.E.64 [R6.64], R104 ;  /* 0x000000680600e985 */ /* 0x0009e2000c101b06 */
[----:B------:R-:W-:Y:S02]  /*17460*/  SHF.R.S32.HI R11, RZ, 0x1f, R11 ;  /* 0x0000001fff0b7819 */ /* 0x000fe4000001140b */
[----:B------:R-:W-:Y:S02]  /*17470*/  ISETP.GE.AND P1, PT, R16, c[0x0][0x3c8], PT ;  /* 0x0000f20010007a0c */ /* 0x000fe40003f26270 */
[----:B------:R-:W-:Y:S02]  /*17480*/  ISETP.GE.AND P0, PT, R13, c[0x0][0x3c8], PT ;  /* 0x0000f2000d007a0c */ /* 0x000fe40003f06270 */
[----:B--2---:R-:W-:-:S04]  /*17490*/  @!P5 LEA R2, P3, R10, R0, 0x2 ;  /* 0x000000000a02d211 */ /* 0x004fc800078610ff */
[----:B------:R-:W-:Y:S02]  /*174a0*/  @!P5 LEA.HI.X R3, R10, R4, R11, 0x2, P3 ;  /* 0x000000040a03d211 */ /* 0x000fe400018f140b */
[CC--:B------:R-:W-:Y:S02]  /*174b0*/  @!P4 LEA R10, P6, R15.reuse, R0.reuse, 0x2 ;  /* 0x000000000f0ac211 */ /* 0x0c0fe400078c10ff */
[----:B------:R-:W-:Y:S01]  /*174c0*/  @!P2 LEA R8, P3, R18, R0, 0x2 ;  /* 0x000000001208a211 */ /* 0x000fe200078610ff */
[----:B------:R2:W-:Y:S01]  /*174d0*/  @!P5 ST.E.64 [R2.64], R108 ;  /* 0x0000006c0200d985 */ /* 0x0005e2000c101b06 */
[----:B------:R-:W-:Y:S02]  /*174e0*/  @!P4 LEA.HI.X R11, R15, R4, R17, 0x2, P6 ;  /* 0x000000040f0bc211 */ /* 0x000fe400030f1411 */
[C---:B------:R-:W-:Y:S02]  /*174f0*/  IADD3 R17, R231.reuse, 0xf0, RZ ;  /* 0x000000f0e7117810 */ /* 0x040fe40007ffe0ff */
[----:B------:R-:W-:Y:S01]  /*17500*/  IADD3 R15, R231, 0xf8, RZ ;  /* 0x000000f8e70f7810 */ /* 0x000fe20007ffe0ff */
[----:B------:R1:W-:Y:S01]  /*17510*/  @!P4 ST.E.64 [R10.64], R152 ;  /* 0x000000980a00c985 */ /* 0x0003e2000c101b06 */
[----:B----4-:R-:W-:-:S02]  /*17520*/  @!P1 LEA R6, P5, R16, R0, 0x2 ;  /* 0x0000000010069211 */ /* 0x010fc400078a10ff */
[----:B------:R-:W-:Y:S02]  /*17530*/  SHF.R.S32.HI R17, RZ, 0x1f, R17 ;  /* 0x0000001fff117819 */ /* 0x000fe40000011411 */
[-C--:B------:R-:W-:Y:S02]  /*17540*/  @!P2 LEA.HI.X R9, R18, R4.reuse, R19, 0x2, P3 ;  /* 0x000000041209a211 */ /* 0x080fe400018f1413 */
[----:B------:R-:W-:Y:S02]  /*17550*/  SHF.R.S32.HI R15, RZ, 0x1f, R15 ;  /* 0x0000001fff0f7819 */ /* 0x000fe4000001140f */
[----:B------:R-:W-:Y:S01]  /*17560*/  @!P1 LEA.HI.X R7, R16, R4, R17, 0x2, P5 ;  /* 0x0000000410079211 */ /* 0x000fe200028f1411 */
[----:B------:R1:W-:Y:S04]  /*17570*/  @!P2 ST.E.64 [R8.64], R148 ;  /* 0x000000940800a985 */ /* 0x0003e8000c101b06 */
[----:B------:R1:W-:Y:S01]  /*17580*/  @!P1 ST.E.64 [R6.64], R112 ;  /* 0x0000007006009985 */ /* 0x0003e2000c101b06 */
[----:B--2---:R-:W-:-:S04]  /*17590*/  @!P0 LEA R2, P3, R13, R0, 0x2 ;  /* 0x000000000d028211 */ /* 0x004fc800078610ff */
[----:B------:R-:W-:-:S05]  /*175a0*/  @!P0 LEA.HI.X R3, R13, R4, R15, 0x2, P3 ;  /* 0x000000040d038211 */ /* 0x000fca00018f140f */
[----:B------:R1:W-:Y:S04]  /*175b0*/  @!P0 ST.E.64 [R2.64], R20 ;  /* 0x0000001402008985 */ /* 0x0003e8000c101b06 */
.L_x_2161:
[----:B------:R-:W-:Y:S05]  /*175c0*/  BSYNC B0 ;  /* 0x0000000000007941 */ /* 0x000fea0003800000 */
.L_x_2160:
[----:B------:R-:W-:Y:S05]  /*175d0*/  BRA.DIV ~URZ, `(.L_x_2162) ;  /* 0x000053027f007947 */ /* 0x000fea000b800000 */
[----:B--2---:R2:W1:Y:S04]  /*175e0*/  SHFL.IDX PT, R4, R5, 0x1, 0x1c1f ;  /* 0x003c1f0005047f89 */ /* 0x00446800000e0000 */
[----:B----4-:R2:W4:Y:S02]  /*175f0*/  SHFL.IDX PT, R0, R12, 0x1, 0x1c1f ;  /* 0x003c1f000c007f89 */ /* 0x01052400000e0000 */
.L_x_2247:
[----:B------:R-:W-:-:S13]  /*17600*/  ISETP.NE.AND P0, PT, R14, RZ, PT ;  /* 0x000000ff0e00720c */ /* 0x000fda0003f05270 */
[----:B------:R-:W-:Y:S05]  /*17610*/  @P0 BRA `(.L_x_2157) ;  /* 0x00001cd000000947 */ /* 0x000fea0003800000 */
[C---:B------:R-:W-:Y:S02]  /*17620*/  ISETP.GE.AND P3, PT, R231.reuse, c[0x0][0x3c8], PT ;  /* 0x0000f200e7007a0c */ /* 0x040fe40003f66270 */
[C---:B-1----:R-:W-:Y:S02]  /*17630*/  IADD3 R11, R231.reuse, 0x8, RZ ;  /* 0x00000008e70b7810 */ /* 0x042fe40007ffe0ff */
[----:B--23--:R-:W-:Y:S02]  /*17640*/  IADD3 R12, R231, 0x10, RZ ;  /* 0x00000010e70c7810 */ /* 0x00cfe40007ffe0ff */
[----:B------:R-:W-:Y:S02]  /*17650*/  ISETP.GE.AND P2, PT, R11, c[0x0][0x3c8], PT ;  /* 0x0000f2000b007a0c */ /* 0x000fe40003f46270 */
[----:B------:R-:W-:Y:S02]  /*17660*/  SHF.R.S32.HI R5, RZ, 0x1f, R231 ;  /* 0x0000001fff057819 */ /* 0x000fe400000114e7 */
[----:B------:R-:W-:-:S02]  /*17670*/  ISETP.GE.AND P1, PT, R12, c[0x0][0x3c8], PT ;  /* 0x0000f2000c007a0c */ /* 0x000fc40003f26270 */
[C---:B------:R-:W-:Y:S02]  /*17680*/  IADD3 R10, R231.reuse, 0x18, RZ ;  /* 0x00000018e70a7810 */ /* 0x040fe40007ffe0ff */
[C---:B----4-:R-:W-:Y:S02]  /*17690*/  @!P3 LEA R2, P4, R231.reuse, R0, 0x2 ;  /* 0x00000000e702b211 */ /* 0x050fe400078810ff */
[----:B------:R-:W-:Y:S02]  /*176a0*/  ISETP.GE.AND P0, PT, R10, c[0x0][0x3c8], PT ;  /* 0x0000f2000a007a0c */ /* 0x000fe40003f06270 */
[C---:B------:R-:W-:Y:S02]  /*176b0*/  @!P3 LEA.HI.X R3, R231.reuse, R4, R5, 0x2, P4 ;  /* 0x00000004e703b211 */ /* 0x040fe400020f1405 */
[C---:B------:R-:W-:Y:S02]  /*176c0*/  IADD3 R13, R231.reuse, 0x8, RZ ;  /* 0x00000008e70d7810 */ /* 0x040fe40007ffe0ff */
[----:B------:R-:W-:Y:S01]  /*176d0*/  IADD3 R15, R231, 0x10, RZ ;  /* 0x00000010e70f7810 */ /* 0x000fe20007ffe0ff */
[----:B------:R1:W-:Y:S01]  /*176e0*/  @!P3 ST.E.64 [R2.64], R28 ;  /* 0x0000001c0200b985 */ /* 0x0003e2000c101b06 */
[----:B------:R-:W-:-:S02]  /*176f0*/  SHF.R.S32.HI R13, RZ, 0x1f, R13 ;  /* 0x0000001fff0d7819 */ /* 0x000fc4000001140d */
[CC--:B------:R-:W-:Y:S02]  /*17700*/  @!P2 LEA R8, P3, R11.reuse, R0.reuse, 0x2 ;  /* 0x000000000b08a211 */ /* 0x0c0fe400078610ff */
[----:B------:R-:W-:Y:S02]  /*17710*/  @!P1 LEA R6, P4, R12, R0, 0x2 ;  /* 0x000000000c069211 */ /* 0x000fe400078810ff */
[----:B------:R-:W-:Y:S02]  /*17720*/  @!P2 LEA.HI.X R9, R11, R4, R13, 0x2, P3 ;  /* 0x000000040b09a211 */ /* 0x000fe400018f140d */
[----:B------:R-:W-:Y:S02]  /*17730*/  SHF.R.S32.HI R15, RZ, 0x1f, R15 ;  /* 0x0000001fff0f7819 */ /* 0x000fe4000001140f */
[C---:B------:R-:W-:Y:S01]  /*17740*/  IADD3 R11, R231.reuse, 0x18, RZ ;  /* 0x00000018e70b7810 */ /* 0x040fe20007ffe0ff */
[----:B------:R2:W-:Y:S01]  /*17750*/  @!P2 ST.E.64 [R8.64], R128 ;  /* 0x000000800800a985 */ /* 0x0005e2000c101b06 */
[----:B------:R-:W-:-:S02]  /*17760*/  IADD3 R13, R231, 0x20, RZ ;  /* 0x00000020e70d7810 */ /* 0x000fc40007ffe0ff */
[----:B------:R-:W-:Y:S02]  /*17770*/  @!P1 LEA.HI.X R7, R12, R4, R15, 0x2, P4 ;  /* 0x000000040c079211 */ /* 0x000fe400020f140f */
[----:B------:R-:W-:Y:S02]  /*17780*/  SHF.R.S32.HI R11, RZ, 0x1f, R11 ;  /* 0x0000001fff0b7819 */ /* 0x000fe4000001140b */
[----:B------:R-:W-:Y:S01]  /*17790*/  ISETP.GE.AND P4, PT, R13, c[0x0][0x3c8], PT ;  /* 0x0000f2000d007a0c */ /* 0x000fe20003f86270 */
[----:B------:R3:W-:Y:S01]  /*177a0*/  @!P1 ST.E.64 [R6.64], R116 ;  /* 0x0000007406009985 */ /* 0x0007e2000c101b06 */
[C---:B------:R-:W-:Y:S02]  /*177b0*/  IADD3 R16, R231.reuse, 0x28, RZ ;  /* 0x00000028e7107810 */ /* 0x040fe40007ffe0ff */
[C---:B------:R-:W-:Y:S02]  /*177c0*/  IADD3 R5, R231.reuse, 0x30, RZ ;  /* 0x00000030e7057810 */ /* 0x040fe40007ffe0ff */
[----:B------:R-:W-:-:S02]  /*177d0*/  IADD3 R17, R231, 0x28, RZ ;  /* 0x00000028e7117810 */ /* 0x000fc40007ffe0ff */
[----:B------:R-:W-:Y:S02]  /*177e0*/  ISETP.GE.AND P6, PT, R5, c[0x0][0x3c8], PT ;  /* 0x0000f20005007a0c */ /* 0x000fe40003fc6270 */
[C---:B-1----:R-:W-:Y:S02]  /*177f0*/  @!P0 LEA R2, P3, R10.reuse, R0, 0x2 ;  /* 0x000000000a028211 */ /* 0x042fe400078610ff */
[----:B------:R-:W-:Y:S02]  /*17800*/  SHF.R.S32.HI R17, RZ, 0x1f, R17 ;  /* 0x0000001fff117819 */ /* 0x000fe40000011411 */
[----:B------:R-:W-:Y:S02]  /*17810*/  @!P0 LEA.HI.X R3, R10, R4, R11, 0x2, P3 ;  /* 0x000000040a038211 */ /* 0x000fe400018f140b */
[----:B------:R-:W-:Y:S02]  /*17820*/  ISETP.GE.AND P3, PT, R16, c[0x0][0x3c8], PT ;  /* 0x0000f20010007a0c */ /* 0x000fe40003f66270 */
[C---:B------:R-:W-:Y:S01]  /*17830*/  IADD3 R11, R231.reuse, 0x20, RZ ;  /* 0x00000020e70b7810 */ /* 0x040fe20007ffe0ff */
[----:B------:R1:W-:Y:S01]  /*17840*/  @!P0 ST.E.64 [R2.64], R30 ;  /* 0x0000001e02008985 */ /* 0x0003e2000c101b06 */
[----:B------:R-:W-:-:S02]  /*17850*/  IADD3 R15, R231, 0x40, RZ ;  /* 0x00000040e70f7810 */ /* 0x000fc40007ffe0ff */
[----:B--2---:R-:W-:Y:S02]  /*17860*/  @!P4 LEA R8, P0, R13, R0, 0x2 ;  /* 0x000000000d08c211 */ /* 0x004fe400078010ff */
[----:B------:R-:W-:Y:S02]  /*17870*/  SHF.R.S32.HI R11, RZ, 0x1f, R11 ;  /* 0x0000001fff0b7819 */ /* 0x000fe4000001140b */
[----:B------:R-:W-:Y:S02]  /*17880*/  IADD3 R12, R231, 0x30, RZ ;  /* 0x00000030e70c7810 */ /* 0x000fe40007ffe0ff */
[----:B------:R-:W-:Y:S02]  /*17890*/  @!P4 LEA.HI.X R9, R13, R4, R11, 0x2, P0 ;  /* 0x000000040d09c211 */ /* 0x000fe400000f140b */
[C---:B---3--:R-:W-:Y:S02]  /*178a0*/  @!P3 LEA R6, P1, R16.reuse, R0, 0x2 ;  /* 0x000000001006b211 */ /* 0x048fe400078210ff */
[----:B------:R-:W-:-:S02]  /*178b0*/  ISETP.GE.AND P0, PT, R16, c[0x0][0x3c8], PT ;  /* 0x0000f20010007a0c */ /* 0x000fc40003f06270 */
[----:B------:R-:W-:Y:S02]  /*178c0*/  ISETP.GE.AND P4, PT, R15, c[0x0][0x3c8], PT ;  /* 0x0000f2000f007a0c */ /* 0x000fe40003f86270 */
[----:B------:R-:W-:Y:S02]  /*178d0*/  SHF.R.S32.HI R12, RZ, 0x1f, R12 ;  /* 0x0000001fff0c7819 */ /* 0x000fe4000001140c */
[C---:B------:R-:W-:Y:S02]  /*178e0*/  IADD3 R10, R231.reuse, 0x38, RZ ;  /* 0x00000038e70a7810 */ /* 0x040fe40007ffe0ff */
[----:B------:R-:W-:Y:S02]  /*178f0*/  IADD3 R11, R231, 0x48, RZ ;  /* 0x00000048e70b7810 */ /* 0x000fe40007ffe0ff */
[----:B------:R-:W-:Y:S02]  /*17900*/  ISETP.GE.AND P5, PT, R10, c[0x0][0x3c8], PT ;  /* 0x0000f2000a007a0c */ /* 0x000fe40003fa6270 */
[----:B------:R-:W-:-:S02]  /*17910*/  ISETP.GE.AND P3, PT, R11, c[0x0][0x3c8], PT ;  /* 0x0000f2000b007a0c */ /* 0x000fc40003f66270 */
[----:B------:R-:W-:Y:S02]  /*17920*/  @!P0 LEA.HI.X R7, R16, R4, R17, 0x2, P1 ;  /* 0x0000000410078211 */ /* 0x000fe400008f1411 */
[----:B------:R-:W-:Y:S02]  /*17930*/  ISETP.GE.AND P1, PT, R13, c[0x0][0x3c8], PT ;  /* 0x0000f2000d007a0c */ /* 0x000fe40003f26270 */
[----:B-1----:R-:W-:Y:S02]  /*17940*/  @!P6 LEA R2, P2, R5, R0, 0x2 ;  /* 0x000000000502e211 */ /* 0x002fe400078410ff */
[----:B------:R-:W-:Y:S02]  /*17950*/  IADD3 R13, R231, 0x58, RZ ;  /* 0x00000058e70d7810 */ /* 0x000fe40007ffe0ff */
[----:B------:R-:W-:Y:S02]  /*17960*/  @!P6 LEA.HI.X R3, R5, R4, R12, 0x2, P2 ;  /* 0x000000040503e211 */ /* 0x000fe400010f140c */
[----:B------:R-:W-:-:S02]  /*17970*/  IADD3 R12, R231, 0x38, RZ ;  /* 0x00000038e70c7810 */ /* 0x000fc40007ffe0ff */
[----:B------:R-:W-:Y:S02]  /*17980*/  IADD3 R14, R231, 0x40, RZ ;  /* 0x00000040e70e7810 */ /* 0x000fe40007ffe0ff */
[----:B------:R-:W-:Y:S01]  /*17990*/  SHF.R.S32.HI R12, RZ, 0x1f, R12 ;  /* 0x0000001fff0c7819 */ /* 0x000fe2000001140c */
[----:B------:R1:W-:Y:S01]  /*179a0*/  @!P1 ST.E.64 [R8.64], R150 ;  /* 0x0000009608009985 */ /* 0x0003e2000c101b06 */
[----:B------:R-:W-:Y:S02]  /*179b0*/  ISETP.GE.AND P1, PT, R13, c[0x0][0x3c8], PT ;  /* 0x0000f2000d007a0c */ /* 0x000fe40003f26270 */
[----:B------:R-:W-:Y:S01]  /*179c0*/  SHF.R.S32.HI R14, RZ, 0x1f, R14 ;  /* 0x0000001fff0e7819 */ /* 0x000fe2000001140e */
[----:B------:R2:W-:Y:S01]  /*179d0*/  @!P0 ST.E.64 [R6.64], R120 ;  /* 0x0000007806008985 */ /* 0x0005e2000c101b06 */
[C---:B------:R-:W-:Y:S02]  /*179e0*/  IADD3 R5, R231.reuse, 0x50, RZ ;  /* 0x00000050e7057810 */ /* 0x040fe40007ffe0ff */
[----:B------:R-:W-:Y:S01]  /*179f0*/  IADD3 R16, R231, 0xc8, RZ ;  /* 0x000000c8e7107810 */ /* 0x000fe20007ffe0ff */
[----:B------:R3:W-:Y:S01]  /*17a00*/  @!P6 ST.E.64 [R2.64], R32 ;  /* 0x000000200200e985 */ /* 0x0007e2000c101b06 */
[----:B------:R-:W-:-:S02]  /*17a10*/  ISETP.GE.AND P2, PT, R5, c[0x0][0x3c8], PT ;  /* 0x0000f20005007a0c */ /* 0x000fc40003f46270 */
[----:B------:R-:W-:Y:S02]  /*17a20*/  SHF.R.S32.HI R16, RZ, 0x1f, R16 ;  /* 0x0000001fff107819 */ /* 0x000fe40000011410 */
[CC--:B-1----:R-:W-:Y:S02]  /*17a30*/  @!P5 LEA R8, P0, R10.reuse, R0.reuse, 0x2 ;  /* 0x000000000a08d211 */ /* 0x0c2fe400078010ff */
        /* <DEDUP_REMOVED lines=115> */
[C---:B------:R-:W-:Y:S02]  /*18170*/  IADD3 R10, R231.reuse, 0xd0, RZ ;  /* 0x000000d0e70a7810 */ /* 0x040fe40007ffe0ff */
[----:B------:R-:W-:Y:S02]  /*18180*/  SHF.R.S32.HI R13, RZ, 0x1f, R13 ;  /* 0x0000001fff0d7819 */ /* 0x000fe4000001140d */
[----:B------:R-:W-:Y:S02]  /*18190*/  SHF.R.S32.HI R11, RZ, 0x1f, R11 ;  /* 0x0000001fff0b7819 */ /* 0x000fe4000001140b */
[----:B------:R-:W-:-:S04]  /*181a0*/  IADD3 R15, R231, 0xe0, RZ ;  /* 0x000000e0e70f7810 */ /* 0x000fc80007ffe0ff */
        /* <DEDUP_REMOVED lines=14> */
[C---:B------:R-:W-:Y:S02]  /*18290*/  IADD3 R13, R231.reuse, 0xe8, RZ ;  /* 0x000000e8e70d7810 */ /* 0x040fe40007ffe0ff */
[----:B------:R-:W-:Y:S02]  /*182a0*/  IADD3 R5, R231, 0xf0, RZ ;  /* 0x000000f0e7057810 */ /* 0x000fe40007ffe0ff */
[----:B------:R-:W-:-:S02]  /*182b0*/  ISETP.GE.AND P1, PT, R13, c[0x0][0x3c8], PT ;  /* 0x0000f2000d007a0c */ /* 0x000fc40003f26270 */
[----:B-1----:R-:W-:-:S04]  /*182c0*/  @!P5 LEA R6, P0, R14, R0, 0x2 ;  /* 0x000000000e06d211 */ /* 0x002fc800078010ff */
[----:B------:R-:W-:Y:S02]  /*182d0*/  @!P5 LEA.HI.X R7, R14, R4, R16, 0x2, P0 ;  /* 0x000000040e07d211 */ /* 0x000fe400000f1410 */
[C---:B--2---:R-:W-:Y:S02]  /*182e0*/  @!P4 LEA R2, P6, R10.reuse, R0, 0x2 ;  /* 0x000000000a02c211 */ /* 0x044fe400078c10ff */
[----:B------:R-:W-:Y:S01]  /*182f0*/  IADD3 R14, R231, 0xd8, RZ ;  /* 0x000000d8e70e7810 */ /* 0x000fe20007ffe0ff */
[----:B------:R-:W-:Y:S01]  /*18300*/  @!P5 ST.E.64 [R6.64], R90 ;  /* 0x0000005a0600d985 */ /* 0x000fe2000c101b06 */
[----:B------:R-:W-:Y:S02]  /*18310*/  @!P4 LEA.HI.X R3, R10, R4, R11, 0x2, P6 ;  /* 0x000000040a03c211 */ /* 0x000fe400030f140b */
[----:B------:R-:W-:Y:S02]  /*18320*/  @!P3 LEA R10, P5, R12, R0, 0x2 ;  /* 0x000000000c0ab211 */ /* 0x000fe400078a10ff */
[----:B------:R-:W-:Y:S01]  /*18330*/  ISETP.GE.AND P0, PT, R5, c[0x0][0x3c8], PT ;  /* 0x0000f20005007a0c */ /* 0x000fe20003f06270 */
[----:B------:R1:W-:Y:S01]  /*18340*/  @!P4 ST.E.64 [R2.64], R94 ;  /* 0x0000005e0200c985 */ /* 0x0003e2000c101b06 */
[----:B------:R-:W-:-:S02]  /*18350*/  SHF.R.S32.HI R14, RZ, 0x1f, R14 ;  /* 0x0000001fff0e7819 */ /* 0x000fc4000001140e */
[----:B------:R-:W-:Y:S02]  /*18360*/  IADD3 R16, R231, 0xe0, RZ ;  /* 0x000000e0e7107810 */ /* 0x000fe40007ffe0ff */
[----:B------:R-:W-:Y:S02]  /*18370*/  @!P2 LEA R8, P6, R15, R0, 0x2 ;  /* 0x000000000f08a211 */ /* 0x000fe400078c10ff */
[----:B------:R-:W-:-:S04]  /*18380*/  SHF.R.S32.HI R16, RZ, 0x1f, R16 ;  /* 0x0000001fff107819 */ /* 0x000fc80000011410 */
[----:B------:R-:W-:Y:S02]  /*18390*/  @!P2 LEA.HI.X R9, R15, R4, R16, 0x2, P6 ;  /* 0x000000040f09a211 */ /* 0x000fe400030f1410 */
[----:B-1----:R-:W-:Y:S02]  /*183a0*/  P2R R2, PR, RZ, 0x20 ;  /* 0x00000020ff027803 */ /* 0x002fe40000000000 */
[----:B------:R-:W-:Y:S02]  /*183b0*/  @!P1 LEA R6, P5, R13, R0, 0x2 ;  /* 0x000000000d069211 */ /* 0x000fe400078a10ff */
[----:B------:R-:W-:-:S04]  /*183c0*/  ISETP.NE.AND P4, PT, R2, RZ, PT ;  /* 0x000000ff0200720c */ /* 0x000fc80003f85270 */
[----:B------:R-:W-:Y:S02]  /*183d0*/  @!P3 LEA.HI.X R11, R12, R4, R14, 0x2, P4 ;  /* 0x000000040c0bb211 */ /* 0x000fe400020f140e */
[C---:B------:R-:W-:Y:S02]  /*183e0*/  IADD3 R14, R231.reuse, 0xe8, RZ ;  /* 0x000000e8e70e7810 */ /* 0x040fe40007ffe0ff */
[----:B------:R-:W-:Y:S01]  /*183f0*/  IADD3 R12, R231, 0xf0, RZ ;  /* 0x000000f0e70c7810 */ /* 0x000fe20007ffe0ff */
[----:B------:R1:W-:Y:S01]  /*18400*/  @!P3 ST.E.64 [R10.64], R106 ;  /* 0x0000006a0a00b985 */ /* 0x0003e2000c101b06 */
[----:B------:R-:W-:Y:S02]  /*18410*/  SHF.R.S32.HI R14, RZ, 0x1f, R14 ;  /* 0x0000001fff0e7819 */ /* 0x000fe4000001140e */
[----:B------:R-:W-:Y:S01]  /*18420*/  SHF.R.S32.HI R12, RZ, 0x1f, R12 ;  /* 0x0000001fff0c7819 */ /* 0x000fe2000001140c */
[----:B------:R1:W-:Y:S01]  /*18430*/  @!P2 ST.E.64 [R8.64], R102 ;  /* 0x000000660800a985 */ /* 0x0003e2000c101b06 */
[----:B------:R-:W-:-:S02]  /*18440*/  @!P0 LEA R2, P4, R5, R0, 0x2 ;  /* 0x0000000005028211 */ /* 0x000fc400078810ff */
[-C--:B------:R-:W-:Y:S02]  /*18450*/  @!P1 LEA.HI.X R7, R13, R4.reuse, R14, 0x2, P5 ;  /* 0x000000040d079211 */ /* 0x080fe400028f140e */
[----:B------:R-:W-:Y:S02]  /*18460*/  @!P0 LEA.HI.X R3, R5, R4, R12, 0x2, P4 ;  /* 0x0000000405038211 */ /* 0x000fe400020f140c */
[----:B------:R-:W-:Y:S01]  /*18470*/  IADD3 R5, R231, 0xf8, RZ ;  /* 0x000000f8e7057810 */ /* 0x000fe20007ffe0ff */
[----:B------:R1:W-:Y:S04]  /*18480*/  @!P1 ST.E.64 [R6.64], R98 ;  /* 0x0000006206009985 */ /* 0x0003e8000c101b06 */
[----:B------:R1:W-:Y:S01]  /*18490*/  @!P0 ST.E.64 [R2.64], R82 ;  /* 0x0000005202008985 */ /* 0x0003e2000c101b06 */
[----:B------:R-:W-:-:S13]  /*184a0*/  ISETP.GE.AND P0, PT, R5, c[0x0][0x3c8], PT ;  /* 0x0000f20005007a0c */ /* 0x000fda0003f06270 */
[----:B------:R-:W-:Y:S05]  /*184b0*/  @P0 BRA `(.L_x_2157) ;  /* 0x00000e3000000947 */ /* 0x000fea0003800000 */
[----:B------:R-:W-:Y:S02]  /*184c0*/  IADD3 R12, R231, 0xf8, RZ ;  /* 0x000000f8e70c7810 */ /* 0x000fe40007ffe0ff */
[----:B-1----:R-:W-:Y:S02]  /*184d0*/  LEA R2, P0, R5, R0, 0x2 ;  /* 0x0000000005027211 */ /* 0x002fe400078010ff */
[----:B------:R-:W-:-:S04]  /*184e0*/  SHF.R.S32.HI R12, RZ, 0x1f, R12 ;  /* 0x0000001fff0c7819 */ /* 0x000fc8000001140c */
[----:B------:R-:W-:-:S05]  /*184f0*/  LEA.HI.X R3, R5, R4, R12, 0x2, P0 ;  /* 0x0000000405037211 */ /* 0x000fca00000f140c */
[----:B------:R1:W-:Y:S01]  /*18500*/  ST.E.64 [R2.64], R74 ;  /* 0x0000004a02007985 */ /* 0x0003e2000c101b06 */
[----:B------:R-:W-:Y:S05]  /*18510*/  BRA `(.L_x_2157) ;  /* 0x00000dd000007947 */ /* 0x000fea0003800000 */
.L_x_2142:
        /* <DEDUP_REMOVED lines=18> */
.L_x_2163:
[----:B--2---:R-:W2:Y:S01]  /*18640*/  S2R R2, SR_TID.X ;  /* 0x0000000000027919 */ /* 0x004ea20000002100 */
[----:B------:R-:W-:Y:S01]  /*18650*/  SHF.R.S32.HI R0, RZ, 0x1f, R251 ;  /* 0x0000001fff007819 */ /* 0x000fe200000114fb */
[----:B------:R-:W-:Y:S01]  /*18660*/  BSSY B0, `(.L_x_2164) ;  /* 0x0000037000007945 */ /* 0x000fe20003800000 */
[----:B-1----:R-:W-:-:S02]  /*18670*/  LOP3.LUT R14, R250, 0xffff, RZ, 0xc0, !PT ;  /* 0x0000fffffa0e7812 */ /* 0x002fc400078ec0ff */
        /* <DEDUP_REMOVED lines=53> */
.L_x_2165:
[----:B------:R-:W-:Y:S05]  /*189d0*/  BSYNC B0 ;  /* 0x0000000000007941 */ /* 0x000fea0003800000 */
.L_x_2164:
        /* <DEDUP_REMOVED lines=8> */
[----:B------:R-:W-:Y:S02]  /*18a60*/  IMAD R0, R10, c[0x0][0x3a4], R0 ;  /* 0x0000e9000a007a24 */ /* 0x000fe400078e0200 */
        /* <DEDUP_REMOVED lines=9> */
[----:B------:R-:W-:-:S04]  /*18b00*/  IMAD.WIDE.U32 R2, R15, c[0x0][0x3f0], R2 ;  /* 0x0000fc000f027a25 */ /* 0x000fc800078e0002 */
        /* <DEDUP_REMOVED lines=15> */
.L_x_2248:
[----:B------:R-:W-:Y:S05]  /*18c00*/  BRA.DIV ~URZ, `(.L_x_2167) ;  /* 0x00003e127f007947 */ /* 0x000fea000b800000 */
[----:B------:R3:W4:Y:S02]  /*18c10*/  SHFL.IDX PT, R0, R14, RZ, 0x181f ;  /* 0x00181fff0e007589 */ /* 0x00072400000e0000 */
.L_x_2249:
[----:B------:R-:W-:Y:S01]  /*18c20*/  IMAD R13, R20, c[0x0][0x4e8], RZ ;  /* 0x00013a00140d7a24 */ /* 0x000fe200078e02ff */
        /* <DEDUP_REMOVED lines=24> */
.L_x_2169:
[----:B------:R-:W-:Y:S05]  /*18db0*/  BSYNC B0 ;  /* 0x0000000000007941 */ /* 0x000fea0003800000 */
.L_x_2168:
[----:B------:R-:W-:Y:S05]  /*18dc0*/  BRA.DIV ~URZ, `(.L_x_2170) ;  /* 0x00003cc27f007947 */ /* 0x000fea000b800000 */
[----:B--2---:R2:W1:Y:S04]  /*18dd0*/  SHFL.IDX PT, R4, R5, 0x1, 0x181f ;  /* 0x00381f0005047f89 */ /* 0x00446800000e0000 */
[----:B----4-:R2:W4:Y:S02]  /*18de0*/  SHFL.IDX PT, R0, R14, 0x1, 0x181f ;  /* 0x00381f000e007f89 */ /* 0x01052400000e0000 */
.L_x_2250:
        /* <DEDUP_REMOVED lines=24> */
.L_x_2172:
[----:B------:R-:W-:Y:S05]  /*18f70*/  BSYNC B0 ;  /* 0x0000000000007941 */ /* 0x000fea0003800000 */
.L_x_2171:
[----:B------:R-:W-:Y:S05]  /*18f80*/  BRA.DIV ~URZ, `(.L_x_2173) ;  /* 0x00003bd27f007947 */ /* 0x000fea000b800000 */
[----:B-1----:R1:W2:Y:S02]  /*18f90*/  SHFL.IDX PT, R4, R5, 0x2, 0x181f ;  /* 0x00581f0005047f89 */ /* 0x0022a400000e0000 */
.L_x_2251:
[----:B------:R-:W-:Y:S05]  /*18fa0*/  BRA.DIV ~URZ, `(.L_x_2174) ;  /* 0x00003c227f007947 */ /* 0x000fea000b800000 */
[----:B----4-:R4:W1:Y:S02]  /*18fb0*/  SHFL.IDX PT, R0, R14, 0x2, 0x181f ;  /* 0x00581f000e007f89 */ /* 0x01086400000e0000 */
.L_x_2252:
        /* <DEDUP_REMOVED lines=24> */
.L_x_2176:
[----:B------:R-:W-:Y:S05]  /*19140*/  BSYNC B0 ;  /* 0x0000000000007941 */ /* 0x000fea0003800000 */
.L_x_2175:
[----:B------:R-:W-:Y:S05]  /*19150*/  BRA.DIV ~URZ, `(.L_x_2177) ;  /* 0x00003ae27f007947 */ /* 0x000fea000b800000 */
[----:B--2---:R2:W3:Y:S04]  /*19160*/  SHFL.IDX PT, R4, R5, 0x3, 0x181f ;  /* 0x00781f0005047f89 */ /* 0x0044e800000e0000 */
[----:B-1----:R2:W1:Y:S02]  /*19170*/  SHFL.IDX PT, R0, R14, 0x3, 0x181f ;  /* 0x00781f000e007f89 */ /* 0x00246400000e0000 */
.L_x_2253:
        /* <DEDUP_REMOVED lines=23> */
.L_x_2157:
[----:B------:R-:W-:Y:S05]  /*192f0*/  BSYNC B1 ;  /* 0x0000000000017941 */ /* 0x000fea0003800000 */
.L_x_2141:
        /* <DEDUP_REMOVED lines=9> */
[----:B--234-:R-:W-:-:S04]  /*19390*/  LOP3.LUT R12, R0, 0x1f, RZ, 0xc0, !PT ;  /* 0x0000001f000c7812 */ /* 0x01cfc800078ec0ff */
[----:B------:R-:W-:Y:S01]  /*193a0*/  ISETP.NE.AND P6, PT, R12, 0x1f, PT ;  /* 0x0000001f0c00780c */ /* 0x000fe20003fc5270 */
[----:B------:R-:W-:Y:S10]  /*193b0*/  BRA.DIV ~URZ, `(.L_x_2179) ;  /* 0x000039527f007947 */ /* 0x000ff4000b800000 */
[----:B------:R2:W3:Y:S02]  /*193c0*/  SHFL.IDX PT, R9, R110, RZ, 0x1f ;  /* 0x00001fff6e097589 */ /* 0x0004e400000e0000 */
.L_x_2254:
[----:B------:R-:W-:Y:S05]  /*193d0*/  BRA.DIV ~URZ, `(.L_x_2180) ;  /* 0x000039a27f007947 */ /* 0x000fea000b800000 */
[----:B------:R4:W2:Y:S02]  /*193e0*/  SHFL.IDX PT, R8, R110, 0x1, 0x1f ;  /* 0x00201f006e087f89 */ /* 0x0008a400000e0000 */
.L_x_2255:
[----:B-1----:R-:W-:Y:S02]  /*193f0*/  IMAD.IADD R0, R251, 0x1, R12 ;  /* 0x00000001fb007824 */ /* 0x002fe400078e020c */
[----:B------:R-:W-:-:S03]  /*19400*/  IMAD.MOV.U32 R6, RZ, RZ, RZ ;  /* 0x000000ffff067224 */ /* 0x000fc600078e00ff */
        /* <DEDUP_REMOVED lines=15> */
[----:B------:R1:W4:Y:S02]  /*19500*/  SHFL.UP PT, R4, R0, 0x1, RZ ;  /* 0x0420000000047989 */ /* 0x00032400000e00ff */
.L_x_2256:
[----:B----4-:R-:W-:-:S04]  /*19510*/  SEL R4, R4, RZ, P5 ;  /* 0x000000ff04047207 */ /* 0x010fc80002800000 */
        /* <DEDUP_REMOVED lines=14> */
[----:B------:R1:W4:Y:S02]  /*19600*/  SHFL.IDX PT, R0, R4, 0x1f, 0x1f ;  /* 0x03e01f0004007f89 */ /* 0x00032400000e0000 */
.L_x_2257:
[----:B----4-:R-:W-:Y:S01]  /*19610*/  IMAD R0, R0, c[0x0][0x538], RZ ;  /* 0x00014e0000007a24 */ /* 0x010fe200078e02ff */
[----:B------:R-:W-:Y:S04]  /*19620*/  BSSY B1, `(.L_x_2183) ;  /* 0x00000c5000017945 */ /* 0x000fe80003800000 */
[----:B--2---:R-:W-:-:S04]  /*19630*/  IADD3 R8, R0, R8, RZ ;  /* 0x0000000800087210 */ /* 0x004fc80007ffe0ff */
[----:B---3--:R-:W-:-:S13]  /*19640*/  ISETP.GT.AND P0, PT, R8, R9, PT ;  /* 0x000000090800720c */ /* 0x008fda0003f04270 */
[----:B------:R-:W-:Y:S05]  /*19650*/  @P0 BRA `(.L_x_2184) ;  /* 0x0000024000000947 */ /* 0x000fea0003800000 */
.L_x_2188:
        /* <DEDUP_REMOVED lines=16> */
.L_x_2258:
        /* <DEDUP_REMOVED lines=16> */
.L_x_2259:
[----:B--2---:R-:W-:-:S05]  /*19860*/  IMAD R0, R0, c[0x0][0x538], RZ ;  /* 0x00014e0000007a24 */ /* 0x004fca00078e02ff */
[----:B------:R-:W-:-:S04]  /*19870*/  IADD3 R8, R0, R8, RZ ;  /* 0x0000000800087210 */ /* 0x000fc80007ffe0ff */
[----:B------:R-:W-:-:S13]  /*19880*/  ISETP.GT.AND P0, PT, R8, R9, PT ;  /* 0x000000090800720c */ /* 0x000fda0003f04270 */
[----:B-1----:R-:W-:Y:S05]  /*19890*/  @!P0 BRA `(.L_x_2188) ;  /* 0xfffffdc000008947 */ /* 0x002fea000383ffff */
.L_x_2184:
[----:B------:R-:W-:-:S05]  /*198a0*/  IADD3 R8, -R0, R8, RZ ;  /* 0x0000000800087210 */ /* 0x000fca0007ffe1ff */
[----:B------:R-:W-:-:S05]  /*198b0*/  IMAD R0, R4, c[0x0][0x538], R8 ;  /* 0x00014e0004007a24 */ /* 0x000fca00078e0208 */
[----:B------:R-:W-:Y:S01]  /*198c0*/  ISETP.GT.AND P0, PT, R0, R9, PT ;  /* 0x000000090000720c */ /* 0x000fe20003f04270 */
[----:B------:R-:W-:-:S12]  /*198d0*/  BRA.DIV ~URZ, `(.L_x_2189) ;  /* 0x000039027f007947 */ /* 0x000fd8000b800000 */
[----:B------:R-:W-:-:S04]  /*198e0*/  VOTE.ANY R5, PT, !P0 ;  /* 0x0000000000057806 */ /* 0x000fc800040e0100 */
.L_x_2260:
[----:B------:R-:W2:Y:S02]  /*198f0*/  POPC R0, R5 ;  /* 0x0000000500007309 */ /* 0x000ea40000000000 */
[----:B--2---:R-:W-:Y:S01]  /*19900*/  IADD3 R251, R0, R251, RZ ;  /* 0x000000fb00fb7210 */ /* 0x004fe20007ffe0ff */
[----:B------:R-:W-:Y:S05]  /*19910*/  BRA.DIV ~URZ, `(.L_x_2190) ;  /* 0x000039127f007947 */ /* 0x000fea000b800000 */
[----:B------:R2:W3:Y:S04]  /*19920*/  SHFL.IDX PT, R10, R6, R0, 0x1f ;  /* 0x00001f00060a7589 */ /* 0x0004e800000e0000 */
[----:B------:R2:W4:Y:S02]  /*19930*/  SHFL.IDX PT, R7, R7, R0, 0x1f ;  /* 0x00001f0007077589 */ /* 0x00052400000e0000 */
.L_x_2261:
[----:B------:R-:W-:Y:S01]  /*19940*/  ISETP.NE.AND P0, PT, R5, RZ, PT ;  /* 0x000000ff0500720c */ /* 0x000fe20003f05270 */
[----:B------:R-:W-:-:S12]  /*19950*/  BSSY B0, `(.L_x_2191) ;  /* 0x0000005000007945 */ /* 0x000fd80003800000 */
[----:B------:R-:W-:Y:S05]  /*19960*/  @!P0 BRA `(.L_x_2192) ;  /* 0x0000003000008947 */ /* 0x000fea0003800000 */
[----:B--2---:R-:W-:Y:S01]  /*19970*/  IADD3 R0, R0, -0x1, RZ ;  /* 0xffffffff00007810 */ /* 0x004fe20007ffe0ff */
[----:B------:R-:W-:Y:S05]  /*19980*/  BRA.DIV ~URZ, `(.L_x_2193) ;  /* 0x000039727f007947 */ /* 0x000fea000b800000 */
[----:B------:R2:W1:Y:S02]  /*19990*/  SHFL.IDX PT, R11, R4, R0, 0x1f ;  /* 0x00001f00040b7589 */ /* 0x00046400000e0000 */
.L_x_2192:
[----:B------:R-:W-:Y:S05]  /*199a0*/  BSYNC B0 ;  /* 0x0000000000007941 */ /* 0x000fea0003800000 */
.L_x_2191:
[----:B----4-:R-:W-:Y:S01]  /*199b0*/  ISETP.NE.AND P0, PT, R7, 0x1, PT ;  /* 0x000000010700780c */ /* 0x010fe20003f05270 */
[----:B-1----:R-:W-:Y:S01]  /*199c0*/  IMAD R248, R11, c[0x0][0x538], R8 ;  /* 0x00014e000bf87a24 */ /* 0x002fe200078e0208 */
[----:B------:R-:W-:Y:S04]  /*199d0*/  BSSY B0, `(.L_x_2194) ;  /* 0x0000082000007945 */ /* 0x000fe80003800000 */
[----:B------:R-:W-:-:S07]  /*199e0*/  IADD3 R9, -R248, R9, RZ ;  /* 0x00000009f8097210 */ /* 0x000fce0007ffe1ff */
[----:B------:R-:W-:Y:S05]  /*199f0*/  @!P0 BRA `(.L_x_2195) ;  /* 0x000003d000008947 */ /* 0x000fea0003800000 */
[-C--:B---3--:R-:W-:Y:S02]  /*19a00*/  IABS R2, R10.reuse ;  /* 0x0000000a00027213 */ /* 0x088fe40000000000 */
[----:B------:R-:W-:Y:S02]  /*19a10*/  IABS R8, R10 ;  /* 0x0000000a00087213 */ /* 0x000fe40000000000 */
[----:B--2---:R-:W1:Y:S08]  /*19a20*/  I2F.RP R0, R2 ;  /* 0x0000000200007306 */ /* 0x004e700000209400 */
        /* <DEDUP_REMOVED lines=52> */
[--C-:B------:R-:W-:Y:S02]  /*19d70*/  IMAD.MOV R3, RZ, RZ, -R2.reuse ;  /* 0x000000ffff037224 */ /* 0x100fe400078e0a02 */
[C---:B------:R-:W-:Y:S02]  /*19d80*/  IMAD R2, R7.reuse, 0x1000000, R2 ;  /* 0x0100000007027824 */ /* 0x040fe400078e0202 */
[----:B------:R-:W-:Y:S02]  /*19d90*/  IMAD R3, R7, R3, R0 ;  /* 0x0000000307037224 */ /* 0x000fe400078e0200 */
[----:B------:R-:W-:Y:S02]  /*19da0*/  IMAD R0, R10, R4, R9 ;  /* 0x000000040a007224 */ /* 0x000fe400078e0209 */
[----:B------:R-:W-:Y:S01]  /*19db0*/  IMAD R250, R3, 0x10000, R2 ;  /* 0x0001000003fa7824 */ /* 0x000fe200078e0202 */
[----:B------:R-:W-:Y:S05]  /*19dc0*/  BRA `(.L_x_2196) ;  /* 0x0000042000007947 */ /* 0x000fea0003800000 */
.L_x_2195:
[----:B------:R-:W-:-:S04]  /*19dd0*/  IMAD.MOV.U32 R2, RZ, RZ, 0x4 ;  /* 0x00000004ff027424 */ /* 0x000fc800078e00ff */
[----:B------:R-:W-:-:S05]  /*19de0*/  IMAD.WIDE R2, R251, R2, c[0x0][0x590] ;  /* 0x00016400fb027625 */ /* 0x000fca00078e0202 */
[----:B--2---:R-:W2:Y:S02]  /*19df0*/  LDG.E R4, [R2.64] ;  /* 0x0000000602047981 */ /* 0x004ea4000c1e1900 */
        /* <DEDUP_REMOVED lines=28> */
[----:B------:R-:W-:Y:S02]  /*19fc0*/  IMAD R11, R4, R0, RZ ;  /* 0x00000000040b7224 */ /* 0x000fe400078e02ff */
[----:B------:R-:W-:-:S03]  /*19fd0*/  IMAD.MOV R0, RZ, RZ, -R0 ;  /* 0x000000ffff007224 */ /* 0x000fc600078e0a00 */
[----:B------:R-:W-:Y:S01]  /*19fe0*/  IADD3 R2, -R11, c[0x0][0x538], RZ ;  /* 0x00014e000b027a10 */ /* 0x000fe20007ffe1ff */
[----:B------:R-:W-:-:S03]  /*19ff0*/  IMAD R7, R8, R0, R9 ;  /* 0x0000000008077224 */ /* 0x000fc600078e0209 */
[----:B------:R-:W-:Y:S01]  /*1a000*/  IMNMX R2, R4, R2, PT ;  /* 0x0000000204027217 */ /* 0x000fe20003800200 */
[----:B------:R-:W-:-:S03]  /*1a010*/  IMAD.MOV.U32 R4, RZ, RZ, RZ ;  /* 0x000000ffff047224 */ /* 0x000fc600078e00ff */
[-C--:B------:R-:W-:Y:S02]  /*1a020*/  IABS R3, R2.reuse ;  /* 0x0000000200037213 */ /* 0x080fe40000000000 */
[----:B------:R-:W-:-:S03]  /*1a030*/  IABS R8, R2 ;  /* 0x0000000200087213 */ /* 0x000fc60000000000 */
[----:B------:R-:W-:-:S04]  /*1a040*/  IMAD.MOV.U32 R6, RZ, RZ, R3 ;  /* 0x000000ffff067224 */ /* 0x000fc800078e0003 */
[----:B------:R-:W1:Y:S08]  /*1a050*/  I2F.RP R3, R6 ;  /* 0x0000000600037306 */ /* 0x000e700000209400 */
[----:B-1----:R-:W1:Y:S02]  /*1a060*/  MUFU.RCP R3, R3 ;  /* 0x0000000300037308 */ /* 0x002e640000001000 */
[----:B-1----:R-:W-:-:S06]  /*1a070*/  IADD3 R3, R3, 0xffffffe, RZ ;  /* 0x0ffffffe03037810 */ /* 0x002fcc0007ffe0ff */
[----:B------:R-:W1:Y:S02]  /*1a080*/  F2I.FTZ.U32.TRUNC.NTZ R5, R3 ;  /* 0x0000000300057305 */ /* 0x000e64000021f000 */
[----:B-1----:R-:W-:-:S05]  /*1a090*/  IMAD.MOV R3, RZ, RZ, -R5 ;  /* 0x000000ffff037224 */ /* 0x002fca00078e0a05 */
[----:B------:R-:W-:Y:S02]  /*1a0a0*/  MOV R0, R3 ;  /* 0x0000000300007202 */ /* 0x000fe40000000f00 */
[----:B------:R-:W-:-:S03]  /*1a0b0*/  IABS R3, R7 ;  /* 0x0000000700037213 */ /* 0x000fc60000000000 */
[----:B------:R-:W-:-:S04]  /*1a0c0*/  IMAD R0, R0, R6, RZ ;  /* 0x0000000600007224 */ /* 0x000fc800078e02ff */
        /* <DEDUP_REMOVED lines=18> */
.L_x_2196:
[----:B------:R-:W-:Y:S05]  /*1a1f0*/  BSYNC B0 ;  /* 0x0000000000007941 */ /* 0x000fea0003800000 */
.L_x_2194:
[----:B------:R-:W-:-:S04]  /*1a200*/  LOP3.LUT R0, RZ, R0, RZ, 0x33, !PT ;  /* 0x00000000ff007212 */ /* 0x000fc800078e33ff */
[----:B------:R-:W-:Y:S01]  /*1a210*/  IADD3 R249, R0, R10, RZ ;  /* 0x0000000a00f97210 */ /* 0x000fe20007ffe0ff */
[----:B------:R-:W-:Y:S05]  /*1a220*/  BRA `(.L_x_2197) ;  /* 0x0000004000007947 */ /* 0x000fea0003800000 */
.L_x_2185:
[----:B------:R-:W-:Y:S01]  /*1a230*/  IMAD.MOV.U32 R248, RZ, RZ, R9 ;  /* 0x000000fffff87224 */ /* 0x000fe200078e0009 */
[----:B------:R-:W-:Y:S01]  /*1a240*/  MOV R250, RZ ;  /* 0x000000ff00fa7202 */ /* 0x000fe20000000f00 */
[----:B------:R-:W-:Y:S01]  /*1a250*/  IMAD.MOV.U32 R249, RZ, RZ, RZ ;  /* 0x000000fffff97224 */ /* 0x000fe200078e00ff */
[----:B------:R-:W-:Y:S02]  /*1a260*/  MOV R251, c[0x0][0x53c] ;  /* 0x00014f0000fb7a02 */ /* 0x000fe40000000f00 */
.L_x_2197:
[----:B------:R-:W-:Y:S05]  /*1a270*/  BSYNC B1 ;  /* 0x0000000000017941 */ /* 0x000fea0003800000 */
.L_x_2183:
[----:B------:R-:W-:Y:S01]  /*1a280*/  WARPSYNC 0xffffffff ;  /* 0xffffffff00007948 */ /* 0x000fe20003800000 */
[----:B------:R-:W-:Y:S01]  /*1a290*/  BAR.SYNC.DEFER_BLOCKING 0x4, 0x100 ;  /* 0x0104000000007b1d */ /* 0x000fe20000010000 */
[----:B------:R-:W-:-:S13]  /*1a2a0*/  ISETP.NE.AND P0, PT, R12, RZ, PT ;  /* 0x000000ff0c00720c */ /* 0x000fda0003f05270 */
[----:B------:R2:W-:Y:S04]  /*1a2b0*/  @!P0 STS.128 [0x20100], R248 ;  /* 0x020100f8ff008388 */ /* 0x0005e80000000c00 */
[----:B------:R-:W-:Y:S06]  /*1a2c0*/  BAR.ARV 0x5, 0x100 ;  /* 0x0144000000007b1d */ /* 0x000fec0000002000 */
.L_x_2178:
[----:B-1----:R-:W-:-:S13]  /*1a2d0*/  ISETP.GE.AND P0, PT, R251, c[0x0][0x53c], PT ;  /* 0x00014f00fb007a0c */ /* 0x002fda0003f06270 */
[----:B--23--:R-:W-:Y:S01]  /*1a2e0*/  @P0 CALL.REL.NOINC `(.L_x_2198) ;  /* 0x0000001000000944 */ /* 0x00cfe20003c00000 */
[----:B------:R-:W-:Y:S05]  /*1a2f0*/  BRA `(.L_x_2199) ;  /* 0xfffe78b000007947 */ /* 0x000fea000383ffff */
.L_x_2198:
[----:B------:R-:W-:Y:S05]  /*1a300*/  EXIT ;  /* 0x000000000000794d */ /* 0x000fea0003800000 */
.L_x_2022:
[----:B------:R-:W-:Y:S01]  /*1a310*/  IMAD.MOV.U32 R0, RZ, RZ, R5 ;  /* 0x000000ffff007224 */ /* 0x000fe200078e0005 */
[----:B------:R-:W-:Y:S02]  /*1a320*/  MOV R3, 0x1 ;  /* 0x0000000100037802 */ /* 0x000fe40000000f00 */
[----:B------:R-:W-:Y:S02]  /*1a330*/  MOV R2, 0x1a350 ;  /* 0x0001a35000027802 */ /* 0x000fe40000000f00 */
[----:B--2---:R-:W-:Y:S05]  /*1a340*/  CALL.REL.NOINC `($__internal_37_$__cuda_sm70_shflsync_up_p) ;  /* 0x000030e000007944 */ /* 0x004fea0003c00000 */
[----:B------:R-:W-:Y:S01]  /*1a350*/  MOV R0, R4 ;  /* 0x0000000400007202 */ /* 0x000fe20000000f00 */
[----:B------:R-:W-:Y:S05]  /*1a360*/  BRA `(.L_x_2200) ;  /* 0xfffe60d000007947 */ /* 0x000fea000383ffff */
.L_x_2023:
[----:B------:R-:W-:Y:S01]  /*1a370*/  IMAD.MOV.U32 R0, RZ, RZ, R5 ;  /* 0x000000ffff007224 */ /* 0x000fe200078e0005 */
[----:B------:R-:W-:Y:S02]  /*1a380*/  MOV R3, 0x2 ;  /* 0x0000000200037802 */ /* 0x000fe40000000f00 */
[----:B------:R-:W-:Y:S02]  /*1a390*/  MOV R2, 0x1a3b0 ;  /* 0x0001a3b000027802 */ /* 0x000fe40000000f00 */
[----:B--2---:R-:W-:Y:S05]  /*1a3a0*/  CALL.REL.NOINC `($__internal_37_$__cuda_sm70_shflsync_up_p) ;  /* 0x0000308000007944 */ /* 0x004fea0003c00000 */
[----:B------:R-:W-:Y:S01]  /*1a3b0*/  SEL R4, R4, RZ, P4 ;  /* 0x000000ff04047207 */ /* 0x000fe20002000000 */
[----:B------:R-:W-:Y:S01]  /*1a3c0*/  IMAD.MOV.U32 R3, RZ, RZ, 0x4 ;  /* 0x00000004ff037424 */ /* 0x000fe200078e00ff */
[----:B------:R-:W-:-:S03]  /*1a3d0*/  MOV R2, 0x1a400 ;  /* 0x0001a40000027802 */ /* 0x000fc60000000f00 */
[----:B------:R-:W-:Y:S02]  /*1a3e0*/  IMAD.IADD R0, R5, 0x1, R4 ;  /* 0x0000000105007824 */ /* 0x000fe400078e0204 */
[----:B------:R-:W-:Y:S05]  /*1a3f0*/  CALL.REL.NOINC `($__internal_37_$__cuda_sm70_shflsync_up_p) ;  /* 0x0000303000007944 */ /* 0x000fea0003c00000 */
        /* <DEDUP_REMOVED lines=12> */
[----:B------:R-:W-:Y:S02]  /*1a4c0*/  MOV R220, 0x1f ;  /* 0x0000001f00dc7802 */ /* 0x000fe40000000f00 */
[----:B------:R-:W-:Y:S01]  /*1a4d0*/  MOV R3, 0x1a510 ;  /* 0x0001a51000037802 */ /* 0x000fe20000000f00 */
[----:B------:R-:W-:-:S04]  /*1a4e0*/  IMAD.IADD R4, R0, 0x1, R4 ;  /* 0x0000000100047824 */ /* 0x000fc800078e0204 */
[----:B------:R-:W-:Y:S02]  /*1a4f0*/  IMAD.MOV.U32 R219, RZ, RZ, R4 ;  /* 0x000000ffffdb7224 */ /* 0x000fe400078e0004 */
[----:B------:R-:W-:Y:S05]  /*1a500*/  CALL.REL.NOINC `($__internal_36_$__cuda_sm70_shflsync_idx_p) ;  /* 0x00002ec000007944 */ /* 0x000fea0003c00000 */
[----:B------:R-:W-:Y:S01]  /*1a510*/  MOV R0, R219 ;  /* 0x000000db00007202 */ /* 0x000fe20000000f00 */
[----:B------:R-:W-:Y:S05]  /*1a520*/  BRA `(.L_x_2201) ;  /* 0xfffe601000007947 */ /* 0x000fea000383ffff */
.L_x_2025:
[----:B------:R-:W-:Y:S02]  /*1a530*/  SEL R0, RZ, 0x1, P0 ;  /* 0x00000001ff007807 */ /* 0x000fe40000000000 */
[----:B------:R-:W-:Y:S02]  /*1a540*/  MOV R2, 0x1a560 ;  /* 0x0001a56000027802 */ /* 0x000fe40000000f00 */
[----:B--2---:R-:W-:Y:S05]  /*1a550*/  CALL.REL.NOINC `($__internal_38_$__cuda_sm70_votesync_ballot) ;  /* 0x00002f3000007944 */ /* 0x004fea0003c00000 */
[----:B------:R-:W-:Y:S01]  /*1a560*/  MOV R6, R0 ;  /* 0x0000000000067202 */ /* 0x000fe20000000f00 */
[----:B------:R-:W-:Y:S05]  /*1a570*/  BRA `(.L_x_2202) ;  /* 0xfffe605000007947 */ /* 0x000fea000383ffff */
.L_x_2026:
[----:B------:R-:W-:Y:S01]  /*1a580*/  IMAD.MOV.U32 R219, RZ, RZ, R9 ;  /* 0x000000ffffdb7224 */ /* 0x000fe200078e0009 */
[----:B------:R-:W-:Y:S01]  /*1a590*/  MOV R2, R0 ;  /* 0x0000000000027202 */ /* 0x000fe20000000f00 */
[----:B------:R-:W-:Y:S01]  /*1a5a0*/  IMAD.MOV.U32 R220, RZ, RZ, 0x1f ;  /* 0x0000001fffdc7424 */ /* 0x000fe200078e00ff */
[----:B------:R-:W-:Y:S02]  /*1a5b0*/  MOV R3, 0x1a5d0 ;  /* 0x0001a5d000037802 */ /* 0x000fe40000000f00 */
[----:B------:R-:W-:Y:S05]  /*1a5c0*/  CALL.REL.NOINC `($__internal_36_$__cuda_sm70_shflsync_idx_p) ;  /* 0x00002e0000007944 */ /* 0x000fea0003c00000 */
[----:B------:R-:W-:Y:S01]  /*1a5d0*/  IMAD.MOV.U32 R12, RZ, RZ, R219 ;  /* 0x000000ffff0c7224 */ /* 0x000fe200078e00db */
[----:B------:R-:W-:Y:S01]  /*1a5e0*/  MOV R219, R8 ;  /* 0x0000000800db7202 */ /* 0x000fe20000000f00 */
[----:B------:R-:W-:Y:S01]  /*1a5f0*/  IMAD.MOV.U32 R5, RZ, RZ, RZ ;  /* 0x000000ffff057224 */ /* 0x000fe200078e00ff */
[----:B------:R-:W-:Y:S01]  /*1a600*/  MOV R2, R0 ;  /* 0x0000000000027202 */ /* 0x000fe20000000f00 */
[----:B------:R-:W-:Y:S01]  /*1a610*/  IMAD.MOV.U32 R220, RZ, RZ, 0x1f ;  /* 0x0000001fffdc7424 */ /* 0x000fe200078e00ff */
[----:B------:R-:W-:-:S02]  /*1a620*/  MOV R3, 0x1a640 ;  /* 0x0001a64000037802 */ /* 0x000fc40000000f00 */
[----:B------:R-:W-:Y:S05]  /*1a630*/  CALL.REL.NOINC `($__internal_36_$__cuda_sm70_shflsync_idx_p) ;  /* 0x00002d9000007944 */ /* 0x000fea0003c00000 */
[----:B------:R-:W-:Y:S01]  /*1a640*/  MOV R9, R219 ;  /* 0x000000db00097202 */ /* 0x000fe20000000f00 */
[----:B------:R-:W-:Y:S05]  /*1a650*/  BRA `(.L_x_2203) ;  /* 0xfffe5fd000007947 */ /* 0x000fea000383ffff */
.L_x_2029:
[----:B------:R-:W-:Y:S01]  /*1a660*/  IMAD.MOV.U32 R219, RZ, RZ, R4 ;  /* 0x000000ffffdb7224 */ /* 0x000fe200078e0004 */
[----:B------:R-:W-:Y:S01]  /*1a670*/  MOV R2, R0 ;  /* 0x0000000000027202 */ /* 0x000fe20000000f00 */
[----:B------:R-:W-:Y:S01]  /*1a680*/  IMAD.MOV.U32 R220, RZ, RZ, 0x1f ;  /* 0x0000001fffdc7424 */ /* 0x000fe200078e00ff */
[----:B------:R-:W-:-:S02]  /*1a690*/  MOV R3, 0x1a6b0 ;  /* 0x0001a6b000037802 */ /* 0x000fc40000000f00 */
[----:B--23--:R-:W-:Y:S05]  /*1a6a0*/  CALL.REL.NOINC `($__internal_36_$__cuda_sm70_shflsync_idx_p) ;  /* 0x00002d2000007944 */ /* 0x00cfea0003c00000 */
[----:B------:R-:W-:Y:S01]  /*1a6b0*/  MOV R5, R219 ;  /* 0x000000db00057202 */ /* 0x000fe20000000f00 */
[----:B------:R-:W-:Y:S05]  /*1a6c0*/  BRA `(.L_x_2028) ;  /* 0xfffe5fc000007947 */ /* 0x000fea000383ffff */
.L_x_2048:
[----:B------:R-:W-:Y:S01]  /*1a6d0*/  IMAD.MOV.U32 R219, RZ, RZ, R5 ;  /* 0x000000ffffdb7224 */ /* 0x000fe200078e0005 */
[----:B------:R-:W-:Y:S01]  /*1a6e0*/  MOV R2, RZ ;  /* 0x000000ff00027202 */ /* 0x000fe20000000f00 */
[----:B------:R-:W-:Y:S01]  /*1a6f0*/  IMAD.MOV.U32 R220, RZ, RZ, 0x181f ;  /* 0x0000181fffdc7424 */ /* 0x000fe200078e00ff */
[----:B------:R-:W-:-:S02]  /*1a700*/  MOV R3, 0x1a720 ;  /* 0x0001a72000037802 */ /* 0x000fc40000000f00 */
[----:B-----5:R-:W-:Y:S05]  /*1a710*/  CALL.REL.NOINC `($__internal_36_$__cuda_sm70_shflsync_idx_p) ;  /* 0x00002cb000007944 */ /* 0x020fea0003c00000 */
[----:B------:R-:W-:Y:S01]  /*1a720*/  MOV R4, R219 ;  /* 0x000000db00047202 */ /* 0x000fe20000000f00 */
[----:B------:R-:W-:Y:S05]  /*1a730*/  BRA `(.L_x_2204) ;  /* 0xfffe851000007947 */ /* 0x000fea000383ffff */
.L_x_2049:
[----:B------:R-:W-:Y:S01]  /*1a740*/  IMAD.MOV.U32 R219, RZ, RZ, R14 ;  /* 0x000000ffffdb7224 */ /* 0x000fe200078e000e */
[----:B------:R-:W-:Y:S01]  /*1a750*/  MOV R2, RZ ;  /* 0x000000ff00027202 */ /* 0x000fe20000000f00 */
[----:B------:R-:W-:Y:S01]  /*1a760*/  IMAD.MOV.U32 R220, RZ, RZ, 0x181f ;  /* 0x0000181fffdc7424 */ /* 0x000fe200078e00ff */
[----:B------:R-:W-:-:S02]  /*1a770*/  MOV R3, 0x1a790 ;  /* 0x0001a79000037802 */ /* 0x000fc40000000f00 */
[----:B-12--5:R-:W-:Y:S05]  /*1a780*/  CALL.REL.NOINC `($__internal_36_$__cuda_sm70_shflsync_idx_p) ;  /* 0x00002c4000007944 */ /* 0x026fea0003c00000 */
[----:B------:R-:W-:Y:S01]  /*1a790*/  MOV R0, R219 ;  /* 0x000000db00007202 */ /* 0x000fe20000000f00 */
[----:B------:R-:W-:Y:S05]  /*1a7a0*/  BRA `(.L_x_2205) ;  /* 0xfffe84c000007947 */ /* 0x000fea000383ffff */
.L_x_2052:
[----:B------:R-:W-:Y:S01]  /*1a7b0*/  IMAD.MOV.U32 R219, RZ, RZ, R5 ;  /* 0x000000ffffdb7224 */ /* 0x000fe200078e0005 */
[----:B--2---:R-:W-:Y:S01]  /*1a7c0*/  MOV R2, 0x1 ;  /* 0x0000000100027802 */ /* 0x004fe20000000f00 */
[----:B------:R-:W-:Y:S01]  /*1a7d0*/  IMAD.MOV.U32 R220, RZ, RZ, 0x181f ;  /* 0x0000181fffdc7424 */ /* 0x000fe200078e00ff */
[----:B------:R-:W-:-:S02]  /*1a7e0*/  MOV R3, 0x1a800 ;  /* 0x0001a80000037802 */ /* 0x000fc40000000f00 */
[----:B-1-345:R-:W-:Y:S05]  /*1a7f0*/  CALL.REL.NOINC `($__internal_36_$__cuda_sm70_shflsync_idx_p) ;  /* 0x00002bd000007944 */ /* 0x03afea0003c00000 */
[----:B------:R-:W-:Y:S01]  /*1a800*/  IMAD.MOV.U32 R4, RZ, RZ, R219 ;  /* 0x000000ffff047224 */ /* 0x000fe200078e00db */
[----:B------:R-:W-:Y:S01]  /*1a810*/  MOV R2, 0x1 ;  /* 0x0000000100027802 */ /* 0x000fe20000000f00 */
[----:B------:R-:W-:Y:S01]  /*1a820*/  IMAD.MOV.U32 R219, RZ, RZ, R14 ;  /* 0x000000ffffdb7224 */ /* 0x000fe200078e000e */
[----:B------:R-:W-:-:S02]  /*1a830*/  MOV R220, 0x181f ;  /* 0x0000181f00dc7802 */ /* 0x000fc40000000f00 */
[----:B------:R-:W-:Y:S02]  /*1a840*/  MOV R3, 0x1a860 ;  /* 0x0001a86000037802 */ /* 0x000fe40000000f00 */
[----:B------:R-:W-:Y:S05]  /*1a850*/  CALL.REL.NOINC `($__internal_36_$__cuda_sm70_shflsync_idx_p) ;  /* 0x00002b7000007944 */ /* 0x000fea0003c00000 */
[----:B------:R-:W-:Y:S01]  /*1a860*/  MOV R0, R219 ;  /* 0x000000db00007202 */ /* 0x000fe20000000f00 */
[----:B------:R-:W-:Y:S05]  /*1a870*/  BRA `(.L_x_2206) ;  /* 0xfffe85b000007947 */ /* 0x000fea000383ffff */
.L_x_2055:
[----:B------:R-:W-:Y:S01]  /*1a880*/  IMAD.MOV.U32 R219, RZ, RZ, R5 ;  /* 0x000000ffffdb7224 */ /* 0x000fe200078e0005 */
[----:B-1----:R-:W-:Y:S01]  /*1a890*/  MOV R2, 0x2 ;  /* 0x0000000200027802 */ /* 0x002fe20000000f00 */
[----:B------:R-:W-:Y:S01]  /*1a8a0*/  IMAD.MOV.U32 R220, RZ, RZ, 0x181f ;  /* 0x0000181fffdc7424 */ /* 0x000fe200078e00ff */
[----:B------:R-:W-:Y:S02]  /*1a8b0*/  MOV R3, 0x1a8d0 ;  /* 0x0001a8d000037802 */ /* 0x000fe40000000f00 */
[----:B--2345:R-:W-:Y:S05]  /*1a8c0*/  CALL.REL.NOINC `($__internal_36_$__cuda_sm70_shflsync_idx_p) ;  /* 0x00002b0000007944 */ /* 0x03cfea0003c00000 */
[----:B------:R-:W-:Y:S01]  /*1a8d0*/  MOV R4, R219 ;  /* 0x000000db00047202 */ /* 0x000fe20000000f00 */
[----:B------:R-:W-:Y:S05]  /*1a8e0*/  BRA `(.L_x_2207) ;  /* 0xfffe86e000007947 */ /* 0x000fea000383ffff */
.L_x_2056:
[----:B------:R-:W-:Y:S01]  /*1a8f0*/  IMAD.MOV.U32 R219, RZ, RZ, R14 ;  /* 0x000000ffffdb7224 */ /* 0x000fe200078e000e */
[----:B------:R-:W-:Y:S01]  /*1a900*/  MOV R2, 0x2 ;  /* 0x0000000200027802 */ /* 0x000fe20000000f00 */
[----:B------:R-:W-:Y:S01]  /*1a910*/  IMAD.MOV.U32 R220, RZ, RZ, 0x181f ;  /* 0x0000181fffdc7424 */ /* 0x000fe200078e00ff */
[----:B------:R-:W-:Y:S02]  /*1a920*/  MOV R3, 0x1a940 ;  /* 0x0001a94000037802 */ /* 0x000fe40000000f00 */
[----:B-12345:R-:W-:Y:S05]  /*1a930*/  CALL.REL.NOINC `($__internal_36_$__cuda_sm70_shflsync_idx_p) ;  /* 0x00002a9000007944 */ /* 0x03efea0003c00000 */
[----:B------:R-:W-:Y:S01]  /*1a940*/  MOV R0, R219 ;  /* 0x000000db00007202 */ /* 0x000fe20000000f00 */
[----:B------:R-:W-:Y:S05]  /*1a950*/  BRA `(.L_x_2208) ;  /* 0xfffe869000007947 */ /* 0x000fea000383ffff */
.L_x_2059:
[----:B------:R-:W-:Y:S01]  /*1a960*/  IMAD.MOV.U32 R219, RZ, RZ, R5 ;  /* 0x000000ffffdb7224 */ /* 0x000fe200078e0005 */
[----:B-1----:R-:W-:Y:S01]  /*1a970*/  MOV R2, 0x3 ;  /* 0x0000000300027802 */ /* 0x002fe20000000f00 */
[----:B------:R-:W-:Y:S01]  /*1a980*/  IMAD.MOV.U32 R220, RZ, RZ, 0x181f ;  /* 0x0000181fffdc7424 */ /* 0x000fe200078e00ff */
[----:B------:R-:W-:-:S02]  /*1a990*/  MOV R3, 0x1a9b0 ;  /* 0x0001a9b000037802 */ /* 0x000fc40000000f00 */
[----:B--2345:R-:W-:Y:S05]  /*1a9a0*/  CALL.REL.NOINC `($__internal_36_$__cuda_sm70_shflsync_idx_p) ;  /* 0x00002a2000007944 */ /* 0x03cfea0003c00000 */
        /* <DEDUP_REMOVED lines=8> */
.L_x_2062:
[----:B------:R-:W-:Y:S01]  /*1aa30*/  IMAD.MOV.U32 R219, RZ, RZ, R5 ;  /* 0x000000ffffdb7224 */ /* 0x000fe200078e0005 */
[----:B------:R-:W-:Y:S01]  /*1aa40*/  MOV R2, RZ ;  /* 0x000000ff00027202 */ /* 0x000fe20000000f00 */
[----:B------:R-:W-:Y:S01]  /*1aa50*/  IMAD.MOV.U32 R220, RZ, RZ, 0x181f ;  /* 0x0000181fffdc7424 */ /* 0x000fe200078e00ff */
[----:B------:R-:W-:Y:S02]  /*1aa60*/  MOV R3, 0x1aa80 ;  /* 0x0001aa8000037802 */ /* 0x000fe40000000f00 */
[----:B------:R-:W-:Y:S05]  /*1aa70*/  CALL.REL.NOINC `($__internal_36_$__cuda_sm70_shflsync_idx_p) ;  /* 0x0000295000007944 */ /* 0x000fea0003c00000 */
[----:B------:R-:W-:Y:S01]  /*1aa80*/  MOV R4, R219 ;  /* 0x000000db00047202 */ /* 0x000fe20000000f00 */
[----:B------:R-:W-:Y:S05]  /*1aa90*/  BRA `(.L_x_2210) ;  /* 0xfffea5e000007947 */ /* 0x000fea000383ffff */
.L_x_2063:
[----:B------:R-:W-:Y:S01]  /*1aaa0*/  IMAD.MOV.U32 R219, RZ, RZ, R10 ;  /* 0x000000ffffdb7224 */ /* 0x000fe200078e000a */
[----:B------:R-:W-:Y:S01]  /*1aab0*/  MOV R2, RZ ;  /* 0x000000ff00027202 */ /* 0x000fe20000000f00 */
[----:B------:R-:W-:Y:S01]  /*1aac0*/  IMAD.MOV.U32 R220, RZ, RZ, 0x181f ;  /* 0x0000181fffdc7424 */ /* 0x000fe200078e00ff */
[----:B------:R-:W-:Y:S02]  /*1aad0*/  MOV R3, 0x1aaf0 ;  /* 0x0001aaf000037802 */ /* 0x000fe40000000f00 */
[----:B-12---:R-:W-:Y:S05]  /*1aae0*/  CALL.REL.NOINC `($__internal_36_$__cuda_sm70_shflsync_idx_p) ;  /* 0x000028e000007944 */ /* 0x006fea0003c00000 */
[----:B------:R-:W-:Y:S01]  /*1aaf0*/  ISETP.GE.AND P0, PT, R217, c[0x0][0x1d4], PT ;  /* 0x00007500d9007a0c */ /* 0x000fe20003f06270 */
[----:B------:R-:W-:Y:S01]  /*1ab00*/  IMAD.MOV.U32 R220, RZ, RZ, 0x181f ;  /* 0x0000181fffdc7424 */ /* 0x000fe200078e00ff */
[----:B------:R-:W-:-:S02]  /*1ab10*/  IADD3 R2, P1, R219, R103, RZ ;  /* 0x00000067db027210 */ /* 0x000fc40007f3e0ff */
[----:B------:R-:W-:Y:S02]  /*1ab20*/  SEL R14, RZ, 0x10, P0 ;  /* 0x00000010ff0e7807 */ /* 0x000fe40000000000 */
[----:B------:R-:W-:Y:S01]  /*1ab30*/  ISETP.GE.AND P2, PT, R223, c[0x0][0x1d4], PT ;  /* 0x00007500df007a0c */ /* 0x000fe20003f46270 */
[----:B------:R-:W-:Y:S01]  /*1ab40*/  IMAD.X R3, R4, 0x1, R96, P1 ;  /* 0x0000000104037824 */ /* 0x000fe200008e0660 */
[----:B------:R-:W-:Y:S02]  /*1ab50*/  IADD3 R8, P1, R219, R104, RZ ;  /* 0x00000068db087210 */ /* 0x000fe40007f3e0ff */
[----:B------:R-:W-:-:S03]  /*1ab60*/  SEL R13, RZ, 0x10, P2 ;  /* 0x00000010ff0d7807 */ /* 0x000fc60001000000 */
[----:B------:R-:W-:Y:S01]  /*1ab70*/  @!PT LDS RZ, [RZ] ;  /* 0x00000000fffff984 */ /* 0x000fe20000000800 */
        /* <DEDUP_REMOVED lines=11> */
[----:B-1----:R-:W-:Y:S01]  /*1ac30*/  IADD3 R2, P3, R219, R106, RZ ;  /* 0x0000006adb027210 */ /* 0x002fe20007f7e0ff */
[----:B------:R-:W-:Y:S01]  /*1ac40*/  IMAD.MOV.U32 R219, RZ, RZ, R5 ;  /* 0x000000ffffdb7224 */ /* 0x000fe200078e0005 */
[----:B------:R-:W-:-:S03]  /*1ac50*/  SEL R5, RZ, 0x10, P0 ;  /* 0x00000010ff057807 */ /* 0x000fc60000000000 */
[----:B------:R-:W-:-:S05]  /*1ac60*/  IMAD.X R3, R4, 0x1, R99, P3 ;  /* 0x0000000104037824 */ /* 0x000fca00018e0663 */
[----:B------:R1:W-:Y:S02]  /*1ac70*/  LDGSTS.E.BYPASS.LTC128B.128 [R215+0xe100], [R2.64], !P0 ;  /* 0x0e10000002d77fae */ /* 0x0003e4000c101d46 */
[----:B-1----:R-:W-:Y:S01]  /*1ac80*/  IMAD.MOV.U32 R2, RZ, RZ, 0x1 ;  /* 0x00000001ff027424 */ /* 0x002fe200078e00ff */
[----:B------:R-:W-:Y:S02]  /*1ac90*/  MOV R3, 0x1acb0 ;  /* 0x0001acb000037802 */ /* 0x000fe40000000f00 */
[----:B--2---:R-:W-:Y:S05]  /*1aca0*/  CALL.REL.NOINC `($__internal_36_$__cuda_sm70_shflsync_idx_p) ;  /* 0x0000272000007944 */ /* 0x004fea0003c00000 */
[----:B------:R-:W-:Y:S01]  /*1acb0*/  IMAD.MOV.U32 R4, RZ, RZ, R219 ;  /* 0x000000ffff047224 */ /* 0x000fe200078e00db */
[----:B------:R-:W-:Y:S01]  /*1acc0*/  MOV R2, 0x1 ;  /* 0x0000000100027802 */ /* 0x000fe20000000f00 */
[----:B------:R-:W-:Y:S01]  /*1acd0*/  IMAD.MOV.U32 R219, RZ, RZ, R10 ;  /* 0x000000ffffdb7224 */ /* 0x000fe200078e000a */
[----:B------:R-:W-:Y:S02]  /*1ace0*/  MOV R220, 0x181f ;  /* 0x0000181f00dc7802 */ /* 0x000fe40000000f00 */
[----:B------:R-:W-:Y:S02]  /*1acf0*/  MOV R3, 0x1ad10 ;  /* 0x0001ad1000037802 */ /* 0x000fe40000000f00 */
[----:B------:R-:W-:Y:S05]  /*1ad00*/  CALL.REL.NOINC `($__internal_36_$__cuda_sm70_shflsync_idx_p) ;  /* 0x000026c000007944 */ /* 0x000fea0003c00000 */
[----:B------:R-:W-:Y:S01]  /*1ad10*/  MOV R0, R219 ;  /* 0x000000db00007202 */ /* 0x000fe20000000f00 */
[----:B------:R-:W-:Y:S05]  /*1ad20*/  BRA `(.L_x_2211) ;  /* 0xfffea4f000007947 */ /* 0x000fea000383ffff */
.L_x_2064:
[----:B------:R-:W-:Y:S01]  /*1ad30*/  IMAD.MOV.U32 R219, RZ, RZ, R4 ;  /* 0x000000ffffdb7224 */ /* 0x000fe200078e0004 */
[----:B------:R-:W-:Y:S01]  /*1ad40*/  MOV R2, RZ ;  /* 0x000000ff00027202 */ /* 0x000fe20000000f00 */
[----:B------:R-:W-:Y:S01]  /*1ad50*/  IMAD.MOV.U32 R220, RZ, RZ, 0x1c1f ;  /* 0x00001c1fffdc7424 */ /* 0x000fe200078e00ff */
[----:B------:R-:W-:-:S02]  /*1ad60*/  MOV R3, 0x1ad80 ;  /* 0x0001ad8000037802 */ /* 0x000fc40000000f00 */
[----:B------:R-:W-:Y:S05]  /*1ad70*/  CALL.REL.NOINC `($__internal_36_$__cuda_sm70_shflsync_idx_p) ;  /* 0x0000265000007944 */ /* 0x000fea0003c00000 */
[----:B------:R-:W-:Y:S01]  /*1ad80*/  MOV R3, R219 ;  /* 0x000000db00037202 */ /* 0x000fe20000000f00 */
[----:B------:R-:W-:Y:S05]  /*1ad90*/  BRA `(.L_x_2212) ;  /* 0xfffea74000007947 */ /* 0x000fea000383ffff */
.L_x_2069:
[----:B------:R-:W-:Y:S01]  /*1ada0*/  IMAD.MOV.U32 R219, RZ, RZ, R4 ;  /* 0x000000ffffdb7224 */ /* 0x000fe200078e0004 */
[----:B------:R-:W-:Y:S01]  /*1adb0*/  MOV R2, 0x1 ;  /* 0x0000000100027802 */ /* 0x000fe20000000f00 */
[----:B------:R-:W-:Y:S01]  /*1adc0*/  IMAD.MOV.U32 R220, RZ, RZ, 0x1c1f ;  /* 0x00001c1fffdc7424 */ /* 0x000fe200078e00ff */
[----:B------:R-:W-:-:S02]  /*1add0*/  MOV R3, 0x1adf0 ;  /* 0x0001adf000037802 */ /* 0x000fc40000000f00 */
[----:B-1----:R-:W-:Y:S05]  /*1ade0*/  CALL.REL.NOINC `($__internal_36_$__cuda_sm70_shflsync_idx_p) ;  /* 0x000025e000007944 */ /* 0x002fea0003c00000 */
[----:B------:R-:W-:Y:S01]  /*1adf0*/  MOV R3, R219 ;  /* 0x000000db00037202 */ /* 0x000fe20000000f00 */
[----:B------:R-:W-:Y:S05]  /*1ae00*/  BRA `(.L_x_2213) ;  /* 0xfffeabb000007947 */ /* 0x000fea000383ffff */
.L_x_2074:
[----:B------:R-:W-:Y:S02]  /*1ae10*/  MOV R0, 0x2 ;  /* 0x0000000200007802 */ /* 0x000fe40000000f00 */
[----:B------:R-:W-:-:S02]  /*1ae20*/  MOV R2, 0x1ae40 ;  /* 0x0001ae4000027802 */ /* 0x000fc40000000f00 */
[----:B------:R-:W-:Y:S05]  /*1ae30*/  CALL.REL.NOINC `($__internal_35_$__cuda_sm70_shflsync_bfly_p) ;  /* 0x0000253000007944 */ /* 0x000fea0003c00000 */
[----:B------:R-:W-:Y:S05]  /*1ae40*/  BRA `(.L_x_2214) ;  /* 0xfffeb22000007947 */ /* 0x000fea000383ffff */
.L_x_2075:
[----:B------:R-:W-:Y:S02]  /*1ae50*/  MOV R0, 0x1 ;  /* 0x0000000100007802 */ /* 0x000fe40000000f00 */
[----:B------:R-:W-:-:S02]  /*1ae60*/  MOV R2, 0x1ae80 ;  /* 0x0001ae8000027802 */ /* 0x000fc40000000f00 */
[----:B------:R-:W-:Y:S05]  /*1ae70*/  CALL.REL.NOINC `($__internal_35_$__cuda_sm70_shflsync_bfly_p) ;  /* 0x000024f000007944 */ /* 0x000fea0003c00000 */
[----:B------:R-:W-:Y:S01]  /*1ae80*/  FMNMX.FTZ R132, R4, R0, !PT ;  /* 0x0000000004847209 */ /* 0x000fe20007810000 */
[----:B------:R-:W-:Y:S01]  /*1ae90*/  IMAD.MOV.U32 R4, RZ, RZ, R5 ;  /* 0x000000ffff047224 */ /* 0x000fe200078e0005 */
[----:B------:R-:W-:Y:S01]  /*1aea0*/  MOV R2, 0x1aed0 ;  /* 0x0001aed000027802 */ /* 0x000fe20000000f00 */
[----:B------:R-:W-:-:S02]  /*1aeb0*/  IMAD.MOV.U32 R0, RZ, RZ, 0x2 ;  /* 0x00000002ff007424 */ /* 0x000fc400078e00ff */
[----:B------:R-:W-:Y:S05]  /*1aec0*/  CALL.REL.NOINC `($__internal_35_$__cuda_sm70_shflsync_bfly_p) ;  /* 0x000024a000007944 */ /* 0x000fea0003c00000 */
[----:B------:R-:W-:Y:S01]  /*1aed0*/  FMNMX.FTZ R5, R5, R0, !PT ;  /* 0x0000000005057209 */ /* 0x000fe20007810000 */
[----:B------:R-:W-:Y:S01]  /*1aee0*/  IMAD.MOV.U32 R0, RZ, RZ, 0x1 ;  /* 0x00000001ff007424 */ /* 0x000fe200078e00ff */
[----:B------:R-:W-:-:S03]  /*1aef0*/  MOV R2, 0x1af20 ;  /* 0x0001af2000027802 */ /* 0x000fc60000000f00 */
[----:B------:R-:W-:Y:S02]  /*1af00*/  IMAD.MOV.U32 R4, RZ, RZ, R5 ;  /* 0x000000ffff047224 */ /* 0x000fe400078e0005 */
[----:B------:R-:W-:Y:S05]  /*1af10*/  CALL.REL.NOINC `($__internal_35_$__cuda_sm70_shflsync_bfly_p) ;  /* 0x0000245000007944 */ /* 0x000fea0003c00000 */
[----:B------:R-:W-:Y:S01]  /*1af20*/  MOV R3, R0 ;  /* 0x0000000000037202 */ /* 0x000fe20000000f00 */
[----:B------:R-:W-:Y:S05]  /*1af30*/  BRA `(.L_x_2215) ;  /* 0xfffeb1a000007947 */ /* 0x000fea000383ffff */
.L_x_2083:
[----:B------:R-:W-:Y:S01]  /*1af40*/  MOV R2, RZ ;  /* 0x000000ff00027202 */ /* 0x000fe20000000f00 */
[----:B------:R-:W-:Y:S01]  /*1af50*/  IMAD.MOV.U32 R219, RZ, RZ, R5 ;  /* 0x000000ffffdb7224 */ /* 0x000fe200078e0005 */
[----:B------:R-:W-:Y:S01]  /*1af60*/  MOV R3, 0x1af90 ;  /* 0x0001af9000037802 */ /* 0x000fe20000000f00 */
[----:B------:R-:W-:Y:S02]  /*1af70*/  IMAD.MOV.U32 R220, RZ, RZ, 0x181f ;  /* 0x0000181fffdc7424 */ /* 0x000fe400078e00ff */
[----:B-1234-:R-:W-:Y:S05]  /*1af80*/  CALL.REL.NOINC `($__internal_36_$__cuda_sm70_shflsync_idx_p) ;  /* 0x0000244000007944 */ /* 0x01efea0003c00000 */
[----:B------:R-:W-:Y:S01]  /*1af90*/  MOV R4, R219 ;  /* 0x000000db00047202 */ /* 0x000fe20000000f00 */
[----:B------:R-:W-:-:S05]  /*1afa0*/  BRA `(.L_x_2216) ;  /* 0xfffec9f000007947 */ /* 0x000fca000383ffff */
.L_x_2084:
[----:B------:R-:W-:Y:S01]  /*1afb0*/  MOV R2, RZ ;  /* 0x000000ff00027202 */ /* 0x000fe20000000f00 */
[----:B------:R-:W-:Y:S01]  /*1afc0*/  IMAD.MOV.U32 R219, RZ, RZ, R20 ;  /* 0x000000ffffdb7224 */ /* 0x000fe200078e0014 */
[----:B------:R-:W-:Y:S01]  /*1afd0*/  MOV R3, 0x1b000 ;  /* 0x0001b00000037802 */ /* 0x000fe20000000f00 */
[----:B------:R-:W-:Y:S02]  /*1afe0*/  IMAD.MOV.U32 R220, RZ, RZ, 0x181f ;  /* 0x0000181fffdc7424 */ /* 0x000fe400078e00ff */
[----:B-1234-:R-:W-:Y:S05]  /*1aff0*/  CALL.REL.NOINC `($__internal_36_$__cuda_sm70_shflsync_idx_p) ;  /* 0x000023d000007944 */ /* 0x01efea0003c00000 */
[----:B------:R-:W-:Y:S01]  /*1b000*/  ISETP.GE.AND P3, PT, R217, c[0x0][0x1d4], PT ;  /* 0x00007500d9007a0c */ /* 0x000fe20003f66270 */
[----:B------:R-:W-:Y:S01]  /*1b010*/  IMAD.MOV.U32 R220, RZ, RZ, 0x181f ;  /* 0x0000181fffdc7424 */ /* 0x000fe200078e00ff */
[----:B------:R-:W-:Y:S02]  /*1b020*/  IADD3 R6, P0, R219, R29, RZ ;  /* 0x0000001ddb067210 */ /* 0x000fe40007f1e0ff */
[----:B------:R-:W-:Y:S02]  /*1b030*/  ISETP.GE.AND P2, PT, R223, c[0x0][0x1d4], PT ;  /* 0x00007500df007a0c */ /* 0x000fe40003f46270 */
[----:B------:R-:W-:Y:S01]  /*1b040*/  ISETP.GE.AND P1, PT, R222, c[0x0][0x1d4], PT ;  /* 0x00007500de007a0c */ /* 0x000fe20003f26270 */
[C---:B------:R-:W-:Y:S01]  /*1b050*/  IMAD.X R7, R4.reuse, 0x1, R21, P0 ;  /* 0x0000000104077824 */ /* 0x040fe200000e0615 */
[C---:B------:R-:W-:Y:S02]  /*1b060*/  IADD3 R2, P0, R219.reuse, R30, RZ ;  /* 0x0000001edb027210 */ /* 0x040fe40007f1e0ff */
[----:B------:R-:W-:Y:S02]  /*1b070*/  SEL R12, RZ, 0x10, P3 ;  /* 0x00000010ff0c7807 */ /* 0x000fe40001800000 */
[----:B------:R-:W-:Y:S01]  /*1b080*/  SEL R15, RZ, 0x10, P2 ;  /* 0x00000010ff0f7807 */ /* 0x000fe20001000000 */
[----:B------:R-:W-:Y:S01]  /*1b090*/  @!PT LDS RZ, [RZ] ;  /* 0x00000000fffff984 */ /* 0x000fe20000000800 */
[----:B------:R-:W-:Y:S01]  /*1b0a0*/  @!PT LDS RZ, [RZ] ;  /* 0x00000000fffff984 */ /* 0x000fe20000000800 */
[----:B------:R-:W-:Y:S01]  /*1b0b0*/  @!PT LDS RZ, [RZ] ;  /* 0x00000000fffff984 */ /* 0x000fe20000000800 */
[----:B------:R1:W-:Y:S01]  /*1b0c0*/  LDGSTS.E.BYPASS.LTC128B.128 [R215+0x100], [R6.64], !P3 ;  /* 0x0010000006d77fae */ /* 0x0003e2000d901d46 */
[C---:B------:R-:W-:Y:S01]  /*1b0d0*/  IMAD.X R3, R4.reuse, 0x1, R22, P0 ;  /* 0x0000000104037824 */ /* 0x040fe200000e0616 */
[----:B------:R-:W-:Y:S04]  /*1b0e0*/  SEL R14, RZ, 0x10, P1 ;  /* 0x00000010ff0e7807 */ /* 0x000fe80000800000 */
[----:B------:R2:W-:Y:S02]  /*1b0f0*/  LDGSTS.E.BYPASS.LTC128B.128 [R215+0x2100], [R2.64], !P2 ;  /* 0x0210000002d77fae */ /* 0x0005e4000d101d46 */
[C---:B--2---:R-:W-:Y:S05]  /*1b100*/  IADD3 R2, P0, R219.reuse, R31, RZ ;  /* 0x0000001fdb027210 */ /* 0x044fea0007f1e0ff */
[C---:B------:R-:W-:Y:S05]  /*1b110*/  IMAD.X R3, R4.reuse, 0x1, R23, P0 ;  /* 0x0000000104037824 */ /* 0x040fea00000e0617 */
[----:B------:R2:W-:Y:S02]  /*1b120*/  LDGSTS.E.BYPASS.LTC128B.128 [R215+0x4100], [R2.64], !P1 ;  /* 0x0410000002d77fae */ /* 0x0005e4000c901d46 */
[----:B--2---:R-:W-:Y:S01]  /*1b130*/  IADD3 R2, P0, R219, R132, RZ ;  /* 0x00000084db027210 */ /* 0x004fe20007f1e0ff */
[----:B------:R-:W-:Y:S04]  /*1b140*/  IMAD.MOV.U32 R219, RZ, RZ, R5 ;  /* 0x000000ffffdb7224 */ /* 0x000fe800078e0005 */
[----:B------:R-:W-:Y:S01]  /*1b150*/  IMAD.X R3, R4, 0x1, R28, P0 ;  /* 0x0000000104037824 */ /* 0x000fe200000e061c */
[----:B------:R-:W-:Y:S04]  /*1b160*/  ISETP.GE.AND P0, PT, R224, c[0x0][0x1d4], PT ;  /* 0x00007500e0007a0c */ /* 0x000fe80003f06270 */
[----:B------:R-:W-:Y:S09]  /*1b170*/  SEL R5, RZ, 0x10, P0 ;  /* 0x00000010ff057807 */ /* 0x000ff20000000000 */
[----:B------:R2:W-:Y:S02]  /*1b180*/  LDGSTS.E.BYPASS.LTC128B.128 [R215+0x6100], [R2.64], !P0 ;  /* 0x0610000002d77fae */ /* 0x0005e4000c101d46 */
[----:B--2---:R-:W-:Y:S01]  /*1b190*/  MOV R3, 0x1b1c0 ;  /* 0x0001b1c000037802 */ /* 0x004fe20000000f00 */
[----:B------:R-:W-:Y:S02]  /*1b1a0*/  IMAD.MOV.U32 R2, RZ, RZ, 0x1 ;  /* 0x00000001ff027424 */ /* 0x000fe400078e00ff */
[----:B-1----:R-:W-:Y:S05]  /*1b1b0*/  CALL.REL.NOINC `($__internal_36_$__cuda_sm70_shflsync_idx_p) ;  /* 0x0000221000007944 */ /* 0x002fea0003c00000 */
[----:B------:R-:W-:Y:S01]  /*1b1c0*/  MOV R2, 0x1 ;  /* 0x0000000100027802 */ /* 0x000fe20000000f00 */
[----:B------:R-:W-:Y:S01]  /*1b1d0*/  IMAD.MOV.U32 R4, RZ, RZ, R219 ;  /* 0x000000ffff047224 */ /* 0x000fe200078e00db */
[----:B------:R-:W-:Y:S01]  /*1b1e0*/  MOV R220, 0x181f ;  /* 0x0000181f00dc7802 */ /* 0x000fe20000000f00 */
[----:B------:R-:W-:Y:S01]  /*1b1f0*/  IMAD.MOV.U32 R219, RZ, RZ, R20 ;  /* 0x000000ffffdb7224 */ /* 0x000fe200078e0014 */
[----:B------:R-:W-:Y:S02]  /*1b200*/  MOV R3, 0x1b220 ;  /* 0x0001b22000037802 */ /* 0x000fe40000000f00 */
[----:B------:R-:W-:Y:S05]  /*1b210*/  CALL.REL.NOINC `($__internal_36_$__cuda_sm70_shflsync_idx_p) ;  /* 0x000021b000007944 */ /* 0x000fea0003c00000 */
[----:B------:R-:W-:Y:S01]  /*1b220*/  MOV R0, R219 ;  /* 0x000000db00007202 */ /* 0x000fe20000000f00 */
[----:B------:R-:W-:-:S05]  /*1b230*/  BRA `(.L_x_2217) ;  /* 0xfffec90000007947 */ /* 0x000fca000383ffff */
.L_x_2087:
[----:B------:R-:W-:Y:S01]  /*1b240*/  MOV R2, RZ ;  /* 0x000000ff00027202 */ /* 0x000fe20000000f00 */
[----:B------:R-:W-:Y:S01]  /*1b250*/  IMAD.MOV.U32 R219, RZ, RZ, R5 ;  /* 0x000000ffffdb7224 */ /* 0x000fe200078e0005 */
[----:B------:R-:W-:Y:S01]  /*1b260*/  MOV R3, 0x1b290 ;  /* 0x0001b29000037802 */ /* 0x000fe20000000f00 */
[----:B------:R-:W-:Y:S02]  /*1b270*/  IMAD.MOV.U32 R220, RZ, RZ, 0x181f ;  /* 0x0000181fffdc7424 */ /* 0x000fe400078e00ff */
[----:B-1----:R-:W-:Y:S05]  /*1b280*/  CALL.REL.NOINC `($__internal_36_$__cuda_sm70_shflsync_idx_p) ;  /* 0x0000214000007944 */ /* 0x002fea0003c00000 */
[----:B------:R-:W-:Y:S01]  /*1b290*/  MOV R4, R219 ;  /* 0x000000db00047202 */ /* 0x000fe20000000f00 */
[----:B------:R-:W-:-:S05]  /*1b2a0*/  BRA `(.L_x_2218) ;  /* 0xfffeddc000007947 */ /* 0x000fca000383ffff */
.L_x_2088:
[----:B------:R-:W-:Y:S01]  /*1b2b0*/  MOV R2, RZ ;  /* 0x000000ff00027202 */ /* 0x000fe20000000f00 */
[----:B------:R-:W-:Y:S01]  /*1b2c0*/  IMAD.MOV.U32 R219, RZ, RZ, R8 ;  /* 0x000000ffffdb7224 */ /* 0x000fe200078e0008 */
[----:B------:R-:W-:Y:S01]  /*1b2d0*/  MOV R3, 0x1b300 ;  /* 0x0001b30000037802 */ /* 0x000fe20000000f00 */
[----:B------:R-:W-:Y:S02]  /*1b2e0*/  IMAD.MOV.U32 R220, RZ, RZ, 0x181f ;  /* 0x0000181fffdc7424 */ /* 0x000fe400078e00ff */
[----:B-123--:R-:W-:Y:S05]  /*1b2f0*/  CALL.REL.NOINC `($__internal_36_$__cuda_sm70_shflsync_idx_p) ;  /* 0x000020d000007944 */ /* 0x00efea0003c00000 */
[----:B------:R-:W-:Y:S01]  /*1b300*/  ISETP.GE.AND P3, PT, R217, c[0x0][0x1d4], PT ;  /* 0x00007500d9007a0c */ /* 0x000fe20003f66270 */
[----:B------:R-:W-:Y:S01]  /*1b310*/  IMAD.MOV.U32 R220, RZ, RZ, 0x181f ;  /* 0x0000181fffdc7424 */ /* 0x000fe200078e00ff */
[----:B------:R-:W-:Y:S02]  /*1b320*/  IADD3 R6, P0, R219, R22, RZ ;  /* 0x00000016db067210 */ /* 0x000fe40007f1e0ff */
[----:B------:R-:W-:Y:S02]  /*1b330*/  ISETP.GE.AND P2, PT, R223, c[0x0][0x1d4], PT ;  /* 0x00007500df007a0c */ /* 0x000fe40003f46270 */
[----:B------:R-:W-:Y:S01]  /*1b340*/  ISETP.GE.AND P1, PT, R222, c[0x0][0x1d4], PT ;  /* 0x00007500de007a0c */ /* 0x000fe20003f26270 */
[C---:B------:R-:W-:Y:S01]  /*1b350*/  IMAD.X R7, R4.reuse, 0x1, R9, P0 ;  /* 0x0000000104077824 */ /* 0x040fe200000e0609 */
[C---:B------:R-:W-:Y:S02]  /*1b360*/  IADD3 R2, P0, R219.reuse, R23, RZ ;  /* 0x00000017db027210 */ /* 0x040fe40007f1e0ff */
[----:B------:R-:W-:Y:S03]  /*1b370*/  SEL R11, RZ, 0x10, P1 ;  /* 0x00000010ff0b7807 */ /* 0x000fe60000800000 */
[----:B------:R-:W-:Y:S01]  /*1b380*/  @!PT LDS RZ, [RZ] ;  /* 0x00000000fffff984 */ /* 0x000fe20000000800 */
[----:B------:R-:W-:Y:S01]  /*1b390*/  @!PT LDS RZ, [RZ] ;  /* 0x00000000fffff984 */ /* 0x000fe20000000800 */
[----:B------:R-:W-:Y:S01]  /*1b3a0*/  @!PT LDS RZ, [RZ] ;  /* 0x00000000fffff984 */ /* 0x000fe20000000800 */
[----:B------:R1:W-:Y:S01]  /*1b3b0*/  LDGSTS.E.BYPASS.LTC128B.128 [R215+0x8100], [R6.64], !P3 ;  /* 0x0810000006d77fae */ /* 0x0003e2000d901d46 */
[C---:B------:R-:W-:Y:S05]  /*1b3c0*/  IMAD.X R3, R4.reuse, 0x1, R12, P0 ;  /* 0x0000000104037824 */ /* 0x040fea00000e060c */
[----:B------:R2:W-:Y:S01]  /*1b3d0*/  LDGSTS.E.BYPASS.LTC128B.128 [R215+0xa100], [R2.64], !P2 ;  /* 0x0a10000002d77fae */ /* 0x0005e2000d101d46 */
[----:B-1----:R-:W-:Y:S02]  /*1b3e0*/  SEL R6, RZ, 0x10, P3 ;  /* 0x00000010ff067807 */ /* 0x002fe40001800000 */
[C---:B--2---:R-:W-:Y:S05]  /*1b3f0*/  IADD3 R2, P0, R219.reuse, R24, RZ ;  /* 0x00000018db027210 */ /* 0x044fea0007f1e0ff */
[C---:B------:R-:W-:Y:S05]  /*1b400*/  IMAD.X R3, R4.reuse, 0x1, R13, P0 ;  /* 0x0000000104037824 */ /* 0x040fea00000e060d */
[----:B------:R1:W-:Y:S02]  /*1b410*/  LDGSTS.E.BYPASS.LTC128B.128 [R215+0xc100], [R2.64], !P1 ;  /* 0x0c10000002d77fae */ /* 0x0003e4000c901d46 */
[----:B-1----:R-:W-:Y:S01]  /*1b420*/  IADD3 R2, P0, R219, R25, RZ ;  /* 0x00000019db027210 */ /* 0x002fe20007f1e0ff */
[----:B------:R-:W-:Y:S01]  /*1b430*/  IMAD.MOV.U32 R219, RZ, RZ, R5 ;  /* 0x000000ffffdb7224 */ /* 0x000fe200078e0005 */
[----:B------:R-:W-:Y:S03]  /*1b440*/  SEL R5, RZ, 0x10, P2 ;  /* 0x00000010ff057807 */ /* 0x000fe60001000000 */
[----:B------:R-:W-:Y:S01]  /*1b450*/  IMAD.X R3, R4, 0x1, R14, P0 ;  /* 0x0000000104037824 */ /* 0x000fe200000e060e */
[----:B------:R-:W-:Y:S04]  /*1b460*/  ISETP.GE.AND P0, PT, R224, c[0x0][0x1d4], PT ;  /* 0x00007500e0007a0c */ /* 0x000fe80003f06270 */
[----:B------:R-:W-:Y:S09]  /*1b470*/  SEL R10, RZ, 0x10, P0 ;  /* 0x00000010ff0a7807 */ /* 0x000ff20000000000 */
[----:B------:R1:W-:Y:S02]  /*1b480*/  LDGSTS.E.BYPASS.LTC128B.128 [R215+0xe100], [R2.64], !P0 ;  /* 0x0e10000002d77fae */ /* 0x0003e4000c101d46 */
[----:B-1----:R-:W-:Y:S01]  /*1b490*/  MOV R3, 0x1b4c0 ;  /* 0x0001b4c000037802 */ /* 0x002fe20000000f00 */
[----:B------:R-:W-:Y:S02]  /*1b4a0*/  IMAD.MOV.U32 R2, RZ, RZ, 0x1 ;  /* 0x00000001ff027424 */ /* 0x000fe400078e00ff */
[----:B------:R-:W-:Y:S05]  /*1b4b0*/  CALL.REL.NOINC `($__internal_36_$__cuda_sm70_shflsync_idx_p) ;  /* 0x00001f1000007944 */ /* 0x000fea0003c00000 */
        /* <DEDUP_REMOVED lines=8> */
.L_x_2089:
[----:B------:R-:W-:Y:S01]  /*1b540*/  MOV R2, RZ ;  /* 0x000000ff00027202 */ /* 0x000fe20000000f00 */
[----:B------:R-:W-:Y:S01]  /*1b550*/  IMAD.MOV.U32 R219, RZ, RZ, R4 ;  /* 0x000000ffffdb7224 */ /* 0x000fe200078e0004 */
[----:B------:R-:W-:Y:S01]  /*1b560*/  MOV R3, 0x1b590 ;  /* 0x0001b59000037802 */ /* 0x000fe20000000f00 */
[----:B------:R-:W-:Y:S02]  /*1b570*/  IMAD.MOV.U32 R220, RZ, RZ, 0x1c1f ;  /* 0x00001c1fffdc7424 */ /* 0x000fe400078e00ff */
[----:B------:R-:W-:Y:S05]  /*1b580*/  CALL.REL.NOINC `($__internal_36_$__cuda_sm70_shflsync_idx_p) ;  /* 0x00001e4000007944 */ /* 0x000fea0003c00000 */
[----:B------:R-:W-:Y:S01]  /*1b590*/  MOV R3, R219 ;  /* 0x000000db00037202 */ /* 0x000fe20000000f00 */
[----:B------:R-:W-:-:S05]  /*1b5a0*/  BRA `(.L_x_2220) ;  /* 0xfffedf2000007947 */ /* 0x000fca000383ffff */
.L_x_2094:
[----:B------:R-:W-:Y:S01]  /*1b5b0*/  MOV R2, 0x1 ;  /* 0x0000000100027802 */ /* 0x000fe20000000f00 */
[----:B------:R-:W-:Y:S01]  /*1b5c0*/  IMAD.MOV.U32 R219, RZ, RZ, R4 ;  /* 0x000000ffffdb7224 */ /* 0x000fe200078e0004 */
[----:B------:R-:W-:Y:S01]  /*1b5d0*/  MOV R3, 0x1b600 ;  /* 0x0001b60000037802 */ /* 0x000fe20000000f00 */
[----:B------:R-:W-:Y:S02]  /*1b5e0*/  IMAD.MOV.U32 R220, RZ, RZ, 0x1c1f ;  /* 0x00001c1fffdc7424 */ /* 0x000fe400078e00ff */
[----:B-1----:R-:W-:Y:S05]  /*1b5f0*/  CALL.REL.NOINC `($__internal_36_$__cuda_sm70_shflsync_idx_p) ;  /* 0x00001dd000007944 */ /* 0x002fea0003c00000 */
[----:B------:R-:W-:Y:S01]  /*1b600*/  MOV R3, R219 ;  /* 0x000000db00037202 */ /* 0x000fe20000000f00 */
[----:B------:R-:W-:-:S05]  /*1b610*/  BRA `(.L_x_2221) ;  /* 0xfffee3c000007947 */ /* 0x000fca000383ffff */
.L_x_2099:
[----:B------:R-:W-:Y:S02]  /*1b620*/  MOV R0, 0x2 ;  /* 0x0000000200007802 */ /* 0x000fe40000000f00 */
[----:B------:R-:W-:Y:S02]  /*1b630*/  MOV R2, 0x1b650 ;  /* 0x0001b65000027802 */ /* 0x000fe40000000f00 */
[----:B------:R-:W-:Y:S05]  /*1b640*/  CALL.REL.NOINC `($__internal_35_$__cuda_sm70_shflsync_bfly_p) ;  /* 0x00001d2000007944 */ /* 0x000fea0003c00000 */
[----:B------:R-:W-:-:S05]  /*1b650*/  BRA `(.L_x_2222) ;  /* 0xfffeea8000007947 */ /* 0x000fca000383ffff */
.L_x_2100:
[----:B------:R-:W-:Y:S02]  /*1b660*/  MOV R0, 0x1 ;  /* 0x0000000100007802 */ /* 0x000fe40000000f00 */
[----:B------:R-:W-:Y:S02]  /*1b670*/  MOV R2, 0x1b690 ;  /* 0x0001b69000027802 */ /* 0x000fe40000000f00 */
[----:B------:R-:W-:Y:S05]  /*1b680*/  CALL.REL.NOINC `($__internal_35_$__cuda_sm70_shflsync_bfly_p) ;  /* 0x00001ce000007944 */ /* 0x000fea0003c00000 */
[----:B------:R-:W-:Y:S01]  /*1b690*/  FMNMX.FTZ R132, R4, R0, !PT ;  /* 0x0000000004847209 */ /* 0x000fe20007810000 */
[----:B------:R-:W-:Y:S01]  /*1b6a0*/  IMAD.MOV.U32 R4, RZ, RZ, R5 ;  /* 0x000000ffff047224 */ /* 0x000fe200078e0005 */
[----:B------:R-:W-:Y:S01]  /*1b6b0*/  MOV R2, 0x1b6e0 ;  /* 0x0001b6e000027802 */ /* 0x000fe20000000f00 */
[----:B------:R-:W-:Y:S02]  /*1b6c0*/  IMAD.MOV.U32 R0, RZ, RZ, 0x2 ;  /* 0x00000002ff007424 */ /* 0x000fe400078e00ff */
[----:B------:R-:W-:Y:S05]  /*1b6d0*/  CALL.REL.NOINC `($__internal_35_$__cuda_sm70_shflsync_bfly_p) ;  /* 0x00001c9000007944 */ /* 0x000fea0003c00000 */
[----:B------:R-:W-:Y:S01]  /*1b6e0*/  FMNMX.FTZ R4, R5, R0, !PT ;  /* 0x0000000005047209 */ /* 0x000fe20007810000 */
[----:B------:R-:W-:Y:S01]  /*1b6f0*/  IMAD.MOV.U32 R0, RZ, RZ, 0x1 ;  /* 0x00000001ff007424 */ /* 0x000fe200078e00ff */
[----:B------:R-:W-:Y:S02]  /*1b700*/  MOV R2, 0x1b720 ;  /* 0x0001b72000027802 */ /* 0x000fe40000000f00 */
[----:B------:R-:W-:Y:S05]  /*1b710*/  CALL.REL.NOINC `($__internal_35_$__cuda_sm70_shflsync_bfly_p) ;  /* 0x00001c5000007944 */ /* 0x000fea0003c00000 */
[----:B------:R-:W-:-:S05]  /*1b720*/  BRA `(.L_x_2223) ;  /* 0xfffeea2000007947 */ /* 0x000fca000383ffff */
.L_x_2109:
[----:B------:R-:W-:Y:S01]  /*1b730*/  MOV R2, RZ ;  /* 0x000000ff00027202 */ /* 0x000fe20000000f00 */
[----:B------:R-:W-:Y:S01]  /*1b740*/  IMAD.MOV.U32 R219, RZ, RZ, R5 ;  /* 0x000000ffffdb7224 */ /* 0x000fe200078e0005 */
[----:B------:R-:W-:Y:S01]  /*1b750*/  MOV R3, 0x1b780 ;  /* 0x0001b78000037802 */ /* 0x000fe20000000f00 */
[----:B------:R-:W-:Y:S02]  /*1b760*/  IMAD.MOV.U32 R220, RZ, RZ, 0x181f ;  /* 0x0000181fffdc7424 */ /* 0x000fe400078e00ff */
[----:B-1234-:R-:W-:Y:S05]  /*1b770*/  CALL.REL.NOINC `($__internal_36_$__cuda_sm70_shflsync_idx_p) ;  /* 0x00001c5000007944 */ /* 0x01efea0003c00000 */
[----:B------:R-:W-:Y:S01]  /*1b780*/  MOV R4, R219 ;  /* 0x000000db00047202 */ /* 0x000fe20000000f00 */
[----:B------:R-:W-:-:S05]  /*1b790*/  BRA `(.L_x_2224) ;  /* 0xffff0b1000007947 */ /* 0x000fca000383ffff */
.L_x_2110:
        /* <DEDUP_REMOVED lines=41> */
.L_x_2113:
[----:B------:R-:W-:Y:S01]  /*1ba30*/  MOV R2, RZ ;  /* 0x000000ff00027202 */ /* 0x000fe20000000f00 */
[----:B------:R-:W-:Y:S01]  /*1ba40*/  IMAD.MOV.U32 R219, RZ, RZ, R5 ;  /* 0x000000ffffdb7224 */ /* 0x000fe200078e0005 */
[----:B------:R-:W-:Y:S01]  /*1ba50*/  MOV R3, 0x1ba80 ;  /* 0x0001ba8000037802 */ /* 0x000fe20000000f00 */
[----:B------:R-:W-:Y:S02]  /*1ba60*/  IMAD.MOV.U32 R220, RZ, RZ, 0x181f ;  /* 0x0000181fffdc7424 */ /* 0x000fe400078e00ff */
[----:B------:R-:W-:Y:S05]  /*1ba70*/  CALL.REL.NOINC `($__internal_36_$__cuda_sm70_shflsync_idx_p) ;  /* 0x0000195000007944 */ /* 0x000fea0003c00000 */
[----:B------:R-:W-:Y:S01]  /*1ba80*/  MOV R4, R219 ;  /* 0x000000db00047202 */ /* 0x000fe20000000f00 */
[----:B------:R-:W-:-:S05]  /*1ba90*/  BRA `(.L_x_2226) ;  /* 0xffff1ee000007947 */ /* 0x000fca000383ffff */
.L_x_2114:
[----:B------:R-:W-:Y:S01]  /*1baa0*/  MOV R2, RZ ;  /* 0x000000ff00027202 */ /* 0x000fe20000000f00 */
[----:B------:R-:W-:Y:S01]  /*1bab0*/  IMAD.MOV.U32 R219, RZ, RZ, R8 ;  /* 0x000000ffffdb7224 */ /* 0x000fe200078e0008 */
[----:B------:R-:W-:Y:S01]  /*1bac0*/  MOV R3, 0x1baf0 ;  /* 0x0001baf000037802 */ /* 0x000fe20000000f00 */
[----:B------:R-:W-:Y:S02]  /*1bad0*/  IMAD.MOV.U32 R220, RZ, RZ, 0x181f ;  /* 0x0000181fffdc7424 */ /* 0x000fe400078e00ff */
[----:B-12---:R-:W-:Y:S05]  /*1bae0*/  CALL.REL.NOINC `($__internal_36_$__cuda_sm70_shflsync_idx_p) ;  /* 0x000018e000007944 */ /* 0x006fea0003c00000 */
        /* <DEDUP_REMOVED lines=36> */
.L_x_2115:
[----:B------:R-:W-:Y:S02]  /*1bd30*/  MOV R0, 0x2 ;  /* 0x0000000200007802 */ /* 0x000fe40000000f00 */
[----:B------:R-:W-:Y:S02]  /*1bd40*/  MOV R2, 0x1bd60 ;  /* 0x0001bd6000027802 */ /* 0x000fe40000000f00 */
[----:B------:R-:W-:Y:S05]  /*1bd50*/  CALL.REL.NOINC `($__internal_35_$__cuda_sm70_shflsync_bfly_p) ;  /* 0x0000161000007944 */ /* 0x000fea0003c00000 */
[----:B------:R-:W-:-:S05]  /*1bd60*/  BRA `(.L_x_2228) ;  /* 0xffff21a000007947 */ /* 0x000fca000383ffff */
.L_x_2116:
        /* <DEDUP_REMOVED lines=13> */
.L_x_2119:
[----:B------:R-:W-:Y:S01]  /*1be40*/  MOV R2, RZ ;  /* 0x000000ff00027202 */ /* 0x000fe20000000f00 */
[----:B------:R-:W-:Y:S01]  /*1be50*/  IMAD.MOV.U32 R219, RZ, RZ, R4 ;  /* 0x000000ffffdb7224 */ /* 0x000fe200078e0004 */
[----:B------:R-:W-:Y:S01]  /*1be60*/  MOV R3, 0x1be90 ;  /* 0x0001be9000037802 */ /* 0x000fe20000000f00 */
[----:B------:R-:W-:Y:S02]  /*1be70*/  IMAD.MOV.U32 R220, RZ, RZ, 0x181f ;  /* 0x0000181fffdc7424 */ /* 0x000fe400078e00ff */
[----:B-1234-:R-:W-:Y:S05]  /*1be80*/  CALL.REL.NOINC `($__internal_36_$__cuda_sm70_shflsync_idx_p) ;  /* 0x0000154000007944 */ /* 0x01efea0003c00000 */
[----:B------:R-:W-:Y:S01]  /*1be90*/  MOV R2, R219 ;  /* 0x000000db00027202 */ /* 0x000fe20000000f00 */
[----:B------:R-:W-:-:S05]  /*1bea0*/  BRA `(.L_x_2230) ;  /* 0xffff405000007947 */ /* 0x000fca000383ffff */
.L_x_2122:
[----:B------:R-:W-:Y:S01]  /*1beb0*/  MOV R2, RZ ;  /* 0x000000ff00027202 */ /* 0x000fe20000000f00 */
[----:B------:R-:W-:Y:S01]  /*1bec0*/  IMAD.MOV.U32 R219, RZ, RZ, R5 ;  /* 0x000000ffffdb7224 */ /* 0x000fe200078e0005 */
[----:B------:R-:W-:Y:S01]  /*1bed0*/  MOV R3, 0x1bf00 ;  /* 0x0001bf0000037802 */ /* 0x000fe20000000f00 */
[----:B------:R-:W-:Y:S02]  /*1bee0*/  IMAD.MOV.U32 R220, RZ, RZ, 0x181f ;  /* 0x0000181fffdc7424 */ /* 0x000fe400078e00ff */
[----:B-1----:R-:W-:Y:S05]  /*1bef0*/  CALL.REL.NOINC `($__internal_36_$__cuda_sm70_shflsync_idx_p) ;  /* 0x000014d000007944 */ /* 0x002fea0003c00000 */
[----:B------:R-:W-:Y:S01]  /*1bf00*/  MOV R4, R219 ;  /* 0x000000db00047202 */ /* 0x000fe20000000f00 */
[----:B------:R-:W-:-:S05]  /*1bf10*/  BRA `(.L_x_2231) ;  /* 0xffff568000007947 */ /* 0x000fca000383ffff */
.L_x_2123:
[----:B------:R-:W-:Y:S01]  /*1bf20*/  MOV R2, RZ ;  /* 0x000000ff00027202 */ /* 0x000fe20000000f00 */
[----:B------:R-:W-:Y:S01]  /*1bf30*/  IMAD.MOV.U32 R219, RZ, RZ, R8 ;  /* 0x000000ffffdb7224 */ /* 0x000fe200078e0008 */
[----:B------:R-:W-:Y:S01]  /*1bf40*/  MOV R3, 0x1bf70 ;  /* 0x0001bf7000037802 */ /* 0x000fe20000000f00 */
[----:B------:R-:W-:Y:S02]  /*1bf50*/  IMAD.MOV.U32 R220, RZ, RZ, 0x181f ;  /* 0x0000181fffdc7424 */ /* 0x000fe400078e00ff */
[----:B-123--:R-:W-:Y:S05]  /*1bf60*/  CALL.REL.NOINC `($__internal_36_$__cuda_sm70_shflsync_idx_p) ;  /* 0x0000146000007944 */ /* 0x00efea0003c00000 */
[C---:B------:R-:W-:Y:S01]  /*1bf70*/  IADD3 R2, -R213.reuse, 0x10, RZ ;  /* 0x00000010d5027810 */ /* 0x040fe20007ffe1ff */
[----:B------:R-:W-:Y:S03]  /*1bf80*/  IMAD.MOV.U32 R220, RZ, RZ, 0x181f ;  /* 0x0000181fffdc7424 */ /* 0x000fe600078e00ff */
        /* <DEDUP_REMOVED lines=8> */
[----:B------:R1:W-:Y:S01]  /*1c010*/  LDGSTS.E.BYPASS.LTC128B.128.ZFILL [R215+0x8100], [R2.64], P0 ;  /* 0x0810000002d77fae */ /* 0x0003e20008141d46 */
[C---:B------:R-:W-:Y:S05]  /*1c020*/  IADD3 R6, P0, R219.reuse, R22, RZ ;  /* 0x00000016db067210 */ /* 0x040fea0007f1e0ff */
[C---:B------:R-:W-:Y:S05]  /*1c030*/  IMAD.X R7, R4.reuse, 0x1, R10, P0 ;  /* 0x0000000104077824 */ /* 0x040fea00000e060a */
[----:B------:R2:W-:Y:S01]  /*1c040*/  LDGSTS.E.BYPASS.LTC128B.128 [R215+0xa100], [R6.64], !P5 ;  /* 0x0a10000006d77fae */ /* 0x0005e2000e901d46 */
[C---:B-1----:R-:W-:Y:S05]  /*1c050*/  IADD3 R2, P0, R219.reuse, R23, RZ ;  /* 0x00000017db027210 */ /* 0x042fea0007f1e0ff */
[C---:B------:R-:W-:Y:S05]  /*1c060*/  IMAD.X R3, R4.reuse, 0x1, R11, P0 ;  /* 0x0000000104037824 */ /* 0x040fea00000e060b */
[----:B------:R1:W-:Y:S02]  /*1c070*/  LDGSTS.E.BYPASS.LTC128B.128 [R215+0xc100], [R2.64], !P4 ;  /* 0x0c10000002d77fae */ /* 0x0003e4000e101d46 */
[----:B-1----:R-:W-:Y:S01]  /*1c080*/  IADD3 R2, P0, R219, R24, RZ ;  /* 0x00000018db027210 */ /* 0x002fe20007f1e0ff */
[----:B------:R-:W-:Y:S04]  /*1c090*/  IMAD.MOV.U32 R219, RZ, RZ, R5 ;  /* 0x000000ffffdb7224 */ /* 0x000fe800078e0005 */
[----:B------:R-:W-:Y:S05]  /*1c0a0*/  IMAD.X R3, R4, 0x1, R12, P0 ;  /* 0x0000000104037824 */ /* 0x000fea00000e060c */
[----:B------:R1:W-:Y:S02]  /*1c0b0*/  LDGSTS.E.BYPASS.LTC128B.128 [R215+0xe100], [R2.64], !P3 ;  /* 0x0e10000002d77fae */ /* 0x0003e4000d901d46 */
[----:B-1----:R-:W-:Y:S01]  /*1c0c0*/  MOV R3, 0x1c0f0 ;  /* 0x0001c0f000037802 */ /* 0x002fe20000000f00 */
[----:B------:R-:W-:Y:S02]  /*1c0d0*/  IMAD.MOV.U32 R2, RZ, RZ, 0x1 ;  /* 0x00000001ff027424 */ /* 0x000fe400078e00ff */
[----:B--2---:R-:W-:Y:S05]  /*1c0e0*/  CALL.REL.NOINC `($__internal_36_$__cuda_sm70_shflsync_idx_p) ;  /* 0x000012e000007944 */ /* 0x004fea0003c00000 */
        /* <DEDUP_REMOVED lines=8> */
.L_x_2124:
[----:B------:R-:W-:Y:S01]  /*1c170*/  MOV R2, RZ ;  /* 0x000000ff00027202 */ /* 0x000fe20000000f00 */
[----:B------:R-:W-:Y:S01]  /*1c180*/  IMAD.MOV.U32 R219, RZ, RZ, R4 ;  /* 0x000000ffffdb7224 */ /* 0x000fe200078e0004 */
[----:B------:R-:W-:Y:S01]  /*1c190*/  MOV R3, 0x1c1c0 ;  /* 0x0001c1c000037802 */ /* 0x000fe20000000f00 */
[----:B------:R-:W-:Y:S02]  /*1c1a0*/  IMAD.MOV.U32 R220, RZ, RZ, 0x1c1f ;  /* 0x00001c1fffdc7424 */ /* 0x000fe400078e00ff */
[----:B-1----:R-:W-:Y:S05]  /*1c1b0*/  CALL.REL.NOINC `($__internal_36_$__cuda_sm70_shflsync_idx_p) ;  /* 0x0000121000007944 */ /* 0x002fea0003c00000 */
[----:B------:R-:W-:Y:S01]  /*1c1c0*/  MOV R3, R219 ;  /* 0x000000db00037202 */ /* 0x000fe20000000f00 */
[----:B------:R-:W-:-:S05]  /*1c1d0*/  BRA `(.L_x_2233) ;  /* 0xffff573000007947 */ /* 0x000fca000383ffff */
.L_x_2129:
[----:B------:R-:W-:Y:S01]  /*1c1e0*/  MOV R2, 0x1 ;  /* 0x0000000100027802 */ /* 0x000fe20000000f00 */
[----:B------:R-:W-:Y:S01]  /*1c1f0*/  IMAD.MOV.U32 R219, RZ, RZ, R4 ;  /* 0x000000ffffdb7224 */ /* 0x000fe200078e0004 */
[----:B------:R-:W-:Y:S01]  /*1c200*/  MOV R3, 0x1c230 ;  /* 0x0001c23000037802 */ /* 0x000fe20000000f00 */
[----:B------:R-:W-:Y:S02]  /*1c210*/  IMAD.MOV.U32 R220, RZ, RZ, 0x1c1f ;  /* 0x00001c1fffdc7424 */ /* 0x000fe400078e00ff */
[----:B--2---:R-:W-:Y:S05]  /*1c220*/  CALL.REL.NOINC `($__internal_36_$__cuda_sm70_shflsync_idx_p) ;  /* 0x000011a000007944 */ /* 0x004fea0003c00000 */
[----:B------:R-:W-:Y:S01]  /*1c230*/  MOV R3, R219 ;  /* 0x000000db00037202 */ /* 0x000fe20000000f00 */
[----:B------:R-:W-:-:S05]  /*1c240*/  BRA `(.L_x_2234) ;  /* 0xffff5bd000007947 */ /* 0x000fca000383ffff */
.L_x_2134:
[----:B------:R-:W-:Y:S02]  /*1c250*/  MOV R0, 0x2 ;  /* 0x0000000200007802 */ /* 0x000fe40000000f00 */
[----:B------:R-:W-:Y:S02]  /*1c260*/  MOV R2, 0x1c280 ;  /* 0x0001c28000027802 */ /* 0x000fe40000000f00 */
[----:B------:R-:W-:Y:S05]  /*1c270*/  CALL.REL.NOINC `($__internal_35_$__cuda_sm70_shflsync_bfly_p) ;  /* 0x000010f000007944 */ /* 0x000fea0003c00000 */
[----:B------:R-:W-:-:S05]  /*1c280*/  BRA `(.L_x_2235) ;  /* 0xffff629000007947 */ /* 0x000fca000383ffff */
.L_x_2135:
        /* <DEDUP_REMOVED lines=13> */
.L_x_2137:
[----:B------:R-:W-:Y:S01]  /*1c360*/  IMAD.MOV.U32 R4, RZ, RZ, R225 ;  /* 0x000000ffff047224 */ /* 0x000fe200078e00e1 */
[----:B------:R-:W-:-:S02]  /*1c370*/  MOV R0, 0x2 ;  /* 0x0000000200007802 */ /* 0x000fc40000000f00 */
[----:B------:R-:W-:Y:S02]  /*1c380*/  MOV R2, 0x1c3a0 ;  /* 0x0001c3a000027802 */ /* 0x000fe40000000f00 */
[----:B------:R-:W-:Y:S05]  /*1c390*/  CALL.REL.NOINC `($__internal_35_$__cuda_sm70_shflsync_bfly_p) ;  /* 0x00000fd000007944 */ /* 0x000fea0003c00000 */
[----:B------:R-:W-:Y:S05]  /*1c3a0*/  BRA `(.L_x_2237) ;  /* 0xffff7e8000007947 */ /* 0x000fea000383ffff */
.L_x_2138:
[----:B------:R-:W-:Y:S01]  /*1c3b0*/  IMAD.MOV.U32 R4, RZ, RZ, R5 ;  /* 0x000000ffff047224 */ /* 0x000fe200078e0005 */
[----:B------:R-:W-:Y:S02]  /*1c3c0*/  MOV R0, 0x1 ;  /* 0x0000000100007802 */ /* 0x000fe40000000f00 */
[----:B------:R-:W-:Y:S02]  /*1c3d0*/  MOV R2, 0x1c3f0 ;  /* 0x0001c3f000027802 */ /* 0x000fe40000000f00 */
[----:B-1----:R-:W-:Y:S05]  /*1c3e0*/  CALL.REL.NOINC `($__internal_35_$__cuda_sm70_shflsync_bfly_p) ;  /* 0x00000f8000007944 */ /* 0x002fea0003c00000 */
[----:B------:R-:W-:Y:S01]  /*1c3f0*/  FADD.FTZ R5, R5, R0 ;  /* 0x0000000005057221 */ /* 0x000fe20000010000 */
[----:B------:R-:W-:Y:S02]  /*1c400*/  MOV R4, R221 ;  /* 0x000000dd00047202 */ /* 0x000fe40000000f00 */
[----:B------:R-:W-:Y:S02]  /*1c410*/  MOV R0, 0x2 ;  /* 0x0000000200007802 */ /* 0x000fe40000000f00 */
[----:B------:R-:W-:Y:S02]  /*1c420*/  MOV R2, 0x1c440 ;  /* 0x0001c44000027802 */ /* 0x000fe40000000f00 */
[----:B------:R-:W-:Y:S05]  /*1c430*/  CALL.REL.NOINC `($__internal_35_$__cuda_sm70_shflsync_bfly_p) ;  /* 0x00000f3000007944 */ /* 0x000fea0003c00000 */
[----:B------:R-:W-:Y:S01]  /*1c440*/  FADD.FTZ R4, R221, R0 ;  /* 0x00000000dd047221 */ /* 0x000fe20000010000 */
[----:B------:R-:W-:Y:S02]  /*1c450*/  MOV R0, 0x1 ;  /* 0x0000000100007802 */ /* 0x000fe40000000f00 */
[----:B------:R-:W-:-:S02]  /*1c460*/  MOV R2, 0x1c480 ;  /* 0x0001c48000027802 */ /* 0x000fc40000000f00 */
[----:B------:R-:W-:Y:S05]  /*1c470*/  CALL.REL.NOINC `($__internal_35_$__cuda_sm70_shflsync_bfly_p) ;  /* 0x00000ef000007944 */ /* 0x000fea0003c00000 */
[----:B------:R-:W-:Y:S01]  /*1c480*/  MOV R3, R0 ;  /* 0x0000000000037202 */ /* 0x000fe20000000f00 */
[----:B------:R-:W-:Y:S05]  /*1c490*/  BRA `(.L_x_2238) ;  /* 0xffff7e0000007947 */ /* 0x000fea000383ffff */
.L_x_2145:
[----:B--234-:R-:W-:Y:S01]  /*1c4a0*/  IMAD.MOV.U32 R219, RZ, RZ, R5 ;  /* 0x000000ffffdb7224 */ /* 0x01cfe200078e0005 */
[----:B------:R-:W-:Y:S01]  /*1c4b0*/  MOV R2, RZ ;  /* 0x000000ff00027202 */ /* 0x000fe20000000f00 */
[----:B------:R-:W-:Y:S01]  /*1c4c0*/  IMAD.MOV.U32 R220, RZ, RZ, 0x181f ;  /* 0x0000181fffdc7424 */ /* 0x000fe200078e00ff */
[----:B------:R-:W-:-:S02]  /*1c4d0*/  MOV R3, 0x1c4f0 ;  /* 0x0001c4f000037802 */ /* 0x000fc40000000f00 */
[----:B-1----:R-:W-:Y:S05]  /*1c4e0*/  CALL.REL.NOINC `($__internal_36_$__cuda_sm70_shflsync_idx_p) ;  /* 0x00000ee000007944 */ /* 0x002fea0003c00000 */
[----:B------:R-:W-:Y:S01]  /*1c4f0*/  MOV R4, R219 ;  /* 0x000000db00047202 */ /* 0x000fe20000000f00 */
[----:B------:R-:W-:Y:S05]  /*1c500*/  BRA `(.L_x_2239) ;  /* 0xffff998000007947 */ /* 0x000fea000383ffff */
.L_x_2146:
[----:B------:R-:W-:Y:S01]  /*1c510*/  IMAD.MOV.U32 R219, RZ, RZ, R14 ;  /* 0x000000ffffdb7224 */ /* 0x000fe200078e000e */
[----:B------:R-:W-:Y:S01]  /*1c520*/  MOV R2, RZ ;  /* 0x000000ff00027202 */ /* 0x000fe20000000f00 */
[----:B------:R-:W-:Y:S01]  /*1c530*/  IMAD.MOV.U32 R220, RZ, RZ, 0x181f ;  /* 0x0000181fffdc7424 */ /* 0x000fe200078e00ff */
[----:B------:R-:W-:-:S02]  /*1c540*/  MOV R3, 0x1c560 ;  /* 0x0001c56000037802 */ /* 0x000fc40000000f00 */
[----:B-123--:R-:W-:Y:S05]  /*1c550*/  CALL.REL.NOINC `($__internal_36_$__cuda_sm70_shflsync_idx_p) ;  /* 0x00000e7000007944 */ /* 0x00efea0003c00000 */
[----:B------:R-:W-:Y:S01]  /*1c560*/  MOV R0, R219 ;  /* 0x000000db00007202 */ /* 0x000fe20000000f00 */
[----:B------:R-:W-:Y:S05]  /*1c570*/  BRA `(.L_x_2240) ;  /* 0xffff993000007947 */ /* 0x000fea000383ffff */
.L_x_2149:
[----:B------:R-:W-:Y:S01]  /*1c580*/  IMAD.MOV.U32 R219, RZ, RZ, R5 ;  /* 0x000000ffffdb7224 */ /* 0x000fe200078e0005 */
[----:B--2---:R-:W-:Y:S01]  /*1c590*/  MOV R2, 0x1 ;  /* 0x0000000100027802 */ /* 0x004fe20000000f00 */
[----:B------:R-:W-:Y:S01]  /*1c5a0*/  IMAD.MOV.U32 R220, RZ, RZ, 0x181f ;  /* 0x0000181fffdc7424 */ /* 0x000fe200078e00ff */
[----:B------:R-:W-:-:S02]  /*1c5b0*/  MOV R3, 0x1c5d0 ;  /* 0x0001c5d000037802 */ /* 0x000fc40000000f00 */
[----:B-1-34-:R-:W-:Y:S05]  /*1c5c0*/  CALL.REL.NOINC `($__internal_36_$__cuda_sm70_shflsync_idx_p) ;  /* 0x00000e0000007944 */ /* 0x01afea0003c00000 */
        /* <DEDUP_REMOVED lines=8> */
.L_x_2152:
[----:B------:R-:W-:Y:S01]  /*1c650*/  IMAD.MOV.U32 R219, RZ, RZ, R5 ;  /* 0x000000ffffdb7224 */ /* 0x000fe200078e0005 */
[----:B-1----:R-:W-:Y:S01]  /*1c660*/  MOV R2, 0x2 ;  /* 0x0000000200027802 */ /* 0x002fe20000000f00 */
[----:B------:R-:W-:Y:S01]  /*1c670*/  IMAD.MOV.U32 R220, RZ, RZ, 0x181f ;  /* 0x0000181fffdc7424 */ /* 0x000fe200078e00ff */
[----:B------:R-:W-:Y:S02]  /*1c680*/  MOV R3, 0x1c6a0 ;  /* 0x0001c6a000037802 */ /* 0x000fe40000000f00 */
[----:B--234-:R-:W-:Y:S05]  /*1c690*/  CALL.REL.NOINC `($__internal_36_$__cuda_sm70_shflsync_idx_p) ;  /* 0x00000d3000007944 */ /* 0x01cfea0003c00000 */
[----:B------:R-:W-:Y:S01]  /*1c6a0*/  MOV R4, R219 ;  /* 0x000000db00047202 */ /* 0x000fe20000000f00 */
[----:B------:R-:W-:Y:S05]  /*1c6b0*/  BRA `(.L_x_2242) ;  /* 0xffff9b6000007947 */ /* 0x000fea000383ffff */
.L_x_2153:
[----:B------:R-:W-:Y:S01]  /*1c6c0*/  IMAD.MOV.U32 R219, RZ, RZ, R14 ;  /* 0x000000ffffdb7224 */ /* 0x000fe200078e000e */
[----:B-1----:R-:W-:Y:S01]  /*1c6d0*/  MOV R2, 0x2 ;  /* 0x0000000200027802 */ /* 0x002fe20000000f00 */
[----:B------:R-:W-:Y:S01]  /*1c6e0*/  IMAD.MOV.U32 R220, RZ, RZ, 0x181f ;  /* 0x0000181fffdc7424 */ /* 0x000fe200078e00ff */
[----:B------:R-:W-:Y:S02]  /*1c6f0*/  MOV R3, 0x1c710 ;  /* 0x0001c71000037802 */ /* 0x000fe40000000f00 */
[----:B--234-:R-:W-:Y:S05]  /*1c700*/  CALL.REL.NOINC `($__internal_36_$__cuda_sm70_shflsync_idx_p) ;  /* 0x00000cc000007944 */ /* 0x01cfea0003c00000 */
[----:B------:R-:W-:Y:S01]  /*1c710*/  MOV R0, R219 ;  /* 0x000000db00007202 */ /* 0x000fe20000000f00 */
[----:B------:R-:W-:Y:S05]  /*1c720*/  BRA `(.L_x_2243) ;  /* 0xffff9b1000007947 */ /* 0x000fea000383ffff */
.L_x_2156:
[----:B------:R-:W-:Y:S01]  /*1c730*/  IMAD.MOV.U32 R219, RZ, RZ, R5 ;  /* 0x000000ffffdb7224 */ /* 0x000fe200078e0005 */
[----:B-1----:R-:W-:Y:S01]  /*1c740*/  MOV R2, 0x3 ;  /* 0x0000000300027802 */ /* 0x002fe20000000f00 */
[----:B------:R-:W-:Y:S01]  /*1c750*/  IMAD.MOV.U32 R220, RZ, RZ, 0x181f ;  /* 0x0000181fffdc7424 */ /* 0x000fe200078e00ff */
[----:B------:R-:W-:-:S02]  /*1c760*/  MOV R3, 0x1c780 ;  /* 0x0001c78000037802 */ /* 0x000fc40000000f00 */
[----:B--234-:R-:W-:Y:S05]  /*1c770*/  CALL.REL.NOINC `($__internal_36_$__cuda_sm70_shflsync_idx_p) ;  /* 0x00000c5000007944 */ /* 0x01cfea0003c00000 */
        /* <DEDUP_REMOVED lines=8> */
.L_x_2158:
[----:B------:R-:W-:Y:S01]  /*1c800*/  IMAD.MOV.U32 R219, RZ, RZ, R5 ;  /* 0x000000ffffdb7224 */ /* 0x000fe200078e0005 */
[----:B------:R-:W-:Y:S01]  /*1c810*/  MOV R2, RZ ;  /* 0x000000ff00027202 */ /* 0x000fe20000000f00 */
[----:B------:R-:W-:Y:S01]  /*1c820*/  IMAD.MOV.U32 R220, RZ, RZ, 0x1c1f ;  /* 0x00001c1fffdc7424 */ /* 0x000fe200078e00ff */
[----:B------:R-:W-:Y:S02]  /*1c830*/  MOV R3, 0x1c850 ;  /* 0x0001c85000037802 */ /* 0x000fe40000000f00 */
[----:B------:R-:W-:Y:S05]  /*1c840*/  CALL.REL.NOINC `($__internal_36_$__cuda_sm70_shflsync_idx_p) ;  /* 0x00000b8000007944 */ /* 0x000fea0003c00000 */
[----:B------:R-:W-:Y:S01]  /*1c850*/  MOV R4, R219 ;  /* 0x000000db00047202 */ /* 0x000fe20000000f00 */
[----:B------:R-:W-:Y:S05]  /*1c860*/  BRA `(.L_x_2245) ;  /* 0xffff9f3000007947 */ /* 0x000fea000383ffff */
.L_x_2159:
[----:B------:R-:W-:Y:S01]  /*1c870*/  IMAD.MOV.U32 R219, RZ, RZ, R12 ;  /* 0x000000ffffdb7224 */ /* 0x000fe200078e000c */
[----:B------:R-:W-:Y:S01]  /*1c880*/  MOV R2, RZ ;  /* 0x000000ff00027202 */ /* 0x000fe20000000f00 */
[----:B------:R-:W-:Y:S01]  /*1c890*/  IMAD.MOV.U32 R220, RZ, RZ, 0x1c1f ;  /* 0x00001c1fffdc7424 */ /* 0x000fe200078e00ff */
[----:B------:R-:W-:Y:S02]  /*1c8a0*/  MOV R3, 0x1c8c0 ;  /* 0x0001c8c000037802 */ /* 0x000fe40000000f00 */
[----:B-12---:R-:W-:Y:S05]  /*1c8b0*/  CALL.REL.NOINC `($__internal_36_$__cuda_sm70_shflsync_idx_p) ;  /* 0x00000b1000007944 */ /* 0x006fea0003c00000 */
[----:B------:R-:W-:Y:S01]  /*1c8c0*/  MOV R0, R219 ;  /* 0x000000db00007202 */ /* 0x000fe20000000f00 */
[----:B------:R-:W-:Y:S05]  /*1c8d0*/  BRA `(.L_x_2246) ;  /* 0xffff9ee000007947 */ /* 0x000fea000383ffff */
.L_x_2162:
        /* <DEDUP_REMOVED lines=13> */
.L_x_2166:
[----:B------:R-:W-:Y:S01]  /*1c9b0*/  IMAD.MOV.U32 R219, RZ, RZ, R5 ;  /* 0x000000ffffdb7224 */ /* 0x000fe200078e0005 */
[----:B------:R-:W-:Y:S01]  /*1c9c0*/  MOV R2, RZ ;  /* 0x000000ff00027202 */ /* 0x000fe20000000f00 */
[----:B------:R-:W-:Y:S01]  /*1c9d0*/  IMAD.MOV.U32 R220, RZ, RZ, 0x181f ;  /* 0x0000181fffdc7424 */ /* 0x000fe200078e00ff */
[----:B------:R-:W-:Y:S02]  /*1c9e0*/  MOV R3, 0x1ca00 ;  /* 0x0001ca0000037802 */ /* 0x000fe40000000f00 */
[----:B------:R-:W-:Y:S05]  /*1c9f0*/  CALL.REL.NOINC `($__internal_36_$__cuda_sm70_shflsync_idx_p) ;  /* 0x000009d000007944 */ /* 0x000fea0003c00000 */
[----:B------:R-:W-:Y:S01]  /*1ca00*/  MOV R4, R219 ;  /* 0x000000db00047202 */ /* 0x000fe20000000f00 */
[----:B------:R-:W-:Y:S05]  /*1ca10*/  BRA `(.L_x_2248) ;  /* 0xffffc1e000007947 */ /* 0x000fea000383ffff */
.L_x_2167:
[----:B------:R-:W-:Y:S01]  /*1ca20*/  IMAD.MOV.U32 R219, RZ, RZ, R14 ;  /* 0x000000ffffdb7224 */ /* 0x000fe200078e000e */
[----:B------:R-:W-:Y:S01]  /*1ca30*/  MOV R2, RZ ;  /* 0x000000ff00027202 */ /* 0x000fe20000000f00 */
[----:B------:R-:W-:Y:S01]  /*1ca40*/  IMAD.MOV.U32 R220, RZ, RZ, 0x181f ;  /* 0x0000181fffdc7424 */ /* 0x000fe200078e00ff */
[----:B------:R-:W-:Y:S02]  /*1ca50*/  MOV R3, 0x1ca70 ;  /* 0x0001ca7000037802 */ /* 0x000fe40000000f00 */
[----:B-12---:R-:W-:Y:S05]  /*1ca60*/  CALL.REL.NOINC `($__internal_36_$__cuda_sm70_shflsync_idx_p) ;  /* 0x0000096000007944 */ /* 0x006fea0003c00000 */
[----:B------:R-:W-:Y:S01]  /*1ca70*/  MOV R0, R219 ;  /* 0x000000db00007202 */ /* 0x000fe20000000f00 */
[----:B------:R-:W-:Y:S05]  /*1ca80*/  BRA `(.L_x_2249) ;  /* 0xffffc19000007947 */ /* 0x000fea000383ffff */
.L_x_2170:
        /* <DEDUP_REMOVED lines=13> */
.L_x_2173:
[----:B------:R-:W-:Y:S01]  /*1cb60*/  IMAD.MOV.U32 R219, RZ, RZ, R5 ;  /* 0x000000ffffdb7224 */ /* 0x000fe200078e0005 */
[----:B-1----:R-:W-:Y:S01]  /*1cb70*/  MOV R2, 0x2 ;  /* 0x0000000200027802 */ /* 0x002fe20000000f00 */
[----:B------:R-:W-:Y:S01]  /*1cb80*/  IMAD.MOV.U32 R220, RZ, RZ, 0x181f ;  /* 0x0000181fffdc7424 */ /* 0x000fe200078e00ff */
[----:B------:R-:W-:Y:S02]  /*1cb90*/  MOV R3, 0x1cbb0 ;  /* 0x0001cbb000037802 */ /* 0x000fe40000000f00 */
[----:B--234-:R-:W-:Y:S05]  /*1cba0*/  CALL.REL.NOINC `($__internal_36_$__cuda_sm70_shflsync_idx_p) ;  /* 0x0000082000007944 */ /* 0x01cfea0003c00000 */
[----:B------:R-:W-:Y:S01]  /*1cbb0*/  MOV R4, R219 ;  /* 0x000000db00047202 */ /* 0x000fe20000000f00 */
[----:B------:R-:W-:Y:S05]  /*1cbc0*/  BRA `(.L_x_2251) ;  /* 0xffffc3d000007947 */ /* 0x000fea000383ffff */
.L_x_2174:
[----:B------:R-:W-:Y:S01]  /*1cbd0*/  IMAD.MOV.U32 R219, RZ, RZ, R14 ;  /* 0x000000ffffdb7224 */ /* 0x000fe200078e000e */
[----:B------:R-:W-:Y:S01]  /*1cbe0*/  MOV R2, 0x2 ;  /* 0x0000000200027802 */ /* 0x000fe20000000f00 */
[----:B------:R-:W-:Y:S01]  /*1cbf0*/  IMAD.MOV.U32 R220, RZ, RZ, 0x181f ;  /* 0x0000181fffdc7424 */ /* 0x000fe200078e00ff */
[----:B------:R-:W-:Y:S02]  /*1cc00*/  MOV R3, 0x1cc20 ;  /* 0x0001cc2000037802 */ /* 0x000fe40000000f00 */
[----:B-1234-:R-:W-:Y:S05]  /*1cc10*/  CALL.REL.NOINC `($__internal_36_$__cuda_sm70_shflsync_idx_p) ;  /* 0x000007b000007944 */ /* 0x01efea0003c00000 */
[----:B------:R-:W-:Y:S01]  /*1cc20*/  MOV R0, R219 ;  /* 0x000000db00007202 */ /* 0x000fe20000000f00 */
[----:B------:R-:W-:Y:S05]  /*1cc30*/  BRA `(.L_x_2252) ;  /* 0xffffc38000007947 */ /* 0x000fea000383ffff */
.L_x_2177:
        /* <DEDUP_REMOVED lines=13> */
.L_x_2179:
[----:B------:R-:W-:Y:S01]  /*1cd10*/  IMAD.MOV.U32 R219, RZ, RZ, R110 ;  /* 0x000000ffffdb7224 */ /* 0x000fe200078e006e */
[----:B------:R-:W-:Y:S01]  /*1cd20*/  MOV R2, RZ ;  /* 0x000000ff00027202 */ /* 0x000fe20000000f00 */
[----:B------:R-:W-:Y:S01]  /*1cd30*/  IMAD.MOV.U32 R220, RZ, RZ, 0x1f ;  /* 0x0000001fffdc7424 */ /* 0x000fe200078e00ff */
[----:B------:R-:W-:Y:S02]  /*1cd40*/  MOV R3, 0x1cd60 ;  /* 0x0001cd6000037802 */ /* 0x000fe40000000f00 */
[----:B-1----:R-:W-:Y:S05]  /*1cd50*/  CALL.REL.NOINC `($__internal_36_$__cuda_sm70_shflsync_idx_p) ;  /* 0x0000067000007944 */ /* 0x002fea0003c00000 */
[----:B------:R-:W-:Y:S01]  /*1cd60*/  MOV R9, R219 ;  /* 0x000000db00097202 */ /* 0x000fe20000000f00 */
[----:B------:R-:W-:Y:S05]  /*1cd70*/  BRA `(.L_x_2254) ;  /* 0xffffc65000007947 */ /* 0x000fea000383ffff */
.L_x_2180:
[----:B------:R-:W-:Y:S01]  /*1cd80*/  IMAD.MOV.U32 R219, RZ, RZ, R110 ;  /* 0x000000ffffdb7224 */ /* 0x000fe200078e006e */
[----:B------:R-:W-:Y:S01]  /*1cd90*/  MOV R2, 0x1 ;  /* 0x0000000100027802 */ /* 0x000fe20000000f00 */
[----:B------:R-:W-:Y:S01]  /*1cda0*/  IMAD.MOV.U32 R220, RZ, RZ, 0x1f ;  /* 0x0000001fffdc7424 */ /* 0x000fe200078e00ff */
[----:B------:R-:W-:Y:S02]  /*1cdb0*/  MOV R3, 0x1cdd0 ;  /* 0x0001cdd000037802 */ /* 0x000fe40000000f00 */
[----:B-123--:R-:W-:Y:S05]  /*1cdc0*/  CALL.REL.NOINC `($__internal_36_$__cuda_sm70_shflsync_idx_p) ;  /* 0x0000060000007944 */ /* 0x00efea0003c00000 */
[----:B------:R-:W-:Y:S01]  /*1cdd0*/  MOV R8, R219 ;  /* 0x000000db00087202 */ /* 0x000fe20000000f00 */
[----:B------:R-:W-:Y:S05]  /*1cde0*/  BRA `(.L_x_2255) ;  /* 0xffffc60000007947 */ /* 0x000fea000383ffff */
.L_x_2181:
[----:B------:R-:W-:Y:S02]  /*1cdf0*/  MOV R3, 0x1 ;  /* 0x0000000100037802 */ /* 0x000fe40000000f00 */
[----:B------:R-:W-:-:S02]  /*1ce00*/  MOV R2, 0x1ce20 ;  /* 0x0001ce2000027802 */ /* 0x000fc40000000f00 */
[----:B--234-:R-:W-:Y:S05]  /*1ce10*/  CALL.REL.NOINC `($__internal_37_$__cuda_sm70_shflsync_up_p) ;  /* 0x0000061000007944 */ /* 0x01cfea0003c00000 */
[----:B------:R-:W-:Y:S05]  /*1ce20*/  BRA `(.L_x_2256) ;  /* 0xffffc6e000007947 */ /* 0x000fea000383ffff */
.L_x_2182:
[----:B------:R-:W-:Y:S02]  /*1ce30*/  MOV R3, 0x2 ;  /* 0x0000000200037802 */ /* 0x000fe40000000f00 */
[----:B------:R-:W-:-:S02]  /*1ce40*/  MOV R2, 0x1ce60 ;  /* 0x0001ce6000027802 */ /* 0x000fc40000000f00 */
[----:B--23--:R-:W-:Y:S05]  /*1ce50*/  CALL.REL.NOINC `($__internal_37_$__cuda_sm70_shflsync_up_p) ;  /* 0x000005d000007944 */ /* 0x00cfea0003c00000 */
        /* <DEDUP_REMOVED lines=24> */
.L_x_2186:
[----:B------:R-:W-:Y:S02]  /*1cfe0*/  MOV R3, 0x1 ;  /* 0x0000000100037802 */ /* 0x000fe40000000f00 */
[----:B------:R-:W-:Y:S02]  /*1cff0*/  MOV R2, 0x1d010 ;  /* 0x0001d01000027802 */ /* 0x000fe40000000f00 */
[----:B------:R-:W-:Y:S05]  /*1d000*/  CALL.REL.NOINC `($__internal_37_$__cuda_sm70_shflsync_up_p) ;  /* 0x0000042000007944 */ /* 0x000fea0003c00000 */
[----:B------:R-:W-:Y:S01]  /*1d010*/  MOV R2, R4 ;  /* 0x0000000400027202 */ /* 0x000fe20000000f00 */
[----:B------:R-:W-:Y:S05]  /*1d020*/  BRA `(.L_x_2258) ;  /* 0xffffc73000007947 */ /* 0x000fea000383ffff */
.L_x_2187:
[----:B------:R-:W-:Y:S02]  /*1d030*/  MOV R3, 0x2 ;  /* 0x0000000200037802 */ /* 0x000fe40000000f00 */
[----:B------:R-:W-:Y:S02]  /*1d040*/  MOV R2, 0x1d060 ;  /* 0x0001d06000027802 */ /* 0x000fe40000000f00 */
        /* <DEDUP_REMOVED lines=25> */
.L_x_2189:
[----:B------:R-:W-:Y:S02]  /*1d1e0*/  SEL R0, RZ, 0x1, P0 ;  /* 0x00000001ff007807 */ /* 0x000fe40000000000 */
[----:B------:R-:W-:Y:S02]  /*1d1f0*/  MOV R2, 0x1d210 ;  /* 0x0001d21000027802 */ /* 0x000fe40000000f00 */
[----:B-1----:R-:W-:Y:S05]  /*1d200*/  CALL.REL.NOINC `($__internal_38_$__cuda_sm70_votesync_ballot) ;  /* 0x0000028000007944 */ /* 0x002fea0003c00000 */
[----:B------:R-:W-:Y:S01]  /*1d210*/  MOV R5, R0 ;  /* 0x0000000000057202 */ /* 0x000fe20000000f00 */
[----:B------:R-:W-:Y:S05]  /*1d220*/  BRA `(.L_x_2260) ;  /* 0xffffc6c000007947 */ /* 0x000fea000383ffff */
.L_x_2190:
[----:B------:R-:W-:Y:S01]  /*1d230*/  IMAD.MOV.U32 R219, RZ, RZ, R6 ;  /* 0x000000ffffdb7224 */ /* 0x000fe200078e0006 */
[----:B------:R-:W-:Y:S01]  /*1d240*/  MOV R2, R0 ;  /* 0x0000000000027202 */ /* 0x000fe20000000f00 */
[----:B------:R-:W-:Y:S01]  /*1d250*/  IMAD.MOV.U32 R220, RZ, RZ, 0x1f ;  /* 0x0000001fffdc7424 */ /* 0x000fe200078e00ff */
[----:B------:R-:W-:Y:S02]  /*1d260*/  MOV R3, 0x1d280 ;  /* 0x0001d28000037802 */ /* 0x000fe40000000f00 */
[----:B-1----:R-:W-:Y:S05]  /*1d270*/  CALL.REL.NOINC `($__internal_36_$__cuda_sm70_shflsync_idx_p) ;  /* 0x0000015000007944 */ /* 0x002fea0003c00000 */
[----:B------:R-:W-:Y:S01]  /*1d280*/  IMAD.MOV.U32 R10, RZ, RZ, R219 ;  /* 0x000000ffff0a7224 */ /* 0x000fe200078e00db */
[----:B------:R-:W-:Y:S01]  /*1d290*/  MOV R2, R0 ;  /* 0x0000000000027202 */ /* 0x000fe20000000f00 */
[----:B------:R-:W-:Y:S01]  /*1d2a0*/  IMAD.MOV.U32 R219, RZ, RZ, R7 ;  /* 0x000000ffffdb7224 */ /* 0x000fe200078e0007 */
[----:B------:R-:W-:-:S02]  /*1d2b0*/  MOV R220, 0x1f ;  /* 0x0000001f00dc7802 */ /* 0x000fc40000000f00 */
[----:B------:R-:W-:Y:S02]  /*1d2c0*/  MOV R3, 0x1d2e0 ;  /* 0x0001d2e000037802 */ /* 0x000fe40000000f00 */
[----:B------:R-:W-:Y:S05]  /*1d2d0*/  CALL.REL.NOINC `($__internal_36_$__cuda_sm70_shflsync_idx_p) ;  /* 0x000000f000007944 */ /* 0x000fea0003c00000 */
[----:B------:R-:W-:Y:S01]  /*1d2e0*/  MOV R7, R219 ;  /* 0x000000db00077202 */ /* 0x000fe20000000f00 */
[----:B------:R-:W-:Y:S05]  /*1d2f0*/  BRA `(.L_x_2261) ;  /* 0xffffc64000007947 */ /* 0x000fea000383ffff */
.L_x_2193:
[----:B------:R-:W-:Y:S01]  /*1d300*/  IMAD.MOV.U32 R219, RZ, RZ, R4 ;  /* 0x000000ffffdb7224 */ /* 0x000fe200078e0004 */
[----:B------:R-:W-:Y:S01]  /*1d310*/  MOV R2, R0 ;  /* 0x0000000000027202 */ /* 0x000fe20000000f00 */
[----:B------:R-:W-:Y:S01]  /*1d320*/  IMAD.MOV.U32 R220, RZ, RZ, 0x1f ;  /* 0x0000001fffdc7424 */ /* 0x000fe200078e00ff */
[----:B------:R-:W-:Y:S02]  /*1d330*/  MOV R3, 0x1d350 ;  /* 0x0001d35000037802 */ /* 0x000fe40000000f00 */
[----:B-1-34-:R-:W-:Y:S05]  /*1d340*/  CALL.REL.NOINC `($__internal_36_$__cuda_sm70_shflsync_idx_p) ;  /* 0x0000008000007944 */ /* 0x01afea0003c00000 */
[----:B------:R-:W-:Y:S01]  /*1d350*/  MOV R11, R219 ;  /* 0x000000db000b7202 */ /* 0x000fe20000000f00 */
[----:B------:R-:W-:Y:S05]  /*1d360*/  BRA `(.L_x_2192) ;  /* 0xffffc63000007947 */ /* 0x000fea000383ffff */
        .weak           $__internal_35_$__cuda_sm70_shflsync_bfly_p
        .type           $__internal_35_$__cuda_sm70_shflsync_bfly_p,@function
        .size           $__internal_35_$__cuda_sm70_shflsync_bfly_p,($__internal_36_$__cuda_sm70_shflsync_idx_p - $__internal_35_$__cuda_sm70_shflsync_bfly_p)
$__internal_35_$__cuda_sm70_shflsync_bfly_p:
[----:B------:R-:W-:Y:S02]  /*1d370*/  MOV R170, 0xffffffff ;  /* 0xffffffff00aa7802 */ /* 0x000fe40000000f00 */
[----:B------:R-:W-:Y:S02]  /*1d380*/  MOV R3, 0x1f ;  /* 0x0000001f00037802 */ /* 0x000fe40000000f00 */
[----:B------:R-:W-:Y:S04]  /*1d390*/  WARPSYNC R170 ;  /* 0x000000aa00007348 */ /* 0x000fe80003800000 */
[----:B------:R1:W2:Y:S02]  /*1d3a0*/  SHFL.BFLY PT, R0, R4, R0, R3 ;  /* 0x0c00000004007389 */ /* 0x0002a400000e0003 */
[----:B-1----:R-:W-:-:S04]  /*1d3b0*/  MOV R3, 0x0 ;  /* 0x0000000000037802 */ /* 0x002fc80000000f00 */
[----:B--2---:R-:W-:Y:S05]  /*1d3c0*/  RET.REL.NODEC R2 `(_ZN7cutlass13device_kernelIN5flash19enable_sm80_to_sm89INS1_16FlashAttnFwdSm80INS1_25CollectiveMainloopFwdSm80ILi8ELi1ELb0EN4cute5tupleIJNS5_1CILi128EEENS7_ILi64EEENS7_ILi256EEEEEELi256ENS_10bfloat16_tEfNS_4arch4Sm80ELb0ELb1ELb1ELb1ELb1ELb0ELb1ELb1EEENS1_21CollectiveEpilogueFwdINS6_IJS8_SA_S9_EEENS6_IJNS7_ILi1EEESI_SI_EEESC_SE_Li256ELb1ELb1ELb1ELb0EEENS1_36VarlenDynamicPersistentTileSchedulerILi128ELi64ELi256ELi256ELb1ELb1ELb0ELb1ELb0ELb1EEEEEEEEEvNT_6ParamsE) ;  /* 0xfffe2c3002007950 */ /* 0x004fea0003c3ffff */
        .weak           $__internal_36_$__cuda_sm70_shflsync_idx_p
        .type           $__internal_36_$__cuda_sm70_shflsync_idx_p,@function
        .size           $__internal_36_$__cuda_sm70_shflsync_idx_p,($__internal_37_$__cuda_sm70_shflsync_up_p - $__internal_36_$__cuda_sm70_shflsync_idx_p)
$__internal_36_$__cuda_sm70_shflsync_idx_p:
[----:B------:R-:W-:-:S04]  /*1d3d0*/  MOV R244, 0xffffffff ;  /* 0xffffffff00f47802 */ /* 0x000fc80000000f00 */
[----:B------:R-:W-:Y:S04]  /*1d3e0*/  WARPSYNC R244 ;  /* 0x000000f400007348 */ /* 0x000fe80003800000 */
[----:B------:R1:W2:Y:S02]  /*1d3f0*/  SHFL.IDX PT, R219, R219, R2, R220 ;  /* 0x00000002dbdb7389 */ /* 0x0002a400000e00dc */
[----:B-1----:R-:W-:Y:S02]  /*1d400*/  MOV R2, R3 ;  /* 0x0000000300027202 */ /* 0x002fe40000000f00 */
[----:B------:R-:W-:-:S04]  /*1d410*/  MOV R3, 0x0 ;  /* 0x0000000000037802 */ /* 0x000fc80000000f00 */
[----:B--2---:R-:W-:Y:S05]  /*1d420*/  RET.REL.NODEC R2 `(_ZN7cutlass13device_kernelIN5flash19enable_sm80_to_sm89INS1_16FlashAttnFwdSm80INS1_25CollectiveMainloopFwdSm80ILi8ELi1ELb0EN4cute5tupleIJNS5_1CILi128EEENS7_ILi64EEENS7_ILi256EEEEEELi256ENS_10bfloat16_tEfNS_4arch4Sm80ELb0ELb1ELb1ELb1ELb1ELb0ELb1ELb1EEENS1_21CollectiveEpilogueFwdINS6_IJS8_SA_S9_EEENS6_IJNS7_ILi1EEESI_SI_EEESC_SE_Li256ELb1ELb1ELb1ELb0EEENS1_36VarlenDynamicPersistentTileSchedulerILi128ELi64ELi256ELi256ELb1ELb1ELb0ELb1ELb0ELb1EEEEEEEEEvNT_6ParamsE) ;  /* 0xfffe2bd002007950 */ /* 0x004fea0003c3ffff */
        .weak           $__internal_37_$__cuda_sm70_shflsync_up_p
        .type           $__internal_37_$__cuda_sm70_shflsync_up_p,@function
        .size           $__internal_37_$__cuda_sm70_shflsync_up_p,($__internal_38_$__cuda_sm70_votesync_ballot - $__internal_37_$__cuda_sm70_shflsync_up_p)
$__internal_37_$__cuda_sm70_shflsync_up_p:
[----:B------:R-:W-:Y:S02]  /*1d430*/  MOV R4, RZ ;  /* 0x000000ff00047202 */ /* 0x000fe40000000f00 */
[----:B------:R-:W-:-:S04]  /*1d440*/  MOV R10, 0xffffffff ;  /* 0xffffffff000a7802 */ /* 0x000fc80000000f00 */
[----:B------:R-:W-:Y:S04]  /*1d450*/  WARPSYNC R10 ;  /* 0x0000000a00007348 */ /* 0x000fe80003800000 */
[----:B------:R1:W2:Y:S02]  /*1d460*/  SHFL.UP PT, R4, R0, R3, R4 ;  /* 0x0400000300047389 */ /* 0x0002a400000e0004 */
[----:B-1----:R-:W-:-:S04]  /*1d470*/  MOV R3, 0x0 ;  /* 0x0000000000037802 */ /* 0x002fc80000000f00 */
[----:B--2---:R-:W-:Y:S05]  /*1d480*/  RET.REL.NODEC R2 `(_ZN7cutlass13device_kernelIN5flash19enable_sm80_to_sm89INS1_16FlashAttnFwdSm80INS1_25CollectiveMainloopFwdSm80ILi8ELi1ELb0EN4cute5tupleIJNS5_1CILi128EEENS7_ILi64EEENS7_ILi256EEEEEELi256ENS_10bfloat16_tEfNS_4arch4Sm80ELb0ELb1ELb1ELb1ELb1ELb0ELb1ELb1EEENS1_21CollectiveEpilogueFwdINS6_IJS8_SA_S9_EEENS6_IJNS7_ILi1EEESI_SI_EEESC_SE_Li256ELb1ELb1ELb1ELb0EEENS1_36VarlenDynamicPersistentTileSchedulerILi128ELi64ELi256ELi256ELb1ELb1ELb0ELb1ELb0ELb1EEEEEEEEEvNT_6ParamsE) ;  /* 0xfffe2b7002007950 */ /* 0x004fea0003c3ffff */
        .weak           $__internal_38_$__cuda_sm70_votesync_ballot
        .type           $__internal_38_$__cuda_sm70_votesync_ballot,@function
        .size           $__internal_38_$__cuda_sm70_votesync_ballot,(.L_x_6533 - $__internal_38_$__cuda_sm70_votesync_ballot)
$__internal_38_$__cuda_sm70_votesync_ballot:
[----:B------:R-:W-:Y:S01]  /*1d490*/  ISETP.NE.U32.AND P0, PT, R0, 0x1, PT ;  /* 0x000000010000780c */ /* 0x000fe20003f05070 */
[----:B------:R-:W-:-:S04]  /*1d4a0*/  IMAD.MOV.U32 R3, RZ, RZ, -0x1 ;  /* 0xffffffffff037424 */ /* 0x000fc800078e00ff */
[----:B------:R-:W-:Y:S08]  /*1d4b0*/  WARPSYNC R3 ;  /* 0x0000000300007348 */ /* 0x000ff00003800000 */
[----:B------:R-:W-:-:S04]  /*1d4c0*/  VOTE.ANY R0, PT, !P0 ;  /* 0x0000000000007806 */ /* 0x000fc800040e0100 */
[----:B------:R-:W-:Y:S01]  /*1d4d0*/  LOP3.LUT R0, R0, R3, RZ, 0xc0, !PT ;  /* 0x0000000300007212 */ /* 0x000fe200078ec0ff */
[----:B------:R-:W-:-:S04]  /*1d4e0*/  IMAD.MOV.U32 R3, RZ, RZ, 0x0 ;  /* 0x00000000ff037424 */ /* 0x000fc800078e00ff */
[----:B------:R-:W-:Y:S05]  /*1d4f0*/  RET.REL.NODEC R2 `(_ZN7cutlass13device_kernelIN5flash19enable_sm80_to_sm89INS1_16FlashAttnFwdSm80INS1_25CollectiveMainloopFwdSm80ILi8ELi1ELb0EN4cute5tupleIJNS5_1CILi128EEENS7_ILi64EEENS7_ILi256EEEEEELi256ENS_10bfloat16_tEfNS_4arch4Sm80ELb0ELb1ELb1ELb1ELb1ELb0ELb1ELb1EEENS1_21CollectiveEpilogueFwdINS6_IJS8_SA_S9_EEENS6_IJNS7_ILi1EEESI_SI_EEESC_SE_Li256ELb1ELb1ELb1ELb0EEENS1_36VarlenDynamicPersistentTileSchedulerILi128ELi64ELi256ELi256ELb1ELb1ELb0ELb1ELb0ELb1EEEEEEEEEvNT_6ParamsE) ;  /* 0xfffe2b0002007950 */ /* 0x000fea0003c3ffff */
.L_x_2262:
        /* <DEDUP_REMOVED lines=16> */
.L_x_6533:


//--------------------- .text._ZN7cutlass13device_kernelIN5flash19enable_sm80_to_sm89INS1_16FlashAttnFwdSm80INS1_25CollectiveMainloopFwdSm80ILi8ELi1ELb0EN4cute5tupleIJNS5_1CILi128EEENS7_ILi48EEENS7_ILi256EEEEEELi256ENS_10bfloat16_tEfNS_4arch4Sm80ELb0ELb1ELb1ELb1ELb1ELb1ELb1ELb1EEENS1_21CollectiveEpilogueFwdINS6_IJS8_SA_S9_EEENS6_IJNS7_ILi1EEESI_SI_EEESC_SE_Li256ELb1ELb1ELb1ELb0EEENS1_36VarlenDynamicPersistentTileSchedulerILi128ELi48ELi256ELi256ELb1ELb1ELb0ELb1ELb0ELb1EEEEEEEEEvNT_6ParamsE --------------------------
	.section	.text._ZN7cutlass13device_kernelIN5flash19enable_sm80_to_sm89INS1_16FlashAttnFwdSm80INS1_25CollectiveMainloopFwdSm80ILi8ELi1ELb0EN4cute5tupleIJNS5_1CILi128EEENS7_ILi48EEENS7_ILi256EEEEEELi256ENS_10bfloat16_tEfNS_4arch4Sm80ELb0ELb1ELb1ELb1ELb1ELb1ELb1ELb1EEENS1_21CollectiveEpilogueFwdINS6_IJS8_SA_S9_EEENS6_IJNS7_ILi1EEESI_SI_EEESC_SE_Li256ELb1ELb1ELb1ELb0EEENS1_36VarlenDynamicPersistentTileSchedulerILi128ELi48ELi256ELi256ELb1ELb1ELb0ELb1ELb0ELb1EEEEEEEEEvNT_6ParamsE,"ax",@progbits
	.sectioninfo	@"SHI_REGISTERS=255"
	.align	128
.text._ZN7cutlass13device_kernelIN5flash19enable_sm80_to_sm89INS1_16FlashAttnFwdSm80INS1_25CollectiveMainloopFwdSm80ILi8ELi1ELb0EN4cute5tupleIJNS5_1CILi128EEENS7_ILi48EEENS7_ILi256EEEEEELi256ENS_10bfloat16_tEfNS_4arch4Sm80ELb0ELb1ELb1ELb1ELb1ELb1ELb1ELb1EEENS1_21CollectiveEpilogueFwdINS6_IJS8_SA_S9_EEENS6_IJNS7_ILi1EEESI_SI_EEESC_SE_Li256ELb1ELb1ELb1ELb0EEENS1_36VarlenDynamicPersistentTileSchedulerILi128ELi48ELi256ELi256ELb1ELb1ELb0ELb1ELb0ELb1EEEEEEEEEvNT_6ParamsE:
        .type           _ZN7cutlass13device_kernelIN5flash19enable_sm80_to_sm89INS1_16FlashAttnFwdSm80INS1_25CollectiveMainloopFwdSm80ILi8ELi1ELb0EN4cute5tupleIJNS5_1CILi128EEENS7_ILi48EEENS7_ILi256EEEEEELi256ENS_10bfloat16_tEfNS_4arch4Sm80ELb0ELb1ELb1ELb1ELb1ELb1ELb1ELb1EEENS1_21CollectiveEpilogueFwdINS6_IJS8_SA_S9_EEENS6_IJNS7_ILi1EEESI_SI_EEESC_SE_Li256ELb1ELb1ELb1ELb0EEENS1_36VarlenDynamicPersistentTileSchedulerILi128ELi48ELi256ELi256ELb1ELb1ELb0ELb1ELb0ELb1EEEEEEEEEvNT_6ParamsE,@function
        .size           _ZN7cutlass13device_kernelIN5flash19enable_sm80_to_sm89INS1_16FlashAttnFwdSm80INS1_25CollectiveMainloopFwdSm80ILi8ELi1ELb0EN4cute5tupleIJNS5_1CILi128EEENS7_ILi48EEENS7_ILi256EEEEEELi256ENS_10bfloat16_tEfNS_4arch4Sm80ELb0ELb1ELb1ELb1ELb1ELb1ELb1ELb1EEENS1_21CollectiveEpilogueFwdINS6_IJS8_SA_S9_EEENS6_IJNS7_ILi1EEESI_SI_EEESC_SE_Li256ELb1ELb1ELb1ELb0EEENS1_36VarlenDynamicPersistentTileSchedulerILi128ELi48ELi256ELi256ELb1ELb1ELb0ELb1ELb0ELb1EEEEEEEEEvNT_6ParamsE,(.L_x_6538 - _ZN7cutlass13device_kernelIN5flash19enable_sm80_to_sm89INS1_16FlashAttnFwdSm80INS1_25CollectiveMainloopFwdSm80ILi8ELi1ELb0EN4cute5tupleIJNS5_1CILi128EEENS7_ILi48EEENS7_ILi256EEEEEELi256ENS_10bfloat16_tEfNS_4arch4Sm80ELb0ELb1ELb1ELb1ELb1ELb1ELb1ELb1EEENS1_21CollectiveEpilogueFwdINS6_IJS8_SA_S9_EEENS6_IJNS7_ILi1EEESI_SI_EEESC_SE_Li256ELb1ELb1ELb1ELb0EEENS1_36VarlenDynamicPersistentTileSchedulerILi128ELi48ELi256ELi256ELb1ELb1ELb0ELb1ELb0ELb1EEEEEEEEEvNT_6ParamsE)
        .other          _ZN7cutlass13device_kernelIN5flash19enable_sm80_to_sm89INS1_16FlashAttnFwdSm80INS1_25CollectiveMainloopFwdSm80ILi8ELi1ELb0EN4cute5tupleIJNS5_1CILi128EEENS7_ILi48EEENS7_ILi256EEEEEELi256ENS_10bfloat16_tEfNS_4arch4Sm80ELb0ELb1ELb1ELb1ELb1ELb1ELb1ELb1EEENS1_21CollectiveEpilogueFwdINS6_IJS8_SA_S9_EEENS6_IJNS7_ILi1EEESI_SI_EEESC_SE_Li256ELb1ELb1ELb1ELb0EEENS1_36VarlenDynamicPersistentTileSchedulerILi128ELi48ELi256ELi256ELb1ELb1ELb0ELb1ELb0ELb1EEEEEEEEEvNT_6ParamsE,@"STO_CUDA_ENTRY STV_DEFAULT"
_ZN7cutlass13device_kernelIN5flash19enable_sm80_to_sm89INS1_16FlashAttnFwdSm80INS1_25CollectiveMainloopFwdSm80ILi8ELi1ELb0EN4cute5tupleIJNS5_1CILi128EEENS7_ILi48EEENS7_ILi256EEEEEELi256ENS_10bfloat16_tEfNS_4arch4Sm80ELb0ELb1ELb1ELb1ELb1ELb1ELb1ELb1EEENS1_21CollectiveEpilogueFwdINS6_IJS8_SA_S9_EEENS6_IJNS7_ILi1EEESI_SI_EEESC_SE_Li256ELb1ELb1ELb1ELb0EEENS1_36VarlenDynamicPersistentTileSchedulerILi128ELi48ELi256ELi256ELb1ELb1ELb0ELb1ELb0ELb1EEEEEEEEEvNT_6ParamsE:
[----:B------:R-:W-:-:S03]  /*0000*/  MOV R1, c[0x0][0x28] ;  /* 0x00000a0000017a02 */ /* 0x000fc60000000f00 */
[----:B------:R-:W1:Y:S01]  /*0010*/  S2R R2, SR_TID.X ;  /* 0x0000000000027919 */ /* 0x000e620000002100 */
[----:B------:R-:W-:Y:S01]  /*0020*/  IADD3 R1, R1, -0x1e8, RZ ;  /* 0xfffffe1801017810 */ /* 0x000fe20007ffe0ff */
[----:B------:R-:W-:-:S03]  /*0030*/  ULDC.64 UR10, c[0x0][0x118] ;  /* 0x00004600000a7ab9 */ /* 0x000fc60000000a00 */
[----:B------:R2:W3:Y:S01]  /*0040*/  R2UR UR4, R1 ;  /* 0x00000000010473c2 */ /* 0x0004e200000e0000 */
[----:B-1----:R-:W-:-:S06]  /*0050*/  SHF.R.U32.HI R0, RZ, 0x5, R2 ;  /* 0x00000005ff007819 */ /* 0x002fcc0000011602 */
[----:B------:R-:W1:Y:S02]  /*0060*/  SHFL.IDX PT, R0, R0, RZ, 0x1f ;  /* 0x00001fff00007589 */ /* 0x000e6400000e0000 */
[----:B-1----:R-:W1:Y:S02]  /*0070*/  R2UR UR8, R0 ;  /* 0x00000000000873c2 */ /* 0x002e6400000e0000 */
[----:B-1----:R-:W-:-:S13]  /*0080*/  ISETP.NE.AND P0, PT, RZ, UR8, PT ;  /* 0x00000008ff007c0c */ /* 0x002fda000bf05270 */
[----:B------:R-:W-:Y:S06]  /*0090*/  @P0 BAR.SYNC.DEFER_BLOCKING 0x5, 0x100 ;  /* 0x0144000000000b1d */ /* 0x000fec0000010000 */
[----:B------:R-:W1:Y:S02]  /*00a0*/  @P0 LDS.128 R4, [0x20080] ;  /* 0x02008000ff040984 */ /* 0x000e640000000c00 */
[----:B-1----:R-:W-:Y:S02]  /*00b0*/  @P0 IMAD.MOV.U32 R0, RZ, RZ, R4 ;  /* 0x000000ffff000224 */ /* 0x002fe400078e0004 */
[----:B------:R2:W-:Y:S01]  /*00c0*/  @P0 STL [R1+0x15c], R5 ;  /* 0x00015c0501000387 */ /* 0x0005e20000100800 */
[----:B------:R-:W-:-:S02]  /*00d0*/  @P0 IMAD.MOV.U32 R4, RZ, RZ, R7 ;  /* 0x000000ffff040224 */ /* 0x000fc400078e0007 */
[----:B------:R-:W-:Y:S01]  /*00e0*/  @P0 IMAD.MOV.U32 R3, RZ, RZ, R6 ;  /* 0x000000ffff030224 */ /* 0x000fe200078e0006 */
[----:B------:R2:W-:Y:S04]  /*00f0*/  @P0 STL [R1+0xd4], R0 ;  /* 0x0000d40001000387 */ /* 0x0005e80000100800 */
[----:B------:R2:W-:Y:S04]  /*0100*/  @P0 STL [R1+0xac], R4 ;  /* 0x0000ac0401000387 */ /* 0x0005e80000100800 */
[----:B------:R2:W-:Y:S04]  /*0110*/  @P0 STL [R1+0xa8], R3 ;  /* 0x0000a80301000387 */ /* 0x0005e80000100800 */
[----:B------:R-:W-:Y:S06]  /*0120*/  @P0 BAR.ARV 0x4, 0x100 ;  /* 0x0104000000000b1d */ /* 0x000fec0000002000 */
[----:B------:R-:W-:Y:S05]  /*0130*/  @P0 BRA `(.L_x_2263) ;  /* 0x0000101000000947 */ /* 0x000fea0003800000 */
[----:B---3--:R-:W-:Y:S01]  /*0140*/  LOP3.LUT R13, R2, 0x1f, RZ, 0xc0, !PT ;  /* 0x0000001f020d7812 */ /* 0x008fe200078ec0ff */
[----:B------:R-:W-:-:S03]  /*0150*/  CS2R R8, SRZ ;  /* 0x0000000000087805 */ /* 0x000fc6000001ff00 */
[----:B------:R-:W-:-:S04]  /*0160*/  ISETP.NE.AND P6, PT, R13, 0x1f, PT ;  /* 0x0000001f0d00780c */ /* 0x000fc80003fc5270 */
[----:B------:R-:W-:-:S13]  /*0170*/  ISETP.GE.OR P0, PT, R13, c[0x0][0x53c], !P6 ;  /* 0x00014f000d007a0c */ /* 0x000fda0007706670 */
[----:B--2---:R-:W-:Y:S02]  /*0180*/  @!P0 IMAD.MOV.U32 R4, RZ, RZ, 0x4 ;  /* 0x00000004ff048424 */ /* 0x004fe400078e00ff */
        /* <DEDUP_REMOVED lines=34> */
[----:B------:R-:W-:-:S03]  /*03b0*/  MOV R6, RZ ;  /* 0x000000ff00067202 */ /* 0x000fc60000000f00 */
.L_x_2268:
[----:B------:R-:W-:Y:S01]  /*03c0*/  IMAD.MOV.U32 R2, RZ, RZ, c[0x0][0x53c] ;  /* 0x00014f00ff027624 */ /* 0x000fe200078e00ff */
[----:B------:R-:W-:-:S04]  /*03d0*/  IADD3 R0, R6, 0x1f, RZ ;  /* 0x0000001f06007810 */ /* 0x000fc80007ffe0ff */
[----:B------:R1:W-:Y:S01]  /*03e0*/  STL [R1+0xac], R2 ;  /* 0x0000ac0201007387 */ /* 0x0003e20000100800 */
[----:B------:R-:W-:-:S13]  /*03f0*/  ISETP.GE.AND P0, PT, R0, c[0x0][0x53c], PT ;  /* 0x00014f0000007a0c */ /* 0x000fda0003f06270 */
[----:B------:R-:W-:Y:S05]  /*0400*/  @P0 BRA `(.L_x_2265) ;  /* 0x00000c4000000947 */ /* 0x000fea0003800000 */
[----:B------:R-:W-:Y:S01]  /*0410*/  MOV R6, R0 ;  /* 0x0000000000067202 */ /* 0x000fe20000000f00 */
[----:B------:R-:W-:-:S03]  /*0420*/  CS2R R8, SRZ ;  /* 0x0000000000087805 */ /* 0x000fc6000001ff00 */
[----:B------:R-:W-:-:S04]  /*0430*/  IADD3 R0, R13, R6, RZ ;  /* 0x000000060d007210 */ /* 0x000fc80007ffe0ff */
        /* <DEDUP_REMOVED lines=10> */
.L_x_2512:
        /* <DEDUP_REMOVED lines=16> */
.L_x_2513:
[----:B--2---:R-:W-:-:S05]  /*05e0*/  IMAD R0, R0, c[0x0][0x538], RZ ;  /* 0x00014e0000007a24 */ /* 0x004fca00078e02ff */
[----:B------:R-:W-:-:S04]  /*05f0*/  IADD3 R7, R0, R7, RZ ;  /* 0x0000000700077210 */ /* 0x000fc80007ffe0ff */
[----:B------:R-:W-:-:S13]  /*0600*/  ISETP.GT.AND P0, PT, R7, UR5, PT ;  /* 0x0000000507007c0c */ /* 0x000fda000bf04270 */
[----:B-1----:R-:W-:Y:S05]  /*0610*/  @!P0 BRA `(.L_x_2268) ;  /* 0xfffffda000008947 */ /* 0x002fea000383ffff */
.L_x_2264:
[----:B------:R-:W-:-:S05]  /*0620*/  IADD3 R10, -R0, R7, RZ ;  /* 0x00000007000a7210 */ /* 0x000fca0007ffe1ff */
[----:B------:R-:W-:-:S05]  /*0630*/  IMAD R0, R4, c[0x0][0x538], R10 ;  /* 0x00014e0004007a24 */ /* 0x000fca00078e020a */
[----:B------:R-:W-:Y:S01]  /*0640*/  ISETP.GT.AND P0, PT, R0, UR5, PT ;  /* 0x0000000500007c0c */ /* 0x000fe2000bf04270 */
[----:B------:R-:W-:-:S12]  /*0650*/  BRA.DIV ~URZ, `(.L_x_2269) ;  /* 0x0001fc127f007947 */ /* 0x000fd8000b800000 */
[----:B------:R-:W-:-:S04]  /*0660*/  VOTE.ANY R7, PT, !P0 ;  /* 0x0000000000077806 */ /* 0x000fc800040e0100 */
.L_x_2514:
[----:B------:R-:W1:Y:S02]  /*0670*/  POPC R0, R7 ;  /* 0x0000000700007309 */ /* 0x000e640000000000 */
[----:B-1----:R-:W-:-:S05]  /*0680*/  IADD3 R2, R0, R6, RZ ;  /* 0x0000000600027210 */ /* 0x002fca0007ffe0ff */
[----:B------:R1:W-:Y:S01]  /*0690*/  STL [R1+0xac], R2 ;  /* 0x0000ac0201007387 */ /* 0x0003e20000100800 */
[----:B------:R-:W-:Y:S05]  /*06a0*/  BRA.DIV ~URZ, `(.L_x_2270) ;  /* 0x0001fc127f007947 */ /* 0x000fea000b800000 */
[----:B------:R2:W3:Y:S01]  /*06b0*/  SHFL.IDX PT, R12, R9, R0, 0x1f ;  /* 0x00001f00090c7589 */ /* 0x0004e200000e0000 */
[----:B------:R-:W-:-:S03]  /*06c0*/  MOV R5, RZ ;  /* 0x000000ff00057202 */ /* 0x000fc60000000f00 */
[----:B------:R2:W4:Y:S04]  /*06d0*/  SHFL.IDX PT, R9, R8, R0, 0x1f ;  /* 0x00001f0008097589 */ /* 0x00052800000e0000 */
.L_x_2515:
[----:B------:R-:W-:Y:S01]  /*06e0*/  ISETP.NE.AND P0, PT, R7, RZ, PT ;  /* 0x000000ff0700720c */ /* 0x000fe20003f05270 */
[----:B------:R-:W-:-:S12]  /*06f0*/  BSSY B0, `(.L_x_2271) ;  /* 0x0000005000007945 */ /* 0x000fd80003800000 */
[----:B------:R-:W-:Y:S05]  /*0700*/  @!P0 BRA `(.L_x_2272) ;  /* 0x0000003000008947 */ /* 0x000fea0003800000 */
[----:B--2---:R-:W-:Y:S01]  /*0710*/  IADD3 R0, R0, -0x1, RZ ;  /* 0xffffffff00007810 */ /* 0x004fe20007ffe0ff */
[----:B------:R-:W-:Y:S05]  /*0720*/  BRA.DIV ~URZ, `(.L_x_2273) ;  /* 0x0001fc727f007947 */ /* 0x000fea000b800000 */
[----:B------:R2:W1:Y:S02]  /*0730*/  SHFL.IDX PT, R5, R4, R0, 0x1f ;  /* 0x00001f0004057589 */ /* 0x00046400000e0000 */
.L_x_2272:
[----:B------:R-:W-:Y:S05]  /*0740*/  BSYNC B0 ;  /* 0x0000000000007941 */ /* 0x000fea0003800000 */
.L_x_2271:
        /* <DEDUP_REMOVED lines=35> */
[----:B------:R-:W-:Y:S02]  /*0980*/  @P2 IADD3 R2, R2, 0x1, RZ ;  /* 0x0000000102022810 */ /* 0x000fe40007ffe0ff */
[----:B-1----:R-:W-:-:S03]  /*0990*/  IADD3 R0, RZ, -R3, RZ ;  /* 0x80000003ff007210 */ /* 0x002fc60007ffe0ff */
[----:B------:R-:W-:Y:S01]  /*09a0*/  IMAD.MOV.U32 R4, RZ, RZ, R2 ;  /* 0x000000ffff047224 */ /* 0x000fe200078e0002 */
[----:B------:R-:W-:-:S03]  /*09b0*/  MOV R2, RZ ;  /* 0x000000ff00027202 */ /* 0x000fc60000000f00 */
[----:B------:R-:W-:Y:S01]  /*09c0*/  @!P1 IMAD.MOV R4, RZ, RZ, -R4 ;  /* 0x000000ffff049224 */ /* 0x000fe200078e0a04 */
[----:B------:R-:W-:Y:S01]  /*09d0*/  @!P0 LOP3.LUT R4, RZ, R12, RZ, 0x33, !PT ;  /* 0x0000000cff048212 */ /* 0x000fe200078e33ff */
[----:B------:R-:W-:Y:S01]  /*09e0*/  IMAD.MOV.U32 R5, RZ, RZ, R0 ;  /* 0x000000ffff057224 */ /* 0x000fe200078e0000 */
[----:B------:R-:W-:Y:S02]  /*09f0*/  IABS R0, R9 ;  /* 0x0000000900007213 */ /* 0x000fe40000000000 */
[----:B------:R-:W-:Y:S01]  /*0a00*/  IABS R7, R4 ;  /* 0x0000000400077213 */ /* 0x000fe20000000000 */
[----:B------:R-:W-:Y:S02]  /*0a10*/  IMAD R5, R5, R8, RZ ;  /* 0x0000000805057224 */ /* 0x000fe400078e02ff */
[----:B------:R-:W-:Y:S02]  /*0a20*/  IMAD.MOV R6, RZ, RZ, -R0 ;  /* 0x000000ffff067224 */ /* 0x000fe400078e0a00 */
        /* <DEDUP_REMOVED lines=23> */
.L_x_2275:
        /* <DEDUP_REMOVED lines=12> */
[----:B-1----:R-:W-:Y:S02]  /*0c60*/  IMAD.MOV R0, RZ, RZ, -R3 ;  /* 0x000000ffff007224 */ /* 0x002fe400078e0a03 */
[----:B------:R-:W-:Y:S02]  /*0c70*/  IMAD.MOV.U32 R2, RZ, RZ, RZ ;  /* 0x000000ffff027224 */ /* 0x000fe400078e00ff */
[----:B------:R-:W-:Y:S01]  /*0c80*/  IMAD.MOV.U32 R4, RZ, RZ, R0 ;  /* 0x000000ffff047224 */ /* 0x000fe200078e0000 */
[----:B------:R-:W-:-:S03]  /*0c90*/  IABS R0, R11 ;  /* 0x0000000b00007213 */ /* 0x000fc60000000000 */
[----:B------:R-:W-:Y:S01]  /*0ca0*/  IMAD R4, R4, R6, RZ ;  /* 0x0000000604047224 */ /* 0x000fe200078e02ff */
[----:B------:R-:W-:-:S03]  /*0cb0*/  MOV R5, R0 ;  /* 0x0000000000057202 */ /* 0x000fc60000000f00 */
        /* <DEDUP_REMOVED lines=15> */
[----:B------:R-:W-:Y:S02]  /*0db0*/  IMAD R10, R7, R4, RZ ;  /* 0x00000004070a7224 */ /* 0x000fe400078e02ff */
[----:B------:R-:W-:-:S03]  /*0dc0*/  IMAD.MOV R4, RZ, RZ, -R4 ;  /* 0x000000ffff047224 */ /* 0x000fc600078e0a04 */
[----:B------:R-:W-:Y:S01]  /*0dd0*/  IADD3 R0, -R10, c[0x0][0x538], RZ ;  /* 0x00014e000a007a10 */ /* 0x000fe20007ffe1ff */
[----:B------:R-:W-:-:S03]  /*0de0*/  IMAD R8, R9, R4, R11 ;  /* 0x0000000409087224 */ /* 0x000fc600078e020b */
[----:B------:R-:W-:-:S04]  /*0df0*/  IMNMX R6, R7, R0, PT ;  /* 0x0000000007067217 */ /* 0x000fc80003800200 */
[-C--:B------:R-:W-:Y:S02]  /*0e00*/  IABS R0, R6.reuse ;  /* 0x0000000600007213 */ /* 0x080fe40000000000 */
[----:B------:R-:W-:-:S03]  /*0e10*/  IABS R9, R6 ;  /* 0x0000000600097213 */ /* 0x000fc60000000000 */
[----:B------:R-:W-:-:S04]  /*0e20*/  IMAD.MOV.U32 R5, RZ, RZ, R0 ;  /* 0x000000ffff057224 */ /* 0x000fc800078e0000 */
[----:B------:R-:W1:Y:S08]  /*0e30*/  I2F.RP R2, R5 ;  /* 0x0000000500027306 */ /* 0x000e700000209400 */
[----:B-1----:R-:W1:Y:S02]  /*0e40*/  MUFU.RCP R2, R2 ;  /* 0x0000000200027308 */ /* 0x002e640000001000 */
[----:B-1----:R-:W-:-:S06]  /*0e50*/  IADD3 R2, R2, 0xffffffe, RZ ;  /* 0x0ffffffe02027810 */ /* 0x002fcc0007ffe0ff */
[----:B------:R-:W1:Y:S02]  /*0e60*/  F2I.FTZ.U32.TRUNC.NTZ R3, R2 ;  /* 0x0000000200037305 */ /* 0x000e64000021f000 */
[----:B-1----:R-:W-:Y:S01]  /*0e70*/  IADD3 R0, RZ, -R3, RZ ;  /* 0x80000003ff007210 */ /* 0x002fe20007ffe0ff */
[----:B------:R-:W-:-:S04]  /*0e80*/  IMAD.MOV.U32 R2, RZ, RZ, RZ ;  /* 0x000000ffff027224 */ /* 0x000fc800078e00ff */
[----:B------:R-:W-:Y:S01]  /*0e90*/  IMAD.MOV.U32 R7, RZ, RZ, R0 ;  /* 0x000000ffff077224 */ /* 0x000fe200078e0000 */
[----:B------:R-:W-:-:S03]  /*0ea0*/  IABS R0, R8 ;  /* 0x0000000800007213 */ /* 0x000fc60000000000 */
[----:B------:R-:W-:Y:S02]  /*0eb0*/  IMAD R7, R7, R5, RZ ;  /* 0x0000000507077224 */ /* 0x000fe400078e02ff */
        /* <DEDUP_REMOVED lines=20> */
.L_x_2276:
[----:B------:R-:W-:Y:S05]  /*1000*/  BSYNC B0 ;  /* 0x0000000000007941 */ /* 0x000fea0003800000 */
.L_x_2274:
[----:B------:R-:W-:-:S04]  /*1010*/  LOP3.LUT R0, RZ, R0, RZ, 0x33, !PT ;  /* 0x00000000ff007212 */ /* 0x000fc800078e33ff */
[----:B------:R-:W-:-:S05]  /*1020*/  IADD3 R0, R0, R12, RZ ;  /* 0x0000000c00007210 */ /* 0x000fca0007ffe0ff */
[----:B------:R2:W-:Y:S01]  /*1030*/  STL [R1+0x15c], R0 ;  /* 0x00015c0001007387 */ /* 0x0005e20000100800 */
[----:B------:R-:W-:Y:S05]  /*1040*/  BRA `(.L_x_2277) ;  /* 0x0000004000007947 */ /* 0x000fea0003800000 */
.L_x_2265:
[----:B------:R-:W-:Y:S01]  /*1050*/  MOV R0, UR5 ;  /* 0x0000000500007c02 */ /* 0x000fe20008000f00 */
[----:B------:R2:W-:Y:S04]  /*1060*/  STL [R1+0x15c], RZ ;  /* 0x00015cff01007387 */ /* 0x0005e80000100800 */
[----:B------:R2:W-:Y:S04]  /*1070*/  STL [R1+0xd4], R0 ;  /* 0x0000d40001007387 */ /* 0x0005e80000100800 */
[----:B------:R2:W-:Y:S02]  /*1080*/  STL [R1+0xa8], RZ ;  /* 0x0000a8ff01007387 */ /* 0x0005e40000100800 */
.L_x_2277:
[----:B------:R-:W3:Y:S04]  /*1090*/  LDL R4, [R1+0x15c] ;  /* 0x00015c0001047983 */ /* 0x000ee80000100800 */
[----:B--2---:R-:W2:Y:S04]  /*10a0*/  LDL R0, [R1+0xd4] ;  /* 0x0000d40001007983 */ /* 0x004ea80000100800 */
[----:B------:R-:W4:Y:S04]  /*10b0*/  LDL R3, [R1+0xa8] ;  /* 0x0000a80001037983 */ /* 0x000f280000100800 */
[----:B-1----:R-:W5:Y:S01]  /*10c0*/  LDL R2, [R1+0xac] ;  /* 0x0000ac0001027983 */ /* 0x002f620000100800 */
[----:B------:R-:W-:Y:S01]  /*10d0*/  ISETP.NE.AND P0, PT, R13, RZ, PT ;  /* 0x000000ff0d00720c */ /* 0x000fe20003f05270 */
[----:B------:R-:W-:Y:S01]  /*10e0*/  WARPSYNC 0xffffffff ;  /* 0xffffffff00007948 */ /* 0x000fe20003800000 */
[----:B---3--:R-:W-:Y:S01]  /*10f0*/  IMAD.MOV.U32 R5, RZ, RZ, R4 ;  /* 0x000000ffff057224 */ /* 0x008fe200078e0004 */
[----:B--2---:R-:W-:Y:S01]  /*1100*/  MOV R4, R0 ;  /* 0x0000000000047202 */ /* 0x004fe20000000f00 */
[----:B----4-:R-:W-:Y:S01]  /*1110*/  IMAD.MOV.U32 R6, RZ, RZ, R3 ;  /* 0x000000ffff067224 */ /* 0x010fe200078e0003 */
[----:B-----5:R-:W-:-:S08]  /*1120*/  MOV R7, R2 ;  /* 0x0000000200077202 */ /* 0x020fd00000000f00 */
[----:B------:R1:W-:Y:S04]  /*1130*/  @!P0 STS.128 [0x20080], R4 ;  /* 0x02008004ff008388 */ /* 0x0003e80000000c00 */
[----:B------:R-:W-:Y:S06]  /*1140*/  BAR.ARV 0x5, 0x100 ;  /* 0x0144000000007b1d */ /* 0x000fec0000002000 */
.L_x_2263:
[----:B--23--:R-:W2:Y:S02]  /*1150*/  LDL R0, [R1+0xac] ;  /* 0x0000ac0001007983 */ /* 0x00cea40000100800 */
[----:B--2---:R-:W-:-:S13]  /*1160*/  ISETP.GE.AND P0, PT, R0, c[0x0][0x53c], PT ;  /* 0x00014f0000007a0c */ /* 0x004fda0003f06270 */
[----:B------:R-:W-:Y:S05]  /*1170*/  @P0 EXIT ;  /* 0x000000000000094d */ /* 0x000fea0003800000 */
[----:B------:R-:W2:Y:S01]  /*1180*/  S2R R18, SR_TID.X ;  /* 0x0000000000127919 */ /* 0x000ea20000002100 */
[----:B------:R-:W-:Y:S01]  /*1190*/  IMAD.MOV.U32 R194, RZ, RZ, 0x20 ;  /* 0x00000020ffc27424 */ /* 0x000fe200078e00ff */
[----:B------:R-:W-:Y:S01]  /*11a0*/  ULDC UR7, c[0x0][0x20] ;  /* 0x0000080000077ab9 */ /* 0x000fe20000000800 */
[----:B------:R-:W-:Y:S01]  /*11b0*/  IMAD.MOV.U32 R195, RZ, RZ, 0x40 ;  /* 0x00000040ffc37424 */ /* 0x000fe200078e00ff */
[----:B------:R-:W-:Y:S02]  /*11c0*/  UIADD3 UR7, UP0, UR4, UR7, URZ ;  /* 0x0000000704077290 */ /* 0x000fe4000ff1e03f */
[----:B------:R-:W-:Y:S02]  /*11d0*/  ULDC UR6, c[0x0][0x24] ;  /* 0x0000090000067ab9 */ /* 0x000fe40000000800 */
[----:B------:R-:W-:Y:S01]  /*11e0*/  UIADD3.X UR6, URZ, UR6, URZ, UP0, !UPT ;  /* 0x000000063f067290 */ /* 0x000fe200087fe43f */
[----:B--2---:R-:W-:-:S04]  /*11f0*/  SHF.R.S32.HI R12, RZ, 0x1f, R18 ;  /* 0x0000001fff0c7819 */ /* 0x004fc80000011412 */
[CC--:B------:R-:W-:Y:S02]  /*1200*/  LEA.HI R3, R12.reuse, R18.reuse, RZ, 0x4 ;  /* 0x000000120c037211 */ /* 0x0c0fe400078f20ff */
[----:B-1----:R-:W-:Y:S02]  /*1210*/  LEA.HI R6, R12, R18, RZ, 0x2 ;  /* 0x000000120c067211 */ /* 0x002fe400078f10ff */
        /* <DEDUP_REMOVED lines=12> */
[C---:B------:R-:W-:Y:S01]  /*12e0*/  LOP3.LUT R3, R193.reuse, 0xfffffff8, RZ, 0xc0, !PT ;  /* 0xfffffff8c1037812 */ /* 0x040fe200078ec0ff */
[----:B------:R-:W-:Y:S01]  /*12f0*/  IMAD.SHL.U32 R193, R193, 0x40, RZ ;  /* 0x00000040c1c17824 */ /* 0x000fe200078e00ff */
[CC--:B------:R-:W-:Y:S01]  /*1300*/  LEA.HI R5, R12.reuse, R18.reuse, RZ, 0x5 ;  /* 0x000000120c057211 */ /* 0x0c0fe200078f28ff */
[----:B------:R-:W-:Y:S01]  /*1310*/  IMAD.IADD R0, R7, 0x1, -R4 ;  /* 0x0000000107007824 */ /* 0x000fe200078e0a04 */
[----:B------:R-:W-:Y:S01]  /*1320*/  LEA.HI R145, R12, R18, RZ, 0x3 ;  /* 0x000000120c917211 */ /* 0x000fe200078f18ff */
[----:B------:R-:W-:Y:S01]  /*1330*/  IMAD.IADD R9, R2, 0x1, -R3 ;  /* 0x0000000102097824 */ /* 0x000fe200078e0a03 */
[--C-:B------:R-:W-:Y:S02]  /*1340*/  SHF.R.S32.HI R7, RZ, 0x5, R5.reuse ;  /* 0x00000005ff077819 */ /* 0x100fe40000011405 */
[----:B------:R-:W-:Y:S02]  /*1350*/  SHF.R.S32.HI R4, RZ, 0x1f, R5 ;  /* 0x0000001fff047819 */ /* 0x000fe40000011405 */
[----:B------:R-:W-:-:S02]  /*1360*/  LOP3.LUT R2, R6, 0xfffffffc, RZ, 0xc0, !PT ;  /* 0xfffffffc06027812 */ /* 0x000fc400078ec0ff */
[----:B------:R-:W-:Y:S02]  /*1370*/  LOP3.LUT R146, R145, 0xfffffff8, RZ, 0xc0, !PT ;  /* 0xfffffff891927812 */ /* 0x000fe400078ec0ff */
[----:B------:R-:W-:Y:S01]  /*1380*/  LEA.HI R4, R4, R7, RZ, 0x3 ;  /* 0x0000000704047211 */ /* 0x000fe200078f18ff */
[C---:B------:R-:W-:Y:S01]  /*1390*/  IMAD.IADD R2, R18.reuse, 0x1, -R2 ;  /* 0x0000000112027824 */ /* 0x040fe200078e0a02 */
[----:B------:R-:W-:Y:S01]  /*13a0*/  LOP3.LUT R5, R5, 0xffffffe0, RZ, 0xc0, !PT ;  /* 0xffffffe005057812 */ /* 0x000fe200078ec0ff */
[----:B------:R-:W-:Y:S01]  /*13b0*/  IMAD.IADD R146, R18, 0x1, -R146 ;  /* 0x0000000112927824 */ /* 0x000fe200078e0a92 */
[----:B------:R-:W-:Y:S02]  /*13c0*/  LOP3.LUT R4, R4, 0xffffff8, RZ, 0xc0, !PT ;  /* 0x0ffffff804047812 */ /* 0x000fe400078ec0ff */
[----:B------:R-:W-:Y:S01]  /*13d0*/  LEA.HI R6, R2, R2, RZ, 0x1 ;  /* 0x0000000202067211 */ /* 0x000fe200078f08ff */
[----:B------:R-:W-:Y:S01]  /*13e0*/  IMAD.SHL.U32 R3, R146, 0x40, RZ ;  /* 0x0000004092037824 */ /* 0x000fe200078e00ff */
[----:B------:R-:W-:Y:S01]  /*13f0*/  LOP3.LUT P3, RZ, R0, 0x2, RZ, 0xc0, !PT ;  /* 0x0000000200ff7812 */ /* 0x000fe2000786c0ff */
[----:B------:R-:W-:Y:S01]  /*1400*/  IMAD.IADD R8, R7, 0x1, -R4 ;  /* 0x0000000107087824 */ /* 0x000fe200078e0a04 */
[----:B------:R-:W-:Y:S01]  /*1410*/  LOP3.LUT R4, R6, 0x1ffffffe, RZ, 0xc0, !PT ;  /* 0x1ffffffe06047812 */ /* 0x000fe200078ec0ff */
[----:B------:R-:W-:Y:S01]  /*1420*/  IMAD.IADD R17, R18, 0x1, -R5 ;  /* 0x0000000112117824 */ /* 0x000fe200078e0a05 */
[----:B------:R-:W-:Y:S01]  /*1430*/  LOP3.LUT R3, R3, 0x1c0, RZ, 0xc0, !PT ;  /* 0x000001c003037812 */ /* 0x000fe200078ec0ff */
[----:B------:R-:W-:Y:S01]  /*1440*/  IMAD.SHL.U32 R7, R7, 0x400, RZ ;  /* 0x0000040007077824 */ /* 0x000fe200078e00ff */
[----:B------:R-:W-:Y:S01]  /*1450*/  LOP3.LUT P0, RZ, R0, 0x4, RZ, 0xc0, !PT ;  /* 0x0000000400ff7812 */ /* 0x000fe2000780c0ff */
[C---:B------:R-:W-:Y:S01]  /*1460*/  IMAD.IADD R13, R2.reuse, 0x1, -R4 ;  /* 0x00000001020d7824 */ /* 0x040fe200078e0a04 */
[----:B------:R-:W-:Y:S01]  /*1470*/  LOP3.LUT R5, R3, 0x8, R145, 0xf8, !PT ;  /* 0x0000000803057812 */ /* 0x000fe200078ef891 */
[----:B------:R-:W-:Y:S01]  /*1480*/  IMAD R6, R2, 0x2, R7 ;  /* 0x0000000202067824 */ /* 0x000fe200078e0207 */
[----:B------:R-:W-:Y:S01]  /*1490*/  SHF.R.U32.HI R3, RZ, 0x3, R3 ;  /* 0x00000003ff037819 */ /* 0x000fe20000011603 */
[----:B------:R-:W-:Y:S01]  /*14a0*/  IMAD.SHL.U32 R2, R0, 0x40, RZ ;  /* 0x0000004000027824 */ /* 0x000fe200078e00ff */
[----:B------:R-:W-:Y:S01]  /*14b0*/  SHF.R.S32.HI R10, RZ, 0x1f, R17 ;  /* 0x0000001fff0a7819 */ /* 0x000fe20000011411 */
[----:B------:R-:W-:Y:S01]  /*14c0*/  IMAD.SHL.U32 R4, R11, 0x8, RZ ;  /* 0x000000080b047824 */ /* 0x000fe200078e00ff */
[----:B------:R-:W-:Y:S01]  /*14d0*/  LOP3.LUT R192, R5, R3, RZ, 0x3c, !PT ;  /* 0x0000000305c07212 */ /* 0x000fe200078e3cff */
[----:B------:R-:W-:Y:S01]  /*14e0*/  IMAD.SHL.U32 R140, R146, 0x8, RZ ;  /* 0x00000008928c7824 */ /* 0x000fe200078e00ff */
[----:B------:R-:W-:Y:S01]  /*14f0*/  LEA.HI R10, R10, R17, RZ, 0x2 ;  /* 0x000000110a0a7211 */ /* 0x000fe200078f10ff */
[----:B------:R-:W-:Y:S01]  /*1500*/  IMAD.SHL.U32 R142, R146, 0x4, RZ ;  /* 0x00000004928e7824 */ /* 0x000fe200078e00ff */
[----:B------:R-:W-:Y:S01]  /*1510*/  LOP3.LUT R5, R0, 0x1, RZ, 0xc0, !PT ;  /* 0x0000000100057812 */ /* 0x000fe200078ec0ff */
[----:B------:R-:W-:Y:S01]  /*1520*/  IMAD.SHL.U32 R0, R9, 0x40, RZ ;  /* 0x0000004009007824 */ /* 0x000fe200078e00ff */
[----:B------:R-:W-:Y:S01]  /*1530*/  LOP3.LUT R2, R2, 0x1c0, RZ, 0xc0, !PT ;  /* 0x000001c002027812 */ /* 0x000fe200078ec0ff */
[----:B------:R-:W-:Y:S01]  /*1540*/  IMAD R192, R11, 0x200, R192 ;  /* 0x000002000bc07824 */ /* 0x000fe200078e02c0 */
[----:B------:R-:W-:-:S02]  /*1550*/  SHF.R.S32.HI R3, RZ, 0x2, R10 ;  /* 0x00000002ff037819 */ /* 0x000fc4000001140a */
[----:B------:R-:W-:Y:S02]  /*1560*/  LEA.HI R2, R2, R2, RZ, 0x1d ;  /* 0x0000000202027211 */ /* 0x000fe400078fe8ff */
[----:B------:R-:W-:Y:S01]  /*1570*/  LOP3.LUT R0, R0, 0x1c0, RZ, 0xc0, !PT ;  /* 0x000001c000007812 */ /* 0x000fe200078ec0ff */
[----:B------:R-:W-:Y:S01]  /*1580*/  IMAD R16, R8, 0x10, R3 ;  /* 0x0000001008107824 */ /* 0x000fe200078e0203 */
[----:B------:R-:W-:Y:S01]  /*1590*/  ISETP.NE.U32.AND P4, PT, R5, 0x1, PT ;  /* 0x000000010500780c */ /* 0x000fe20003f85070 */
[----:B------:R-:W-:Y:S01]  /*15a0*/  IMAD.IADD R3, R6, 0x1, R2 ;  /* 0x0000000106037824 */ /* 0x000fe200078e0202 */
[----:B------:R-:W-:Y:S02]  /*15b0*/  LOP3.LUT R2, R0, 0x8, R4, 0xf8, !PT ;  /* 0x0000000800027812 */ /* 0x000fe400078ef804 */
[----:B------:R-:W-:Y:S01]  /*15c0*/  SHF.R.U32.HI R0, RZ, 0x3, R0 ;  /* 0x00000003ff007819 */ /* 0x000fe20000011600 */
[----:B------:R-:W-:Y:S01]  /*15d0*/  IMAD.SHL.U32 R15, R3, 0x2, RZ ;  /* 0x00000002030f7824 */ /* 0x000fe200078e00ff */
[----:B------:R-:W-:Y:S01]  /*15e0*/  LOP3.LUT R193, R193, 0xfffffe00, RZ, 0xc0, !PT ;  /* 0xfffffe00c1c17812 */ /* 0x000fe200078ec0ff */
[----:B------:R-:W-:Y:S01]  /*15f0*/  STL [R1+0x1e0], R16 ;  /* 0x0001e01001007387 */ /* 0x000fe20000100800 */
[----:B------:R-:W-:-:S02]  /*1600*/  LOP3.LUT R0, R2, R0, RZ, 0x3c, !PT ;  /* 0x0000000002007212 */ /* 0x000fc400078e3cff */
[----:B------:R-:W-:Y:S01]  /*1610*/  SHF.R.S32.HI R145, RZ, 0x3, R145 ;  /* 0x00000003ff917819 */ /* 0x000fe20000011491 */
[----:B------:R-:W-:Y:S01]  /*1620*/  STL [R1+0xb4], R15 ;  /* 0x0000b40f01007387 */ /* 0x000fe20000100800 */
[CC--:B------:R-:W-:Y:S02]  /*1630*/  IADD3 R197, R0.reuse, R193.reuse, R7 ;  /* 0x000000c100c57210 */ /* 0x0c0fe40007ffe007 */
[----:B------:R-:W-:Y:S01]  /*1640*/  LOP3.LUT R193, R0, R193, RZ, 0xfc, !PT ;  /* 0x000000c100c17212 */ /* 0x000fe200078efcff */
[----:B------:R-:W-:Y:S01]  /*1650*/  IMAD.SHL.U32 R0, R145, 0x40, RZ ;  /* 0x0000004091007824 */ /* 0x000fe200078e00ff */
[----:B------:R-:W-:Y:S02]  /*1660*/  IADD3 R2, R15, 0x80, RZ ;  /* 0x000000800f027810 */ /* 0x000fe40007ffe0ff */
[----:B------:R-:W-:Y:S02]  /*1670*/  IADD3 R3, R145, 0x20, RZ ;  /* 0x0000002091037810 */ /* 0x000fe40007ffe0ff */
[----:B------:R-:W-:-:S02]  /*1680*/  IADD3 R14, R15, 0x70, RZ ;  /* 0x000000700f0e7810 */ /* 0x000fc40007ffe0ff */
[----:B------:R-:W-:Y:S02]  /*1690*/  @P4 IADD3 R14, R2, 0x10, RZ ;  /* 0x00000010020e4810 */ /* 0x000fe40007ffe0ff */
[----:B------:R-:W-:Y:S02]  /*16a0*/  LEA.HI R7, R12, R18, RZ, 0x6 ;  /* 0x000000120c077211 */ /* 0x000fe400078f30ff */
[----:B------:R-:W-:Y:S01]  /*16b0*/  LOP3.LUT R2, R0, 0x1c0, RZ, 0xc0, !PT ;  /* 0x000001c000027812 */ /* 0x000fe200078ec0ff */
[----:B------:R-:W-:Y:S01]  /*16c0*/  IMAD.SHL.U32 R0, R3, 0x40, RZ ;  /* 0x0000004003007824 */ /* 0x000fe200078e00ff */
[----:B------:R-:W-:Y:S01]  /*16d0*/  SHF.R.S32.HI R12, RZ, 0x1f, R3 ;  /* 0x0000001fff0c7819 */ /* 0x000fe20000011403 */
[----:B------:R-:W-:Y:S01]  /*16e0*/  IMAD.SHL.U32 R7, R7, 0x8, RZ ;  /* 0x0000000807077824 */ /* 0x000fe200078e00ff */
[----:B------:R-:W-:Y:S01]  /*16f0*/  R2P PR, R9, 0x6 ;  /* 0x0000000609007804 */ /* 0x000fe20000000000 */
[----:B------:R-:W-:Y:S01]  /*1700*/  STL [R1+0xb8], R14 ;  /* 0x0000b80e01007387 */ /* 0x000fe20000100800 */
[----:B------:R-:W-:-:S02]  /*1710*/  LEA.HI R12, R12, R3, RZ, 0x3 ;  /* 0x000000030c0c7211 */ /* 0x000fc400078f18ff */
[----:B------:R-:W-:Y:S02]  /*1720*/  LOP3.LUT R3, R0, 0x1c0, RZ, 0xc0, !PT ;  /* 0x000001c000037812 */ /* 0x000fe400078ec0ff */
[----:B------:R-:W-:Y:S01]  /*1730*/  LOP3.LUT R0, R2, 0x38, R140, 0xf8, !PT ;  /* 0x0000003802007812 */ /* 0x000fe200078ef88c */
[----:B------:R-:W-:Y:S01]  /*1740*/  IMAD.SHL.U32 R12, R12, 0x40, RZ ;  /* 0x000000400c0c7824 */ /* 0x000fe200078e00ff */
[----:B------:R-:W-:Y:S02]  /*1750*/  SHF.R.U32.HI R3, RZ, 0x3, R2 ;  /* 0x00000003ff037819 */ /* 0x000fe40000011602 */
[----:B------:R-:W-:Y:S02]  /*1760*/  LOP3.LUT R2, R10, 0x7ffffffc, RZ, 0xc0, !PT ;  /* 0x7ffffffc0a027812 */ /* 0x000fe400078ec0ff */
[----:B------:R-:W-:Y:S02]  /*1770*/  LOP3.LUT R4, R0, R3, RZ, 0x3c, !PT ;  /* 0x0000000300047212 */ /* 0x000fe400078e3cff */
[----:B------:R-:W-:Y:S01]  /*1780*/  LOP3.LUT R7, R7, 0xfffffe00, RZ, 0xc0, !PT ;  /* 0xfffffe0007077812 */ /* 0x000fe200078ec0ff */
[----:B------:R-:W-:Y:S01]  /*1790*/  IMAD.IADD R3, R17, 0x1, -R2 ;  /* 0x0000000111037824 */ /* 0x000fe200078e0a02 */
[----:B------:R-:W-:Y:S01]  /*17a0*/  IADD3 R144, R140, 0x40, RZ ;  /* 0x000000408c907810 */ /* 0x000fe20007ffe0ff */
[----:B------:R1:W-:Y:S01]  /*17b0*/  STL [R1+0x1dc], R4 ;  /* 0x0001dc0401007387 */ /* 0x0003e20000100800 */
[----:B------:R-:W-:-:S02]  /*17c0*/  LOP3.LUT R245, R4, R7, RZ, 0xfc, !PT ;  /* 0x0000000704f57212 */ /* 0x000fc400078efcff */
[C---:B------:R-:W-:Y:S02]  /*17d0*/  SEL R2, R194.reuse, 0xffffffe0, !P3 ;  /* 0xffffffe0c2027807 */ /* 0x040fe40005800000 */
[----:B------:R-:W-:Y:S01]  /*17e0*/  SHF.R.S32.HI R0, RZ, 0x1f, R144 ;  /* 0x0000001fff007819 */ /* 0x000fe20000011490 */
[----:B------:R-:W-:Y:S01]  /*17f0*/  IMAD.SHL.U32 R245, R245, 0x2, RZ ;  /* 0x00000002f5f57824 */ /* 0x000fe200078e00ff */
[----:B------:R-:W-:Y:S02]  /*1800*/  SEL R194, R194, 0xffffffe0, !P1 ;  /* 0xffffffe0c2c27807 */ /* 0x000fe40004800000 */
[----:B------:R-:W-:Y:S02]  /*1810*/  LEA.HI R238, R0, R144, RZ, 0x3 ;  /* 0x0000009000ee7211 */ /* 0x000fe400078f18ff */
[----:B------:R-:W-:Y:S02]  /*1820*/  SEL R0, R195, 0xffffffc0, !P0 ;  /* 0xffffffc0c3007807 */ /* 0x000fe40004000000 */
[----:B------:R-:W-:-:S02]  /*1830*/  LEA R197, R197, 0x10080, 0x1 ;  /* 0x00010080c5c57811 */ /* 0x000fc400078e08ff */
[----:B------:R-:W-:Y:S02]  /*1840*/  LEA R193, R193, 0x4080, 0x1 ;  /* 0x00004080c1c17811 */ /* 0x000fe400078e08ff */
[----:B------:R-:W-:Y:S01]  /*1850*/  SEL R195, R195, 0xffffffc0, !P2 ;  /* 0xffffffc0c3c37807 */ /* 0x000fe20005000000 */
[C---:B------:R-:W-:Y:S01]  /*1860*/  IMAD.IADD R198, R197.reuse, 0x1, R194 ;  /* 0x00000001c5c67824 */ /* 0x040fe200078e02c2 */
[----:B------:R-:W-:Y:S01]  /*1870*/  IADD3 R228, R140, 0x80, RZ ;  /* 0x000000808ce47810 */ /* 0x000fe20007ffe0ff */
[----:B------:R-:W-:Y:S01]  /*1880*/  IMAD.IADD R194, R194, 0x1, R193 ;  /* 0x00000001c2c27824 */ /* 0x000fe200078e02c1 */
[----:B------:R-:W-:Y:S01]  /*1890*/  IADD3 R229, R140, 0xc0, RZ ;  /* 0x000000c08ce57810 */ /* 0x000fe20007ffe0ff */
[----:B------:R-:W-:Y:S01]  /*18a0*/  IMAD.IADD R200, R197, 0x1, R195 ;  /* 0x00000001c5c87824 */ /* 0x000fe200078e02c3 */
[----:B------:R-:W-:Y:S01]  /*18b0*/  LOP3.LUT R238, R238, 0xfffffff8, RZ, 0xc0, !PT ;  /* 0xfffffff8eeee7812 */ /* 0x000fe200078ec0ff */
[----:B------:R-:W-:Y:S01]  /*18c0*/  IMAD.IADD R196, R195, 0x1, R193 ;  /* 0x00000001c3c47824 */ /* 0x000fe200078e02c1 */
[----:B------:R-:W-:Y:S01]  /*18d0*/  SHF.R.S32.HI R141, RZ, 0x1f, R140 ;  /* 0x0000001fff8d7819 */ /* 0x000fe2000001148c */
[----:B-1----:R-:W-:Y:S01]  /*18e0*/  IMAD.SHL.U32 R4, R3, 0x2, RZ ;  /* 0x0000000203047824 */ /* 0x002fe200078e00ff */
[----:B------:R-:W-:Y:S01]  /*18f0*/  SHF.R.S32.HI R250, RZ, 0x1f, R228 ;  /* 0x0000001ffffa7819 */ /* 0x000fe200000114e4 */
[----:B------:R-:W-:Y:S01]  /*1900*/  IMAD R3, R13, 0x8, R16 ;  /* 0x000000080d037824 */ /* 0x000fe200078e0210 */
[----:B------:R-:W-:Y:S01]  /*1910*/  SHF.R.S32.HI R249, RZ, 0x1f, R229 ;  /* 0x0000001ffff97819 */ /* 0x000fe200000114e5 */
[----:B------:R-:W-:Y:S01]  /*1920*/  IMAD.IADD R199, R198, 0x1, R195 ;  /* 0x00000001c6c77824 */ /* 0x000fe200078e02c3 */
[C---:B------:R-:W-:Y:S01]  /*1930*/  IADD3 R38, R4.reuse, 0x8, RZ ;  /* 0x0000000804267810 */ /* 0x040fe20007ffe0ff */
[----:B------:R-:W-:Y:S01]  /*1940*/  STL [R1+0x158], R4 ;  /* 0x0001580401007387 */ /* 0x000fe20000100800 */
[C---:B------:R-:W-:Y:S01]  /*1950*/  IADD3 R36, R4.reuse, 0x18, RZ ;  /* 0x0000001804247810 */ /* 0x040fe20007ffe0ff */
[----:B------:R-:W-:Y:S01]  /*1960*/  IMAD.IADD R195, R195, 0x1, R194 ;  /* 0x00000001c3c37824 */ /* 0x000fe200078e02c2 */
[----:B------:R-:W-:Y:S01]  /*1970*/  SHF.R.S32.HI R13, RZ, 0x1f, R38 ;  /* 0x0000001fff0d7819 */ /* 0x000fe20000011426 */
        /* <DEDUP_REMOVED lines=19> */
[----:B-1----:R-:W-:-:S02]  /*1ab0*/  IADD3 R3, R4, 0xe8, RZ ;  /* 0x000000e804037810 */ /* 0x002fc40007ffe0ff */
[C---:B------:R-:W-:Y:S01]  /*1ac0*/  IADD3 R35, R4.reuse, 0x20, RZ ;  /* 0x0000002004237810 */ /* 0x040fe20007ffe0ff */
[----:B------:R-:W-:Y:S01]  /*1ad0*/  STL [R1+0x100], R9 ;  /* 0x0001000901007387 */ /* 0x000fe20000100800 */
[----:B--2---:R-:W-:Y:S02]  /*1ae0*/  SHF.R.S32.HI R13, RZ, 0x1f, R36 ;  /* 0x0000001fff0d7819 */ /* 0x004fe40000011424 */
        /* <DEDUP_REMOVED lines=23> */
[----:B-1----:R-:W-:-:S02]  /*1c60*/  SHF.R.S32.HI R13, RZ, 0x1f, R33 ;  /* 0x0000001fff0d7819 */ /* 0x002fc40000011421 */
[----:B------:R-:W-:Y:S01]  /*1c70*/  LOP3.LUT R12, R12, 0xfffffe00, RZ, 0xc0, !PT ;  /* 0xfffffe000c0c7812 */ /* 0x000fe200078ec0ff */
[----:B------:R-:W-:Y:S01]  /*1c80*/  STL [R1+0xf0], R5 ;  /* 0x0000f00501007387 */ /* 0x000fe20000100800 */
[----:B------:R-:W-:Y:S02]  /*1c90*/  LEA R192, R192, 0xa080, 0x1 ;  /* 0x0000a080c0c07811 */ /* 0x000fe400078e08ff */
[----:B------:R-:W-:Y:S01]  /*1ca0*/  SHF.R.S32.HI R248, RZ, 0x1f, R238 ;  /* 0x0000001ffff87819 */ /* 0x000fe200000114ee */
[----:B------:R1:W-:Y:S01]  /*1cb0*/  STL [R1+0x1c4], R13 ;  /* 0x0001c40d01007387 */ /* 0x0003e20000100800 */
[----:B--2---:R-:W-:-:S03]  /*1cc0*/  SHF.R.S32.HI R6, RZ, 0x1f, R6 ;  /* 0x0000001fff067819 */ /* 0x004fc60000011406 */
[----:B------:R-:W-:Y:S01]  /*1cd0*/  STL [R1+0xec], R4 ;  /* 0x0000ec0401007387 */ /* 0x000fe20000100800 */
[----:B---3--:R-:W-:-:S03]  /*1ce0*/  SHF.R.S32.HI R37, RZ, 0x1f, R37 ;  /* 0x0000001fff257819 */ /* 0x008fc60000011425 */
[----:B------:R2:W-:Y:S01]  /*1cf0*/  STL [R1+0x16c], R6 ;  /* 0x00016c0601007387 */ /* 0x0005e20000100800 */
[----:B----4-:R-:W-:-:S03]  /*1d00*/  SHF.R.S32.HI R35, RZ, 0x1f, R35 ;  /* 0x0000001fff237819 */ /* 0x010fc60000011423 */
[----:B------:R3:W-:Y:S01]  /*1d10*/  STL [R1+0x140], R31 ;  /* 0x0001401f01007387 */ /* 0x0007e20000100800 */
[----:B-----5:R-:W-:-:S03]  /*1d20*/  SHF.R.S32.HI R34, RZ, 0x1f, R34 ;  /* 0x0000001fff227819 */ /* 0x020fc60000011422 */
[----:B------:R4:W-:Y:S01]  /*1d30*/  STL [R1+0x138], R29 ;  /* 0x0001381d01007387 */ /* 0x0009e20000100800 */
[----:B------:R-:W-:-:S03]  /*1d40*/  SHF.R.S32.HI R32, RZ, 0x1f, R32 ;  /* 0x0000001fff207819 */ /* 0x000fc60000011420 */
[----:B------:R5:W-:Y:S04]  /*1d50*/  STL [R1+0xe0], R28 ;  /* 0x0000e01c01007387 */ /* 0x000be80000100800 */
[----:B------:R5:W-:Y:S01]  /*1d60*/  STL [R1+0x130], R26 ;  /* 0x0001301a01007387 */ /* 0x000be20000100800 */
[----:B-1----:R-:W-:-:S03]  /*1d70*/  SHF.R.S32.HI R13, RZ, 0x1f, R30 ;  /* 0x0000001fff0d7819 */ /* 0x002fc6000001141e */
[----:B------:R1:W-:Y:S04]  /*1d80*/  STL [R1+0x12c], R25 ;  /* 0x00012c1901007387 */ /* 0x0003e80000100800 */
[----:B------:R1:W-:Y:S01]  /*1d90*/  STL [R1+0x1b8], R13 ;  /* 0x0001b80d01007387 */ /* 0x0003e20000100800 */
[----:B--2---:R-:W-:Y:S02]  /*1da0*/  SHF.R.S32.HI R6, RZ, 0x1f, R5 ;  /* 0x0000001fff067819 */ /* 0x004fe40000011405 */
[----:B------:R-:W-:Y:S01]  /*1db0*/  SHF.R.S32.HI R5, RZ, 0x1f, R4 ;  /* 0x0000001fff057819 */ /* 0x000fe20000011404 */
[----:B------:R2:W-:Y:S01]  /*1dc0*/  STL [R1+0x124], R23 ;  /* 0x0001241701007387 */ /* 0x0005e20000100800 */
[----:B------:R-:W-:Y:S01]  /*1dd0*/  IMAD.IADD R4, R15, 0x1, R0 ;  /* 0x000000010f047824 */ /* 0x000fe200078e0200 */
[----:B---3--:R-:W-:-:S02]  /*1de0*/  SHF.R.S32.HI R31, RZ, 0x1f, R31 ;  /* 0x0000001fff1f7819 */ /* 0x008fc4000001141f */
[----:B------:R3:W-:Y:S01]  /*1df0*/  STL [R1+0x120], R22 ;  /* 0x0001201601007387 */ /* 0x0007e20000100800 */
[----:B----4-:R-:W-:-:S03]  /*1e00*/  SHF.R.S32.HI R29, RZ, 0x1f, R29 ;  /* 0x0000001fff1d7819 */ /* 0x010fc6000001141d */
[----:B------:R4:W-:Y:S01]  /*1e10*/  STL [R1+0x118], R20 ;  /* 0x0001181401007387 */ /* 0x0009e20000100800 */
[----:B-----5:R-:W-:-:S03]  /*1e20*/  SHF.R.S32.HI R28, RZ, 0x1f, R28 ;  /* 0x0000001fff1c7819 */ /* 0x020fc6000001141c */
[----:B------:R5:W-:Y:S01]  /*1e30*/  STL [R1+0xdc], R19 ;  /* 0x0000dc1301007387 */ /* 0x000be20000100800 */
[----:B------:R-:W-:-:S03]  /*1e40*/  SHF.R.S32.HI R26, RZ, 0x1f, R26 ;  /* 0x0000001fff1a7819 */ /* 0x000fc6000001141a */
[----:B------:R5:W-:Y:S01]  /*1e50*/  STL [R1+0x110], R17 ;  /* 0x0001101101007387 */ /* 0x000be20000100800 */
[----:B-1----:R-:W-:-:S03]  /*1e60*/  SHF.R.S32.HI R25, RZ, 0x1f, R25 ;  /* 0x0000001fff197819 */ /* 0x002fc60000011419 */
[----:B------:R1:W-:Y:S01]  /*1e70*/  STL [R1+0x10c], R16 ;  /* 0x00010c1001007387 */ /* 0x0003e20000100800 */
[----:B------:R-:W-:-:S03]  /*1e80*/  SHF.R.S32.HI R13, RZ, 0x1f, R27 ;  /* 0x0000001fff0d7819 */ /* 0x000fc6000001141b */
[----:B------:R-:W-:Y:S01]  /*1e90*/  STL [R1+0x13c], R30 ;  /* 0x00013c1e01007387 */ /* 0x000fe20000100800 */
[----:B--2---:R-:W-:-:S03]  /*1ea0*/  SHF.R.S32.HI R23, RZ, 0x1f, R23 ;  /* 0x0000001fff177819 */ /* 0x004fc60000011417 */
[----:B------:R2:W-:Y:S01]  /*1eb0*/  STL [R1+0x1ac], R13 ;  /* 0x0001ac0d01007387 */ /* 0x0005e20000100800 */
[----:B---3--:R-:W-:-:S03]  /*1ec0*/  SHF.R.S32.HI R22, RZ, 0x1f, R22 ;  /* 0x0000001fff167819 */ /* 0x008fc60000011416 */
[----:B------:R-:W-:Y:S01]  /*1ed0*/  STL [R1+0x134], R27 ;  /* 0x0001341b01007387 */ /* 0x000fe20000100800 */
[----:B----4-:R-:W-:-:S03]  /*1ee0*/  SHF.R.S32.HI R20, RZ, 0x1f, R20 ;  /* 0x0000001fff147819 */ /* 0x010fc60000011414 */
[----:B------:R-:W-:Y:S01]  /*1ef0*/  STL [R1+0x128], R24 ;  /* 0x0001281801007387 */ /* 0x000fe20000100800 */
[----:B-----5:R-:W-:-:S03]  /*1f00*/  SHF.R.S32.HI R19, RZ, 0x1f, R19 ;  /* 0x0000001fff137819 */ /* 0x020fc60000011413 */
[----:B------:R-:W-:Y:S01]  /*1f10*/  STL [R1+0x11c], R21 ;  /* 0x00011c1501007387 */ /* 0x000fe20000100800 */
[----:B------:R-:W-:-:S03]  /*1f20*/  SHF.R.S32.HI R17, RZ, 0x1f, R17 ;  /* 0x0000001fff117819 */ /* 0x000fc60000011411 */
[----:B------:R-:W-:Y:S01]  /*1f30*/  STL [R1+0x114], R18 ;  /* 0x0001141201007387 */ /* 0x000fe20000100800 */
[----:B-1----:R-:W-:-:S03]  /*1f40*/  SHF.R.S32.HI R16, RZ, 0x1f, R16 ;  /* 0x0000001fff107819 */ /* 0x002fc60000011410 */
[----:B------:R-:W-:Y:S04]  /*1f50*/  STL [R1+0x1d4], R37 ;  /* 0x0001d42501007387 */ /* 0x000fe80000100800 */
[----:B------:R-:W-:Y:S01]  /*1f60*/  STL [R1+0x1cc], R35 ;  /* 0x0001cc2301007387 */ /* 0x000fe20000100800 */
[----:B--2---:R-:W-:-:S03]  /*1f70*/  SHF.R.S32.HI R13, RZ, 0x1f, R24 ;  /* 0x0000001fff0d7819 */ /* 0x004fc60000011418 */
[----:B------:R-:W-:Y:S04]  /*1f80*/  STL [R1+0x1c8], R34 ;  /* 0x0001c82201007387 */ /* 0x000fe80000100800 */
[----:B------:R1:W-:Y:S04]  /*1f90*/  STL [R1+0x1a0], R13 ;  /* 0x0001a00d01007387 */ /* 0x0003e80000100800 */
[----:B------:R-:W-:Y:S04]  /*1fa0*/  STL [R1+0x1c0], R32 ;  /* 0x0001c02001007387 */ /* 0x000fe80000100800 */
[----:B------:R-:W-:Y:S04]  /*1fb0*/  STL [R1+0x1bc], R31 ;  /* 0x0001bc1f01007387 */ /* 0x000fe80000100800 */
[----:B------:R-:W-:Y:S04]  /*1fc0*/  STL [R1+0x1b4], R29 ;  /* 0x0001b41d01007387 */ /* 0x000fe80000100800 */
[----:B------:R-:W-:Y:S04]  /*1fd0*/  STL [R1+0x1b0], R28 ;  /* 0x0001b01c01007387 */ /* 0x000fe80000100800 */
[----:B------:R-:W-:Y:S04]  /*1fe0*/  STL [R1+0x1a8], R26 ;  /* 0x0001a81a01007387 */ /* 0x000fe80000100800 */
[----:B------:R-:W-:Y:S01]  /*1ff0*/  STL [R1+0x1a4], R25 ;  /* 0x0001a41901007387 */ /* 0x000fe20000100800 */
[----:B-1----:R-:W-:-:S03]  /*2000*/  SHF.R.S32.HI R13, RZ, 0x1f, R21 ;  /* 0x0000001fff0d7819 */ /* 0x002fc60000011415 */
        /* <DEDUP_REMOVED lines=11> */
[----:B------:R-:W-:Y:S01]  /*20c0*/  STL [R1+0xd0], R4 ;  /* 0x0000d00401007387 */ /* 0x000fe20000100800 */
[----:B-1----:R-:W-:Y:S02]  /*20d0*/  SHF.R.S32.HI R13, RZ, 0x1f, R11 ;  /* 0x0000001fff0d7819 */ /* 0x002fe4000001140b */
[----:B------:R-:W-:-:S02]  /*20e0*/  SHF.R.S32.HI R11, RZ, 0x1f, R10 ;  /* 0x0000001fff0b7819 */ /* 0x000fc4000001140a */
[----:B------:R-:W-:Y:S01]  /*20f0*/  SHF.R.S32.HI R10, RZ, 0x1f, R9 ;  /* 0x0000001fff0a7819 */ /* 0x000fe20000011409 */
[----:B------:R-:W-:Y:S01]  /*2100*/  STL [R1+0x17c], R13 ;  /* 0x00017c0d01007387 */ /* 0x000fe20000100800 */
[----:B------:R-:W-:Y:S02]  /*2110*/  SHF.R.S32.HI R9, RZ, 0x1f, R8 ;  /* 0x0000001fff097819 */ /* 0x000fe40000011408 */
[----:B------:R-:W-:Y:S01]  /*2120*/  SHF.R.S32.HI R8, RZ, 0x1f, R3 ;  /* 0x0000001fff087819 */ /* 0x000fe20000011403 */
[----:B------:R-:W-:Y:S01]  /*2130*/  IMAD.IADD R3, R15, 0x1, R2 ;  /* 0x000000010f037824 */ /* 0x000fe200078e0202 */
[----:B------:R-:W-:Y:S01]  /*2140*/  STL [R1+0x178], R11 ;  /* 0x0001780b01007387 */ /* 0x000fe20000100800 */
[----:B------:R-:W-:-:S03]  /*2150*/  IMAD.IADD R2, R2, 0x1, R14 ;  /* 0x0000000102027824 */ /* 0x000fc600078e020e */
[----:B------:R1:W-:Y:S04]  /*2160*/  STL [R1+0xc0], R3 ;  /* 0x0000c00301007387 */ /* 0x0003e80000100800 */
[----:B------:R-:W-:Y:S04]  /*2170*/  STL [R1+0x174], R10 ;  /* 0x0001740a01007387 */ /* 0x000fe80000100800 */
[----:B------:R-:W-:Y:S04]  /*2180*/  STL [R1+0x170], R9 ;  /* 0x0001700901007387 */ /* 0x000fe80000100800 */
[----:B------:R-:W-:Y:S04]  /*2190*/  STL [R1+0x168], R8 ;  /* 0x0001680801007387 */ /* 0x000fe80000100800 */
[----:B------:R-:W-:Y:S01]  /*21a0*/  STL [R1+0xbc], R2 ;  /* 0x0000bc0201007387 */ /* 0x000fe20000100800 */
[----:B-1----:R-:W-:-:S05]  /*21b0*/  IMAD.IADD R3, R0, 0x1, R3 ;  /* 0x0000000100037824 */ /* 0x002fca00078e0203 */
[----:B------:R1:W-:Y:S02]  /*21c0*/  STL [R1+0xcc], R3 ;  /* 0x0000cc0301007387 */ /* 0x0003e40000100800 */
[----:B-1----:R-:W-:Y:S02]  /*21d0*/  IMAD.IADD R3, R0, 0x1, R14 ;  /* 0x0000000100037824 */ /* 0x002fe400078e020e */
[----:B------:R-:W-:-:S03]  /*21e0*/  IMAD.IADD R0, R2, 0x1, R0 ;  /* 0x0000000102007824 */ /* 0x000fc600078e0200 */
[----:B------:R1:W-:Y:S04]  /*21f0*/  STL [R1+0xc8], R3 ;  /* 0x0000c80301007387 */ /* 0x0003e80000100800 */
[----:B------:R1:W-:Y:S02]  /*2200*/  STL [R1+0xc4], R0 ;  /* 0x0000c40001007387 */ /* 0x0003e40000100800 */
.L_x_2511:
[----:B------:R-:W2:Y:S01]  /*2210*/  LDL R24, [R1+0xac] ;  /* 0x0000ac0001187983 */ /* 0x000ea20000100800 */
[----:B------:R-:W-:-:S03]  /*2220*/  ISETP.NE.U32.AND P0, PT, RZ, c[0x0][0x370], PT ;  /* 0x0000dc00ff007a0c */ /* 0x000fc60003f05070 */
[----:B------:R-:W3:Y:S01]  /*2230*/  LDL R25, [R1+0xa8] ;  /* 0x0000a80001197983 */ /* 0x000ee20000100800 */
[----:B------:R-:W-:Y:S02]  /*2240*/  ISETP.NE.AND.EX P0, PT, RZ, c[0x0][0x374], PT, P0 ;  /* 0x0000dd00ff007a0c */ /* 0x000fe40003f05300 */
[----:B------:R-:W-:Y:S01]  /*2250*/  ISETP.NE.U32.AND P4, PT, RZ, c[0x0][0x358], PT ;  /* 0x0000d600ff007a0c */ /* 0x000fe20003f85070 */
[----:B------:R-:W-:Y:S02]  /*2260*/  IMAD.MOV.U32 R23, RZ, RZ, 0x4 ;  /* 0x00000004ff177424 */ /* 0x000fe400078e00ff */
[----:B-1----:R-:W-:Y:S01]  /*2270*/  IMAD.MOV.U32 R0, RZ, RZ, RZ ;  /* 0x000000ffff007224 */ /* 0x002fe200078e00ff */
[----:B------:R-:W-:Y:S02]  /*2280*/  ISETP.NE.AND.EX P4, PT, RZ, c[0x0][0x35c], PT, P4 ;  /* 0x0000d700ff007a0c */ /* 0x000fe40003f85340 */
[----:B------:R-:W-:Y:S01]  /*2290*/  ISETP.NE.U32.AND P3, PT, RZ, c[0x0][0x350], PT ;  /* 0x0000d400ff007a0c */ /* 0x000fe20003f65070 */
[----:B------:R-:W-:Y:S01]  /*22a0*/  IMAD.MOV.U32 R20, RZ, RZ, RZ ;  /* 0x000000ffff147224 */ /* 0x000fe200078e00ff */
[----:B------:R-:W-:-:S02]  /*22b0*/  ISETP.NE.U32.AND P2, PT, RZ, c[0x0][0x348], PT ;  /* 0x0000d200ff007a0c */ /* 0x000fc40003f45070 */
[----:B------:R-:W-:Y:S02]  /*22c0*/  ISETP.NE.AND.EX P3, PT, RZ, c[0x0][0x354], PT, P3 ;  /* 0x0000d500ff007a0c */ /* 0x000fe40003f65330 */
[----:B------:R-:W-:Y:S01]  /*22d0*/  ISETP.NE.AND.EX P2, PT, RZ, c[0x0][0x34c], PT, P2 ;  /* 0x0000d300ff007a0c */ /* 0x000fe20003f45320 */
[----:B------:R-:W-:Y:S02]  /*22e0*/  IMAD.MOV.U32 R22, RZ, RZ, RZ ;  /* 0x000000ffff167224 */ /* 0x000fe400078e00ff */
[----:B------:R-:W-:Y:S02]  /*22f0*/  IMAD.MOV.U32 R4, RZ, RZ, RZ ;  /* 0x000000ffff047224 */ /* 0x000fe400078e00ff */
[----:B--2---:R-:W-:-:S05]  /*2300*/  @P0 IMAD.WIDE R2, R24, R23, c[0x0][0x370] ;  /* 0x0000dc0018020625 */ /* 0x004fca00078e0217 */
[----:B------:R1:W2:Y:S01]  /*2310*/  @P0 LDG.E R0, [R2.64] ;  /* 0x0000000a02000981 */ /* 0x0002a2000c1e1900 */
[----:B------:R-:W-:-:S04]  /*2320*/  IMAD.WIDE R8, R24, R23, c[0x0][0x350] ;  /* 0x0000d40018087625 */ /* 0x000fc800078e0217 */
[CC--:B------:R-:W-:Y:S01]  /*2330*/  IMAD.WIDE R10, R24.reuse, R23.reuse, c[0x0][0x348] ;  /* 0x0000d200180a7625 */ /* 0x0c0fe200078e0217 */
[----:B------:R-:W4:Y:S04]  /*2340*/  @P3 LDG.E R22, [R8.64] ;  /* 0x0000000a08163981 */ /* 0x000f28000c1e1900 */
[----:B------:R-:W3:Y:S01]  /*2350*/  @P2 LDG.E R4, [R10.64] ;  /* 0x0000000a0a042981 */ /* 0x000ee2000c1e1900 */
[----:B-1----:R-:W-:-:S05]  /*2360*/  IMAD.WIDE R2, R24, R23, c[0x0][0x358] ;  /* 0x0000d60018027625 */ /* 0x002fca00078e0217 */
[----:B------:R-:W3:Y:S01]  /*2370*/  @P4 LDG.E R20, [R2.64] ;  /* 0x0000000a02144981 */ /* 0x000ee2000c1e1900 */
[----:B------:R-:W-:-:S04]  /*2380*/  ISETP.NE.U32.AND P1, PT, RZ, c[0x0][0x360], PT ;  /* 0x0000d800ff007a0c */ /* 0x000fc80003f25070 */
[----:B------:R-:W-:Y:S01]  /*2390*/  ISETP.NE.AND.EX P1, PT, RZ, c[0x0][0x364], PT, P1 ;  /* 0x0000d900ff007a0c */ /* 0x000fe20003f25310 */
[----:B------:R-:W-:Y:S01]  /*23a0*/  YIELD ;  /* 0x0000000000007946 */ /* 0x000fe20003800000 */
[----:B------:R-:W-:Y:S02]  /*23b0*/  ULDC UR5, c[0x0][0x2ac] ;  /* 0x0000ab0000057ab9 */ /* 0x000fe40000000800 */
[----:B------:R-:W-:Y:S01]  /*23c0*/  ULDC UR4, c[0x0][0x1d0] ;  /* 0x0000740000047ab9 */ /* 0x000fe20000000800 */
[----:B------:R-:W-:Y:S01]  /*23d0*/  IMAD.U32 R6, RZ, RZ, UR7 ;  /* 0x00000007ff067e24 */ /* 0x000fe2000f8e00ff */
[----:B------:R-:W-:Y:S01]  /*23e0*/  UIMAD UR4, UR5, UR4, URZ ;  /* 0x00000004050472a4 */ /* 0x000fe2000f8e023f */
[----:B------:R-:W-:-:S03]  /*23f0*/  MOV R19, c[0x0][0x168] ;  /* 0x00005a0000137a02 */ /* 0x000fc60000000f00 */
[----:B------:R-:W-:-:S03]  /*2400*/  IADD3 R172, P0, R6, 0x48, RZ ;  /* 0x0000004806ac7810 */ /* 0x000fc60007f1e0ff */
[----:B------:R-:W-:Y:S01]  /*2410*/  @P1 IMAD.WIDE R14, R24, R23, c[0x0][0x360] ;  /* 0x0000d800180e1625 */ /* 0x000fe200078e0217 */
[----:B------:R-:W-:-:S03]  /*2420*/  IADD3.X R173, RZ, UR6, RZ, P0, !PT ;  /* 0x00000006ffad7c10 */ /* 0x000fc600087fe4ff */
[----:B------:R-:W-:Y:S01]  /*2430*/  IMAD.U32 R18, RZ, RZ, UR4 ;  /* 0x00000004ff127e24 */ /* 0x000fe2000f8e00ff */
[----:B------:R1:W5:Y:S04]  /*2440*/  @P1 LDG.E R19, [R14.64] ;  /* 0x0000000a0e131981 */ /* 0x000368000c1e1900 */
[----:B--2---:R-:W-:Y:S01]  /*2450*/  STL [R1+0x48], R0 ;  /* 0x0000480001007387 */ /* 0x004fe20000100800 */
[----:B----4-:R-:W-:-:S03]  /*2460*/  IMAD.IADD R5, R22, 0x1, R0 ;  /* 0x0000000116057824 */ /* 0x010fc600078e0200 */
[----:B---3--:R2:W-:Y:S04]  /*2470*/  STL [R1+0x4c], R4 ;  /* 0x00004c0401007387 */ /* 0x0085e80000100800 */
[----:B------:R3:W-:Y:S04]  /*2480*/  STL [R1+0x50], R5 ;  /* 0x0000500501007387 */ /* 0x0007e80000100800 */
[----:B------:R4:W-:Y:S01]  /*2490*/  STL [R1+0x54], R20 ;  /* 0x0000541401007387 */ /* 0x0009e20000100800 */
[C---:B--2---:R-:W-:Y:S02]  /*24a0*/  LOP3.LUT R4, R25.reuse, 0xff000000, RZ, 0xc0, !PT ;  /* 0xff00000019047812 */ /* 0x044fe400078ec0ff */
[----:B---3--:R-:W-:-:S02]  /*24b0*/  LOP3.LUT R5, R25, 0xff0000, RZ, 0xc0, !PT ;  /* 0x00ff000019057812 */ /* 0x008fc400078ec0ff */
[----:B------:R-:W-:-:S04]  /*24c0*/  SHF.R.U32.HI R4, RZ, 0x8, R4 ;  /* 0x00000008ff047819 */ /* 0x000fc80000011604 */
[----:B-1----:R-:W-:Y:S01]  /*24d0*/  LEA.HI R14, R5, R4, RZ, 0x10 ;  /* 0x00000004050e7211 */ /* 0x002fe200078f80ff */
[----:B------:R-:W-:Y:S01]  /*24e0*/  IMAD.MOV.U32 R4, RZ, RZ, c[0x0][0x228] ;  /* 0x00008a00ff047624 */ /* 0x000fe200078e00ff */
[----:B------:R-:W-:Y:S05]  /*24f0*/  @P1 BRA `(.L_x_2278) ;  /* 0x0000004000001947 */ /* 0x000fea0003800000 */
[----:B------:R-:W-:Y:S05]  /*2500*/  @!P2 BRA `(.L_x_2278) ;  /* 0x000000300000a947 */ /* 0x000fea0003800000 */
[----:B------:R1:W2:Y:S04]  /*2510*/  LDG.E R5, [R10.64] ;  /* 0x0000000a0a057981 */ /* 0x0002a8000c1e1900 */
[----:B-1----:R-:W2:Y:S02]  /*2520*/  LDG.E R10, [R10.64+0x4] ;  /* 0x0000040a0a0a7981 */ /* 0x002ea4000c1e1900 */
[----:B--2--5:R-:W-:-:S05]  /*2530*/  IADD3 R19, -R5, R10, RZ ;  /* 0x0000000a05137210 */ /* 0x024fca0007ffe1ff */
.L_x_2278:
[----:B-----5:R1:W-:Y:S01]  /*2540*/  STL [R1+0x58], R19 ;  /* 0x0000581301007387 */ /* 0x0203e20000100800 */
[----:B------:R-:W-:-:S04]  /*2550*/  ISETP.NE.U32.AND P0, PT, RZ, c[0x0][0x368], PT ;  /* 0x0000da00ff007a0c */ /* 0x000fc80003f05070 */
[----:B------:R-:W-:-:S13]  /*2560*/  ISETP.NE.AND.EX P0, PT, RZ, c[0x0][0x36c], PT, P0 ;  /* 0x0000db00ff007a0c */ /* 0x000fda0003f05300 */
[----:B------:R-:W-:Y:S05]  /*2570*/  @!P0 BRA `(.L_x_2279) ;  /* 0x0000003000008947 */ /* 0x000fea0003800000 */
[----:B------:R-:W-:-:S05]  /*2580*/  IMAD.WIDE R8, R24, R23, c[0x0][0x368] ;  /* 0x0000da0018087625 */ /* 0x000fca00078e0217 */
[----:B------:R2:W5:Y:S01]  /*2590*/  LDG.E R18, [R8.64] ;  /* 0x0000000a08127981 */ /* 0x000562000c1e1900 */
[----:B------:R-:W-:Y:S05]  /*25a0*/  BRA `(.L_x_2280) ;  /* 0x0000004000007947 */ /* 0x000fea0003800000 */
.L_x_2279:
[----:B------:R-:W-:Y:S05]  /*25b0*/  @!P3 BRA `(.L_x_2280) ;  /* 0x000000300000b947 */ /* 0x000fea0003800000 */
[----:B------:R2:W3:Y:S04]  /*25c0*/  LDG.E R5, [R8.64] ;  /* 0x0000000a08057981 */ /* 0x0004e8000c1e1900 */
[----:B--2---:R-:W3:Y:S02]  /*25d0*/  LDG.E R8, [R8.64+0x4] ;  /* 0x0000040a08087981 */ /* 0x004ee4000c1e1900 */
[----:B---3--:R-:W-:Y:S02]  /*25e0*/  IADD3 R18, -R5, R8, RZ ;  /* 0x0000000805127210 */ /* 0x008fe40007ffe1ff */
.L_x_2280:
[----:B------:R-:W-:Y:S01]  /*25f0*/  ISETP.NE.U32.AND P0, PT, RZ, c[0x0][0x378], PT ;  /* 0x0000de00ff007a0c */ /* 0x000fe20003f05070 */
[----:B--2---:R-:W2:Y:S03]  /*2600*/  LDL R8, [R1+0x15c] ;  /* 0x00015c0001087983 */ /* 0x004ea60000100800 */
[----:B------:R-:W-:Y:S01]  /*2610*/  ISETP.NE.AND.EX P0, PT, RZ, c[0x0][0x37c], PT, P0 ;  /* 0x0000df00ff007a0c */ /* 0x000fe20003f05300 */
[----:B----4-:R3:W4:Y:S01]  /*2620*/  @P4 LDG.E R6, [R2.64] ;  /* 0x0000000a02064981 */ /* 0x010722000c1e1900 */
[----:B-----5:R-:W-:-:S03]  /*2630*/  IMAD.MOV.U32 R13, RZ, RZ, R18 ;  /* 0x000000ffff0d7224 */ /* 0x020fc600078e0012 */
[----:B------:R3:W4:Y:S08]  /*2640*/  @P4 LDG.E R5, [R2.64+0x4] ;  /* 0x0000040a02054981 */ /* 0x000730000c1e1900 */
[----:B---3--:R-:W-:-:S05]  /*2650*/  @P0 IMAD.WIDE R2, R24, R23, c[0x0][0x378] ;  /* 0x0000de0018020625 */ /* 0x008fca00078e0217 */
[----:B------:R3:W4:Y:S01]  /*2660*/  @P0 LDG.E R13, [R2.64] ;  /* 0x0000000a020d0981 */ /* 0x000722000c1e1900 */
[----:B------:R-:W-:-:S05]  /*2670*/  IMAD.IADD R15, R18, 0x1, -R0 ;  /* 0x00000001120f7824 */ /* 0x000fca00078e0a00 */
[----:B------:R1:W-:Y:S01]  /*2680*/  STL [R1+0x5c], R15 ;  /* 0x00005c0f01007387 */ /* 0x0003e20000100800 */
[----:B---3--:R-:W-:-:S05]  /*2690*/  IMAD.MOV.U32 R2, RZ, RZ, c[0x0][0x2c4] ;  /* 0x0000b100ff027624 */ /* 0x008fca00078e00ff */
[----:B------:R-:W-:Y:S01]  /*26a0*/  ISETP.NE.AND P1, PT, R2, 0x1, PT ;  /* 0x000000010200780c */ /* 0x000fe20003f25270 */
[----:B--2---:R-:W-:Y:S02]  /*26b0*/  IMAD.SHL.U32 R9, R8, 0x80, RZ ;  /* 0x0000008008097824 */ /* 0x004fe400078e00ff */
[----:B------:R-:W-:-:S03]  /*26c0*/  IMAD.MOV.U32 R8, RZ, RZ, c[0x0][0x32c] ;  /* 0x0000cb00ff087624 */ /* 0x000fc600078e00ff */
[----:B------:R-:W-:Y:S01]  /*26d0*/  IADD3 R0, R9, 0x7f, RZ ;  /* 0x0000007f09007810 */ /* 0x000fe20007ffe0ff */
[----:B------:R1:W-:Y:S01]  /*26e0*/  STL [R1+0xa0], R9 ;  /* 0x0000a00901007387 */ /* 0x0003e20000100800 */
[----:B------:R-:W-:Y:S01]  /*26f0*/  ISETP.GE.AND P2, PT, R8, 0x1, PT ;  /* 0x000000010800780c */ /* 0x000fe20003f46270 */
[----:B----4-:R-:W-:-:S04]  /*2700*/  @P4 IMAD.IADD R4, R5, 0x1, -R6 ;  /* 0x0000000105044824 */ /* 0x010fc800078e0a06 */
[----:B------:R-:W-:-:S04]  /*2710*/  @P1 IMAD.HI.U32 R3, R0, c[0x0][0x2c8], RZ ;  /* 0x0000b20000031a27 */ /* 0x000fc800078e00ff */
[----:B------:R-:W-:Y:S01]  /*2720*/  IMAD.IADD R5, R15, 0x1, R4 ;  /* 0x000000010f057824 */ /* 0x000fe200078e0204 */
[----:B------:R-:W-:-:S04]  /*2730*/  @P1 SHF.R.U32.HI R0, RZ, c[0x0][0x2cc], R3 ;  /* 0x0000b300ff001a19 */ /* 0x000fc80000011603 */
[----:B------:R1:W-:Y:S01]  /*2740*/  STL.64 [R1+0x60], R4 ;  /* 0x0000600401007387 */ /* 0x0003e20000100a00 */
[----:B------:R-:W-:Y:S02]  /*2750*/  IADD3 R2, R5, 0x2f, RZ ;  /* 0x0000002f05027810 */ /* 0x000fe40007ffe0ff */
[----:B------:R-:W-:-:S03]  /*2760*/  IADD3 R0, R0, 0x1, R5 ;  /* 0x0000000100007810 */ /* 0x000fc60007ffe005 */
[----:B------:R-:W-:-:S04]  /*2770*/  IMAD.HI R2, R2, 0x2aaaaaab, RZ ;  /* 0x2aaaaaab02027827 */ /* 0x000fc800078e02ff */
[----:B------:R-:W-:Y:S01]  /*2780*/  IMAD.IADD R3, R0, 0x1, -R19 ;  /* 0x0000000100037824 */ /* 0x000fe200078e0a13 */
[----:B------:R-:W-:-:S04]  /*2790*/  SHF.R.U32.HI R6, RZ, 0x1f, R2 ;  /* 0x0000001fff067819 */ /* 0x000fc80000011602 */
[----:B------:R-:W-:Y:S02]  /*27a0*/  LEA.HI.SX32 R21, R2, R6, 0x1d ;  /* 0x0000000602157211 */ /* 0x000fe400078feaff */
[----:B------:R-:W-:Y:S01]  /*27b0*/  IADD3 R2, R3, c[0x0][0x328], RZ ;  /* 0x0000ca0003027a10 */ /* 0x000fe20007ffe0ff */
[----:B------:R1:W-:Y:S01]  /*27c0*/  STL [R1+0x68], R13 ;  /* 0x0000680d01007387 */ /* 0x0003e20000100800 */
        /* <DEDUP_REMOVED lines=11> */
.L_x_2283:
[----:B------:R-:W-:-:S13]  /*2880*/  ISETP.NE.AND P0, PT, R8, 0x1, PT ;  /* 0x000000010800780c */ /* 0x000fda0003f05270 */
[----:B------:R-:W-:-:S05]  /*2890*/  @P0 IMAD.HI.U32 R3, R0, c[0x0][0x330], RZ ;  /* 0x0000cc0000030a27 */ /* 0x000fca00078e00ff */
[----:B------:R-:W-:Y:S02]  /*28a0*/  @P0 SHF.R.U32.HI R0, RZ, c[0x0][0x334], R3 ;  /* 0x0000cd00ff000a19 */ /* 0x000fe40000011603 */
.L_x_2284:
[----:B------:R-:W-:Y:S05]  /*28b0*/  BSYNC B0 ;  /* 0x0000000000007941 */ /* 0x000fea0003800000 */
.L_x_2282:
[----:B------:R-:W-:-:S05]  /*28c0*/  IMAD R0, R0, R8, c[0x0][0x32c] ;  /* 0x0000cb0000007624 */ /* 0x000fca00078e0208 */
[----:B------:R-:W-:-:S04]  /*28d0*/  IMNMX R2, R2, R0, PT ;  /* 0x0000000002027217 */ /* 0x000fc80003800200 */
.L_x_2281:
[----:B------:R-:W-:Y:S01]  /*28e0*/  IADD3 R3, R2, 0x2f, RZ ;  /* 0x0000002f02037810 */ /* 0x000fe20007ffe0ff */
[----:B------:R-:W-:-:S04]  /*28f0*/  @P1 IMAD.HI.U32 R2, R9, c[0x0][0x2c8], RZ ;  /* 0x0000b20009021a27 */ /* 0x000fc800078e00ff */
[----:B------:R-:W-:-:S04]  /*2900*/  IMAD.HI R3, R3, 0x2aaaaaab, RZ ;  /* 0x2aaaaaab03037827 */ /* 0x000fc800078e02ff */
[----:B------:R-:W-:Y:S01]  /*2910*/  IMAD.MOV.U32 R0, RZ, RZ, R9 ;  /* 0x000000ffff007224 */ /* 0x000fe200078e0009 */
[----:B------:R-:W-:Y:S02]  /*2920*/  @P1 SHF.R.U32.HI R0, RZ, c[0x0][0x2cc], R2 ;  /* 0x0000b300ff001a19 */ /* 0x000fe40000011602 */
[----:B------:R-:W-:Y:S02]  /*2930*/  SHF.R.U32.HI R11, RZ, 0x1f, R3 ;  /* 0x0000001fff0b7819 */ /* 0x000fe40000011603 */
[----:B------:R-:W-:Y:S02]  /*2940*/  IADD3 R0, R0, R5, -R19 ;  /* 0x0000000500007210 */ /* 0x000fe40007ffe813 */
[----:B------:R-:W-:Y:S02]  /*2950*/  LEA.HI.SX32 R11, R3, R11, 0x1d ;  /* 0x0000000b030b7211 */ /* 0x000fe400078feaff */
        /* <DEDUP_REMOVED lines=12> */
.L_x_2287:
[----:B------:R-:W-:-:S13]  /*2a20*/  ISETP.NE.AND P0, PT, R8, 0x1, PT ;  /* 0x000000010800780c */ /* 0x000fda0003f05270 */
[----:B------:R-:W-:-:S05]  /*2a30*/  @P0 IMAD.HI.U32 R3, R0, c[0x0][0x330], RZ ;  /* 0x0000cc0000030a27 */ /* 0x000fca00078e00ff */
[----:B------:R-:W-:Y:S02]  /*2a40*/  @P0 SHF.R.U32.HI R0, RZ, c[0x0][0x334], R3 ;  /* 0x0000cd00ff000a19 */ /* 0x000fe40000011603 */
.L_x_2288:
[----:B------:R-:W-:Y:S05]  /*2a50*/  BSYNC B0 ;  /* 0x0000000000007941 */ /* 0x000fea0003800000 */
.L_x_2286:
[----:B------:R-:W-:-:S05]  /*2a60*/  IMAD R0, R0, c[0x0][0x32c], RZ ;  /* 0x0000cb0000007a24 */ /* 0x000fca00078e02ff */
[----:B------:R-:W-:-:S05]  /*2a70*/  IMNMX R2, R2, R0, !PT ;  /* 0x0000000002027217 */ /* 0x000fca0007800200 */
.L_x_2285:
[----:B------:R-:W-:Y:S01]  /*2a80*/  IMAD.HI R2, R2, 0x2aaaaaab, RZ ;  /* 0x2aaaaaab02027827 */ /* 0x000fe200078e02ff */
[----:B------:R-:W-:Y:S01]  /*2a90*/  LOP3.LUT R26, R14, 0xff, RZ, 0xc0, !PT ;  /* 0x000000ff0e1a7812 */ /* 0x000fe200078ec0ff */
[----:B------:R-:W-:Y:S01]  /*2aa0*/  BSSY B0, `(.L_x_2289) ;  /* 0x0000029000007945 */ /* 0x000fe20003800000 */
[----:B------:R-:W-:Y:S02]  /*2ab0*/  SHF.R.U32.HI R0, RZ, 0x10, R14 ;  /* 0x00000010ff007819 */ /* 0x000fe4000001160e */
[----:B------:R-:W-:Y:S01]  /*2ac0*/  SHF.R.U32.HI R10, RZ, 0x1f, R2 ;  /* 0x0000001fff0a7819 */ /* 0x000fe20000011602 */
[----:B------:R2:W-:Y:S03]  /*2ad0*/  STL [R1+0xd8], R26 ;  /* 0x0000d81a01007387 */ /* 0x0005e60000100800 */
[----:B------:R-:W-:Y:S01]  /*2ae0*/  LEA.HI.SX32 R10, R2, R10, 0x1d ;  /* 0x0000000a020a7211 */ /* 0x000fe200078feaff */
[----:B------:R2:W-:Y:S01]  /*2af0*/  STL [R1+0xb0], R0 ;  /* 0x0000b00001007387 */ /* 0x0005e20000100800 */
[----:B------:R-:W-:-:S02]  /*2b00*/  IMAD.MOV.U32 R2, RZ, RZ, RZ ;  /* 0x000000ffff027224 */ /* 0x000fc400078e00ff */
[----:B------:R-:W-:-:S04]  /*2b10*/  IMNMX R10, RZ, R10, !PT ;  /* 0x0000000aff0a7217 */ /* 0x000fc80007800200 */
[----:B------:R-:W-:-:S13]  /*2b20*/  ISETP.GT.AND P0, PT, R11, R10, PT ;  /* 0x0000000a0b00720c */ /* 0x000fda0003f04270 */
[----:B------:R-:W-:Y:S05]  /*2b30*/  @!P0 BRA `(.L_x_2290) ;  /* 0x000001f000008947 */ /* 0x000fea0003800000 */
[----:B------:R-:W-:-:S04]  /*2b40*/  ISETP.NE.AND P0, PT, R0, RZ, PT ;  /* 0x000000ff0000720c */ /* 0x000fc80003f05270 */
[----:B--2---:R-:W-:-:S04]  /*2b50*/  SEL R0, R0, c[0x0][0x338], P0 ;  /* 0x0000ce0000007a07 */ /* 0x004fc80000000000 */
[----:B------:R-:W-:Y:S02]  /*2b60*/  IABS R3, R0 ;  /* 0x0000000000037213 */ /* 0x000fe40000000000 */
[----:B------:R-:W-:Y:S02]  /*2b70*/  IADD3 R14, R0, -0x1, R11 ;  /* 0xffffffff000e7810 */ /* 0x000fe40007ffe00b */
[----:B------:R-:W2:Y:S03]  /*2b80*/  I2F.RP R8, R3 ;  /* 0x0000000300087306 */ /* 0x000ea60000209400 */
[----:B------:R-:W-:-:S05]  /*2b90*/  IMAD.IADD R14, R14, 0x1, -R10 ;  /* 0x000000010e0e7824 */ /* 0x000fca00078e0a0a */
[----:B------:R-:W-:Y:S02]  /*2ba0*/  IABS R17, R14 ;  /* 0x0000000e00117213 */ /* 0x000fe40000000000 */
[----:B------:R-:W-:-:S04]  /*2bb0*/  LOP3.LUT R14, R14, R0, RZ, 0x3c, !PT ;  /* 0x000000000e0e7212 */ /* 0x000fc800078e3cff */
[----:B------:R-:W-:Y:S01]  /*2bc0*/  ISETP.GE.AND P1, PT, R14, RZ, PT ;  /* 0x000000ff0e00720c */ /* 0x000fe20003f26270 */
[----:B--2---:R-:W2:Y:S02]  /*2bd0*/  MUFU.RCP R8, R8 ;  /* 0x0000000800087308 */ /* 0x004ea40000001000 */
[----:B--2---:R-:W-:-:S06]  /*2be0*/  IADD3 R8, R8, 0xffffffe, RZ ;  /* 0x0ffffffe08087810 */ /* 0x004fcc0007ffe0ff */
[----:B-1----:R-:W1:Y:S02]  /*2bf0*/  F2I.FTZ.U32.TRUNC.NTZ R9, R8 ;  /* 0x0000000800097305 */ /* 0x002e64000021f000 */
[----:B-1----:R-:W-:Y:S02]  /*2c00*/  IMAD.MOV R2, RZ, RZ, -R9 ;  /* 0x000000ffff027224 */ /* 0x002fe400078e0a09 */
        /* <DEDUP_REMOVED lines=18> */
.L_x_2290:
[----:B------:R-:W-:Y:S05]  /*2d30*/  BSYNC B0 ;  /* 0x0000000000007941 */ /* 0x000fea0003800000 */
.L_x_2289:
[----:B------:R-:W3:Y:S01]  /*2d40*/  LDL R6, [R1+0x1dc] ;  /* 0x0001dc0001067983 */ /* 0x000ee20000100800 */
[----:B------:R-:W-:-:S04]  /*2d50*/  IMAD R10, R26, R2, R10 ;  /* 0x000000021a0a7224 */ /* 0x000fc800078e020a */
[C---:B--2---:R-:W-:Y:S02]  /*2d60*/  IMAD.IADD R0, R10.reuse, 0x1, R2 ;  /* 0x000000010a007824 */ /* 0x044fe400078e0202 */
        /* <DEDUP_REMOVED lines=8> */
[----:B------:R-:W-:Y:S01]  /*2df0*/  @P0 IADD3 R2, R0, 0x2f, RZ ;  /* 0x0000002f00020810 */ /* 0x000fe20007ffe0ff */
[----:B------:R-:W-:-:S04]  /*2e00*/  IMAD.MOV.U32 R0, RZ, RZ, R101 ;  /* 0x000000ffff007224 */ /* 0x000fc800078e0065 */
[----:B------:R-:W-:-:S05]  /*2e10*/  @P0 IMAD.HI R2, R2, 0x2aaaaaab, RZ ;  /* 0x2aaaaaab02020827 */ /* 0x000fca00078e02ff */
[----:B------:R-:W-:-:S04]  /*2e20*/  @P0 SHF.R.U32.HI R3, RZ, 0x1f, R2 ;  /* 0x0000001fff030819 */ /* 0x000fc80000011602 */
[----:B------:R-:W-:-:S04]  /*2e30*/  @P0 LEA.HI.SX32 R0, R2, R3, 0x1d ;  /* 0x0000000302000211 */ /* 0x000fc800078feaff */
[----:B------:R-:W-:Y:S01]  /*2e40*/  ISETP.GT.AND P0, PT, R0, R101, PT ;  /* 0x000000650000720c */ /* 0x000fe20003f04270 */
[----:B---3--:R-:W-:-:S04]  /*2e50*/  IMAD.IADD R2, R7, 0x1, R6 ;  /* 0x0000000107027824 */ /* 0x008fc800078e0206 */
[----:B------:R-:W-:-:S08]  /*2e60*/  IMAD.SHL.U32 R223, R2, 0x2, RZ ;  /* 0x0000000202df7824 */ /* 0x000fd000078e00ff */
[----:B------:R-:W-:Y:S05]  /*2e70*/  @!P0 BRA `(.L_x_2291) ;  /* 0x00006b0000008947 */ /* 0x000fea0003800000 */
[----:B------:R-:W-:-:S04]  /*2e80*/  ISETP.NE.U32.AND P0, PT, RZ, c[0x0][0x340], PT ;  /* 0x0000d000ff007a0c */ /* 0x000fc80003f05070 */
[----:B------:R-:W-:-:S13]  /*2e90*/  ISETP.NE.AND.EX P2, PT, RZ, c[0x0][0x344], PT, P0 ;  /* 0x0000d100ff007a0c */ /* 0x000fda0003f45300 */
[----:B------:R-:W-:-:S05]  /*2ea0*/  @P2 IMAD.WIDE R2, R24, R23, c[0x0][0x340] ;  /* 0x0000d00018022625 */ /* 0x000fca00078e0217 */
[----:B-1----:R1:W2:Y:S01]  /*2eb0*/  @P2 LDG.E R15, [R2.64] ;  /* 0x0000000a020f2981 */ /* 0x0022a2000c1e1900 */
[----:B------:R-:W-:Y:S01]  /*2ec0*/  LOP3.LUT R25, R25, 0xffff, RZ, 0xc0, !PT ;  /* 0x0000ffff19197812 */ /* 0x000fe200078ec0ff */
[----:B------:R-:W-:Y:S01]  /*2ed0*/  IMAD.MOV.U32 R124, RZ, RZ, 0x30 ;  /* 0x00000030ff7c7424 */ /* 0x000fe200078e00ff */
[----:B------:R-:W-:Y:S01]  /*2ee0*/  SHF.R.S32.HI R14, RZ, 0x1f, R24 ;  /* 0x0000001fff0e7819 */ /* 0x000fe20000011418 */
[----:B------:R-:W-:Y:S01]  /*2ef0*/  IMAD.MOV.U32 R133, RZ, RZ, c[0x0][0x238] ;  /* 0x00008e00ff857624 */ /* 0x000fe200078e00ff */
[----:B------:R-:W-:Y:S01]  /*2f00*/  IADD3 R37, R0, -0x1, RZ ;  /* 0xffffffff00257810 */ /* 0x000fe20007ffe0ff */
[----:B------:R-:W-:Y:S01]  /*2f10*/  IMAD R132, R124, c[0x0][0x23c], RZ ;  /* 0x00008f007c847a24 */ /* 0x000fe200078e02ff */
[----:B------:R-:W-:Y:S01]  /*2f20*/  SEL R10, R14, RZ, !P4 ;  /* 0x000000ff0e0a7207 */ /* 0x000fe20006000000 */
[----:B------:R-:W-:Y:S01]  /*2f30*/  IMAD.WIDE.U32 R122, R124, c[0x0][0x238], RZ ;  /* 0x00008e007c7a7a25 */ /* 0x000fe200078e00ff */
[----:B------:R-:W-:Y:S02]  /*2f40*/  SEL R11, R24, RZ, !P4 ;  /* 0x000000ff180b7207 */ /* 0x000fe40006000000 */
[----:B------:R-:W-:Y:S01]  /*2f50*/  SHF.R.S32.HI R16, RZ, 0x1f, R145 ;  /* 0x0000001fff107819 */ /* 0x000fe20000011491 */
[----:B------:R-:W-:Y:S01]  /*2f60*/  IMAD R0, R10, c[0x0][0x248], RZ ;  /* 0x000092000a007a24 */ /* 0x000fe200078e02ff */
[----:B------:R-:W-:Y:S01]  /*2f70*/  IADD3 R102, P0, R145, R20, RZ ;  /* 0x0000001491667210 */ /* 0x000fe20007f1e0ff */
[----:B------:R-:W-:Y:S01]  /*2f80*/  IMAD R6, R37, -0x30, R4 ;  /* 0xffffffd025067824 */ /* 0x000fe200078e0204 */
[----:B------:R-:W-:Y:S01]  /*2f90*/  ISETP.GE.AND P1, PT, R140, c[0x0][0x1d4], PT ;  /* 0x000075008c007a0c */ /* 0x000fe20003f26270 */
[----:B------:R-:W-:Y:S01]  /*2fa0*/  IMAD R0, R11, c[0x0][0x24c], R0 ;  /* 0x000093000b007a24 */ /* 0x000fe200078e0200 */
[----:B------:R-:W-:Y:S01]  /*2fb0*/  LEA.HI.X.SX32 R103, R20, R16, 0x1, P0 ;  /* 0x0000001014677211 */ /* 0x000fe200000f0eff */
[----:B------:R-:W-:Y:S01]  /*2fc0*/  IMAD.IADD R132, R123, 0x1, R132 ;  /* 0x000000017b847824 */ /* 0x000fe200078e0284 */
[----:B------:R-:W-:Y:S01]  /*2fd0*/  IMNMX R6, R6, 0x30, PT ;  /* 0x0000003006067817 */ /* 0x000fe20003800200 */
[----:B------:R-:W-:Y:S01]  /*2fe0*/  IMAD.SHL.U32 R137, R133, 0x20, RZ ;  /* 0x0000002085897824 */ /* 0x000fe200078e00ff */
[----:B------:R-:W-:Y:S01]  /*2ff0*/  ISETP.GE.AND P4, PT, R144, c[0x0][0x1d4], PT ;  /* 0x0000750090007a0c */ /* 0x000fe20003f86270 */
[----:B------:R-:W-:Y:S01]  /*3000*/  IMAD.IADD R121, R22, 0x1, R18 ;  /* 0x0000000116797824 */ /* 0x000fe200078e0212 */
[----:B------:R-:W-:Y:S01]  /*3010*/  LOP3.LUT R213, R213, 0xfffffff7, RZ, 0xc0, !PT ;  /* 0xfffffff7d5d57812 */ /* 0x000fe200078ec0ff */
[----:B------:R-:W-:Y:S01]  /*3020*/  IMAD.SHL.U32 R26, R145, 0x40, RZ ;  /* 0x00000040911a7824 */ /* 0x000fe200078e00ff */
[----:B------:R-:W-:Y:S01]  /*3030*/  ISETP.GE.AND P6, PT, R228, c[0x0][0x1d4], PT ;  /* 0x00007500e4007a0c */ /* 0x000fe20003fc6270 */
[----:B-1----:R-:W-:Y:S01]  /*3040*/  IMAD.WIDE.U32 R2, R25, c[0x0][0x240], R140 ;  /* 0x0000900019027a25 */ /* 0x002fe200078e008c */
[----:B------:R-:W-:-:S02]  /*3050*/  ISETP.GE.AND P5, PT, R229, c[0x0][0x1d4], PT ;  /* 0x00007500e5007a0c */ /* 0x000fc40003fa6270 */
[----:B------:R-:W-:Y:S01]  /*3060*/  @P1 LOP3.LUT R213, R213, 0x8, RZ, 0xfc, !PT ;  /* 0x00000008d5d51812 */ /* 0x000fe200078efcff */
[----:B------:R-:W-:Y:S01]  /*3070*/  IMAD R3, R25, c[0x0][0x244], R3 ;  /* 0x0000910019037a24 */ /* 0x000fe200078e0203 */
[----:B------:R-:W-:Y:S01]  /*3080*/  MOV R129, 0x5 ;  /* 0x0000000500817802 */ /* 0x000fe20000000f00 */
[----:B------:R-:W-:Y:S01]  /*3090*/  IMAD.MOV.U32 R128, RZ, RZ, c[0x0][0x280] ;  /* 0x0000a000ff807624 */ /* 0x000fe200078e00ff */
[----:B------:R-:W-:Y:S01]  /*30a0*/  LOP3.LUT R213, R213, 0xfffffffb, RZ, 0xc0, !PT ;  /* 0xfffffffbd5d57812 */ /* 0x000fe200078ec0ff */
[----:B------:R-:W-:Y:S01]  /*30b0*/  IMAD.WIDE.U32 R2, R11, c[0x0][0x248], R2 ;  /* 0x000092000b027a25 */ /* 0x000fe200078e0002 */
[----:B------:R-:W-:Y:S02]  /*30c0*/  SHF.L.U64.HI R133, R133, R129, c[0x0][0x23c] ;  /* 0x00008f0085857619 */ /* 0x000fe40000010281 */
[----:B------:R-:W-:Y:S01]  /*30d0*/  @P4 LOP3.LUT R213, R213, 0x4, RZ, 0xfc, !PT ;  /* 0x00000004d5d54812 */ /* 0x000fe200078efcff */
[----:B------:R-:W-:Y:S01]  /*30e0*/  IMAD.IADD R3, R3, 0x1, R0 ;  /* 0x0000000103037824 */ /* 0x000fe200078e0200 */
[----:B------:R-:W-:Y:S01]  /*30f0*/  SHF.R.S32.HI R143, RZ, 0x1f, R142 ;  /* 0x0000001fff8f7819 */ /* 0x000fe2000001148e */
[----:B------:R-:W-:Y:S01]  /*3100*/  IMAD R0, R103, c[0x0][0x238], RZ ;  /* 0x00008e0067007a24 */ /* 0x000fe200078e02ff */
[----:B------:R-:W-:Y:S01]  /*3110*/  LOP3.LUT R213, R213, 0xfffffffd, RZ, 0xc0, !PT ;  /* 0xfffffffdd5d57812 */ /* 0x000fe200078ec0ff */
[----:B------:R-:W-:Y:S01]  /*3120*/  IMAD.WIDE.U32 R106, R102, c[0x0][0x238], R2 ;  /* 0x00008e00666a7a25 */ /* 0x000fe200078e0002 */
[----:B------:R-:W-:-:S02]  /*3130*/  SHF.R.S32.HI R3, RZ, 0x1f, R37 ;  /* 0x0000001fff037819 */ /* 0x000fc40000011425 */
[----:B------:R-:W-:Y:S01]  /*3140*/  @P6 LOP3.LUT R213, R213, 0x2, RZ, 0xfc, !PT ;  /* 0x00000002d5d56812 */ /* 0x000fe200078efcff */
[----:B------:R-:W-:Y:S01]  /*3150*/  IMAD R5, R102, c[0x0][0x23c], R0 ;  /* 0x00008f0066057a24 */ /* 0x000fe200078e0200 */
[----:B------:R-:W-:Y:S01]  /*3160*/  IADD3 R0, -R145, R6, RZ ;  /* 0x0000000691007210 */ /* 0x000fe20007ffe1ff */
[----:B------:R-:W-:Y:S01]  /*3170*/  IMAD R2, R132, R37, RZ ;  /* 0x0000002584027224 */ /* 0x000fe200078e02ff */
[----:B------:R-:W-:Y:S01]  /*3180*/  LOP3.LUT R26, R26, 0x1c0, RZ, 0xc0, !PT ;  /* 0x000001c01a1a7812 */ /* 0x000fe200078ec0ff */
[----:B------:R-:W-:Y:S01]  /*3190*/  IMAD.IADD R105, R107, 0x1, R5 ;  /* 0x000000016b697824 */ /* 0x000fe200078e0205 */
[C---:B------:R-:W-:Y:S01]  /*31a0*/  ISETP.GE.AND P0, PT, R0.reuse, 0x1, PT ;  /* 0x000000010000780c */ /* 0x040fe20003f06270 */
[----:B------:R-:W-:Y:S01]  /*31b0*/  IMAD.MOV.U32 R104, RZ, RZ, R106 ;  /* 0x000000ffff687224 */ /* 0x000fe200078e006a */
[----:B------:R-:W-:Y:S01]  /*31c0*/  ISETP.GT.AND P3, PT, R0, 0x20, PT ;  /* 0x000000200000780c */ /* 0x000fe20003f64270 */
[-C--:B------:R-:W-:Y:S01]  /*31d0*/  IMAD R2, R3, R122.reuse, R2 ;  /* 0x0000007a03027224 */ /* 0x080fe200078e0202 */
[----:B------:R-:W-:Y:S01]  /*31e0*/  IADD3 R27, R145, 0x20, RZ ;  /* 0x00000020911b7810 */ /* 0x000fe20007ffe0ff */
[----:B------:R-:W-:Y:S01]  /*31f0*/  IMAD.WIDE.U32 R8, R37, R122, R104 ;  /* 0x0000007a25087225 */ /* 0x000fe200078e0068 */
[----:B------:R-:W-:-:S02]  /*3200*/  MOV R71, c[0x0][0x27c] ;  /* 0x00009f0000477a02 */ /* 0x000fc40000000f00 */
[----:B------:R-:W-:Y:S01]  /*3210*/  SHF.L.U32 R27, R27, 0x6, RZ ;  /* 0x000000061b1b7819 */ /* 0x000fe200000006ff */
[----:B------:R-:W-:Y:S01]  /*3220*/  IMAD R0, R10, c[0x0][0x268], RZ ;  /* 0x00009a000a007a24 */ /* 0x000fe200078e02ff */
[----:B------:R-:W-:Y:S01]  /*3230*/  IADD3 R5, R9, R2, RZ ;  /* 0x0000000209057210 */ /* 0x000fe20007ffe0ff */
[----:B------:R-:W-:Y:S01]  /*3240*/  IMAD R6, R16, c[0x0][0x280], RZ ;  /* 0x0000a00010067a24 */ /* 0x000fe200078e02ff */
[----:B------:R-:W-:Y:S01]  /*3250*/  LOP3.LUT R27, R27, 0x1c0, RZ, 0xc0, !PT ;  /* 0x000001c01b1b7812 */ /* 0x000fe200078ec0ff */
[----:B------:R-:W-:Y:S01]  /*3260*/  IMAD R94, R11, c[0x0][0x26c], R0 ;  /* 0x00009b000b5e7a24 */ /* 0x000fe200078e0200 */
[----:B------:R-:W-:Y:S01]  /*3270*/  @P0 LEA R2, P1, R8, c[0x0][0x220], 0x1 ;  /* 0x0000880008020a11 */ /* 0x000fe200078208ff */
[----:B------:R-:W-:Y:S01]  /*3280*/  IMAD R0, R16, c[0x0][0x290], RZ ;  /* 0x0000a40010007a24 */ /* 0x000fe200078e02ff */
[----:B------:R-:W-:Y:S01]  /*3290*/  SHF.R.U32.HI R136, RZ, 0x3, R27 ;  /* 0x00000003ff887819 */ /* 0x000fe2000001161b */
[----:B------:R-:W-:Y:S01]  /*32a0*/  IMAD.WIDE.U32 R18, R145, c[0x0][0x290], R142 ;  /* 0x0000a40091127a25 */ /* 0x000fe200078e008e */
[----:B------:R-:W-:-:S02]  /*32b0*/  @P0 LEA.HI.X R3, R8, c[0x0][0x224], R5, 0x1, P1 ;  /* 0x0000890008030a11 */ /* 0x000fc400008f0c05 */
[----:B------:R-:W-:Y:S01]  /*32c0*/  LOP3.LUT P1, RZ, R213, 0x8, RZ, 0xc0, !PT ;  /* 0x00000008d5ff7812 */ /* 0x000fe2000782c0ff */
[----:B------:R-:W-:Y:S01]  /*32d0*/  IMAD R0, R145, c[0x0][0x294], R0 ;  /* 0x0000a50091007a24 */ /* 0x000fe200078e0200 */
[----:B------:R-:W-:Y:S01]  /*32e0*/  LOP3.LUT R213, R213, 0xfffffffe, RZ, 0xc0, !PT ;  /* 0xfffffffed5d57812 */ /* 0x000fe200078ec0ff */
[C---:B------:R-:W-:Y:S02]  /*32f0*/  IMAD R6, R145.reuse, c[0x0][0x284], R6 ;  /* 0x0000a10091067a24 */ /* 0x040fe400078e0206 */
[----:B------:R-:W-:Y:S01]  /*3300*/  IMAD.WIDE.U32 R20, R145, c[0x0][0x280], R142 ;  /* 0x0000a00091147a25 */ /* 0x000fe200078e008e */
[----:B------:R-:W-:-:S03]  /*3310*/  @P5 LOP3.LUT R213, R213, 0x1, RZ, 0xfc, !PT ;  /* 0x00000001d5d55812 */ /* 0x000fc600078efcff */
[----:B------:R-:W-:-:S04]  /*3320*/  IMAD.WIDE.U32 R16, R145, c[0x0][0x280], R140 ;  /* 0x0000a00091107a25 */ /* 0x000fc800078e008c */
[----:B------:R-:W-:Y:S01]  /*3330*/  @!PT LDS RZ, [RZ] ;  /* 0x00000000fffff984 */ /* 0x000fe20000000800 */
[----:B------:R-:W-:Y:S01]  /*3340*/  @!PT LDS RZ, [RZ] ;  /* 0x00000000fffff984 */ /* 0x000fe20000000800 */
[----:B------:R-:W-:Y:S01]  /*3350*/  @!PT LDS RZ, [RZ] ;  /* 0x00000000fffff984 */ /* 0x000fe20000000800 */
[----:B------:R1:W-:Y:S01]  /*3360*/  @P0 LDGSTS.E.BYPASS.LTC128B.128 [R223+0xa080], [R2.64], !P1 ;  /* 0x0a08000002df0fae */ /* 0x0003e2000c901d4a */
[----:B------:R-:W-:Y:S01]  /*3370*/  ISETP.GE.AND P1, PT, R140, c[0x0][0x27c], PT ;  /* 0x00009f008c007a0c */ /* 0x000fe20003f26270 */
[----:B------:R-:W-:Y:S02]  /*3380*/  IMAD.IADD R19, R19, 0x1, R0 ;  /* 0x0000000113137824 */ /* 0x000fe400078e0200 */
[----:B------:R1:W-:Y:S01]  /*3390*/  @P0 LDGSTS.E.BYPASS.LTC128B.128 [R223+0xb880], [R2.64+0x80], !P4 ;  /* 0x0b88008002df0fae */ /* 0x0003e2000e101d4a */
[----:B------:R-:W-:Y:S02]  /*33a0*/  IMAD.IADD R21, R21, 0x1, R6 ;  /* 0x0000000115157824 */ /* 0x000fe400078e0206 */
[----:B------:R-:W-:Y:S01]  /*33b0*/  IMAD.IADD R17, R6, 0x1, R17 ;  /* 0x0000000106117824 */ /* 0x000fe200078e0211 */
[----:B------:R1:W-:Y:S01]  /*33c0*/  @P0 LDGSTS.E.BYPASS.LTC128B.128 [R223+0xd080], [R2.64+0x100], !P6 ;  /* 0x0d08010002df0fae */ /* 0x0003e2000f101d4a */
[----:B------:R-:W-:Y:S01]  /*33d0*/  SHF.R.S32.HI R6, RZ, 0x1f, R13 ;  /* 0x0000001fff067819 */ /* 0x000fe2000001140d */
[----:B------:R-:W-:-:S02]  /*33e0*/  IMAD.WIDE.U32 R92, R13, c[0x0][0x280], R20 ;  /* 0x0000a0000d5c7a25 */ /* 0x000fc400078e0014 */
[----:B------:R1:W-:Y:S01]  /*33f0*/  @P0 LDGSTS.E.BYPASS.LTC128B.128 [R223+0xe880], [R2.64+0x180], !P5 ;  /* 0x0e88018002df0fae */ /* 0x0003e2000e901d4a */
[----:B------:R-:W-:Y:S01]  /*3400*/  @P3 IADD3 R9, P0, R137, R8, RZ ;  /* 0x0000000889093210 */ /* 0x000fe20007f1e0ff */
[----:B------:R-:W-:Y:S02]  /*3410*/  IMAD R23, R6, c[0x0][0x290], RZ ;  /* 0x0000a40006177a24 */ /* 0x000fe400078e02ff */
[----:B------:R-:W-:Y:S01]  /*3420*/  IMAD.WIDE.U32 R90, R13, c[0x0][0x290], R18 ;  /* 0x0000a4000d5a7a25 */ /* 0x000fe200078e0012 */
[----:B------:R-:W-:Y:S02]  /*3430*/  @P3 IADD3.X R5, R5, R133, RZ, P0, !PT ;  /* 0x0000008505053210 */ /* 0x000fe400007fe4ff */
[----:B------:R-:W-:Y:S01]  /*3440*/  @P3 LEA R8, P0, R9, c[0x0][0x220], 0x1 ;  /* 0x0000880009083a11 */ /* 0x000fe200078008ff */
[C---:B------:R-:W-:Y:S02]  /*3450*/  IMAD R23, R13.reuse, c[0x0][0x294], R23 ;  /* 0x0000a5000d177a24 */ /* 0x040fe400078e0217 */
[----:B------:R-:W-:Y:S01]  /*3460*/  IMAD.WIDE.U32 R88, R13, c[0x0][0x280], R16 ;  /* 0x0000a0000d587a25 */ /* 0x000fe200078e0010 */
[----:B------:R-:W-:-:S02]  /*3470*/  @P3 LEA.HI.X R9, R9, c[0x0][0x224], R5, 0x1, P0 ;  /* 0x0000890009093a11 */ /* 0x000fc400000f0c05 */
[----:B------:R-:W-:Y:S01]  /*3480*/  LOP3.LUT P0, RZ, R213, 0x8, RZ, 0xc0, !PT ;  /* 0x00000008d5ff7812 */ /* 0x000fe2000780c0ff */
[----:B------:R-:W-:Y:S02]  /*3490*/  IMAD.MOV.U32 R135, RZ, RZ, c[0x0][0x290] ;  /* 0x0000a400ff877624 */ /* 0x000fe400078e00ff */
[C---:B------:R-:W-:Y:S02]  /*34a0*/  IMAD R130, R124.reuse, c[0x0][0x284], RZ ;  /* 0x0000a1007c827a24 */ /* 0x040fe400078e02ff */
[C---:B------:R-:W-:Y:S02]  /*34b0*/  IMAD R131, R124.reuse, c[0x0][0x294], RZ ;  /* 0x0000a5007c837a24 */ /* 0x040fe400078e02ff */
[----:B------:R-:W-:-:S04]  /*34c0*/  IMAD.WIDE.U32 R126, R124, c[0x0][0x280], RZ ;  /* 0x0000a0007c7e7a25 */ /* 0x000fc800078e00ff */
[----:B------:R-:W-:Y:S02]  /*34d0*/  IMAD.WIDE.U32 R124, R124, c[0x0][0x290], RZ ;  /* 0x0000a4007c7c7a25 */ /* 0x000fe400078e00ff */
[----:B------:R3:W-:Y:S02]  /*34e0*/  @P3 LDGSTS.E.BYPASS.LTC128B.128 [R245+0xb080], [R8.64], !P0 ;  /* 0x0b08000008f53fae */ /* 0x0007e4000c101d4a */
[----:B-1----:R-:W-:Y:S01]  /*34f0*/  IMAD.WIDE.U32 R2, R25, c[0x0][0x260], R140 ;  /* 0x0000980019027a25 */ /* 0x002fe200078e008c */
[----:B------:R-:W-:Y:S01]  /*3500*/  IADD3 R131, R125, R131, RZ ;  /* 0x000000837d837210 */ /* 0x000fe20007ffe0ff */
[----:B------:R3:W-:Y:S02]  /*3510*/  @P3 LDGSTS.E.BYPASS.LTC128B.128 [R245+0xc880], [R8.64+0x80], !P4 ;  /* 0x0c88008008f53fae */ /* 0x0007e4000e101d4a */
[C---:B------:R-:W-:Y:S02]  /*3520*/  IMAD R3, R25.reuse, c[0x0][0x264], R3 ;  /* 0x0000990019037a24 */ /* 0x040fe400078e0203 */
[----:B------:R3:W-:Y:S01]  /*3530*/  @P3 LDGSTS.E.BYPASS.LTC128B.128 [R245+0xe080], [R8.64+0x100], !P6 ;  /* 0x0e08010008f53fae */ /* 0x0007e2000f101d4a */
[----:B------:R-:W-:-:S03]  /*3540*/  IMAD.WIDE.U32 R112, R25, c[0x0][0x1e8], RZ ;  /* 0x00007a0019707a25 */ /* 0x000fc600078e00ff */
[----:B------:R3:W-:Y:S01]  /*3550*/  @P3 LDGSTS.E.BYPASS.LTC128B.128 [R245+0xf880], [R8.64+0x180], !P5 ;  /* 0x0f88018008f53fae */ /* 0x0007e2000e901d4a */
[----:B------:R-:W-:Y:S01]  /*3560*/  IMAD.WIDE.U32 R84, R11, c[0x0][0x268], R2 ;  /* 0x00009a000b547a25 */ /* 0x000fe200078e0002 */
[----:B------:R-:W-:Y:S02]  /*3570*/  SEL R2, RZ, c[0x0][0x27c], !P1 ;  /* 0x00009f00ff027a07 */ /* 0x000fe40004800000 */
[----:B------:R-:W0:Y:S01]  /*3580*/  LDGDEPBAR ;  /* 0x00000000000079af */ /* 0x000e220000000000 */
[----:B------:R-:W-:Y:S01]  /*3590*/  WARPSYNC 0xffffffff ;  /* 0xffffffff00007948 */ /* 0x000fe20003800000 */
[----:B------:R-:W-:Y:S01]  /*35a0*/  IADD3 R2, R140, R2, RZ ;  /* 0x000000028c027210 */ /* 0x000fe20007ffe0ff */
[----:B------:R-:W-:-:S03]  /*35b0*/  IMAD.WIDE.U32 R110, R25, c[0x0][0x210], RZ ;  /* 0x00008400196e7a25 */ /* 0x000fc600078e00ff */
[----:B------:R-:W-:Y:S01]  /*35c0*/  SHF.R.S32.HI R22, RZ, 0x1f, R2 ;  /* 0x0000001fff167819 */ /* 0x000fe20000011402 */
[C---:B------:R-:W-:Y:S01]  /*35d0*/  IMAD.SHL.U32 R134, R128.reuse, 0x20, RZ ;  /* 0x0000002080867824 */ /* 0x040fe200078e00ff */
[-C--:B------:R-:W-:Y:S01]  /*35e0*/  SHF.L.U64.HI R128, R128, R129.reuse, c[0x0][0x284] ;  /* 0x0000a10080807619 */ /* 0x080fe20000010281 */
[----:B------:R-:W-:Y:S01]  /*35f0*/  IMAD.SHL.U32 R71, R71, 0x2, RZ ;  /* 0x0000000247477824 */ /* 0x000fe200078e00ff */
[----:B------:R-:W-:Y:S01]  /*3600*/  SHF.L.U64.HI R129, R135, R129, c[0x0][0x294] ;  /* 0x0000a50087817619 */ /* 0x000fe20000010281 */
[----:B------:R-:W-:Y:S01]  /*3610*/  IMAD.IADD R130, R127, 0x1, R130 ;  /* 0x000000017f827824 */ /* 0x000fe200078e0282 */
[----:B------:R-:W-:Y:S01]  /*3620*/  SHF.L.U32 R135, R135, 0x5, RZ ;  /* 0x0000000587877819 */ /* 0x000fe200000006ff */
[C---:B------:R-:W-:Y:S02]  /*3630*/  IMAD R120, R25.reuse, c[0x0][0x1ec], R113 ;  /* 0x00007b0019787a24 */ /* 0x040fe400078e0271 */
[----:B------:R-:W-:Y:S02]  /*3640*/  IMAD R119, R25, c[0x0][0x214], R111 ;  /* 0x0000850019777a24 */ /* 0x000fe400078e026f */
[----:B------:R-:W-:-:S02]  /*3650*/  IMAD.IADD R94, R85, 0x1, R94 ;  /* 0x00000001555e7824 */ /* 0x000fc400078e025e */
[----:B------:R-:W-:Y:S01]  /*3660*/  IMAD.IADD R99, R91, 0x1, R23 ;  /* 0x000000015b637824 */ /* 0x000fe200078e0217 */
[--C-:B--2---:R-:W-:Y:S01]  /*3670*/  @P2 SHF.R.S32.HI R11, RZ, 0x1f, R15.reuse ;  /* 0x0000001fff0b2819 */ /* 0x104fe2000001140f */
[----:B------:R-:W-:Y:S01]  /*3680*/  @P2 IMAD.MOV.U32 R10, RZ, RZ, R15 ;  /* 0x000000ffff0a2224 */ /* 0x000fe200078e000f */
[----:B------:R-:W-:Y:S01]  /*3690*/  @!P2 MOV R11, R14 ;  /* 0x0000000e000ba202 */ /* 0x000fe20000000f00 */
[----:B------:R-:W-:Y:S01]  /*36a0*/  @!P2 IMAD.MOV.U32 R10, RZ, RZ, R24 ;  /* 0x000000ffff0aa224 */ /* 0x000fe200078e0018 */
[----:B------:R-:W-:Y:S01]  /*36b0*/  BAR.SYNC.DEFER_BLOCKING 0x0 ;  /* 0x0000000000007b1d */ /* 0x000fe20000010000 */
[----:B------:R-:W-:Y:S01]  /*36c0*/  ISETP.GE.AND P2, PT, R144, c[0x0][0x27c], PT ;  /* 0x00009f0090007a0c */ /* 0x000fe20003f46270 */
[----:B------:R-:W-:Y:S01]  /*36d0*/  IMAD.WIDE.U32 R14, R145, c[0x0][0x290], R140 ;  /* 0x0000a400910e7a25 */ /* 0x000fe200078e008c */
[----:B------:R-:W-:Y:S02]  /*36e0*/  LEA.HI R24, R22, R2, RZ, 0x6 ;  /* 0x0000000216187211 */ /* 0x000fe400078f30ff */
[----:B------:R-:W-:Y:S01]  /*36f0*/  SEL R3, RZ, c[0x0][0x27c], !P2 ;  /* 0x00009f00ff037a07 */ /* 0x000fe20005000000 */
[----:B------:R-:W-:-:S02]  /*3700*/  IMAD.IADD R15, R0, 0x1, R15 ;  /* 0x00000001000f7824 */ /* 0x000fc400078e020f */
[----:B------:R-:W-:-:S04]  /*3710*/  IMAD.WIDE.U32 R108, R10, c[0x0][0x2b0], RZ ;  /* 0x0000ac000a6c7a25 */ /* 0x000fc800078e00ff */
[----:B------:R-:W-:Y:S01]  /*3720*/  IMAD.IADD R0, R144, 0x1, R3 ;  /* 0x0000000190007824 */ /* 0x000fe200078e0203 */
[----:B------:R-:W-:Y:S01]  /*3730*/  LEA.HI R3, R22, R2, RZ, 0x3 ;  /* 0x0000000216037211 */ /* 0x000fe200078f18ff */
[----:B------:R-:W-:Y:S02]  /*3740*/  IMAD R22, R6, c[0x0][0x280], RZ ;  /* 0x0000a00006167a24 */ /* 0x000fe400078e02ff */
[C---:B------:R-:W-:Y:S01]  /*3750*/  IMAD.WIDE.U32 R86, R13.reuse, c[0x0][0x290], R14 ;  /* 0x0000a4000d567a25 */ /* 0x040fe200078e000e */
[----:B------:R-:W-:Y:S02]  /*3760*/  SHF.R.S32.HI R5, RZ, 0x1f, R0 ;  /* 0x0000001fff057819 */ /* 0x000fe40000011400 */
[C---:B------:R-:W-:Y:S01]  /*3770*/  LOP3.LUT R6, R26.reuse, 0x38, R3, 0xf8, !PT ;  /* 0x000000381a067812 */ /* 0x040fe200078ef803 */
[----:B------:R-:W-:Y:S01]  /*3780*/  IMAD R22, R13, c[0x0][0x284], R22 ;  /* 0x0000a1000d167a24 */ /* 0x000fe200078e0216 */
[-C--:B------:R-:W-:Y:S01]  /*3790*/  LEA.HI R2, R5, R0.reuse, RZ, 0x3 ;  /* 0x0000000005027211 */ /* 0x080fe200078f18ff */
[----:B------:R-:W-:Y:S01]  /*37a0*/  IMAD.IADD R95, R23, 0x1, R87 ;  /* 0x00000001175f7824 */ /* 0x000fe200078e0257 */
[----:B------:R-:W-:Y:S01]  /*37b0*/  LEA.HI R0, R5, R0, RZ, 0x6 ;  /* 0x0000000005007211 */ /* 0x000fe200078f30ff */
[----:B------:R-:W-:Y:S01]  /*37c0*/  IMAD.IADD R100, R93, 0x1, R22 ;  /* 0x000000015d647824 */ /* 0x000fe200078e0216 */
[----:B------:R-:W-:Y:S01]  /*37d0*/  LOP3.LUT R13, R26, 0x38, R2, 0xf8, !PT ;  /* 0x000000381a0d7812 */ /* 0x000fe200078ef802 */
[----:B------:R-:W-:Y:S01]  /*37e0*/  IMAD.SHL.U32 R26, R145, 0x40, RZ ;  /* 0x00000040911a7824 */ /* 0x000fe200078e00ff */
[----:B------:R-:W-:-:S02]  /*37f0*/  SHF.R.S32.HI R5, RZ, 0x6, R24 ;  /* 0x00000006ff057819 */ /* 0x000fc40000011418 */
[----:B------:R-:W-:Y:S02]  /*3800*/  SHF.R.S32.HI R0, RZ, 0x6, R0 ;  /* 0x00000006ff007819 */ /* 0x000fe40000011400 */
[----:B------:R-:W-:Y:S01]  /*3810*/  LOP3.LUT R26, R26, 0x1c0, RZ, 0xc0, !PT ;  /* 0x000001c01a1a7812 */ /* 0x000fe200078ec0ff */
[----:B------:R-:W-:Y:S01]  /*3820*/  IMAD R19, R5, 0xc00, R7 ;  /* 0x00000c0005137824 */ /* 0x000fe200078e0207 */
[----:B------:R-:W-:Y:S01]  /*3830*/  LOP3.LUT R14, R27, 0x38, R3, 0xf8, !PT ;  /* 0x000000381b0e7812 */ /* 0x000fe200078ef803 */
[----:B------:R-:W-:Y:S01]  /*3840*/  IMAD R18, R5, 0xc00, R12 ;  /* 0x00000c0005127824 */ /* 0x000fe200078e020c */
[----:B------:R-:W-:Y:S01]  /*3850*/  SHF.R.U32.HI R26, RZ, 0x3, R26 ;  /* 0x00000003ff1a7819 */ /* 0x000fe2000001161a */
[C---:B------:R-:W-:Y:S01]  /*3860*/  IMAD R15, R0.reuse, 0xc00, R7 ;  /* 0x00000c00000f7824 */ /* 0x040fe200078e0207 */
[----:B------:R-:W-:Y:S01]  /*3870*/  LOP3.LUT R17, R27, 0x38, R2, 0xf8, !PT ;  /* 0x000000381b117812 */ /* 0x000fe200078ef802 */
[----:B------:R-:W-:Y:S01]  /*3880*/  IMAD R5, R0, 0xc00, R12 ;  /* 0x00000c0000057824 */ /* 0x000fe200078e020c */
[----:B------:R-:W-:-:S02]  /*3890*/  LOP3.LUT R16, R6, R26, RZ, 0x3c, !PT ;  /* 0x0000001a06107212 */ /* 0x000fc400078e3cff */
[----:B------:R-:W-:Y:S02]  /*38a0*/  LOP3.LUT R13, R13, R26, RZ, 0x3c, !PT ;  /* 0x0000001a0d0d7212 */ /* 0x000fe400078e3cff */
[-C--:B------:R-:W-:Y:S02]  /*38b0*/  LOP3.LUT R6, R14, R136.reuse, RZ, 0x3c, !PT ;  /* 0x000000880e067212 */ /* 0x080fe400078e3cff */
[----:B------:R-:W-:Y:S01]  /*38c0*/  SHF.R.S32.HI R68, RZ, 0x3, R2 ;  /* 0x00000003ff447819 */ /* 0x000fe20000011402 */
[----:B------:R-:W-:Y:S01]  /*38d0*/  IMAD.IADD R13, R15, 0x1, R13 ;  /* 0x000000010f0d7824 */ /* 0x000fe200078e020d */
[----:B------:R-:W-:Y:S01]  /*38e0*/  LOP3.LUT R80, R2, 0xfffffff8, RZ, 0xc0, !PT ;  /* 0xfffffff802507812 */ /* 0x000fe200078ec0ff */
[----:B------:R-:W-:Y:S01]  /*38f0*/  IMAD R2, R11, c[0x0][0x2b0], RZ ;  /* 0x0000ac000b027a24 */ /* 0x000fe200078e02ff */
[----:B------:R-:W-:Y:S01]  /*3900*/  LOP3.LUT R0, R17, R136, RZ, 0x3c, !PT ;  /* 0x0000008811007212 */ /* 0x000fe200078e3cff */
[----:B------:R-:W-:Y:S01]  /*3910*/  IMAD.IADD R6, R18, 0x1, R6 ;  /* 0x0000000112067824 */ /* 0x000fe200078e0206 */
[----:B------:R-:W-:Y:S01]  /*3920*/  IADD3 R16, R19, R16, RZ ;  /* 0x0000001013107210 */ /* 0x000fe20007ffe0ff */
[----:B------:R-:W-:Y:S01]  /*3930*/  IMAD R2, R10, c[0x0][0x2b4], R2 ;  /* 0x0000ad000a027a24 */ /* 0x000fe200078e0202 */
[----:B------:R-:W-:Y:S01]  /*3940*/  IADD3 R5, R5, R0, RZ ;  /* 0x0000000005057210 */ /* 0x000fe20007ffe0ff */
[----:B------:R-:W-:Y:S01]  /*3950*/  IMAD R0, R146, 0x20, R145 ;  /* 0x0000002092007824 */ /* 0x000fe200078e0291 */
[----:B------:R-:W-:Y:S01]  /*3960*/  LOP3.LUT R81, R3, 0xfffffff8, RZ, 0xc0, !PT ;  /* 0xfffffff803517812 */ /* 0x000fe200078ec0ff */
[----:B------:R-:W-:Y:S01]  /*3970*/  IMAD.SHL.U32 R117, R13, 0x2, RZ ;  /* 0x000000020d757824 */ /* 0x000fe200078e00ff */
[----:B------:R-:W-:Y:S01]  /*3980*/  SHF.R.S32.HI R69, RZ, 0x3, R3 ;  /* 0x00000003ff457819 */ /* 0x000fe20000011403 */
[----:B------:R-:W-:Y:S01]  /*3990*/  IMAD.SHL.U32 R116, R6, 0x2, RZ ;  /* 0x0000000206747824 */ /* 0x000fe200078e00ff */
[----:B------:R-:W-:Y:S01]  /*39a0*/  IADD3 R98, R22, R89, RZ ;  /* 0x0000005916627210 */ /* 0x000fe20007ffe0ff */
[----:B------:R-:W-:Y:S01]  /*39b0*/  IMAD.IADD R114, R109, 0x1, R2 ;  /* 0x000000016d727824 */ /* 0x000fe200078e0202 */
[----:B------:R-:W-:-:S02]  /*39c0*/  SHF.R.S32.HI R97, RZ, 0x1f, R81 ;  /* 0x0000001fff617819 */ /* 0x000fc40000011451 */
[----:B------:R-:W-:Y:S02]  /*39d0*/  SHF.R.S32.HI R96, RZ, 0x1f, R80 ;  /* 0x0000001fff607819 */ /* 0x000fe40000011450 */
[----:B------:R-:W-:Y:S02]  /*39e0*/  SHF.L.U32 R118, R16, 0x1, RZ ;  /* 0x0000000110767819 */ /* 0x000fe400000006ff */
[----:B---3--:R-:W-:Y:S02]  /*39f0*/  SHF.L.U32 R115, R5, 0x1, RZ ;  /* 0x0000000105737819 */ /* 0x008fe400000006ff */
.L_x_2332:
[----:B------:R-:W-:Y:S01]  /*3a00*/  MOV R78, RZ ;  /* 0x000000ff004e7202 */ /* 0x000fe20000000f00 */
[----:B-12---:R-:W-:Y:S01]  /*3a10*/  IMAD.MOV.U32 R2, RZ, RZ, c[0x0][0x2b8] ;  /* 0x0000ae00ff027624 */ /* 0x006fe200078e00ff */
[----:B------:R-:W-:Y:S04]  /*3a20*/  DEPBAR.LE SB0, 0x0 ;  /* 0x000080000000791a */ /* 0x000fe80000000000 */
[----:B------:R-:W-:Y:S01]  /*3a30*/  ISETP.NE.AND P0, PT, R2, 0x1, PT ;  /* 0x000000010200780c */ /* 0x000fe20003f05270 */
[----:B------:R-:W-:Y:S01]  /*3a40*/  IMAD R2, R37, 0x30, R0 ;  /* 0x0000003025027824 */ /* 0x000fe200078e0200 */
[----:B------:R-:W-:Y:S01]  /*3a50*/  WARPSYNC 0xffffffff ;  /* 0xffffffff00007948 */ /* 0x000fe20003800000 */
[----:B------:R-:W-:Y:S02]  /*3a60*/  BSSY B2, `(.L_x_2292) ;  /* 0x000054e000027945 */ /* 0x000fe40003800000 */
[----:B------:R-:W-:Y:S04]  /*3a70*/  IMAD.IADD R5, R121, 0x1, R2 ;  /* 0x0000000179057824 */ /* 0x000fe800078e0202 */
[----:B---3--:R-:W-:Y:S04]  /*3a80*/  IMAD.MOV.U32 R3, RZ, RZ, R5 ;  /* 0x000000ffff037224 */ /* 0x008fe800078e0005 */
[----:B------:R-:W-:Y:S05]  /*3a90*/  @P0 IMAD.HI.U32 R6, R5, c[0x0][0x2bc], RZ ;  /* 0x0000af0005060a27 */ /* 0x000fea00078e00ff */
        /* <DEDUP_REMOVED lines=68> */
[C---:B------:R-:W-:Y:S02]  /*3ee0*/  LEA R8, P0, R3.reuse, c[0x0][0x288], 0x1 ;  /* 0x0000a20003087a11 */ /* 0x040fe400078008ff */
[C---:B------:R-:W-:Y:S02]  /*3ef0*/  IADD3 R5, R142.reuse, 0x20, RZ ;  /* 0x000000208e057810 */ /* 0x040fe40007ffe0ff */
[----:B------:R-:W-:Y:S02]  /*3f00*/  LEA.HI.X R9, R3, c[0x0][0x28c], R6, 0x1, P0 ;  /* 0x0000a30003097a11 */ /* 0x000fe400000f0c06 */
[C---:B------:R-:W-:Y:S01]  /*3f10*/  ISETP.GE.AND P0, PT, R142.reuse, c[0x0][0x27c], PT ;  /* 0x00009f008e007a0c */ /* 0x040fe20003f06270 */
[----:B------:R-:W-:Y:S11]  /*3f20*/  CS2R R2, SRZ ;  /* 0x0000000000027805 */ /* 0x000ff6000001ff00 */
[----:B------:R-:W-:Y:S01]  /*3f30*/  @!UPT UIADD3 URZ, URZ, URZ, URZ ;  /* 0x0000003f3f3ff290 */ /* 0x000fe2000fffe03f */
[----:B------:R1:W5:Y:S04]  /*3f40*/  @!P0 LDG.E.64 R2, [R10.64] ;  /* 0x0000000a0a028981 */ /* 0x000368000c1e1b00 */
[----:B------:R1:W5:Y:S01]  /*3f50*/  @!P0 LDG.E.64 R38, [R8.64] ;  /* 0x0000000a08268981 */ /* 0x000362000c1e1b00 */
[----:B------:R-:W-:Y:S02]  /*3f60*/  ISETP.GE.AND P0, PT, R5, c[0x0][0x27c], PT ;  /* 0x00009f0005007a0c */ /* 0x000fe40003f06270 */
[C---:B------:R-:W-:Y:S11]  /*3f70*/  IADD3 R5, R142.reuse, 0x40, RZ ;  /* 0x000000408e057810 */ /* 0x040ff60007ffe0ff */
[----:B------:R1:W5:Y:S04]  /*3f80*/  @!P0 LDG.E.64 R14, [R10.64+0x40] ;  /* 0x0000400a0a0e8981 */ /* 0x000368000c1e1b00 */
[----:B------:R1:W5:Y:S01]  /*3f90*/  @!P0 LDG.E.64 R42, [R8.64+0x40] ;  /* 0x0000400a082a8981 */ /* 0x000362000c1e1b00 */
[----:B------:R-:W-:Y:S02]  /*3fa0*/  ISETP.GE.AND P0, PT, R5, c[0x0][0x27c], PT ;  /* 0x00009f0005007a0c */ /* 0x000fe40003f06270 */
[----:B------:R-:W-:Y:S11]  /*3fb0*/  IADD3 R5, R142, 0x60, RZ ;  /* 0x000000608e057810 */ /* 0x000ff60007ffe0ff */
[----:B------:R1:W5:Y:S04]  /*3fc0*/  @!P0 LDG.E.64 R16, [R10.64+0x80] ;  /* 0x0000800a0a108981 */ /* 0x000368000c1e1b00 */
[----:B------:R1:W5:Y:S01]  /*3fd0*/  @!P0 LDG.E.64 R44, [R8.64+0x80] ;  /* 0x0000800a082c8981 */ /* 0x000362000c1e1b00 */
[----:B------:R-:W-:Y:S11]  /*3fe0*/  ISETP.GE.AND P0, PT, R5, c[0x0][0x27c], PT ;  /* 0x00009f0005007a0c */ /* 0x000ff60003f06270 */
[----:B------:R-:W-:Y:S02]  /*3ff0*/  @!UPT UIADD3 URZ, URZ, URZ, URZ ;  /* 0x0000003f3f3ff290 */ /* 0x000fe4000fffe03f */
[----:B------:R1:W5:Y:S04]  /*4000*/  @!P0 LDG.E.64 R18, [R10.64+0xc0] ;  /* 0x0000c00a0a128981 */ /* 0x000368000c1e1b00 */
[----:B------:R1:W5:Y:S02]  /*4010*/  @!P0 LDG.E.64 R46, [R8.64+0xc0] ;  /* 0x0000c00a082e8981 */ /* 0x000364000c1e1b00 */
.L_x_2296:
[----:B------:R-:W-:Y:S05]  /*4020*/  BSYNC B0 ;  /* 0x0000000000007941 */ /* 0x000fea0003800000 */
.L_x_2295:
        /* <DEDUP_REMOVED lines=50> */
[----:B------:R-:W-:Y:S02]  /*4350*/  LEA R8, P0, R6, c[0x0][0x288], 0x1 ;  /* 0x0000a20006087a11 */ /* 0x000fe400078008ff */
[----:B------:R-:W-:Y:S02]  /*4360*/  IADD3 R5, R142, 0x20, RZ ;  /* 0x000000208e057810 */ /* 0x000fe40007ffe0ff */
[----:B------:R-:W-:Y:S02]  /*4370*/  LEA.HI.X R9, R6, c[0x0][0x28c], R9, 0x1, P0 ;  /* 0x0000a30006097a11 */ /* 0x000fe400000f0c09 */
[C---:B------:R-:W-:Y:S11]  /*4380*/  ISETP.GE.AND P0, PT, R142.reuse, c[0x0][0x27c], PT ;  /* 0x00009f008e007a0c */ /* 0x040ff60003f06270 */
[----:B------:R-:W-:Y:S02]  /*4390*/  @!UPT UIADD3 URZ, URZ, URZ, URZ ;  /* 0x0000003f3f3ff290 */ /* 0x000fe4000fffe03f */
        /* <DEDUP_REMOVED lines=14> */
.L_x_2298:
[----:B------:R-:W-:Y:S05]  /*4480*/  BSYNC B0 ;  /* 0x0000000000007941 */ /* 0x000fea0003800000 */
.L_x_2297:
[----:B-----5:R-:W-:Y:S01]  /*4490*/  IMAD.MOV.U32 R6, RZ, RZ, R28 ;  /* 0x000000ffff067224 */ /* 0x020fe200078e001c */
[----:B------:R2:W3:Y:S01]  /*44a0*/  SHFL.IDX PT, R66, R75, RZ, 0x181f ;  /* 0x00181fff4b427589 */ /* 0x0004e200000e0000 */
[----:B------:R-:W-:Y:S01]  /*44b0*/  IMAD.MOV.U32 R5, RZ, RZ, R29 ;  /* 0x000000ffff057224 */ /* 0x000fe200078e001d */
[----:B------:R-:W-:Y:S01]  /*44c0*/  BSSY B1, `(.L_x_2299) ;  /* 0x0000106000017945 */ /* 0x000fe20003800000 */
[----:B-1----:R-:W-:Y:S02]  /*44d0*/  IMAD.MOV.U32 R8, RZ, RZ, R26 ;  /* 0x000000ffff087224 */ /* 0x002fe400078e001a */
[----:B------:R-:W-:Y:S01]  /*44e0*/  IMAD.MOV.U32 R9, RZ, RZ, R24 ;  /* 0x000000ffff097224 */ /* 0x000fe200078e0018 */
[----:B------:R-:W-:Y:S02]  /*44f0*/  PRMT R35, R5, 0x5410, R6 ;  /* 0x0000541005237816 */ /* 0x000fe40000000006 */
[----:B------:R-:W-:Y:S01]  /*4500*/  MOV R5, R27 ;  /* 0x0000001b00057202 */ /* 0x000fe20000000f00 */
[----:B------:R2:W1:Y:S01]  /*4510*/  SHFL.IDX PT, R63, R76, RZ, 0x181f ;  /* 0x00181fff4c3f7589 */ /* 0x00046200000e0000 */
[----:B------:R-:W-:Y:S02]  /*4520*/  MOV R6, R20 ;  /* 0x0000001400067202 */ /* 0x000fe40000000f00 */
[----:B------:R-:W-:Y:S01]  /*4530*/  PRMT R34, R5, 0x5410, R8 ;  /* 0x0000541005227816 */ /* 0x000fe20000000008 */
[----:B------:R-:W-:Y:S02]  /*4540*/  IMAD.MOV.U32 R8, RZ, RZ, R25 ;  /* 0x000000ffff087224 */ /* 0x000fe400078e0019 */
        /* <DEDUP_REMOVED lines=16> */
[----:B-123--:R-:W-:Y:S01]  /*4650*/  ISETP.GE.AND P0, PT, R140, c[0x0][0x1d4], PT ;  /* 0x000075008c007a0c */ /* 0x00efe20003f06270 */
[----:B------:R-:W-:Y:S01]  /*4660*/  @!UPT UIADD3 URZ, URZ, URZ, URZ ;  /* 0x0000003f3f3ff290 */ /* 0x000fe2000fffe03f */
[----:B------:R-:W-:Y:S11]  /*4670*/  BSSY B0, `(.L_x_2301) ;  /* 0x0000038000007945 */ /* 0x000ff60003800000 */
[----:B------:R-:W-:-:S05]  /*4680*/  @P0 BRA `(.L_x_2302) ;  /* 0x0000036000000947 */ /* 0x000fca0003800000 */
[C---:B------:R-:W-:Y:S01]  /*4690*/  LEA R64, P0, R140.reuse, R63, 0x1 ;  /* 0x0000003f8c407211 */ /* 0x040fe200078008ff */
[----:B------:R-:W1:Y:S03]  /*46a0*/  LDS.128 R8, [R223+0xa080] ;  /* 0x00a08000df087984 */ /* 0x000e660000000c00 */
        /* <DEDUP_REMOVED lines=8> */
[----:B------:R-:W-:Y:S01]  /*4730*/  @!P0 PRMT R13, R22, 0x5432, R13 ;  /* 0x00005432160d8816 */ /* 0x000fe2000000000d */
[----:B------:R-:W-:Y:S01]  /*4740*/  @!P0 IMAD.U32 R5, R3, 0x10000, RZ ;  /* 0x0001000003058824 */ /* 0x000fe200078e00ff */
[----:B------:R-:W-:Y:S01]  /*4750*/  @!P0 SHF.R.U32.HI R41, RZ, 0x10, R39 ;  /* 0x00000010ff298819 */ /* 0x000fe20000011627 */
[C---:B------:R-:W-:Y:S01]  /*4760*/  @!P0 IMAD.U32 R36, R38.reuse, 0x10000, RZ ;  /* 0x0001000026248824 */ /* 0x040fe200078e00ff */
[----:B------:R-:W-:Y:S02]  /*4770*/  @!P0 LOP3.LUT R38, R38, 0xffff0000, RZ, 0xc0, !PT ;  /* 0xffff000026268812 */ /* 0x000fe400078ec0ff */
[----:B------:R-:W-:Y:S01]  /*4780*/  @!P0 PRMT R41, R40, 0x5410, R41 ;  /* 0x0000541028298816 */ /* 0x000fe20000000029 */
        /* <DEDUP_REMOVED lines=8> */
[----:B------:R-:W-:Y:S01]  /*4810*/  @!P0 SHF.L.U32 R36, R9, 0x10, RZ ;  /* 0x0000001009248819 */ /* 0x000fe200000006ff */
[----:B------:R-:W-:Y:S01]  /*4820*/  @!P0 FMUL.FTZ R40, R6, R38 ;  /* 0x0000002606288220 */ /* 0x000fe20000410000 */
[----:B------:R-:W-:Y:S01]  /*4830*/  @!P0 LOP3.LUT R22, R3, 0xffff0000, RZ, 0xc0, !PT ;  /* 0xffff000003168812 */ /* 0x000fe200078ec0ff */
[C---:B------:R-:W-:Y:S01]  /*4840*/  @!P0 IMAD.U32 R39, R41.reuse, 0x10000, RZ ;  /* 0x0001000029278824 */ /* 0x040fe200078e00ff */
[----:B------:R-:W-:Y:S02]  /*4850*/  @!P0 F2FP.BF16.PACK_AB R2, R2, R73 ;  /* 0x000000490202823e */ /* 0x000fe400000010ff */
[----:B------:R-:W-:Y:S01]  /*4860*/  @!P0 LOP3.LUT R41, R41, 0xffff0000, RZ, 0xc0, !PT ;  /* 0xffff000029298812 */ /* 0x000fe200078ec0ff */
[-C--:B------:R-:W-:Y:S01]  /*4870*/  @!P0 FMUL.FTZ R3, R6, R22.reuse ;  /* 0x0000001606038220 */ /* 0x080fe20000410000 */
[----:B------:R-:W-:Y:S01]  /*4880*/  @!P0 LOP3.LUT R6, R11, 0xffff0000, RZ, 0xc0, !PT ;  /* 0xffff00000b068812 */ /* 0x000fe200078ec0ff */
[----:B------:R-:W-:Y:S01]  /*4890*/  @!P0 FFMA.FTZ R72, R36, R22, -R40 ;  /* 0x0000001624488223 */ /* 0x000fe20000010828 */
[----:B------:R-:W-:Y:S01]  /*48a0*/  @!P0 SHF.L.U32 R40, R10, 0x10, RZ ;  /* 0x000000100a288819 */ /* 0x000fe200000006ff */
[C---:B------:R-:W-:Y:S01]  /*48b0*/  @!P0 IMAD.U32 R22, R13.reuse, 0x10000, RZ ;  /* 0x000100000d168824 */ /* 0x040fe200078e00ff */
[----:B------:R-:W-:Y:S01]  /*48c0*/  @!P0 LOP3.LUT R13, R13, 0xffff0000, RZ, 0xc0, !PT ;  /* 0xffff00000d0d8812 */ /* 0x000fe200078ec0ff */
[C---:B------:R-:W-:Y:S02]  /*48d0*/  @!P0 FMUL.FTZ R67, R5.reuse, R39 ;  /* 0x0000002705438220 */ /* 0x040fe40000410000 */
[-C--:B------:R-:W-:Y:S02]  /*48e0*/  @!P0 FMUL.FTZ R5, R5, R22.reuse ;  /* 0x0000001605058220 */ /* 0x080fe40000410000 */
[----:B------:R-:W-:Y:S02]  /*48f0*/  @!P0 FFMA.FTZ R70, R40, R22, -R67 ;  /* 0x0000001628468223 */ /* 0x000fe40000010843 */
[----:B------:R-:W-:Y:S02]  /*4900*/  @!P0 IMAD.U32 R22, R11, 0x10000, RZ ;  /* 0x000100000b168824 */ /* 0x000fe400078e00ff */
[C---:B------:R-:W-:Y:S02]  /*4910*/  @!P0 FMUL.FTZ R67, R6.reuse, R41 ;  /* 0x0000002906438220 */ /* 0x040fe40000410000 */
[-C--:B------:R-:W-:Y:S02]  /*4920*/  @!P0 FMUL.FTZ R6, R6, R13.reuse ;  /* 0x0000000d06068220 */ /* 0x080fe40000410000 */
[----:B------:R-:W-:Y:S02]  /*4930*/  @!P0 FFMA.FTZ R3, R38, R36, R3 ;  /* 0x0000002426038223 */ /* 0x000fe40000010003 */
[----:B------:R-:W-:Y:S02]  /*4940*/  @!P0 FFMA.FTZ R5, R39, R40, R5 ;  /* 0x0000002827058223 */ /* 0x000fe40000010005 */
        /* <DEDUP_REMOVED lines=10> */
.L_x_2302:
[----:B------:R-:W-:Y:S05]  /*49f0*/  BSYNC B0 ;  /* 0x0000000000007941 */ /* 0x000fea0003800000 */
.L_x_2301:
[----:B------:R-:W-:Y:S01]  /*4a00*/  ISETP.GE.AND P0, PT, R144, c[0x0][0x1d4], PT ;  /* 0x0000750090007a0c */ /* 0x000fe20003f06270 */
[----:B------:R-:W-:Y:S01]  /*4a10*/  @!UPT UIADD3 URZ, URZ, URZ, URZ ;  /* 0x0000003f3f3ff290 */ /* 0x000fe2000fffe03f */
[----:B------:R-:W-:Y:S11]  /*4a20*/  BSSY B0, `(.L_x_2303) ;  /* 0x0000039000007945 */ /* 0x000ff60003800000 */
[----:B------:R-:W-:-:S05]  /*4a30*/  @P0 BRA `(.L_x_2304) ;  /* 0x0000037000000947 */ /* 0x000fca0003800000 */
[----:B------:R-:W-:Y:S01]  /*4a40*/  LEA R40, P0, R238, R63, 0x1 ;  /* 0x0000003fee287211 */ /* 0x000fe200078008ff */
[----:B-1----:R-:W1:Y:S01]  /*4a50*/  LDS.128 R8, [R223+0xb880] ;  /* 0x00b88000df087984 */ /* 0x002e620000000c00 */
[----:B------:R-:W-:Y:S02]  /*4a60*/  IADD3 R2, R142, 0x20, RZ ;  /* 0x000000208e027810 */ /* 0x000fe40007ffe0ff */
        /* <DEDUP_REMOVED lines=8> */
[----:B------:R-:W-:Y:S01]  /*4af0*/  @!P0 IMAD.U32 R15, R5, 0x10000, RZ ;  /* 0x00010000050f8824 */ /* 0x000fe200078e00ff */
[----:B------:R-:W-:Y:S01]  /*4b00*/  @!P0 SHF.R.U32.HI R38, RZ, 0x10, R43 ;  /* 0x00000010ff268819 */ /* 0x000fe2000001162b */
[C---:B------:R-:W-:Y:S01]  /*4b10*/  @!P0 IMAD.U32 R6, R2.reuse, 0x10000, RZ ;  /* 0x0001000002068824 */ /* 0x040fe200078e00ff */
[----:B------:R-:W-:Y:S02]  /*4b20*/  @!P0 PRMT R14, R23, 0x5410, R14 ;  /* 0x00005410170e8816 */ /* 0x000fe4000000000e */
[----:B------:R-:W-:Y:S02]  /*4b30*/  @!P0 LOP3.LUT R23, R5, 0xffff0000, RZ, 0xc0, !PT ;  /* 0xffff000005178812 */ /* 0x000fe400078ec0ff */
[----:B------:R-:W-:Y:S02]  /*4b40*/  @!P0 LOP3.LUT R5, R2, 0xffff0000, RZ, 0xc0, !PT ;  /* 0xffff000002058812 */ /* 0x000fe400078ec0ff */
[----:B------:R-:W-:Y:S01]  /*4b50*/  @!P0 PRMT R38, R56, 0x5432, R38 ;  /* 0x0000543238268816 */ /* 0x000fe20000000026 */
[C---:B-1----:R-:W-:Y:S01]  /*4b60*/  @!P0 IMAD.U32 R22, R8.reuse, 0x10000, RZ ;  /* 0x0001000008168824 */ /* 0x042fe200078e00ff */
[----:B------:R-:W-:Y:S01]  /*4b70*/  @!P0 LOP3.LUT R3, R8, 0xffff0000, RZ, 0xc0, !PT ;  /* 0xffff000008038812 */ /* 0x000fe200078ec0ff */
[C---:B------:R-:W-:Y:S01]  /*4b80*/  @!P0 IMAD.U32 R36, R9.reuse, 0x10000, RZ ;  /* 0x0001000009248824 */ /* 0x040fe200078e00ff */
[----:B------:R-:W-:Y:S03]  /*4b90*/  @!P0 LOP3.LUT R13, R9, 0xffff0000, RZ, 0xc0, !PT ;  /* 0xffff0000090d8812 */ /* 0x000fe600078ec0ff */
[----:B------:R-:W-:Y:S02]  /*4ba0*/  @!P0 FMUL.FTZ R2, R3, R6 ;  /* 0x0000000603028220 */ /* 0x000fe40000410000 */
[----:B------:R-:W-:Y:S02]  /*4bb0*/  @!P0 FMUL.FTZ R42, R13, R23 ;  /* 0x000000170d2a8220 */ /* 0x000fe40000410000 */
[----:B------:R-:W-:Y:S02]  /*4bc0*/  @!P0 FMUL.FTZ R39, R3, R15 ;  /* 0x0000000f03278220 */ /* 0x000fe40000410000 */
[----:B------:R-:W-:Y:S01]  /*4bd0*/  @!P0 FFMA.FTZ R2, R15, R22, R2 ;  /* 0x000000160f028223 */ /* 0x000fe20000010002 */
[----:B------:R-:W-:Y:S01]  /*4be0*/  @!P0 SHF.L.U32 R15, R38, 0x10, RZ ;  /* 0x00000010260f8819 */ /* 0x000fe200000006ff */
[-C--:B------:R-:W-:Y:S01]  /*4bf0*/  @!P0 FMUL.FTZ R3, R13, R5.reuse ;  /* 0x000000050d038220 */ /* 0x080fe20000410000 */
[C---:B------:R-:W-:Y:S01]  /*4c00*/  @!P0 LOP3.LUT R13, R11.reuse, 0xffff0000, RZ, 0xc0, !PT ;  /* 0xffff00000b0d8812 */ /* 0x040fe200078ec0ff */
[----:B------:R-:W-:Y:S01]  /*4c10*/  @!P0 FFMA.FTZ R56, R36, R5, -R42 ;  /* 0x0000000524388223 */ /* 0x000fe2000001082a */
[----:B------:R-:W-:Y:S01]  /*4c20*/  @!P0 LOP3.LUT R5, R10, 0xffff0000, RZ, 0xc0, !PT ;  /* 0xffff00000a058812 */ /* 0x000fe200078ec0ff */
[----:B------:R-:W-:Y:S01]  /*4c30*/  @!P0 FFMA.FTZ R64, R22, R6, -R39 ;  /* 0x0000000616408223 */ /* 0x000fe20000010827 */
[----:B------:R-:W-:Y:S01]  /*4c40*/  @!P0 SHF.L.U32 R39, R11, 0x10, RZ ;  /* 0x000000100b278819 */ /* 0x000fe200000006ff */
[----:B------:R-:W-:Y:S01]  /*4c50*/  @!P0 IMAD.U32 R6, R14, 0x10000, RZ ;  /* 0x000100000e068824 */ /* 0x000fe200078e00ff */
[----:B------:R-:W-:Y:S01]  /*4c60*/  @!P0 LOP3.LUT R38, R38, 0xffff0000, RZ, 0xc0, !PT ;  /* 0xffff000026268812 */ /* 0x000fe200078ec0ff */
[----:B------:R-:W-:Y:S01]  /*4c70*/  @!P0 IMAD.U32 R22, R10, 0x10000, RZ ;  /* 0x000100000a168824 */ /* 0x000fe200078e00ff */
[----:B------:R-:W-:Y:S01]  /*4c80*/  @!P0 LOP3.LUT R14, R14, 0xffff0000, RZ, 0xc0, !PT ;  /* 0xffff00000e0e8812 */ /* 0x000fe200078ec0ff */
[C---:B------:R-:W-:Y:S01]  /*4c90*/  @!P0 FMUL.FTZ R42, R5.reuse, R15 ;  /* 0x0000000f052a8220 */ /* 0x040fe20000410000 */
[----:B------:R-:W-:Y:S01]  /*4ca0*/  @!P0 F2FP.BF16.PACK_AB R2, R2, R64 ;  /* 0x000000400202823e */ /* 0x000fe200000010ff */
[----:B------:R-:W-:Y:S02]  /*4cb0*/  @!P0 FMUL.FTZ R5, R5, R6 ;  /* 0x0000000605058220 */ /* 0x000fe40000410000 */
[C---:B------:R-:W-:Y:S02]  /*4cc0*/  @!P0 FMUL.FTZ R43, R13.reuse, R38 ;  /* 0x000000260d2b8220 */ /* 0x040fe40000410000 */
[----:B------:R-:W-:Y:S02]  /*4cd0*/  @!P0 FFMA.FTZ R42, R22, R6, -R42 ;  /* 0x00000006162a8223 */ /* 0x000fe4000001082a */
[----:B------:R-:W-:Y:S02]  /*4ce0*/  @!P0 FMUL.FTZ R6, R13, R14 ;  /* 0x0000000e0d068220 */ /* 0x000fe40000410000 */
[----:B------:R-:W-:Y:S02]  /*4cf0*/  @!P0 FFMA.FTZ R3, R23, R36, R3 ;  /* 0x0000002417038223 */ /* 0x000fe40000010003 */
[----:B------:R-:W-:Y:S02]  /*4d00*/  @!P0 FFMA.FTZ R5, R15, R22, R5 ;  /* 0x000000160f058223 */ /* 0x000fe40000010005 */
[----:B------:R-:W-:Y:S01]  /*4d10*/  @!P0 FFMA.FTZ R43, R39, R14, -R43 ;  /* 0x0000000e272b8223 */ /* 0x000fe2000001082b */
[----:B------:R-:W-:Y:S01]  /*4d20*/  @!P0 F2FP.BF16.PACK_AB R3, R3, R56 ;  /* 0x000000380303823e */ /* 0x000fe200000010ff */
[----:B------:R-:W-:Y:S01]  /*4d30*/  @!P0 FFMA.FTZ R6, R38, R39, R6 ;  /* 0x0000002726068223 */ /* 0x000fe20000010006 */
[----:B------:R-:W-:Y:S01]  /*4d40*/  @!P0 F2FP.BF16.PACK_AB R5, R5, R42 ;  /* 0x0000002a0505823e */ /* 0x000fe200000010ff */
[----:B------:R-:W-:Y:S02]  /*4d50*/  @!P0 IMAD.MOV.U32 R8, RZ, RZ, R2 ;  /* 0x000000ffff088224 */ /* 0x000fe400078e0002 */
[----:B------:R-:W-:Y:S01]  /*4d60*/  @!P0 IMAD.MOV.U32 R9, RZ, RZ, R3 ;  /* 0x000000ffff098224 */ /* 0x000fe200078e0003 */
[----:B------:R-:W-:Y:S02]  /*4d70*/  @!P0 F2FP.BF16.PACK_AB R6, R6, R43 ;  /* 0x0000002b0606823e */ /* 0x000fe400000010ff */
[----:B------:R-:W-:Y:S03]  /*4d80*/  @!P0 MOV R10, R5 ;  /* 0x00000005000a8202 */ /* 0x000fe60000000f00 */
[----:B------:R-:W-:Y:S05]  /*4d90*/  @!P0 IMAD.MOV.U32 R11, RZ, RZ, R6 ;  /* 0x000000ffff0b8224 */ /* 0x000fea00078e0006 */
[----:B------:R1:W-:Y:S02]  /*4da0*/  ST.E.128 [R40.64], R8 ;  /* 0x0000000828007985 */ /* 0x0003e4000c101d0a */
.L_x_2304:
[----:B------:R-:W-:Y:S05]  /*4db0*/  BSYNC B0 ;  /* 0x0000000000007941 */ /* 0x000fea0003800000 */
.L_x_2303:
        /* <DEDUP_REMOVED lines=15> */
[----:B------:R-:W-:Y:S01]  /*4eb0*/  @!P0 PRMT R14, R30, 0x5410, R3 ;  /* 0x000054101e0e8816 */ /* 0x000fe20000000003 */
[C---:B------:R-:W-:Y:S01]  /*4ec0*/  @!P0 IMAD.U32 R15, R17.reuse, 0x10000, RZ ;  /* 0x00010000110f8824 */ /* 0x040fe200078e00ff */
[----:B------:R-:W-:Y:S01]  /*4ed0*/  @!P0 LOP3.LUT R17, R17, 0xffff0000, RZ, 0xc0, !PT ;  /* 0xffff000011118812 */ /* 0x000fe200078ec0ff */
[C---:B------:R-:W-:Y:S01]  /*4ee0*/  @!P0 IMAD.U32 R6, R2.reuse, 0x10000, RZ ;  /* 0x0001000002068824 */ /* 0x040fe200078e00ff */
[----:B------:R-:W-:Y:S02]  /*4ef0*/  @!P0 SHF.R.U32.HI R23, RZ, 0x10, R45 ;  /* 0x00000010ff178819 */ /* 0x000fe4000001162d */
        /* <DEDUP_REMOVED lines=23> */
[-C--:B------:R-:W-:Y:S02]  /*5070*/  @!P0 FMUL.FTZ R5, R5, R6.reuse ;  /* 0x0000000605058220 */ /* 0x080fe40000410000 */
        /* <DEDUP_REMOVED lines=15> */
.L_x_2306:
[----:B------:R-:W-:Y:S05]  /*5170*/  BSYNC B0 ;  /* 0x0000000000007941 */ /* 0x000fea0003800000 */
.L_x_2305:
[----:B------:R-:W-:Y:S11]  /*5180*/  ISETP.GE.AND P0, PT, R229, c[0x0][0x1d4], PT ;  /* 0x00007500e5007a0c */ /* 0x000ff60003f06270 */
[----:B------:R-:W-:Y:S02]  /*5190*/  @!UPT UIADD3 URZ, URZ, URZ, URZ ;  /* 0x0000003f3f3ff290 */ /* 0x000fe4000fffe03f */
[----:B------:R-:W-:-:S05]  /*51a0*/  @P0 BRA `(.L_x_2300) ;  /* 0x0000037000000947 */ /* 0x000fca0003800000 */
[C---:B-1----:R-:W-:Y:S01]  /*51b0*/  LEA R38, P0, R229.reuse, R63, 0x1 ;  /* 0x0000003fe5267211 */ /* 0x042fe200078008ff */
[----:B------:R-:W1:Y:S01]  /*51c0*/  LDS.128 R8, [R223+0xe880] ;  /* 0x00e88000df087984 */ /* 0x000e620000000c00 */
[----:B------:R-:W-:Y:S02]  /*51d0*/  IADD3 R2, R142, 0x60, RZ ;  /* 0x000000608e027810 */ /* 0x000fe40007ffe0ff */
[----:B------:R-:W-:Y:S02]  /*51e0*/  LEA.HI.X R39, R229, R66, R249, 0x1, P0 ;  /* 0x00000042e5277211 */ /* 0x000fe400000f0cf9 */
[----:B------:R-:W-:Y:S11]  /*51f0*/  ISETP.GE.AND P0, PT, R2, c[0x0][0x27c], PT ;  /* 0x00009f0002007a0c */ /* 0x000ff60003f06270 */
[----:B------:R-:W-:Y:S02]  /*5200*/  @!UPT UIADD3 URZ, URZ, URZ, URZ ;  /* 0x0000003f3f3ff290 */ /* 0x000fe4000fffe03f */
[----:B------:R-:W-:Y:S02]  /*5210*/  @!P0 SHF.R.U64 R17, R46, 0x10, R47 ;  /* 0x000000102e118819 */ /* 0x000fe4000000122f */
[----:B------:R-:W-:Y:S02]  /*5220*/  @!P0 SHF.R.U64 R2, R18, 0x10, R19 ;  /* 0x0000001012028819 */ /* 0x000fe40000001213 */
[----:B------:R-:W-:Y:S02]  /*5230*/  @!P0 PRMT R17, R58, 0x5410, R17 ;  /* 0x000054103a118816 */ /* 0x000fe40000000011 */
[----:B------:R-:W-:Y:S02]  /*5240*/  @!P0 SHF.R.U32.HI R3, RZ, 0x10, R19 ;  /* 0x00000010ff038819 */ /* 0x000fe40000011613 */
[----:B------:R-:W-:Y:S01]  /*5250*/  @!P0 PRMT R2, R31, 0x5432, R2 ;  /* 0x000054321f028816 */ /* 0x000fe20000000002 */
[----:B------:R-:W-:Y:S01]  /*5260*/  @!P0 IMAD.U32 R15, R17, 0x10000, RZ ;  /* 0x00010000110f8824 */ /* 0x000fe200078e00ff */
[----:B------:R-:W-:Y:S02]  /*5270*/  @!P0 PRMT R14, R31, 0x5410, R3 ;  /* 0x000054101f0e8816 */ /* 0x000fe40000000003 */
[----:B------:R-:W-:Y:S01]  /*5280*/  @!P0 SHF.R.U32.HI R5, RZ, 0x10, R47 ;  /* 0x00000010ff058819 */ /* 0x000fe2000001162f */
[----:B------:R-:W-:Y:S01]  /*5290*/  @!P0 IMAD.U32 R6, R2, 0x10000, RZ ;  /* 0x0001000002068824 */ /* 0x000fe200078e00ff */
[----:B------:R-:W-:Y:S02]  /*52a0*/  @!P0 LOP3.LUT R17, R17, 0xffff0000, RZ, 0xc0, !PT ;  /* 0xffff000011118812 */ /* 0x000fe400078ec0ff */
[----:B------:R-:W-:Y:S02]  /*52b0*/  @!P0 PRMT R19, R58, 0x5432, R5 ;  /* 0x000054323a138816 */ /* 0x000fe40000000005 */
[----:B------:R-:W-:Y:S01]  /*52c0*/  @!P0 LOP3.LUT R5, R2, 0xffff0000, RZ, 0xc0, !PT ;  /* 0xffff000002058812 */ /* 0x000fe200078ec0ff */
        /* <DEDUP_REMOVED lines=37> */
.L_x_2300:
[----:B-123--:R-:W-:Y:S05]  /*5520*/  BSYNC B1 ;  /* 0x0000000000017941 */ /* 0x00efea0003800000 */
.L_x_2299:
[----:B------:R1:W2:Y:S04]  /*5530*/  SHFL.IDX PT, R38, R75, 0x1, 0x181f ;  /* 0x00381f004b267f89 */ /* 0x0002a800000e0000 */
[----:B------:R1:W3:Y:S01]  /*5540*/  SHFL.IDX PT, R36, R76, 0x1, 0x181f ;  /* 0x00381f004c247f89 */ /* 0x0002e200000e0000 */
[----:B------:R-:W-:-:S05]  /*5550*/  @P5 BRA `(.L_x_2307) ;  /* 0x000039e000005947 */ /* 0x000fca0003800000 */
[----:B------:R-:W-:Y:S01]  /*5560*/  ISETP.GE.AND P0, PT, R140, c[0x0][0x1d4], PT ;  /* 0x000075008c007a0c */ /* 0x000fe20003f06270 */
[----:B------:R-:W-:Y:S01]  /*5570*/  @!UPT UIADD3 URZ, URZ, URZ, URZ ;  /* 0x0000003f3f3ff290 */ /* 0x000fe2000fffe03f */
[----:B------:R-:W-:Y:S11]  /*5580*/  BSSY B0, `(.L_x_2308) ;  /* 0x0000038000007945 */ /* 0x000ff60003800000 */
[----:B------:R-:W-:-:S05]  /*5590*/  @P0 BRA `(.L_x_2309) ;  /* 0x0000036000000947 */ /* 0x000fca0003800000 */
[C---:B---3--:R-:W-:Y:S01]  /*55a0*/  LEA R22, P0, R140.reuse, R36, 0x1 ;  /* 0x000000248c167211 */ /* 0x048fe200078008ff */
[----:B------:R-:W3:Y:S03]  /*55b0*/  LDS.128 R8, [R223+0xb080] ;  /* 0x00b08000df087984 */ /* 0x000ee60000000c00 */
[----:B--2---:R-:W-:Y:S02]  /*55c0*/  LEA.HI.X R23, R140, R38, R141, 0x1, P0 ;  /* 0x000000268c177211 */ /* 0x004fe400000f0c8d */
        /* <DEDUP_REMOVED lines=8> */
[----:B------:R-:W-:Y:S01]  /*5650*/  @!P0 SHF.R.U32.HI R19, RZ, 0x10, R49 ;  /* 0x00000010ff138819 */ /* 0x000fe20000011631 */
[C---:B------:R-:W-:Y:S01]  /*5660*/  @!P0 IMAD.U32 R14, R2.reuse, 0x10000, RZ ;  /* 0x00010000020e8824 */ /* 0x040fe200078e00ff */
[----:B------:R-:W-:Y:S02]  /*5670*/  @!P0 LOP3.LUT R17, R17, 0xffff0000, RZ, 0xc0, !PT ;  /* 0xffff000011118812 */ /* 0x000fe400078ec0ff */
[----:B------:R-:W-:Y:S02]  /*5680*/  @!P0 LOP3.LUT R6, R2, 0xffff0000, RZ, 0xc0, !PT ;  /* 0xffff000002068812 */ /* 0x000fe400078ec0ff */
[----:B------:R-:W-:Y:S02]  /*5690*/  @!P0 PRMT R13, R32, 0x5410, R13 ;  /* 0x00005410200d8816 */ /* 0x000fe4000000000d */
[----:B------:R-:W-:Y:S01]  /*56a0*/  @!P0 PRMT R19, R59, 0x5432, R19 ;  /* 0x000054323b138816 */ /* 0x000fe20000000013 */
[C---:B---3--:R-:W-:Y:S01]  /*56b0*/  @!P0 IMAD.U32 R16, R8.reuse, 0x10000, RZ ;  /* 0x0001000008108824 */ /* 0x048fe200078e00ff */
        /* <DEDUP_REMOVED lines=16> */
[----:B------:R-:W-:Y:S01]  /*57c0*/  @!P0 IMAD.U32 R16, R10, 0x10000, RZ ;  /* 0x000100000a108824 */ /* 0x000fe200078e00ff */
[----:B------:R-:W-:Y:S01]  /*57d0*/  @!P0 F2FP.BF16.PACK_AB R2, R2, R32 ;  /* 0x000000200202823e */ /* 0x000fe200000010ff */
        /* <DEDUP_REMOVED lines=9> */
[----:B------:R-:W-:Y:S02]  /*5870*/  @!P0 FFMA.FTZ R30, R20, R13, -R30 ;  /* 0x0000000d141e8223 */ /* 0x000fe4000001081e */
        /* <DEDUP_REMOVED lines=8> */
.L_x_2309:
[----:B------:R-:W-:Y:S05]  /*5900*/  BSYNC B0 ;  /* 0x0000000000007941 */ /* 0x000fea0003800000 */
.L_x_2308:
[----:B------:R-:W-:Y:S01]  /*5910*/  ISETP.GE.AND P0, PT, R144, c[0x0][0x1d4], PT ;  /* 0x0000750090007a0c */ /* 0x000fe20003f06270 */
[----:B------:R-:W-:Y:S01]  /*5920*/  @!UPT UIADD3 URZ, URZ, URZ, URZ ;  /* 0x0000003f3f3ff290 */ /* 0x000fe2000fffe03f */
[----:B------:R-:W-:Y:S11]  /*5930*/  BSSY B0, `(.L_x_2310) ;  /* 0x0000039000007945 */ /* 0x000ff60003800000 */
[----:B------:R-:W-:-:S05]  /*5940*/  @P0 BRA `(.L_x_2311) ;  /* 0x0000037000000947 */ /* 0x000fca0003800000 */
[----:B--23--:R-:W-:Y:S01]  /*5950*/  LEA R22, P0, R238, R36, 0x1 ;  /* 0x00000024ee167211 */ /* 0x00cfe200078008ff */
[----:B------:R-:W2:Y:S01]  /*5960*/  LDS.128 R8, [R223+0xc880] ;  /* 0x00c88000df087984 */ /* 0x000ea20000000c00 */
        /* <DEDUP_REMOVED lines=11> */
[----:B------:R-:W-:Y:S01]  /*5a20*/  @!P0 LOP3.LUT R17, R17, 0xffff0000, RZ, 0xc0, !PT ;  /* 0xffff000011118812 */ /* 0x000fe200078ec0ff */
[C---:B------:R-:W-:Y:S01]  /*5a30*/  @!P0 IMAD.U32 R6, R2.reuse, 0x10000, RZ ;  /* 0x0001000002068824 */ /* 0x040fe200078e00ff */
[----:B------:R-:W-:Y:S02]  /*5a40*/  @!P0 SHF.R.U32.HI R19, RZ, 0x10, R51 ;  /* 0x00000010ff138819 */ /* 0x000fe40000011633 */
[----:B------:R-:W-:Y:S02]  /*5a50*/  @!P0 LOP3.LUT R5, R2, 0xffff0000, RZ, 0xc0, !PT ;  /* 0xffff000002058812 */ /* 0x000fe400078ec0ff */
[----:B------:R-:W-:Y:S01]  /*5a60*/  @!P0 PRMT R19, R60, 0x5432, R19 ;  /* 0x000054323c138816 */ /* 0x000fe20000000013 */
[C---:B--2---:R-:W-:Y:S01]  /*5a70*/  @!P0 IMAD.U32 R16, R8.reuse, 0x10000, RZ ;  /* 0x0001000008108824 */ /* 0x044fe200078e00ff */
        /* <DEDUP_REMOVED lines=36> */
.L_x_2311:
[----:B------:R-:W-:Y:S05]  /*5cc0*/  BSYNC B0 ;  /* 0x0000000000007941 */ /* 0x000fea0003800000 */
.L_x_2310:
        /* <DEDUP_REMOVED lines=14> */
[C---:B------:R-:W-:Y:S01]  /*5db0*/  @!P0 PRMT R2, R34.reuse, 0x5432, R2 ;  /* 0x0000543222028816 */ /* 0x040fe20000000002 */
[C---:B------:R-:W-:Y:S01]  /*5dc0*/  @!P0 IMAD.U32 R15, R17.reuse, 0x10000, RZ ;  /* 0x00010000110f8824 */ /* 0x040fe200078e00ff */
        /* <DEDUP_REMOVED lines=43> */
.L_x_2313:
[----:B------:R-:W-:Y:S05]  /*6080*/  BSYNC B0 ;  /* 0x0000000000007941 */ /* 0x000fea0003800000 */
.L_x_2312:
[----:B------:R-:W-:Y:S11]  /*6090*/  ISETP.GE.AND P0, PT, R229, c[0x0][0x1d4], PT ;  /* 0x00007500e5007a0c */ /* 0x000ff60003f06270 */
[----:B------:R-:W-:Y:S02]  /*60a0*/  @!UPT UIADD3 URZ, URZ, URZ, URZ ;  /* 0x0000003f3f3ff290 */ /* 0x000fe4000fffe03f */
[----:B------:R-:W-:-:S05]  /*60b0*/  @P0 BRA `(.L_x_2307) ;  /* 0x00002e8000000947 */ /* 0x000fca0003800000 */
[C---:B---3--:R-:W-:Y:S01]  /*60c0*/  LEA R24, P0, R229.reuse, R36, 0x1 ;  /* 0x00000024e5187211 */ /* 0x048fe200078008ff */
[----:B--2---:R-:W2:Y:S01]  /*60d0*/  LDS.128 R8, [R223+0xf880] ;  /* 0x00f88000df087984 */ /* 0x004ea20000000c00 */
        /* <DEDUP_REMOVED lines=52> */
[----:B------:R2:W-:Y:S01]  /*6420*/  ST.E.128 [R24.64], R8 ;  /* 0x0000000818007985 */ /* 0x0005e2000c101d0a */
[----:B------:R-:W-:-:S05]  /*6430*/  BRA `(.L_x_2307) ;  /* 0x00002b0000007947 */ /* 0x000fca0003800000 */
.L_x_2294:
        /* <DEDUP_REMOVED lines=36> */
.L_x_2315:
[----:B------:R-:W-:Y:S05]  /*6680*/  BSYNC B0 ;  /* 0x0000000000007941 */ /* 0x000fea0003800000 */
.L_x_2314:
[----:B------:R-:W-:Y:S01]  /*6690*/  IADD3 R16, R145, 0x20, RZ ;  /* 0x0000002091107810 */ /* 0x000fe20007ffe0ff */
[----:B-----5:R-:W-:Y:S01]  /*66a0*/  IMAD.MOV.U32 R6, RZ, RZ, R22 ;  /* 0x000000ffff067224 */ /* 0x020fe200078e0016 */
[----:B------:R-:W-:Y:S01]  /*66b0*/  BSSY B0, `(.L_x_2316) ;  /* 0x000003b000007945 */ /* 0x000fe20003800000 */
[----:B------:R-:W-:Y:S01]  /*66c0*/  IMAD.MOV.U32 R5, RZ, RZ, R23 ;  /* 0x000000ffff057224 */ /* 0x000fe200078e0017 */
[----:B------:R-:W-:Y:S01]  /*66d0*/  ISETP.GE.AND P5, PT, R16, R77, PT ;  /* 0x0000004d1000720c */ /* 0x000fe20003fa6270 */
[----:B-1----:R-:W-:Y:S01]  /*66e0*/  IMAD.MOV.U32 R3, RZ, RZ, R20 ;  /* 0x000000ffff037224 */ /* 0x002fe200078e0014 */
        /* <DEDUP_REMOVED lines=55> */
.L_x_2317:
[----:B------:R-:W-:Y:S05]  /*6a60*/  BSYNC B0 ;  /* 0x0000000000007941 */ /* 0x000fea0003800000 */
.L_x_2316:
[----:B------:R-:W-:Y:S01]  /*6a70*/  IADD3 R70, -R71, c[0x0][0x1d4], RZ ;  /* 0x0000750047467a10 */ /* 0x000fe20007ffe1ff */
[----:B-----5:R-:W-:Y:S01]  /*6a80*/  IMAD.MOV.U32 R6, RZ, RZ, R30 ;  /* 0x000000ffff067224 */ /* 0x020fe200078e001e */
[----:B------:R2:W3:Y:S01]  /*6a90*/  SHFL.IDX PT, R73, R75, RZ, 0x181f ;  /* 0x00181fff4b497589 */ /* 0x0004e200000e0000 */
[----:B------:R-:W-:Y:S01]  /*6aa0*/  IMAD.MOV.U32 R5, RZ, RZ, R31 ;  /* 0x000000ffff057224 */ /* 0x000fe200078e001f */
[----:B------:R-:W-:Y:S01]  /*6ab0*/  BSSY B1, `(.L_x_2318) ;  /* 0x0000113000017945 */ /* 0x000fe20003800000 */
[----:B-1----:R-:W-:Y:S02]  /*6ac0*/  IMAD.MOV.U32 R3, RZ, RZ, R28 ;  /* 0x000000ffff037224 */ /* 0x002fe400078e001c */
[----:B------:R-:W-:Y:S01]  /*6ad0*/  IMAD.MOV.U32 R2, RZ, RZ, R29 ;  /* 0x000000ffff027224 */ /* 0x000fe200078e001d */
[----:B------:R-:W-:Y:S01]  /*6ae0*/  PRMT R36, R6, 0x5410, R5 ;  /* 0x0000541006247816 */ /* 0x000fe20000000005 */
[----:B------:R-:W-:Y:S01]  /*6af0*/  IMAD.MOV.U32 R5, RZ, RZ, R27 ;  /* 0x000000ffff057224 */ /* 0x000fe200078e001b */
[----:B------:R-:W-:Y:S01]  /*6b00*/  MOV R6, R26 ;  /* 0x0000001a00067202 */ /* 0x000fe20000000f00 */
[----:B------:R2:W1:Y:S01]  /*6b10*/  SHFL.IDX PT, R72, R76, RZ, 0x181f ;  /* 0x00181fff4c487589 */ /* 0x00046200000e0000 */
        /* <DEDUP_REMOVED lines=8> */
[----:B------:R-:W-:Y:S02]  /*6ba0*/  MOV R2, R57 ;  /* 0x0000003900027202 */ /* 0x000fe40000000f00 */
[----:B------:R-:W-:Y:S01]  /*6bb0*/  PRMT R67, R5, 0x7610, R67 ;  /* 0x0000761005437816 */ /* 0x000fe20000000043 */
[----:B------:R-:W-:Y:S01]  /*6bc0*/  IMAD.MOV.U32 R5, RZ, RZ, R55 ;  /* 0x000000ffff057224 */ /* 0x000fe200078e0037 */
[----:B------:R-:W-:Y:S01]  /*6bd0*/  PRMT R66, R3, 0x5410, R6 ;  /* 0x0000541003427816 */ /* 0x000fe20000000006 */
[----:B------:R-:W-:Y:S01]  /*6be0*/  IMAD.MOV.U32 R6, RZ, RZ, R54 ;  /* 0x000000ffff067224 */ /* 0x000fe200078e0036 */
[----:B------:R-:W-:Y:S01]  /*6bf0*/  PRMT R65, R65, 0x5410, R2 ;  /* 0x0000541041417816 */ /* 0x000fe20000000002 */
[----:B------:R-:W-:Y:S01]  /*6c00*/  IMAD.MOV.U32 R2, RZ, RZ, R53 ;  /* 0x000000ffff027224 */ /* 0x000fe200078e0035 */
[----:B------:R-:W-:Y:S02]  /*6c10*/  MOV R3, R52 ;  /* 0x0000003400037202 */ /* 0x000fe40000000f00 */
[----:B------:R-:W-:Y:S02]  /*6c20*/  PRMT R65, R6, 0x7610, R65 ;  /* 0x0000761006417816 */ /* 0x000fe40000000041 */
[----:B------:R-:W-:Y:S02]  /*6c30*/  PRMT R64, R2, 0x5410, R5 ;  /* 0x0000541002407816 */ /* 0x000fe40000000005 */
[----:B------:R-:W-:Y:S01]  /*6c40*/  PRMT R63, R63, 0x5410, R3 ;  /* 0x000054103f3f7816 */ /* 0x000fe20000000003 */
[----:B------:R-:W-:-:S05]  /*6c50*/  @P4 BRA `(.L_x_2319) ;  /* 0x00000f8000004947 */ /* 0x000fca0003800000 */
[----:B-123--:R-:W-:Y:S01]  /*6c60*/  ISETP.GE.AND P0, PT, R140, c[0x0][0x1d4], PT ;  /* 0x000075008c007a0c */ /* 0x00efe20003f06270 */
[C---:B------:R-:W-:Y:S01]  /*6c70*/  IMAD.SHL.U32 R138, R145.reuse, 0x40, RZ ;  /* 0x00000040918a7824 */ /* 0x040fe200078e00ff */
[----:B------:R-:W-:Y:S01]  /*6c80*/  BSSY B0, `(.L_x_2320) ;  /* 0x000007c000007945 */ /* 0x000fe20003800000 */
[----:B------:R-:W-:Y:S03]  /*6c90*/  IMAD.SHL.U32 R139, R145, 0x40, RZ ;  /* 0x00000040918b7824 */ /* 0x000fe600078e00ff */
[----:B------:R-:W-:Y:S02]  /*6ca0*/  LOP3.LUT R138, R138, 0x1c0, RZ, 0xc0, !PT ;  /* 0x000001c08a8a7812 */ /* 0x000fe400078ec0ff */
[----:B------:R-:W-:Y:S02]  /*6cb0*/  LOP3.LUT R139, R139, 0x1c0, RZ, 0xc0, !PT ;  /* 0x000001c08b8b7812 */ /* 0x000fe400078ec0ff */
[----:B------:R-:W-:Y:S03]  /*6cc0*/  SHF.R.U32.HI R138, RZ, 0x3, R138 ;  /* 0x00000003ff8a7819 */ /* 0x000fe6000001168a */
[----:B------:R-:W-:-:S05]  /*6cd0*/  @P0 BRA `(.L_x_2321) ;  /* 0x0000076000000947 */ /* 0x000fca0003800000 */
[----:B------:R-:W-:Y:S01]  /*6ce0*/  SEL R2, R71, R70, !P1 ;  /* 0x0000004647027207 */ /* 0x000fe20004800000 */
[----:B------:R-:W1:Y:S01]  /*6cf0*/  LDS.128 R44, [R118+0xa080] ;  /* 0x00a08000762c7984 */ /* 0x000e620000000c00 */
[----:B------:R-:W-:Y:S02]  /*6d00*/  ISETP.GE.AND P0, PT, R140, c[0x0][0x27c], PT ;  /* 0x00009f008c007a0c */ /* 0x000fe40003f06270 */
[----:B------:R-:W-:Y:S04]  /*6d10*/  SHF.R.S32.HI R3, RZ, 0x1f, R2 ;  /* 0x0000001fff037819 */ /* 0x000fe80000011402 */
[----:B------:R-:W-:Y:S04]  /*6d20*/  LEA.HI R2, R3, R2, RZ, 0x4 ;  /* 0x0000000203027211 */ /* 0x000fe800078f20ff */
[----:B------:R-:W-:Y:S03]  /*6d30*/  LEA.HI.SX32 R2, R2, R69, 0x1c ;  /* 0x0000004502027211 */ /* 0x000fe600078fe2ff */
[----:B------:R-:W-:Y:S02]  /*6d40*/  @!P0 SHF.R.U64 R5, R40, 0x10, R41 ;  /* 0x0000001028058819 */ /* 0x000fe40000001229 */
        /* <DEDUP_REMOVED lines=14> */
[----:B------:R-:W-:Y:S01]  /*6e30*/  @!P0 SHF.R.U32.HI R40, RZ, 0x10, R43 ;  /* 0x00000010ff288819 */ /* 0x000fe2000001162b */
[----:B------:R-:W-:Y:S01]  /*6e40*/  IMAD.SHL.U32 R16, R2, 0x2, RZ ;  /* 0x0000000202107824 */ /* 0x000fe200078e00ff */
[----:B------:R-:W-:Y:S01]  /*6e50*/  @!P0 SHF.R.U32.HI R2, RZ, 0x10, R9 ;  /* 0x00000010ff028819 */ /* 0x000fe20000011609 */
[----:B-1----:R-:W-:Y:S01]  /*6e60*/  @!P0 IMAD.U32 R6, R44, 0x10000, RZ ;  /* 0x000100002c068824 */ /* 0x002fe200078e00ff */
[C---:B------:R-:W-:Y:S02]  /*6e70*/  @!P0 PRMT R5, R13.reuse, 0x5432, R3 ;  /* 0x000054320d058816 */ /* 0x040fe40000000003 */
[----:B------:R-:W-:Y:S01]  /*6e80*/  @!P0 SHF.R.U32.HI R9, RZ, 0x10, R11 ;  /* 0x00000010ff098819 */ /* 0x000fe2000001160b */
[----:B------:R-:W-:Y:S01]  /*6e90*/  @!P0 IMAD.U32 R11, R38, 0x10000, RZ ;  /* 0x00010000260b8824 */ /* 0x000fe200078e00ff */
[----:B------:R-:W1:Y:S01]  /*6ea0*/  LDS.128 R16, [R16+0xa080] ;  /* 0x00a0800010107984 */ /* 0x000e620000000c00 */
[----:B------:R-:W-:Y:S02]  /*6eb0*/  @!P0 PRMT R8, R13, 0x5410, R2 ;  /* 0x000054100d088816 */ /* 0x000fe40000000002 */
[C---:B------:R-:W-:Y:S02]  /*6ec0*/  @!P0 SHF.L.U32 R3, R5.reuse, 0x10, RZ ;  /* 0x0000001005038819 */ /* 0x040fe400000006ff */
[----:B------:R-:W-:Y:S02]  /*6ed0*/  @!P0 LOP3.LUT R5, R5, 0xffff0000, RZ, 0xc0, !PT ;  /* 0xffff000005058812 */ /* 0x000fe400078ec0ff */
[----:B------:R-:W-:Y:S02]  /*6ee0*/  @!P0 PRMT R39, R60, 0x5410, R39 ;  /* 0x000054103c278816 */ /* 0x000fe40000000027 */
[----:B------:R-:W-:Y:S02]  /*6ef0*/  @!P0 PRMT R9, R14, 0x5432, R9 ;  /* 0x000054320e098816 */ /* 0x000fe40000000009 */
[----:B------:R-:W-:Y:S02]  /*6f00*/  @!P0 PRMT R41, R60, 0x5432, R41 ;  /* 0x000054323c298816 */ /* 0x000fe40000000029 */
[----:B------:R-:W-:Y:S01]  /*6f10*/  @!P0 PRMT R40, R61, 0x5410, R40 ;  /* 0x000054103d288816 */ /* 0x000fe20000000028 */
[----:B-1----:R-:W-:Y:S04]  /*6f20*/  @!P0 IMAD.U32 R2, R16, 0x10000, RZ ;  /* 0x0001000010028824 */ /* 0x002fe800078e00ff */
        /* <DEDUP_REMOVED lines=22> */
[----:B------:R-:W-:Y:S02]  /*7090*/  @!P0 LOP3.LUT R14, R45, 0xffff0000, RZ, 0xc0, !PT ;  /* 0xffff00002d0e8812 */ /* 0x000fe400078ec0ff */
[----:B------:R-:W-:Y:S01]  /*70a0*/  @!P0 F2FP.BF16.PACK_AB R11, R42, R43 ;  /* 0x0000002b2a0b823e */ /* 0x000fe200000010ff */
[C---:B------:R-:W-:Y:S02]  /*70b0*/  @!P0 FMUL.FTZ R39, R6.reuse, R13 ;  /* 0x0000000d06278220 */ /* 0x040fe40000410000 */
[-C--:B------:R-:W-:Y:S02]  /*70c0*/  @!P0 FMUL.FTZ R6, R6, R8.reuse ;  /* 0x0000000806068220 */ /* 0x080fe40000410000 */
[----:B------:R-:W-:Y:S02]  /*70d0*/  @!P0 FFMA.FTZ R39, R14, R8, -R39 ;  /* 0x000000080e278223 */ /* 0x000fe40000010827 */
[----:B------:R-:W-:Y:S02]  /*70e0*/  @!P0 IMAD.U32 R8, R18, 0x10000, RZ ;  /* 0x0001000012088824 */ /* 0x000fe400078e00ff */
[----:B------:R-:W-:Y:S01]  /*70f0*/  @!P0 IMAD.MOV.U32 R44, RZ, RZ, R11 ;  /* 0x000000ffff2c8224 */ /* 0x000fe200078e000b */
[----:B------:R-:W-:Y:S01]  /*7100*/  @!P0 F2FP.BF16.PACK_AB R39, R39, R38 ;  /* 0x000000262727823e */ /* 0x000fe200000010ff */
[----:B------:R-:W-:Y:S02]  /*7110*/  @!P0 IMAD.U32 R38, R41, 0x10000, RZ ;  /* 0x0001000029268824 */ /* 0x000fe400078e00ff */
[----:B------:R-:W-:Y:S02]  /*7120*/  @!P0 IMAD.U32 R11, R10, 0x10000, RZ ;  /* 0x000100000a0b8824 */ /* 0x000fe400078e00ff */
[----:B------:R-:W-:Y:S01]  /*7130*/  @!P0 IMAD.MOV.U32 R45, RZ, RZ, R39 ;  /* 0x000000ffff2d8224 */ /* 0x000fe200078e0027 */
[----:B------:R-:W-:Y:S01]  /*7140*/  @!P0 SHF.L.U32 R39, R46, 0x10, RZ ;  /* 0x000000102e278819 */ /* 0x000fe200000006ff */
[C---:B------:R-:W-:Y:S02]  /*7150*/  @!P0 FMUL.FTZ R42, R8.reuse, R38 ;  /* 0x00000026082a8220 */ /* 0x040fe40000410000 */
[----:B------:R-:W-:Y:S01]  /*7160*/  @!P0 FFMA.FTZ R6, R13, R14, R6 ;  /* 0x0000000e0d068223 */ /* 0x000fe20000010006 */
[----:B------:R-:W-:Y:S01]  /*7170*/  @!P0 SHF.L.U32 R14, R47, 0x10, RZ ;  /* 0x000000102f0e8819 */ /* 0x000fe200000006ff */
[-C--:B------:R-:W-:Y:S02]  /*7180*/  @!P0 FFMA.FTZ R42, R39, R11.reuse, -R42 ;  /* 0x0000000b272a8223 */ /* 0x080fe4000001082a */
[----:B------:R-:W-:Y:S01]  /*7190*/  @!P0 FMUL.FTZ R8, R8, R11 ;  /* 0x0000000b08088220 */ /* 0x000fe20000410000 */
[----:B------:R-:W-:Y:S01]  /*71a0*/  @!P0 F2FP.BF16.PACK_AB R11, R3, R2 ;  /* 0x00000002030b823e */ /* 0x000fe200000010ff */
[----:B------:R-:W-:Y:S01]  /*71b0*/  @!P0 IMAD.U32 R13, R40, 0x10000, RZ ;  /* 0x00010000280d8824 */ /* 0x000fe200078e00ff */
[----:B------:R-:W-:Y:S01]  /*71c0*/  @!P0 F2FP.BF16.PACK_AB R6, R6, R5 ;  /* 0x000000050606823e */ /* 0x000fe200000010ff */
[C---:B------:R-:W-:Y:S01]  /*71d0*/  @!P0 IMAD.U32 R3, R19.reuse, 0x10000, RZ ;  /* 0x0001000013038824 */ /* 0x040fe200078e00ff */
[----:B------:R-:W-:Y:S01]  /*71e0*/  @!P0 LOP3.LUT R2, R19, 0xffff0000, RZ, 0xc0, !PT ;  /* 0xffff000013028812 */ /* 0x000fe200078ec0ff */
[----:B------:R-:W-:Y:S01]  /*71f0*/  @!P0 FFMA.FTZ R8, R38, R39, R8 ;  /* 0x0000002726088223 */ /* 0x000fe20000010008 */
[----:B------:R-:W-:Y:S01]  /*7200*/  @!P0 LOP3.LUT R38, R40, 0xffff0000, RZ, 0xc0, !PT ;  /* 0xffff000028268812 */ /* 0x000fe200078ec0ff */
[C---:B------:R-:W-:Y:S01]  /*7210*/  @!P0 IMAD.U32 R5, R9.reuse, 0x10000, RZ ;  /* 0x0001000009058824 */ /* 0x040fe200078e00ff */
[----:B------:R-:W-:Y:S01]  /*7220*/  @!P0 LOP3.LUT R9, R9, 0xffff0000, RZ, 0xc0, !PT ;  /* 0xffff000009098812 */ /* 0x000fe200078ec0ff */
[----:B------:R-:W-:Y:S02]  /*7230*/  @!P0 FMUL.FTZ R39, R3, R13 ;  /* 0x0000000d03278220 */ /* 0x000fe40000410000 */
[----:B------:R-:W-:Y:S01]  /*7240*/  @!P0 IMAD.MOV.U32 R16, RZ, RZ, R11 ;  /* 0x000000ffff108224 */ /* 0x000fe200078e000b */
[----:B------:R-:W-:Y:S01]  /*7250*/  @!P0 LOP3.LUT R11, R41, 0xffff0000, RZ, 0xc0, !PT ;  /* 0xffff0000290b8812 */ /* 0x000fe200078ec0ff */
[-C--:B------:R-:W-:Y:S01]  /*7260*/  @!P0 FFMA.FTZ R43, R14, R5.reuse, -R39 ;  /* 0x000000050e2b8223 */ /* 0x080fe20000010827 */
[----:B------:R-:W-:Y:S01]  /*7270*/  @!P0 LOP3.LUT R39, R47, 0xffff0000, RZ, 0xc0, !PT ;  /* 0xffff00002f278812 */ /* 0x000fe200078ec0ff */
[----:B------:R-:W-:Y:S01]  /*7280*/  @!P0 IMAD.MOV.U32 R17, RZ, RZ, R6 ;  /* 0x000000ffff118224 */ /* 0x000fe200078e0006 */
[----:B------:R-:W-:Y:S01]  /*7290*/  @!P0 LOP3.LUT R6, R18, 0xffff0000, RZ, 0xc0, !PT ;  /* 0xffff000012068812 */ /* 0x000fe200078ec0ff */
[C---:B------:R-:W-:Y:S02]  /*72a0*/  @!P0 FMUL.FTZ R40, R2.reuse, R38 ;  /* 0x0000002602288220 */ /* 0x040fe40000410000 */
[----:B------:R-:W-:Y:S02]  /*72b0*/  @!P0 FMUL.FTZ R3, R3, R5 ;  /* 0x0000000503038220 */ /* 0x000fe40000410000 */
[-C--:B------:R-:W-:Y:S01]  /*72c0*/  @!P0 FMUL.FTZ R5, R2, R9.reuse ;  /* 0x0000000902058220 */ /* 0x080fe20000410000 */
[----:B------:R-:W-:Y:S01]  /*72d0*/  @!P0 LOP3.LUT R2, R10, 0xffff0000, RZ, 0xc0, !PT ;  /* 0xffff00000a028812 */ /* 0x000fe200078ec0ff */
[----:B------:R-:W-:Y:S01]  /*72e0*/  @!P0 FFMA.FTZ R40, R39, R9, -R40 ;  /* 0x0000000927288223 */ /* 0x000fe20000010828 */
[----:B------:R-:W-:Y:S01]  /*72f0*/  @!P0 LOP3.LUT R9, R46, 0xffff0000, RZ, 0xc0, !PT ;  /* 0xffff00002e098812 */ /* 0x000fe200078ec0ff */
[C---:B------:R-:W-:Y:S04]  /*7300*/  @!P0 FMUL.FTZ R10, R6.reuse, R11 ;  /* 0x0000000b060a8220 */ /* 0x040fe80000410000 */
[-C--:B------:R-:W-:Y:S02]  /*7310*/  @!P0 FFMA.FTZ R10, R9, R2.reuse, -R10 ;  /* 0x00000002090a8223 */ /* 0x080fe4000001080a */
[----:B------:R-:W-:Y:S03]  /*7320*/  @!P0 FMUL.FTZ R2, R6, R2 ;  /* 0x0000000206028220 */ /* 0x000fe60000410000 */
[----:B------:R-:W-:Y:S01]  /*7330*/  @!P0 F2FP.BF16.PACK_AB R6, R10, R42 ;  /* 0x0000002a0a06823e */ /* 0x000fe200000010ff */
[----:B------:R-:W-:Y:S01]  /*7340*/  @!P0 FFMA.FTZ R2, R11, R9, R2 ;  /* 0x000000090b028223 */ /* 0x000fe20000010002 */
[----:B------:R-:W-:Y:S01]  /*7350*/  @!P0 F2FP.BF16.PACK_AB R9, R40, R43 ;  /* 0x0000002b2809823e */ /* 0x000fe200000010ff */
[----:B------:R-:W-:Y:S02]  /*7360*/  @!P0 FFMA.FTZ R3, R13, R14, R3 ;  /* 0x0000000e0d038223 */ /* 0x000fe40000010003 */
[----:B------:R-:W-:Y:S01]  /*7370*/  @!P0 FFMA.FTZ R5, R38, R39, R5 ;  /* 0x0000002726058223 */ /* 0x000fe20000010005 */
[----:B------:R-:W-:Y:S01]  /*7380*/  @!P0 F2FP.BF16.PACK_AB R2, R2, R8 ;  /* 0x000000080202823e */ /* 0x000fe200000010ff */
[----:B------:R-:W-:Y:S01]  /*7390*/  @!P0 IMAD.MOV.U32 R46, RZ, RZ, R6 ;  /* 0x000000ffff2e8224 */ /* 0x000fe200078e0006 */
[----:B------:R-:W-:Y:S02]  /*73a0*/  @!P0 MOV R47, R9 ;  /* 0x00000009002f8202 */ /* 0x000fe40000000f00 */
        /* <DEDUP_REMOVED lines=9> */
.L_x_2321:
[----:B------:R-:W-:Y:S05]  /*7440*/  BSYNC B0 ;  /* 0x0000000000007941 */ /* 0x000fea0003800000 */
.L_x_2320:
[----:B------:R-:W-:Y:S11]  /*7450*/  ISETP.GE.AND P0, PT, R144, c[0x0][0x1d4], PT ;  /* 0x0000750090007a0c */ /* 0x000ff60003f06270 */
[----:B------:R-:W-:Y:S02]  /*7460*/  @!UPT UIADD3 URZ, URZ, URZ, URZ ;  /* 0x0000003f3f3ff290 */ /* 0x000fe4000fffe03f */
[----:B------:R-:W-:-:S05]  /*7470*/  @P0 BRA `(.L_x_2319) ;  /* 0x0000076000000947 */ /* 0x000fca0003800000 */
[----:B-1----:R-:W-:Y:S01]  /*7480*/  SEL R2, R71, R70, !P2 ;  /* 0x0000004647027207 */ /* 0x002fe20005000000 */
        /* <DEDUP_REMOVED lines=10> */
[----:B------:R-:W-:Y:S02]  /*7530*/  @!P0 SHF.R.U32.HI R11, RZ, 0x10, R49 ;  /* 0x00000010ff0b8819 */ /* 0x000fe40000011631 */
[----:B------:R-:W-:Y:S02]  /*7540*/  SHF.R.S32.HI R2, RZ, 0x3, R3 ;  /* 0x00000003ff027819 */ /* 0x000fe40000011403 */
[----:B------:R-:W-:Y:S02]  /*7550*/  LOP3.LUT R3, R139, 0x38, R60, 0xf8, !PT ;  /* 0x000000388b037812 */ /* 0x000fe400078ef83c */
[----:B------:R-:W-:Y:S01]  /*7560*/  @!P0 SHF.R.U32.HI R8, RZ, 0x10, R23 ;  /* 0x00000010ff088819 */ /* 0x000fe20000011617 */
[----:B------:R-:W-:Y:S01]  /*7570*/  IMAD R2, R2, 0xc00, R7 ;  /* 0x00000c0002027824 */ /* 0x000fe200078e0207 */
[----:B------:R-:W-:Y:S02]  /*7580*/  LOP3.LUT R3, R3, R138, RZ, 0x3c, !PT ;  /* 0x0000008a03037212 */ /* 0x000fe400078e3cff */
[----:B------:R-:W-:Y:S02]  /*7590*/  @!P0 PRMT R38, R61, 0x5432, R6 ;  /* 0x000054323d268816 */ /* 0x000fe40000000006 */
[----:B------:R-:W-:Y:S01]  /*75a0*/  @!P0 PRMT R9, R15, 0x5432, R5 ;  /* 0x000054320f098816 */ /* 0x000fe20000000005 */
[----:B------:R-:W-:Y:S01]  /*75b0*/  IMAD.IADD R2, R2, 0x1, R3 ;  /* 0x0000000102027824 */ /* 0x000fe200078e0203 */
[----:B------:R-:W-:Y:S02]  /*75c0*/  @!P0 SHF.R.U32.HI R10, RZ, 0x10, R51 ;  /* 0x00000010ff0a8819 */ /* 0x000fe40000011633 */
[----:B------:R-:W-:Y:S01]  /*75d0*/  @!P0 PRMT R11, R62, 0x5410, R11 ;  /* 0x000054103e0b8816 */ /* 0x000fe2000000000b */
[----:B------:R-:W-:Y:S01]  /*75e0*/  IMAD.SHL.U32 R16, R2, 0x2, RZ ;  /* 0x0000000202107824 */ /* 0x000fe200078e00ff */
[----:B------:R-:W-:Y:S01]  /*75f0*/  @!P0 SHF.R.U32.HI R2, RZ, 0x10, R21 ;  /* 0x00000010ff028819 */ /* 0x000fe20000011615 */
[----:B-1----:R-:W-:Y:S01]  /*7600*/  @!P0 IMAD.U32 R40, R47, 0x10000, RZ ;  /* 0x000100002f288824 */ /* 0x002fe200078e00ff */
[----:B------:R-:W-:Y:S01]  /*7610*/  @!P0 PRMT R13, R32, 0x5410, R8 ;  /* 0x00005410200d8816 */ /* 0x000fe20000000008 */
[----:B------:R-:W-:Y:S01]  /*7620*/  @!P0 IMAD.U32 R20, R11, 0x10000, RZ ;  /* 0x000100000b148824 */ /* 0x000fe200078e00ff */
[----:B------:R-:W-:Y:S01]  /*7630*/  @!P0 SHF.L.U32 R8, R9, 0x10, RZ ;  /* 0x0000001009088819 */ /* 0x000fe200000006ff */
[----:B------:R-:W1:Y:S01]  /*7640*/  LDS.128 R16, [R16+0xa080] ;  /* 0x00a0800010107984 */ /* 0x000e620000000c00 */
[----:B------:R-:W-:Y:S02]  /*7650*/  @!P0 SHF.R.U64 R14, R50, 0x10, R51 ;  /* 0x00000010320e8819 */ /* 0x000fe40000001233 */
[----:B------:R-:W-:Y:S02]  /*7660*/  @!P0 SHF.R.U64 R3, R22, 0x10, R23 ;  /* 0x0000001016038819 */ /* 0x000fe40000001217 */
[----:B------:R-:W-:Y:S02]  /*7670*/  @!P0 PRMT R6, R15, 0x5410, R2 ;  /* 0x000054100f068816 */ /* 0x000fe40000000002 */
[----:B------:R-:W-:Y:S01]  /*7680*/  @!P0 PRMT R41, R62, 0x5432, R10 ;  /* 0x000054323e298816 */ /* 0x000fe2000000000a */
[----:B------:R-:W-:Y:S01]  /*7690*/  @!P0 IMAD.U32 R10, R38, 0x10000, RZ ;  /* 0x00010000260a8824 */ /* 0x000fe200078e00ff */
[----:B------:R-:W-:Y:S02]  /*76a0*/  @!P0 PRMT R43, R63, 0x5410, R14 ;  /* 0x000054103f2b8816 */ /* 0x000fe4000000000e */
[----:B------:R-:W-:Y:S01]  /*76b0*/  @!P0 PRMT R14, R32, 0x5432, R3 ;  /* 0x00005432200e8816 */ /* 0x000fe20000000003 */
[----:B------:R-:W-:Y:S01]  /*76c0*/  @!P0 IMAD.U32 R3, R44, 0x10000, RZ ;  /* 0x000100002c038824 */ /* 0x000fe200078e00ff */
[----:B------:R-:W-:Y:S01]  /*76d0*/  @!P0 SHF.L.U32 R21, R45, 0x10, RZ ;  /* 0x000000102d158819 */ /* 0x000fe200000006ff */
[----:B------:R-:W-:Y:S01]  /*76e0*/  @!P0 IMAD.U32 R39, R41, 0x10000, RZ ;  /* 0x0001000029278824 */ /* 0x000fe200078e00ff */
[----:B------:R-:W-:Y:S02]  /*76f0*/  @!P0 LOP3.LUT R22, R11, 0xffff0000, RZ, 0xc0, !PT ;  /* 0xffff00000b168812 */ /* 0x000fe400078ec0ff */
[----:B------:R-:W-:Y:S02]  /*7700*/  @!P0 LOP3.LUT R23, R45, 0xffff0000, RZ, 0xc0, !PT ;  /* 0xffff00002d178812 */ /* 0x000fe400078ec0ff */
[----:B------:R-:W-:Y:S02]  /*7710*/  @!P0 LOP3.LUT R11, R38, 0xffff0000, RZ, 0xc0, !PT ;  /* 0xffff0000260b8812 */ /* 0x000fe400078ec0ff */
[----:B------:R-:W-:Y:S02]  /*7720*/  @!P0 LOP3.LUT R9, R9, 0xffff0000, RZ, 0xc0, !PT ;  /* 0xffff000009098812 */ /* 0x000fe400078ec0ff */
[----:B------:R-:W-:Y:S02]  /*7730*/  @!P0 LOP3.LUT R41, R41, 0xffff0000, RZ, 0xc0, !PT ;  /* 0xffff000029298812 */ /* 0x000fe400078ec0ff */
[----:B------:R-:W-:Y:S01]  /*7740*/  @!P0 LOP3.LUT R42, R47, 0xffff0000, RZ, 0xc0, !PT ;  /* 0xffff00002f2a8812 */ /* 0x000fe200078ec0ff */
[----:B-1----:R-:W-:Y:S02]  /*7750*/  @!P0 IMAD.U32 R2, R16, 0x10000, RZ ;  /* 0x0001000010028824 */ /* 0x002fe400078e00ff */
[----:B------:R-:W-:Y:S02]  /*7760*/  @!P0 IMAD.U32 R5, R17, 0x10000, RZ ;  /* 0x0001000011058824 */ /* 0x000fe400078e00ff */
[C---:B------:R-:W-:Y:S02]  /*7770*/  @!P0 FMUL.FTZ R15, R2.reuse, R10 ;  /* 0x0000000a020f8220 */ /* 0x040fe40000410000 */
[-C--:B------:R-:W-:Y:S02]  /*7780*/  @!P0 FMUL.FTZ R2, R2, R8.reuse ;  /* 0x0000000802028220 */ /* 0x080fe40000410000 */
[----:B------:R-:W-:Y:S02]  /*7790*/  @!P0 FFMA.FTZ R74, R3, R8, -R15 ;  /* 0x00000008034a8223 */ /* 0x000fe4000001080f */
[----:B------:R-:W-:Y:S01]  /*77a0*/  @!P0 FFMA.FTZ R2, R10, R3, R2 ;  /* 0x000000030a028223 */ /* 0x000fe20000010002 */
[----:B------:R-:W-:Y:S01]  /*77b0*/  @!P0 LOP3.LUT R3, R17, 0xffff0000, RZ, 0xc0, !PT ;  /* 0xffff000011038812 */ /* 0x000fe200078ec0ff */
[C---:B------:R-:W-:Y:S02]  /*77c0*/  @!P0 IMAD.U32 R8, R6.reuse, 0x10000, RZ ;  /* 0x0001000006088824 */ /* 0x040fe400078e00ff */
        /* <DEDUP_REMOVED lines=11> */
[----:B------:R-:W-:Y:S02]  /*7880*/  @!P0 IMAD.U32 R10, R19, 0x10000, RZ ;  /* 0x00010000130a8824 */ /* 0x000fe400078e00ff */
[-C--:B------:R-:W-:Y:S01]  /*7890*/  @!P0 FFMA.FTZ R49, R15, R9.reuse, -R32 ;  /* 0x000000090f318223 */ /* 0x080fe20000010820 */
[----:B------:R-:W-:Y:S01]  /*78a0*/  @!P0 SHF.L.U32 R32, R43, 0x10, RZ ;  /* 0x000000102b208819 */ /* 0x000fe200000006ff */
[----:B------:R-:W-:Y:S01]  /*78b0*/  @!P0 FMUL.FTZ R3, R8, R9 ;  /* 0x0000000908038220 */ /* 0x000fe20000410000 */
[----:B------:R-:W-:Y:S01]  /*78c0*/  @!P0 MOV R45, R48 ;  /* 0x00000030002d8202 */ /* 0x000fe20000000f00 */
[----:B------:R-:W-:Y:S02]  /*78d0*/  @!P0 IMAD.U32 R9, R13, 0x10000, RZ ;  /* 0x000100000d098824 */ /* 0x000fe400078e00ff */
[----:B------:R-:W-:Y:S02]  /*78e0*/  @!P0 FMUL.FTZ R38, R10, R39 ;  /* 0x000000270a268220 */ /* 0x000fe40000410000 */
[----:B------:R-:W-:Y:S02]  /*78f0*/  @!P0 IMAD.U32 R8, R18, 0x10000, RZ ;  /* 0x0001000012088824 */ /* 0x000fe400078e00ff */
[-C--:B------:R-:W-:Y:S02]  /*7900*/  @!P0 FMUL.FTZ R10, R10, R9.reuse ;  /* 0x000000090a0a8220 */ /* 0x080fe40000410000 */
[----:B------:R-:W-:Y:S02]  /*7910*/  @!P0 FFMA.FTZ R51, R40, R9, -R38 ;  /* 0x0000000928338223 */ /* 0x000fe40000010826 */
[----:B------:R-:W-:Y:S01]  /*7920*/  @!P0 FFMA.FTZ R3, R11, R15, R3 ;  /* 0x0000000f0b038223 */ /* 0x000fe20000010003 */
[----:B------:R-:W-:Y:S01]  /*7930*/  @!P0 LOP3.LUT R11, R19, 0xffff0000, RZ, 0xc0, !PT ;  /* 0xffff0000130b8812 */ /* 0x000fe200078ec0ff */
[C---:B------:R-:W-:Y:S01]  /*7940*/  @!P0 IMAD.U32 R9, R14.reuse, 0x10000, RZ ;  /* 0x000100000e098824 */ /* 0x040fe200078e00ff */
[----:B------:R-:W-:Y:S01]  /*7950*/  @!P0 LOP3.LUT R14, R14, 0xffff0000, RZ, 0xc0, !PT ;  /* 0xffff00000e0e8812 */ /* 0x000fe200078ec0ff */
[----:B------:R-:W-:Y:S01]  /*7960*/  @!P0 IMAD.U32 R15, R46, 0x10000, RZ ;  /* 0x000100002e0f8824 */ /* 0x000fe200078e00ff */
[----:B------:R-:W-:Y:S01]  /*7970*/  @!P0 F2FP.BF16.PACK_AB R2, R3, R2 ;  /* 0x000000020302823e */ /* 0x000fe200000010ff */
        /* <DEDUP_REMOVED lines=15> */
[----:B------:R-:W-:Y:S01]  /*7a70*/  @!P0 F2FP.BF16.PACK_AB R5, R6, R5 ;  /* 0x000000050605823e */ /* 0x000fe200000010ff */
[-C--:B------:R-:W-:Y:S02]  /*7a80*/  @!P0 FMUL.FTZ R9, R9, R14.reuse ;  /* 0x0000000e09098220 */ /* 0x080fe40000410000 */
[----:B------:R-:W-:Y:S01]  /*7a90*/  @!P0 FFMA.FTZ R49, R38, R14, -R49 ;  /* 0x0000000e26318223 */ /* 0x000fe20000010831 */
[----:B------:R-:W-:Y:S01]  /*7aa0*/  @!P0 MOV R17, R5 ;  /* 0x0000000500118202 */ /* 0x000fe20000000f00 */
        /* <DEDUP_REMOVED lines=11> */
[----:B------:R-:W-:Y:S02]  /*7b60*/  @!P0 IMAD.MOV.U32 R18, RZ, RZ, R8 ;  /* 0x000000ffff128224 */ /* 0x000fe400078e0008 */
[----:B------:R-:W-:Y:S01]  /*7b70*/  @!P0 IMAD.MOV.U32 R19, RZ, RZ, R10 ;  /* 0x000000ffff138224 */ /* 0x000fe200078e000a */
[C---:B------:R-:W-:Y:S04]  /*7b80*/  LEA R2, P0, R80.reuse, R72, 0x1 ;  /* 0x0000004850027211 */ /* 0x040fe800078008ff */
[----:B------:R-:W-:Y:S02]  /*7b90*/  LEA.HI.X R3, R80, R73, R96, 0x1, P0 ;  /* 0x0000004950037211 */ /* 0x000fe400000f0c60 */
[C---:B------:R-:W-:Y:S03]  /*7ba0*/  ISETP.GE.AND P0, PT, R60.reuse, c[0x0][0x1d4], PT ;  /* 0x000075003c007a0c */ /* 0x040fe60003f06270 */
[----:B------:R1:W-:Y:S10]  /*7bb0*/  ST.E.128 [R2.64], R44 ;  /* 0x0000002c02007985 */ /* 0x0003f4000c101d0a */
[----:B------:R-:W-:Y:S05]  /*7bc0*/  @!P0 IMAD.WIDE R8, R60, 0x2, R72 ;  /* 0x000000023c088825 */ /* 0x000fea00078e0248 */
[----:B------:R1:W-:Y:S02]  /*7bd0*/  @!P0 ST.E.128 [R8.64], R16 ;  /* 0x0000001008008985 */ /* 0x0003e4000c101d0a */
.L_x_2319:
[----:B-123--:R-:W-:Y:S05]  /*7be0*/  BSYNC B1 ;  /* 0x0000000000017941 */ /* 0x00efea0003800000 */
.L_x_2318:
[----:B------:R1:W2:Y:S04]  /*7bf0*/  SHFL.IDX PT, R45, R75, 0x1, 0x181f ;  /* 0x00381f004b2d7f89 */ /* 0x0002a800000e0000 */
[----:B------:R1:W3:Y:S01]  /*7c00*/  SHFL.IDX PT, R44, R76, 0x1, 0x181f ;  /* 0x00381f004c2c7f89 */ /* 0x0002e200000e0000 */
[----:B------:R-:W-:-:S05]  /*7c10*/  @P5 BRA `(.L_x_2307) ;  /* 0x0000132000005947 */ /* 0x000fca0003800000 */
[----:B------:R-:W-:Y:S01]  /*7c20*/  ISETP.GE.AND P0, PT, R140, c[0x0][0x1d4], PT ;  /* 0x000075008c007a0c */ /* 0x000fe20003f06270 */
[----:B------:R-:W-:Y:S01]  /*7c30*/  BSSY B0, `(.L_x_2322) ;  /* 0x000007b000007945 */ /* 0x000fe20003800000 */
[----:B------:R-:W-:Y:S05]  /*7c40*/  IADD3 R60, R145, 0x20, RZ ;  /* 0x00000020913c7810 */ /* 0x000fea0007ffe0ff */
[----:B------:R-:W-:Y:S05]  /*7c50*/  IMAD.SHL.U32 R60, R60, 0x40, RZ ;  /* 0x000000403c3c7824 */ /* 0x000fea00078e00ff */
[----:B------:R-:W-:Y:S01]  /*7c60*/  LOP3.LUT R60, R60, 0x1c0, RZ, 0xc0, !PT ;  /* 0x000001c03c3c7812 */ /* 0x000fe200078ec0ff */
[----:B------:R-:W-:-:S05]  /*7c70*/  @P0 BRA `(.L_x_2323) ;  /* 0x0000076000000947 */ /* 0x000fca0003800000 */
[----:B------:R-:W-:Y:S01]  /*7c80*/  SEL R2, R71, R70, !P1 ;  /* 0x0000004647027207 */ /* 0x000fe20004800000 */
[----:B------:R-:W4:Y:S01]  /*7c90*/  LDS.128 R40, [R116+0xa080] ;  /* 0x00a0800074287984 */ /* 0x000f220000000c00 */
[----:B------:R-:W-:Y:S02]  /*7ca0*/  ISETP.GE.AND P0, PT, R140, c[0x0][0x27c], PT ;  /* 0x00009f008c007a0c */ /* 0x000fe40003f06270 */
[----:B------:R-:W-:Y:S04]  /*7cb0*/  SHF.R.S32.HI R3, RZ, 0x1f, R2 ;  /* 0x0000001fff037819 */ /* 0x000fe80000011402 */
[----:B------:R-:W-:Y:S04]  /*7cc0*/  LEA.HI R2, R3, R2, RZ, 0x4 ;  /* 0x0000000203027211 */ /* 0x000fe800078f20ff */
[----:B------:R-:W-:Y:S03]  /*7cd0*/  LEA.HI.SX32 R2, R2, R69, 0x1c ;  /* 0x0000004502027211 */ /* 0x000fe600078fe2ff */
[--C-:B------:R-:W-:Y:S02]  /*7ce0*/  @!P0 SHF.R.U64 R6, R52, 0x10, R53.reuse ;  /* 0x0000001034068819 */ /* 0x100fe40000001235 */
[----:B------:R-:W-:Y:S01]  /*7cf0*/  IMAD.SHL.U32 R46, R2, 0x8, RZ ;  /* 0x00000008022e7824 */ /* 0x000fe200078e00ff */
[----:B------:R-:W-:Y:S02]  /*7d00*/  SHF.R.S32.HI R3, RZ, 0x1f, R2 ;  /* 0x0000001fff037819 */ /* 0x000fe40000011402 */
[----:B------:R-:W-:Y:S02]  /*7d10*/  @!P0 SHF.R.U32.HI R10, RZ, 0x10, R53 ;  /* 0x00000010ff0a8819 */ /* 0x000fe40000011635 */
[----:B------:R-:W-:Y:S02]  /*7d20*/  LEA.HI R3, R3, R2, RZ, 0x3 ;  /* 0x0000000203037211 */ /* 0x000fe400078f18ff */
[----:B------:R-:W-:Y:S02]  /*7d30*/  @!P0 SHF.R.U64 R5, R24, 0x10, R25 ;  /* 0x0000001018058819 */ /* 0x000fe40000001219 */
[----:B------:R-:W-:Y:S02]  /*7d40*/  SHF.R.S32.HI R2, RZ, 0x3, R3 ;  /* 0x00000003ff027819 */ /* 0x000fe40000011403 */
[----:B------:R-:W-:Y:S02]  /*7d50*/  LOP3.LUT R3, R60, 0x38, R46, 0xf8, !PT ;  /* 0x000000383c037812 */ /* 0x000fe400078ef82e */
[----:B------:R-:W-:Y:S01]  /*7d60*/  @!P0 PRMT R20, R63, 0x5432, R6 ;  /* 0x000054323f148816 */ /* 0x000fe20000000006 */
[----:B------:R-:W-:Y:S01]  /*7d70*/  IMAD R2, R2, 0xc00, R12 ;  /* 0x00000c0002027824 */ /* 0x000fe200078e020c */
[----:B------:R-:W-:Y:S02]  /*7d80*/  LOP3.LUT R3, R3, R136, RZ, 0x3c, !PT ;  /* 0x0000008803037212 */ /* 0x000fe400078e3cff */
[----:B------:R-:W-:Y:S02]  /*7d90*/  @!P0 PRMT R9, R33, 0x5432, R5 ;  /* 0x0000543221098816 */ /* 0x000fe40000000005 */
[----:B------:R-:W-:Y:S01]  /*7da0*/  @!P0 PRMT R15, R64, 0x5410, R10 ;  /* 0x00005410400f8816 */ /* 0x000fe2000000000a */
[----:B------:R-:W-:Y:S01]  /*7db0*/  IMAD.IADD R2, R2, 0x1, R3 ;  /* 0x0000000102027824 */ /* 0x000fe200078e0203 */
[--C-:B------:R-:W-:Y:S01]  /*7dc0*/  @!P0 SHF.R.U32.HI R11, RZ, 0x10, R55.reuse ;  /* 0x00000010ff0b8819 */ /* 0x100fe20000011637 */
[----:B------:R-:W-:Y:S01]  /*7dd0*/  @!P0 IMAD.U32 R10, R20, 0x10000, RZ ;  /* 0x00010000140a8824 */ /* 0x000fe200078e00ff */
[----:B------:R-:W-:Y:S01]  /*7de0*/  @!P0 SHF.R.U64 R14, R54, 0x10, R55 ;  /* 0x00000010360e8819 */ /* 0x000fe20000001237 */
[----:B------:R-:W-:Y:S01]  /*7df0*/  IMAD.SHL.U32 R2, R2, 0x2, RZ ;  /* 0x0000000202027824 */ /* 0x000fe200078e00ff */
[--C-:B------:R-:W-:Y:S01]  /*7e00*/  @!P0 SHF.R.U32.HI R8, RZ, 0x10, R27.reuse ;  /* 0x00000010ff088819 */ /* 0x100fe2000001161b */
[----:B------:R-:W-:Y:S01]  /*7e10*/  @!P0 IMAD.U32 R5, R9, 0x10000, RZ ;  /* 0x0001000009058824 */ /* 0x000fe200078e00ff */
[----:B------:R-:W-:Y:S01]  /*7e20*/  @!P0 SHF.R.U64 R3, R26, 0x10, R27 ;  /* 0x000000101a038819 */ /* 0x000fe2000000121b */
[----:B------:R-:W-:Y:S01]  /*7e30*/  @!P0 IMAD.U32 R21, R15, 0x10000, RZ ;  /* 0x000100000f158824 */ /* 0x000fe200078e00ff */
[----:B------:R5:W1:Y:S01]  /*7e40*/  LDS.128 R16, [R2+0xa080] ;  /* 0x00a0800002107984 */ /* 0x000a620000000c00 */
[C---:B------:R-:W-:Y:S02]  /*7e50*/  @!P0 PRMT R13, R34.reuse, 0x5410, R8 ;  /* 0x00005410220d8816 */ /* 0x040fe40000000008 */
[----:B------:R-:W-:Y:S02]  /*7e60*/  @!P0 PRMT R27, R65, 0x5410, R14 ;  /* 0x00005410411b8816 */ /* 0x000fe4000000000e */
[----:B------:R-:W-:Y:S01]  /*7e70*/  @!P0 PRMT R14, R34, 0x5432, R3 ;  /* 0x00005432220e8816 */ /* 0x000fe20000000003 */
[----:B----4-:R-:W-:Y:S01]  /*7e80*/  @!P0 IMAD.U32 R34, R43, 0x10000, RZ ;  /* 0x000100002b228824 */ /* 0x010fe200078e00ff */
[----:B------:R-:W-:Y:S02]  /*7e90*/  @!P0 SHF.L.U32 R22, R41, 0x10, RZ ;  /* 0x0000001029168819 */ /* 0x000fe400000006ff */
[----:B------:R-:W-:Y:S02]  /*7ea0*/  @!P0 LOP3.LUT R9, R9, 0xffff0000, RZ, 0xc0, !PT ;  /* 0xffff000009098812 */ /* 0x000fe400078ec0ff */
[----:B------:R-:W-:Y:S02]  /*7eb0*/  @!P0 LOP3.LUT R39, R43, 0xffff0000, RZ, 0xc0, !PT ;  /* 0xffff00002b278812 */ /* 0x000fe400078ec0ff */
[----:B------:R-:W-:Y:S02]  /*7ec0*/  @!P0 LOP3.LUT R32, R42, 0xffff0000, RZ, 0xc0, !PT ;  /* 0xffff00002a208812 */ /* 0x000fe400078ec0ff */
[----:B-----5:R-:W-:Y:S02]  /*7ed0*/  @!P0 SHF.R.U32.HI R2, RZ, 0x10, R25 ;  /* 0x00000010ff028819 */ /* 0x020fe40000011619 */
[----:B------:R-:W-:Y:S01]  /*7ee0*/  @!P0 PRMT R25, R64, 0x5432, R11 ;  /* 0x0000543240198816 */ /* 0x000fe2000000000b */
[----:B------:R-:W-:Y:S01]  /*7ef0*/  @!P0 IMAD.U32 R11, R40, 0x10000, RZ ;  /* 0x00010000280b8824 */ /* 0x000fe200078e00ff */
[----:B------:R-:W-:Y:S02]  /*7f00*/  @!P0 PRMT R6, R33, 0x5410, R2 ;  /* 0x0000541021068816 */ /* 0x000fe40000000002 */
[C---:B------:R-:W-:Y:S01]  /*7f10*/  @!P0 LOP3.LUT R38, R25.reuse, 0xffff0000, RZ, 0xc0, !PT ;  /* 0xffff000019268812 */ /* 0x040fe200078ec0ff */
[----:B------:R-:W-:Y:S02]  /*7f20*/  @!P0 IMAD.U32 R33, R25, 0x10000, RZ ;  /* 0x0001000019218824 */ /* 0x000fe400078e00ff */
[----:B------:R-:W-:Y:S02]  /*7f30*/  @!P0 IMAD.U32 R8, R6, 0x10000, RZ ;  /* 0x0001000006088824 */ /* 0x000fe400078e00ff */
[----:B-1----:R-:W-:Y:S01]  /*7f40*/  @!P0 IMAD.U32 R3, R17, 0x10000, RZ ;  /* 0x0001000011038824 */ /* 0x002fe200078e00ff */
[----:B------:R-:W-:Y:S03]  /*7f50*/  @!P0 SHF.L.U32 R2, R16, 0x10, RZ ;  /* 0x0000001010028819 */ /* 0x000fe600000006ff */
[----:B------:R-:W-:Y:S02]  /*7f60*/  @!P0 FMUL.FTZ R24, R3, R21 ;  /* 0x0000001503188220 */ /* 0x000fe40000410000 */
[C---:B------:R-:W-:Y:S02]  /*7f70*/  @!P0 FMUL.FTZ R23, R2.reuse, R10 ;  /* 0x0000000a02178220 */ /* 0x040fe40000410000 */
[-C--:B------:R-:W-:Y:S02]  /*7f80*/  @!P0 FMUL.FTZ R2, R2, R5.reuse ;  /* 0x0000000502028220 */ /* 0x080fe40000410000 */
[----:B------:R-:W-:Y:S01]  /*7f90*/  @!P0 FFMA.FTZ R54, R11, R5, -R23 ;  /* 0x000000050b368223 */ /* 0x000fe20000010817 */
[----:B------:R-:W-:Y:S01]  /*7fa0*/  @!P0 LOP3.LUT R23, R15, 0xffff0000, RZ, 0xc0, !PT ;  /* 0xffff00000f178812 */ /* 0x000fe200078ec0ff */
[-C--:B------:R-:W-:Y:S01]  /*7fb0*/  @!P0 FMUL.FTZ R5, R3, R8.reuse ;  /* 0x0000000803058220 */ /* 0x080fe20000410000 */
[----:B------:R-:W-:Y:S01]  /*7fc0*/  @!P0 LOP3.LUT R3, R17, 0xffff0000, RZ, 0xc0, !PT ;  /* 0xffff000011038812 */ /* 0x000fe200078ec0ff */
[----:B------:R-:W-:Y:S01]  /*7fd0*/  @!P0 FFMA.FTZ R2, R10, R11, R2 ;  /* 0x0000000b0a028223 */ /* 0x000fe20000010002 */
[----:B------:R-:W-:Y:S01]  /*7fe0*/  @!P0 LOP3.LUT R10, R6, 0xffff0000, RZ, 0xc0, !PT ;  /* 0xffff0000060a8812 */ /* 0x000fe200078ec0ff */
[----:B------:R-:W-:Y:S01]  /*7ff0*/  @!P0 FFMA.FTZ R53, R22, R8, -R24 ;  /* 0x0000000816358223 */ /* 0x000fe20000010818 */
[----:B------:R-:W-:Y:S01]  /*8000*/  @!P0 LOP3.LUT R24, R41, 0xffff0000, RZ, 0xc0, !PT ;  /* 0xffff000029188812 */ /* 0x000fe200078ec0ff */
[C---:B------:R-:W-:Y:S01]  /*8010*/  @!P0 FMUL.FTZ R11, R3.reuse, R23 ;  /* 0x00000017030b8220 */ /* 0x040fe20000410000 */
[----:B------:R-:W-:Y:S01]  /*8020*/  @!P0 LOP3.LUT R15, R20, 0xffff0000, RZ, 0xc0, !PT ;  /* 0xffff0000140f8812 */ /* 0x000fe200078ec0ff */
[-C--:B------:R-:W-:Y:S01]  /*8030*/  @!P0 FMUL.FTZ R6, R3, R10.reuse ;  /* 0x0000000a03068220 */ /* 0x080fe20000410000 */
[----:B------:R-:W-:Y:S01]  /*8040*/  @!P0 LOP3.LUT R8, R16, 0xffff0000, RZ, 0xc0, !PT ;  /* 0xffff000010088812 */ /* 0x000fe200078ec0ff */
[----:B------:R-:W-:Y:S01]  /*8050*/  @!P0 FFMA.FTZ R52, R24, R10, -R11 ;  /* 0x0000000a18348223 */ /* 0x000fe2000001080b */
[----:B------:R-:W-:Y:S01]  /*8060*/  @!P0 LOP3.LUT R20, R40, 0xffff0000, RZ, 0xc0, !PT ;  /* 0xffff000028148812 */ /* 0x000fe200078ec0ff */
[C---:B------:R-:W-:Y:S01]  /*8070*/  @!P0 IMAD.U32 R10, R19.reuse, 0x10000, RZ ;  /* 0x00010000130a8824 */ /* 0x040fe200078e00ff */
[----:B------:R-:W-:Y:S01]  /*8080*/  @!P0 LOP3.LUT R11, R19, 0xffff0000, RZ, 0xc0, !PT ;  /* 0xffff0000130b8812 */ /* 0x000fe200078ec0ff */
[C---:B------:R-:W-:Y:S02]  /*8090*/  @!P0 FMUL.FTZ R26, R8.reuse, R15 ;  /* 0x0000000f081a8220 */ /* 0x040fe40000410000 */
[-C--:B------:R-:W-:Y:S01]  /*80a0*/  @!P0 FMUL.FTZ R3, R8, R9.reuse ;  /* 0x0000000908038220 */ /* 0x080fe20000410000 */
[C---:B------:R-:W-:Y:S01]  /*80b0*/  @!P0 LOP3.LUT R8, R13.reuse, 0xffff0000, RZ, 0xc0, !PT ;  /* 0xffff00000d088812 */ /* 0x040fe200078ec0ff */
[----:B------:R-:W-:Y:S01]  /*80c0*/  @!P0 FFMA.FTZ R51, R20, R9, -R26 ;  /* 0x0000000914338223 */ /* 0x000fe2000001081a */
[----:B------:R-:W-:Y:S01]  /*80d0*/  @!P0 SHF.L.U32 R26, R42, 0x10, RZ ;  /* 0x000000102a1a8819 */ /* 0x000fe200000006ff */
[----:B------:R-:W-:Y:S02]  /*80e0*/  @!P0 IMAD.U32 R9, R13, 0x10000, RZ ;  /* 0x000100000d098824 */ /* 0x000fe400078e00ff */
[----:B------:R-:W-:Y:S02]  /*80f0*/  @!P0 FMUL.FTZ R13, R10, R33 ;  /* 0x000000210a0d8220 */ /* 0x000fe40000410000 */
[C---:B------:R-:W-:Y:S02]  /*8100*/  @!P0 FMUL.FTZ R25, R11.reuse, R38 ;  /* 0x000000260b198220 */ /* 0x040fe40000410000 */
[-C--:B------:R-:W-:Y:S02]  /*8110*/  @!P0 FFMA.FTZ R50, R34, R9.reuse, -R13 ;  /* 0x0000000922328223 */ /* 0x080fe4000001080d */
[-C--:B------:R-:W-:Y:S02]  /*8120*/  @!P0 FMUL.FTZ R11, R11, R8.reuse ;  /* 0x000000080b0b8220 */ /* 0x080fe40000410000 */
[----:B------:R-:W-:Y:S02]  /*8130*/  @!P0 FFMA.FTZ R49, R39, R8, -R25 ;  /* 0x0000000827318223 */ /* 0x000fe40000010819 */
[C---:B------:R-:W-:Y:S01]  /*8140*/  @!P0 IMAD.U32 R25, R27.reuse, 0x10000, RZ ;  /* 0x000100001b198824 */ /* 0x040fe200078e00ff */
[----:B------:R-:W-:Y:S01]  /*8150*/  @!P0 LOP3.LUT R27, R27, 0xffff0000, RZ, 0xc0, !PT ;  /* 0xffff00001b1b8812 */ /* 0x000fe200078ec0ff */
[----:B------:R-:W-:Y:S02]  /*8160*/  @!P0 IMAD.U32 R8, R18, 0x10000, RZ ;  /* 0x0001000012088824 */ /* 0x000fe400078e00ff */
[C---:B------:R-:W-:Y:S01]  /*8170*/  @!P0 IMAD.U32 R13, R14.reuse, 0x10000, RZ ;  /* 0x000100000e0d8824 */ /* 0x040fe200078e00ff */
[----:B------:R-:W-:Y:S01]  /*8180*/  @!P0 LOP3.LUT R14, R14, 0xffff0000, RZ, 0xc0, !PT ;  /* 0xffff00000e0e8812 */ /* 0x000fe200078ec0ff */
[----:B------:R-:W-:Y:S01]  /*8190*/  @!P0 FMUL.FTZ R10, R10, R9 ;  /* 0x000000090a0a8220 */ /* 0x000fe20000410000 */
[----:B------:R-:W-:Y:S01]  /*81a0*/  @!P0 LOP3.LUT R9, R18, 0xffff0000, RZ, 0xc0, !PT ;  /* 0xffff000012098812 */ /* 0x000fe200078ec0ff */
[----:B------:R-:W-:Y:S01]  /*81b0*/  @!P0 FFMA.FTZ R3, R15, R20, R3 ;  /* 0x000000140f038223 */ /* 0x000fe20000010003 */
[----:B------:R-:W-:Y:S01]  /*81c0*/  @!P0 F2FP.BF16.PACK_AB R15, R51, R54 ;  /* 0x00000036330f823e */ /* 0x000fe200000010ff */
[----:B------:R-:W-:Y:S01]  /*81d0*/  @!P0 FMUL.FTZ R47, R8, R25 ;  /* 0x00000019082f8220 */ /* 0x000fe20000410000 */
[----:B------:R-:W-:Y:S01]  /*81e0*/  @!P0 F2FP.BF16.PACK_AB R20, R52, R53 ;  /* 0x000000353414823e */ /* 0x000fe200000010ff */
[----:B------:R-:W-:Y:S01]  /*81f0*/  @!P0 FMUL.FTZ R8, R8, R13 ;  /* 0x0000000d08088220 */ /* 0x000fe20000410000 */
[----:B------:R-:W-:Y:S01]  /*8200*/  @!P0 F2FP.BF16.PACK_AB R2, R3, R2 ;  /* 0x000000020302823e */ /* 0x000fe200000010ff */
[----:B------:R-:W-:Y:S01]  /*8210*/  @!P0 FFMA.FTZ R5, R21, R22, R5 ;  /* 0x0000001615058223 */ /* 0x000fe20000010005 */
[----:B------:R-:W-:Y:S01]  /*8220*/  @!P0 MOV R41, R20 ;  /* 0x0000001400298202 */ /* 0x000fe20000000f00 */
[C---:B------:R-:W-:Y:S02]  /*8230*/  @!P0 FMUL.FTZ R48, R9.reuse, R27 ;  /* 0x0000001b09308220 */ /* 0x040fe40000410000 */
[----:B------:R-:W-:Y:S02]  /*8240*/  @!P0 FMUL.FTZ R9, R9, R14 ;  /* 0x0000000e09098220 */ /* 0x000fe40000410000 */
[----:B------:R-:W-:Y:S02]  /*8250*/  @!P0 FFMA.FTZ R6, R23, R24, R6 ;  /* 0x0000001817068223 */ /* 0x000fe40000010006 */
[----:B------:R-:W-:Y:S02]  /*8260*/  @!P0 FFMA.FTZ R8, R25, R26, R8 ;  /* 0x0000001a19088223 */ /* 0x000fe40000010008 */
[----:B------:R-:W-:Y:S01]  /*8270*/  @!P0 FFMA.FTZ R9, R27, R32, R9 ;  /* 0x000000201b098223 */ /* 0x000fe20000010009 */
[----:B------:R-:W-:Y:S01]  /*8280*/  @!P0 F2FP.BF16.PACK_AB R5, R6, R5 ;  /* 0x000000050605823e */ /* 0x000fe200000010ff */
[----:B------:R-:W-:Y:S02]  /*8290*/  @!P0 FFMA.FTZ R10, R33, R34, R10 ;  /* 0x00000022210a8223 */ /* 0x000fe4000001000a */
[----:B------:R-:W-:Y:S01]  /*82a0*/  @!P0 FFMA.FTZ R47, R26, R13, -R47 ;  /* 0x0000000d1a2f8223 */ /* 0x000fe2000001082f */
[----:B------:R-:W-:Y:S01]  /*82b0*/  @!P0 MOV R17, R5 ;  /* 0x0000000500118202 */ /* 0x000fe20000000f00 */
[----:B------:R-:W-:Y:S01]  /*82c0*/  @!P0 FFMA.FTZ R48, R32, R14, -R48 ;  /* 0x0000000e20308223 */ /* 0x000fe20000010830 */
[----:B------:R-:W-:Y:S01]  /*82d0*/  @!P0 F2FP.BF16.PACK_AB R14, R49, R50 ;  /* 0x00000032310e823e */ /* 0x000fe200000010ff */
[----:B------:R-:W-:Y:S01]  /*82e0*/  @!P0 FFMA.FTZ R11, R38, R39, R11 ;  /* 0x00000027260b8223 */ /* 0x000fe2000001000b */
[----:B------:R-:W-:Y:S01]  /*82f0*/  @!P0 F2FP.BF16.PACK_AB R8, R9, R8 ;  /* 0x000000080908823e */ /* 0x000fe200000010ff */
[----:B------:R-:W-:Y:S01]  /*8300*/  @!P0 IMAD.MOV.U32 R40, RZ, RZ, R15 ;  /* 0x000000ffff288224 */ /* 0x000fe200078e000f */
[----:B------:R-:W-:Y:S01]  /*8310*/  @!P0 F2FP.BF16.PACK_AB R13, R48, R47 ;  /* 0x0000002f300d823e */ /* 0x000fe200000010ff */
[----:B------:R-:W-:Y:S01]  /*8320*/  @!P0 IMAD.MOV.U32 R43, RZ, RZ, R14 ;  /* 0x000000ffff2b8224 */ /* 0x000fe200078e000e */
[----:B------:R-:W-:Y:S01]  /*8330*/  @!P0 F2FP.BF16.PACK_AB R10, R11, R10 ;  /* 0x0000000a0b0a823e */ /* 0x000fe200000010ff */
[----:B------:R-:W-:Y:S02]  /*8340*/  @!P0 IMAD.MOV.U32 R16, RZ, RZ, R2 ;  /* 0x000000ffff108224 */ /* 0x000fe400078e0002 */
[----:B------:R-:W-:Y:S02]  /*8350*/  @!P0 IMAD.MOV.U32 R42, RZ, RZ, R13 ;  /* 0x000000ffff2a8224 */ /* 0x000fe400078e000d */
[----:B------:R-:W-:Y:S02]  /*8360*/  @!P0 IMAD.MOV.U32 R18, RZ, RZ, R8 ;  /* 0x000000ffff128224 */ /* 0x000fe400078e0008 */
[----:B------:R-:W-:Y:S01]  /*8370*/  @!P0 IMAD.MOV.U32 R19, RZ, RZ, R10 ;  /* 0x000000ffff138224 */ /* 0x000fe200078e000a */
[C---:B---3--:R-:W-:Y:S04]  /*8380*/  LEA R2, P0, R81.reuse, R44, 0x1 ;  /* 0x0000002c51027211 */ /* 0x048fe800078008ff */
[----:B--2---:R-:W-:Y:S02]  /*8390*/  LEA.HI.X R3, R81, R45, R97, 0x1, P0 ;  /* 0x0000002d51037211 */ /* 0x004fe400000f0c61 */
[C---:B------:R-:W-:Y:S03]  /*83a0*/  ISETP.GE.AND P0, PT, R46.reuse, c[0x0][0x1d4], PT ;  /* 0x000075002e007a0c */ /* 0x040fe60003f06270 */
[----:B------:R1:W-:Y:S10]  /*83b0*/  ST.E.128 [R2.64], R40 ;  /* 0x0000002802007985 */ /* 0x0003f4000c101d0a */
[----:B------:R-:W-:Y:S05]  /*83c0*/  @!P0 IMAD.WIDE R8, R46, 0x2, R44 ;  /* 0x000000022e088825 */ /* 0x000fea00078e022c */
[----:B------:R1:W-:Y:S02]  /*83d0*/  @!P0 ST.E.128 [R8.64], R16 ;  /* 0x0000001008008985 */ /* 0x0003e4000c101d0a */
.L_x_2323:
[----:B------:R-:W-:Y:S05]  /*83e0*/  BSYNC B0 ;  /* 0x0000000000007941 */ /* 0x000fea0003800000 */
.L_x_2322:
[----:B------:R-:W-:Y:S11]  /*83f0*/  ISETP.GE.AND P0, PT, R144, c[0x0][0x1d4], PT ;  /* 0x0000750090007a0c */ /* 0x000ff60003f06270 */
[----:B------:R-:W-:Y:S02]  /*8400*/  @!UPT UIADD3 URZ, URZ, URZ, URZ ;  /* 0x0000003f3f3ff290 */ /* 0x000fe4000fffe03f */
[----:B------:R-:W-:-:S05]  /*8410*/  @P0 BRA `(.L_x_2307) ;  /* 0x00000b2000000947 */ /* 0x000fca0003800000 */
[----:B-1----:R-:W-:Y:S01]  /*8420*/  SEL R2, R71, R70, !P2 ;  /* 0x0000004647027207 */ /* 0x002fe20005000000 */
[----:B------:R-:W1:Y:S01]  /*8430*/  LDS.128 R40, [R115+0xa080] ;  /* 0x00a0800073287984 */ /* 0x000e620000000c00 */
[C---:B---3--:R-:W-:Y:S02]  /*8440*/  LEA R50, P0, R80.reuse, R44, 0x1 ;  /* 0x0000002c50327211 */ /* 0x048fe400078008ff */
[----:B------:R-:W-:Y:S02]  /*8450*/  SHF.R.S32.HI R3, RZ, 0x1f, R2 ;  /* 0x0000001fff037819 */ /* 0x000fe40000011402 */
[----:B--2---:R-:W-:Y:S02]  /*8460*/  LEA.HI.X R51, R80, R45, R96, 0x1, P0 ;  /* 0x0000002d50337211 */ /* 0x004fe400000f0c60 */
[----:B------:R-:W-:Y:S02]  /*8470*/  LEA.HI R2, R3, R2, RZ, 0x4 ;  /* 0x0000000203027211 */ /* 0x000fe400078f20ff */
[----:B------:R-:W-:Y:S02]  /*8480*/  ISETP.GE.AND P0, PT, R144, c[0x0][0x27c], PT ;  /* 0x00009f0090007a0c */ /* 0x000fe40003f06270 */
[----:B------:R-:W-:Y:S04]  /*8490*/  LEA.HI.SX32 R2, R2, R68, 0x1c ;  /* 0x0000004402027211 */ /* 0x000fe800078fe2ff */
[----:B------:R-:W-:Y:S01]  /*84a0*/  SHF.R.S32.HI R3, RZ, 0x1f, R2 ;  /* 0x0000001fff037819 */ /* 0x000fe20000011402 */
[----:B------:R-:W-:Y:S03]  /*84b0*/  IMAD.SHL.U32 R39, R2, 0x8, RZ ;  /* 0x0000000802277824 */ /* 0x000fe600078e00ff */
[----:B------:R-:W-:Y:S03]  /*84c0*/  LEA.HI R3, R3, R2, RZ, 0x3 ;  /* 0x0000000203037211 */ /* 0x000fe600078f18ff */
[----:B------:R-:W-:Y:S02]  /*84d0*/  @!P0 SHF.R.U64 R5, R30, 0x10, R31 ;  /* 0x000000101e058819 */ /* 0x000fe4000000121f */
[----:B------:R-:W-:Y:S02]  /*84e0*/  SHF.R.S32.HI R2, RZ, 0x3, R3 ;  /* 0x00000003ff027819 */ /* 0x000fe40000011403 */
[----:B------:R-:W-:Y:S02]  /*84f0*/  LOP3.LUT R3, R60, 0x38, R39, 0xf8, !PT ;  /* 0x000000383c037812 */ /* 0x000fe400078ef827 */
[----:B------:R-:W-:Y:S01]  /*8500*/  @!P0 SHF.R.U32.HI R6, RZ, 0x10, R31 ;  /* 0x00000010ff068819 */ /* 0x000fe2000001161f */
[----:B------:R-:W-:Y:S01]  /*8510*/  IMAD R2, R2, 0xc00, R12 ;  /* 0x00000c0002027824 */ /* 0x000fe200078e020c */
[----:B------:R-:W-:Y:S02]  /*8520*/  LOP3.LUT R3, R3, R136, RZ, 0x3c, !PT ;  /* 0x0000008803037212 */ /* 0x000fe400078e3cff */
[----:B------:R-:W-:Y:S02]  /*8530*/  @!P0 PRMT R13, R36, 0x5432, R6 ;  /* 0x00005432240d8816 */ /* 0x000fe40000000006 */
[----:B------:R-:W-:Y:S01]  /*8540*/  @!P0 SHF.R.U32.HI R8, RZ, 0x10, R57 ;  /* 0x00000010ff088819 */ /* 0x000fe20000011639 */
[----:B------:R-:W-:Y:S01]  /*8550*/  IMAD.IADD R2, R2, 0x1, R3 ;  /* 0x0000000102027824 */ /* 0x000fe200078e0203 */
[----:B------:R-:W-:Y:S02]  /*8560*/  @!P0 SHF.R.U32.HI R3, RZ, 0x10, R29 ;  /* 0x00000010ff038819 */ /* 0x000fe4000001161d */
[----:B------:R-:W-:Y:S01]  /*8570*/  @!P0 PRMT R26, R65, 0x5432, R8 ;  /* 0x00005432411a8816 */ /* 0x000fe20000000008 */
[----:B------:R-:W-:Y:S01]  /*8580*/  IMAD.SHL.U32 R16, R2, 0x2, RZ ;  /* 0x0000000202107824 */ /* 0x000fe200078e00ff */
[C---:B-1----:R-:W-:Y:S01]  /*8590*/  @!P0 LOP3.LUT R27, R41.reuse, 0xffff0000, RZ, 0xc0, !PT ;  /* 0xffff0000291b8812 */ /* 0x042fe200078ec0ff */
[----:B------:R-:W-:Y:S01]  /*85a0*/  @!P0 IMAD.U32 R25, R41, 0x10000, RZ ;  /* 0x0001000029198824 */ /* 0x000fe200078e00ff */
[----:B------:R-:W-:Y:S01]  /*85b0*/  @!P0 SHF.L.U32 R21, R40, 0x10, RZ ;  /* 0x0000001028158819 */ /* 0x000fe200000006ff */
[----:B------:R-:W-:Y:S01]  /*85c0*/  @!P0 IMAD.U32 R24, R26, 0x10000, RZ ;  /* 0x000100001a188824 */ /* 0x000fe200078e00ff */
[----:B------:R-:W-:Y:S01]  /*85d0*/  @!P0 LOP3.LUT R23, R40, 0xffff0000, RZ, 0xc0, !PT ;  /* 0xffff000028178812 */ /* 0x000fe200078ec0ff */
[----:B------:R-:W1:Y:S01]  /*85e0*/  LDS.128 R16, [R16+0xa080] ;  /* 0x00a0800010107984 */ /* 0x000e620000000c00 */
[----:B------:R-:W-:Y:S02]  /*85f0*/  @!P0 SHF.L.U32 R33, R43, 0x10, RZ ;  /* 0x000000102b218819 */ /* 0x000fe400000006ff */
[----:B------:R-:W-:Y:S02]  /*8600*/  @!P0 LOP3.LUT R31, R42, 0xffff0000, RZ, 0xc0, !PT ;  /* 0xffff00002a1f8812 */ /* 0x000fe400078ec0ff */
[----:B------:R-:W-:Y:S02]  /*8610*/  @!P0 PRMT R3, R35, 0x5410, R3 ;  /* 0x0000541023038816 */ /* 0x000fe40000000003 */
[----:B------:R-:W-:Y:S01]  /*8620*/  @!P0 SHF.R.U64 R2, R28, 0x10, R29 ;  /* 0x000000101c028819 */ /* 0x000fe2000000121d */
[----:B------:R-:W-:Y:S01]  /*8630*/  @!P0 IMAD.U32 R29, R42, 0x10000, RZ ;  /* 0x000100002a1d8824 */ /* 0x000fe200078e00ff */
[----:B------:R-:W-:Y:S02]  /*8640*/  @!P0 SHF.L.U32 R8, R3, 0x10, RZ ;  /* 0x0000001003088819 */ /* 0x000fe400000006ff */
[----:B------:R-:W-:Y:S02]  /*8650*/  @!P0 PRMT R9, R35, 0x5432, R2 ;  /* 0x0000543223098816 */ /* 0x000fe40000000002 */
[----:B------:R-:W-:Y:S02]  /*8660*/  @!P0 LOP3.LUT R35, R43, 0xffff0000, RZ, 0xc0, !PT ;  /* 0xffff00002b238812 */ /* 0x000fe400078ec0ff */
[----:B------:R-:W-:Y:S02]  /*8670*/  @!P0 LOP3.LUT R3, R3, 0xffff0000, RZ, 0xc0, !PT ;  /* 0xffff000003038812 */ /* 0x000fe400078ec0ff */
[----:B------:R-:W-:Y:S02]  /*8680*/  @!P0 SHF.R.U64 R10, R58, 0x10, R59 ;  /* 0x000000103a0a8819 */ /* 0x000fe4000000123b */
[----:B------:R-:W-:Y:S02]  /*8690*/  @!P0 LOP3.LUT R26, R26, 0xffff0000, RZ, 0xc0, !PT ;  /* 0xffff00001a1a8812 */ /* 0x000fe400078ec0ff */
[----:B------:R-:W-:Y:S02]  /*86a0*/  @!P0 PRMT R30, R66, 0x5432, R10 ;  /* 0x00005432421e8816 */ /* 0x000fe4000000000a */
[----:B------:R-:W-:Y:S02]  /*86b0*/  @!P0 PRMT R10, R36, 0x5410, R5 ;  /* 0x00005410240a8816 */ /* 0x000fe40000000005 */
[----:B------:R-:W-:Y:S01]  /*86c0*/  @!P0 SHF.R.U32.HI R34, RZ, 0x10, R59 ;  /* 0x00000010ff228819 */ /* 0x000fe2000001163b */
[C---:B------:R-:W-:Y:S01]  /*86d0*/  @!P0 IMAD.U32 R28, R30.reuse, 0x10000, RZ ;  /* 0x000100001e1c8824 */ /* 0x040fe200078e00ff */
[----:B------:R-:W-:Y:S02]  /*86e0*/  @!P0 LOP3.LUT R30, R30, 0xffff0000, RZ, 0xc0, !PT ;  /* 0xffff00001e1e8812 */ /* 0x000fe400078ec0ff */
[----:B------:R-:W-:Y:S02]  /*86f0*/  @!P0 PRMT R34, R67, 0x5410, R34 ;  /* 0x0000541043228816 */ /* 0x000fe40000000022 */
[----:B------:R-:W-:Y:S03]  /*8700*/  @!P0 SHF.R.U64 R22, R56, 0x10, R57 ;  /* 0x0000001038168819 */ /* 0x000fe60000001239 */
[C---:B------:R-:W-:Y:S01]  /*8710*/  @!P0 IMAD.U32 R32, R34.reuse, 0x10000, RZ ;  /* 0x0001000022208824 */ /* 0x040fe200078e00ff */
[----:B------:R-:W-:Y:S02]  /*8720*/  @!P0 LOP3.LUT R34, R34, 0xffff0000, RZ, 0xc0, !PT ;  /* 0xffff000022228812 */ /* 0x000fe400078ec0ff */
[----:B------:R-:W-:Y:S01]  /*8730*/  @!P0 PRMT R22, R66, 0x5410, R22 ;  /* 0x0000541042168816 */ /* 0x000fe20000000016 */
[C---:B-1----:R-:W-:Y:S04]  /*8740*/  @!P0 IMAD.U32 R2, R17.reuse, 0x10000, RZ ;  /* 0x0001000011028824 */ /* 0x042fe800078e00ff */
[C---:B------:R-:W-:Y:S01]  /*8750*/  @!P0 IMAD.U32 R20, R22.reuse, 0x10000, RZ ;  /* 0x0001000016148824 */ /* 0x040fe200078e00ff */
[----:B------:R-:W-:Y:S01]  /*8760*/  @!P0 LOP3.LUT R22, R22, 0xffff0000, RZ, 0xc0, !PT ;  /* 0xffff000016168812 */ /* 0x000fe200078ec0ff */
[C---:B------:R-:W-:Y:S02]  /*8770*/  @!P0 FMUL.FTZ R11, R2.reuse, R24 ;  /* 0x00000018020b8220 */ /* 0x040fe40000410000 */
[-C--:B------:R-:W-:Y:S01]  /*8780*/  @!P0 FMUL.FTZ R5, R2, R8.reuse ;  /* 0x0000000802058220 */ /* 0x080fe20000410000 */
[----:B------:R-:W-:Y:S01]  /*8790*/  @!P0 LOP3.LUT R2, R17, 0xffff0000, RZ, 0xc0, !PT ;  /* 0xffff000011028812 */ /* 0x000fe200078ec0ff */
[----:B------:R-:W-:Y:S02]  /*87a0*/  @!P0 FFMA.FTZ R55, R25, R8, -R11 ;  /* 0x0000000819378223 */ /* 0x000fe4000001080b */
[----:B------:R-:W-:Y:S02]  /*87b0*/  @!P0 IMAD.U32 R8, R16, 0x10000, RZ ;  /* 0x0001000010088824 */ /* 0x000fe400078e00ff */
[C---:B------:R-:W-:Y:S02]  /*87c0*/  @!P0 FMUL.FTZ R14, R2.reuse, R26 ;  /* 0x0000001a020e8220 */ /* 0x040fe40000410000 */
[C---:B------:R-:W-:Y:S01]  /*87d0*/  @!P0 IMAD.U32 R11, R9.reuse, 0x10000, RZ ;  /* 0x00010000090b8824 */ /* 0x040fe200078e00ff */
[----:B------:R-:W-:Y:S01]  /*87e0*/  @!P0 LOP3.LUT R9, R9, 0xffff0000, RZ, 0xc0, !PT ;  /* 0xffff000009098812 */ /* 0x000fe200078ec0ff */
[-C--:B------:R-:W-:Y:S02]  /*87f0*/  @!P0 FMUL.FTZ R6, R2, R3.reuse ;  /* 0x0000000302068220 */ /* 0x080fe40000410000 */
[----:B------:R-:W-:Y:S01]  /*8800*/  @!P0 FFMA.FTZ R54, R27, R3, -R14 ;  /* 0x000000031b368223 */ /* 0x000fe2000001080e */
[----:B------:R-:W-:Y:S01]  /*8810*/  @!P0 LOP3.LUT R3, R16, 0xffff0000, RZ, 0xc0, !PT ;  /* 0xffff000010038812 */ /* 0x000fe200078ec0ff */
[C---:B------:R-:W-:Y:S02]  /*8820*/  @!P0 FMUL.FTZ R15, R8.reuse, R20 ;  /* 0x00000014080f8220 */ /* 0x040fe40000410000 */
[-C--:B------:R-:W-:Y:S02]  /*8830*/  @!P0 FMUL.FTZ R2, R8, R11.reuse ;  /* 0x0000000b08028220 */ /* 0x080fe40000410000 */
[----:B------:R-:W-:Y:S02]  /*8840*/  @!P0 IMAD.U32 R8, R18, 0x10000, RZ ;  /* 0x0001000012088824 */ /* 0x000fe400078e00ff */
[----:B------:R-:W-:Y:S02]  /*8850*/  @!P0 FFMA.FTZ R53, R21, R11, -R15 ;  /* 0x0000000b15358223 */ /* 0x000fe4000001080f */
[----:B------:R-:W-:Y:S02]  /*8860*/  @!P0 IMAD.U32 R11, R10, 0x10000, RZ ;  /* 0x000100000a0b8824 */ /* 0x000fe400078e00ff */
[C---:B------:R-:W-:Y:S02]  /*8870*/  @!P0 FMUL.FTZ R14, R3.reuse, R22 ;  /* 0x00000016030e8220 */ /* 0x040fe40000410000 */
[----:B------:R-:W-:Y:S02]  /*8880*/  @!P0 FMUL.FTZ R15, R8, R28 ;  /* 0x0000001c080f8220 */ /* 0x000fe40000410000 */
[-C--:B------:R-:W-:Y:S02]  /*8890*/  @!P0 FMUL.FTZ R3, R3, R9.reuse ;  /* 0x0000000903038220 */ /* 0x080fe40000410000 */
[----:B------:R-:W-:Y:S01]  /*88a0*/  @!P0 FFMA.FTZ R52, R23, R9, -R14 ;  /* 0x0000000917348223 */ /* 0x000fe2000001080e */
[----:B------:R-:W-:Y:S01]  /*88b0*/  @!P0 LOP3.LUT R9, R18, 0xffff0000, RZ, 0xc0, !PT ;  /* 0xffff000012098812 */ /* 0x000fe200078ec0ff */
[-C--:B------:R-:W-:Y:S02]  /*88c0*/  @!P0 FMUL.FTZ R8, R8, R11.reuse ;  /* 0x0000000b08088220 */ /* 0x080fe40000410000 */
[----:B------:R-:W-:Y:S01]  /*88d0*/  @!P0 FFMA.FTZ R49, R29, R11, -R15 ;  /* 0x0000000b1d318223 */ /* 0x000fe2000001080f */
[----:B------:R-:W-:Y:S01]  /*88e0*/  @!P0 LOP3.LUT R15, R10, 0xffff0000, RZ, 0xc0, !PT ;  /* 0xffff00000a0f8812 */ /* 0x000fe200078ec0ff */
[C---:B------:R-:W-:Y:S01]  /*88f0*/  @!P0 IMAD.U32 R10, R19.reuse, 0x10000, RZ ;  /* 0x00010000130a8824 */ /* 0x040fe200078e00ff */
[----:B------:R-:W-:Y:S01]  /*8900*/  @!P0 LOP3.LUT R11, R19, 0xffff0000, RZ, 0xc0, !PT ;  /* 0xffff0000130b8812 */ /* 0x000fe200078ec0ff */
[C---:B------:R-:W-:Y:S01]  /*8910*/  @!P0 IMAD.U32 R14, R13.reuse, 0x10000, RZ ;  /* 0x000100000d0e8824 */ /* 0x040fe200078e00ff */
[----:B------:R-:W-:Y:S01]  /*8920*/  @!P0 LOP3.LUT R13, R13, 0xffff0000, RZ, 0xc0, !PT ;  /* 0xffff00000d0d8812 */ /* 0x000fe200078ec0ff */
[----:B------:R-:W-:Y:S02]  /*8930*/  @!P0 FMUL.FTZ R38, R10, R32 ;  /* 0x000000200a268220 */ /* 0x000fe40000410000 */
[----:B------:R-:W-:Y:S02]  /*8940*/  @!P0 FMUL.FTZ R36, R11, R34 ;  /* 0x000000220b248220 */ /* 0x000fe40000410000 */
[----:B------:R-:W-:Y:S02]  /*8950*/  @!P0 FMUL.FTZ R46, R9, R30 ;  /* 0x0000001e092e8220 */ /* 0x000fe40000410000 */
[----:B------:R-:W-:Y:S02]  /*8960*/  @!P0 FFMA.FTZ R2, R20, R21, R2 ;  /* 0x0000001514028223 */ /* 0x000fe40000010002 */
[----:B------:R-:W-:Y:S02]  /*8970*/  @!P0 FFMA.FTZ R3, R22, R23, R3 ;  /* 0x0000001716038223 */ /* 0x000fe40000010003 */
[----:B------:R-:W-:Y:S01]  /*8980*/  @!P0 FFMA.FTZ R48, R33, R14, -R38 ;  /* 0x0000000e21308223 */ /* 0x000fe20000010826 */
[----:B------:R-:W-:Y:S01]  /*8990*/  @!P0 F2FP.BF16.PACK_AB R38, R54, R55 ;  /* 0x000000373626823e */ /* 0x000fe200000010ff */
[----:B------:R-:W-:Y:S01]  /*89a0*/  @!P0 FFMA.FTZ R47, R35, R13, -R36 ;  /* 0x0000000d232f8223 */ /* 0x000fe20000010824 */
[----:B------:R-:W-:Y:S01]  /*89b0*/  @!P0 F2FP.BF16.PACK_AB R36, R52, R53 ;  /* 0x000000353424823e */ /* 0x000fe200000010ff */
[----:B------:R-:W-:Y:S01]  /*89c0*/  @!P0 FFMA.FTZ R46, R31, R15, -R46 ;  /* 0x0000000f1f2e8223 */ /* 0x000fe2000001082e */
[----:B------:R-:W-:Y:S01]  /*89d0*/  @!P0 MOV R41, R38 ;  /* 0x0000002600298202 */ /* 0x000fe20000000f00 */
[----:B------:R-:W-:Y:S01]  /*89e0*/  @!P0 FFMA.FTZ R5, R24, R25, R5 ;  /* 0x0000001918058223 */ /* 0x000fe20000010005 */
[----:B------:R-:W-:Y:S01]  /*89f0*/  @!P0 F2FP.BF16.PACK_AB R2, R3, R2 ;  /* 0x000000020302823e */ /* 0x000fe200000010ff */
[----:B------:R-:W-:Y:S01]  /*8a00*/  @!P0 FMUL.FTZ R9, R9, R15 ;  /* 0x0000000f09098220 */ /* 0x000fe20000410000 */
[----:B------:R-:W-:Y:S01]  /*8a10*/  @!P0 F2FP.BF16.PACK_AB R15, R47, R48 ;  /* 0x000000302f0f823e */ /* 0x000fe200000010ff */
[----:B------:R-:W-:Y:S02]  /*8a20*/  @!P0 FFMA.FTZ R6, R26, R27, R6 ;  /* 0x0000001b1a068223 */ /* 0x000fe40000010006 */
[----:B------:R-:W-:Y:S01]  /*8a30*/  @!P0 FMUL.FTZ R10, R10, R14 ;  /* 0x0000000e0a0a8220 */ /* 0x000fe20000410000 */
[----:B------:R-:W-:Y:S01]  /*8a40*/  @!P0 F2FP.BF16.PACK_AB R14, R46, R49 ;  /* 0x000000312e0e823e */ /* 0x000fe200000010ff */
[----:B------:R-:W-:Y:S01]  /*8a50*/  @!P0 FFMA.FTZ R8, R28, R29, R8 ;  /* 0x0000001d1c088223 */ /* 0x000fe20000010008 */
[----:B------:R-:W-:Y:S01]  /*8a60*/  @!P0 F2FP.BF16.PACK_AB R5, R6, R5 ;  /* 0x000000050605823e */ /* 0x000fe200000010ff */
[----:B------:R-:W-:Y:S02]  /*8a70*/  @!P0 FMUL.FTZ R11, R11, R13 ;  /* 0x0000000d0b0b8220 */ /* 0x000fe40000410000 */
[----:B------:R-:W-:Y:S01]  /*8a80*/  @!P0 FFMA.FTZ R9, R30, R31, R9 ;  /* 0x0000001f1e098223 */ /* 0x000fe20000010009 */
[----:B------:R-:W-:Y:S01]  /*8a90*/  @!P0 MOV R17, R5 ;  /* 0x0000000500118202 */ /* 0x000fe20000000f00 */
[----:B------:R-:W-:Y:S02]  /*8aa0*/  @!P0 FFMA.FTZ R10, R32, R33, R10 ;  /* 0x00000021200a8223 */ /* 0x000fe4000001000a */
[----:B------:R-:W-:Y:S01]  /*8ab0*/  @!P0 IMAD.MOV.U32 R40, RZ, RZ, R36 ;  /* 0x000000ffff288224 */ /* 0x000fe200078e0024 */
[----:B------:R-:W-:Y:S01]  /*8ac0*/  @!P0 F2FP.BF16.PACK_AB R8, R9, R8 ;  /* 0x000000080908823e */ /* 0x000fe200000010ff */
[----:B------:R-:W-:Y:S02]  /*8ad0*/  @!P0 IMAD.MOV.U32 R42, RZ, RZ, R14 ;  /* 0x000000ffff2a8224 */ /* 0x000fe400078e000e */
[----:B------:R-:W-:Y:S02]  /*8ae0*/  @!P0 IMAD.MOV.U32 R43, RZ, RZ, R15 ;  /* 0x000000ffff2b8224 */ /* 0x000fe400078e000f */
[----:B------:R-:W-:Y:S02]  /*8af0*/  @!P0 FFMA.FTZ R11, R34, R35, R11 ;  /* 0x00000023220b8223 */ /* 0x000fe4000001000b */
[----:B------:R-:W-:Y:S01]  /*8b00*/  @!P0 IMAD.MOV.U32 R16, RZ, RZ, R2 ;  /* 0x000000ffff108224 */ /* 0x000fe200078e0002 */
[----:B------:R1:W-:Y:S01]  /*8b10*/  ST.E.128 [R50.64], R40 ;  /* 0x0000002832007985 */ /* 0x0003e2000c101d0a */
[----:B------:R-:W-:Y:S01]  /*8b20*/  @!P0 IMAD.MOV.U32 R18, RZ, RZ, R8 ;  /* 0x000000ffff128224 */ /* 0x000fe200078e0008 */
[----:B------:R-:W-:Y:S05]  /*8b30*/  @!P0 F2FP.BF16.PACK_AB R10, R11, R10 ;  /* 0x0000000a0b0a823e */ /* 0x000fea00000010ff */
        /* <DEDUP_REMOVED lines=8> */
.L_x_2293:
        /* <DEDUP_REMOVED lines=12> */
[C---:B---3--:R-:W-:Y:S04]  /*8c80*/  @!P0 LEA R8, P3, R140.reuse, R3, 0x1 ;  /* 0x000000038c088211 */ /* 0x048fe800078608ff */
[----:B------:R-:W-:Y:S02]  /*8c90*/  @!P0 LEA.HI.X R9, R140, R5, R141, 0x1, P3 ;  /* 0x000000058c098211 */ /* 0x000fe400018f0c8d */
[C---:B------:R-:W-:Y:S04]  /*8ca0*/  @!P4 LEA R14, P3, R238.reuse, R3, 0x1 ;  /* 0x00000003ee0ec211 */ /* 0x040fe800078608ff */
[----:B------:R-:W-:Y:S02]  /*8cb0*/  @!P4 LEA.HI.X R15, R238, R5, R248, 0x1, P3 ;  /* 0x00000005ee0fc211 */ /* 0x000fe400018f0cf8 */
[C---:B------:R-:W-:Y:S11]  /*8cc0*/  ISETP.GE.AND P3, PT, R228.reuse, c[0x0][0x1d4], PT ;  /* 0x00007500e4007a0c */ /* 0x040ff60003f66270 */
[----:B------:R-:W-:Y:S02]  /*8cd0*/  @!UPT UIADD3 URZ, URZ, URZ, URZ ;  /* 0x0000003f3f3ff290 */ /* 0x000fe4000fffe03f */
[C---:B------:R-:W-:Y:S04]  /*8ce0*/  @!P3 LEA R10, P5, R228.reuse, R3, 0x1 ;  /* 0x00000003e40ab211 */ /* 0x040fe800078a08ff */
[----:B------:R-:W-:Y:S01]  /*8cf0*/  @!P3 LEA.HI.X R11, R228, R5, R250, 0x1, P5 ;  /* 0x00000005e40bb211 */ /* 0x000fe200028f0cfa */
        /* <DEDUP_REMOVED lines=10> */
.L_x_2325:
[----:B-12---:R-:W-:Y:S05]  /*8da0*/  BSYNC B0 ;  /* 0x0000000000007941 */ /* 0x006fea0003800000 */
.L_x_2324:
        /* <DEDUP_REMOVED lines=15> */
[----:B----4-:R-:W-:Y:S01]  /*8ea0*/  @!P0 ST.E.128 [R8.64], R20 ;  /* 0x0000001408008985 */ /* 0x010fe2000c101d0a */
[C---:B------:R-:W-:Y:S03]  /*8eb0*/  ISETP.GE.AND P0, PT, R229.reuse, c[0x0][0x1d4], PT ;  /* 0x00007500e5007a0c */ /* 0x040fe60003f06270 */
[----:B------:R-:W2:Y:S10]  /*8ec0*/  @!P4 LDS.128 R16, [R223+0xc880] ;  /* 0x00c88000df10c984 */ /* 0x000eb40000000c00 */
[C---:B------:R-:W-:Y:S04]  /*8ed0*/  @!P0 LEA R2, P5, R229.reuse, R2, 0x1 ;  /* 0x00000002e5028211 */ /* 0x040fe800078a08ff */
[----:B------:R-:W-:Y:S01]  /*8ee0*/  @!P0 LEA.HI.X R3, R229, R3, R249, 0x1, P5 ;  /* 0x00000003e5038211 */ /* 0x000fe200028f0cf9 */
[----:B--2---:R-:W-:Y:S04]  /*8ef0*/  @!P4 ST.E.128 [R14.64], R16 ;  /* 0x000000100e00c985 */ /* 0x004fe8000c101d0a */
[----:B------:R-:W2:Y:S04]  /*8f00*/  @!P3 LDS.128 R16, [R223+0xe080] ;  /* 0x00e08000df10b984 */ /* 0x000ea80000000c00 */
[----:B--2---:R-:W-:Y:S04]  /*8f10*/  @!P3 ST.E.128 [R10.64], R16 ;  /* 0x000000100a00b985 */ /* 0x004fe8000c101d0a */
[----:B------:R-:W2:Y:S04]  /*8f20*/  @!P0 LDS.128 R8, [R223+0xf880] ;  /* 0x00f88000df088984 */ /* 0x000ea80000000c00 */
[----:B--2---:R2:W-:Y:S02]  /*8f30*/  @!P0 ST.E.128 [R2.64], R8 ;  /* 0x0000000802008985 */ /* 0x0045e4000c101d0a */
.L_x_2307:
[----:B------:R-:W-:Y:S05]  /*8f40*/  BSYNC B2 ;  /* 0x0000000000027941 */ /* 0x000fea0003800000 */
.L_x_2292:
[----:B-123--:R-:W-:Y:S01]  /*8f50*/  IMAD.IADD R2, R77, 0x1, -R145 ;  /* 0x000000014d027824 */ /* 0x00efe200078e0a91 */
[----:B------:R-:W-:Y:S01]  /*8f60*/  P2R R15, PR, RZ, 0x2 ;  /* 0x00000002ff0f7803 */ /* 0x000fe20000000000 */
        /* <DEDUP_REMOVED lines=8> */
[----:B------:R-:W-:Y:S05]  /*8ff0*/  @P3 IADD3 R13, P0, R8, 0x20, RZ ;  /* 0x00000020080d3810 */ /* 0x000fea0007f1e0ff */
[----:B------:R-:W-:Y:S01]  /*9000*/  @P3 IMAD.X R14, RZ, RZ, R9, P0 ;  /* 0x000000ffff0e3224 */ /* 0x000fe200000e0609 */
[----:B------:R-:W-:Y:S11]  /*9010*/  ISETP.GE.AND P0, PT, R2, 0x1, PT ;  /* 0x000000010200780c */ /* 0x000ff60003f06270 */
[----:B------:R-:W-:Y:S02]  /*9020*/  @!UPT UIADD3 URZ, URZ, URZ, URZ ;  /* 0x0000003f3f3ff290 */ /* 0x000fe4000fffe03f */
[----:B------:R-:W-:Y:S01]  /*9030*/  @P0 MOV R2, R84 ;  /* 0x0000005400020202 */ /* 0x000fe20000000f00 */
[----:B------:R-:W-:Y:S02]  /*9040*/  @P0 IMAD.MOV.U32 R3, RZ, RZ, R94 ;  /* 0x000000ffff030224 */ /* 0x000fe400078e005e */
[----:B------:R-:W-:Y:S02]  /*9050*/  @P0 IMAD R5, R9, c[0x0][0x258], RZ ;  /* 0x0000960009050a24 */ /* 0x000fe400078e02ff */
[C---:B------:R-:W-:Y:S04]  /*9060*/  @P0 IMAD.WIDE.U32 R2, R8.reuse, c[0x0][0x258], R2 ;  /* 0x0000960008020a25 */ /* 0x040fe800078e0002 */
[----:B------:R-:W-:Y:S01]  /*9070*/  @P0 IMAD R8, R8, c[0x0][0x25c], R5 ;  /* 0x0000970008080a24 */ /* 0x000fe200078e0205 */
[C---:B------:R-:W-:Y:S01]  /*9080*/  @P0 LEA R10, P4, R2.reuse, c[0x0][0x250], 0x1 ;  /* 0x00009400020a0a11 */ /* 0x040fe200078808ff */
[----:B------:R-:W-:Y:S03]  /*9090*/  @P3 IMAD.MOV.U32 R9, RZ, RZ, R94 ;  /* 0x000000ffff093224 */ /* 0x000fe600078e005e */
[----:B------:R-:W-:Y:S04]  /*90a0*/  @P0 IADD3 R8, R3, R8, RZ ;  /* 0x0000000803080210 */ /* 0x000fe80007ffe0ff */
[----:B------:R-:W-:Y:S01]  /*90b0*/  @P0 LEA.HI.X R11, R2, c[0x0][0x254], R8, 0x1, P4 ;  /* 0x00009500020b0a11 */ /* 0x000fe200020f0c08 */
[----:B------:R-:W-:Y:S01]  /*90c0*/  IMAD R2, R82, c[0x0][0x208], RZ ;  /* 0x0000820052027a24 */ /* 0x000fe200078e02ff */
[----:B------:R-:W-:Y:S03]  /*90d0*/  @P3 MOV R8, R84 ;  /* 0x0000005400083202 */ /* 0x000fe60000000f00 */
[----:B------:R-:W-:Y:S01]  /*90e0*/  @!PT LDS RZ, [RZ] ;  /* 0x00000000fffff984 */ /* 0x000fe20000000800 */
[----:B------:R-:W-:Y:S01]  /*90f0*/  @!PT LDS RZ, [RZ] ;  /* 0x00000000fffff984 */ /* 0x000fe20000000800 */
[----:B------:R-:W-:Y:S01]  /*9100*/  @!PT LDS RZ, [RZ] ;  /* 0x00000000fffff984 */ /* 0x000fe20000000800 */
[----:B------:R1:W-:Y:S01]  /*9110*/  @P0 LDGSTS.E.BYPASS.LTC128B.128 [R223+0x4080], [R10.64], !P1 ;  /* 0x040800000adf0fae */ /* 0x0003e2000c901d4a */
[C---:B------:R-:W-:Y:S02]  /*9120*/  IMAD R5, R79.reuse, c[0x0][0x20c], R2 ;  /* 0x000083004f057a24 */ /* 0x040fe400078e0202 */
[----:B------:R-:W-:Y:S04]  /*9130*/  IMAD.WIDE.U32 R2, R79, c[0x0][0x208], RZ ;  /* 0x000082004f027a25 */ /* 0x000fe800078e00ff */
[----:B------:R-:W-:Y:S02]  /*9140*/  IMAD.IADD R3, R3, 0x1, R5 ;  /* 0x0000000103037824 */ /* 0x000fe400078e0205 */
[----:B------:R-:W-:Y:S04]  /*9150*/  @P3 IMAD.WIDE.U32 R8, R13, c[0x0][0x258], R8 ;  /* 0x000096000d083a25 */ /* 0x000fe800078e0008 */
        /* <DEDUP_REMOVED lines=21> */
[----:B--2---:R1:W2:Y:S01]  /*92b0*/  SHFL.IDX PT, R2, R13, RZ, 0x181f ;  /* 0x00181fff0d027589 */ /* 0x0042a200000e0000 */
[----:B------:R-:W-:Y:S04]  /*92c0*/  DEPBAR.LE SB0, 0x0 ;  /* 0x000080000000791a */ /* 0x000fe80000000000 */
[----:B------:R1:W3:Y:S04]  /*92d0*/  SHFL.IDX PT, R3, R5, RZ, 0x181f ;  /* 0x00181fff05037589 */ /* 0x0002e800000e0000 */
[----:B------:R-:W-:Y:S06]  /*92e0*/  BAR.SYNC.DEFER_BLOCKING 0x0 ;  /* 0x0000000000007b1d */ /* 0x000fec0000010000 */
[----:B------:R-:W-:-:S05]  /*92f0*/  @!P0 BRA `(.L_x_2327) ;  /* 0x0000015000008947 */ /* 0x000fca0003800000 */
[----:B------:R-:W-:Y:S02]  /*9300*/  ISETP.GE.AND P0, PT, R140, c[0x0][0x1d4], PT ;  /* 0x000075008c007a0c */ /* 0x000fe40003f06270 */
[----:B------:R-:W-:Y:S11]  /*9310*/  ISETP.GE.AND P5, PT, R144, c[0x0][0x1d4], PT ;  /* 0x0000750090007a0c */ /* 0x000ff60003fa6270 */
[----:B------:R-:W4:Y:S01]  /*9320*/  @!P0 LDS.128 R20, [R223+0x4080] ;  /* 0x00408000df148984 */ /* 0x000f220000000c00 */
[CC--:B--2---:R-:W-:Y:S04]  /*9330*/  @!P0 LEA R8, P4, R140.reuse, R2.reuse, 0x1 ;  /* 0x000000028c088211 */ /* 0x0c4fe800078808ff */
[-C--:B---3--:R-:W-:Y:S02]  /*9340*/  @!P0 LEA.HI.X R9, R140, R3.reuse, R141, 0x1, P4 ;  /* 0x000000038c098211 */ /* 0x088fe400020f0c8d */
[CC--:B------:R-:W-:Y:S04]  /*9350*/  @!P5 LEA R14, P4, R238.reuse, R2.reuse, 0x1 ;  /* 0x00000002ee0ed211 */ /* 0x0c0fe800078808ff */
[-C--:B------:R-:W-:Y:S02]  /*9360*/  @!P5 LEA.HI.X R15, R238, R3.reuse, R248, 0x1, P4 ;  /* 0x00000003ee0fd211 */ /* 0x080fe400020f0cf8 */
[C---:B------:R-:W-:Y:S11]  /*9370*/  ISETP.GE.AND P4, PT, R228.reuse, c[0x0][0x1d4], PT ;  /* 0x00007500e4007a0c */ /* 0x040ff60003f86270 */
[----:B------:R-:W-:Y:S02]  /*9380*/  @!UPT UIADD3 URZ, URZ, URZ, URZ ;  /* 0x0000003f3f3ff290 */ /* 0x000fe4000fffe03f */
[CC--:B-1----:R-:W-:Y:S04]  /*9390*/  @!P4 LEA R10, P6, R228.reuse, R2.reuse, 0x1 ;  /* 0x00000002e40ac211 */ /* 0x0c2fe800078c08ff */
[-C--:B------:R-:W-:Y:S01]  /*93a0*/  @!P4 LEA.HI.X R11, R228, R3.reuse, R250, 0x1, P6 ;  /* 0x00000003e40bc211 */ /* 0x080fe200030f0cfa */
[----:B----4-:R-:W-:Y:S01]  /*93b0*/  @!P0 ST.E.128 [R8.64], R20 ;  /* 0x0000001408008985 */ /* 0x010fe2000c101d0a */
        /* <DEDUP_REMOVED lines=9> */
.L_x_2327:
[----:B------:R-:W-:Y:S05]  /*9450*/  BSYNC B0 ;  /* 0x0000000000007941 */ /* 0x000fea0003800000 */
.L_x_2326:
[----:B-1-3--:R1:W3:Y:S01]  /*9460*/  SHFL.IDX PT, R3, R5, 0x1, 0x181f ;  /* 0x00381f0005037f89 */ /* 0x00a2e200000e0000 */
[----:B------:R-:W-:Y:S03]  /*9470*/  BSSY B0, `(.L_x_2328) ;  /* 0x0000018000007945 */ /* 0x000fe60003800000 */
[----:B--2---:R1:W2:Y:S01]  /*9480*/  SHFL.IDX PT, R2, R13, 0x1, 0x181f ;  /* 0x00381f000d027f89 */ /* 0x0042a200000e0000 */
        /* <DEDUP_REMOVED lines=22> */
.L_x_2329:
[----:B------:R-:W-:Y:S05]  /*95f0*/  BSYNC B0 ;  /* 0x0000000000007941 */ /* 0x000fea0003800000 */
.L_x_2328:
[----:B------:R-:W-:Y:S01]  /*9600*/  ISETP.GT.AND P4, PT, R37, R101, PT ;  /* 0x000000652500720c */ /* 0x000fe20003f84270 */
[----:B------:R-:W-:Y:S01]  /*9610*/  @!UPT UIADD3 URZ, URZ, URZ, URZ ;  /* 0x0000003f3f3ff290 */ /* 0x000fe2000fffe03f */
[----:B------:R-:W-:Y:S11]  /*9620*/  BSSY B0, `(.L_x_2330) ;  /* 0x000002a000007945 */ /* 0x000ff60003800000 */
[----:B------:R-:W-:-:S05]  /*9630*/  @!P4 BRA `(.L_x_2331) ;  /* 0x000002800000c947 */ /* 0x000fca0003800000 */
[----:B-1----:R-:W-:Y:S01]  /*9640*/  IADD3 R5, R37, -0x1, RZ ;  /* 0xffffffff25057810 */ /* 0x002fe20007ffe0ff */
[----:B--2---:R-:W-:Y:S01]  /*9650*/  IMAD.MOV.U32 R2, RZ, RZ, R106 ;  /* 0x000000ffff027224 */ /* 0x004fe200078e006a */
[----:B------:R-:W-:Y:S01]  /*9660*/  P2R R11, PR, RZ, 0x4 ;  /* 0x00000004ff0b7803 */ /* 0x000fe20000000000 */
[----:B---3--:R-:W-:Y:S01]  /*9670*/  IMAD.MOV.U32 R3, RZ, RZ, R105 ;  /* 0x000000ffff037224 */ /* 0x008fe200078e0069 */
[----:B------:R-:W-:Y:S01]  /*9680*/  SHF.R.S32.HI R8, RZ, 0x1f, R5 ;  /* 0x0000001fff087819 */ /* 0x000fe20000011405 */
[----:B------:R-:W-:Y:S01]  /*9690*/  IMAD R6, R132, R5, RZ ;  /* 0x0000000584067224 */ /* 0x000fe200078e02ff */
[----:B------:R-:W-:Y:S01]  /*96a0*/  LOP3.LUT P2, RZ, R213, 0x8, RZ, 0xc0, !PT ;  /* 0x00000008d5ff7812 */ /* 0x000fe2000784c0ff */
        /* <DEDUP_REMOVED lines=33> */
.L_x_2331:
[----:B------:R-:W-:Y:S05]  /*98c0*/  BSYNC B0 ;  /* 0x0000000000007941 */ /* 0x000fea0003800000 */
.L_x_2330:
[----:B------:R-:W0:Y:S01]  /*98d0*/  LDGDEPBAR ;  /* 0x00000000000079af */ /* 0x000e220000000000 */
[----:B------:R-:W-:Y:S01]  /*98e0*/  IADD3 R37, R37, -0x1, RZ ;  /* 0xffffffff25257810 */ /* 0x000fe20007ffe0ff */
[----:B------:R-:W-:-:S05]  /*98f0*/  @P4 BRA `(.L_x_2332) ;  /* 0xffffa10000004947 */ /* 0x000fca000383ffff */
[----:B-1----:R-:W4:Y:S04]  /*9900*/  LDL R5, [R1+0x64] ;  /* 0x0000640001057983 */ /* 0x002f280000100800 */
[----:B------:R1:W5:Y:S01]  /*9910*/  LDL R19, [R1+0x58] ;  /* 0x0000580001137983 */ /* 0x0003620000100800 */
[----:B------:R-:W-:Y:S03]  /*9920*/  WARPSYNC 0xffffffff ;  /* 0xffffffff00007948 */ /* 0x000fe60003800000 */
[----:B------:R-:W-:Y:S01]  /*9930*/  BAR.SYNC.DEFER_BLOCKING 0x0 ;  /* 0x0000000000007b1d */ /* 0x000fe20000010000 */
[----:B----4-:R-:W-:-:S05]  /*9940*/  IADD3 R0, R5, 0x2f, RZ ;  /* 0x0000002f05007810 */ /* 0x010fca0007ffe0ff */
[----:B------:R-:W-:-:S05]  /*9950*/  IMAD.HI R0, R0, 0x2aaaaaab, RZ ;  /* 0x2aaaaaab00007827 */ /* 0x000fca00078e02ff */
[----:B--2---:R-:W-:-:S04]  /*9960*/  SHF.R.U32.HI R2, RZ, 0x1f, R0 ;  /* 0x0000001fff027819 */ /* 0x004fc80000011600 */
[----:B------:R-:W-:Y:S02]  /*9970*/  LEA.HI.SX32 R21, R0, R2, 0x1d ;  /* 0x0000000200157211 */ /* 0x000fe400078feaff */
.L_x_2291:
[----:B-1----:R-:W2:Y:S04]  /*9980*/  LDL R14, [R1+0xa0] ;  /* 0x0000a000010e7983 */ /* 0x002ea80000100800 */
[----:B---3--:R-:W3:Y:S04]  /*9990*/  LDL.LU R3, [R1+0x15c] ;  /* 0x00015c0001037983 */ /* 0x008ee80000300800 */
[----:B------:R-:W3:Y:S01]  /*99a0*/  S2R R2, SR_TID.X ;  /* 0x0000000000027919 */ /* 0x000ee20000002100 */
[----:B------:R-:W-:-:S05]  /*99b0*/  IMAD.MOV.U32 R0, RZ, RZ, c[0x0][0x2c4] ;  /* 0x0000b100ff007624 */ /* 0x000fca00078e00ff */
[----:B------:R-:W-:Y:S01]  /*99c0*/  ISETP.NE.AND P3, PT, R0, 0x1, PT ;  /* 0x000000010000780c */ /* 0x000fe20003f65270 */
[----:B------:R-:W-:-:S05]  /*99d0*/  IMAD.MOV.U32 R4, RZ, RZ, c[0x0][0x32c] ;  /* 0x0000cb00ff047624 */ /* 0x000fca00078e00ff */
[----:B------:R-:W-:Y:S02]  /*99e0*/  ISETP.GE.AND P1, PT, R4, 0x1, PT ;  /* 0x000000010400780c */ /* 0x000fe40003f26270 */
[----:B--2---:R-:W-:Y:S01]  /*99f0*/  IADD3 R0, R14, 0x7f, RZ ;  /* 0x0000007f0e007810 */ /* 0x004fe20007ffe0ff */
[----:B---3--:R1:W-:Y:S04]  /*9a00*/  STL.64 [R1], R2 ;  /* 0x0000000201007387 */ /* 0x0083e80000100a00 */
[----:B-1----:R-:W-:-:S05]  /*9a10*/  @P3 IMAD.HI.U32 R2, R0, c[0x0][0x2c8], RZ ;  /* 0x0000b20000023a27 */ /* 0x002fca00078e00ff */
[----:B------:R-:W-:Y:S01]  /*9a20*/  @P3 SHF.R.U32.HI R0, RZ, c[0x0][0x2cc], R2 ;  /* 0x0000b300ff003a19 */ /* 0x000fe20000011602 */
[----:B------:R-:W-:-:S03]  /*9a30*/  IMAD.U32 R2, RZ, RZ, UR7 ;  /* 0x00000007ff027e24 */ /* 0x000fc6000f8e00ff */
[----:B------:R-:W-:Y:S02]  /*9a40*/  IADD3 R0, R0, 0x1, R5 ;  /* 0x0000000100007810 */ /* 0x000fe40007ffe005 */
[----:B------:R-:W-:-:S03]  /*9a50*/  IADD3 R26, P0, R2, 0x4, RZ ;  /* 0x00000004021a7810 */ /* 0x000fc60007f1e0ff */
[----:B-----5:R-:W-:Y:S02]  /*9a60*/  IMAD.IADD R3, R0, 0x1, -R19 ;  /* 0x0000000100037824 */ /* 0x020fe400078e0a13 */
[----:B------:R-:W-:-:S03]  /*9a70*/  IMAD.X R27, RZ, RZ, UR6, P0 ;  /* 0x00000006ff1b7e24 */ /* 0x000fc600080e06ff */
        /* <DEDUP_REMOVED lines=12> */
.L_x_2335:
[----:B------:R-:W-:-:S13]  /*9b40*/  ISETP.NE.AND P0, PT, R4, 0x1, PT ;  /* 0x000000010400780c */ /* 0x000fda0003f05270 */
[----:B------:R-:W-:-:S05]  /*9b50*/  @P0 IMAD.HI.U32 R3, R0, c[0x0][0x330], RZ ;  /* 0x0000cc0000030a27 */ /* 0x000fca00078e00ff */
[----:B------:R-:W-:Y:S02]  /*9b60*/  @P0 SHF.R.U32.HI R0, RZ, c[0x0][0x334], R3 ;  /* 0x0000cd00ff000a19 */ /* 0x000fe40000011603 */
.L_x_2336:
[----:B------:R-:W-:Y:S05]  /*9b70*/  BSYNC B0 ;  /* 0x0000000000007941 */ /* 0x000fea0003800000 */
.L_x_2334:
[----:B------:R-:W-:-:S05]  /*9b80*/  IMAD R0, R0, R4, c[0x0][0x32c] ;  /* 0x0000cb0000007624 */ /* 0x000fca00078e0204 */
[----:B------:R-:W-:-:S04]  /*9b90*/  IMNMX R2, R2, R0, PT ;  /* 0x0000000002027217 */ /* 0x000fc80003800200 */
.L_x_2333:
        /* <DEDUP_REMOVED lines=20> */
.L_x_2339:
[----:B------:R-:W-:-:S13]  /*9ce0*/  ISETP.NE.AND P0, PT, R4, 0x1, PT ;  /* 0x000000010400780c */ /* 0x000fda0003f05270 */
[----:B------:R-:W-:-:S05]  /*9cf0*/  @P0 IMAD.HI.U32 R3, R0, c[0x0][0x330], RZ ;  /* 0x0000cc0000030a27 */ /* 0x000fca00078e00ff */
[----:B------:R-:W-:Y:S02]  /*9d00*/  @P0 SHF.R.U32.HI R0, RZ, c[0x0][0x334], R3 ;  /* 0x0000cd00ff000a19 */ /* 0x000fe40000011603 */
.L_x_2340:
[----:B------:R-:W-:Y:S05]  /*9d10*/  BSYNC B0 ;  /* 0x0000000000007941 */ /* 0x000fea0003800000 */
.L_x_2338:
[----:B------:R-:W-:-:S05]  /*9d20*/  IMAD R0, R0, c[0x0][0x32c], RZ ;  /* 0x0000cb0000007a24 */ /* 0x000fca00078e02ff */
[----:B------:R-:W-:-:S05]  /*9d30*/  IMNMX R2, R2, R0, !PT ;  /* 0x0000000002027217 */ /* 0x000fca0007800200 */
.L_x_2337:
[----:B------:R-:W-:Y:S01]  /*9d40*/  IMAD.HI R2, R2, 0x2aaaaaab, RZ ;  /* 0x2aaaaaab02027827 */ /* 0x000fe200078e02ff */
[----:B------:R-:W-:Y:S04]  /*9d50*/  BSSY B0, `(.L_x_2341) ;  /* 0x0000027000007945 */ /* 0x000fe80003800000 */
[----:B------:R-:W-:-:S04]  /*9d60*/  SHF.R.U32.HI R6, RZ, 0x1f, R2 ;  /* 0x0000001fff067819 */ /* 0x000fc80000011602 */
[----:B------:R-:W-:Y:S01]  /*9d70*/  LEA.HI.SX32 R6, R2, R6, 0x1d ;  /* 0x0000000602067211 */ /* 0x000fe200078feaff */
[----:B------:R-:W-:-:S03]  /*9d80*/  IMAD.MOV.U32 R2, RZ, RZ, RZ ;  /* 0x000000ffff027224 */ /* 0x000fc600078e00ff */
[----:B------:R-:W-:-:S04]  /*9d90*/  IMNMX R6, RZ, R6, !PT ;  /* 0x00000006ff067217 */ /* 0x000fc80007800200 */
[----:B------:R-:W-:-:S13]  /*9da0*/  ISETP.GT.AND P0, PT, R8, R6, PT ;  /* 0x000000060800720c */ /* 0x000fda0003f04270 */
[----:B------:R-:W-:Y:S05]  /*9db0*/  @!P0 BRA `(.L_x_2342) ;  /* 0x0000020000008947 */ /* 0x000fea0003800000 */
[----:B------:R-:W2:Y:S02]  /*9dc0*/  LDL R0, [R1+0xb0] ;  /* 0x0000b00001007983 */ /* 0x000ea40000100800 */
[----:B--2---:R-:W-:-:S04]  /*9dd0*/  ISETP.NE.AND P0, PT, R0, RZ, PT ;  /* 0x000000ff0000720c */ /* 0x004fc80003f05270 */
[----:B------:R-:W-:-:S04]  /*9de0*/  SEL R0, R0, c[0x0][0x338], P0 ;  /* 0x0000ce0000007a07 */ /* 0x000fc80000000000 */
[----:B------:R-:W-:Y:S02]  /*9df0*/  IABS R4, R0 ;  /* 0x0000000000047213 */ /* 0x000fe40000000000 */
[----:B------:R-:W-:Y:S02]  /*9e00*/  IADD3 R9, R0, -0x1, R8 ;  /* 0xffffffff00097810 */ /* 0x000fe40007ffe008 */
[----:B------:R-:W1:Y:S03]  /*9e10*/  I2F.RP R2, R4 ;  /* 0x0000000400027306 */ /* 0x000e660000209400 */
[----:B------:R-:W-:-:S05]  /*9e20*/  IMAD.IADD R9, R9, 0x1, -R6 ;  /* 0x0000000109097824 */ /* 0x000fca00078e0a06 */
[----:B------:R-:W-:Y:S02]  /*9e30*/  IABS R13, R9 ;  /* 0x00000009000d7213 */ /* 0x000fe40000000000 */
[----:B------:R-:W-:-:S04]  /*9e40*/  LOP3.LUT R9, R9, R0, RZ, 0x3c, !PT ;  /* 0x0000000009097212 */ /* 0x000fc800078e3cff */
[----:B------:R-:W-:Y:S01]  /*9e50*/  ISETP.GE.AND P1, PT, R9, RZ, PT ;  /* 0x000000ff0900720c */ /* 0x000fe20003f26270 */
[----:B-1----:R-:W1:Y:S02]  /*9e60*/  MUFU.RCP R2, R2 ;  /* 0x0000000200027308 */ /* 0x002e640000001000 */
[----:B-1----:R-:W-:-:S06]  /*9e70*/  IADD3 R2, R2, 0xffffffe, RZ ;  /* 0x0ffffffe02027810 */ /* 0x002fcc0007ffe0ff */
[----:B------:R-:W1:Y:S02]  /*9e80*/  F2I.FTZ.U32.TRUNC.NTZ R3, R2 ;  /* 0x0000000200037305 */ /* 0x000e64000021f000 */
[----:B-1----:R-:W-:-:S04]  /*9e90*/  IMAD.MOV R2, RZ, RZ, -R3 ;  /* 0x000000ffff027224 */ /* 0x002fc800078e0a03 */
[----:B------:R-:W-:Y:S01]  /*9ea0*/  IMAD.MOV.U32 R10, RZ, RZ, R2 ;  /* 0x000000ffff0a7224 */ /* 0x000fe200078e0002 */
[----:B------:R-:W-:-:S03]  /*9eb0*/  IABS R2, R0 ;  /* 0x0000000000027213 */ /* 0x000fc60000000000 */
[----:B------:R-:W-:Y:S02]  /*9ec0*/  IMAD R10, R10, R4, RZ ;  /* 0x000000040a0a7224 */ /* 0x000fe400078e02ff */
[----:B------:R-:W-:Y:S02]  /*9ed0*/  IMAD.MOV R11, RZ, RZ, -R2 ;  /* 0x000000ffff0b7224 */ /* 0x000fe400078e0a02 */
[----:B------:R-:W-:-:S04]  /*9ee0*/  IMAD.MOV.U32 R2, RZ, RZ, RZ ;  /* 0x000000ffff027224 */ /* 0x000fc800078e00ff */
        /* <DEDUP_REMOVED lines=13> */
.L_x_2342:
[----:B------:R-:W-:Y:S05]  /*9fc0*/  BSYNC B0 ;  /* 0x0000000000007941 */ /* 0x000fea0003800000 */
.L_x_2341:
[----:B------:R-:W2:Y:S01]  /*9fd0*/  LDL R3, [R1+0xd8] ;  /* 0x0000d80001037983 */ /* 0x000ea20000100800 */
[----:B------:R-:W-:Y:S01]  /*9fe0*/  PRMT R0, RZ, 0x7610, R0 ;  /* 0x00007610ff007816 */ /* 0x000fe20000000000 */
        /* <DEDUP_REMOVED lines=65> */
[----:B--2---:R-:W-:-:S04]  /*a400*/  IMAD R247, R3, R2, R6 ;  /* 0x0000000203f77224 */ /* 0x004fc800078e0206 */
[----:B------:R-:W-:-:S05]  /*a410*/  IMAD.IADD R2, R247, 0x1, R2 ;  /* 0x00000001f7027824 */ /* 0x000fca00078e0202 */
[----:B------:R-:W-:-:S04]  /*a420*/  IMNMX R225, R8, R2, PT ;  /* 0x0000000208e17217 */ /* 0x000fc80003800200 */
[----:B------:R-:W-:-:S13]  /*a430*/  ISETP.GT.AND P0, PT, R225, R247, PT ;  /* 0x000000f7e100720c */ /* 0x000fda0003f04270 */
[----:B------:R-:W-:Y:S05]  /*a440*/  @!P0 BRA `(.L_x_2343) ;  /* 0x0001079000008947 */ /* 0x000fea0003800000 */
[----:B------:R-:W2:Y:S04]  /*a450*/  LDL R10, [R1+0xac] ;  /* 0x0000ac00010a7983 */ /* 0x000ea80000100800 */
[----:B------:R-:W3:Y:S04]  /*a460*/  LDL R0, [R1+0x4c] ;  /* 0x00004c0001007983 */ /* 0x000ee80000100800 */
[----:B------:R-:W4:Y:S01]  /*a470*/  LDL R9, [R1+0xa8] ;  /* 0x0000a80001097983 */ /* 0x000f220000100800 */
[----:B------:R-:W-:Y:S01]  /*a480*/  ISETP.NE.U32.AND P0, PT, RZ, c[0x0][0x340], PT ;  /* 0x0000d000ff007a0c */ /* 0x000fe20003f05070 */
[----:B------:R-:W-:-:S03]  /*a490*/  ULDC.64 UR4, c[0x0][0x18] ;  /* 0x0000060000047ab9 */ /* 0x000fc60000000a00 */
[----:B------:R-:W-:-:S13]  /*a4a0*/  ISETP.NE.AND.EX P2, PT, RZ, c[0x0][0x344], PT, P0 ;  /* 0x0000d100ff007a0c */ /* 0x000fda0003f45300 */
[----:B------:R-:W-:Y:S01]  /*a4b0*/  @P2 IMAD.MOV.U32 R2, RZ, RZ, 0x4 ;  /* 0x00000004ff022424 */ /* 0x000fe200078e00ff */
[----:B------:R-:W-:-:S04]  /*a4c0*/  ISETP.NE.U32.AND P0, PT, RZ, c[0x0][0x348], PT ;  /* 0x0000d200ff007a0c */ /* 0x000fc80003f05070 */
[----:B------:R-:W-:Y:S01]  /*a4d0*/  ISETP.NE.AND.EX P0, PT, RZ, c[0x0][0x34c], PT, P0 ;  /* 0x0000d300ff007a0c */ /* 0x000fe20003f05300 */
[----:B--2---:R-:W-:-:S05]  /*a4e0*/  @P2 IMAD.WIDE R2, R10, R2, c[0x0][0x340] ;  /* 0x0000d0000a022625 */ /* 0x004fca00078e0202 */
[----:B------:R1:W5:Y:S01]  /*a4f0*/  @P2 LDG.E R20, [R2.64] ;  /* 0x0000000a02142981 */ /* 0x000362000c1e1900 */
[----:B---3--:R-:W-:-:S05]  /*a500*/  SHF.R.S32.HI R4, RZ, 0x1f, R0 ;  /* 0x0000001fff047819 */ /* 0x008fca0000011400 */
[----:B------:R-:W-:Y:S01]  /*a510*/  IMAD R4, R4, c[0x0][0x178], RZ ;  /* 0x00005e0004047a24 */ /* 0x000fe200078e02ff */
[----:B----4-:R-:W-:Y:S02]  /*a520*/  LOP3.LUT R252, R9, 0xffff, RZ, 0xc0, !PT ;  /* 0x0000ffff09fc7812 */ /* 0x010fe400078ec0ff */
[----:B------:R-:W-:Y:S01]  /*a530*/  SEL R6, R10, RZ, !P0 ;  /* 0x000000ff0a067207 */ /* 0x000fe20004000000 */
[----:B-1----:R-:W-:-:S04]  /*a540*/  IMAD.WIDE.U32 R2, R0, c[0x0][0x178], RZ ;  /* 0x00005e0000027a25 */ /* 0x002fc800078e00ff */
[----:B------:R-:W-:Y:S02]  /*a550*/  IMAD R0, R0, c[0x0][0x17c], R4 ;  /* 0x00005f0000007a24 */ /* 0x000fe400078e0204 */
[----:B------:R-:W-:-:S03]  /*a560*/  IMAD R4, R146, 0x20, R145 ;  /* 0x0000002092047824 */ /* 0x000fc600078e0291 */
[----:B------:R-:W-:Y:S01]  /*a570*/  IADD3 R3, R3, R0, RZ ;  /* 0x0000000003037210 */ /* 0x000fe20007ffe0ff */
[----:B------:R-:W-:Y:S01]  /*a580*/  IMAD.IADD R4, R14, 0x1, R4 ;  /* 0x000000010e047824 */ /* 0x000fe200078e0204 */
[----:B------:R-:W-:-:S03]  /*a590*/  SHF.R.S32.HI R0, RZ, 0x1f, R10 ;  /* 0x0000001fff007819 */ /* 0x000fc6000001140a */
[----:B------:R-:W-:Y:S01]  /*a5a0*/  @P3 IMAD.HI.U32 R9, R4, c[0x0][0x2c8], RZ ;  /* 0x0000b20004093a27 */ /* 0x000fe200078e00ff */
[----:B------:R-:W-:-:S03]  /*a5b0*/  SEL R8, R0, RZ, !P0 ;  /* 0x000000ff00087207 */ /* 0x000fc60004000000 */
[----:B------:R-:W-:-:S04]  /*a5c0*/  IMAD.WIDE.U32 R2, R252, c[0x0][0x1b8], R2 ;  /* 0x00006e00fc027a25 */ /* 0x000fc800078e0002 */
[----:B------:R-:W-:Y:S01]  /*a5d0*/  IMAD.MOV.U32 R0, RZ, RZ, R4 ;  /* 0x000000ffff007224 */ /* 0x000fe200078e0004 */
[----:B------:R-:W-:Y:S01]  /*a5e0*/  @P3 SHF.R.U32.HI R0, RZ, c[0x0][0x2cc], R9 ;  /* 0x0000b300ff003a19 */ /* 0x000fe20000011609 */
[----:B------:R-:W-:Y:S02]  /*a5f0*/  IMAD R8, R8, c[0x0][0x1c0], RZ ;  /* 0x0000700008087a24 */ /* 0x000fe400078e02ff */
[----:B------:R-:W-:Y:S01]  /*a600*/  IMAD R3, R252, c[0x0][0x1bc], R3 ;  /* 0x00006f00fc037a24 */ /* 0x000fe200078e0203 */
[----:B------:R-:W-:Y:S01]  /*a610*/  UIADD3 UR4, UP0, UR4, 0x10080, URZ ;  /* 0x0001008004047890 */ /* 0x000fe2000ff1e03f */
[C---:B------:R-:W-:Y:S01]  /*a620*/  IMAD R9, R6.reuse, c[0x0][0x1c4], R8 ;  /* 0x0000710006097a24 */ /* 0x040fe200078e0208 */
[----:B------:R-:W-:Y:S01]  /*a630*/  SHF.R.S32.HI R8, RZ, 0x1f, R0 ;  /* 0x0000001fff087819 */ /* 0x000fe20000011400 */
[----:B------:R-:W-:Y:S01]  /*a640*/  IMAD.WIDE.U32 R2, R6, c[0x0][0x1c0], R2 ;  /* 0x0000700006027a25 */ /* 0x000fe200078e0002 */
[----:B------:R-:W-:Y:S01]  /*a650*/  IADD3 R6, -R0, RZ, RZ ;  /* 0x000000ff00067210 */ /* 0x000fe20007ffe1ff */
[----:B------:R-:W-:-:S02]  /*a660*/  UIADD3.X UR5, URZ, UR5, URZ, UP0, !UPT ;  /* 0x000000053f057290 */ /* 0x000fc400087fe43f */
[----:B------:R-:W-:Y:S02]  /*a670*/  IMAD R8, R8, c[0x0][0x1b0], RZ ;  /* 0x00006c0008087a24 */ /* 0x000fe400078e02ff */
[----:B------:R-:W-:Y:S02]  /*a680*/  IMAD.IADD R3, R3, 0x1, R9 ;  /* 0x0000000103037824 */ /* 0x000fe400078e0209 */
[----:B------:R-:W-:Y:S02]  /*a690*/  IMAD R4, R6, c[0x0][0x2c4], R4 ;  /* 0x0000b10006047a24 */ /* 0x000fe400078e0204 */
[C---:B------:R-:W-:Y:S01]  /*a6a0*/  IMAD R6, R0.reuse, c[0x0][0x1b4], R8 ;  /* 0x00006d0000067a24 */ /* 0x040fe200078e0208 */
[----:B------:R-:W-:Y:S01]  /*a6b0*/  MOV R8, UR4 ;  /* 0x0000000400087c02 */ /* 0x000fe20008000f00 */
[----:B------:R-:W-:Y:S01]  /*a6c0*/  IMAD.WIDE.U32 R2, R0, c[0x0][0x1b0], R2 ;  /* 0x00006c0000027a25 */ /* 0x000fe200078e0002 */
[----:B------:R-:W-:-:S03]  /*a6d0*/  SHF.R.S32.HI R0, RZ, 0x1f, R4 ;  /* 0x0000001fff007819 */ /* 0x000fc60000011404 */
[----:B------:R-:W-:Y:S01]  /*a6e0*/  IMAD.U32 R9, RZ, RZ, UR5 ;  /* 0x00000005ff097e24 */ /* 0x000fe2000f8e00ff */
[----:B------:R1:W-:Y:S01]  /*a6f0*/  STL [R1+0x10], R19 ;  /* 0x0000101301007387 */ /* 0x0003e20000100800 */
[----:B------:R-:W-:Y:S02]  /*a700*/  IMAD.IADD R3, R3, 0x1, R6 ;  /* 0x0000000103037824 */ /* 0x000fe400078e0206 */
[----:B------:R-:W-:Y:S01]  /*a710*/  IMAD R0, R0, c[0x0][0x1a8], RZ ;  /* 0x00006a0000007a24 */ /* 0x000fe200078e02ff */
[----:B------:R1:W-:Y:S01]  /*a720*/  STL.64 [R1+0x8], R8 ;  /* 0x0000080801007387 */ /* 0x0003e20000100a00 */
[----:B------:R-:W-:-:S04]  /*a730*/  IMAD.WIDE.U32 R2, R4, c[0x0][0x1a8], R2 ;  /* 0x00006a0004027a25 */ /* 0x000fc800078e0002 */
[----:B------:R-:W-:Y:S01]  /*a740*/  IMAD R13, R4, c[0x0][0x1ac], R0 ;  /* 0x00006b00040d7a24 */ /* 0x000fe200078e0200 */
[C---:B------:R-:W-:Y:S01]  /*a750*/  LEA R17, P0, R2.reuse, c[0x0][0x160], 0x1 ;  /* 0x0000580002117a11 */ /* 0x040fe200078008ff */
[----:B------:R-:W-:Y:S01]  /*a760*/  IMAD.U32 R0, RZ, RZ, UR7 ;  /* 0x00000007ff007e24 */ /* 0x000fe2000f8e00ff */
[----:B------:R-:W-:Y:S02]  /*a770*/  MOV R22, UR7 ;  /* 0x0000000700167c02 */ /* 0x000fe40008000f00 */
[----:B------:R-:W-:Y:S02]  /*a780*/  IADD3 R13, R3, R13, RZ ;  /* 0x0000000d030d7210 */ /* 0x000fe40007ffe0ff */
[----:B------:R-:W-:Y:S02]  /*a790*/  ISETP.GE.AND P3, PT, R229, c[0x0][0x198], PT ;  /* 0x00006600e5007a0c */ /* 0x000fe40003f66270 */
[----:B------:R-:W-:Y:S02]  /*a7a0*/  LEA.HI.X R13, R2, c[0x0][0x164], R13, 0x1, P0 ;  /* 0x00005900020d7a11 */ /* 0x000fe400000f0c0d */
[----:B------:R-:W-:-:S02]  /*a7b0*/  IADD3 R22, P0, R22, 0x10, RZ ;  /* 0x0000001016167810 */ /* 0x000fc40007f1e0ff */
[----:B------:R-:W-:Y:S01]  /*a7c0*/  IADD3 R24, P1, R0, 0x8, RZ ;  /* 0x0000000800187810 */ /* 0x000fe20007f3e0ff */
[----:B------:R-:W-:Y:S01]  /*a7d0*/  IMAD.IADD R6, R145, 0x1, R14 ;  /* 0x0000000191067824 */ /* 0x000fe200078e020e */
[----:B------:R-:W-:Y:S01]  /*a7e0*/  ISETP.GE.AND P4, PT, R140, c[0x0][0x198], PT ;  /* 0x000066008c007a0c */ /* 0x000fe20003f86270 */
[----:B------:R-:W-:Y:S01]  /*a7f0*/  IMAD.X R23, RZ, RZ, UR6, P0 ;  /* 0x00000006ff177e24 */ /* 0x000fe200080e06ff */
[----:B------:R-:W-:Y:S02]  /*a800*/  ISETP.GE.AND P5, PT, R144, c[0x0][0x198], PT ;  /* 0x0000660090007a0c */ /* 0x000fe40003fa6270 */
[----:B------:R-:W-:Y:S02]  /*a810*/  ISETP.GE.AND P6, PT, R228, c[0x0][0x198], PT ;  /* 0x00006600e4007a0c */ /* 0x000fe40003fc6270 */
[----:B------:R-:W-:Y:S02]  /*a820*/  P2R R18, PR, RZ, 0x8 ;  /* 0x00000008ff127803 */ /* 0x000fe40000000000 */
[----:B------:R-:W-:-:S02]  /*a830*/  IADD3 R129, R225, -0x1, RZ ;  /* 0xffffffffe1817810 */ /* 0x000fc40007ffe0ff */
[----:B------:R-:W-:Y:S02]  /*a840*/  IADD3.X R25, RZ, UR6, RZ, P1, !PT ;  /* 0x00000006ff197c10 */ /* 0x000fe40008ffe4ff */
[----:B------:R-:W-:Y:S01]  /*a850*/  @!P2 MOV R20, R10 ;  /* 0x0000000a0014a202 */ /* 0x000fe20000000f00 */
[----:B------:R-:W-:Y:S05]  /*a860*/  BRA.DIV ~URZ, `(.L_x_2344) ;  /* 0x00015ba27f007947 */ /* 0x000fea000b800000 */
[----:B-1----:R1:W2:Y:S02]  /*a870*/  SHFL.IDX PT, R4, R13, RZ, 0x181f ;  /* 0x00181fff0d047589 */ /* 0x0022a400000e0000 */
.L_x_2516:
[----:B------:R-:W-:Y:S05]  /*a880*/  BRA.DIV ~URZ, `(.L_x_2345) ;  /* 0x00015bf27f007947 */ /* 0x000fea000b800000 */
[----:B------:R3:W4:Y:S02]  /*a890*/  SHFL.IDX PT, R0, R17, RZ, 0x181f ;  /* 0x00181fff11007589 */ /* 0x00072400000e0000 */
.L_x_2517:
[----:B------:R-:W-:Y:S01]  /*a8a0*/  IMAD R16, R19, c[0x0][0x2c4], RZ ;  /* 0x0000b10013107a24 */ /* 0x000fe200078e02ff */
[----:B------:R-:W-:Y:S04]  /*a8b0*/  BSSY B0, `(.L_x_2346) ;  /* 0x0000013000007945 */ /* 0x000fe80003800000 */
[----:B------:R-:W-:-:S13]  /*a8c0*/  ISETP.GE.AND P0, PT, R6, R16, PT ;  /* 0x000000100600720c */ /* 0x000fda0003f06270 */
[----:B------:R-:W-:Y:S05]  /*a8d0*/  @P0 BRA `(.L_x_2347) ;  /* 0x0000010000000947 */ /* 0x000fea0003800000 */
[-C--:B----4-:R-:W-:Y:S02]  /*a8e0*/  LEA R14, P0, R140, R0.reuse, 0x1 ;  /* 0x000000008c0e7211 */ /* 0x090fe400078008ff */
[----:B------:R-:W-:Y:S02]  /*a8f0*/  ISETP.NE.AND P3, PT, R18, RZ, PT ;  /* 0x000000ff1200720c */ /* 0x000fe40003f65270 */
        /* <DEDUP_REMOVED lines=14> */
.L_x_2347:
[----:B------:R-:W-:Y:S05]  /*a9e0*/  BSYNC B0 ;  /* 0x0000000000007941 */ /* 0x000fea0003800000 */
.L_x_2346:
[----:B------:R-:W-:Y:S05]  /*a9f0*/  BRA.DIV ~URZ, `(.L_x_2348) ;  /* 0x00015af27f007947 */ /* 0x000fea000b800000 */
[----:B--2---:R2:W1:Y:S04]  /*aa00*/  SHFL.IDX PT, R4, R13, 0x1, 0x181f ;  /* 0x00381f000d047f89 */ /* 0x00446800000e0000 */
[----:B----4-:R2:W4:Y:S02]  /*aa10*/  SHFL.IDX PT, R0, R17, 0x1, 0x181f ;  /* 0x00381f0011007f89 */ /* 0x01052400000e0000 */
.L_x_2518:
[----:B------:R-:W-:Y:S01]  /*aa20*/  IADD3 R2, R6, 0x20, RZ ;  /* 0x0000002006027810 */ /* 0x000fe20007ffe0ff */
[----:B------:R-:W-:Y:S03]  /*aa30*/  BSSY B0, `(.L_x_2349) ;  /* 0x0000013000007945 */ /* 0x000fe60003800000 */
[----:B------:R-:W-:-:S13]  /*aa40*/  ISETP.GE.AND P0, PT, R2, R16, PT ;  /* 0x000000100200720c */ /* 0x000fda0003f06270 */
[----:B------:R-:W-:Y:S05]  /*aa50*/  @P0 BRA `(.L_x_2350) ;  /* 0x0000010000000947 */ /* 0x000fea0003800000 */
[-C--:B----4-:R-:W-:Y:S02]  /*aa60*/  LEA R14, P0, R140, R0.reuse, 0x1 ;  /* 0x000000008c0e7211 */ /* 0x090fe400078008ff */
[----:B------:R-:W-:Y:S02]  /*aa70*/  ISETP.NE.AND P3, PT, R18, RZ, PT ;  /* 0x000000ff1200720c */ /* 0x000fe40003f65270 */
[-C--:B------:R-:W-:Y:S02]  /*aa80*/  LEA R10, P2, R238, R0.reuse, 0x1 ;  /* 0x00000000ee0a7211 */ /* 0x080fe400078408ff */
[----:B------:R-:W-:Y:S02]  /*aa90*/  LEA R8, P1, R228, R0, 0x1 ;  /* 0x00000000e4087211 */ /* 0x000fe400078208ff */
[----:B-1----:R-:W-:Y:S02]  /*aaa0*/  LEA.HI.X R15, R140, R4, R141, 0x1, P0 ;  /* 0x000000048c0f7211 */ /* 0x002fe400000f0c8d */
        /* <DEDUP_REMOVED lines=11> */
.L_x_2350:
[----:B------:R-:W-:Y:S05]  /*ab60*/  BSYNC B0 ;  /* 0x0000000000007941 */ /* 0x000fea0003800000 */
.L_x_2349:
[----:B------:R-:W-:Y:S05]  /*ab70*/  BRA.DIV ~URZ, `(.L_x_2351) ;  /* 0x00015a427f007947 */ /* 0x000fea000b800000 */
[----:B-1----:R1:W2:Y:S02]  /*ab80*/  SHFL.IDX PT, R4, R13, 0x2, 0x181f ;  /* 0x00581f000d047f89 */ /* 0x0022a400000e0000 */
.L_x_2519:
[----:B------:R-:W-:Y:S05]  /*ab90*/  BRA.DIV ~URZ, `(.L_x_2352) ;  /* 0x00015a927f007947 */ /* 0x000fea000b800000 */
[----:B----4-:R4:W1:Y:S02]  /*aba0*/  SHFL.IDX PT, R0, R17, 0x2, 0x181f ;  /* 0x00581f0011007f89 */ /* 0x01086400000e0000 */
.L_x_2520:
[----:B------:R-:W-:Y:S01]  /*abb0*/  IADD3 R2, R6, 0x40, RZ ;  /* 0x0000004006027810 */ /* 0x000fe20007ffe0ff */
[----:B------:R-:W-:Y:S03]  /*abc0*/  BSSY B0, `(.L_x_2353) ;  /* 0x0000013000007945 */ /* 0x000fe60003800000 */
[----:B------:R-:W-:-:S13]  /*abd0*/  ISETP.GE.AND P0, PT, R2, R16, PT ;  /* 0x000000100200720c */ /* 0x000fda0003f06270 */
[----:B------:R-:W-:Y:S05]  /*abe0*/  @P0 BRA `(.L_x_2354) ;  /* 0x0000010000000947 */ /* 0x000fea0003800000 */
[-C--:B-1----:R-:W-:Y:S02]  /*abf0*/  LEA R14, P0, R140, R0.reuse, 0x1 ;  /* 0x000000008c0e7211 */ /* 0x082fe400078008ff */
        /* <DEDUP_REMOVED lines=15> */
.L_x_2354:
[----:B------:R-:W-:Y:S05]  /*acf0*/  BSYNC B0 ;  /* 0x0000000000007941 */ /* 0x000fea0003800000 */
.L_x_2353:
[----:B------:R-:W-:Y:S05]  /*ad00*/  BRA.DIV ~URZ, `(.L_x_2355) ;  /* 0x000159927f007947 */ /* 0x000fea000b800000 */
[----:B--2---:R2:W3:Y:S04]  /*ad10*/  SHFL.IDX PT, R4, R13, 0x3, 0x181f ;  /* 0x00781f000d047f89 */ /* 0x0044e800000e0000 */
[----:B-1----:R2:W1:Y:S02]  /*ad20*/  SHFL.IDX PT, R0, R17, 0x3, 0x181f ;  /* 0x00781f0011007f89 */ /* 0x00246400000e0000 */
.L_x_2521:
[----:B--2---:R-:W2:Y:S04]  /*ad30*/  LDL R113, [R1] ;  /* 0x0000000001717983 */ /* 0x004ea80000100800 */
[----:B----4-:R-:W4:Y:S04]  /*ad40*/  LDL R10, [R1+0x48] ;  /* 0x00004800010a7983 */ /* 0x010f280000100800 */
[----:B---3--:R-:W3:Y:S01]  /*ad50*/  LDL R13, [R1+0x64] ;  /* 0x00006400010d7983 */ /* 0x008ee20000100800 */
[----:B------:R-:W-:Y:S01]  /*ad60*/  IADD3 R6, R6, 0x60, RZ ;  /* 0x0000006006067810 */ /* 0x000fe20007ffe0ff */
[----:B------:R-:W-:Y:S01]  /*ad70*/  IMAD.MOV.U32 R97, RZ, RZ, 0x30 ;  /* 0x00000030ff617424 */ /* 0x000fe200078e00ff */
[----:B------:R-:W-:Y:S01]  /*ad80*/  ULDC.64 UR4, c[0x0][0x40] ;  /* 0x0000100000047ab9 */ /* 0x000fe20000000a00 */
[----:B------:R-:W-:Y:S01]  /*ad90*/  IMAD.MOV.U32 R224, RZ, RZ, RZ ;  /* 0x000000ffffe07224 */ /* 0x000fe200078e00ff */
[----:B------:R-:W-:Y:S01]  /*ada0*/  ISETP.GE.AND P0, PT, R6, R16, PT ;  /* 0x000000100600720c */ /* 0x000fe20003f06270 */
[----:B------:R-:W-:Y:S01]  /*adb0*/  IMAD.MOV.U32 R6, RZ, RZ, c[0x0][0x2b8] ;  /* 0x0000ae00ff067624 */ /* 0x000fe200078e00ff */
[----:B------:R-:W-:Y:S01]  /*adc0*/  UIADD3 UR4, UP0, UR4, 0x160, URZ ;  /* 0x0000016004047890 */ /* 0x000fe2000ff1e03f */
[----:B------:R-:W-:-:S02]  /*add0*/  IMAD R128, R225, R97, -0x30 ;  /* 0xffffffd0e1807424 */ /* 0x000fc400078e0261 */
[----:B-----5:R-:W-:Y:S01]  /*ade0*/  IMAD.WIDE.U32 R16, R20, c[0x0][0x2b0], RZ ;  /* 0x0000ac0014107a25 */ /* 0x020fe200078e00ff */
[----:B------:R-:W-:Y:S01]  /*adf0*/  ISETP.NE.AND P3, PT, R6, 0x1, PT ;  /* 0x000000010600780c */ /* 0x000fe20003f65270 */
[----:B------:R-:W-:-:S03]  /*ae00*/  UIADD3.X UR5, URZ, UR5, URZ, UP0, !UPT ;  /* 0x000000053f057290 */ /* 0x000fc600087fe43f */
[----:B------:R-:W-:Y:S03]  /*ae10*/  STL.64 [R1+0x90], R16 ;  /* 0x0000901001007387 */ /* 0x000fe60000100a00 */
[----:B-1----:R-:W-:Y:S01]  /*ae20*/  @!P0 LEA R2, P1, R140, R0, 0x1 ;  /* 0x000000008c028211 */ /* 0x002fe200078208ff */
[----:B------:R-:W-:Y:S01]  /*ae30*/  IMAD.U32 R19, RZ, RZ, UR5 ;  /* 0x00000005ff137e24 */ /* 0x000fe2000f8e00ff */
[----:B--2---:R-:W-:-:S04]  /*ae40*/  SHF.R.S32.HI R14, RZ, 0x1f, R113 ;  /* 0x0000001fff0e7819 */ /* 0x004fc80000011471 */
[----:B------:R-:W-:Y:S01]  /*ae50*/  LEA.HI R3, R14, R113, RZ, 0x3 ;  /* 0x000000710e037211 */ /* 0x000fe200078f18ff */
[----:B----4-:R1:W-:Y:S03]  /*ae60*/  STL [R1+0x84], R10 ;  /* 0x0000840a01007387 */ /* 0x0103e60000100800 */
[----:B------:R-:W-:Y:S02]  /*ae70*/  LOP3.LUT R215, R3, 0xfffffff8, RZ, 0xc0, !PT ;  /* 0xfffffff803d77812 */ /* 0x000fe400078ec0ff */
[----:B------:R-:W-:Y:S02]  /*ae80*/  SHF.R.S32.HI R241, RZ, 0x3, R3 ;  /* 0x00000003fff17819 */ /* 0x000fe40000011403 */
[----:B------:R-:W-:Y:S01]  /*ae90*/  @!P0 LEA.HI.X R3, R140, R4, R141, 0x1, P1 ;  /* 0x000000048c038211 */ /* 0x000fe200008f0c8d */
[----:B------:R-:W-:Y:S01]  /*aea0*/  IMAD.IADD R215, R113, 0x1, -R215 ;  /* 0x0000000171d77824 */ /* 0x000fe200078e0ad7 */
[----:B------:R-:W-:-:S03]  /*aeb0*/  @!P0 LEA R8, P1, R238, R0, 0x1 ;  /* 0x00000000ee088211 */ /* 0x000fc600078208ff */
[----:B------:R-:W-:Y:S01]  /*aec0*/  IMAD.SHL.U32 R251, R215, 0x20, RZ ;  /* 0x00000020d7fb7824 */ /* 0x000fe200078e00ff */
[----:B------:R-:W-:Y:S01]  /*aed0*/  @!PT LDS RZ, [RZ] ;  /* 0x00000000fffff984 */ /* 0x000fe20000000800 */
[----:B------:R-:W-:Y:S01]  /*aee0*/  @!PT LDS RZ, [RZ] ;  /* 0x00000000fffff984 */ /* 0x000fe20000000800 */
[----:B------:R-:W-:Y:S01]  /*aef0*/  @!PT LDS RZ, [RZ] ;  /* 0x00000000fffff984 */ /* 0x000fe20000000800 */
[----:B------:R2:W-:Y:S01]  /*af00*/  @!P0 LDGSTS.E.BYPASS.LTC128B.128 [R245+0x13080], [R2.64], !P4 ;  /* 0x1308000002f58fae */ /* 0x0005e2000e101d4a */
[----:B------:R-:W-:Y:S02]  /*af10*/  @!P0 LEA.HI.X R9, R238, R4, R248, 0x1, P1 ;  /* 0x00000004ee098211 */ /* 0x000fe400008f0cf8 */
[----:B------:R-:W-:Y:S01]  /*af20*/  IMAD.IADD R21, R251, 0x1, R241 ;  /* 0x00000001fb157824 */ /* 0x000fe200078e02f1 */
[----:B------:R-:W-:Y:S01]  /*af30*/  ISETP.NE.AND P4, PT, R18, RZ, PT ;  /* 0x000000ff1200720c */ /* 0x000fe20003f85270 */
[----:B------:R-:W-:Y:S01]  /*af40*/  IMAD.U32 R18, RZ, RZ, UR4 ;  /* 0x00000004ff127e24 */ /* 0x000fe2000f8e00ff */
[----:B------:R4:W-:Y:S01]  /*af50*/  @!P0 LDGSTS.E.BYPASS.LTC128B.128 [R245+0x17080], [R8.64], !P5 ;  /* 0x1708000008f58fae */ /* 0x0009e2000e901d4a */
[----:B------:R-:W-:-:S05]  /*af60*/  IMAD.IADD R6, R21, 0x1, R128 ;  /* 0x0000000115067824 */ /* 0x000fca00078e0280 */
[----:B---3--:R-:W-:-:S04]  /*af70*/  ISETP.GE.AND P2, PT, R6, R13, PT ;  /* 0x0000000d0600720c */ /* 0x008fc80003f46270 */
[----:B------:R-:W-:Y:S01]  /*af80*/  ISETP.GT.OR P1, PT, R21, 0x2f, P2 ;  /* 0x0000002f1500780c */ /* 0x000fe20001724670 */
[----:B--2---:R-:W-:Y:S01]  /*af90*/  IMAD.IADD R3, R10, 0x1, R6 ;  /* 0x000000010a037824 */ /* 0x004fe200078e0206 */
[----:B------:R-:W-:-:S03]  /*afa0*/  SHF.R.S32.HI R6, RZ, 0x1f, R20 ;  /* 0x0000001fff067819 */ /* 0x000fc60000011414 */
[----:B-1----:R-:W-:Y:S01]  /*afb0*/  @P3 IMAD.HI.U32 R10, R3, c[0x0][0x2bc], RZ ;  /* 0x0000af00030a3a27 */ /* 0x002fe200078e00ff */
[----:B----4-:R-:W-:-:S03]  /*afc0*/  @!P0 LEA R8, P2, R228, R0, 0x1 ;  /* 0x00000000e4088211 */ /* 0x010fc600078408ff */
[----:B------:R-:W-:Y:S01]  /*afd0*/  IMAD.MOV.U32 R2, RZ, RZ, R3 ;  /* 0x000000ffff027224 */ /* 0x000fe200078e0003 */
[----:B------:R-:W-:Y:S01]  /*afe0*/  @P3 SHF.R.U32.HI R2, RZ, c[0x0][0x2c0], R10 ;  /* 0x0000b000ff023a19 */ /* 0x000fe2000001160a */
[----:B------:R-:W-:Y:S01]  /*aff0*/  IMAD R6, R6, c[0x0][0x2b0], RZ ;  /* 0x0000ac0006067a24 */ /* 0x000fe200078e02ff */
[C---:B------:R-:W-:Y:S02]  /*b000*/  @!P0 LEA R10, P3, R229.reuse, R0, 0x1 ;  /* 0x00000000e50a8211 */ /* 0x040fe400078608ff */
[-C--:B------:R-:W-:Y:S01]  /*b010*/  @!P0 LEA.HI.X R9, R228, R4.reuse, R250, 0x1, P2 ;  /* 0x00000004e4098211 */ /* 0x080fe200010f0cfa */
[----:B------:R-:W-:Y:S01]  /*b020*/  IMAD R6, R20, c[0x0][0x2b4], R6 ;  /* 0x0000ad0014067a24 */ /* 0x000fe200078e0206 */
[----:B------:R-:W-:Y:S02]  /*b030*/  @!P0 LEA.HI.X R11, R229, R4, R249, 0x1, P3 ;  /* 0x00000004e50b8211 */ /* 0x000fe400018f0cf9 */
[----:B------:R-:W-:Y:S01]  /*b040*/  @!P1 IADD3 R0, P2, R2, R16, RZ ;  /* 0x0000001002009210 */ /* 0x000fe20007f5e0ff */
[----:B------:R1:W-:Y:S01]  /*b050*/  @!P0 LDGSTS.E.BYPASS.LTC128B.128 [R245+0x1b080], [R8.64], !P6 ;  /* 0x1b08000008f58fae */ /* 0x0003e2000f101d4a */
[----:B------:R-:W-:-:S03]  /*b060*/  IMAD.IADD R15, R17, 0x1, R6 ;  /* 0x00000001110f7824 */ /* 0x000fc600078e0206 */
[----:B------:R2:W-:Y:S02]  /*b070*/  @!P0 LDGSTS.E.BYPASS.LTC128B.128 [R245+0x1f080], [R10.64], !P4 ;  /* 0x1f0800000af58fae */ /* 0x0005e4000e101d4a */
[----:B------:R-:W-:Y:S02]  /*b080*/  @!P1 LEA.HI.X.SX32 R4, R2, R15, 0x1, P2 ;  /* 0x0000000f02049211 */ /* 0x000fe400010f0eff */
[----:B------:R-:W0:Y:S01]  /*b090*/  LDGDEPBAR ;  /* 0x00000000000079af */ /* 0x000e220000000000 */
[----:B------:R-:W-:Y:S01]  /*b0a0*/  WARPSYNC 0xffffffff ;  /* 0xffffffff00007948 */ /* 0x000fe20003800000 */
[----:B------:R-:W-:Y:S02]  /*b0b0*/  IMAD.WIDE.U32 R16, R252, c[0x0][0x1e8], RZ ;  /* 0x00007a00fc107a25 */ /* 0x000fe400078e00ff */
[----:B------:R3:W-:Y:S01]  /*b0c0*/  STL [R1+0x9c], R15 ;  /* 0x00009c0f01007387 */ /* 0x0007e20000100800 */
[----:B-1----:R-:W-:-:S04]  /*b0d0*/  @!P1 LEA R8, P2, R0, c[0x0][0x2a0], 0x2 ;  /* 0x0000a80000089a11 */ /* 0x002fc800078410ff */
[----:B------:R-:W-:Y:S01]  /*b0e0*/  @!P1 LEA.HI.X R9, R0, c[0x0][0x2a4], R4, 0x2, P2 ;  /* 0x0000a90000099a11 */ /* 0x000fe200010f1404 */
[----:B------:R-:W-:Y:S06]  /*b0f0*/  BAR.SYNC.DEFER_BLOCKING 0x0 ;  /* 0x0000000000007b1d */ /* 0x000fec0000010000 */
[----:B------:R1:W4:Y:S01]  /*b100*/  @!P1 LDG.E R224, [R8.64] ;  /* 0x0000000a08e09981 */ /* 0x000322000c1e1900 */
[----:B------:R-:W-:Y:S01]  /*b110*/  IMAD.MOV R0, RZ, RZ, -R2 ;  /* 0x000000ffff007224 */ /* 0x000fe200078e0a02 */
[----:B------:R-:W-:Y:S01]  /*b120*/  LOP3.LUT R213, R213, 0xfffffbff, RZ, 0xc0, !PT ;  /* 0xfffffbffd5d57812 */ /* 0x000fe200078ec0ff */
[----:B------:R-:W-:Y:S01]  /*b130*/  IMAD.SHL.U32 R6, R241, 0x40, RZ ;  /* 0x00000040f1067824 */ /* 0x000fe200078e00ff */
[----:B------:R2:W-:Y:S01]  /*b140*/  STL.64 [R1+0x88], R16 ;  /* 0x0000881001007387 */ /* 0x0005e20000100a00 */
[----:B------:R-:W-:Y:S01]  /*b150*/  IMAD R226, R0, c[0x0][0x2b8], R3 ;  /* 0x0000ae0000e27a24 */ /* 0x000fe200078e0203 */
[----:B------:R-:W-:Y:S01]  /*b160*/  IADD3 R201, R192, 0x20, RZ ;  /* 0x00000020c0c97810 */ /* 0x000fe20007ffe0ff */
[----:B---3--:R-:W-:Y:S01]  /*b170*/  IMAD R15, R252, c[0x0][0x1ec], R17 ;  /* 0x00007b00fc0f7a24 */ /* 0x008fe200078e0211 */
[----:B------:R-:W-:Y:S01]  /*b180*/  STL.64 [R1+0x28], R22 ;  /* 0x0000281601007387 */ /* 0x000fe20000100a00 */
[C---:B------:R-:W-:Y:S01]  /*b190*/  IMAD.WIDE.U32 R2, R226.reuse, c[0x0][0x1e0], RZ ;  /* 0x00007800e2027a25 */ /* 0x040fe200078e00ff */
[----:B------:R-:W-:Y:S01]  /*b1a0*/  SHF.R.S32.HI R127, RZ, 0x1f, R226 ;  /* 0x0000001fff7f7819 */ /* 0x000fe200000114e2 */
[----:B------:R-:W-:Y:S01]  /*b1b0*/  BSSY B2, `(.L_x_2356) ;  /* 0x000005e000027945 */ /* 0x000fe20003800000 */
[----:B------:R3:W-:Y:S01]  /*b1c0*/  STL [R1+0x98], R15 ;  /* 0x0000980f01007387 */ /* 0x0007e20000100800 */
[----:B------:R-:W-:Y:S01]  /*b1d0*/  IMAD.SHL.U32 R215, R215, 0x8, RZ ;  /* 0x00000008d7d77824 */ /* 0x000fe200078e00ff */
[----:B------:R-:W-:Y:S01]  /*b1e0*/  MOV R130, 0xb790 ;  /* 0x0000b79000827802 */ /* 0x000fe20000000f00 */
[----:B------:R-:W-:Y:S01]  /*b1f0*/  IMAD R0, R127, c[0x0][0x1e0], RZ ;  /* 0x000078007f007a24 */ /* 0x000fe200078e02ff */
[----:B------:R-:W-:Y:S01]  /*b200*/  STL.64 [R1+0x30], R172 ;  /* 0x000030ac01007387 */ /* 0x000fe20000100a00 */
[----:B------:R-:W-:Y:S01]  /*b210*/  IMAD R97, R225, -0x30, R97 ;  /* 0xffffffd0e1617824 */ /* 0x000fe200078e0261 */
[----:B------:R-:W-:Y:S01]  /*b220*/  ISETP.GE.AND P6, PT, R215, c[0x0][0x1d4], PT ;  /* 0x00007500d7007a0c */ /* 0x000fe20003fc6270 */
[----:B------:R-:W-:Y:S01]  /*b230*/  IMAD R0, R226, c[0x0][0x1e4], R0 ;  /* 0x00007900e2007a24 */ /* 0x000fe200078e0200 */
[----:B------:R-:W-:Y:S01]  /*b240*/  STL.64 [R1+0x38], R26 ;  /* 0x0000381a01007387 */ /* 0x000fe20000100a00 */
[----:B------:R-:W-:-:S02]  /*b250*/  IMAD.IADD R125, R13, 0x1, R97 ;  /* 0x000000010d7d7824 */ /* 0x000fc400078e0261 */
[----:B------:R-:W-:Y:S01]  /*b260*/  IMAD.IADD R3, R3, 0x1, R0 ;  /* 0x0000000103037824 */ /* 0x000fe200078e0200 */
[----:B------:R-:W-:Y:S01]  /*b270*/  STL.64 [R1+0x40], R24 ;  /* 0x0000401801007387 */ /* 0x000fe20000100a00 */
[----:B-1----:R-:W-:Y:S02]  /*b280*/  IMAD.U32 R8, RZ, RZ, UR7 ;  /* 0x00000007ff087e24 */ /* 0x002fe4000f8e00ff */
[----:B------:R-:W-:Y:S01]  /*b290*/  IMAD.U32 R9, RZ, RZ, UR6 ;  /* 0x00000006ff097e24 */ /* 0x000fe2000f8e00ff */
[----:B------:R-:W-:Y:S01]  /*b2a0*/  STL.64 [R1+0x18], R18 ;  /* 0x0000181201007387 */ /* 0x000fe20000100a00 */
[----:B--2---:R-:W-:-:S03]  /*b2b0*/  IADD3 R17, R215, 0x40, RZ ;  /* 0x00000040d7117810 */ /* 0x004fc60007ffe0ff */
[----:B------:R-:W-:Y:S01]  /*b2c0*/  STL.64 [R1+0x20], R8 ;  /* 0x0000200801007387 */ /* 0x000fe20000100a00 */
[----:B------:R-:W-:Y:S02]  /*b2d0*/  @P6 LOP3.LUT R213, R213, 0x400, RZ, 0xfc, !PT ;  /* 0x00000400d5d56812 */ /* 0x000fe400078efcff */
[----:B------:R-:W-:Y:S02]  /*b2e0*/  ISETP.GE.AND P5, PT, R17, c[0x0][0x1d4], PT ;  /* 0x0000750011007a0c */ /* 0x000fe40003fa6270 */
[----:B------:R-:W-:-:S11]  /*b2f0*/  LOP3.LUT R213, R213, 0xfffffdff, RZ, 0xc0, !PT ;  /* 0xfffffdffd5d57812 */ /* 0x000fd600078ec0ff */
[----:B------:R-:W-:-:S04]  /*b300*/  @P5 LOP3.LUT R213, R213, 0x200, RZ, 0xfc, !PT ;  /* 0x00000200d5d55812 */ /* 0x000fc800078efcff */
[----:B------:R-:W-:Y:S02]  /*b310*/  LOP3.LUT R213, R213, 0xfffffeff, RZ, 0xc0, !PT ;  /* 0xfffffeffd5d57812 */ /* 0x000fe400078ec0ff */
[----:B----4-:R-:W-:Y:S01]  /*b320*/  SHF.R.S32.HI R126, RZ, 0x1f, R224 ;  /* 0x0000001fff7e7819 */ /* 0x010fe200000114e0 */
[----:B------:R-:W-:-:S04]  /*b330*/  IMAD.WIDE.U32 R2, R224, c[0x0][0x1f0], R2 ;  /* 0x00007c00e0027a25 */ /* 0x000fc800078e0002 */
[----:B------:R-:W-:Y:S01]  /*b340*/  IMAD R0, R126, c[0x0][0x1f0], RZ ;  /* 0x00007c007e007a24 */ /* 0x000fe200078e02ff */
[----:B------:R-:W-:Y:S02]  /*b350*/  IADD3 R2, P0, R2, R16, RZ ;  /* 0x0000001002027210 */ /* 0x000fe40007f1e0ff */
[----:B------:R-:W-:Y:S01]  /*b360*/  IADD3 R16, R215, 0x80, RZ ;  /* 0x00000080d7107810 */ /* 0x000fe20007ffe0ff */
[----:B------:R-:W-:Y:S01]  /*b370*/  IMAD R4, R224, c[0x0][0x1f4], R0 ;  /* 0x00007d00e0047a24 */ /* 0x000fe200078e0200 */
[----:B------:R-:W-:Y:S02]  /*b380*/  LOP3.LUT R0, R6, 0x1c0, RZ, 0xc0, !PT ;  /* 0x000001c006007812 */ /* 0x000fe400078ec0ff */
[----:B------:R-:W-:Y:S02]  /*b390*/  ISETP.GE.AND P4, PT, R16, c[0x0][0x1d4], PT ;  /* 0x0000750010007a0c */ /* 0x000fe40003f86270 */
[----:B------:R-:W-:Y:S02]  /*b3a0*/  IADD3.X R6, R15, R3, R4, P0, !PT ;  /* 0x000000030f067210 */ /* 0x000fe400007fe404 */
[----:B------:R-:W-:-:S02]  /*b3b0*/  LOP3.LUT R3, R0, 0x38, R215, 0xf8, !PT ;  /* 0x0000003800037812 */ /* 0x000fc400078ef8d7 */
[----:B------:R-:W-:Y:S02]  /*b3c0*/  SHF.R.U32.HI R0, RZ, 0x3, R0 ;  /* 0x00000003ff007819 */ /* 0x000fe40000011600 */
[----:B------:R-:W-:Y:S02]  /*b3d0*/  LEA R4, P0, R2, c[0x0][0x1c8], 0x1 ;  /* 0x0000720002047a11 */ /* 0x000fe400078008ff */
[----:B------:R-:W-:Y:S02]  /*b3e0*/  LOP3.LUT R10, R3, R0, RZ, 0x3c, !PT ;  /* 0x00000000030a7212 */ /* 0x000fe400078e3cff */
[----:B------:R-:W-:Y:S01]  /*b3f0*/  LEA.HI R3, R14, R113, RZ, 0x6 ;  /* 0x000000710e037211 */ /* 0x000fe200078f30ff */
[----:B------:R-:W-:Y:S01]  /*b400*/  SHFL.IDX PT, R8, R4, 0x1, 0x181f ;  /* 0x00381f0004087f89 */ /* 0x000fe200000e0000 */
[----:B------:R-:W-:Y:S02]  /*b410*/  LEA.HI.X R11, R2, c[0x0][0x1cc], R6, 0x1, P0 ;  /* 0x00007300020b7a11 */ /* 0x000fe400000f0c06 */
[----:B------:R-:W-:Y:S01]  /*b420*/  IMNMX R0, R125, 0x30, PT ;  /* 0x000000307d007817 */ /* 0x000fe20003800200 */
[----:B------:R-:W-:Y:S01]  /*b430*/  IMAD.SHL.U32 R6, R3, 0x8, RZ ;  /* 0x0000000803067824 */ /* 0x000fe200078e00ff */
[----:B------:R1:W-:Y:S01]  /*b440*/  SHFL.IDX PT, R2, R4, RZ, 0x181f ;  /* 0x00181fff04027589 */ /* 0x0003e200000e0000 */
[----:B---3--:R-:W-:-:S02]  /*b450*/  IADD3 R15, R215, 0xc0, RZ ;  /* 0x000000c0d70f7810 */ /* 0x008fc40007ffe0ff */
[----:B------:R-:W-:Y:S01]  /*b460*/  IMAD.IADD R0, R0, 0x1, -R241 ;  /* 0x0000000100007824 */ /* 0x000fe200078e0af1 */
[----:B------:R-:W2:Y:S01]  /*b470*/  SHFL.IDX PT, R3, R11, RZ, 0x181f ;  /* 0x00181fff0b037589 */ /* 0x000ea200000e0000 */
[----:B------:R-:W-:Y:S02]  /*b480*/  LOP3.LUT R214, R10, 0xfffffe00, R6, 0xf8, !PT ;  /* 0xfffffe000ad67812 */ /* 0x000fe400078ef806 */
[----:B------:R-:W-:Y:S01]  /*b490*/  SHF.R.S32.HI R6, RZ, 0x1f, R15 ;  /* 0x0000001fff067819 */ /* 0x000fe2000001140f */
[----:B------:R3:W4:Y:S01]  /*b4a0*/  SHFL.IDX PT, R9, R11, 0x1, 0x181f ;  /* 0x00381f000b097f89 */ /* 0x00072200000e0000 */
[C---:B------:R-:W-:Y:S02]  /*b4b0*/  ISETP.GE.AND P1, PT, R0.reuse, 0x1, PT ;  /* 0x000000010000780c */ /* 0x040fe40003f26270 */
[----:B------:R-:W-:Y:S02]  /*b4c0*/  ISETP.GT.AND P0, PT, R0, 0x20, PT ;  /* 0x000000200000780c */ /* 0x000fe40003f04270 */
[----:B------:R-:W-:-:S02]  /*b4d0*/  SHF.R.S32.HI R0, RZ, 0x1f, R16 ;  /* 0x0000001fff007819 */ /* 0x000fc40000011410 */
[----:B------:R-:W-:Y:S02]  /*b4e0*/  LEA.HI R6, R6, R15, RZ, 0x3 ;  /* 0x0000000f06067211 */ /* 0x000fe400078f18ff */
[----:B------:R-:W-:Y:S02]  /*b4f0*/  LEA.HI R0, R0, R16, RZ, 0x3 ;  /* 0x0000001000007211 */ /* 0x000fe400078f18ff */
[----:B------:R-:W-:Y:S02]  /*b500*/  ISETP.GE.AND P3, PT, R15, c[0x0][0x1d4], PT ;  /* 0x000075000f007a0c */ /* 0x000fe40003f66270 */
[----:B------:R-:W-:Y:S02]  /*b510*/  LOP3.LUT R231, R0, 0xfffffff8, RZ, 0xc0, !PT ;  /* 0xfffffff800e77812 */ /* 0x000fe400078ec0ff */
[----:B-1----:R-:W-:Y:S01]  /*b520*/  SHF.R.S32.HI R4, RZ, 0x1f, R17 ;  /* 0x0000001fff047819 */ /* 0x002fe20000011411 */
[----:B------:R-:W-:Y:S01]  /*b530*/  @P0 IMAD.SHL.U32 R0, R214, 0x2, RZ ;  /* 0x00000002d6000824 */ /* 0x000fe200078e00ff */
[----:B------:R-:W-:-:S02]  /*b540*/  LOP3.LUT R230, R6, 0xfffffff8, RZ, 0xc0, !PT ;  /* 0xfffffff806e67812 */ /* 0x000fc400078ec0ff */
[----:B------:R-:W-:Y:S01]  /*b550*/  LEA.HI R4, R4, R17, RZ, 0x3 ;  /* 0x0000001104047211 */ /* 0x000fe200078f18ff */
[--C-:B--2---:R-:W-:Y:S01]  /*b560*/  @P1 IMAD.WIDE R14, R215, 0x2, R2.reuse ;  /* 0x00000002d70e1825 */ /* 0x104fe200078e0202 */
[----:B------:R-:W-:Y:S02]  /*b570*/  @P4 LOP3.LUT R213, R213, 0x100, RZ, 0xfc, !PT ;  /* 0x00000100d5d54812 */ /* 0x000fe400078efcff */
[----:B------:R-:W-:Y:S01]  /*b580*/  LOP3.LUT R232, R4, 0xfffffff8, RZ, 0xc0, !PT ;  /* 0xfffffff804e87812 */ /* 0x000fe200078ec0ff */
[----:B------:R-:W-:Y:S01]  /*b590*/  @P1 IMAD.SHL.U32 R4, R214, 0x2, RZ ;  /* 0x00000002d6041824 */ /* 0x000fe200078e00ff */
[----:B------:R-:W-:Y:S01]  /*b5a0*/  LOP3.LUT R213, R213, 0xffffff7f, RZ, 0xc0, !PT ;  /* 0xffffff7fd5d57812 */ /* 0x000fe200078ec0ff */
[----:B------:R-:W-:Y:S01]  /*b5b0*/  @P1 IMAD.WIDE R16, R231, 0x2, R2 ;  /* 0x00000002e7101825 */ /* 0x000fe200078e0202 */
[----:B------:R-:W-:Y:S02]  /*b5c0*/  SHF.R.S32.HI R244, RZ, 0x1f, R232 ;  /* 0x0000001ffff47819 */ /* 0x000fe400000114e8 */
[----:B------:R4:W-:Y:S01]  /*b5d0*/  @P1 LDGSTS.E.BYPASS.LTC128B.128 [R4+0xa080], [R14.64], !P6 ;  /* 0x0a0800000e041fae */ /* 0x0009e2000f101d4a */
[----:B---3--:R-:W-:Y:S01]  /*b5e0*/  @P1 IMAD.WIDE R10, R232, 0x2, R2 ;  /* 0x00000002e80a1825 */ /* 0x008fe200078e0202 */
[----:B------:R-:W-:-:S02]  /*b5f0*/  @P3 LOP3.LUT R213, R213, 0x80, RZ, 0xfc, !PT ;  /* 0x00000080d5d53812 */ /* 0x000fc400078efcff */
[----:B------:R-:W-:Y:S01]  /*b600*/  SHF.R.S32.HI R243, RZ, 0x1f, R231 ;  /* 0x0000001ffff37819 */ /* 0x000fe200000114e7 */
[----:B------:R-:W-:Y:S01]  /*b610*/  @P1 IMAD.WIDE R2, R230, 0x2, R2 ;  /* 0x00000002e6021825 */ /* 0x000fe200078e0202 */
[----:B------:R1:W-:Y:S01]  /*b620*/  @P1 LDGSTS.E.BYPASS.LTC128B.128 [R4+0xb880], [R10.64], !P5 ;  /* 0x0b8800000a041fae */ /* 0x0003e2000e901d4a */
[----:B------:R-:W-:Y:S02]  /*b630*/  LOP3.LUT R213, R213, 0xffffffbf, RZ, 0xc0, !PT ;  /* 0xffffffbfd5d57812 */ /* 0x000fe400078ec0ff */
[----:B------:R-:W-:Y:S01]  /*b640*/  SHF.R.S32.HI R242, RZ, 0x1f, R230 ;  /* 0x0000001ffff27819 */ /* 0x000fe200000114e6 */
[----:B------:R2:W-:Y:S04]  /*b650*/  @P1 LDGSTS.E.BYPASS.LTC128B.128 [R4+0xd080], [R16.64], !P4 ;  /* 0x0d08000010041fae */ /* 0x0005e8000e101d4a */
[----:B------:R3:W-:Y:S01]  /*b660*/  @P1 LDGSTS.E.BYPASS.LTC128B.128 [R4+0xe880], [R2.64], !P3 ;  /* 0x0e88000002041fae */ /* 0x0007e2000d901d4a */
[----:B------:R-:W-:Y:S01]  /*b670*/  LOP3.LUT P1, RZ, R146, 0x2, RZ, 0xc0, !PT ;  /* 0x0000000292ff7812 */ /* 0x000fe2000782c0ff */
[----:B----4-:R-:W-:-:S12]  /*b680*/  @P0 IMAD.WIDE R14, R215, 0x2, R8 ;  /* 0x00000002d70e0825 */ /* 0x010fd800078e0208 */
[----:B------:R-:W-:Y:S01]  /*b690*/  @P1 IADD3 R201, R192, -0x20, RZ ;  /* 0xffffffe0c0c91810 */ /* 0x000fe20007ffe0ff */
[----:B------:R4:W-:Y:S01]  /*b6a0*/  @P0 LDGSTS.E.BYPASS.LTC128B.128 [R0+0xb080], [R14.64], !P6 ;  /* 0x0b0800000e000fae */ /* 0x0009e2000f101d4a */
[--C-:B-1----:R-:W-:Y:S02]  /*b6b0*/  @P0 IMAD.WIDE R10, R232, 0x2, R8.reuse ;  /* 0x00000002e80a0825 */ /* 0x102fe400078e0208 */
[C---:B------:R-:W-:Y:S02]  /*b6c0*/  IADD3 R212, R201.reuse, 0x1000, RZ ;  /* 0x00001000c9d47810 */ /* 0x040fe40007ffe0ff */
[----:B------:R-:W-:Y:S01]  /*b6d0*/  IADD3 R211, R201, 0x800, RZ ;  /* 0x00000800c9d37810 */ /* 0x000fe20007ffe0ff */
[----:B------:R4:W-:Y:S01]  /*b6e0*/  @P0 LDGSTS.E.BYPASS.LTC128B.128 [R0+0xc880], [R10.64], !P5 ;  /* 0x0c8800000a000fae */ /* 0x0009e2000e901d4a */
[----:B---3--:R-:W-:-:S04]  /*b6f0*/  @P0 IMAD.WIDE R2, R231, 0x2, R8 ;  /* 0x00000002e7020825 */ /* 0x008fc800078e0208 */
[----:B------:R-:W-:Y:S01]  /*b700*/  @P0 IMAD.WIDE R8, R230, 0x2, R8 ;  /* 0x00000002e6080825 */ /* 0x000fe200078e0208 */
[----:B------:R4:W-:Y:S04]  /*b710*/  @P0 LDGSTS.E.BYPASS.LTC128B.128 [R0+0xe080], [R2.64], !P4 ;  /* 0x0e08000002000fae */ /* 0x0009e8000e101d4a */
[----:B------:R4:W-:Y:S01]  /*b720*/  @P0 LDGSTS.E.BYPASS.LTC128B.128 [R0+0xf880], [R8.64], !P3 ;  /* 0x0f88000008000fae */ /* 0x0009e2000d901d4a */
[----:B------:R-:W-:-:S03]  /*b730*/  ISETP.GT.AND P0, PT, R21, 0x2f, PT ;  /* 0x0000002f1500780c */ /* 0x000fc60003f04270 */
[----:B------:R-:W0:Y:S10]  /*b740*/  LDGDEPBAR ;  /* 0x00000000000079af */ /* 0x000e340000000000 */
[----:B------:R-:W-:Y:S01]  /*b750*/  @P0 LOP3.LUT R213, R213, 0x40, RZ, 0xfc, !PT ;  /* 0x00000040d5d50812 */ /* 0x000fe200078efcff */
[----:B----4-:R-:W-:-:S05]  /*b760*/  IMAD.U32 R0, RZ, RZ, UR7 ;  /* 0x00000007ff007e24 */ /* 0x010fca000f8e00ff */
[----:B------:R-:W-:Y:S02]  /*b770*/  IADD3 R79, R0, 0x18, RZ ;  /* 0x00000018004f7810 */ /* 0x000fe40007ffe0ff */
[----:B--2---:R-:W-:Y:S05]  /*b780*/  CALL.REL.NOINC `($_ZN7cutlass13device_kernelIN5flash19enable_sm80_to_sm89INS1_16FlashAttnFwdSm80INS1_25CollectiveMainloopFwdSm80ILi8ELi1ELb0EN4cute5tupleIJNS5_1CILi128EEENS7_ILi48EEENS7_ILi256EEEEEELi256ENS_10bfloat16_tEfNS_4arch4Sm80ELb0ELb1ELb1ELb1ELb1ELb1ELb1ELb1EEENS1_21CollectiveEpilogueFwdINS6_IJS8_SA_S9_EEENS6_IJNS7_ILi1EEESI_SI_EEESC_SE_Li256ELb1ELb1ELb1ELb0EEENS1_36VarlenDynamicPersistentTileSchedulerILi128ELi48ELi256ELi256ELb1ELb1ELb0ELb1ELb0ELb1EEEEEEEEEvNT_6ParamsE$_ZZN5flash25CollectiveMainloopFwdSm80ILi8ELi1ELb0EN4cute5tupleIJNS1_1CILi128EEENS3_ILi48EEENS3_ILi256EEEEEELi256EN7cutlass10bfloat16_tEfNS8_4arch4Sm80ELb0ELb1ELb1ELb1ELb1ELb1ELb1ELb1EE3mmaINS_16FlashAttnFwdSm80ISC_NS_21CollectiveEpilogueFwdINS2_IJS4_S6_S5_EEENS2_IJNS3_ILi1EEESH_SH_EEES9_SB_Li256ELb1ELb1ELb1ELb0EEENS_36VarlenDynamicPersistentTileSchedulerILi128ELi48ELi256ELi256ELb1ELb1ELb0ELb1ELb0ELb1EEEE13SharedStorageENS1_6TensorINS1_11ArrayEngineIfLm128EEENS1_6LayoutINS2_IJNS2_IJNS3_ILi2EEESS_EEESH_NS3_ILi32EEEEEENS2_IJNS2_IJSH_SS_EEENS3_ILi0EEENS3_ILi4EEEEEEEEEENS_7SoftmaxILi2ELi0EEEEEbRKNSC_6ParamsERT0_RT1_iRKNS_16SeqlenInfoQKNewKILb1ELb1EEENS2_IJiiiiEEERT_ENKUlvE_clEv) ;  /* 0x0001742000007944 */ /* 0x004fea0003c00000 */
[----:B------:R-:W-:Y:S05]  /*b790*/  BSYNC B2 ;  /* 0x0000000000027941 */ /* 0x000fea0003800000 */
.L_x_2356:
[----:B------:R2:W5:Y:S01]  /*b7a0*/  LDL R96, [R1] ;  /* 0x0000000001607983 */ /* 0x0005620000100800 */
[----:B------:R-:W-:-:S04]  /*b7b0*/  DEPBAR.LE SB0, 0x0 ;  /* 0x000080000000791a */ /* 0x000fc80000000000 */
[----:B------:R2:W5:Y:S01]  /*b7c0*/  LDL R240, [R1+0x10] ;  /* 0x0000100001f07983 */ /* 0x0005620000100800 */
[----:B------:R-:W-:Y:S01]  /*b7d0*/  WARPSYNC 0xffffffff ;  /* 0xffffffff00007948 */ /* 0x000fe20003800000 */
[----:B------:R-:W-:Y:S02]  /*b7e0*/  IMAD R0, R127, c[0x0][0x208], RZ ;  /* 0x000082007f007a24 */ /* 0x000fe400078e02ff */
[----:B------:R-:W-:Y:S01]  /*b7f0*/  BAR.SYNC.DEFER_BLOCKING 0x0 ;  /* 0x0000000000007b1d */ /* 0x000fe20000010000 */
[----:B-1----:R-:W-:-:S04]  /*b800*/  IMAD.WIDE.U32 R8, R252, c[0x0][0x210], RZ ;  /* 0x00008400fc087a25 */ /* 0x002fc800078e00ff */
[C---:B------:R-:W-:Y:S01]  /*b810*/  IMAD.WIDE.U32 R2, R226.reuse, c[0x0][0x208], RZ ;  /* 0x00008200e2027a25 */ /* 0x040fe200078e00ff */
[----:B------:R2:W-:Y:S03]  /*b820*/  STL.64 [R1+0x70], R8 ;  /* 0x0000700801007387 */ /* 0x0005e60000100a00 */
[----:B------:R-:W-:Y:S02]  /*b830*/  IMAD R0, R226, c[0x0][0x20c], R0 ;  /* 0x00008300e2007a24 */ /* 0x000fe400078e0200 */
[----:B------:R-:W-:-:S03]  /*b840*/  IMAD R252, R252, c[0x0][0x214], R9 ;  /* 0x00008500fcfc7a24 */ /* 0x000fc600078e0209 */
[----:B------:R-:W-:Y:S01]  /*b850*/  IADD3 R3, R3, R0, RZ ;  /* 0x0000000003037210 */ /* 0x000fe20007ffe0ff */
[----:B------:R-:W-:-:S04]  /*b860*/  IMAD R0, R126, c[0x0][0x218], RZ ;  /* 0x000086007e007a24 */ /* 0x000fc800078e02ff */
[----:B------:R-:W-:-:S04]  /*b870*/  IMAD.WIDE.U32 R2, R224, c[0x0][0x218], R2 ;  /* 0x00008600e0027a25 */ /* 0x000fc800078e0002 */
[----:B------:R-:W-:Y:S01]  /*b880*/  IMAD R4, R224, c[0x0][0x21c], R0 ;  /* 0x00008700e0047a24 */ /* 0x000fe200078e0200 */
[----:B------:R-:W-:Y:S01]  /*b890*/  IADD3 R0, P1, R2, R8, RZ ;  /* 0x0000000802007210 */ /* 0x000fe20007f3e0ff */
[----:B------:R2:W1:Y:S03]  /*b8a0*/  LDSM.16.M88.4 R16, [R197] ;  /* 0x00000000c510783b */ /* 0x0004660000000200 */
[----:B------:R-:W-:Y:S01]  /*b8b0*/  LEA R6, P0, R0, c[0x0][0x1f8], 0x1 ;  /* 0x00007e0000067a11 */ /* 0x000fe200078008ff */
[----:B----45:R2:W3:Y:S01]  /*b8c0*/  LDSM.16.M88.4 R36, [R192] ;  /* 0x00000000c024783b */ /* 0x0304e20000000200 */
[----:B------:R-:W-:-:S03]  /*b8d0*/  IADD3.X R2, R252, R3, R4, P1, !PT ;  /* 0x00000003fc027210 */ /* 0x000fc60000ffe404 */
[----:B------:R2:W4:Y:S01]  /*b8e0*/  LDSM.16.M88.4 R40, [R192+0x800] ;  /* 0x00080000c028783b */ /* 0x0005220000000200 */
[----:B------:R-:W-:Y:S02]  /*b8f0*/  LEA.HI.X R4, R0, c[0x0][0x1fc], R2, 0x1, P0 ;  /* 0x00007f0000047a11 */ /* 0x000fe400000f0c02 */
[----:B------:R-:W-:Y:S01]  /*b900*/  IADD3 R0, -R241, R125, RZ ;  /* 0x0000007df1007210 */ /* 0x000fe20007ffe1ff */
[----:B------:R2:W1:Y:S04]  /*b910*/  LDSM.16.M88.4 R28, [R192+0x1000] ;  /* 0x00100000c01c783b */ /* 0x0004680000000200 */
[----:B------:R2:W1:Y:S04]  /*b920*/  LDSM.16.M88.4 R20, [R198] ;  /* 0x00000000c614783b */ /* 0x0004680000000200 */
[----:B------:R2:W1:Y:S04]  /*b930*/  LDSM.16.M88.4 R56, [R201] ;  /* 0x00000000c938783b */ /* 0x0004680000000200 */
[----:B------:R2:W1:Y:S04]  /*b940*/  LDSM.16.M88.4 R64, [R201+0x800] ;  /* 0x00080000c940783b */ /* 0x0004680000000200 */
[----:B------:R2:W1:Y:S01]  /*b950*/  LDSM.16.M88.4 R72, [R201+0x1000] ;  /* 0x00100000c948783b */ /* 0x0004620000000200 */
[----:B------:R-:W-:Y:S05]  /*b960*/  BRA.DIV ~URZ, `(.L_x_2357) ;  /* 0x00014e027f007947 */ /* 0x000fea000b800000 */
[----:B------:R2:W4:Y:S02]  /*b970*/  SHFL.IDX PT, R3, R4, RZ, 0x181f ;  /* 0x00181fff04037589 */ /* 0x00052400000e0000 */
.L_x_2522:
[----:B------:R-:W5:Y:S01]  /*b980*/  SHFL.IDX PT, R2, R6, RZ, 0x181f ;  /* 0x00181fff06027589 */ /* 0x000f6200000e0000 */
[C---:B------:R-:W-:Y:S01]  /*b990*/  ISETP.GE.AND P1, PT, R215.reuse, c[0x0][0x1d4], PT ;  /* 0x00007500d7007a0c */ /* 0x040fe20003f26270 */
[----:B------:R-:W-:Y:S01]  /*b9a0*/  IMAD.SHL.U32 R214, R214, 0x2, RZ ;  /* 0x00000002d6d67824 */ /* 0x000fe200078e00ff */
[----:B------:R-:W-:Y:S01]  /*b9b0*/  IADD3 R10, R215, 0x40, RZ ;  /* 0x00000040d70a7810 */ /* 0x000fe20007ffe0ff */
[----:B------:R-:W-:Y:S01]  /*b9c0*/  BSSY B0, `(.L_x_2358) ;  /* 0x0000030000007945 */ /* 0x000fe20003800000 */
[----:B------:R-:W-:-:S02]  /*b9d0*/  ISETP.LT.OR P0, PT, R0, 0x1, P1 ;  /* 0x000000010000780c */ /* 0x000fc40000f01670 */
[----:B------:R-:W-:Y:S02]  /*b9e0*/  ISETP.GE.AND P4, PT, R10, c[0x0][0x1d4], PT ;  /* 0x000075000a007a0c */ /* 0x000fe40003f86270 */
[----:B------:R-:W-:Y:S02]  /*b9f0*/  IADD3 R10, R215, 0x80, RZ ;  /* 0x00000080d70a7810 */ /* 0x000fe40007ffe0ff */
[----:B------:R-:W-:Y:S02]  /*ba00*/  ISETP.GT.AND P5, PT, R113, 0x7f, PT ;  /* 0x0000007f7100780c */ /* 0x000fe40003fa4270 */
[----:B------:R-:W-:Y:S02]  /*ba10*/  ISETP.GE.AND P3, PT, R10, c[0x0][0x1d4], PT ;  /* 0x000075000a007a0c */ /* 0x000fe40003f66270 */
[----:B------:R-:W-:Y:S02]  /*ba20*/  IADD3 R10, R215, 0xc0, RZ ;  /* 0x000000c0d70a7810 */ /* 0x000fe40007ffe0ff */
[----:B------:R-:W-:-:S02]  /*ba30*/  LOP3.LUT R213, R213, 0xfffff7ff, RZ, 0xc0, !PT ;  /* 0xfffff7ffd5d57812 */ /* 0x000fc400078ec0ff */
[----:B------:R-:W-:Y:S01]  /*ba40*/  ISETP.GE.AND P2, PT, R10, c[0x0][0x1d4], PT ;  /* 0x000075000a007a0c */ /* 0x000fe20003f46270 */
[----:B--2-45:R-:W-:-:S04]  /*ba50*/  IMAD.WIDE R8, R215, 0x2, R2 ;  /* 0x00000002d7087825 */ /* 0x034fc800078e0202 */
[----:B------:R-:W-:Y:S01]  /*ba60*/  @P5 LOP3.LUT R213, R213, 0x800, RZ, 0xfc, !PT ;  /* 0x00000800d5d55812 */ /* 0x000fe200078efcff */
[----:B------:R-:W-:Y:S01]  /*ba70*/  @!PT LDS RZ, [RZ] ;  /* 0x00000000fffff984 */ /* 0x000fe20000000800 */
[----:B------:R-:W-:Y:S01]  /*ba80*/  @!PT LDS RZ, [RZ] ;  /* 0x00000000fffff984 */ /* 0x000fe20000000800 */
[----:B------:R2:W-:Y:S01]  /*ba90*/  LDGSTS.E.BYPASS.LTC128B.128 [R214+0x4080], [R8.64], !P0 ;  /* 0x0408000008d67fae */ /* 0x0005e2000c101d4a */
[----:B------:R-:W-:Y:S01]  /*baa0*/  ISETP.LT.OR P0, PT, R0, 0x1, P4 ;  /* 0x000000010000780c */ /* 0x000fe20002701670 */
[----:B--2---:R-:W-:-:S12]  /*bab0*/  IMAD.WIDE R8, R232, 0x2, R2 ;  /* 0x00000002e8087825 */ /* 0x004fd800078e0202 */
[----:B------:R2:W-:Y:S01]  /*bac0*/  LDGSTS.E.BYPASS.LTC128B.128 [R214+0x5880], [R8.64], !P0 ;  /* 0x0588000008d67fae */ /* 0x0005e2000c101d4a */
[----:B------:R-:W-:Y:S01]  /*bad0*/  ISETP.LT.OR P0, PT, R0, 0x1, P3 ;  /* 0x000000010000780c */ /* 0x000fe20001f01670 */
[----:B--2---:R-:W-:-:S04]  /*bae0*/  IMAD.WIDE R8, R231, 0x2, R2 ;  /* 0x00000002e7087825 */ /* 0x004fc800078e0202 */
[----:B------:R-:W-:-:S08]  /*baf0*/  IMAD.WIDE R2, R230, 0x2, R2 ;  /* 0x00000002e6027825 */ /* 0x000fd000078e0202 */
[----:B------:R2:W-:Y:S01]  /*bb00*/  LDGSTS.E.BYPASS.LTC128B.128 [R214+0x7080], [R8.64], !P0 ;  /* 0x0708000008d67fae */ /* 0x0005e2000c101d4a */
[----:B------:R-:W-:-:S13]  /*bb10*/  ISETP.LT.OR P0, PT, R0, 0x1, P2 ;  /* 0x000000010000780c */ /* 0x000fda0001701670 */
[----:B------:R4:W-:Y:S02]  /*bb20*/  LDGSTS.E.BYPASS.LTC128B.128 [R214+0x8880], [R2.64], !P0 ;  /* 0x0888000002d67fae */ /* 0x0009e4000c101d4a */
[----:B----4-:R-:W-:Y:S01]  /*bb30*/  SHF.R.S32.HI R2, RZ, 0x1f, R215 ;  /* 0x0000001fff027819 */ /* 0x010fe200000114d7 */
[----:B------:R-:W-:Y:S05]  /*bb40*/  @P5 BRA `(.L_x_2359) ;  /* 0x0000017000005947 */ /* 0x000fea0003800000 */
[----:B--2---:R-:W-:Y:S05]  /*bb50*/  BRA.DIV ~URZ, `(.L_x_2360) ;  /* 0x00014c827f007947 */ /* 0x004fea000b800000 */
[----:B------:R-:W2:Y:S04]  /*bb60*/  SHFL.IDX PT, R4, R4, 0x1, 0x181f ;  /* 0x00381f0004047f89 */ /* 0x000ea800000e0000 */
[----:B------:R4:W3:Y:S02]  /*bb70*/  SHFL.IDX PT, R2, R6, 0x1, 0x181f ;  /* 0x00381f0006027f89 */ /* 0x0008e400000e0000 */
.L_x_2523:
[C---:B---3--:R-:W-:Y:S02]  /*bb80*/  LEA R14, P0, R232.reuse, R2, 0x1 ;  /* 0x00000002e80e7211 */ /* 0x048fe400078008ff */
[----:B------:R-:W-:Y:S02]  /*bb90*/  SHF.R.S32.HI R3, RZ, 0x1f, R215 ;  /* 0x0000001fff037819 */ /* 0x000fe400000114d7 */
[----:B--2---:R-:W-:-:S02]  /*bba0*/  LEA.HI.X R15, R232, R4, R244, 0x1, P0 ;  /* 0x00000004e80f7211 */ /* 0x004fc400000f0cf4 */
[----:B------:R-:W-:-:S04]  /*bbb0*/  LEA R10, P0, R231, R2, 0x1 ;  /* 0x00000002e70a7211 */ /* 0x000fc800078008ff */
[----:B------:R-:W-:Y:S02]  /*bbc0*/  LEA.HI.X R11, R231, R4, R243, 0x1, P0 ;  /* 0x00000004e70b7211 */ /* 0x000fe400000f0cf3 */
[----:B------:R-:W-:-:S04]  /*bbd0*/  LEA R8, P0, R215, R2, 0x1 ;  /* 0x00000002d7087211 */ /* 0x000fc800078008ff */
[----:B------:R-:W-:Y:S02]  /*bbe0*/  LEA.HI.X R9, R215, R4, R3, 0x1, P0 ;  /* 0x00000004d7097211 */ /* 0x000fe400000f0c03 */
[----:B------:R-:W-:-:S13]  /*bbf0*/  ISETP.LT.OR P0, PT, R0, 0x21, P1 ;  /* 0x000000210000780c */ /* 0x000fda0000f01670 */
[----:B------:R-:W-:Y:S01]  /*bc00*/  @!PT LDS RZ, [RZ] ;  /* 0x00000000fffff984 */ /* 0x000fe20000000800 */
[----:B------:R-:W-:Y:S01]  /*bc10*/  @!PT LDS RZ, [RZ] ;  /* 0x00000000fffff984 */ /* 0x000fe20000000800 */
[----:B------:R-:W-:Y:S01]  /*bc20*/  @!PT LDS RZ, [RZ] ;  /* 0x00000000fffff984 */ /* 0x000fe20000000800 */
[----:B------:R2:W-:Y:S01]  /*bc30*/  LDGSTS.E.BYPASS.LTC128B.128 [R214+0x5080], [R8.64], !P0 ;  /* 0x0508000008d67fae */ /* 0x0005e2000c101d4a */
[----:B------:R-:W-:-:S04]  /*bc40*/  LEA R2, P0, R230, R2, 0x1 ;  /* 0x00000002e6027211 */ /* 0x000fc800078008ff */
[----:B------:R-:W-:Y:S02]  /*bc50*/  LEA.HI.X R3, R230, R4, R242, 0x1, P0 ;  /* 0x00000004e6037211 */ /* 0x000fe400000f0cf2 */
[----:B------:R-:W-:-:S13]  /*bc60*/  ISETP.LT.OR P0, PT, R0, 0x21, P4 ;  /* 0x000000210000780c */ /* 0x000fda0002701670 */
[----:B------:R2:W-:Y:S01]  /*bc70*/  LDGSTS.E.BYPASS.LTC128B.128 [R214+0x6880], [R14.64], !P0 ;  /* 0x068800000ed67fae */ /* 0x0005e2000c101d4a */
[----:B------:R-:W-:-:S13]  /*bc80*/  ISETP.LT.OR P0, PT, R0, 0x21, P3 ;  /* 0x000000210000780c */ /* 0x000fda0001f01670 */
[----:B------:R2:W-:Y:S01]  /*bc90*/  LDGSTS.E.BYPASS.LTC128B.128 [R214+0x8080], [R10.64], !P0 ;  /* 0x080800000ad67fae */ /* 0x0005e2000c101d4a */
[----:B------:R-:W-:-:S13]  /*bca0*/  ISETP.LT.OR P0, PT, R0, 0x21, P2 ;  /* 0x000000210000780c */ /* 0x000fda0001701670 */
[----:B------:R2:W-:Y:S02]  /*bcb0*/  LDGSTS.E.BYPASS.LTC128B.128 [R214+0x9880], [R2.64], !P0 ;  /* 0x0988000002d67fae */ /* 0x0005e4000c101d4a */
.L_x_2359:
[----:B--2---:R-:W-:Y:S05]  /*bcc0*/  BSYNC B0 ;  /* 0x0000000000007941 */ /* 0x004fea0003800000 */
.L_x_2358:
[----:B------:R-:W-:Y:S01]  /*bcd0*/  LOP3.LUT P0, RZ, R146, 0x4, RZ, 0xc0, !PT ;  /* 0x0000000492ff7812 */ /* 0x000fe2000780c0ff */
[----:B------:R-:W0:Y:S01]  /*bce0*/  LDGDEPBAR ;  /* 0x00000000000079af */ /* 0x000e220000000000 */
[----:B------:R-:W-:Y:S01]  /*bcf0*/  MOV R0, 0x40 ;  /* 0x0000004000007802 */ /* 0x000fe20000000f00 */
[----:B------:R-:W-:Y:S01]  /*bd00*/  WARPSYNC 0xffffffff ;  /* 0xffffffff00007948 */ /* 0x000fe20003800000 */
[----:B-1-3--:R-:W-:Y:S01]  /*bd10*/  HMMA.16816.F32.BF16 R24, R16, R36, RZ ;  /* 0x000000241018723c */ /* 0x00afe200000418ff */
[----:B------:R-:W-:Y:S01]  /*bd20*/  LDSM.16.M88.4 R8, [R200] ;  /* 0x00000000c808783b */ /* 0x000fe20000000200 */
[----:B------:R-:W-:Y:S01]  /*bd30*/  SEL R0, R0, 0xffffffc0, !P0 ;  /* 0xffffffc000007807 */ /* 0x000fe20004000000 */
[----:B------:R-:W-:Y:S01]  /*bd40*/  BSSY B1, `(.L_x_2361) ;  /* 0x0000135000017945 */ /* 0x000fe20003800000 */
[----:B------:R-:W-:Y:S01]  /*bd50*/  ISETP.GT.AND P0, PT, R129, R247, PT ;  /* 0x000000f78100720c */ /* 0x000fe20003f04270 */
[----:B------:R-:W-:Y:S01]  /*bd60*/  LDSM.16.M88.4 R76, [R201+0x1800] ;  /* 0x00180000c94c783b */ /* 0x000fe20000000200 */
[----:B------:R-:W-:-:S02]  /*bd70*/  IADD3 R147, R192, R0, RZ ;  /* 0x00000000c0937210 */ /* 0x000fc40007ffe0ff */
[C---:B------:R-:W-:Y:S01]  /*bd80*/  HMMA.16816.F32.BF16 R36, R16.reuse, R38, RZ ;  /* 0x000000261024723c */ /* 0x040fe200000418ff */
[C---:B------:R-:W-:Y:S01]  /*bd90*/  IADD3 R15, R201.reuse, R0, RZ ;  /* 0x00000000c90f7210 */ /* 0x040fe20007ffe0ff */
[----:B------:R-:W-:Y:S01]  /*bda0*/  LDSM.16.M88.4 R80, [R192+0x3000] ;  /* 0x00300000c050783b */ /* 0x000fe20000000200 */
[C---:B------:R-:W-:Y:S02]  /*bdb0*/  IADD3 R210, R201.reuse, 0x4800, RZ ;  /* 0x00004800c9d27810 */ /* 0x040fe40007ffe0ff */
[C---:B------:R-:W-:Y:S01]  /*bdc0*/  IADD3 R209, R201.reuse, 0x5800, RZ ;  /* 0x00005800c9d17810 */ /* 0x040fe20007ffe0ff */
[----:B------:R-:W1:Y:S01]  /*bdd0*/  LDSM.16.M88.4 R48, [R147] ;  /* 0x000000009330783b */ /* 0x000e620000000200 */
[C---:B------:R-:W-:Y:S01]  /*bde0*/  IADD3 R208, R201.reuse, 0x5000, RZ ;  /* 0x00005000c9d07810 */ /* 0x040fe20007ffe0ff */
[----:B------:R-:W-:Y:S01]  /*bdf0*/  HMMA.16816.F32.BF16 R32, R16, R40, RZ ;  /* 0x000000281020723c */ /* 0x000fe200000418ff */
[C---:B------:R-:W-:Y:S01]  /*be00*/  IADD3 R207, R201.reuse, 0x3000, RZ ;  /* 0x00003000c9cf7810 */ /* 0x040fe20007ffe0ff */
[----:B------:R-:W2:Y:S01]  /*be10*/  LDSM.16.M88.4 R52, [R147+0x800] ;  /* 0x000800009334783b */ /* 0x000ea20000000200 */
[----:B------:R-:W-:-:S02]  /*be20*/  IADD3 R206, R201, 0x4000, RZ ;  /* 0x00004000c9ce7810 */ /* 0x000fc40007ffe0ff */
[C---:B------:R-:W-:Y:S01]  /*be30*/  IADD3 R205, R201.reuse, 0x3800, RZ ;  /* 0x00003800c9cd7810 */ /* 0x040fe20007ffe0ff */
[----:B------:R-:W3:Y:S01]  /*be40*/  LDSM.16.M88.4 R60, [R147+0x1000] ;  /* 0x00100000933c783b */ /* 0x000ee20000000200 */
[C---:B------:R-:W-:Y:S01]  /*be50*/  IADD3 R204, R201.reuse, 0x1800, RZ ;  /* 0x00001800c9cc7810 */ /* 0x040fe20007ffe0ff */
[----:B------:R-:W-:Y:S01]  /*be60*/  HMMA.16816.F32.BF16 R40, R16, R42, RZ ;  /* 0x0000002a1028723c */ /* 0x000fe200000418ff */
[C---:B------:R-:W-:Y:S01]  /*be70*/  IADD3 R203, R201.reuse, 0x2800, RZ ;  /* 0x00002800c9cb7810 */ /* 0x040fe20007ffe0ff */
[----:B------:R-:W-:Y:S01]  /*be80*/  LDSM.16.M88.4 R68, [R15] ;  /* 0x000000000f44783b */ /* 0x000fe20000000200 */
[----:B------:R-:W-:-:S03]  /*be90*/  IADD3 R202, R201, 0x2000, RZ ;  /* 0x00002000c9ca7810 */ /* 0x000fc60007ffe0ff */
[----:B------:R-:W-:Y:S02]  /*bea0*/  LDSM.16.M88.4 R84, [R147+0x1800] ;  /* 0x001800009354783b */ /* 0x000fe40000000200 */
[C---:B------:R-:W-:Y:S08]  /*beb0*/  HMMA.16816.F32.BF16 R44, R16.reuse, R28, RZ ;  /* 0x0000001c102c723c */ /* 0x040ff000000418ff */
[----:B------:R-:W-:Y:S01]  /*bec0*/  HMMA.16816.F32.BF16 R28, R16, R30, RZ ;  /* 0x0000001e101c723c */ /* 0x000fe200000418ff */
[----:B------:R-:W5:Y:S07]  /*bed0*/  LDSM.16.M88.4 R16, [R199] ;  /* 0x00000000c710783b */ /* 0x000f6e0000000200 */
[C---:B------:R-:W-:Y:S08]  /*bee0*/  HMMA.16816.F32.BF16 R24, R20.reuse, R56, R24 ;  /* 0x000000381418723c */ /* 0x040ff00000041818 */
[C---:B------:R-:W-:Y:S01]  /*bef0*/  HMMA.16816.F32.BF16 R36, R20.reuse, R58, R36 ;  /* 0x0000003a1424723c */ /* 0x040fe20000041824 */
[----:B------:R-:W4:Y:S07]  /*bf00*/  LDSM.16.M88.4 R56, [R15+0x800] ;  /* 0x000800000f38783b */ /* 0x000f2e0000000200 */
[C---:B------:R-:W-:Y:S08]  /*bf10*/  HMMA.16816.F32.BF16 R32, R20.reuse, R64, R32 ;  /* 0x000000401420723c */ /* 0x040ff00000041820 */
[C---:B------:R-:W-:Y:S01]  /*bf20*/  HMMA.16816.F32.BF16 R40, R20.reuse, R66, R40 ;  /* 0x000000421428723c */ /* 0x040fe20000041828 */
[----:B------:R-:W3:Y:S07]  /*bf30*/  LDSM.16.M88.4 R64, [R15+0x1000] ;  /* 0x001000000f40783b */ /* 0x000eee0000000200 */
[C---:B------:R-:W-:Y:S08]  /*bf40*/  HMMA.16816.F32.BF16 R44, R20.reuse, R72, R44 ;  /* 0x00000048142c723c */ /* 0x040ff0000004182c */
[----:B------:R-:W-:Y:S01]  /*bf50*/  HMMA.16816.F32.BF16 R28, R20, R74, R28 ;  /* 0x0000004a141c723c */ /* 0x000fe2000004181c */
[----:B------:R-:W-:Y:S07]  /*bf60*/  LDSM.16.M88.4 R72, [R192+0x1800] ;  /* 0x00180000c048783b */ /* 0x000fee0000000200 */
[C---:B-1----:R-:W-:Y:S01]  /*bf70*/  HMMA.16816.F32.BF16 R20, R8.reuse, R48, R24 ;  /* 0x000000300814723c */ /* 0x042fe20000041818 */
[----:B------:R-:W1:Y:S07]  /*bf80*/  LDSM.16.M88.4 R24, [R197+0x4000] ;  /* 0x00400000c518783b */ /* 0x000e6e0000000200 */
[C---:B------:R-:W-:Y:S08]  /*bf90*/  HMMA.16816.F32.BF16 R48, R8.reuse, R50, R36 ;  /* 0x000000320830723c */ /* 0x040ff00000041824 */
[C---:B--2---:R-:W-:Y:S08]  /*bfa0*/  HMMA.16816.F32.BF16 R32, R8.reuse, R52, R32 ;  /* 0x000000340820723c */ /* 0x044ff00000041820 */
[C---:B------:R-:W-:Y:S01]  /*bfb0*/  HMMA.16816.F32.BF16 R40, R8.reuse, R54, R40 ;  /* 0x000000360828723c */ /* 0x040fe20000041828 */
[----:B------:R-:W2:Y:S07]  /*bfc0*/  LDSM.16.M88.4 R52, [R192+0x2000] ;  /* 0x00200000c034783b */ /* 0x000eae0000000200 */
[C---:B---3--:R-:W-:Y:S08]  /*bfd0*/  HMMA.16816.F32.BF16 R44, R8.reuse, R60, R44 ;  /* 0x0000003c082c723c */ /* 0x048ff0000004182c */
[----:B------:R-:W-:Y:S01]  /*bfe0*/  HMMA.16816.F32.BF16 R28, R8, R62, R28 ;  /* 0x0000003e081c723c */ /* 0x000fe2000004181c */
[----:B------:R-:W3:Y:S04]  /*bff0*/  LDSM.16.M88.4 R60, [R192+0x2800] ;  /* 0x00280000c03c783b */ /* 0x000ee80000000200 */
[----:B------:R-:W1:Y:S03]  /*c000*/  LDSM.16.M88.4 R8, [R198+0x4000] ;  /* 0x00400000c608783b */ /* 0x000e660000000200 */
[C---:B-----5:R-:W-:Y:S08]  /*c010*/  HMMA.16816.F32.BF16 R20, R16.reuse, R68, R20 ;  /* 0x000000441014723c */ /* 0x060ff00000041814 */
[C---:B------:R-:W-:Y:S01]  /*c020*/  HMMA.16816.F32.BF16 R48, R16.reuse, R70, R48 ;  /* 0x000000461030723c */ /* 0x040fe20000041830 */
[----:B------:R-:W-:Y:S07]  /*c030*/  LDSM.16.M88.4 R68, [R201+0x2800] ;  /* 0x00280000c944783b */ /* 0x000fee0000000200 */
[C---:B----4-:R-:W-:Y:S08]  /*c040*/  HMMA.16816.F32.BF16 R36, R16.reuse, R56, R32 ;  /* 0x000000381024723c */ /* 0x050ff00000041820 */
[C---:B------:R-:W-:Y:S01]  /*c050*/  HMMA.16816.F32.BF16 R32, R16.reuse, R58, R40 ;  /* 0x0000003a1020723c */ /* 0x040fe20000041828 */
[----:B------:R-:W4:Y:S07]  /*c060*/  LDSM.16.M88.4 R56, [R201+0x2000] ;  /* 0x00200000c938783b */ /* 0x000f2e0000000200 */
[C---:B------:R-:W-:Y:S08]  /*c070*/  HMMA.16816.F32.BF16 R44, R16.reuse, R64, R44 ;  /* 0x00000040102c723c */ /* 0x040ff0000004182c */
[----:B------:R-:W-:Y:S01]  /*c080*/  HMMA.16816.F32.BF16 R28, R16, R66, R28 ;  /* 0x00000042101c723c */ /* 0x000fe2000004181c */
[----:B------:R-:W-:Y:S07]  /*c090*/  LDSM.16.M88.4 R64, [R147+0x2800] ;  /* 0x002800009340783b */ /* 0x000fee0000000200 */
        /* <DEDUP_REMOVED lines=8> */
[----:B------:R-:W-:Y:S01]  /*c120*/  HMMA.16816.F32.BF16 R28, R24, R62, R28 ;  /* 0x0000003e181c723c */ /* 0x000fe2000004181c */
[----:B------:R-:W3:Y:S04]  /*c130*/  LDSM.16.M88.4 R24, [R199+0x4000] ;  /* 0x00400000c718783b */ /* 0x000ee80000000200 */
[----:B------:R-:W5:Y:S03]  /*c140*/  LDSM.16.M88.4 R60, [R15+0x2000] ;  /* 0x002000000f3c783b */ /* 0x000f660000000200 */
[C---:B------:R-:W-:Y:S08]  /*c150*/  HMMA.16816.F32.BF16 R16, R8.reuse, R76, R16 ;  /* 0x0000004c0810723c */ /* 0x040ff00000041810 */
[C---:B------:R-:W-:Y:S01]  /*c160*/  HMMA.16816.F32.BF16 R48, R8.reuse, R78, R48 ;  /* 0x0000004e0830723c */ /* 0x040fe20000041830 */
[----:B------:R-:W-:Y:S07]  /*c170*/  LDSM.16.M88.4 R76, [R201+0x3000] ;  /* 0x00300000c94c783b */ /* 0x000fee0000000200 */
[C---:B----4-:R-:W-:Y:S08]  /*c180*/  HMMA.16816.F32.BF16 R44, R8.reuse, R56, R40 ;  /* 0x00000038082c723c */ /* 0x050ff00000041828 */
[C---:B------:R-:W-:Y:S08]  /*c190*/  HMMA.16816.F32.BF16 R40, R8.reuse, R58, R36 ;  /* 0x0000003a0828723c */ /* 0x040ff00000041824 */
[C---:B------:R-:W-:Y:S08]  /*c1a0*/  HMMA.16816.F32.BF16 R36, R8.reuse, R68, R32 ;  /* 0x000000440824723c */ /* 0x040ff00000041820 */
[----:B------:R-:W-:Y:S01]  /*c1b0*/  HMMA.16816.F32.BF16 R28, R8, R70, R28 ;  /* 0x00000046081c723c */ /* 0x000fe2000004181c */
[----:B------:R-:W4:Y:S07]  /*c1c0*/  LDSM.16.M88.4 R68, [R15+0x2800] ;  /* 0x002800000f44783b */ /* 0x000f2e0000000200 */
[C---:B-1----:R-:W-:Y:S01]  /*c1d0*/  HMMA.16816.F32.BF16 R8, R20.reuse, R84, R16 ;  /* 0x000000541408723c */ /* 0x042fe20000041810 */
[----:B------:R-:W1:Y:S07]  /*c1e0*/  LDSM.16.M88.4 R16, [R197+0x8000] ;  /* 0x00800000c510783b */ /* 0x000e6e0000000200 */
[C---:B------:R-:W-:Y:S01]  /*c1f0*/  HMMA.16816.F32.BF16 R32, R20.reuse, R86, R48 ;  /* 0x000000561420723c */ /* 0x040fe20000041830 */
[----:B------:R-:W1:Y:S04]  /*c200*/  LDSM.16.M88.4 R48, [R192+0x3800] ;  /* 0x00380000c030783b */ /* 0x000e680000000200 */
[----:B------:R-:W-:Y:S03]  /*c210*/  LDSM.16.M88.4 R84, [R147+0x4000] ;  /* 0x004000009354783b */ /* 0x000fe60000000200 */
[C---:B--2---:R-:W-:Y:S08]  /*c220*/  HMMA.16816.F32.BF16 R44, R20.reuse, R52, R44 ;  /* 0x00000034142c723c */ /* 0x044ff0000004182c */
[C---:B------:R-:W-:Y:S08]  /*c230*/  HMMA.16816.F32.BF16 R40, R20.reuse, R54, R40 ;  /* 0x000000361428723c */ /* 0x040ff00000041828 */
[C---:B------:R-:W-:Y:S08]  /*c240*/  HMMA.16816.F32.BF16 R36, R20.reuse, R64, R36 ;  /* 0x000000401424723c */ /* 0x040ff00000041824 */
[----:B------:R-:W-:Y:S01]  /*c250*/  HMMA.16816.F32.BF16 R28, R20, R66, R28 ;  /* 0x00000042141c723c */ /* 0x000fe2000004181c */
[----:B------:R-:W2:Y:S07]  /*c260*/  LDSM.16.M88.4 R64, [R192+0x4000] ;  /* 0x00400000c040783b */ /* 0x000eae0000000200 */
[C---:B---3--:R-:W-:Y:S01]  /*c270*/  HMMA.16816.F32.BF16 R20, R24.reuse, R72, R8 ;  /* 0x000000481814723c */ /* 0x048fe20000041808 */
[----:B------:R-:W3:Y:S07]  /*c280*/  LDSM.16.M88.4 R8, [R198+0x8000] ;  /* 0x00800000c608783b */ /* 0x000eee0000000200 */
[C---:B------:R-:W-:Y:S01]  /*c290*/  HMMA.16816.F32.BF16 R32, R24.reuse, R74, R32 ;  /* 0x0000004a1820723c */ /* 0x040fe20000041820 */
[----:B------:R-:W-:Y:S07]  /*c2a0*/  LDSM.16.M88.4 R72, [R201+0x4000] ;  /* 0x00400000c948783b */ /* 0x000fee0000000200 */
[C---:B-----5:R-:W-:Y:S08]  /*c2b0*/  HMMA.16816.F32.BF16 R56, R24.reuse, R60, R44 ;  /* 0x0000003c1838723c */ /* 0x060ff0000004182c */
[C---:B------:R-:W-:Y:S01]  /*c2c0*/  HMMA.16816.F32.BF16 R40, R24.reuse, R62, R40 ;  /* 0x0000003e1828723c */ /* 0x040fe20000041828 */
[----:B------:R-:W5:Y:S07]  /*c2d0*/  LDSM.16.M88.4 R60, [R201+0x3800] ;  /* 0x00380000c93c783b */ /* 0x000f6e0000000200 */
[C---:B----4-:R-:W-:Y:S08]  /*c2e0*/  HMMA.16816.F32.BF16 R36, R24.reuse, R68, R36 ;  /* 0x000000441824723c */ /* 0x050ff00000041824 */
[----:B------:R-:W-:Y:S01]  /*c2f0*/  HMMA.16816.F32.BF16 R28, R24, R70, R28 ;  /* 0x00000046181c723c */ /* 0x000fe2000004181c */
[----:B------:R-:W-:Y:S07]  /*c300*/  LDSM.16.M88.4 R68, [R15+0x3000] ;  /* 0x003000000f44783b */ /* 0x000fee0000000200 */
[C---:B-1----:R-:W-:Y:S08]  /*c310*/  HMMA.16816.F32.BF16 R20, R16.reuse, R80, R20 ;  /* 0x000000501014723c */ /* 0x042ff00000041814 */
[C---:B------:R-:W-:Y:S01]  /*c320*/  HMMA.16816.F32.BF16 R24, R16.reuse, R82, R32 ;  /* 0x000000521018723c */ /* 0x040fe20000041820 */
[----:B------:R-:W-:Y:S04]  /*c330*/  LDSM.16.M88.4 R32, [R200+0x8000] ;  /* 0x00800000c820783b */ /* 0x000fe80000000200 */
[----:B------:R-:W1:Y:S03]  /*c340*/  LDSM.16.M88.4 R80, [R147+0x3000] ;  /* 0x003000009350783b */ /* 0x000e660000000200 */
[C---:B------:R-:W-:Y:S08]  /*c350*/  HMMA.16816.F32.BF16 R56, R16.reuse, R48, R56 ;  /* 0x000000301038723c */ /* 0x040ff00000041838 */
[C---:B------:R-:W-:Y:S08]  /*c360*/  HMMA.16816.F32.BF16 R48, R16.reuse, R50, R40 ;  /* 0x000000321030723c */ /* 0x040ff00000041828 */
[C---:B--2---:R-:W-:Y:S08]  /*c370*/  HMMA.16816.F32.BF16 R52, R16.reuse, R64, R36 ;  /* 0x000000401034723c */ /* 0x044ff00000041824 */
[----:B------:R-:W-:Y:S01]  /*c380*/  HMMA.16816.F32.BF16 R44, R16, R66, R28 ;  /* 0x00000042102c723c */ /* 0x000fe2000004181c */
[----:B------:R-:W2:Y:S04]  /*c390*/  LDSM.16.M88.4 R28, [R199+0x8000] ;  /* 0x00800000c71c783b */ /* 0x000ea80000000200 */
[----:B------:R-:W-:Y:S03]  /*c3a0*/  LDSM.16.M88.4 R64, [R192+0x4800] ;  /* 0x00480000c040783b */ /* 0x000fe60000000200 */
[C---:B---3--:R-:W-:Y:S01]  /*c3b0*/  HMMA.16816.F32.BF16 R16, R8.reuse, R76, R20 ;  /* 0x0000004c0810723c */ /* 0x048fe20000041814 */
[----:B------:R-:W3:Y:S07]  /*c3c0*/  LDSM.16.M88.4 R20, [R147+0x3800] ;  /* 0x003800009314783b */ /* 0x000eee0000000200 */
[C---:B------:R-:W-:Y:S01]  /*c3d0*/  HMMA.16816.F32.BF16 R36, R8.reuse, R78, R24 ;  /* 0x0000004e0824723c */ /* 0x040fe20000041818 */
[----:B------:R-:W4:Y:S04]  /*c3e0*/  LDSM.16.M88.4 R24, [R197+0xc000] ;  /* 0x00c00000c518783b */ /* 0x000f280000000200 */
[----:B------:R-:W-:Y:S03]  /*c3f0*/  LDSM.16.M88.4 R76, [R15+0x4800] ;  /* 0x004800000f4c783b */ /* 0x000fe60000000200 */
[----:B-----5:R-:W-:Y:S01]  /*c400*/  HMMA.16816.F32.BF16 R40, R8, R60, R56 ;  /* 0x0000003c0828723c */ /* 0x020fe20000041838 */
[----:B------:R-:W5:Y:S07]  /*c410*/  LDSM.16.M88.4 R56, [R15+0x3800] ;  /* 0x003800000f38783b */ /* 0x000f6e0000000200 */
[C---:B-1----:R-:W-:Y:S08]  /*c420*/  HMMA.16816.F32.BF16 R16, R32.reuse, R80, R16 ;  /* 0x000000502010723c */ /* 0x042ff00000041810 */
[----:B------:R-:W-:Y:S01]  /*c430*/  HMMA.16816.F32.BF16 R36, R32, R82, R36 ;  /* 0x000000522024723c */ /* 0x000fe20000041824 */
[----:B------:R-:W-:Y:S07]  /*c440*/  LDSM.16.M88.4 R80, [R192+0x5800] ;  /* 0x00580000c050783b */ /* 0x000fee0000000200 */
[C---:B------:R-:W-:Y:S08]  /*c450*/  HMMA.16816.F32.BF16 R48, R8.reuse, R62, R48 ;  /* 0x0000003e0830723c */ /* 0x040ff00000041830 */
[C---:B------:R-:W-:Y:S08]  /*c460*/  HMMA.16816.F32.BF16 R52, R8.reuse, R72, R52 ;  /* 0x000000480834723c */ /* 0x040ff00000041834 */
[----:B------:R-:W-:Y:S01]  /*c470*/  HMMA.16816.F32.BF16 R92, R8, R74, R44 ;  /* 0x0000004a085c723c */ /* 0x000fe2000004182c */
[----:B------:R-:W-:Y:S07]  /*c480*/  LDSM.16.M88.4 R72, [R192+0x5000] ;  /* 0x00500000c048783b */ /* 0x000fee0000000200 */
[----:B--2---:R-:W-:Y:S01]  /*c490*/  HMMA.16816.F32.BF16 R8, R28, R68, R16 ;  /* 0x000000441c08723c */ /* 0x004fe20000041810 */
[----:B------:R-:W-:Y:S07]  /*c4a0*/  LDSM.16.M88.4 R16, [R200+0xc000] ;  /* 0x00c00000c810783b */ /* 0x000fee0000000200 */
[----:B---3--:R-:W-:Y:S08]  /*c4b0*/  HMMA.16816.F32.BF16 R40, R32, R20, R40 ;  /* 0x000000142028723c */ /* 0x008ff00000041828 */
[----:B------:R-:W-:Y:S01]  /*c4c0*/  HMMA.16816.F32.BF16 R36, R28, R70, R36 ;  /* 0x000000461c24723c */ /* 0x000fe20000041824 */
[----:B------:R-:W-:Y:S07]  /*c4d0*/  LDSM.16.M88.4 R68, [R201+0x5000] ;  /* 0x00500000c944783b */ /* 0x000fee0000000200 */
[C---:B------:R-:W-:Y:S01]  /*c4e0*/  HMMA.16816.F32.BF16 R48, R32.reuse, R22, R48 ;  /* 0x000000162030723c */ /* 0x040fe20000041830 */
[----:B------:R-:W-:Y:S07]  /*c4f0*/  LDSM.16.M88.4 R20, [R198+0xc000] ;  /* 0x00c00000c614783b */ /* 0x000fee0000000200 */
[----:B------:R-:W-:Y:S01]  /*c500*/  HMMA.16816.F32.BF16 R88, R32, R84, R52 ;  /* 0x000000542058723c */ /* 0x000fe20000041834 */
[----:B------:R-:W1:Y:S07]  /*c510*/  LDSM.16.M88.4 R52, [R201+0x4800] ;  /* 0x00480000c934783b */ /* 0x000e6e0000000200 */
[----:B----4-:R-:W-:Y:S08]  /*c520*/  HMMA.16816.F32.BF16 R8, R24, R64, R8 ;  /* 0x000000401808723c */ /* 0x010ff00000041808 */
[----:B-----5:R-:W-:Y:S08]  /*c530*/  HMMA.16816.F32.BF16 R44, R28, R56, R40 ;  /* 0x000000381c2c723c */ /* 0x020ff00000041828 */
[----:B------:R-:W-:Y:S01]  /*c540*/  HMMA.16816.F32.BF16 R40, R24, R66, R36 ;  /* 0x000000421828723c */ /* 0x000fe20000041824 */
[----:B------:R-:W2:Y:S07]  /*c550*/  LDSM.16.M88.4 R64, [R15+0x4000] ;  /* 0x004000000f40783b */ /* 0x000eae0000000200 */
[----:B------:R-:W-:Y:S01]  /*c560*/  HMMA.16816.F32.BF16 R60, R28, R58, R48 ;  /* 0x0000003a1c3c723c */ /* 0x000fe20000041830 */
[----:B------:R-:W3:Y:S07]  /*c570*/  LDSM.16.M88.4 R56, [R147+0x4800] ;  /* 0x004800009338783b */ /* 0x000eee0000000200 */
[----:B------:R-:W-:Y:S01]  /*c580*/  HMMA.16816.F32.BF16 R32, R32, R86, R92 ;  /* 0x000000562020723c */ /* 0x000fe2000004185c */
[----:B------:R-:W-:Y:S07]  /*c590*/  LDSM.16.M88.4 R84, [R147+0x5000] ;  /* 0x005000009354783b */ /* 0x000fee0000000200 */
[----:B-1----:R-:W-:Y:S01]  /*c5a0*/  HMMA.16816.F32.BF16 R36, R20, R52, R8 ;  /* 0x000000341424723c */ /* 0x002fe20000041808 */
[----:B------:R-:W1:Y:S07]  /*c5b0*/  LDSM.16.M88.4 R8, [R199+0xc000] ;  /* 0x00c00000c708783b */ /* 0x000e6e0000000200 */
[----:B------:R-:W-:Y:S08]  /*c5c0*/  HMMA.16816.F32.BF16 R48, R24, R72, R44 ;  /* 0x000000481830723c */ /* 0x000ff0000004182c */
[----:B------:R-:W-:Y:S08]  /*c5d0*/  HMMA.16816.F32.BF16 R44, R20, R54, R40 ;  /* 0x00000036142c723c */ /* 0x000ff00000041828 */
[C---:B--2---:R-:W-:Y:S08]  /*c5e0*/  HMMA.16816.F32.BF16 R40, R28.reuse, R64, R88 ;  /* 0x000000401c28723c */ /* 0x044ff00000041858 */
[----:B------:R-:W-:Y:S08]  /*c5f0*/  HMMA.16816.F32.BF16 R28, R28, R66, R32 ;  /* 0x000000421c1c723c */ /* 0x000ff00000041820 */
[----:B---3--:R-:W-:Y:S08]  /*c600*/  HMMA.16816.F32.BF16 R36, R16, R56, R36 ;  /* 0x000000381024723c */ /* 0x008ff00000041824 */
[----:B------:R-:W-:Y:S01]  /*c610*/  HMMA.16816.F32.BF16 R52, R24, R74, R60 ;  /* 0x0000004a1834723c */ /* 0x000fe2000004183c */
[----:B------:R-:W2:Y:S04]  /*c620*/  LDSM.16.M88.4 R72, [R201+0x5800] ;  /* 0x00580000c948783b */ /* 0x000ea80000000200 */
[----:B------:R-:W3:Y:S03]  /*c630*/  LDSM.16.M88.4 R60, [R15+0x5000] ;  /* 0x005000000f3c783b */ /* 0x000ee60000000200 */
[----:B------:R-:W-:Y:S08]  /*c640*/  HMMA.16816.F32.BF16 R48, R20, R68, R48 ;  /* 0x000000441430723c */ /* 0x000ff00000041830 */
[C---:B------:R-:W-:Y:S08]  /*c650*/  HMMA.16816.F32.BF16 R32, R24.reuse, R80, R40 ;  /* 0x000000501820723c */ /* 0x040ff00000041828 */
[----:B------:R-:W-:Y:S08]  /*c660*/  HMMA.16816.F32.BF16 R24, R24, R82, R28 ;  /* 0x000000521818723c */ /* 0x000ff0000004181c */
[----:B------:R-:W-:Y:S08]  /*c670*/  HMMA.16816.F32.BF16 R44, R16, R58, R44 ;  /* 0x0000003a102c723c */ /* 0x000ff0000004182c */
[----:B-1----:R-:W-:Y:S08]  /*c680*/  HMMA.16816.F32.BF16 R56, R8, R76, R36 ;  /* 0x0000004c0838723c */ /* 0x002ff00000041824 */
[----:B------:R-:W-:Y:S08]  /*c690*/  HMMA.16816.F32.BF16 R36, R20, R70, R52 ;  /* 0x000000461424723c */ /* 0x000ff00000041834 */
[----:B------:R-:W-:Y:S01]  /*c6a0*/  HMMA.16816.F32.BF16 R40, R16, R84, R48 ;  /* 0x000000541028723c */ /* 0x000fe20000041830 */
[----:B------:R-:W1:Y:S07]  /*c6b0*/  LDSM.16.M88.4 R48, [R147+0x5800] ;  /* 0x005800009330783b */ /* 0x000e6e0000000200 */
[----:B--2---:R-:W-:Y:S01]  /*c6c0*/  HMMA.16816.F32.BF16 R28, R20, R72, R32 ;  /* 0x00000048141c723c */ /* 0x004fe20000041820 */
[----:B------:R-:W-:-:S02]  /*c6d0*/  FMUL.FTZ R56, R56, c[0x0][0x320] ;  /* 0x0000c80038387a20 */ /* 0x000fc40000410000 */
[----:B------:R-:W-:Y:S02]  /*c6e0*/  FMUL.FTZ R57, R57, c[0x0][0x320] ;  /* 0x0000c80039397a20 */ /* 0x000fe40000410000 */
[----:B------:R-:W-:Y:S02]  /*c6f0*/  FMUL.FTZ R58, R58, c[0x0][0x320] ;  /* 0x0000c8003a3a7a20 */ /* 0x000fe40000410000 */
[----:B------:R-:W-:Y:S01]  /*c700*/  FMUL.FTZ R59, R59, c[0x0][0x320] ;  /* 0x0000c8003b3b7a20 */ /* 0x000fe20000410000 */
[----:B------:R-:W-:Y:S01]  /*c710*/  HMMA.16816.F32.BF16 R20, R20, R74, R24 ;  /* 0x0000004a1414723c */ /* 0x000fe20000041818 */
[----:B------:R-:W2:Y:S07]  /*c720*/  MUFU.TANH R56, R56 ;  /* 0x0000003800387308 */ /* 0x000eae0000002400 */
[----:B------:R-:W-:Y:S01]  /*c730*/  HMMA.16816.F32.BF16 R32, R16, R86, R36 ;  /* 0x000000561020723c */ /* 0x000fe20000041824 */
[----:B------:R-:W4:Y:S07]  /*c740*/  MUFU.TANH R57, R57 ;  /* 0x0000003900397308 */ /* 0x000f2e0000002400 */
[----:B---3--:R-:W-:Y:S01]  /*c750*/  HMMA.16816.F32.BF16 R36, R8, R60, R40 ;  /* 0x0000003c0824723c */ /* 0x008fe20000041828 */
[----:B------:R-:W3:Y:S01]  /*c760*/  LDSM.16.M88.4 R40, [R15+0x5800] ;  /* 0x005800000f28783b */ /* 0x000ee20000000200 */
[----:B------:R-:W2:Y:S01]  /*c770*/  MUFU.TANH R58, R58 ;  /* 0x0000003a003a7308 */ /* 0x000ea20000002400 */
[----:B------:R-:W-:-:S05]  /*c780*/  DEPBAR.LE SB0, 0x0 ;  /* 0x000080000000791a */ /* 0x000fca0000000000 */
[----:B------:R-:W-:Y:S02]  /*c790*/  HMMA.16816.F32.BF16 R44, R8, R78, R44 ;  /* 0x0000004e082c723c */ /* 0x000fe4000004182c */
[----:B------:R-:W2:Y:S06]  /*c7a0*/  MUFU.TANH R59, R59 ;  /* 0x0000003b003b7308 */ /* 0x000eac0000002400 */
[C---:B-1----:R-:W-:Y:S08]  /*c7b0*/  HMMA.16816.F32.BF16 R24, R16.reuse, R48, R28 ;  /* 0x000000301018723c */ /* 0x042ff0000004181c */
[----:B------:R-:W-:Y:S01]  /*c7c0*/  HMMA.16816.F32.BF16 R16, R16, R50, R20 ;  /* 0x000000321010723c */ /* 0x000fe20000041814 */
        /* <DEDUP_REMOVED lines=10> */
[C---:B---3--:R-:W-:Y:S02]  /*c870*/  HMMA.16816.F32.BF16 R20, R8.reuse, R40, R24 ;  /* 0x000000280814723c */ /* 0x048fe40000041818 */
[----:B------:R3:W1:Y:S06]  /*c880*/  MUFU.TANH R52, R44 ;  /* 0x0000002c00347308 */ /* 0x00066c0000002400 */
[----:B------:R-:W-:Y:S02]  /*c890*/  HMMA.16816.F32.BF16 R8, R8, R42, R16 ;  /* 0x0000002a0808723c */ /* 0x000fe40000041810 */
[----:B------:R3:W1:Y:S06]  /*c8a0*/  MUFU.TANH R44, R36 ;  /* 0x00000024002c7308 */ /* 0x00066c0000002400 */
        /* <DEDUP_REMOVED lines=12> */
[----:B------:R3:W1:Y:S01]  /*c970*/  MUFU.TANH R28, R29 ;  /* 0x0000001d001c7308 */ /* 0x0006620000002400 */
[----:B------:R-:W-:Y:S02]  /*c980*/  FMUL.FTZ R10, R10, c[0x0][0x320] ;  /* 0x0000c8000a0a7a20 */ /* 0x000fe40000410000 */
[----:B------:R-:W-:-:S05]  /*c990*/  FMUL.FTZ R11, R11, c[0x0][0x320] ;  /* 0x0000c8000b0b7a20 */ /* 0x000fca0000410000 */
[----:B------:R3:W1:Y:S08]  /*c9a0*/  MUFU.TANH R36, R30 ;  /* 0x0000001e00247308 */ /* 0x0006700000002400 */
[----:B------:R-:W1:Y:S08]  /*c9b0*/  MUFU.TANH R46, R46 ;  /* 0x0000002e002e7308 */ /* 0x000e700000002400 */
[----:B------:R-:W1:Y:S08]  /*c9c0*/  MUFU.TANH R47, R47 ;  /* 0x0000002f002f7308 */ /* 0x000e700000002400 */
[----:B------:R-:W1:Y:S08]  /*c9d0*/  MUFU.TANH R38, R38 ;  /* 0x0000002600267308 */ /* 0x000e700000002400 */
[----:B------:R-:W1:Y:S08]  /*c9e0*/  MUFU.TANH R39, R39 ;  /* 0x0000002700277308 */ /* 0x000e700000002400 */
        /* <DEDUP_REMOVED lines=8> */
[----:B------:R3:W1:Y:S01]  /*ca70*/  MUFU.TANH R35, R11 ;  /* 0x0000000b00237308 */ /* 0x0006620000002400 */
[----:B------:R-:W-:Y:S06]  /*ca80*/  BAR.SYNC.DEFER_BLOCKING 0x0 ;  /* 0x0000000000007b1d */ /* 0x000fec0000010000 */
[----:B------:R-:W-:Y:S05]  /*ca90*/  @!P0 BRA `(.L_x_2362) ;  /* 0x000005f000008947 */ /* 0x000fea0003800000 */
[----:B--2-4-:R-:W2:Y:S04]  /*caa0*/  LDL R2, [R1+0x84] ;  /* 0x0000840001027983 */ /* 0x014ea80000100800 */
[----:B------:R-:W4:Y:S04]  /*cab0*/  LDL.64 R100, [R1+0x90] ;  /* 0x0000900001647983 */ /* 0x000f280000100a00 */
[----:B------:R-:W5:Y:S01]  /*cac0*/  LDL R4, [R1+0x9c] ;  /* 0x00009c0001047983 */ /* 0x000f620000100800 */
[----:B------:R-:W-:-:S02]  /*cad0*/  IMAD.MOV.U32 R0, RZ, RZ, 0x1 ;  /* 0x00000001ff007424 */ /* 0x000fc400078e00ff */
[----:B------:R-:W-:Y:S01]  /*cae0*/  IMAD.IADD R3, R251, 0x1, R241 ;  /* 0x00000001fb037824 */ /* 0x000fe200078e02f1 */
[----:B---3--:R-:W3:Y:S02]  /*caf0*/  LDL.64 R98, [R1+0x88] ;  /* 0x0000880001627983 */ /* 0x008ee40000100a00 */
[----:B------:R-:W-:Y:S02]  /*cb00*/  ISETP.NE.AND P0, PT, R0, c[0x0][0x2b8], PT ;  /* 0x0000ae0000007a0c */ /* 0x000fe40003f05270 */
[C---:B------:R-:W-:Y:S01]  /*cb10*/  ISETP.GT.AND P1, PT, R3.reuse, 0x2f, PT ;  /* 0x0000002f0300780c */ /* 0x040fe20003f24270 */
[----:B------:R-:W-:Y:S01]  /*cb20*/  IMAD.MOV.U32 R224, RZ, RZ, RZ ;  /* 0x000000ffffe07224 */ /* 0x000fe200078e00ff */
[----:B------:R-:W3:Y:S01]  /*cb30*/  LDL R13, [R1+0x98] ;  /* 0x00009800010d7983 */ /* 0x000ee20000100800 */
[----:B--2---:R-:W-:-:S04]  /*cb40*/  IADD3 R2, R3, R128, R2 ;  /* 0x0000008003027210 */ /* 0x004fc80007ffe002 */
[----:B------:R-:W-:-:S05]  /*cb50*/  IADD3 R2, R2, -0x30, RZ ;  /* 0xffffffd002027810 */ /* 0x000fca0007ffe0ff */
[----:B------:R-:W-:-:S04]  /*cb60*/  @P0 IMAD.HI.U32 R3, R2, c[0x0][0x2bc], RZ ;  /* 0x0000af0002030a27 */ /* 0x000fc800078e00ff */
[----:B------:R-:W-:Y:S01]  /*cb70*/  IMAD.MOV.U32 R0, RZ, RZ, R2 ;  /* 0x000000ffff007224 */ /* 0x000fe200078e0002 */
[----:B------:R-:W-:-:S04]  /*cb80*/  @P0 SHF.R.U32.HI R0, RZ, c[0x0][0x2c0], R3 ;  /* 0x0000b000ff000a19 */ /* 0x000fc80000011603 */
[----:B----4-:R-:W-:-:S04]  /*cb90*/  @!P1 IADD3 R3, P0, R0, R100, RZ ;  /* 0x0000006400039210 */ /* 0x010fc80007f1e0ff */
[----:B-----5:R-:W-:Y:S02]  /*cba0*/  @!P1 LEA.HI.X.SX32 R4, R0, R4, 0x1, P0 ;  /* 0x0000000400049211 */ /* 0x020fe400000f0eff */
[----:B------:R-:W-:-:S04]  /*cbb0*/  @!P1 LEA R8, P0, R3, c[0x0][0x2a0], 0x2 ;  /* 0x0000a80003089a11 */ /* 0x000fc800078010ff */
[----:B------:R-:W-:-:S05]  /*cbc0*/  @!P1 LEA.HI.X R9, R3, c[0x0][0x2a4], R4, 0x2, P0 ;  /* 0x0000a90003099a11 */ /* 0x000fca00000f1404 */
[----:B------:R-:W2:Y:S01]  /*cbd0*/  @!P1 LDG.E R224, [R8.64] ;  /* 0x0000000a08e09981 */ /* 0x000ea2000c1e1900 */
[----:B------:R-:W-:Y:S01]  /*cbe0*/  IMAD.MOV R226, RZ, RZ, -R0 ;  /* 0x000000ffffe27224 */ /* 0x000fe200078e0a00 */
[----:B------:R-:W-:-:S03]  /*cbf0*/  IADD3 R14, -R241, 0x30, RZ ;  /* 0x00000030f10e7810 */ /* 0x000fc60007ffe1ff */
        /* <DEDUP_REMOVED lines=8> */
[----:B------:R-:W-:-:S04]  /*cc80*/  IMAD R0, R0, c[0x0][0x1f0], RZ ;  /* 0x00007c0000007a24 */ /* 0x000fc800078e02ff */
[----:B------:R-:W-:Y:S01]  /*cc90*/  IMAD R6, R224, c[0x0][0x1f4], R0 ;  /* 0x00007d00e0067a24 */ /* 0x000fe200078e0200 */
[----:B---3--:R-:W-:-:S04]  /*cca0*/  IADD3 R0, P0, R98, R2, RZ ;  /* 0x0000000262007210 */ /* 0x008fc80007f1e0ff */
[----:B------:R-:W-:Y:S02]  /*ccb0*/  IADD3.X R6, R13, R3, R6, P0, !PT ;  /* 0x000000030d067210 */ /* 0x000fe400007fe406 */
[----:B------:R-:W-:-:S04]  /*ccc0*/  LEA R13, P0, R0, c[0x0][0x1c8], 0x1 ;  /* 0x00007200000d7a11 */ /* 0x000fc800078008ff */
[----:B------:R-:W-:Y:S02]  /*ccd0*/  LEA.HI.X R6, R0, c[0x0][0x1cc], R6, 0x1, P0 ;  /* 0x0000730000067a11 */ /* 0x000fe400000f0c06 */
[----:B------:R-:W-:Y:S01]  /*cce0*/  ISETP.GE.AND P0, PT, R14, 0x1, PT ;  /* 0x000000010e00780c */ /* 0x000fe20003f06270 */
[----:B------:R-:W-:Y:S10]  /*ccf0*/  BRA.DIV ~URZ, `(.L_x_2363) ;  /* 0x00013bb27f007947 */ /* 0x000ff4000b800000 */
[----:B------:R2:W3:Y:S02]  /*cd00*/  SHFL.IDX PT, R4, R6, RZ, 0x181f ;  /* 0x00181fff06047589 */ /* 0x0004e400000e0000 */
.L_x_2524:
[----:B------:R-:W-:Y:S05]  /*cd10*/  BRA.DIV ~URZ, `(.L_x_2364) ;  /* 0x00013c027f007947 */ /* 0x000fea000b800000 */
[----:B------:R4:W2:Y:S02]  /*cd20*/  SHFL.IDX PT, R0, R13, RZ, 0x181f ;  /* 0x00181fff0d007589 */ /* 0x0008a400000e0000 */
.L_x_2525:
[----:B------:R-:W-:Y:S01]  /*cd30*/  BSSY B0, `(.L_x_2365) ;  /* 0x0000019000007945 */ /* 0x000fe20003800000 */
[----:B------:R-:W-:Y:S05]  /*cd40*/  @!P0 BRA `(.L_x_2366) ;  /* 0x0000017000008947 */ /* 0x000fea0003800000 */
[----:B------:R-:W-:Y:S02]  /*cd50*/  SHF.R.S32.HI R2, RZ, 0x1f, R215 ;  /* 0x0000001fff027819 */ /* 0x000fe400000114d7 */
[C---:B--2---:R-:W-:Y:S02]  /*cd60*/  LEA R16, P0, R215.reuse, R0, 0x1 ;  /* 0x00000000d7107211 */ /* 0x044fe400078008ff */
[C---:B------:R-:W-:Y:S02]  /*cd70*/  IADD3 R22, R215.reuse, 0x40, RZ ;  /* 0x00000040d7167810 */ /* 0x040fe40007ffe0ff */
[----:B---3--:R-:W-:-:S02]  /*cd80*/  LEA.HI.X R17, R215, R4, R2, 0x1, P0 ;  /* 0x00000004d7117211 */ /* 0x008fc400000f0c02 */
[C---:B------:R-:W-:Y:S02]  /*cd90*/  LEA R10, P0, R232.reuse, R0, 0x1 ;  /* 0x00000000e80a7211 */ /* 0x040fe400078008ff */
[C---:B------:R-:W-:Y:S02]  /*cda0*/  IADD3 R20, R215.reuse, 0x80, RZ ;  /* 0x00000080d7147810 */ /* 0x040fe40007ffe0ff */
[C---:B------:R-:W-:Y:S02]  /*cdb0*/  IADD3 R18, R215.reuse, 0xc0, RZ ;  /* 0x000000c0d7127810 */ /* 0x040fe40007ffe0ff */
[----:B------:R-:W-:Y:S02]  /*cdc0*/  ISETP.GE.AND P4, PT, R215, c[0x0][0x1d4], PT ;  /* 0x00007500d7007a0c */ /* 0x000fe40003f86270 */
[----:B------:R-:W-:Y:S02]  /*cdd0*/  LEA.HI.X R11, R232, R4, R244, 0x1, P0 ;  /* 0x00000004e80b7211 */ /* 0x000fe400000f0cf4 */
[----:B------:R-:W-:-:S02]  /*cde0*/  ISETP.GE.AND P3, PT, R22, c[0x0][0x1d4], PT ;  /* 0x0000750016007a0c */ /* 0x000fc40003f66270 */
[C---:B------:R-:W-:Y:S02]  /*cdf0*/  LEA R8, P0, R231.reuse, R0, 0x1 ;  /* 0x00000000e7087211 */ /* 0x040fe400078008ff */
[----:B------:R-:W-:Y:S02]  /*ce00*/  ISETP.GE.AND P2, PT, R20, c[0x0][0x1d4], PT ;  /* 0x0000750014007a0c */ /* 0x000fe40003f46270 */
[----:B------:R-:W-:Y:S02]  /*ce10*/  ISETP.GE.AND P1, PT, R18, c[0x0][0x1d4], PT ;  /* 0x0000750012007a0c */ /* 0x000fe40003f26270 */
[----:B------:R-:W-:Y:S01]  /*ce20*/  LEA.HI.X R9, R231, R4, R243, 0x1, P0 ;  /* 0x00000004e7097211 */ /* 0x000fe200000f0cf3 */
[----:B------:R-:W-:Y:S01]  /*ce30*/  @!PT LDS RZ, [RZ] ;  /* 0x00000000fffff984 */ /* 0x000fe20000000800 */
[----:B------:R-:W-:Y:S01]  /*ce40*/  @!PT LDS RZ, [RZ] ;  /* 0x00000000fffff984 */ /* 0x000fe20000000800 */
[----:B------:R-:W-:Y:S01]  /*ce50*/  @!PT LDS RZ, [RZ] ;  /* 0x00000000fffff984 */ /* 0x000fe20000000800 */
[----:B------:R2:W-:Y:S01]  /*ce60*/  LDGSTS.E.BYPASS.LTC128B.128 [R214+0xa080], [R16.64], !P4 ;  /* 0x0a08000010d67fae */ /* 0x0005e2000e101d4a */
[----:B------:R-:W-:-:S03]  /*ce70*/  LEA R2, P0, R230, R0, 0x1 ;  /* 0x00000000e6027211 */ /* 0x000fc600078008ff */
[----:B------:R2:W-:Y:S01]  /*ce80*/  LDGSTS.E.BYPASS.LTC128B.128 [R214+0xb880], [R10.64], !P3 ;  /* 0x0b8800000ad67fae */ /* 0x0005e2000d901d4a */
[----:B------:R-:W-:-:S03]  /*ce90*/  LEA.HI.X R3, R230, R4, R242, 0x1, P0 ;  /* 0x00000004e6037211 */ /* 0x000fc600000f0cf2 */
[----:B------:R2:W-:Y:S04]  /*cea0*/  LDGSTS.E.BYPASS.LTC128B.128 [R214+0xd080], [R8.64], !P2 ;  /* 0x0d08000008d67fae */ /* 0x0005e8000d101d4a */
[----:B------:R2:W-:Y:S02]  /*ceb0*/  LDGSTS.E.BYPASS.LTC128B.128 [R214+0xe880], [R2.64], !P1 ;  /* 0x0e88000002d67fae */ /* 0x0005e4000c901d4a */
.L_x_2366:
[----:B------:R-:W-:Y:S05]  /*cec0*/  BSYNC B0 ;  /* 0x0000000000007941 */ /* 0x000fea0003800000 */
.L_x_2365:
[----:B------:R-:W-:Y:S05]  /*ced0*/  BRA.DIV ~URZ, `(.L_x_2367) ;  /* 0x00013ab27f007947 */ /* 0x000fea000b800000 */
[----:B---3--:R3:W4:Y:S04]  /*cee0*/  SHFL.IDX PT, R4, R6, 0x1, 0x181f ;  /* 0x00381f0006047f89 */ /* 0x00872800000e0000 */
[----:B--2---:R3:W2:Y:S02]  /*cef0*/  SHFL.IDX PT, R0, R13, 0x1, 0x181f ;  /* 0x00381f000d007f89 */ /* 0x0046a400000e0000 */
.L_x_2526:
[----:B------:R-:W-:-:S13]  /*cf00*/  ISETP.GE.AND P0, PT, R14, 0x21, PT ;  /* 0x000000210e00780c */ /* 0x000fda0003f06270 */
[----:B------:R-:W-:Y:S05]  /*cf10*/  @!P0 BRA `(.L_x_2362) ;  /* 0x0000017000008947 */ /* 0x000fea0003800000 */
[----:B------:R-:W-:Y:S02]  /*cf20*/  SHF.R.S32.HI R2, RZ, 0x1f, R215 ;  /* 0x0000001fff027819 */ /* 0x000fe400000114d7 */
[C---:B--2---:R-:W-:Y:S02]  /*cf30*/  LEA R16, P0, R215.reuse, R0, 0x1 ;  /* 0x00000000d7107211 */ /* 0x044fe400078008ff */
[C---:B------:R-:W-:Y:S02]  /*cf40*/  IADD3 R18, R215.reuse, 0x40, RZ ;  /* 0x00000040d7127810 */ /* 0x040fe40007ffe0ff */
[C---:B----4-:R-:W-:Y:S02]  /*cf50*/  LEA.HI.X R17, R215.reuse, R4, R2, 0x1, P0 ;  /* 0x00000004d7117211 */ /* 0x050fe400000f0c02 */
[----:B------:R-:W-:Y:S02]  /*cf60*/  LEA R10, P0, R232, R0, 0x1 ;  /* 0x00000000e80a7211 */ /* 0x000fe400078008ff */
[----:B---3--:R-:W-:-:S02]  /*cf70*/  IADD3 R13, R215, 0x80, RZ ;  /* 0x00000080d70d7810 */ /* 0x008fc40007ffe0ff */
[C---:B------:R-:W-:Y:S02]  /*cf80*/  IADD3 R6, R215.reuse, 0xc0, RZ ;  /* 0x000000c0d7067810 */ /* 0x040fe40007ffe0ff */
[----:B------:R-:W-:Y:S02]  /*cf90*/  ISETP.GE.AND P4, PT, R215, c[0x0][0x1d4], PT ;  /* 0x00007500d7007a0c */ /* 0x000fe40003f86270 */
[----:B------:R-:W-:Y:S02]  /*cfa0*/  LEA.HI.X R11, R232, R4, R244, 0x1, P0 ;  /* 0x00000004e80b7211 */ /* 0x000fe400000f0cf4 */
[----:B------:R-:W-:Y:S02]  /*cfb0*/  ISETP.GE.AND P3, PT, R18, c[0x0][0x1d4], PT ;  /* 0x0000750012007a0c */ /* 0x000fe40003f66270 */
[----:B------:R-:W-:Y:S02]  /*cfc0*/  LEA R8, P0, R231, R0, 0x1 ;  /* 0x00000000e7087211 */ /* 0x000fe400078008ff */
[----:B------:R-:W-:-:S02]  /*cfd0*/  ISETP.GE.AND P2, PT, R13, c[0x0][0x1d4], PT ;  /* 0x000075000d007a0c */ /* 0x000fc40003f46270 */
        /* <DEDUP_REMOVED lines=11> */
.L_x_2362:
[----:B--2-4-:R-:W-:Y:S05]  /*d090*/  BSYNC B1 ;  /* 0x0000000000017941 */ /* 0x014fea0003800000 */
.L_x_2361:
[----:B---3--:R-:W2:Y:S01]  /*d0a0*/  LDL R9, [R1+0x4] ;  /* 0x0000040001097983 */ /* 0x008ea20000100800 */
[----:B------:R-:W-:Y:S01]  /*d0b0*/  SHF.R.S32.HI R0, RZ, 0x1f, R96 ;  /* 0x0000001fff007819 */ /* 0x000fe20000011460 */
[----:B------:R-:W-:Y:S02]  /*d0c0*/  IMAD.MOV.U32 R11, RZ, RZ, 0x1 ;  /* 0x00000001ff0b7424 */ /* 0x000fe400078e00ff */
[----:B------:R-:W0:Y:S01]  /*d0d0*/  LDGDEPBAR ;  /* 0x00000000000079af */ /* 0x000e220000000000 */
[CC--:B------:R-:W-:Y:S02]  /*d0e0*/  LEA.HI R2, R0.reuse, R96.reuse, RZ, 0x2 ;  /* 0x0000006000027211 */ /* 0x0c0fe400078f10ff */
[----:B------:R-:W-:-:S02]  /*d0f0*/  LEA.HI R0, R0, R96, RZ, 0x5 ;  /* 0x0000006000007211 */ /* 0x000fc400078f28ff */
[----:B------:R-:W-:Y:S02]  /*d100*/  LOP3.LUT R2, R2, 0xfffffffc, RZ, 0xc0, !PT ;  /* 0xfffffffc02027812 */ /* 0x000fe400078ec0ff */
[----:B------:R-:W-:Y:S02]  /*d110*/  LOP3.LUT R3, R0, 0xffffffe0, RZ, 0xc0, !PT ;  /* 0xffffffe000037812 */ /* 0x000fe400078ec0ff */
[----:B------:R-:W-:Y:S01]  /*d120*/  SHF.R.S32.HI R4, RZ, 0x5, R0 ;  /* 0x00000005ff047819 */ /* 0x000fe20000011400 */
[C---:B------:R-:W-:Y:S01]  /*d130*/  IMAD.IADD R2, R96.reuse, 0x1, -R2 ;  /* 0x0000000160027824 */ /* 0x040fe200078e0a02 */
[----:B------:R-:W-:Y:S01]  /*d140*/  SHF.R.S32.HI R6, RZ, 0x1f, R0 ;  /* 0x0000001fff067819 */ /* 0x000fe20000011400 */
[----:B------:R-:W-:Y:S01]  /*d150*/  IMAD.IADD R0, R96, 0x1, -R3 ;  /* 0x0000000160007824 */ /* 0x000fe200078e0a03 */
[----:B------:R-:W-:Y:S02]  /*d160*/  ISETP.NE.AND P0, PT, R11, c[0x0][0x2c4], PT ;  /* 0x0000b1000b007a0c */ /* 0x000fe40003f05270 */
[----:B------:R-:W-:-:S02]  /*d170*/  LEA.HI R6, R6, R4, RZ, 0x3 ;  /* 0x0000000406067211 */ /* 0x000fc400078f18ff */
[----:B------:R-:W-:Y:S02]  /*d180*/  LEA.HI R3, R2, R2, RZ, 0x1 ;  /* 0x0000000202037211 */ /* 0x000fe400078f08ff */
[----:B------:R-:W-:Y:S02]  /*d190*/  LOP3.LUT R8, R6, 0xffffff8, RZ, 0xc0, !PT ;  /* 0x0ffffff806087812 */ /* 0x000fe400078ec0ff */
[----:B------:R-:W-:Y:S02]  /*d1a0*/  SHF.R.S32.HI R10, RZ, 0x1f, R0 ;  /* 0x0000001fff0a7819 */ /* 0x000fe40000011400 */
[----:B------:R-:W-:Y:S01]  /*d1b0*/  LOP3.LUT R6, R3, 0x1ffffffe, RZ, 0xc0, !PT ;  /* 0x1ffffffe03067812 */ /* 0x000fe200078ec0ff */
[----:B------:R-:W-:Y:S01]  /*d1c0*/  IMAD.IADD R4, R4, 0x1, -R8 ;  /* 0x0000000104047824 */ /* 0x000fe200078e0a08 */
[----:B------:R-:W-:Y:S02]  /*d1d0*/  LEA.HI R3, R10, R0, RZ, 0x2 ;  /* 0x000000000a037211 */ /* 0x000fe400078f10ff */
[----:B------:R-:W-:Y:S01]  /*d1e0*/  LOP3.LUT R8, RZ, c[0x0][0x324], RZ, 0x33, !PT ;  /* 0x0000c900ff087a12 */ /* 0x000fe200078e33ff */
[----:B------:R-:W-:Y:S01]  /*d1f0*/  IMAD.SHL.U32 R13, R4, 0x10, RZ ;  /* 0x00000010040d7824 */ /* 0x000fe200078e00ff */
[----:B------:R-:W-:Y:S01]  /*d200*/  SHF.R.S32.HI R14, RZ, 0x2, R3 ;  /* 0x00000002ff0e7819 */ /* 0x000fe20000011403 */
[----:B------:R-:W-:Y:S01]  /*d210*/  IMAD.IADD R2, R2, 0x1, -R6 ;  /* 0x0000000102027824 */ /* 0x000fe200078e0a06 */
[----:B------:R-:W-:-:S02]  /*d220*/  LOP3.LUT R3, R3, 0x7ffffffc, RZ, 0xc0, !PT ;  /* 0x7ffffffc03037812 */ /* 0x000fc400078ec0ff */
[----:B------:R-:W-:Y:S01]  /*d230*/  STL [R1+0x7c], R13 ;  /* 0x00007c0d01007387 */ /* 0x000fe20000100800 */
[----:B------:R-:W-:Y:S02]  /*d240*/  IMAD.SHL.U32 R6, R2, 0x8, RZ ;  /* 0x0000000802067824 */ /* 0x000fe400078e00ff */
[----:B------:R-:W-:Y:S01]  /*d250*/  IMAD.IADD R2, R0, 0x1, -R3 ;  /* 0x0000000100027824 */ /* 0x000fe200078e0a03 */
[----:B------:R-:W-:Y:S01]  /*d260*/  STL [R1+0x80], R14 ;  /* 0x0000800e01007387 */ /* 0x000fe20000100800 */
[C---:B------:R-:W-:Y:S02]  /*d270*/  IMAD.IADD R0, R97.reuse, 0x1, R5 ;  /* 0x0000000161007824 */ /* 0x040fe400078e0205 */
[----:B------:R-:W-:Y:S01]  /*d280*/  IMAD.SHL.U32 R246, R2, 0x2, RZ ;  /* 0x0000000202f67824 */ /* 0x000fe200078e00ff */
[----:B------:R3:W-:Y:S03]  /*d290*/  STL [R1+0x78], R6 ;  /* 0x0000780601007387 */ /* 0x0007e60000100800 */
[----:B------:R-:W-:Y:S01]  /*d2a0*/  IMAD.IADD R10, R97, 0x1, -R246 ;  /* 0x00000001610a7824 */ /* 0x000fe200078e0af6 */
[----:B------:R-:W-:-:S05]  /*d2b0*/  IADD3 R2, -R246, 0x1, R0 ;  /* 0x00000001f6027810 */ /* 0x000fca0007ffe100 */
[----:B------:R-:W-:-:S04]  /*d2c0*/  IMAD.IADD R2, R2, 0x1, -R240 ;  /* 0x0000000102027824 */ /* 0x000fc800078e0af0 */
[----:B------:R-:W-:Y:S02]  /*d2d0*/  IMAD.IADD R8, R2, 0x1, R8 ;  /* 0x0000000102087824 */ /* 0x000fe400078e0208 */
[----:B--2---:R-:W-:Y:S02]  /*d2e0*/  IMAD R4, R9, 0x80, R14 ;  /* 0x0000008009047824 */ /* 0x004fe400078e020e */
[----:B------:R-:W-:-:S03]  /*d2f0*/  IMAD.IADD R9, R0, 0x1, -R246 ;  /* 0x0000000100097824 */ /* 0x000fc600078e0af6 */
[----:B------:R-:W-:Y:S02]  /*d300*/  IADD3 R4, R6, R4, R13 ;  /* 0x0000000406047210 */ /* 0x000fe40007ffe00d */
[----:B---3--:R-:W-:-:S03]  /*d310*/  IADD3 R6, R2, c[0x0][0x328], RZ ;  /* 0x0000ca0002067a10 */ /* 0x008fc60007ffe0ff */
[----:B------:R-:W-:-:S05]  /*d320*/  @P0 IMAD.HI.U32 R3, R4, c[0x0][0x2c8], RZ ;  /* 0x0000b20004030a27 */ /* 0x000fca00078e00ff */
[----:B------:R-:W-:Y:S01]  /*d330*/  @P0 SHF.R.U32.HI R4, RZ, c[0x0][0x2cc], R3 ;  /* 0x0000b300ff040a19 */ /* 0x000fe20000011603 */
[----:B------:R-:W-:Y:S05]  /*d340*/  BRA.DIV ~URZ, `(.L_x_2368) ;  /* 0x000137127f007947 */ /* 0x000fea000b800000 */
[----:B------:R2:W3:Y:S02]  /*d350*/  SHFL.IDX PT, R3, R4, RZ, 0x1c1f ;  /* 0x001c1fff04037589 */ /* 0x0004e400000e0000 */
.L_x_2527:
[----:B------:R-:W-:Y:S01]  /*d360*/  IMAD.MOV.U32 R13, RZ, RZ, 0x1 ;  /* 0x00000001ff0d7424 */ /* 0x000fe200078e00ff */
[----:B------:R-:W-:Y:S01]  /*d370*/  LOP3.LUT R213, R213, 0xffffefff, RZ, 0xc0, !PT ;  /* 0xffffefffd5d57812 */ /* 0x000fe200078ec0ff */
[--C-:B---3--:R-:W-:Y:S02]  /*d380*/  IMAD.IADD R2, R6, 0x1, R3.reuse ;  /* 0x0000000106027824 */ /* 0x108fe400078e0203 */
[----:B------:R-:W-:Y:S01]  /*d390*/  IMAD.IADD R0, R8, 0x1, R3 ;  /* 0x0000000108007824 */ /* 0x000fe200078e0203 */
[----:B------:R-:W-:Y:S02]  /*d3a0*/  ISETP.LE.AND P0, PT, R13, c[0x0][0x32c], PT ;  /* 0x0000cb000d007a0c */ /* 0x000fe40003f03270 */
[----:B------:R-:W-:-:S11]  /*d3b0*/  IMNMX R2, R9, R2, PT ;  /* 0x0000000209027217 */ /* 0x000fd60003800200 */
[----:B------:R-:W-:Y:S01]  /*d3c0*/  @P0 LOP3.LUT R213, R213, 0x1000, RZ, 0xfc, !PT ;  /* 0x00001000d5d50812 */ /* 0x000fe200078efcff */
[----:B------:R-:W-:Y:S05]  /*d3d0*/  @!P0 BRA `(.L_x_2369) ;  /* 0x0000012000008947 */ /* 0x000fea0003800000 */
[----:B------:R-:W-:Y:S01]  /*d3e0*/  IADD3 R3, -R240, R5, R3 ;  /* 0x00000005f0037210 */ /* 0x000fe20007ffe103 */
[----:B------:R-:W-:Y:S03]  /*d3f0*/  BSSY B0, `(.L_x_2370) ;  /* 0x000000c000007945 */ /* 0x000fe60003800000 */
[----:B------:R-:W-:-:S13]  /*d400*/  ISETP.GT.AND P0, PT, R3, -0x1, PT ;  /* 0xffffffff0300780c */ /* 0x000fda0003f04270 */
[----:B------:R-:W-:Y:S05]  /*d410*/  @P0 BRA `(.L_x_2371) ;  /* 0x0000006000000947 */ /* 0x000fea0003800000 */
[----:B------:R-:W-:Y:S02]  /*d420*/  ISETP.NE.AND P0, PT, R13, c[0x0][0x32c], PT ;  /* 0x0000cb000d007a0c */ /* 0x000fe40003f05270 */
[----:B------:R-:W-:-:S11]  /*d430*/  LOP3.LUT R3, RZ, R3, RZ, 0x33, !PT ;  /* 0x00000003ff037212 */ /* 0x000fd600078e33ff */
[----:B------:R-:W-:-:S05]  /*d440*/  @P0 IMAD.HI.U32 R11, R3, c[0x0][0x330], RZ ;  /* 0x0000cc00030b0a27 */ /* 0x000fca00078e00ff */
[----:B------:R-:W-:-:S04]  /*d450*/  @P0 SHF.R.U32.HI R3, RZ, c[0x0][0x334], R11 ;  /* 0x0000cd00ff030a19 */ /* 0x000fc8000001160b */
[----:B------:R-:W-:Y:S01]  /*d460*/  LOP3.LUT R3, RZ, R3, RZ, 0x33, !PT ;  /* 0x00000003ff037212 */ /* 0x000fe200078e33ff */
[----:B------:R-:W-:Y:S05]  /*d470*/  BRA `(.L_x_2372) ;  /* 0x0000003000007947 */ /* 0x000fea0003800000 */
.L_x_2371:
[----:B------:R-:W-:-:S13]  /*d480*/  ISETP.NE.AND P0, PT, R13, c[0x0][0x32c], PT ;  /* 0x0000cb000d007a0c */ /* 0x000fda0003f05270 */
[----:B------:R-:W-:-:S05]  /*d490*/  @P0 IMAD.HI.U32 R11, R3, c[0x0][0x330], RZ ;  /* 0x0000cc00030b0a27 */ /* 0x000fca00078e00ff */
[----:B------:R-:W-:Y:S02]  /*d4a0*/  @P0 SHF.R.U32.HI R3, RZ, c[0x0][0x334], R11 ;  /* 0x0000cd00ff030a19 */ /* 0x000fe4000001160b */
.L_x_2372:
[----:B------:R-:W-:Y:S05]  /*d4b0*/  BSYNC B0 ;  /* 0x0000000000007941 */ /* 0x000fea0003800000 */
.L_x_2370:
[----:B------:R-:W-:-:S05]  /*d4c0*/  IMAD R3, R3, c[0x0][0x32c], R10 ;  /* 0x0000cb0003037a24 */ /* 0x000fca00078e020a */
[----:B------:R-:W-:Y:S02]  /*d4d0*/  IADD3 R11, R3, c[0x0][0x32c], RZ ;  /* 0x0000cb00030b7a10 */ /* 0x000fe40007ffe0ff */
[----:B------:R-:W-:Y:S02]  /*d4e0*/  IMNMX R0, R0, R3, !PT ;  /* 0x0000000300007217 */ /* 0x000fe40007800200 */
[----:B------:R-:W-:Y:S02]  /*d4f0*/  IMNMX R2, R2, R11, PT ;  /* 0x0000000b02027217 */ /* 0x000fe40003800200 */
.L_x_2369:
[----:B------:R-:W-:Y:S02]  /*d500*/  ISETP.GE.AND P0, PT, R97, 0x2, PT ;  /* 0x000000026100780c */ /* 0x000fe40003f06270 */
[----:B------:R-:W-:Y:S02]  /*d510*/  LOP3.LUT R213, R213, 0xfffffff7, RZ, 0xc0, !PT ;  /* 0xfffffff7d5d57812 */ /* 0x000fe400078ec0ff */
[C---:B------:R-:W-:Y:S02]  /*d520*/  ISETP.GE.AND P1, PT, R97.reuse, 0x9, PT ;  /* 0x000000096100780c */ /* 0x040fe40003f26270 */
[----:B------:R-:W-:-:S02]  /*d530*/  ISETP.GE.AND P6, PT, R97, 0x12, PT ;  /* 0x000000126100780c */ /* 0x000fc40003fc6270 */
[C---:B------:R-:W-:Y:S02]  /*d540*/  ISETP.GE.AND P5, PT, R97.reuse, 0x19, PT ;  /* 0x000000196100780c */ /* 0x040fe40003fa6270 */
[C---:B------:R-:W-:Y:S02]  /*d550*/  ISETP.GE.AND P4, PT, R97.reuse, 0x1a, PT ;  /* 0x0000001a6100780c */ /* 0x040fe40003f86270 */
[----:B------:R-:W-:Y:S02]  /*d560*/  ISETP.GE.AND P3, PT, R97, 0x21, PT ;  /* 0x000000216100780c */ /* 0x000fe40003f66270 */
[----:B------:R-:W-:Y:S02]  /*d570*/  @P0 LOP3.LUT R213, R213, 0x8, RZ, 0xfc, !PT ;  /* 0x00000008d5d50812 */ /* 0x000fe400078efcff */
[----:B------:R-:W-:Y:S02]  /*d580*/  ISETP.GT.AND P0, PT, R0, 0x1, !P0 ;  /* 0x000000010000780c */ /* 0x000fe40004704270 */
[----:B------:R-:W-:-:S02]  /*d590*/  LOP3.LUT R213, R213, 0xfffffffb, RZ, 0xc0, !PT ;  /* 0xfffffffbd5d57812 */ /* 0x000fc400078ec0ff */
[----:B------:R-:W-:Y:S02]  /*d5a0*/  ISETP.LT.OR P0, PT, R2, 0x2, P0 ;  /* 0x000000020200780c */ /* 0x000fe40000701670 */
[----:B------:R-:W-:Y:S02]  /*d5b0*/  @P1 LOP3.LUT R213, R213, 0x4, RZ, 0xfc, !PT ;  /* 0x00000004d5d51812 */ /* 0x000fe400078efcff */
[----:B------:R-:W-:Y:S02]  /*d5c0*/  FSEL R20, R57, -INF , !P0 ;  /* 0xff80000039147808 */ /* 0x000fe40004000000 */
[----:B------:R-:W-:Y:S02]  /*d5d0*/  ISETP.GT.AND P0, PT, R0, 0x8, !P1 ;  /* 0x000000080000780c */ /* 0x000fe40004f04270 */
[----:B------:R-:W-:Y:S02]  /*d5e0*/  ISETP.GE.AND P1, PT, R97, 0xa, PT ;  /* 0x0000000a6100780c */ /* 0x000fe40003f26270 */
[----:B------:R-:W-:-:S02]  /*d5f0*/  ISETP.LT.OR P0, PT, R2, 0x9, P0 ;  /* 0x000000090200780c */ /* 0x000fc40000701670 */
[----:B------:R-:W-:Y:S02]  /*d600*/  LOP3.LUT R213, R213, 0xfffffffd, RZ, 0xc0, !PT ;  /* 0xfffffffdd5d57812 */ /* 0x000fe400078ec0ff */
[----:B-1----:R-:W-:Y:S02]  /*d610*/  FSEL R22, R52, -INF , !P0 ;  /* 0xff80000034167808 */ /* 0x002fe40004000000 */
[----:B------:R-:W-:Y:S02]  /*d620*/  ISETP.GT.AND P0, PT, R0, 0x9, !P1 ;  /* 0x000000090000780c */ /* 0x000fe40004f04270 */
[----:B------:R-:W-:Y:S02]  /*d630*/  ISETP.GE.AND P2, PT, R97, 0x22, PT ;  /* 0x000000226100780c */ /* 0x000fe40003f46270 */
[----:B------:R-:W-:Y:S02]  /*d640*/  ISETP.LT.OR P0, PT, R2, 0xa, P0 ;  /* 0x0000000a0200780c */ /* 0x000fe40000701670 */
[----:B------:R-:W-:-:S02]  /*d650*/  @P1 LOP3.LUT R213, R213, 0x2, RZ, 0xfc, !PT ;  /* 0x00000002d5d51812 */ /* 0x000fc400078efcff */
[----:B------:R-:W-:Y:S02]  /*d660*/  ISETP.GE.AND P1, PT, R97, 0x11, PT ;  /* 0x000000116100780c */ /* 0x000fe40003f26270 */
[----:B------:R-:W-:Y:S02]  /*d670*/  FSEL R23, R45, -INF , !P0 ;  /* 0xff8000002d177808 */ /* 0x000fe40004000000 */
[----:B------:R-:W-:Y:S02]  /*d680*/  ISETP.GT.AND P0, PT, R0, 0x10, !P1 ;  /* 0x000000100000780c */ /* 0x000fe40004f04270 */
[----:B------:R-:W-:Y:S02]  /*d690*/  LOP3.LUT R213, R213, 0xfffffffe, RZ, 0xc0, !PT ;  /* 0xfffffffed5d57812 */ /* 0x000fe400078ec0ff */
        /* <DEDUP_REMOVED lines=31> */
[----:B------:R-:W-:-:S04]  /*d890*/  ISETP.GT.AND P0, PT, R0, 0x29, !P0 ;  /* 0x000000290000780c */ /* 0x000fc80004704270 */
[----:B------:R-:W-:-:S04]  /*d8a0*/  ISETP.LT.OR P0, PT, R2, 0x2a, P0 ;  /* 0x0000002a0200780c */ /* 0x000fc80000701670 */
[----:B------:R-:W-:Y:S01]  /*d8b0*/  FSEL R32, R32, -INF , !P0 ;  /* 0xff80000020207808 */ /* 0x000fe20004000000 */
[----:B------:R-:W-:Y:S06]  /*d8c0*/  BRA.DIV ~URZ, `(.L_x_2373) ;  /* 0x000132027f007947 */ /* 0x000fec000b800000 */
[----:B------:R1:W3:Y:S02]  /*d8d0*/  SHFL.IDX PT, R3, R4, 0x1, 0x1c1f ;  /* 0x003c1f0004037f89 */ /* 0x0002e400000e0000 */
.L_x_2528:
[----:B------:R-:W-:Y:S01]  /*d8e0*/  ISETP.LE.AND P0, PT, R13, c[0x0][0x32c], PT ;  /* 0x0000cb000d007a0c */ /* 0x000fe20003f03270 */
[--C-:B---3--:R-:W-:Y:S02]  /*d8f0*/  IMAD.IADD R2, R6, 0x1, R3.reuse ;  /* 0x0000000106027824 */ /* 0x108fe400078e0203 */
[----:B------:R-:W-:-:S03]  /*d900*/  IMAD.IADD R0, R8, 0x1, R3 ;  /* 0x0000000108007824 */ /* 0x000fc600078e0203 */
[----:B------:R-:W-:-:S07]  /*d910*/  IMNMX R2, R9, R2, PT ;  /* 0x0000000209027217 */ /* 0x000fce0003800200 */
        /* <DEDUP_REMOVED lines=12> */
.L_x_2376:
[----:B-12---:R-:W-:-:S04]  /*d9e0*/  MOV R4, 0x1 ;  /* 0x0000000100047802 */ /* 0x006fc80000000f00 */
[----:B------:R-:W-:-:S13]  /*d9f0*/  ISETP.NE.AND P0, PT, R4, c[0x0][0x32c], PT ;  /* 0x0000cb0004007a0c */ /* 0x000fda0003f05270 */
[----:B------:R-:W-:-:S05]  /*da00*/  @P0 IMAD.HI.U32 R4, R3, c[0x0][0x330], RZ ;  /* 0x0000cc0003040a27 */ /* 0x000fca00078e00ff */
[----:B------:R-:W-:Y:S02]  /*da10*/  @P0 SHF.R.U32.HI R3, RZ, c[0x0][0x334], R4 ;  /* 0x0000cd00ff030a19 */ /* 0x000fe40000011604 */
.L_x_2377:
[----:B------:R-:W-:Y:S05]  /*da20*/  BSYNC B0 ;  /* 0x0000000000007941 */ /* 0x000fea0003800000 */
.L_x_2375:
[----:B------:R-:W-:-:S05]  /*da30*/  IMAD R3, R3, c[0x0][0x32c], R10 ;  /* 0x0000cb0003037a24 */ /* 0x000fca00078e020a */
[----:B------:R-:W-:Y:S02]  /*da40*/  IADD3 R4, R3, c[0x0][0x32c], RZ ;  /* 0x0000cb0003047a10 */ /* 0x000fe40007ffe0ff */
[----:B------:R-:W-:Y:S02]  /*da50*/  IMNMX R0, R0, R3, !PT ;  /* 0x0000000300007217 */ /* 0x000fe40007800200 */
[----:B------:R-:W-:Y:S02]  /*da60*/  IMNMX R2, R2, R4, PT ;  /* 0x0000000402027217 */ /* 0x000fe40003800200 */
.L_x_2374:
[----:B------:R-:W-:Y:S02]  /*da70*/  LOP3.LUT P0, RZ, R213, 0x8, RZ, 0xc0, !PT ;  /* 0x00000008d5ff7812 */ /* 0x000fe4000780c0ff */
[----:B------:R-:W-:Y:S02]  /*da80*/  FMNMX.FTZ R13, R18, R20, !PT ;  /* 0x00000014120d7209 */ /* 0x000fe40007810000 */
[----:B------:R-:W-:Y:S02]  /*da90*/  ISETP.GT.AND P0, PT, R0, 0x1, !P0 ;  /* 0x000000010000780c */ /* 0x000fe40004704270 */
[----:B------:R-:W-:-:S02]  /*daa0*/  FMNMX.FTZ R13, R22, R13, !PT ;  /* 0x0000000d160d7209 */ /* 0x000fc40007810000 */
[----:B------:R-:W-:Y:S02]  /*dab0*/  ISETP.LT.OR P0, PT, R2, 0x2, P0 ;  /* 0x000000020200780c */ /* 0x000fe40000701670 */
[----:B------:R-:W-:Y:S02]  /*dac0*/  FMNMX.FTZ R13, R23, R13, !PT ;  /* 0x0000000d170d7209 */ /* 0x000fe40007810000 */
[----:B------:R-:W-:Y:S02]  /*dad0*/  FSEL R8, R59, -INF , !P0 ;  /* 0xff8000003b087808 */ /* 0x000fe40004000000 */
[----:B------:R-:W-:Y:S02]  /*dae0*/  LOP3.LUT P0, RZ, R213, 0x4, RZ, 0xc0, !PT ;  /* 0x00000004d5ff7812 */ /* 0x000fe4000780c0ff */
[----:B------:R-:W-:Y:S02]  /*daf0*/  FMNMX.FTZ R13, R25, R13, !PT ;  /* 0x0000000d190d7209 */ /* 0x000fe40007810000 */
[----:B------:R-:W-:-:S02]  /*db00*/  ISETP.GT.AND P0, PT, R0, 0x8, !P0 ;  /* 0x000000080000780c */ /* 0x000fc40004704270 */
[----:B------:R-:W-:Y:S02]  /*db10*/  FMNMX.FTZ R13, R26, R13, !PT ;  /* 0x0000000d1a0d7209 */ /* 0x000fe40007810000 */
[----:B------:R-:W-:Y:S02]  /*db20*/  ISETP.LT.OR P0, PT, R2, 0x9, P0 ;  /* 0x000000090200780c */ /* 0x000fe40000701670 */
[----:B------:R-:W-:Y:S02]  /*db30*/  FMNMX.FTZ R13, R27, R13, !PT ;  /* 0x0000000d1b0d7209 */ /* 0x000fe40007810000 */
[----:B------:R-:W-:Y:S02]  /*db40*/  FSEL R9, R46, -INF , !P0 ;  /* 0xff8000002e097808 */ /* 0x000fe40004000000 */
[----:B------:R-:W-:Y:S02]  /*db50*/  LOP3.LUT P0, RZ, R213, 0x2, RZ, 0xc0, !PT ;  /* 0x00000002d5ff7812 */ /* 0x000fe4000780c0ff */
[----:B------:R-:W-:-:S02]  /*db60*/  FMNMX.FTZ R13, R28, R13, !PT ;  /* 0x0000000d1c0d7209 */ /* 0x000fc40007810000 */
[----:B------:R-:W-:Y:S02]  /*db70*/  ISETP.GT.AND P0, PT, R0, 0x9, !P0 ;  /* 0x000000090000780c */ /* 0x000fe40004704270 */
[----:B------:R-:W-:Y:S02]  /*db80*/  FMNMX.FTZ R13, R29, R13, !PT ;  /* 0x0000000d1d0d7209 */ /* 0x000fe40007810000 */
[----:B------:R-:W-:Y:S02]  /*db90*/  ISETP.LT.OR P0, PT, R2, 0xa, P0 ;  /* 0x0000000a0200780c */ /* 0x000fe40000701670 */
[----:B------:R-:W-:Y:S02]  /*dba0*/  FMNMX.FTZ R13, R31, R13, !PT ;  /* 0x0000000d1f0d7209 */ /* 0x000fe40007810000 */
[----:B------:R-:W-:Y:S02]  /*dbb0*/  FSEL R11, R47, -INF , !P0 ;  /* 0xff8000002f0b7808 */ /* 0x000fe40004000000 */
[----:B------:R-:W-:-:S02]  /*dbc0*/  LOP3.LUT P0, RZ, R213, 0x1, RZ, 0xc0, !PT ;  /* 0x00000001d5ff7812 */ /* 0x000fc4000780c0ff */
[----:B------:R-:W-:Y:S02]  /*dbd0*/  FMNMX.FTZ R13, R33, R13, !PT ;  /* 0x0000000d210d7209 */ /* 0x000fe40007810000 */
[----:B------:R-:W-:Y:S02]  /*dbe0*/  ISETP.GT.AND P0, PT, R0, 0x10, !P0 ;  /* 0x000000100000780c */ /* 0x000fe40004704270 */
[----:B------:R-:W-:Y:S02]  /*dbf0*/  FMNMX.FTZ R13, R32, R13, !PT ;  /* 0x0000000d200d7209 */ /* 0x000fe40007810000 */
        /* <DEDUP_REMOVED lines=19> */
[----:B------:R-:W-:-:S04]  /*dd30*/  ISETP.GT.AND P0, PT, R0, RZ, !P1 ;  /* 0x000000ff0000720c */ /* 0x000fc80004f04270 */
[----:B------:R-:W-:-:S04]  /*dd40*/  ISETP.LT.OR P0, PT, R2, 0x1, P0 ;  /* 0x000000010200780c */ /* 0x000fc80000701670 */
[----:B-12---:R-:W-:Y:S02]  /*dd50*/  FSEL R4, R58, -INF , !P0 ;  /* 0xff8000003a047808 */ /* 0x006fe40004000000 */
[----:B------:R-:W-:Y:S02]  /*dd60*/  ISETP.GT.AND P0, PT, R0, 0x28, !P5 ;  /* 0x000000280000780c */ /* 0x000fe40006f04270 */
[----:B------:R-:W-:Y:S02]  /*dd70*/  FMNMX.FTZ R6, R4, R8, !PT ;  /* 0x0000000804067209 */ /* 0x000fe40007810000 */
[----:B------:R-:W-:Y:S02]  /*dd80*/  ISETP.LT.OR P0, PT, R2, 0x29, P0 ;  /* 0x000000290200780c */ /* 0x000fe40000701670 */
[----:B------:R-:W-:Y:S02]  /*dd90*/  FMNMX.FTZ R6, R9, R6, !PT ;  /* 0x0000000609067209 */ /* 0x000fe40007810000 */
[----:B------:R-:W-:-:S02]  /*dda0*/  FSEL R30, R30, -INF , !P0 ;  /* 0xff8000001e1e7808 */ /* 0x000fc40004000000 */
[----:B------:R-:W-:Y:S02]  /*ddb0*/  FMNMX.FTZ R6, R11, R6, !PT ;  /* 0x000000060b067209 */ /* 0x000fe40007810000 */
[----:B------:R-:W-:Y:S02]  /*ddc0*/  ISETP.GT.AND P0, PT, R0, 0x29, !P6 ;  /* 0x000000290000780c */ /* 0x000fe40007704270 */
[----:B------:R-:W-:Y:S02]  /*ddd0*/  FMNMX.FTZ R6, R14, R6, !PT ;  /* 0x000000060e067209 */ /* 0x000fe40007810000 */
[----:B------:R-:W-:Y:S02]  /*dde0*/  ISETP.LT.OR P0, PT, R2, 0x2a, P0 ;  /* 0x0000002a0200780c */ /* 0x000fe40000701670 */
[----:B------:R-:W-:Y:S02]  /*ddf0*/  FMNMX.FTZ R6, R16, R6, !PT ;  /* 0x0000000610067209 */ /* 0x000fe40007810000 */
[----:B------:R-:W-:-:S02]  /*de00*/  FSEL R10, R35, -INF , !P0 ;  /* 0xff800000230a7808 */ /* 0x000fc40004000000 */
[----:B------:R-:W-:-:S04]  /*de10*/  FMNMX.FTZ R6, R17, R6, !PT ;  /* 0x0000000611067209 */ /* 0x000fc80007810000 */
[----:B------:R-:W-:-:S04]  /*de20*/  FMNMX.FTZ R6, R19, R6, !PT ;  /* 0x0000000613067209 */ /* 0x000fc80007810000 */
[----:B------:R-:W-:-:S04]  /*de30*/  FMNMX.FTZ R6, R21, R6, !PT ;  /* 0x0000000615067209 */ /* 0x000fc80007810000 */
[----:B------:R-:W-:-:S04]  /*de40*/  FMNMX.FTZ R6, R24, R6, !PT ;  /* 0x0000000618067209 */ /* 0x000fc80007810000 */
[----:B------:R-:W-:-:S04]  /*de50*/  FMNMX.FTZ R6, R30, R6, !PT ;  /* 0x000000061e067209 */ /* 0x000fc80007810000 */
[----:B------:R-:W-:Y:S01]  /*de60*/  FMNMX.FTZ R6, R10, R6, !PT ;  /* 0x000000060a067209 */ /* 0x000fe20007810000 */
[----:B------:R-:W-:Y:S05]  /*de70*/  BRA.DIV ~URZ, `(.L_x_2378) ;  /* 0x00012cc27f007947 */ /* 0x000fea000b800000 */
[----:B------:R1:W2:Y:S02]  /*de80*/  SHFL.BFLY PT, R184, R13, 0x2, 0x1f ;  /* 0x0c401f000db87f89 */ /* 0x0002a400000e0000 */
.L_x_2529:
[----:B-12---:R-:W-:Y:S01]  /*de90*/  FMNMX.FTZ R13, R13, R184, !PT ;  /* 0x000000b80d0d7209 */ /* 0x006fe20007810000 */
[----:B------:R-:W-:Y:S05]  /*dea0*/  BRA.DIV ~URZ, `(.L_x_2379) ;  /* 0x00012ce27f007947 */ /* 0x000fea000b800000 */
[----:B------:R-:W1:Y:S04]  /*deb0*/  SHFL.BFLY PT, R0, R6, 0x2, 0x1f ;  /* 0x0c401f0006007f89 */ /* 0x000e6800000e0000 */
[----:B------:R-:W2:Y:S01]  /*dec0*/  SHFL.BFLY PT, R2, R13, 0x1, 0x1f ;  /* 0x0c201f000d027f89 */ /* 0x000ea200000e0000 */
[----:B-1----:R-:W-:Y:S02]  /*ded0*/  FMNMX.FTZ R6, R6, R0, !PT ;  /* 0x0000000006067209 */ /* 0x002fe40007810000 */
[----:B--2---:R-:W-:-:S03]  /*dee0*/  FMNMX.FTZ R13, R13, R2, !PT ;  /* 0x000000020d0d7209 */ /* 0x004fc60007810000 */
[----:B------:R1:W2:Y:S04]  /*def0*/  SHFL.BFLY PT, R184, R6, 0x1, 0x1f ;  /* 0x0c201f0006b87f89 */ /* 0x0002a800000e0000 */
.L_x_2530:
[C---:B------:R-:W-:Y:S01]  /*df00*/  FMUL.FTZ R0, R13.reuse, c[0x0][0x2d0] ;  /* 0x0000b4000d007a20 */ /* 0x040fe20000410000 */
[----:B------:R-:W-:Y:S01]  /*df10*/  FSETP.NEU.FTZ.AND P0, PT, R13, -INF , PT ;  /* 0xff8000000d00780b */ /* 0x000fe20003f1d000 */
[----:B------:R-:W-:Y:S01]  /*df20*/  WARPSYNC 0xffffffff ;  /* 0xffffffff00007948 */ /* 0x000fe20003800000 */
[----:B-12---:R-:W-:Y:S02]  /*df30*/  FMNMX.FTZ R6, R184, R6, !PT ;  /* 0x00000006b8067209 */ /* 0x006fe40007810000 */
[----:B------:R-:W-:Y:S02]  /*df40*/  FSEL R0, R0, RZ, P0 ;  /* 0x000000ff00007208 */ /* 0x000fe40000000000 */
[C---:B------:R-:W-:Y:S01]  /*df50*/  FSETP.NEU.FTZ.AND P0, PT, R6.reuse, -INF , PT ;  /* 0xff8000000600780b */ /* 0x040fe20003f1d000 */
[----:B------:R-:W-:Y:S02]  /*df60*/  FMUL.FTZ R3, R6, c[0x0][0x2d0] ;  /* 0x0000b40006037a20 */ /* 0x000fe40000410000 */
[----:B------:R-:W-:-:S04]  /*df70*/  FFMA.FTZ R2, R18, c[0x0][0x2d0], -R0 ;  /* 0x0000b40012027a23 */ /* 0x000fc80000010800 */
[----:B------:R1:W-:Y:S02]  /*df80*/  MUFU.EX2 R40, R2 ;  /* 0x0000000200287308 */ /* 0x0003e40000000800 */
[----:B-1----:R-:W-:-:S06]  /*df90*/  FFMA.FTZ R2, R20, c[0x0][0x2d0], -R0 ;  /* 0x0000b40014027a23 */ /* 0x002fcc0000010800 */
[----:B------:R1:W2:Y:S02]  /*dfa0*/  MUFU.EX2 R38, R2 ;  /* 0x0000000200267308 */ /* 0x0002a40000000800 */
[----:B-1----:R-:W-:-:S06]  /*dfb0*/  FFMA.FTZ R2, R22, c[0x0][0x2d0], -R0 ;  /* 0x0000b40016027a23 */ /* 0x002fcc0000010800 */
[----:B------:R1:W3:Y:S02]  /*dfc0*/  MUFU.EX2 R39, R2 ;  /* 0x0000000200277308 */ /* 0x0002e40000000800 */
[----:B-1----:R-:W-:-:S06]  /*dfd0*/  FFMA.FTZ R2, R23, c[0x0][0x2d0], -R0 ;  /* 0x0000b40017027a23 */ /* 0x002fcc0000010800 */
[----:B------:R1:W4:Y:S02]  /*dfe0*/  MUFU.EX2 R18, R2 ;  /* 0x0000000200127308 */ /* 0x0003240000000800 */
[----:B-1----:R-:W-:-:S06]  /*dff0*/  FFMA.FTZ R2, R25, c[0x0][0x2d0], -R0 ;  /* 0x0000b40019027a23 */ /* 0x002fcc0000010800 */
[----:B------:R1:W5:Y:S02]  /*e000*/  MUFU.EX2 R37, R2 ;  /* 0x0000000200257308 */ /* 0x0003640000000800 */
[----:B-1----:R-:W-:-:S06]  /*e010*/  FFMA.FTZ R2, R26, c[0x0][0x2d0], -R0 ;  /* 0x0000b4001a027a23 */ /* 0x002fcc0000010800 */
[----:B------:R1:W1:Y:S02]  /*e020*/  MUFU.EX2 R35, R2 ;  /* 0x0000000200237308 */ /* 0x0002640000000800 */
[----:B-1----:R-:W-:-:S06]  /*e030*/  FFMA.FTZ R2, R27, c[0x0][0x2d0], -R0 ;  /* 0x0000b4001b027a23 */ /* 0x002fcc0000010800 */
[----:B------:R1:W-:Y:S02]  /*e040*/  MUFU.EX2 R36, R2 ;  /* 0x0000000200247308 */ /* 0x0003e40000000800 */
        /* <DEDUP_REMOVED lines=8> */
[----:B-1----:R-:W-:Y:S01]  /*e0d0*/  FFMA.FTZ R2, R32, c[0x0][0x2d0], -R0 ;  /* 0x0000b40020027a23 */ /* 0x002fe20000010800 */
[----:B------:R-:W-:Y:S01]  /*e0e0*/  FSEL R0, R3, RZ, P0 ;  /* 0x000000ff03007208 */ /* 0x000fe20000000000 */
[----:B--2---:R-:W-:-:S04]  /*e0f0*/  FADD.FTZ R3, R40, R38 ;  /* 0x0000002628037221 */ /* 0x004fc80000010000 */
[----:B------:R1:W-:Y:S01]  /*e100*/  MUFU.EX2 R138, R2 ;  /* 0x00000002008a7308 */ /* 0x0003e20000000800 */
[----:B---3--:R-:W-:-:S04]  /*e110*/  FADD.FTZ R3, R39, R3 ;  /* 0x0000000327037221 */ /* 0x008fc80000010000 */
[C---:B----4-:R-:W-:Y:S01]  /*e120*/  FADD.FTZ R3, R18.reuse, R3 ;  /* 0x0000000312037221 */ /* 0x050fe20000010000 */
[----:B------:R-:W-:-:S03]  /*e130*/  F2FP.BF16.PACK_AB R18, R18, R39 ;  /* 0x000000271212723e */ /* 0x000fc600000010ff */
[----:B-----5:R-:W-:Y:S02]  /*e140*/  FADD.FTZ R3, R37, R3 ;  /* 0x0000000325037221 */ /* 0x020fe40000010000 */
[----:B-1----:R-:W-:-:S04]  /*e150*/  FFMA.FTZ R2, R4, c[0x0][0x2d0], -R0 ;  /* 0x0000b40004027a23 */ /* 0x002fc80000010800 */
[----:B------:R1:W-:Y:S02]  /*e160*/  MUFU.EX2 R27, R2 ;  /* 0x00000002001b7308 */ /* 0x0003e40000000800 */
[----:B-1----:R-:W-:Y:S01]  /*e170*/  FFMA.FTZ R2, R8, c[0x0][0x2d0], -R0 ;  /* 0x0000b40008027a23 */ /* 0x002fe20000010800 */
[----:B------:R-:W-:-:S05]  /*e180*/  F2FP.BF16.PACK_AB R8, R35, R37 ;  /* 0x000000252308723e */ /* 0x000fca00000010ff */
[----:B------:R1:W2:Y:S02]  /*e190*/  MUFU.EX2 R26, R2 ;  /* 0x00000002001a7308 */ /* 0x0002a40000000800 */
[----:B-1----:R-:W-:Y:S02]  /*e1a0*/  FFMA.FTZ R2, R9, c[0x0][0x2d0], -R0 ;  /* 0x0000b40009027a23 */ /* 0x002fe40000010800 */
[----:B--2---:R-:W-:-:S04]  /*e1b0*/  FADD.FTZ R4, R27, R26 ;  /* 0x0000001a1b047221 */ /* 0x004fc80000010000 */
[----:B------:R1:W2:Y:S02]  /*e1c0*/  MUFU.EX2 R25, R2 ;  /* 0x0000000200197308 */ /* 0x0002a40000000800 */
[----:B-1----:R-:W-:Y:S02]  /*e1d0*/  FFMA.FTZ R2, R11, c[0x0][0x2d0], -R0 ;  /* 0x0000b4000b027a23 */ /* 0x002fe40000010800 */
[----:B--2---:R-:W-:-:S04]  /*e1e0*/  FADD.FTZ R4, R25, R4 ;  /* 0x0000000419047221 */ /* 0x004fc80000010000 */
[----:B------:R1:W2:Y:S02]  /*e1f0*/  MUFU.EX2 R23, R2 ;  /* 0x0000000200177308 */ /* 0x0002a40000000800 */
[----:B-1----:R-:W-:Y:S02]  /*e200*/  FFMA.FTZ R2, R14, c[0x0][0x2d0], -R0 ;  /* 0x0000b4000e027a23 */ /* 0x002fe40000010800 */
[----:B--2---:R-:W-:-:S04]  /*e210*/  FADD.FTZ R4, R23, R4 ;  /* 0x0000000417047221 */ /* 0x004fc80000010000 */
[----:B------:R1:W2:Y:S02]  /*e220*/  MUFU.EX2 R22, R2 ;  /* 0x0000000200167308 */ /* 0x0002a40000000800 */
[----:B-1----:R-:W-:Y:S01]  /*e230*/  FFMA.FTZ R2, R16, c[0x0][0x2d0], -R0 ;  /* 0x0000b40010027a23 */ /* 0x002fe20000010800 */
[----:B------:R-:W-:Y:S01]  /*e240*/  F2FP.BF16.PACK_AB R16, R38, R40 ;  /* 0x000000282610723e */ /* 0x000fe200000010ff */
[----:B--2---:R-:W-:-:S04]  /*e250*/  FADD.FTZ R4, R22, R4 ;  /* 0x0000000416047221 */ /* 0x004fc80000010000 */
[----:B------:R1:W2:Y:S02]  /*e260*/  MUFU.EX2 R9, R2 ;  /* 0x0000000200097308 */ /* 0x0002a40000000800 */
[----:B-1----:R-:W-:Y:S01]  /*e270*/  FFMA.FTZ R2, R17, c[0x0][0x2d0], -R0 ;  /* 0x0000b40011027a23 */ /* 0x002fe20000010800 */
[----:B------:R-:W-:-:S05]  /*e280*/  F2FP.BF16.PACK_AB R17, R26, R27 ;  /* 0x0000001b1a11723e */ /* 0x000fca00000010ff */
[----:B------:R1:W3:Y:S02]  /*e290*/  MUFU.EX2 R20, R2 ;  /* 0x0000000200147308 */ /* 0x0002e40000000800 */
[----:B-1----:R-:W-:Y:S01]  /*e2a0*/  FFMA.FTZ R2, R19, c[0x0][0x2d0], -R0 ;  /* 0x0000b40013027a23 */ /* 0x002fe20000010800 */
[----:B------:R-:W-:-:S05]  /*e2b0*/  F2FP.BF16.PACK_AB R19, R23, R25 ;  /* 0x000000191713723e */ /* 0x000fca00000010ff */
[----:B------:R1:W4:Y:S02]  /*e2c0*/  MUFU.EX2 R11, R2 ;  /* 0x00000002000b7308 */ /* 0x0003240000000800 */
[----:B-1----:R-:W-:-:S06]  /*e2d0*/  FFMA.FTZ R2, R21, c[0x0][0x2d0], -R0 ;  /* 0x0000b40015027a23 */ /* 0x002fcc0000010800 */
[----:B------:R1:W5:Y:S02]  /*e2e0*/  MUFU.EX2 R14, R2 ;  /* 0x00000002000e7308 */ /* 0x0003640000000800 */
[----:B-1----:R-:W-:-:S06]  /*e2f0*/  FFMA.FTZ R2, R24, c[0x0][0x2d0], -R0 ;  /* 0x0000b40018027a23 */ /* 0x002fcc0000010800 */
[----:B------:R1:W1:Y:S02]  /*e300*/  MUFU.EX2 R137, R2 ;  /* 0x0000000200897308 */ /* 0x0002640000000800 */
[----:B-1----:R-:W-:Y:S02]  /*e310*/  FADD.FTZ R2, R35, R3 ;  /* 0x0000000323027221 */ /* 0x002fe40000010000 */
[----:B------:R-:W-:Y:S02]  /*e320*/  FFMA.FTZ R3, R30, c[0x0][0x2d0], -R0 ;  /* 0x0000b4001e037a23 */ /* 0x000fe40000010800 */
[----:B------:R-:W-:Y:S02]  /*e330*/  FADD.FTZ R2, R36, R2 ;  /* 0x0000000224027221 */ /* 0x000fe40000010000 */
[----:B------:R2:W1:Y:S02]  /*e340*/  MUFU.EX2 R139, R3 ;  /* 0x00000003008b7308 */ /* 0x0004640000000800 */
[----:B------:R-:W-:-:S02]  /*e350*/  FADD.FTZ R2, R34, R2 ;  /* 0x0000000222027221 */ /* 0x000fc40000010000 */
[C---:B--2---:R-:W-:Y:S01]  /*e360*/  FADD.FTZ R3, R9.reuse, R4 ;  /* 0x0000000409037221 */ /* 0x044fe20000010000 */
[----:B------:R-:W-:Y:S01]  /*e370*/  F2FP.BF16.PACK_AB R9, R9, R22 ;  /* 0x000000160909723e */ /* 0x000fe200000010ff */
[----:B------:R-:W-:Y:S01]  /*e380*/  FFMA.FTZ R4, R10, c[0x0][0x2d0], -R0 ;  /* 0x0000b4000a047a23 */ /* 0x000fe20000010800 */
[----:B------:R-:W-:Y:S01]  /*e390*/  F2FP.BF16.PACK_AB R10, R34, R36 ;  /* 0x00000024220a723e */ /* 0x000fe200000010ff */
[----:B---3--:R-:W-:Y:S02]  /*e3a0*/  FADD.FTZ R3, R20, R3 ;  /* 0x0000000314037221 */ /* 0x008fe40000010000 */
[----:B------:R-:W-:Y:S02]  /*e3b0*/  FADD.FTZ R0, R29, R2 ;  /* 0x000000021d007221 */ /* 0x000fe40000010000 */
[----:B------:R-:W2:Y:S01]  /*e3c0*/  MUFU.EX2 R4, R4 ;  /* 0x0000000400047308 */ /* 0x000ea20000000800 */
[C---:B----4-:R-:W-:Y:S01]  /*e3d0*/  FADD.FTZ R3, R11.reuse, R3 ;  /* 0x000000030b037221 */ /* 0x050fe20000010000 */
[----:B------:R-:W-:Y:S01]  /*e3e0*/  F2FP.BF16.PACK_AB R11, R11, R20 ;  /* 0x000000140b0b723e */ /* 0x000fe200000010ff */
[C---:B------:R-:W-:Y:S01]  /*e3f0*/  FADD.FTZ R0, R136.reuse, R0 ;  /* 0x0000000088007221 */ /* 0x040fe20000010000 */
[----:B------:R-:W-:Y:S01]  /*e400*/  F2FP.BF16.PACK_AB R136, R136, R29 ;  /* 0x0000001d8888723e */ /* 0x000fe200000010ff */
[----:B-----5:R-:W-:-:S02]  /*e410*/  FADD.FTZ R3, R14, R3 ;  /* 0x000000030e037221 */ /* 0x020fc40000010000 */
[----:B------:R-:W-:Y:S02]  /*e420*/  FADD.FTZ R0, R28, R0 ;  /* 0x000000001c007221 */ /* 0x000fe40000010000 */
[C---:B------:R-:W-:Y:S01]  /*e430*/  FADD.FTZ R3, R137.reuse, R3 ;  /* 0x0000000389037221 */ /* 0x040fe20000010000 */
[----:B------:R-:W-:Y:S01]  /*e440*/  F2FP.BF16.PACK_AB R137, R137, R14 ;  /* 0x0000000e8989723e */ /* 0x000fe200000010ff */
[C---:B------:R-:W-:Y:S01]  /*e450*/  FADD.FTZ R234, R138.reuse, R0 ;  /* 0x000000008aea7221 */ /* 0x040fe20000010000 */
[----:B------:R-:W-:Y:S01]  /*e460*/  F2FP.BF16.PACK_AB R138, R138, R28 ;  /* 0x0000001c8a8a723e */ /* 0x000fe200000010ff */
[----:B-1----:R-:W-:Y:S01]  /*e470*/  FADD.FTZ R3, R139, R3 ;  /* 0x000000038b037221 */ /* 0x002fe20000010000 */
[----:B--2---:R-:W-:-:S03]  /*e480*/  F2FP.BF16.PACK_AB R139, R4, R139 ;  /* 0x0000008b048b723e */ /* 0x004fc600000010ff */
[----:B------:R-:W-:Y:S02]  /*e490*/  FADD.FTZ R233, R4, R3 ;  /* 0x0000000304e97221 */ /* 0x000fe40000010000 */
[----:B------:R-:W1:Y:S04]  /*e4a0*/  LDSM.16.MT88.4 R20, [R193] ;  /* 0x00000000c114783b */ /* 0x000e680000004200 */
[----:B------:R-:W2:Y:S04]  /*e4b0*/  LDSM.16.MT88.4 R32, [R194] ;  /* 0x00000000c220783b */ /* 0x000ea80000004200 */
[----:B------:R-:W-:Y:S04]  /*e4c0*/  LDSM.16.MT88.4 R48, [R194+0x800] ;  /* 0x00080000c230783b */ /* 0x000fe80000004200 */
[----:B------:R-:W3:Y:S04]  /*e4d0*/  LDSM.16.MT88.4 R36, [R193+0x800] ;  /* 0x00080000c124783b */ /* 0x000ee80000004200 */
[----:B------:R-:W4:Y:S04]  /*e4e0*/  LDSM.16.MT88.4 R40, [R196] ;  /* 0x00000000c428783b */ /* 0x000f280000004200 */
[----:B------:R-:W5:Y:S04]  /*e4f0*/  LDSM.16.MT88.4 R52, [R195] ;  /* 0x00000000c334783b */ /* 0x000f680000004200 */
[----:B------:R-:W-:Y:S04]  /*e500*/  LDSM.16.MT88.4 R60, [R195+0x800] ;  /* 0x00080000c33c783b */ /* 0x000fe80000004200 */
[----:B------:R-:W-:Y:S04]  /*e510*/  LDSM.16.MT88.4 R44, [R193+0x1800] ;  /* 0x00180000c12c783b */ /* 0x000fe80000004200 */
[----:B------:R-:W-:Y:S04]  /*e520*/  LDSM.16.MT88.4 R64, [R194+0x2000] ;  /* 0x00200000c240783b */ /* 0x000fe80000004200 */
[----:B------:R-:W-:Y:S01]  /*e530*/  LDSM.16.MT88.4 R72, [R193+0x3000] ;  /* 0x00300000c148783b */ /* 0x000fe20000004200 */
[C---:B-1----:R-:W-:Y:S03]  /*e540*/  HMMA.16816.F32.BF16 R28, R16.reuse, R20, RZ ;  /* 0x00000014101c723c */ /* 0x042fe600000418ff */
[----:B------:R-:W-:Y:S04]  /*e550*/  LDSM.16.MT88.4 R68, [R196+0x2000] ;  /* 0x00200000c444783b */ /* 0x000fe80000004200 */
[----:B------:R-:W-:Y:S01]  /*e560*/  LDSM.16.MT88.4 R76, [R194+0x3000] ;  /* 0x00300000c24c783b */ /* 0x000fe20000004200 */
[C---:B------:R-:W-:Y:S03]  /*e570*/  HMMA.16816.F32.BF16 R24, R16.reuse, R22, RZ ;  /* 0x000000161018723c */ /* 0x040fe600000418ff */
[----:B------:R-:W-:Y:S04]  /*e580*/  LDSM.16.MT88.4 R80, [R194+0x3800] ;  /* 0x00380000c250783b */ /* 0x000fe80000004200 */
[----:B------:R-:W-:Y:S01]  /*e590*/  LDSM.16.MT88.4 R84, [R195+0x3000] ;  /* 0x00300000c354783b */ /* 0x000fe20000004200 */
[----:B--2---:R-:W-:Y:S03]  /*e5a0*/  HMMA.16816.F32.BF16 R20, R16, R32, RZ ;  /* 0x000000201014723c */ /* 0x004fe600000418ff */
[----:B------:R-:W-:Y:S04]  /*e5b0*/  LDSM.16.MT88.4 R164, [R193+0x1000] ;  /* 0x00100000c1a4783b */ /* 0x000fe80000004200 */
[----:B------:R-:W-:Y:S01]  /*e5c0*/  LDSM.16.MT88.4 R156, [R194+0x1000] ;  /* 0x00100000c29c783b */ /* 0x000fe20000004200 */
[C---:B---3--:R-:W-:Y:S08]  /*e5d0*/  HMMA.16816.F32.BF16 R168, R8.reuse, R36, R28 ;  /* 0x0000002408a8723c */ /* 0x048ff0000004181c */
[C---:B------:R-:W-:Y:S01]  /*e5e0*/  HMMA.16816.F32.BF16 R148, R8.reuse, R38, R24 ;  /* 0x000000260894723c */ /* 0x040fe20000041818 */
[----:B------:R-:W1:Y:S07]  /*e5f0*/  LDSM.16.MT88.4 R36, [R196+0x800] ;  /* 0x00080000c424783b */ /* 0x000e6e0000004200 */
[----:B------:R-:W-:Y:S08]  /*e600*/  HMMA.16816.F32.BF16 R160, R8, R48, R20 ;  /* 0x0000003008a0723c */ /* 0x000ff00000041814 */
[C---:B------:R-:W-:Y:S01]  /*e610*/  HMMA.16816.F32.BF16 R20, R16.reuse, R34, RZ ;  /* 0x000000221014723c */ /* 0x040fe200000418ff */
[----:B------:R-:W-:Y:S07]  /*e620*/  LDSM.16.MT88.4 R32, [R196+0x1800] ;  /* 0x00180000c420783b */ /* 0x000fee0000004200 */
[C---:B----4-:R-:W-:Y:S08]  /*e630*/  HMMA.16816.F32.BF16 R28, R16.reuse, R40, RZ ;  /* 0x00000028101c723c */ /* 0x050ff000000418ff */
[----:B------:R-:W-:Y:S01]  /*e640*/  HMMA.16816.F32.BF16 R24, R16, R42, RZ ;  /* 0x0000002a1018723c */ /* 0x000fe200000418ff */
[----:B------:R-:W2:Y:S07]  /*e650*/  LDSM.16.MT88.4 R40, [R193+0x2000] ;  /* 0x00200000c128783b */ /* 0x000eae0000004200 */
[----:B------:R-:W-:Y:S01]  /*e660*/  HMMA.16816.F32.BF16 R56, R8, R50, R20 ;  /* 0x000000320838723c */ /* 0x000fe20000041814 */
[----:B------:R-:W-:Y:S07]  /*e670*/  LDSM.16.MT88.4 R48, [R193+0x3800] ;  /* 0x00380000c130783b */ /* 0x000fee0000004200 */
[----:B-----5:R-:W-:Y:S08]  /*e680*/  HMMA.16816.F32.BF16 R20, R16, R52, RZ ;  /* 0x000000341014723c */ /* 0x020ff000000418ff */
[----:B-1----:R-:W-:Y:S08]  /*e690*/  HMMA.16816.F32.BF16 R152, R8, R36, R28 ;  /* 0x000000240898723c */ /* 0x002ff0000004181c */
[----:B------:R-:W-:Y:S01]  /*e6a0*/  HMMA.16816.F32.BF16 R28, R16, R54, RZ ;  /* 0x00000036101c723c */ /* 0x000fe200000418ff */
[----:B------:R-:W-:Y:S01]  /*e6b0*/  IMAD.MOV.U32 R4, RZ, RZ, R56 ;  /* 0x000000ffff047224 */ /* 0x000fe200078e0038 */
[----:B------:R-:W-:Y:S01]  /*e6c0*/  MOV R2, R58 ;  /* 0x0000003a00027202 */ /* 0x000fe20000000f00 */
[----:B------:R-:W-:Y:S01]  /*e6d0*/  IMAD.MOV.U32 R3, RZ, RZ, R57 ;  /* 0x000000ffff037224 */ /* 0x000fe200078e0039 */
[----:B------:R-:W-:Y:S01]  /*e6e0*/  LDSM.16.MT88.4 R52, [R195+0x2000] ;  /* 0x00200000c334783b */ /* 0x000fe20000004200 */
[----:B------:R-:W-:-:S03]  /*e6f0*/  IMAD.MOV.U32 R0, RZ, RZ, R59 ;  /* 0x000000ffff007224 */ /* 0x000fc600078e003b */
[C---:B------:R-:W-:Y:S01]  /*e700*/  HMMA.16816.F32.BF16 R20, R8.reuse, R60, R20 ;  /* 0x0000003c0814723c */ /* 0x040fe20000041814 */
[----:B------:R-:W1:Y:S07]  /*e710*/  LDSM.16.MT88.4 R56, [R194+0x1800] ;  /* 0x00180000c238783b */ /* 0x000e6e0000004200 */
[----:B------:R-:W-:Y:S08]  /*e720*/  HMMA.16816.F32.BF16 R24, R8, R38, R24 ;  /* 0x000000260818723c */ /* 0x000ff00000041818 */
[----:B------:R-:W-:Y:S08]  /*e730*/  HMMA.16816.F32.BF16 R36, R16, R44, RZ ;  /* 0x0000002c1024723c */ /* 0x000ff000000418ff */
[----:B------:R-:W-:Y:S01]  /*e740*/  MOV R95, R20 ;  /* 0x00000014005f7202 */ /* 0x000fe20000000f00 */
[----:B------:R-:W-:Y:S01]  /*e750*/  IMAD.MOV.U32 R94, RZ, RZ, R21 ;  /* 0x000000ffff5e7224 */ /* 0x000fe200078e0015 */
[----:B------:R-:W-:Y:S01]  /*e760*/  MOV R92, R23 ;  /* 0x00000017005c7202 */ /* 0x000fe20000000f00 */
[----:B------:R-:W-:Y:S01]  /*e770*/  IMAD.MOV.U32 R93, RZ, RZ, R22 ;  /* 0x000000ffff5d7224 */ /* 0x000fe200078e0016 */
[----:B------:R-:W-:Y:S04]  /*e780*/  HMMA.16816.F32.BF16 R168, R136, R164, R168 ;  /* 0x000000a488a8723c */ /* 0x000fe800000418a8 */
[----:B------:R-:W-:Y:S01]  /*e790*/  IMAD.MOV.U32 R102, RZ, RZ, R24 ;  /* 0x000000ffff667224 */ /* 0x000fe200078e0018 */
[----:B------:R-:W-:Y:S01]  /*e7a0*/  MOV R101, R25 ;  /* 0x0000001900657202 */ /* 0x000fe20000000f00 */
[----:B------:R-:W-:-:S02]  /*e7b0*/  IMAD.MOV.U32 R100, RZ, RZ, R26 ;  /* 0x000000ffff647224 */ /* 0x000fc400078e001a */
[----:B------:R-:W-:Y:S01]  /*e7c0*/  HMMA.16816.F32.BF16 R20, R8, R62, R28 ;  /* 0x0000003e0814723c */ /* 0x000fe2000004181c */
[----:B------:R-:W-:Y:S01]  /*e7d0*/  IMAD.MOV.U32 R14, RZ, RZ, R27 ;  /* 0x000000ffff0e7224 */ /* 0x000fe200078e001b */
[----:B------:R-:W3:Y:S04]  /*e7e0*/  LDSM.16.MT88.4 R28, [R195+0x1800] ;  /* 0x00180000c31c783b */ /* 0x000ee80000004200 */
[----:B------:R-:W4:Y:S02]  /*e7f0*/  LDSM.16.MT88.4 R60, [R196+0x3000] ;  /* 0x00300000c43c783b */ /* 0x000f240000004200 */
[----:B------:R-:W-:Y:S08]  /*e800*/  HMMA.16816.F32.BF16 R24, R16, R46, RZ ;  /* 0x0000002e1018723c */ /* 0x000ff000000418ff */
[----:B--2---:R-:W-:Y:S08]  /*e810*/  HMMA.16816.F32.BF16 R216, R8, R40, R36 ;  /* 0x0000002808d8723c */ /* 0x004ff00000041824 */
[----:B------:R-:W-:Y:S01]  /*e820*/  IMAD.MOV.U32 R106, RZ, RZ, R20 ;  /* 0x000000ffff6a7224 */ /* 0x000fe200078e0014 */
[----:B------:R-:W-:Y:S01]  /*e830*/  MOV R104, R22 ;  /* 0x0000001600687202 */ /* 0x000fe20000000f00 */
[----:B------:R-:W-:Y:S01]  /*e840*/  IMAD.MOV.U32 R105, RZ, RZ, R21 ;  /* 0x000000ffff697224 */ /* 0x000fe200078e0015 */
[----:B------:R-:W-:Y:S01]  /*e850*/  HMMA.16816.F32.BF16 R164, R136, R166, R148 ;  /* 0x000000a688a4723c */ /* 0x000fe20000041894 */
[----:B------:R-:W-:Y:S01]  /*e860*/  IMAD.MOV.U32 R103, RZ, RZ, R23 ;  /* 0x000000ffff677224 */ /* 0x000fe200078e0017 */
[----:B------:R-:W-:Y:S06]  /*e870*/  LDSM.16.MT88.4 R148, [R196+0x1000] ;  /* 0x00100000c494783b */ /* 0x000fec0000004200 */
[----:B-1----:R-:W-:Y:S08]  /*e880*/  HMMA.16816.F32.BF16 R20, R16, R56, RZ ;  /* 0x000000381014723c */ /* 0x002ff000000418ff */
[----:B------:R-:W-:Y:S08]  /*e890*/  HMMA.16816.F32.BF16 R188, R8, R42, R24 ;  /* 0x0000002a08bc723c */ /* 0x000ff00000041818 */
[----:B------:R-:W-:Y:S08]  /*e8a0*/  HMMA.16816.F32.BF16 R40, R16, R34, RZ ;  /* 0x000000221028723c */ /* 0x000ff000000418ff */
[----:B------:R-:W-:Y:S08]  /*e8b0*/  HMMA.16816.F32.BF16 R44, R8, R64, R20 ;  /* 0x00000040082c723c */ /* 0x000ff00000041814 */
[C---:B---3--:R-:W-:Y:S08]  /*e8c0*/  HMMA.16816.F32.BF16 R36, R16.reuse, R28, RZ ;  /* 0x0000001c1024723c */ /* 0x048ff000000418ff */
[C---:B------:R-:W-:Y:S08]  /*e8d0*/  HMMA.16816.F32.BF16 R24, R16.reuse, R74, RZ ;  /* 0x0000004a1018723c */ /* 0x040ff000000418ff */
[----:B------:R-:W-:Y:S01]  /*e8e0*/  MOV R108, R44 ;  /* 0x0000002c006c7202 */ /* 0x000fe20000000f00 */
[----:B------:R-:W-:Y:S01]  /*e8f0*/  IMAD.MOV.U32 R107, RZ, RZ, R45 ;  /* 0x000000ffff6b7224 */ /* 0x000fe200078e002d */
[----:B------:R-:W-:Y:S01]  /*e900*/  MOV R65, R46 ;  /* 0x0000002e00417202 */ /* 0x000fe20000000f00 */
[----:B------:R-:W-:Y:S01]  /*e910*/  IMAD.MOV.U32 R64, RZ, RZ, R47 ;  /* 0x000000ffff407224 */ /* 0x000fe200078e002f */
[C---:B------:R-:W-:Y:S08]  /*e920*/  HMMA.16816.F32.BF16 R56, R16.reuse, R58, RZ ;  /* 0x0000003a1038723c */ /* 0x040ff000000418ff */
[C---:B------:R-:W-:Y:S08]  /*e930*/  HMMA.16816.F32.BF16 R44, R16.reuse, R32, RZ ;  /* 0x00000020102c723c */ /* 0x040ff000000418ff */
[C---:B------:R-:W-:Y:S08]  /*e940*/  HMMA.16816.F32.BF16 R32, R16.reuse, R30, RZ ;  /* 0x0000001e1020723c */ /* 0x040ff000000418ff */
[----:B------:R-:W-:Y:S08]  /*e950*/  HMMA.16816.F32.BF16 R28, R16, R72, RZ ;  /* 0x00000048101c723c */ /* 0x000ff000000418ff */
[----:B------:R-:W-:Y:S01]  /*e960*/  HMMA.16816.F32.BF16 R72, R8, R68, R44 ;  /* 0x000000440848723c */ /* 0x000fe2000004182c */
[----:B------:R-:W1:Y:S07]  /*e970*/  LDSM.16.MT88.4 R44, [R196+0x3800] ;  /* 0x00380000c42c783b */ /* 0x000e6e0000004200 */
[----:B------:R-:W-:Y:S07]  /*e980*/  HMMA.16816.F32.BF16 R20, R16, R76, RZ ;  /* 0x0000004c1014723c */ /* 0x000fee00000418ff */
[----:B------:R-:W-:Y:S01]  /*e990*/  IMAD.MOV.U32 R77, RZ, RZ, R107 ;  /* 0x000000ffff4d7224 */ /* 0x000fe200078e006b */
[----:B------:R-:W-:Y:S01]  /*e9a0*/  HMMA.16816.F32.BF16 R96, R8, R54, R32 ;  /* 0x000000360860723c */ /* 0x000fe20000041820 */
[----:B------:R-:W-:-:S07]  /*e9b0*/  MOV R76, R108 ;  /* 0x0000006c004c7202 */ /* 0x000fce0000000f00 */
[----:B------:R-:W-:Y:S07]  /*e9c0*/  HMMA.16816.F32.BF16 R32, R16, R78, RZ ;  /* 0x0000004e1020723c */ /* 0x000fee00000418ff */
[----:B------:R-:W-:Y:S01]  /*e9d0*/  MOV R78, R65 ;  /* 0x00000041004e7202 */ /* 0x000fe20000000f00 */
[----:B------:R-:W-:Y:S01]  /*e9e0*/  HMMA.16816.F32.BF16 R88, R8, R48, R28 ;  /* 0x000000300858723c */ /* 0x000fe2000004181c */
[----:B------:R-:W-:Y:S01]  /*e9f0*/  IMAD.MOV.U32 R79, RZ, RZ, R64 ;  /* 0x000000ffff4f7224 */ /* 0x000fe200078e0040 */
[----:B------:R-:W-:Y:S01]  /*ea00*/  MOV R64, R106 ;  /* 0x0000006a00407202 */ /* 0x000fe20000000f00 */
[----:B------:R-:W-:-:S05]  /*ea10*/  IMAD.MOV.U32 R65, RZ, RZ, R105 ;  /* 0x000000ffff417224 */ /* 0x000fca00078e0069 */
[----:B------:R-:W-:Y:S01]  /*ea20*/  HMMA.16816.F32.BF16 R180, R8, R50, R24 ;  /* 0x0000003208b4723c */ /* 0x000fe20000041818 */
[----:B------:R-:W2:Y:S07]  /*ea30*/  LDSM.16.MT88.4 R48, [R193+0x4800] ;  /* 0x00480000c130783b */ /* 0x000eae0000004200 */
[C---:B----4-:R-:W-:Y:S07]  /*ea40*/  HMMA.16816.F32.BF16 R28, R16.reuse, R60, RZ ;  /* 0x0000003c101c723c */ /* 0x050fee00000418ff */
[----:B------:R-:W-:Y:S01]  /*ea50*/  MOV R60, R95 ;  /* 0x0000005f003c7202 */ /* 0x000fe20000000f00 */
[----:B------:R-:W-:Y:S01]  /*ea60*/  HMMA.16816.F32.BF16 R24, R16, R62, RZ ;  /* 0x0000003e1018723c */ /* 0x000fe200000418ff */
[----:B------:R-:W-:-:S06]  /*ea70*/  IMAD.MOV.U32 R61, RZ, RZ, R94 ;  /* 0x000000ffff3d7224 */ /* 0x000fcc00078e005e */
[----:B------:R-:W-:Y:S01]  /*ea80*/  MOV R62, R93 ;  /* 0x0000005d003e7202 */ /* 0x000fe20000000f00 */
[----:B------:R-:W-:Y:S01]  /*ea90*/  HMMA.16816.F32.BF16 R172, R8, R66, R56 ;  /* 0x0000004208ac723c */ /* 0x000fe20000041838 */
[----:B------:R-:W3:Y:S01]  /*eaa0*/  LDSM.16.MT88.4 R56, [R195+0x3800] ;  /* 0x00380000c338783b */ /* 0x000ee20000004200 */
[----:B------:R-:W-:-:S05]  /*eab0*/  IMAD.MOV.U32 R63, RZ, RZ, R92 ;  /* 0x000000ffff3f7224 */ /* 0x000fca00078e005c */
[----:B------:R-:W-:Y:S01]  /*eac0*/  MOV R66, R104 ;  /* 0x0000006800427202 */ /* 0x000fe20000000f00 */
[----:B------:R-:W-:Y:S01]  /*ead0*/  HMMA.16816.F32.BF16 R184, R8, R52, R36 ;  /* 0x0000003408b8723c */ /* 0x000fe20000041824 */
[----:B------:R-:W4:Y:S01]  /*eae0*/  LDSM.16.MT88.4 R52, [R194+0x4800] ;  /* 0x00480000c234783b */ /* 0x000f220000004200 */
[----:B------:R-:W-:-:S06]  /*eaf0*/  IMAD.MOV.U32 R67, RZ, RZ, R103 ;  /* 0x000000ffff437224 */ /* 0x000fcc00078e0067 */
[----:B------:R-:W-:Y:S07]  /*eb00*/  HMMA.16816.F32.BF16 R176, R8, R80, R20 ;  /* 0x0000005008b0723c */ /* 0x000fee0000041814 */
[----:B------:R-:W-:Y:S01]  /*eb10*/  MOV R80, R102 ;  /* 0x0000006600507202 */ /* 0x000fe20000000f00 */
[----:B------:R-:W-:Y:S01]  /*eb20*/  HMMA.16816.F32.BF16 R20, R16, R84, RZ ;  /* 0x000000541014723c */ /* 0x000fe200000418ff */
[----:B------:R-:W-:-:S06]  /*eb30*/  IMAD.MOV.U32 R81, RZ, RZ, R101 ;  /* 0x000000ffff517224 */ /* 0x000fcc00078e0065 */
[----:B------:R-:W-:Y:S01]  /*eb40*/  MOV R84, R4 ;  /* 0x0000000400547202 */ /* 0x000fe20000000f00 */
[----:B------:R-:W-:Y:S01]  /*eb50*/  HMMA.16816.F32.BF16 R92, R8, R82, R32 ;  /* 0x00000052085c723c */ /* 0x000fe20000041820 */
[----:B------:R-:W5:Y:S01]  /*eb60*/  LDL R4, [R1+0x58] ;  /* 0x0000580001047983 */ /* 0x000f620000100800 */
[----:B------:R-:W-:-:S05]  /*eb70*/  IMAD.MOV.U32 R85, RZ, RZ, R3 ;  /* 0x000000ffff557224 */ /* 0x000fca00078e0003 */
[----:B------:R-:W-:Y:S01]  /*eb80*/  MOV R82, R100 ;  /* 0x0000006400527202 */ /* 0x000fe20000000f00 */
[C---:B-1----:R-:W-:Y:S01]  /*eb90*/  HMMA.16816.F32.BF16 R104, R8.reuse, R44, R28 ;  /* 0x0000002c0868723c */ /* 0x042fe2000004181c */
[----:B------:R-:W-:Y:S02]  /*eba0*/  IMAD.MOV.U32 R83, RZ, RZ, R14 ;  /* 0x000000ffff537224 */ /* 0x000fe400078e000e */
[----:B------:R-:W5:Y:S05]  /*ebb0*/  LDL R14, [R1+0x64] ;  /* 0x00006400010e7983 */ /* 0x000f6a0000100800 */
[C---:B------:R-:W-:Y:S01]  /*ebc0*/  HMMA.16816.F32.BF16 R100, R8.reuse, R46, R24 ;  /* 0x0000002e0864723c */ /* 0x040fe20000041818 */
[----:B------:R-:W1:Y:S07]  /*ebd0*/  LDSM.16.MT88.4 R44, [R193+0x5000] ;  /* 0x00500000c12c783b */ /* 0x000e6e0000004200 */
[----:B------:R-:W-:Y:S01]  /*ebe0*/  HMMA.16816.F32.BF16 R68, R8, R70, R40 ;  /* 0x000000460844723c */ /* 0x000fe20000041828 */
[----:B------:R-:W1:Y:S07]  /*ebf0*/  LDSM.16.MT88.4 R40, [R194+0x5000] ;  /* 0x00500000c228783b */ /* 0x000e6e0000004200 */
[C---:B--2---:R-:W-:Y:S08]  /*ec00*/  HMMA.16816.F32.BF16 R32, R16.reuse, R48, RZ ;  /* 0x000000301020723c */ /* 0x044ff000000418ff */
[----:B------:R-:W-:Y:S01]  /*ec10*/  HMMA.16816.F32.BF16 R28, R16, R50, RZ ;  /* 0x00000032101c723c */ /* 0x000fe200000418ff */
[----:B------:R-:W2:Y:S07]  /*ec20*/  LDSM.16.MT88.4 R48, [R196+0x4800] ;  /* 0x00480000c430783b */ /* 0x000eae0000004200 */
[----:B---3--:R-:W-:Y:S08]  /*ec30*/  HMMA.16816.F32.BF16 R112, R8, R56, R20 ;  /* 0x000000380870723c */ /* 0x008ff00000041814 */
[C---:B----4-:R-:W-:Y:S08]  /*ec40*/  HMMA.16816.F32.BF16 R24, R16.reuse, R52, RZ ;  /* 0x000000341018723c */ /* 0x050ff000000418ff */
[C---:B------:R-:W-:Y:S08]  /*ec50*/  HMMA.16816.F32.BF16 R20, R16.reuse, R54, RZ ;  /* 0x000000361014723c */ /* 0x040ff000000418ff */
[----:B------:R-:W-:Y:S07]  /*ec60*/  HMMA.16816.F32.BF16 R36, R16, R86, RZ ;  /* 0x000000561024723c */ /* 0x000fee00000418ff */
[----:B------:R-:W-:Y:S01]  /*ec70*/  IMAD.MOV.U32 R87, RZ, RZ, R0 ;  /* 0x000000ffff577224 */ /* 0x000fe200078e0000 */
[----:B-1----:R-:W-:Y:S01]  /*ec80*/  HMMA.16816.F32.BF16 R120, R8, R44, R32 ;  /* 0x0000002c0878723c */ /* 0x002fe20000041820 */
[----:B------:R-:W1:Y:S01]  /*ec90*/  LDSM.16.MT88.4 R32, [R196+0x5000] ;  /* 0x00500000c420783b */ /* 0x000e620000004200 */
[----:B------:R-:W-:-:S03]  /*eca0*/  MOV R86, R2 ;  /* 0x0000000200567202 */ /* 0x000fc60000000f00 */
[----:B------:R-:W3:Y:S03]  /*ecb0*/  LDL R0, [R1+0x4] ;  /* 0x0000040001007983 */ /* 0x000ee60000100800 */
[C---:B------:R-:W-:Y:S01]  /*ecc0*/  HMMA.16816.F32.BF16 R132, R8.reuse, R40, R24 ;  /* 0x000000280884723c */ /* 0x040fe20000041818 */
[----:B------:R-:W-:Y:S07]  /*ecd0*/  LDSM.16.MT88.4 R24, [R195+0x4800] ;  /* 0x00480000c318783b */ /* 0x000fee0000004200 */
[C---:B------:R-:W-:Y:S01]  /*ece0*/  HMMA.16816.F32.BF16 R128, R8.reuse, R42, R20 ;  /* 0x0000002a0880723c */ /* 0x040fe20000041814 */
[----:B------:R-:W4:Y:S07]  /*ecf0*/  LDSM.16.MT88.4 R40, [R195+0x1000] ;  /* 0x00100000c328783b */ /* 0x000f2e0000004200 */
[----:B------:R-:W-:Y:S01]  /*ed00*/  HMMA.16816.F32.BF16 R108, R8, R58, R36 ;  /* 0x0000003a086c723c */ /* 0x000fe20000041824 */
[----:B------:R-:W4:Y:S07]  /*ed10*/  LDSM.16.MT88.4 R56, [R194+0x2800] ;  /* 0x00280000c238783b */ /* 0x000f2e0000004200 */
[C---:B--2---:R-:W-:Y:S08]  /*ed20*/  HMMA.16816.F32.BF16 R20, R16.reuse, R48, RZ ;  /* 0x000000301014723c */ /* 0x044ff000000418ff */
[----:B------:R-:W-:Y:S01]  /*ed30*/  HMMA.16816.F32.BF16 R36, R16, R50, RZ ;  /* 0x000000321024723c */ /* 0x000fe200000418ff */
[----:B------:R-:W-:Y:S07]  /*ed40*/  LDSM.16.MT88.4 R48, [R193+0x2800] ;  /* 0x00280000c130783b */ /* 0x000fee0000004200 */
[----:B------:R-:W-:Y:S08]  /*ed50*/  HMMA.16816.F32.BF16 R152, R136, R148, R152 ;  /* 0x000000948898723c */ /* 0x000ff00000041898 */
[C---:B-1----:R-:W-:Y:S01]  /*ed60*/  HMMA.16816.F32.BF16 R124, R8.reuse, R32, R20 ;  /* 0x00000020087c723c */ /* 0x042fe20000041814 */
[----:B------:R-:W-:Y:S07]  /*ed70*/  LDSM.16.MT88.4 R20, [R195+0x5000] ;  /* 0x00500000c314783b */ /* 0x000fee0000004200 */
[----:B------:R-:W-:Y:S08]  /*ed80*/  HMMA.16816.F32.BF16 R32, R8, R34, R36 ;  /* 0x000000220820723c */ /* 0x000ff00000041824 */
[C---:B----4-:R-:W-:Y:S08]  /*ed90*/  HMMA.16816.F32.BF16 R36, R136.reuse, R40, R60 ;  /* 0x000000288824723c */ /* 0x050ff0000004183c */
[C---:B------:R-:W-:Y:S01]  /*eda0*/  HMMA.16816.F32.BF16 R40, R136.reuse, R42, R64 ;  /* 0x0000002a8828723c */ /* 0x040fe20000041840 */
[----:B------:R-:W1:Y:S07]  /*edb0*/  LDSM.16.MT88.4 R64, [R196+0x2800] ;  /* 0x00280000c440783b */ /* 0x000e6e0000004200 */
[C---:B------:R-:W-:Y:S01]  /*edc0*/  HMMA.16816.F32.BF16 R148, R136.reuse, R150, R80 ;  /* 0x000000968894723c */ /* 0x040fe20000041850 */
[----:B------:R-:W2:Y:S07]  /*edd0*/  LDSM.16.MT88.4 R80, [R193+0x4000] ;  /* 0x00400000c150783b */ /* 0x000eae0000004200 */
[C---:B------:R-:W-:Y:S08]  /*ede0*/  HMMA.16816.F32.BF16 R52, R136.reuse, R56, R76 ;  /* 0x000000388834723c */ /* 0x040ff0000004184c */
[C---:B------:R-:W-:Y:S08]  /*edf0*/  HMMA.16816.F32.BF16 R160, R136.reuse, R156, R160 ;  /* 0x0000009c88a0723c */ /* 0x040ff000000418a0 */
[----:B------:R-:W-:Y:S08]  /*ee00*/  HMMA.16816.F32.BF16 R156, R136, R158, R84 ;  /* 0x0000009e889c723c */ /* 0x000ff00000041854 */
[----:B------:R-:W-:Y:S08]  /*ee10*/  HMMA.16816.F32.BF16 R116, R8, R46, R28 ;  /* 0x0000002e0874723c */ /* 0x000ff0000004181c */
[C---:B-1----:R-:W-:Y:S01]  /*ee20*/  HMMA.16816.F32.BF16 R60, R136.reuse, R64, R72 ;  /* 0x00000040883c723c */ /* 0x042fe20000041848 */
[----:B------:R-:W1:Y:S07]  /*ee30*/  LDSM.16.MT88.4 R72, [R195+0x2800] ;  /* 0x00280000c348783b */ /* 0x000e6e0000004200 */
[C---:B------:R-:W-:Y:S08]  /*ee40*/  HMMA.16816.F32.BF16 R64, R136.reuse, R66, R68 ;  /* 0x000000428840723c */ /* 0x040ff00000041844 */
[----:B--2---:R-:W-:Y:S01]  /*ee50*/  HMMA.16816.F32.BF16 R76, R136, R80, R88 ;  /* 0x00000050884c723c */ /* 0x004fe20000041858 */
[----:B------:R-:W2:Y:S07]  /*ee60*/  LDSM.16.MT88.4 R88, [R194+0x4000] ;  /* 0x00400000c258783b */ /* 0x000eae0000004200 */
[C---:B------:R-:W-:Y:S08]  /*ee70*/  HMMA.16816.F32.BF16 R28, R16.reuse, R24, RZ ;  /* 0x00000018101c723c */ /* 0x040ff000000418ff */
[----:B------:R-:W-:Y:S08]  /*ee80*/  HMMA.16816.F32.BF16 R16, R16, R26, RZ ;  /* 0x0000001a1010723c */ /* 0x000ff000000418ff */
[C---:B------:R-:W-:Y:S08]  /*ee90*/  HMMA.16816.F32.BF16 R44, R136.reuse, R48, R216 ;  /* 0x00000030882c723c */ /* 0x040ff000000418d8 */
[C---:B-1----:R-:W-:Y:S08]  /*eea0*/  HMMA.16816.F32.BF16 R68, R136.reuse, R72, R184 ;  /* 0x000000488844723c */ /* 0x042ff000000418b8 */
[C---:B------:R-:W-:Y:S01]  /*eeb0*/  HMMA.16816.F32.BF16 R72, R136.reuse, R74, R96 ;  /* 0x0000004a8848723c */ /* 0x040fe20000041860 */
[----:B------:R-:W1:Y:S07]  /*eec0*/  LDSM.16.MT88.4 R96, [R196+0x4000] ;  /* 0x00400000c460783b */ /* 0x000e6e0000004200 */
[C---:B--2---:R-:W-:Y:S08]  /*eed0*/  HMMA.16816.F32.BF16 R84, R136.reuse, R88, R176 ;  /* 0x000000588854723c */ /* 0x044ff000000418b0 */
[----:B------:R-:W-:Y:S08]  /*eee0*/  HMMA.16816.F32.BF16 R88, R136, R90, R92 ;  /* 0x0000005a8858723c */ /* 0x000ff0000004185c */
[C---:B------:R-:W-:Y:S08]  /*eef0*/  HMMA.16816.F32.BF16 R28, R8.reuse, R20, R28 ;  /* 0x00000014081c723c */ /* 0x040ff0000004181c */
[----:B------:R-:W-:Y:S01]  /*ef00*/  HMMA.16816.F32.BF16 R16, R8, R22, R16 ;  /* 0x000000160810723c */ /* 0x000fe20000041810 */
[----:B------:R-:W-:Y:S01]  /*ef10*/  LDSM.16.MT88.4 R8, [R195+0x5800] ;  /* 0x00580000c308783b */ /* 0x000fe20000004200 */
[----:B------:R-:W-:-:S02]  /*ef20*/  LOP3.LUT R213, R213, 0xffffefff, RZ, 0xc0, !PT ;  /* 0xffffefffd5d57812 */ /* 0x000fc400078ec0ff */
[----:B------:R-:W-:-:S04]  /*ef30*/  IADD3 R225, R225, -0x2, RZ ;  /* 0xfffffffee1e17810 */ /* 0x000fc80007ffe0ff */
[C---:B------:R-:W-:Y:S08]  /*ef40*/  HMMA.16816.F32.BF16 R48, R136.reuse, R50, R188 ;  /* 0x000000328830723c */ /* 0x040ff000000418bc */
[C---:B-1----:R-:W-:Y:S01]  /*ef50*/  HMMA.16816.F32.BF16 R92, R136.reuse, R96, R104 ;  /* 0x00000060885c723c */ /* 0x042fe20000041868 */
[----:B------:R-:W1:Y:S07]  /*ef60*/  LDSM.16.MT88.4 R104, [R195+0x4000] ;  /* 0x00400000c368783b */ /* 0x000e6e0000004200 */
[C---:B------:R-:W-:Y:S08]  /*ef70*/  HMMA.16816.F32.BF16 R96, R136.reuse, R98, R100 ;  /* 0x000000628860723c */ /* 0x040ff00000041864 */
[C---:B------:R-:W-:Y:S08]  /*ef80*/  HMMA.16816.F32.BF16 R56, R136.reuse, R58, R172 ;  /* 0x0000003a8838723c */ /* 0x040ff000000418ac */
[C---:B-1----:R-:W-:Y:S01]  /*ef90*/  HMMA.16816.F32.BF16 R100, R136.reuse, R104, R112 ;  /* 0x000000688864723c */ /* 0x042fe20000041870 */
[----:B------:R-:W1:Y:S07]  /*efa0*/  LDSM.16.MT88.4 R112, [R193+0x5800] ;  /* 0x00580000c170783b */ /* 0x000e6e0000004200 */
[C---:B------:R-:W-:Y:S08]  /*efb0*/  HMMA.16816.F32.BF16 R104, R136.reuse, R106, R108 ;  /* 0x0000006a8868723c */ /* 0x040ff0000004186c */
[C---:B-1----:R-:W-:Y:S01]  /*efc0*/  HMMA.16816.F32.BF16 R108, R136.reuse, R112, R120 ;  /* 0x00000070886c723c */ /* 0x042fe20000041878 */
[----:B------:R-:W1:Y:S07]  /*efd0*/  LDSM.16.MT88.4 R120, [R194+0x5800] ;  /* 0x00580000c278783b */ /* 0x000e6e0000004200 */
[----:B------:R-:W-:Y:S01]  /*efe0*/  HMMA.16816.F32.BF16 R112, R136, R114, R116 ;  /* 0x000000728870723c */ /* 0x000fe20000041874 */
[----:B------:R-:W-:-:S04]  /*eff0*/  MOV R218, 0x1 ;  /* 0x0000000100da7802 */ /* 0x000fc80000000f00 */
[----:B------:R-:W-:-:S03]  /*f000*/  ISETP.NE.AND P0, PT, R218, c[0x0][0x2c4], PT ;  /* 0x0000b100da007a0c */ /* 0x000fc60003f05270 */
[C---:B-1----:R-:W-:Y:S08]  /*f010*/  HMMA.16816.F32.BF16 R116, R136.reuse, R120, R132 ;  /* 0x000000788874723c */ /* 0x042ff00000041884 */
[----:B------:R-:W-:Y:S01]  /*f020*/  HMMA.16816.F32.BF16 R120, R136, R122, R128 ;  /* 0x0000007a8878723c */ /* 0x000fe20000041880 */
[----:B------:R-:W1:Y:S01]  /*f030*/  LDSM.16.MT88.4 R128, [R196+0x5800] ;  /* 0x00580000c480783b */ /* 0x000e620000004200 */
[----:B---3--:R-:W-:Y:S01]  /*f040*/  IMAD.SHL.U32 R0, R0, 0x80, RZ ;  /* 0x0000008000007824 */ /* 0x008fe200078e00ff */
[----:B------:R-:W-:-:S03]  /*f050*/  ISETP.LE.AND P1, PT, R218, c[0x0][0x32c], PT ;  /* 0x0000cb00da007a0c */ /* 0x000fc60003f23270 */
[----:B------:R-:W-:Y:S01]  /*f060*/  @P0 IMAD.HI.U32 R3, R0, c[0x0][0x2c8], RZ ;  /* 0x0000b20000030a27 */ /* 0x000fe200078e00ff */
[----:B------:R-:W-:-:S04]  /*f070*/  MOV R2, R0 ;  /* 0x0000000000027202 */ /* 0x000fc80000000f00 */
[----:B------:R-:W-:Y:S01]  /*f080*/  @P0 SHF.R.U32.HI R2, RZ, c[0x0][0x2cc], R3 ;  /* 0x0000b300ff020a19 */ /* 0x000fe20000011603 */
[----:B------:R-:W-:Y:S03]  /*f090*/  HMMA.16816.F32.BF16 R80, R136, R82, R180 ;  /* 0x000000528850723c */ /* 0x000fe600000418b4 */
[----:B-----5:R-:W-:-:S05]  /*f0a0*/  IADD3 R2, -R4, R14, R2 ;  /* 0x0000000e04027210 */ /* 0x020fca0007ffe102 */
[----:B------:R-:W-:Y:S01]  /*f0b0*/  HMMA.16816.F32.BF16 R132, R136, R8, R28 ;  /* 0x000000088884723c */ /* 0x000fe2000004181c */
[----:B------:R-:W-:Y:S02]  /*f0c0*/  IADD3 R4, R2, c[0x0][0x328], RZ ;  /* 0x0000ca0002047a10 */ /* 0x000fe40007ffe0ff */
[----:B------:R-:W-:-:S05]  /*f0d0*/  @P1 LOP3.LUT R213, R213, 0x1000, RZ, 0xfc, !PT ;  /* 0x00001000d5d51812 */ /* 0x000fca00078efcff */
[C---:B-1----:R-:W-:Y:S08]  /*f0e0*/  HMMA.16816.F32.BF16 R124, R136.reuse, R128, R124 ;  /* 0x00000080887c723c */ /* 0x042ff0000004187c */
[C---:B------:R-:W-:Y:S08]  /*f0f0*/  HMMA.16816.F32.BF16 R128, R136.reuse, R130, R32 ;  /* 0x000000828880723c */ /* 0x040ff00000041820 */
[----:B------:R-:W-:Y:S01]  /*f100*/  HMMA.16816.F32.BF16 R136, R136, R10, R16 ;  /* 0x0000000a8888723c */ /* 0x000fe20000041810 */
[----:B------:R-:W-:Y:S07]  /*f110*/  @!P1 BRA `(.L_x_2380) ;  /* 0x0000011000009947 */ /* 0x000fee0003800000 */
[C---:B------:R-:W-:Y:S01]  /*f120*/  ISETP.GT.AND P0, PT, R2.reuse, RZ, PT ;  /* 0x000000ff0200720c */ /* 0x040fe20003f04270 */
[----:B------:R-:W-:Y:S01]  /*f130*/  BSSY B0, `(.L_x_2381) ;  /* 0x000000c000007945 */ /* 0x000fe20003800000 */
[----:B------:R-:W-:-:S11]  /*f140*/  IADD3 R3, R2, -0x1, RZ ;  /* 0xffffffff02037810 */ /* 0x000fd60007ffe0ff */
[----:B------:R-:W-:Y:S05]  /*f150*/  @P0 BRA `(.L_x_2382) ;  /* 0x0000006000000947 */ /* 0x000fea0003800000 */
[----:B------:R-:W-:Y:S01]  /*f160*/  ISETP.NE.AND P0, PT, R218, c[0x0][0x32c], PT ;  /* 0x0000cb00da007a0c */ /* 0x000fe20003f05270 */
[----:B------:R-:W-:-:S12]  /*f170*/  IMAD.MOV R2, RZ, RZ, -R2 ;  /* 0x000000ffff027224 */ /* 0x000fd800078e0a02 */
[----:B------:R-:W-:-:S05]  /*f180*/  @P0 IMAD.HI.U32 R3, R2, c[0x0][0x330], RZ ;  /* 0x0000cc0002030a27 */ /* 0x000fca00078e00ff */
[----:B------:R-:W-:-:S04]  /*f190*/  @P0 SHF.R.U32.HI R2, RZ, c[0x0][0x334], R3 ;  /* 0x0000cd00ff020a19 */ /* 0x000fc80000011603 */
[----:B------:R-:W-:Y:S01]  /*f1a0*/  LOP3.LUT R3, RZ, R2, RZ, 0x33, !PT ;  /* 0x00000002ff037212 */ /* 0x000fe200078e33ff */
[----:B------:R-:W-:Y:S05]  /*f1b0*/  BRA `(.L_x_2383) ;  /* 0x0000003000007947 */ /* 0x000fea0003800000 */
.L_x_2382:
[----:B------:R-:W-:-:S13]  /*f1c0*/  ISETP.NE.AND P0, PT, R218, c[0x0][0x32c], PT ;  /* 0x0000cb00da007a0c */ /* 0x000fda0003f05270 */
[----:B------:R-:W-:-:S05]  /*f1d0*/  @P0 IMAD.HI.U32 R2, R3, c[0x0][0x330], RZ ;  /* 0x0000cc0003020a27 */ /* 0x000fca00078e00ff */
[----:B------:R-:W-:Y:S02]  /*f1e0*/  @P0 SHF.R.U32.HI R3, RZ, c[0x0][0x334], R2 ;  /* 0x0000cd00ff030a19 */ /* 0x000fe40000011602 */
.L_x_2383:
[----:B------:R-:W-:Y:S05]  /*f1f0*/  BSYNC B0 ;  /* 0x0000000000007941 */ /* 0x000fea0003800000 */
.L_x_2381:
[----:B------:R-:W-:-:S05]  /*f200*/  MOV R2, c[0x0][0x32c] ;  /* 0x0000cb0000027a02 */ /* 0x000fca0000000f00 */
[----:B------:R-:W-:-:S05]  /*f210*/  IMAD R3, R3, R2, c[0x0][0x32c] ;  /* 0x0000cb0003037624 */ /* 0x000fca00078e0202 */
[----:B------:R-:W-:-:S05]  /*f220*/  IMNMX R4, R4, R3, PT ;  /* 0x0000000304047217 */ /* 0x000fca0003800200 */
.L_x_2380:
[----:B------:R-:W-:-:S05]  /*f230*/  IMAD.HI R4, R4, 0x2aaaaaab, RZ ;  /* 0x2aaaaaab04047827 */ /* 0x000fca00078e02ff */
[----:B------:R-:W-:-:S04]  /*f240*/  SHF.R.U32.HI R2, RZ, 0x1f, R4 ;  /* 0x0000001fff027819 */ /* 0x000fc80000011604 */
[----:B------:R-:W-:-:S04]  /*f250*/  LEA.HI.SX32 R4, R4, R2, 0x1d ;  /* 0x0000000204047211 */ /* 0x000fc800078feaff */
[----:B------:R-:W-:-:S04]  /*f260*/  IMNMX R217, R247, R4, !PT ;  /* 0x00000004f7d97217 */ /* 0x000fc80007800200 */
[----:B------:R-:W-:-:S13]  /*f270*/  ISETP.GE.AND P0, PT, R225, R217, PT ;  /* 0x000000d9e100720c */ /* 0x000fda0003f06270 */
[----:B------:R-:W-:Y:S05]  /*f280*/  @!P0 BRA `(.L_x_2384) ;  /* 0x00003db000008947 */ /* 0x000fea0003800000 */
.L_x_2407:
        /* <DEDUP_REMOVED lines=9> */
[----:B------:R1:W1:Y:S04]  /*f320*/  LDSM.16.M88.4 R176, [R198] ;  /* 0x00000000c6b0783b */ /* 0x0002680000000200 */
[----:B------:R1:W1:Y:S04]  /*f330*/  LDSM.16.M88.4 R180, [R201] ;  /* 0x00000000c9b4783b */ /* 0x0002680000000200 */
[----:B------:R1:W1:Y:S04]  /*f340*/  LDSM.16.M88.4 R184, [R211] ;  /* 0x00000000d3b8783b */ /* 0x0002680000000200 */
[----:B------:R1:W1:Y:S01]  /*f350*/  LDSM.16.M88.4 R188, [R212] ;  /* 0x00000000d4bc783b */ /* 0x0002620000000200 */
[----:B------:R-:W-:-:S05]  /*f360*/  @P0 BRA `(.L_x_2386) ;  /* 0x000004c000000947 */ /* 0x000fca0003800000 */
[----:B------:R-:W-:Y:S01]  /*f370*/  IMAD.WIDE.U32 R2, R226, c[0x0][0x208], RZ ;  /* 0x00008200e2027a25 */ /* 0x000fe200078e00ff */
[----:B------:R-:W-:Y:S01]  /*f380*/  SHF.R.S32.HI R0, RZ, 0x1f, R226 ;  /* 0x0000001fff007819 */ /* 0x000fe200000114e2 */
[----:B------:R-:W5:Y:S04]  /*f390*/  LDL.64 R10, [R1+0x70] ;  /* 0x00007000010a7983 */ /* 0x000f680000100a00 */
[----:B------:R-:W-:Y:S04]  /*f3a0*/  IMAD R0, R0, c[0x0][0x208], RZ ;  /* 0x0000820000007a24 */ /* 0x000fe800078e02ff */
[----:B------:R-:W-:Y:S05]  /*f3b0*/  IMAD R0, R226, c[0x0][0x20c], R0 ;  /* 0x00008300e2007a24 */ /* 0x000fea00078e0200 */
[----:B------:R-:W-:Y:S02]  /*f3c0*/  IADD3 R3, R3, R0, RZ ;  /* 0x0000000003037210 */ /* 0x000fe40007ffe0ff */
[----:B------:R-:W-:Y:S03]  /*f3d0*/  SHF.R.S32.HI R0, RZ, 0x1f, R224 ;  /* 0x0000001fff007819 */ /* 0x000fe600000114e0 */
[----:B------:R-:W-:Y:S04]  /*f3e0*/  IMAD.WIDE.U32 R2, R224, c[0x0][0x218], R2 ;  /* 0x00008600e0027a25 */ /* 0x000fe800078e0002 */
[----:B------:R-:W-:Y:S04]  /*f3f0*/  IMAD R8, R0, c[0x0][0x218], RZ ;  /* 0x0000860000087a24 */ /* 0x000fe800078e02ff */
[----:B------:R-:W-:Y:S01]  /*f400*/  IMAD R8, R224, c[0x0][0x21c], R8 ;  /* 0x00008700e0087a24 */ /* 0x000fe200078e0208 */
[----:B-----5:R-:W-:Y:S04]  /*f410*/  IADD3 R0, P0, R10, R2, RZ ;  /* 0x000000020a007210 */ /* 0x020fe80007f1e0ff */
[----:B------:R-:W-:Y:S02]  /*f420*/  IADD3.X R8, R252, R3, R8, P0, !PT ;  /* 0x00000003fc087210 */ /* 0x000fe400007fe408 */
[C---:B------:R-:W-:Y:S04]  /*f430*/  LEA R9, P0, R0.reuse, c[0x0][0x1f8], 0x1 ;  /* 0x00007e0000097a11 */ /* 0x040fe800078008ff */
[----:B------:R-:W-:Y:S01]  /*f440*/  LEA.HI.X R8, R0, c[0x0][0x1fc], R8, 0x1, P0 ;  /* 0x00007f0000087a11 */ /* 0x000fe200000f0c08 */
[----:B------:R-:W-:-:S06]  /*f450*/  BRA.DIV ~URZ, `(.L_x_2387) ;  /* 0x000118227f007947 */ /* 0x000fcc000b800000 */
[----:B------:R4:W3:Y:S02]  /*f460*/  SHFL.IDX PT, R4, R8, RZ, 0x181f ;  /* 0x00181fff08047589 */ /* 0x0008e400000e0000 */
.L_x_2531:
[----:B------:R-:W-:-:S05]  /*f470*/  BRA.DIV ~URZ, `(.L_x_2388) ;  /* 0x000118727f007947 */ /* 0x000fca000b800000 */
[----:B------:R4:W3:Y:S02]  /*f480*/  SHFL.IDX PT, R0, R9, RZ, 0x181f ;  /* 0x00181fff09007589 */ /* 0x0008e400000e0000 */
.L_x_2532:
[----:B------:R-:W-:Y:S01]  /*f490*/  SHF.R.S32.HI R2, RZ, 0x1f, R215 ;  /* 0x0000001fff027819 */ /* 0x000fe200000114d7 */
[C---:B------:R-:W-:Y:S01]  /*f4a0*/  IMAD.SHL.U32 R20, R215.reuse, 0x2, RZ ;  /* 0x00000002d7147824 */ /* 0x040fe200078e00ff */
[C---:B------:R-:W-:Y:S01]  /*f4b0*/  ISETP.GE.AND P3, PT, R215.reuse, c[0x0][0x1d4], PT ;  /* 0x00007500d7007a0c */ /* 0x040fe20003f66270 */
[----:B------:R-:W-:Y:S01]  /*f4c0*/  IMAD.SHL.U32 R11, R232, 0x2, RZ ;  /* 0x00000002e80b7824 */ /* 0x000fe200078e00ff */
[C---:B------:R-:W-:Y:S01]  /*f4d0*/  SHF.L.U64.HI R10, R215.reuse, 0x1, R2 ;  /* 0x00000001d70a7819 */ /* 0x040fe20000010202 */
[----:B------:R-:W-:Y:S01]  /*f4e0*/  IMAD.SHL.U32 R22, R230, 0x2, RZ ;  /* 0x00000002e6167824 */ /* 0x000fe200078e00ff */
[----:B---3--:R-:W-:Y:S02]  /*f4f0*/  IADD3 R2, P0, R0, R20, RZ ;  /* 0x0000001400027210 */ /* 0x008fe40007f1e0ff */
[----:B------:R-:W-:Y:S02]  /*f500*/  IADD3 R14, R215, 0x40, RZ ;  /* 0x00000040d70e7810 */ /* 0x000fe40007ffe0ff */
[----:B------:R-:W-:Y:S01]  /*f510*/  SHF.L.U64.HI R29, R232, 0x1, R244 ;  /* 0x00000001e81d7819 */ /* 0x000fe200000102f4 */
[----:B------:R-:W-:Y:S01]  /*f520*/  IMAD.X R3, R4, 0x1, R10, P0 ;  /* 0x0000000104037824 */ /* 0x000fe200000e060a */
[----:B------:R-:W-:Y:S01]  /*f530*/  ISETP.GE.AND P2, PT, R14, c[0x0][0x1d4], PT ;  /* 0x000075000e007a0c */ /* 0x000fe20003f46270 */
[----:B------:R-:W-:Y:S01]  /*f540*/  IMAD.SHL.U32 R14, R231, 0x2, RZ ;  /* 0x00000002e70e7824 */ /* 0x000fe200078e00ff */
[----:B------:R-:W-:Y:S02]  /*f550*/  IADD3 R21, R215, 0x80, RZ ;  /* 0x00000080d7157810 */ /* 0x000fe40007ffe0ff */
[----:B------:R-:W-:Y:S01]  /*f560*/  @!PT LDS RZ, [RZ] ;  /* 0x00000000fffff984 */ /* 0x000fe20000000800 */
[----:B------:R-:W-:Y:S01]  /*f570*/  @!PT LDS RZ, [RZ] ;  /* 0x00000000fffff984 */ /* 0x000fe20000000800 */
[----:B------:R-:W-:Y:S01]  /*f580*/  @!PT LDS RZ, [RZ] ;  /* 0x00000000fffff984 */ /* 0x000fe20000000800 */
[----:B------:R3:W-:Y:S01]  /*f590*/  LDGSTS.E.BYPASS.LTC128B.128 [R214+0x4080], [R2.64], !P3 ;  /* 0x0408000002d67fae */ /* 0x0007e2000d901d4a */
[----:B------:R-:W-:Y:S02]  /*f5a0*/  SHF.L.U64.HI R23, R231, 0x1, R243 ;  /* 0x00000001e7177819 */ /* 0x000fe400000102f3 */
[----:B------:R-:W-:Y:S02]  /*f5b0*/  SHF.L.U64.HI R28, R230, 0x1, R242 ;  /* 0x00000001e61c7819 */ /* 0x000fe400000102f2 */
[----:B------:R-:W-:Y:S02]  /*f5c0*/  LOP3.LUT P1, RZ, R213, 0x800, RZ, 0xc0, !PT ;  /* 0x00000800d5ff7812 */ /* 0x000fe4000782c0ff */
[----:B---3--:R-:W-:Y:S05]  /*f5d0*/  IADD3 R2, P0, R0, R11, RZ ;  /* 0x0000000b00027210 */ /* 0x008fea0007f1e0ff */
[----:B------:R-:W-:Y:S05]  /*f5e0*/  IMAD.X R3, R4, 0x1, R29, P0 ;  /* 0x0000000104037824 */ /* 0x000fea00000e061d */
[----:B------:R3:W-:Y:S01]  /*f5f0*/  LDGSTS.E.BYPASS.LTC128B.128 [R214+0x5880], [R2.64], !P2 ;  /* 0x0588000002d67fae */ /* 0x0007e2000d101d4a */
[----:B------:R-:W-:Y:S02]  /*f600*/  ISETP.GE.AND P2, PT, R21, c[0x0][0x1d4], PT ;  /* 0x0000750015007a0c */ /* 0x000fe40003f46270 */
[----:B------:R-:W-:Y:S02]  /*f610*/  IADD3 R21, R215, 0xc0, RZ ;  /* 0x000000c0d7157810 */ /* 0x000fe40007ffe0ff */
[----:B---3--:R-:W-:Y:S05]  /*f620*/  IADD3 R2, P0, R0, R14, RZ ;  /* 0x0000000e00027210 */ /* 0x008fea0007f1e0ff */
[----:B------:R-:W-:Y:S05]  /*f630*/  IMAD.X R3, R4, 0x1, R23, P0 ;  /* 0x0000000104037824 */ /* 0x000fea00000e0617 */
[----:B------:R3:W-:Y:S01]  /*f640*/  LDGSTS.E.BYPASS.LTC128B.128 [R214+0x7080], [R2.64], !P2 ;  /* 0x0708000002d67fae */ /* 0x0007e2000d101d4a */
[----:B------:R-:W-:Y:S02]  /*f650*/  ISETP.GE.AND P2, PT, R21, c[0x0][0x1d4], PT ;  /* 0x0000750015007a0c */ /* 0x000fe40003f46270 */
[----:B---3--:R-:W-:Y:S05]  /*f660*/  IADD3 R2, P0, R0, R22, RZ ;  /* 0x0000001600027210 */ /* 0x008fea0007f1e0ff */
[----:B------:R-:W-:Y:S06]  /*f670*/  IMAD.X R3, R4, 0x1, R28, P0 ;  /* 0x0000000104037824 */ /* 0x000fec00000e061c */
[----:B------:R3:W-:Y:S01]  /*f680*/  LDGSTS.E.BYPASS.LTC128B.128 [R214+0x8880], [R2.64], !P2 ;  /* 0x0888000002d67fae */ /* 0x0007e2000d101d4a */
[----:B------:R-:W-:-:S05]  /*f690*/  @P1 BRA `(.L_x_2386) ;  /* 0x0000019000001947 */ /* 0x000fca0003800000 */
[----:B------:R-:W-:-:S05]  /*f6a0*/  BRA.DIV ~URZ, `(.L_x_2389) ;  /* 0x000116b27f007947 */ /* 0x000fca000b800000 */
[----:B------:R3:W4:Y:S04]  /*f6b0*/  SHFL.IDX PT, R4, R8, 0x1, 0x181f ;  /* 0x00381f0008047f89 */ /* 0x00072800000e0000 */
[----:B------:R3:W2:Y:S02]  /*f6c0*/  SHFL.IDX PT, R0, R9, 0x1, 0x181f ;  /* 0x00381f0009007f89 */ /* 0x0006a400000e0000 */
.L_x_2533:
[----:B--2---:R-:W-:Y:S02]  /*f6d0*/  IADD3 R20, P0, R0, R20, RZ ;  /* 0x0000001400147210 */ /* 0x004fe40007f1e0ff */
[C---:B------:R-:W-:Y:S02]  /*f6e0*/  IADD3 R216, R215.reuse, 0x40, RZ ;  /* 0x00000040d7d87810 */ /* 0x040fe40007ffe0ff */
[C---:B------:R-:W-:Y:S01]  /*f6f0*/  ISETP.GE.AND P4, PT, R215.reuse, c[0x0][0x1d4], PT ;  /* 0x00007500d7007a0c */ /* 0x040fe20003f86270 */
[----:B----4-:R-:W-:Y:S01]  /*f700*/  IMAD.X R21, R4, 0x1, R10, P0 ;  /* 0x0000000104157824 */ /* 0x010fe200000e060a */
[----:B------:R-:W-:Y:S02]  /*f710*/  ISETP.GE.AND P3, PT, R216, c[0x0][0x1d4], PT ;  /* 0x00007500d8007a0c */ /* 0x000fe40003f66270 */
[----:B------:R-:W-:Y:S02]  /*f720*/  IADD3 R31, R215, 0x80, RZ ;  /* 0x00000080d71f7810 */ /* 0x000fe40007ffe0ff */
[----:B------:R-:W-:Y:S02]  /*f730*/  IADD3 R10, P0, R0, R11, RZ ;  /* 0x0000000b000a7210 */ /* 0x000fe40007f1e0ff */
[----:B------:R-:W-:Y:S02]  /*f740*/  ISETP.GE.AND P2, PT, R31, c[0x0][0x1d4], PT ;  /* 0x000075001f007a0c */ /* 0x000fe40003f46270 */
[----:B------:R-:W-:Y:S01]  /*f750*/  IADD3 R30, R215, 0xc0, RZ ;  /* 0x000000c0d71e7810 */ /* 0x000fe20007ffe0ff */
[----:B------:R-:W-:Y:S01]  /*f760*/  IMAD.X R11, R4, 0x1, R29, P0 ;  /* 0x00000001040b7824 */ /* 0x000fe200000e061d */
[----:B---3--:R-:W-:Y:S01]  /*f770*/  IADD3 R8, P0, R0, R14, RZ ;  /* 0x0000000e00087210 */ /* 0x008fe20007f1e0ff */
[----:B------:R-:W-:Y:S01]  /*f780*/  @!PT LDS RZ, [RZ] ;  /* 0x00000000fffff984 */ /* 0x000fe20000000800 */
[----:B------:R-:W-:Y:S01]  /*f790*/  @!PT LDS RZ, [RZ] ;  /* 0x00000000fffff984 */ /* 0x000fe20000000800 */
[----:B------:R-:W-:Y:S01]  /*f7a0*/  @!PT LDS RZ, [RZ] ;  /* 0x00000000fffff984 */ /* 0x000fe20000000800 */
[----:B------:R2:W-:Y:S01]  /*f7b0*/  LDGSTS.E.BYPASS.LTC128B.128 [R214+0x5080], [R20.64], !P4 ;  /* 0x0508000014d67fae */ /* 0x0005e2000e101d4a */
[----:B------:R-:W-:Y:S03]  /*f7c0*/  ISETP.GE.AND P1, PT, R30, c[0x0][0x1d4], PT ;  /* 0x000075001e007a0c */ /* 0x000fe60003f26270 */
[----:B------:R2:W-:Y:S01]  /*f7d0*/  LDGSTS.E.BYPASS.LTC128B.128 [R214+0x6880], [R10.64], !P3 ;  /* 0x068800000ad67fae */ /* 0x0005e2000d901d4a */
[----:B------:R-:W-:Y:S01]  /*f7e0*/  IMAD.X R9, R4, 0x1, R23, P0 ;  /* 0x0000000104097824 */ /* 0x000fe200000e0617 */
[----:B------:R-:W-:Y:S04]  /*f7f0*/  IADD3 R2, P0, R0, R22, RZ ;  /* 0x0000001600027210 */ /* 0x000fe80007f1e0ff */
[----:B------:R2:W-:Y:S01]  /*f800*/  LDGSTS.E.BYPASS.LTC128B.128 [R214+0x8080], [R8.64], !P2 ;  /* 0x0808000008d67fae */ /* 0x0005e2000d101d4a */
[----:B------:R-:W-:Y:S05]  /*f810*/  IMAD.X R3, R4, 0x1, R28, P0 ;  /* 0x0000000104037824 */ /* 0x000fea00000e061c */
[----:B------:R2:W-:Y:S03]  /*f820*/  LDGSTS.E.BYPASS.LTC128B.128 [R214+0x9880], [R2.64], !P1 ;  /* 0x0988000002d67fae */ /* 0x0005e6000c901d4a */
.L_x_2386:
[----:B------:R-:W-:Y:S05]  /*f830*/  BSYNC B0 ;  /* 0x0000000000007941 */ /* 0x000fea0003800000 */
.L_x_2385:
[----:B------:R-:W0:Y:S01]  /*f840*/  LDGDEPBAR ;  /* 0x00000000000079af */ /* 0x000e220000000000 */
[----:B------:R-:W-:Y:S01]  /*f850*/  WARPSYNC 0xffffffff ;  /* 0xffffffff00007948 */ /* 0x000fe20003800000 */
[C---:B--234-:R-:W-:Y:S01]  /*f860*/  HMMA.16816.F32.BF16 R8, R32.reuse, R16, RZ ;  /* 0x000000102008723c */ /* 0x05cfe200000418ff */
[----:B------:R-:W-:Y:S02]  /*f870*/  BSSY B0, `(.L_x_2390) ;  /* 0x0000129000007945 */ /* 0x000fe40003800000 */
[----:B------:R-:W-:Y:S05]  /*f880*/  ISETP.GT.AND P0, PT, R225, R247, PT ;  /* 0x000000f7e100720c */ /* 0x000fea0003f04270 */
[C---:B------:R-:W-:Y:S08]  /*f890*/  HMMA.16816.F32.BF16 R16, R32.reuse, R18, RZ ;  /* 0x000000122010723c */ /* 0x040ff000000418ff */
[C---:B------:R-:W-:Y:S08]  /*f8a0*/  HMMA.16816.F32.BF16 R20, R32.reuse, R24, RZ ;  /* 0x000000182014723c */ /* 0x040ff000000418ff */
[C---:B------:R-:W-:Y:S08]  /*f8b0*/  HMMA.16816.F32.BF16 R24, R32.reuse, R26, RZ ;  /* 0x0000001a2018723c */ /* 0x040ff000000418ff */
[C---:B-1----:R-:W-:Y:S08]  /*f8c0*/  HMMA.16816.F32.BF16 R28, R32.reuse, R172, RZ ;  /* 0x000000ac201c723c */ /* 0x042ff000000418ff */
        /* <DEDUP_REMOVED lines=33> */
[----:B------:R-:W-:Y:S07]  /*fae0*/  LDSM.16.M88.4 R180, [R204] ;  /* 0x00000000ccb4783b */ /* 0x000fee0000000200 */
[C---:B--2---:R-:W-:Y:S08]  /*faf0*/  HMMA.16816.F32.BF16 R20, R172.reuse, R176, R20 ;  /* 0x000000b0ac14723c */ /* 0x044ff00000041814 */
[C---:B------:R-:W-:Y:S01]  /*fb00*/  HMMA.16816.F32.BF16 R24, R172.reuse, R178, R24 ;  /* 0x000000b2ac18723c */ /* 0x040fe20000041818 */
[----:B------:R-:W1:Y:S07]  /*fb10*/  LDSM.16.M88.4 R176, [R198+0x4000] ;  /* 0x00400000c6b0783b */ /* 0x000e6e0000000200 */
[C---:B---3--:R-:W-:Y:S08]  /*fb20*/  HMMA.16816.F32.BF16 R28, R172.reuse, R184, R28 ;  /* 0x000000b8ac1c723c */ /* 0x048ff0000004181c */
[----:B------:R-:W-:Y:S01]  /*fb30*/  HMMA.16816.F32.BF16 R32, R172, R186, R32 ;  /* 0x000000baac20723c */ /* 0x000fe20000041820 */
[----:B------:R-:W2:Y:S07]  /*fb40*/  LDSM.16.M88.4 R172, [R202] ;  /* 0x00000000caac783b */ /* 0x000eae0000000200 */
[----:B------:R-:W3:Y:S01]  /*fb50*/  LDSM.16.M88.4 R184, [R203] ;  /* 0x00000000cbb8783b */ /* 0x000ee20000000200 */
        /* <DEDUP_REMOVED lines=118> */
[----:B------:R5:W1:Y:S01]  /*102c0*/  MUFU.TANH R179, R16 ;  /* 0x0000001000b37308 */ /* 0x000a620000002400 */
[----:B------:R-:W-:Y:S09]  /*102d0*/  FMUL.FTZ R27, R27, c[0x0][0x320] ;  /* 0x0000c8001b1b7a20 */ /* 0x000ff20000410000 */
[----:B------:R1:W1:Y:S01]  /*102e0*/  MUFU.TANH R176, R17 ;  /* 0x0000001100b07308 */ /* 0x0002620000002400 */
[----:B----4-:R-:W4:Y:S01]  /*102f0*/  LDSM.16.M88.4 R8, [R15+0x5800] ;  /* 0x005800000f08783b */ /* 0x010f220000000200 */
[----:B------:R-:W-:Y:S08]  /*10300*/  DEPBAR.LE SB0, 0x0 ;  /* 0x000080000000791a */ /* 0x000ff00000000000 */
[----:B------:R2:W2:Y:S01]  /*10310*/  MUFU.TANH R188, R18 ;  /* 0x0000001200bc7308 */ /* 0x0004a20000002400 */
[----:B------:R-:W-:Y:S01]  /*10320*/  BAR.SYNC.DEFER_BLOCKING 0x0 ;  /* 0x0000000000007b1d */ /* 0x000fe20000010000 */
[----:B-----5:R-:W-:Y:S08]  /*10330*/  FMUL.FTZ R16, R25, c[0x0][0x320] ;  /* 0x0000c80019107a20 */ /* 0x020ff00000410000 */
[----:B------:R5:W3:Y:S01]  /*10340*/  MUFU.TANH R183, R19 ;  /* 0x0000001300b77308 */ /* 0x000ae20000002400 */
[----:B-1----:R-:W-:Y:S09]  /*10350*/  FMUL.FTZ R17, R24, c[0x0][0x320] ;  /* 0x0000c80018117a20 */ /* 0x002ff20000410000 */
[----:B------:R-:W1:Y:S01]  /*10360*/  MUFU.TANH R178, R26 ;  /* 0x0000001a00b27308 */ /* 0x000e620000002400 */
[----:B--2---:R-:W-:Y:S09]  /*10370*/  FMUL.FTZ R18, R21, c[0x0][0x320] ;  /* 0x0000c80015127a20 */ /* 0x004ff20000410000 */
[----:B------:R2:W1:Y:S01]  /*10380*/  MUFU.TANH R177, R27 ;  /* 0x0000001b00b17308 */ /* 0x0004620000002400 */
[C---:B----4-:R-:W-:Y:S05]  /*10390*/  HMMA.16816.F32.BF16 R28, R184.reuse, R8, R28 ;  /* 0x00000008b81c723c */ /* 0x050fea000004181c */
[----:B-----5:R-:W-:Y:S04]  /*103a0*/  FMUL.FTZ R19, R20, c[0x0][0x320] ;  /* 0x0000c80014137a20 */ /* 0x020fe80000410000 */
[----:B------:R-:W4:Y:S03]  /*103b0*/  MUFU.TANH R18, R18 ;  /* 0x0000001200127308 */ /* 0x000f260000002400 */
[----:B------:R-:W-:Y:S01]  /*103c0*/  FMUL.FTZ R20, R22, c[0x0][0x320] ;  /* 0x0000c80016147a20 */ /* 0x000fe20000410000 */
[----:B------:R-:W-:Y:S06]  /*103d0*/  HMMA.16816.F32.BF16 R32, R184, R10, R32 ;  /* 0x0000000ab820723c */ /* 0x000fec0000041820 */
[----:B------:R-:W1:Y:S06]  /*103e0*/  MUFU.TANH R19, R19 ;  /* 0x0000001300137308 */ /* 0x000e6c0000002400 */
[----:B------:R-:W-:Y:S04]  /*103f0*/  FMUL.FTZ R28, R28, c[0x0][0x320] ;  /* 0x0000c8001c1c7a20 */ /* 0x000fe80000410000 */
[----:B------:R-:W1:Y:S01]  /*10400*/  MUFU.TANH R20, R20 ;  /* 0x0000001400147308 */ /* 0x000e620000002400 */
[----:B--2---:R-:W-:Y:S02]  /*10410*/  FMUL.FTZ R27, R29, c[0x0][0x320] ;  /* 0x0000c8001d1b7a20 */ /* 0x004fe40000410000 */
[----:B------:R-:W-:Y:S02]  /*10420*/  FMUL.FTZ R30, R30, c[0x0][0x320] ;  /* 0x0000c8001e1e7a20 */ /* 0x000fe40000410000 */
[----:B------:R-:W-:Y:S03]  /*10430*/  FMUL.FTZ R31, R31, c[0x0][0x320] ;  /* 0x0000c8001f1f7a20 */ /* 0x000fe60000410000 */
[----:B------:R-:W-:Y:S02]  /*10440*/  FMUL.FTZ R26, R32, c[0x0][0x320] ;  /* 0x0000c800201a7a20 */ /* 0x000fe40000410000 */
[----:B------:R-:W-:Y:S01]  /*10450*/  FMUL.FTZ R25, R33, c[0x0][0x320] ;  /* 0x0000c80021197a20 */ /* 0x000fe20000410000 */
[----:B------:R2:W1:Y:S01]  /*10460*/  MUFU.TANH R181, R23 ;  /* 0x0000001700b57308 */ /* 0x0004620000002400 */
[----:B------:R-:W-:Y:S02]  /*10470*/  FMUL.FTZ R34, R34, c[0x0][0x320] ;  /* 0x0000c80022227a20 */ /* 0x000fe40000410000 */
[----:B------:R-:W-:Y:S07]  /*10480*/  FMUL.FTZ R35, R35, c[0x0][0x320] ;  /* 0x0000c80023237a20 */ /* 0x000fee0000410000 */
[----:B------:R-:W1:Y:S10]  /*10490*/  MUFU.TANH R17, R17 ;  /* 0x0000001100117308 */ /* 0x000e740000002400 */
[----:B------:R-:W1:Y:S10]  /*104a0*/  MUFU.TANH R16, R16 ;  /* 0x0000001000107308 */ /* 0x000e740000002400 */
[----:B------:R-:W1:Y:S10]  /*104b0*/  MUFU.TANH R28, R28 ;  /* 0x0000001c001c7308 */ /* 0x000e740000002400 */
[----:B------:R-:W1:Y:S10]  /*104c0*/  MUFU.TANH R27, R27 ;  /* 0x0000001b001b7308 */ /* 0x000e740000002400 */
[----:B------:R2:W1:Y:S10]  /*104d0*/  MUFU.TANH R175, R30 ;  /* 0x0000001e00af7308 */ /* 0x0004740000002400 */
[----:B------:R2:W1:Y:S10]  /*104e0*/  MUFU.TANH R174, R31 ;  /* 0x0000001f00ae7308 */ /* 0x0004740000002400 */
[----:B------:R-:W1:Y:S10]  /*104f0*/  MUFU.TANH R26, R26 ;  /* 0x0000001a001a7308 */ /* 0x000e740000002400 */
[----:B------:R-:W1:Y:S10]  /*10500*/  MUFU.TANH R25, R25 ;  /* 0x0000001900197308 */ /* 0x000e740000002400 */
[----:B------:R2:W1:Y:S10]  /*10510*/  MUFU.TANH R173, R34 ;  /* 0x0000002200ad7308 */ /* 0x0004740000002400 */
[----:B------:R2:W1:Y:S01]  /*10520*/  MUFU.TANH R172, R35 ;  /* 0x0000002300ac7308 */ /* 0x0004620000002400 */
[----:B------:R-:W-:-:S05]  /*10530*/  @!P0 BRA `(.L_x_2391) ;  /* 0x000005c000008947 */ /* 0x000fca0003800000 */
[--C-:B---34-:R-:W-:Y:S01]  /*10540*/  IMAD.IADD R3, R251, 0x1, R241.reuse ;  /* 0x00000001fb037824 */ /* 0x118fe200078e02f1 */
[----:B------:R-:W3:Y:S01]  /*10550*/  LDL R0, [R1+0x84] ;  /* 0x0000840001007983 */ /* 0x000ee20000100800 */
[----:B------:R-:W-:Y:S03]  /*10560*/  IMAD.MOV.U32 R224, RZ, RZ, RZ ;  /* 0x000000ffffe07224 */ /* 0x000fe600078e00ff */
[----:B------:R-:W-:Y:S01]  /*10570*/  ISETP.GT.AND P1, PT, R3, 0x2f, PT ;  /* 0x0000002f0300780c */ /* 0x000fe20003f24270 */
[----:B--2---:R-:W2:Y:S06]  /*10580*/  LDL.64 R22, [R1+0x90] ;  /* 0x0000900001167983 */ /* 0x004eac0000100a00 */
[----:B------:R-:W4:Y:S04]  /*10590*/  LDL R4, [R1+0x9c] ;  /* 0x00009c0001047983 */ /* 0x000f280000100800 */
[----:B------:R-:W5:Y:S06]  /*105a0*/  LDL.64 R220, [R1+0x88] ;  /* 0x0000880001dc7983 */ /* 0x000f6c0000100a00 */
[----:B------:R-:W2:Y:S01]  /*105b0*/  LDL R14, [R1+0x98] ;  /* 0x00009800010e7983 */ /* 0x000ea20000100800 */
[----:B---3--:R-:W-:Y:S02]  /*105c0*/  IMAD R2, R225, 0x30, R0 ;  /* 0x00000030e1027824 */ /* 0x008fe400078e0200 */
[----:B------:R-:W-:Y:S03]  /*105d0*/  IMAD.MOV.U32 R0, RZ, RZ, 0x1 ;  /* 0x00000001ff007424 */ /* 0x000fe600078e00ff */
[----:B------:R-:W-:Y:S02]  /*105e0*/  IADD3 R2, R2, R251, R241 ;  /* 0x000000fb02027210 */ /* 0x000fe40007ffe0f1 */
[----:B------:R-:W-:Y:S02]  /*105f0*/  ISETP.NE.AND P0, PT, R0, c[0x0][0x2b8], PT ;  /* 0x0000ae0000007a0c */ /* 0x000fe40003f05270 */
[----:B------:R-:W-:Y:S05]  /*10600*/  IADD3 R2, R2, -0x30, RZ ;  /* 0xffffffd002027810 */ /* 0x000fea0007ffe0ff */
[----:B------:R-:W-:Y:S06]  /*10610*/  IMAD.MOV.U32 R0, RZ, RZ, R2 ;  /* 0x000000ffff007224 */ /* 0x000fec00078e0002 */
[----:B------:R-:W-:Y:S05]  /*10620*/  @P0 IMAD.HI.U32 R3, R2, c[0x0][0x2bc], RZ ;  /* 0x0000af0002030a27 */ /* 0x000fea00078e00ff */
[----:B------:R-:W-:Y:S04]  /*10630*/  @P0 SHF.R.U32.HI R0, RZ, c[0x0][0x2c0], R3 ;  /* 0x0000b000ff000a19 */ /* 0x000fe80000011603 */
[C---:B--2---:R-:W-:Y:S04]  /*10640*/  @!P1 IADD3 R3, P0, R0.reuse, R22, RZ ;  /* 0x0000001600039210 */ /* 0x044fe80007f1e0ff */
[----:B----4-:R-:W-:Y:S01]  /*10650*/  @!P1 LEA.HI.X.SX32 R4, R0, R4, 0x1, P0 ;  /* 0x0000000400049211 */ /* 0x010fe200000f0eff */
[----:B------:R-:W-:Y:S01]  /*10660*/  IMAD.MOV R0, RZ, RZ, -R0 ;  /* 0x000000ffff007224 */ /* 0x000fe200078e0a00 */
[C---:B------:R-:W-:Y:S03]  /*10670*/  @!P1 LEA R8, P0, R3.reuse, c[0x0][0x2a0], 0x2 ;  /* 0x0000a80003089a11 */ /* 0x040fe600078010ff */
[----:B------:R-:W-:Y:S01]  /*10680*/  IMAD R226, R0, c[0x0][0x2b8], R2 ;  /* 0x0000ae0000e27a24 */ /* 0x000fe200078e0202 */
[----:B------:R-:W-:Y:S03]  /*10690*/  @!P1 LEA.HI.X R9, R3, c[0x0][0x2a4], R4, 0x2, P0 ;  /* 0x0000a90003099a11 */ /* 0x000fe600000f1404 */
[----:B------:R-:W-:Y:S01]  /*106a0*/  IMAD.WIDE.U32 R2, R226, c[0x0][0x1e0], RZ ;  /* 0x00007800e2027a25 */ /* 0x000fe200078e00ff */
[----:B------:R-:W-:Y:S01]  /*106b0*/  SHF.R.S32.HI R0, RZ, 0x1f, R226 ;  /* 0x0000001fff007819 */ /* 0x000fe200000114e2 */
[----:B------:R2:W3:Y:S04]  /*106c0*/  @!P1 LDG.E R224, [R8.64] ;  /* 0x0000000a08e09981 */ /* 0x0004e8000c1e1900 */
[----:B------:R-:W-:Y:S04]  /*106d0*/  IMAD R0, R0, c[0x0][0x1e0], RZ ;  /* 0x0000780000007a24 */ /* 0x000fe800078e02ff */
[----:B------:R-:W-:Y:S04]  /*106e0*/  IMAD R0, R226, c[0x0][0x1e4], R0 ;  /* 0x00007900e2007a24 */ /* 0x000fe800078e0200 */
[----:B------:R-:W-:Y:S01]  /*106f0*/  IMAD.IADD R3, R3, 0x1, R0 ;  /* 0x0000000103037824 */ /* 0x000fe200078e0200 */
[----:B--2---:R-:W-:Y:S02]  /*10700*/  IADD3 R8, -R241, 0x30, RZ ;  /* 0x00000030f1087810 */ /* 0x004fe40007ffe1ff */
[----:B---3--:R-:W-:Y:S01]  /*10710*/  SHF.R.S32.HI R0, RZ, 0x1f, R224 ;  /* 0x0000001fff007819 */ /* 0x008fe200000114e0 */
[----:B------:R-:W-:Y:S04]  /*10720*/  IMAD.WIDE.U32 R2, R224, c[0x0][0x1f0], R2 ;  /* 0x00007c00e0027a25 */ /* 0x000fe800078e0002 */
[----:B------:R-:W-:Y:S01]  /*10730*/  IMAD R9, R0, c[0x0][0x1f0], RZ ;  /* 0x00007c0000097a24 */ /* 0x000fe200078e02ff */
[----:B-----5:R-:W-:Y:S03]  /*10740*/  IADD3 R0, P0, R220, R2, RZ ;  /* 0x00000002dc007210 */ /* 0x020fe60007f1e0ff */
[----:B------:R-:W-:Y:S05]  /*10750*/  IMAD R9, R224, c[0x0][0x1f4], R9 ;  /* 0x00007d00e0097a24 */ /* 0x000fea00078e0209 */
[----:B------:R-:W-:Y:S02]  /*10760*/  IADD3.X R9, R14, R3, R9, P0, !PT ;  /* 0x000000030e097210 */ /* 0x000fe400007fe409 */
[C---:B------:R-:W-:Y:S04]  /*10770*/  LEA R14, P0, R0.reuse, c[0x0][0x1c8], 0x1 ;  /* 0x00007200000e7a11 */ /* 0x040fe800078008ff */
[----:B------:R-:W-:Y:S02]  /*10780*/  LEA.HI.X R9, R0, c[0x0][0x1cc], R9, 0x1, P0 ;  /* 0x0000730000097a11 */ /* 0x000fe400000f0c09 */
[----:B------:R-:W-:Y:S01]  /*10790*/  ISETP.GE.AND P0, PT, R8, 0x1, PT ;  /* 0x000000010800780c */ /* 0x000fe20003f06270 */
[----:B------:R-:W-:-:S10]  /*107a0*/  BRA.DIV ~URZ, `(.L_x_2392) ;  /* 0x000106827f007947 */ /* 0x000fd4000b800000 */
[----:B------:R2:W3:Y:S02]  /*107b0*/  SHFL.IDX PT, R4, R9, RZ, 0x181f ;  /* 0x00181fff09047589 */ /* 0x0004e400000e0000 */
.L_x_2534:
[----:B------:R-:W-:-:S05]  /*107c0*/  BRA.DIV ~URZ, `(.L_x_2393) ;  /* 0x000106d27f007947 */ /* 0x000fca000b800000 */
[----:B------:R4:W2:Y:S02]  /*107d0*/  SHFL.IDX PT, R0, R14, RZ, 0x181f ;  /* 0x00181fff0e007589 */ /* 0x0008a400000e0000 */
.L_x_2535:
[C---:B------:R-:W-:Y:S02]  /*107e0*/  IADD3 R2, R215.reuse, 0x40, RZ ;  /* 0x00000040d7027810 */ /* 0x040fe40007ffe0ff */
[C---:B------:R-:W-:Y:S02]  /*107f0*/  ISETP.GE.AND P3, PT, R215.reuse, c[0x0][0x1d4], PT ;  /* 0x00007500d7007a0c */ /* 0x040fe40003f66270 */
[----:B------:R-:W-:Y:S02]  /*10800*/  SHF.R.S32.HI R3, RZ, 0x1f, R215 ;  /* 0x0000001fff037819 */ /* 0x000fe400000114d7 */
[C---:B--2---:R-:W-:Y:S02]  /*10810*/  @P0 LEA R10, P1, R215.reuse, R0, 0x1 ;  /* 0x00000000d70a0211 */ /* 0x044fe400078208ff */
[----:B------:R-:W-:Y:S02]  /*10820*/  ISETP.GE.AND P2, PT, R2, c[0x0][0x1d4], PT ;  /* 0x0000750002007a0c */ /* 0x000fe40003f46270 */
[C---:B---3--:R-:W-:Y:S02]  /*10830*/  @P0 LEA.HI.X R11, R215.reuse, R4, R3, 0x1, P1 ;  /* 0x00000004d70b0211 */ /* 0x048fe400008f0c03 */
[C---:B------:R-:W-:Y:S02]  /*10840*/  @P0 LEA R2, P1, R232.reuse, R0, 0x1 ;  /* 0x00000000e8020211 */ /* 0x040fe400078208ff */
[C---:B------:R-:W-:Y:S01]  /*10850*/  IADD3 R22, R215.reuse, 0x80, RZ ;  /* 0x00000080d7167810 */ /* 0x040fe20007ffe0ff */
[----:B------:R-:W-:Y:S01]  /*10860*/  @!PT LDS RZ, [RZ] ;  /* 0x00000000fffff984 */ /* 0x000fe20000000800 */
[----:B------:R-:W-:Y:S01]  /*10870*/  @!PT LDS RZ, [RZ] ;  /* 0x00000000fffff984 */ /* 0x000fe20000000800 */
[----:B------:R-:W-:Y:S01]  /*10880*/  @!PT LDS RZ, [RZ] ;  /* 0x00000000fffff984 */ /* 0x000fe20000000800 */
[----:B------:R2:W-:Y:S01]  /*10890*/  @P0 LDGSTS.E.BYPASS.LTC128B.128 [R214+0xa080], [R10.64], !P3 ;  /* 0x0a0800000ad60fae */ /* 0x0005e2000d901d4a */
[----:B------:R-:W-:Y:S02]  /*108a0*/  @P0 LEA.HI.X R3, R232, R4, R244, 0x1, P1 ;  /* 0x00000004e8030211 */ /* 0x000fe400008f0cf4 */
[----:B------:R-:W-:Y:S02]  /*108b0*/  ISETP.GE.AND P3, PT, R22, c[0x0][0x1d4], PT ;  /* 0x0000750016007a0c */ /* 0x000fe40003f66270 */
[----:B------:R-:W-:Y:S01]  /*108c0*/  IADD3 R21, R215, 0xc0, RZ ;  /* 0x000000c0d7157810 */ /* 0x000fe20007ffe0ff */
[----:B------:R3:W-:Y:S03]  /*108d0*/  @P0 LDGSTS.E.BYPASS.LTC128B.128 [R214+0xb880], [R2.64], !P2 ;  /* 0x0b88000002d60fae */ /* 0x0007e6000d101d4a */
[----:B------:R-:W-:Y:S02]  /*108e0*/  ISETP.GE.AND P2, PT, R21, c[0x0][0x1d4], PT ;  /* 0x0000750015007a0c */ /* 0x000fe40003f46270 */
[C---:B---3--:R-:W-:Y:S04]  /*108f0*/  @P0 LEA R2, P1, R231.reuse, R0, 0x1 ;  /* 0x00000000e7020211 */ /* 0x048fe800078208ff */
[----:B------:R-:W-:Y:S05]  /*10900*/  @P0 LEA.HI.X R3, R231, R4, R243, 0x1, P1 ;  /* 0x00000004e7030211 */ /* 0x000fea00008f0cf3 */
[----:B------:R3:W-:Y:S02]  /*10910*/  @P0 LDGSTS.E.BYPASS.LTC128B.128 [R214+0xd080], [R2.64], !P3 ;  /* 0x0d08000002d60fae */ /* 0x0007e4000d901d4a */
[C---:B---3--:R-:W-:Y:S04]  /*10920*/  @P0 LEA R2, P1, R230.reuse, R0, 0x1 ;  /* 0x00000000e6020211 */ /* 0x048fe800078208ff */
[----:B------:R-:W-:Y:S05]  /*10930*/  @P0 LEA.HI.X R3, R230, R4, R242, 0x1, P1 ;  /* 0x00000004e6030211 */ /* 0x000fea00008f0cf2 */
[----:B------:R2:W-:Y:S01]  /*10940*/  @P0 LDGSTS.E.BYPASS.LTC128B.128 [R214+0xe880], [R2.64], !P2 ;  /* 0x0e88000002d60fae */ /* 0x0005e2000d101d4a */
[----:B------:R-:W-:Y:S01]  /*10950*/  ISETP.GE.AND P0, PT, R8, 0x21, PT ;  /* 0x000000210800780c */ /* 0x000fe20003f06270 */
[----:B------:R-:W-:-:S06]  /*10960*/  BRA.DIV ~URZ, `(.L_x_2394) ;  /* 0x000105a27f007947 */ /* 0x000fcc000b800000 */
[----:B------:R3:W2:Y:S04]  /*10970*/  SHFL.IDX PT, R4, R9, 0x1, 0x181f ;  /* 0x00381f0009047f89 */ /* 0x0006a800000e0000 */
[----:B------:R3:W4:Y:S02]  /*10980*/  SHFL.IDX PT, R0, R14, 0x1, 0x181f ;  /* 0x00381f000e007f89 */ /* 0x00072400000e0000 */
.L_x_2536:
[C---:B--2---:R-:W-:Y:S02]  /*10990*/  IADD3 R2, R215.reuse, 0x40, RZ ;  /* 0x00000040d7027810 */ /* 0x044fe40007ffe0ff */
[C---:B------:R-:W-:Y:S02]  /*109a0*/  ISETP.GE.AND P3, PT, R215.reuse, c[0x0][0x1d4], PT ;  /* 0x00007500d7007a0c */ /* 0x040fe40003f66270 */
[----:B------:R-:W-:Y:S02]  /*109b0*/  SHF.R.S32.HI R3, RZ, 0x1f, R215 ;  /* 0x0000001fff037819 */ /* 0x000fe400000114d7 */
[C---:B----4-:R-:W-:Y:S02]  /*109c0*/  @P0 LEA R8, P1, R215.reuse, R0, 0x1 ;  /* 0x00000000d7080211 */ /* 0x050fe400078208ff */
[----:B------:R-:W-:Y:S02]  /*109d0*/  ISETP.GE.AND P2, PT, R2, c[0x0][0x1d4], PT ;  /* 0x0000750002007a0c */ /* 0x000fe40003f46270 */
[C---:B---3--:R-:W-:Y:S02]  /*109e0*/  @P0 LEA.HI.X R9, R215.reuse, R4, R3, 0x1, P1 ;  /* 0x00000004d7090211 */ /* 0x048fe400008f0c03 */
[C---:B------:R-:W-:Y:S02]  /*109f0*/  @P0 LEA R2, P1, R232.reuse, R0, 0x1 ;  /* 0x00000000e8020211 */ /* 0x040fe400078208ff */
[----:B------:R-:W-:Y:S01]  /*10a00*/  IADD3 R11, R215, 0x80, RZ ;  /* 0x00000080d70b7810 */ /* 0x000fe20007ffe0ff */
        /* <DEDUP_REMOVED lines=14> */
[----:B------:R2:W-:Y:S04]  /*10af0*/  @P0 LDGSTS.E.BYPASS.LTC128B.128 [R214+0xf880], [R2.64], !P2 ;  /* 0x0f88000002d60fae */ /* 0x0005e8000d101d4a */
.L_x_2391:
[----:B---34-:R-:W-:Y:S05]  /*10b00*/  BSYNC B0 ;  /* 0x0000000000007941 */ /* 0x018fea0003800000 */
.L_x_2390:
[----:B------:R-:W3:Y:S01]  /*10b10*/  LDL R0, [R1+0x80] ;  /* 0x0000800001007983 */ /* 0x000ee20000100800 */
[----:B------:R-:W-:Y:S03]  /*10b20*/  IMAD R4, R225, -0x30, RZ ;  /* 0xffffffd0e1047824 */ /* 0x000fe600078e02ff */
[----:B--2---:R-:W3:Y:S01]  /*10b30*/  LDL R8, [R1+0x4] ;  /* 0x0000040001087983 */ /* 0x004ee20000100800 */
[----:B------:R-:W-:Y:S03]  /*10b40*/  IMAD.IADD R11, R4, 0x1, -R246 ;  /* 0x00000001040b7824 */ /* 0x000fe600078e0af6 */
[----:B------:R-:W2:Y:S04]  /*10b50*/  LDL R3, [R1+0x7c] ;  /* 0x00007c0001037983 */ /* 0x000ea80000100800 */
[----:B------:R-:W2:Y:S04]  /*10b60*/  LDL R2, [R1+0x78] ;  /* 0x0000780001027983 */ /* 0x000ea80000100800 */
[----:B------:R-:W0:Y:S01]  /*10b70*/  LDGDEPBAR ;  /* 0x00000000000079af */ /* 0x000e220000000000 */
[----:B---3--:R-:W-:Y:S02]  /*10b80*/  IMAD R8, R8, 0x80, R0 ;  /* 0x0000008008087824 */ /* 0x008fe400078e0200 */
[----:B------:R-:W-:Y:S05]  /*10b90*/  IMAD.MOV.U32 R0, RZ, RZ, 0x1 ;  /* 0x00000001ff007424 */ /* 0x000fea00078e00ff */
[----:B------:R-:W-:Y:S02]  /*10ba0*/  ISETP.NE.AND P0, PT, R0, c[0x0][0x2c4], PT ;  /* 0x0000b10000007a0c */ /* 0x000fe40003f05270 */
[----:B--2---:R-:W-:Y:S02]  /*10bb0*/  IADD3 R8, R2, R8, R3 ;  /* 0x0000000802087210 */ /* 0x004fe40007ffe003 */
[----:B------:R-:W-:Y:S09]  /*10bc0*/  LOP3.LUT R2, RZ, c[0x0][0x324], RZ, 0x33, !PT ;  /* 0x0000c900ff027a12 */ /* 0x000ff200078e33ff */
[----:B------:R-:W-:Y:S05]  /*10bd0*/  @P0 IMAD.HI.U32 R0, R8, c[0x0][0x2c8], RZ ;  /* 0x0000b20008000a27 */ /* 0x000fea00078e00ff */
[----:B------:R-:W-:Y:S02]  /*10be0*/  @P0 SHF.R.U32.HI R8, RZ, c[0x0][0x2cc], R0 ;  /* 0x0000b300ff080a19 */ /* 0x000fe40000011600 */
[----:B------:R-:W-:Y:S04]  /*10bf0*/  IADD3 R0, -R246, 0x1, R4 ;  /* 0x00000001f6007810 */ /* 0x000fe80007ffe104 */
[----:B------:R-:W-:Y:S04]  /*10c00*/  IADD3 R0, -R240, R0, R5 ;  /* 0x00000000f0007210 */ /* 0x000fe80007ffe105 */
[----:B------:R-:W-:Y:S01]  /*10c10*/  IADD3 R10, R0, c[0x0][0x328], RZ ;  /* 0x0000ca00000a7a10 */ /* 0x000fe20007ffe0ff */
[----:B------:R-:W-:Y:S01]  /*10c20*/  IMAD.IADD R9, R2, 0x1, R0 ;  /* 0x0000000102097824 */ /* 0x000fe200078e0200 */
[----:B------:R-:W-:-:S05]  /*10c30*/  BRA.DIV ~URZ, `(.L_x_2395) ;  /* 0x000103a27f007947 */ /* 0x000fca000b800000 */
[----:B------:R2:W3:Y:S02]  /*10c40*/  SHFL.IDX PT, R3, R8, RZ, 0x1c1f ;  /* 0x001c1fff08037589 */ /* 0x0004e400000e0000 */
.L_x_2537:
[----:B------:R-:W-:Y:S01]  /*10c50*/  ISETP.LE.AND P0, PT, R218, c[0x0][0x32c], PT ;  /* 0x0000cb00da007a0c */ /* 0x000fe20003f03270 */
[----:B---3--:R-:W-:Y:S01]  /*10c60*/  IMAD.IADD R2, R10, 0x1, R3 ;  /* 0x000000010a027824 */ /* 0x008fe200078e0203 */
        /* <DEDUP_REMOVED lines=15> */
.L_x_2398:
[----:B------:R-:W-:Y:S04]  /*10d60*/  MOV R14, 0x1 ;  /* 0x00000001000e7802 */ /* 0x000fe80000000f00 */
[----:B------:R-:W-:Y:S11]  /*10d70*/  ISETP.NE.AND P0, PT, R14, c[0x0][0x32c], PT ;  /* 0x0000cb000e007a0c */ /* 0x000ff60003f05270 */
[----:B------:R-:W-:Y:S02]  /*10d80*/  @!UPT UIADD3 URZ, URZ, URZ, URZ ;  /* 0x0000003f3f3ff290 */ /* 0x000fe4000fffe03f */
[----:B------:R-:W-:Y:S05]  /*10d90*/  @P0 IMAD.HI.U32 R14, R3, c[0x0][0x330], RZ ;  /* 0x0000cc00030e0a27 */ /* 0x000fea00078e00ff */
[----:B------:R-:W-:Y:S02]  /*10da0*/  @P0 SHF.R.U32.HI R3, RZ, c[0x0][0x334], R14 ;  /* 0x0000cd00ff030a19 */ /* 0x000fe4000001160e */
.L_x_2399:
[----:B------:R-:W-:Y:S05]  /*10db0*/  BSYNC B0 ;  /* 0x0000000000007941 */ /* 0x000fea0003800000 */
.L_x_2397:
[----:B------:R-:W-:Y:S05]  /*10dc0*/  IMAD R3, R3, c[0x0][0x32c], R11 ;  /* 0x0000cb0003037a24 */ /* 0x000fea00078e020b */
[----:B------:R-:W-:Y:S02]  /*10dd0*/  IMNMX R0, R0, R3, !PT ;  /* 0x0000000300007217 */ /* 0x000fe40007800200 */
[----:B------:R-:W-:Y:S04]  /*10de0*/  IADD3 R3, R3, c[0x0][0x32c], RZ ;  /* 0x0000cb0003037a10 */ /* 0x000fe80007ffe0ff */
[----:B------:R-:W-:Y:S02]  /*10df0*/  IMNMX R2, R2, R3, PT ;  /* 0x0000000302027217 */ /* 0x000fe40003800200 */
.L_x_2396:
[C---:B------:R-:W-:Y:S02]  /*10e00*/  ISETP.GE.AND P0, PT, R4.reuse, 0x2, PT ;  /* 0x000000020400780c */ /* 0x040fe40003f06270 */
[C---:B------:R-:W-:Y:S02]  /*10e10*/  ISETP.GE.AND P1, PT, R4.reuse, 0x9, PT ;  /* 0x000000090400780c */ /* 0x040fe40003f26270 */
[----:B------:R-:W-:Y:S02]  /*10e20*/  LOP3.LUT R213, R213, 0xffffffef, RZ, 0xc0, !PT ;  /* 0xffffffefd5d57812 */ /* 0x000fe400078ec0ff */
[C---:B------:R-:W-:Y:S02]  /*10e30*/  ISETP.GE.AND P6, PT, R4.reuse, 0x19, PT ;  /* 0x000000190400780c */ /* 0x040fe40003fc6270 */
[C---:B------:R-:W-:Y:S02]  /*10e40*/  ISETP.GE.AND P5, PT, R4.reuse, 0x1a, PT ;  /* 0x0000001a0400780c */ /* 0x040fe40003fa6270 */
[C---:B------:R-:W-:Y:S02]  /*10e50*/  ISETP.GE.AND P4, PT, R4.reuse, 0x21, PT ;  /* 0x000000210400780c */ /* 0x040fe40003f86270 */
[----:B------:R-:W-:Y:S02]  /*10e60*/  ISETP.GE.AND P3, PT, R4, 0x22, PT ;  /* 0x000000220400780c */ /* 0x000fe40003f66270 */
[----:B------:R-:W-:Y:S02]  /*10e70*/  @P0 LOP3.LUT R213, R213, 0x10, RZ, 0xfc, !PT ;  /* 0x00000010d5d50812 */ /* 0x000fe400078efcff */
[----:B------:R-:W-:Y:S02]  /*10e80*/  ISETP.GT.AND P0, PT, R0, 0x1, !P0 ;  /* 0x000000010000780c */ /* 0x000fe40004704270 */
[----:B------:R-:W-:Y:S02]  /*10e90*/  LOP3.LUT R213, R213, 0xfffffff7, RZ, 0xc0, !PT ;  /* 0xfffffff7d5d57812 */ /* 0x000fe400078ec0ff */
[----:B------:R-:W-:Y:S02]  /*10ea0*/  ISETP.LT.OR P0, PT, R2, 0x2, P0 ;  /* 0x000000020200780c */ /* 0x000fe40000701670 */
[----:B------:R-:W-:Y:S02]  /*10eb0*/  @P1 LOP3.LUT R213, R213, 0x8, RZ, 0xfc, !PT ;  /* 0x00000008d5d51812 */ /* 0x000fe400078efcff */
[----:B------:R-:W-:Y:S02]  /*10ec0*/  FSEL R35, R180, -INF , !P0 ;  /* 0xff800000b4237808 */ /* 0x000fe40004000000 */
[----:B------:R-:W-:Y:S02]  /*10ed0*/  ISETP.GT.AND P0, PT, R0, 0x8, !P1 ;  /* 0x000000080000780c */ /* 0x000fe40004f04270 */
[----:B------:R-:W-:Y:S02]  /*10ee0*/  ISETP.GE.AND P1, PT, R4, 0xa, PT ;  /* 0x0000000a0400780c */ /* 0x000fe40003f26270 */
[----:B------:R-:W-:Y:S02]  /*10ef0*/  ISETP.LT.OR P0, PT, R2, 0x9, P0 ;  /* 0x000000090200780c */ /* 0x000fe40000701670 */
[----:B------:R-:W-:Y:S02]  /*10f00*/  LOP3.LUT R213, R213, 0xfffffffb, RZ, 0xc0, !PT ;  /* 0xfffffffbd5d57812 */ /* 0x000fe400078ec0ff */
[----:B------:R-:W-:Y:S02]  /*10f10*/  FSEL R34, R179, -INF , !P0 ;  /* 0xff800000b3227808 */ /* 0x000fe40004000000 */
[----:B------:R-:W-:Y:S02]  /*10f20*/  ISETP.GT.AND P0, PT, R0, 0x9, !P1 ;  /* 0x000000090000780c */ /* 0x000fe40004f04270 */
[----:B------:R-:W-:Y:S02]  /*10f30*/  ISETP.GE.AND P2, PT, R4, 0x29, PT ;  /* 0x000000290400780c */ /* 0x000fe40003f46270 */
[----:B------:R-:W-:Y:S02]  /*10f40*/  ISETP.LT.OR P0, PT, R2, 0xa, P0 ;  /* 0x0000000a0200780c */ /* 0x000fe40000701670 */
[----:B------:R-:W-:Y:S02]  /*10f50*/  @P1 LOP3.LUT R213, R213, 0x4, RZ, 0xfc, !PT ;  /* 0x00000004d5d51812 */ /* 0x000fe400078efcff */
[----:B------:R-:W-:Y:S02]  /*10f60*/  ISETP.GE.AND P1, PT, R4, 0x11, PT ;  /* 0x000000110400780c */ /* 0x000fe40003f26270 */
[----:B------:R-:W-:Y:S02]  /*10f70*/  FSEL R33, R176, -INF , !P0 ;  /* 0xff800000b0217808 */ /* 0x000fe40004000000 */
[----:B------:R-:W-:Y:S02]  /*10f80*/  LOP3.LUT R213, R213, 0xfffffffd, RZ, 0xc0, !PT ;  /* 0xfffffffdd5d57812 */ /* 0x000fe400078ec0ff */
[----:B------:R-:W-:Y:S04]  /*10f90*/  ISETP.GT.AND P0, PT, R0, 0x10, !P1 ;  /* 0x000000100000780c */ /* 0x000fe80004f04270 */
[----:B------:R-:W-:Y:S03]  /*10fa0*/  ISETP.LT.OR P0, PT, R2, 0x11, P0 ;  /* 0x000000110200780c */ /* 0x000fe60000701670 */
[----:B------:R-:W-:Y:S02]  /*10fb0*/  @P1 LOP3.LUT R213, R213, 0x2, RZ, 0xfc, !PT ;  /* 0x00000002d5d51812 */ /* 0x000fe400078efcff */
[----:B------:R-:W-:Y:S02]  /*10fc0*/  ISETP.GE.AND P1, PT, R4, 0x12, PT ;  /* 0x000000120400780c */ /* 0x000fe40003f26270 */
[----:B-1----:R-:W-:Y:S02]  /*10fd0*/  FSEL R32, R19, -INF , !P0 ;  /* 0xff80000013207808 */ /* 0x002fe40004000000 */
        /* <DEDUP_REMOVED lines=22> */
[----:B------:R-:W-:Y:S04]  /*11140*/  ISETP.GT.AND P0, PT, R0, RZ, !P1 ;  /* 0x000000ff0000720c */ /* 0x000fe80004f04270 */
[----:B------:R-:W-:Y:S04]  /*11150*/  ISETP.LT.OR P0, PT, R2, 0x1, P0 ;  /* 0x000000010200780c */ /* 0x000fe80000701670 */
[----:B------:R-:W-:Y:S02]  /*11160*/  FSEL R24, R182, -INF , !P0 ;  /* 0xff800000b6187808 */ /* 0x000fe40004000000 */
[----:B------:R-:W-:Y:S11]  /*11170*/  ISETP.GE.AND P0, PT, R4, 0x2a, PT ;  /* 0x0000002a0400780c */ /* 0x000ff60003f06270 */
[----:B------:R-:W-:Y:S02]  /*11180*/  @!UPT UIADD3 URZ, URZ, URZ, URZ ;  /* 0x0000003f3f3ff290 */ /* 0x000fe4000fffe03f */
[----:B------:R-:W-:Y:S02]  /*11190*/  @P0 LOP3.LUT R213, R213, 0x20, RZ, 0xfc, !PT ;  /* 0x00000020d5d50812 */ /* 0x000fe400078efcff */
[----:B------:R-:W-:Y:S04]  /*111a0*/  ISETP.GT.AND P0, PT, R0, 0x29, !P0 ;  /* 0x000000290000780c */ /* 0x000fe80004704270 */
[----:B------:R-:W-:Y:S04]  /*111b0*/  ISETP.LT.OR P0, PT, R2, 0x2a, P0 ;  /* 0x0000002a0200780c */ /* 0x000fe80000701670 */
[----:B------:R-:W-:Y:S01]  /*111c0*/  FSEL R25, R25, -INF , !P0 ;  /* 0xff80000019197808 */ /* 0x000fe20004000000 */
[----:B------:R-:W-:-:S06]  /*111d0*/  BRA.DIV ~URZ, `(.L_x_2400) ;  /* 0x0000fe727f007947 */ /* 0x000fcc000b800000 */
[----:B------:R1:W3:Y:S02]  /*111e0*/  SHFL.IDX PT, R3, R8, 0x1, 0x1c1f ;  /* 0x003c1f0008037f89 */ /* 0x0002e400000e0000 */
.L_x_2538:
        /* <DEDUP_REMOVED lines=17> */
.L_x_2403:
[----:B------:R-:W-:Y:S04]  /*11300*/  MOV R4, 0x1 ;  /* 0x0000000100047802 */ /* 0x000fe80000000f00 */
[----:B------:R-:W-:Y:S11]  /*11310*/  ISETP.NE.AND P0, PT, R4, c[0x0][0x32c], PT ;  /* 0x0000cb0004007a0c */ /* 0x000ff60003f05270 */
[----:B------:R-:W-:Y:S02]  /*11320*/  @!UPT UIADD3 URZ, URZ, URZ, URZ ;  /* 0x0000003f3f3ff290 */ /* 0x000fe4000fffe03f */
[----:B------:R-:W-:Y:S05]  /*11330*/  @P0 IMAD.HI.U32 R4, R3, c[0x0][0x330], RZ ;  /* 0x0000cc0003040a27 */ /* 0x000fea00078e00ff */
[----:B------:R-:W-:Y:S02]  /*11340*/  @P0 SHF.R.U32.HI R3, RZ, c[0x0][0x334], R4 ;  /* 0x0000cd00ff030a19 */ /* 0x000fe40000011604 */
.L_x_2404:
[----:B------:R-:W-:Y:S05]  /*11350*/  BSYNC B0 ;  /* 0x0000000000007941 */ /* 0x000fea0003800000 */
.L_x_2402:
[----:B------:R-:W-:Y:S05]  /*11360*/  IMAD R3, R3, c[0x0][0x32c], R11 ;  /* 0x0000cb0003037a24 */ /* 0x000fea00078e020b */
[----:B------:R-:W-:Y:S02]  /*11370*/  IMNMX R0, R0, R3, !PT ;  /* 0x0000000300007217 */ /* 0x000fe40007800200 */
[----:B------:R-:W-:Y:S04]  /*11380*/  IADD3 R3, R3, c[0x0][0x32c], RZ ;  /* 0x0000cb0003037a10 */ /* 0x000fe80007ffe0ff */
[----:B------:R-:W-:Y:S02]  /*11390*/  IMNMX R2, R2, R3, PT ;  /* 0x0000000302027217 */ /* 0x000fe40003800200 */
.L_x_2401:
[----:B------:R-:W-:Y:S02]  /*113a0*/  ISETP.GT.AND P0, PT, R0, RZ, !P1 ;  /* 0x000000ff0000720c */ /* 0x000fe40004f04270 */
[C---:B------:R-:W-:Y:S02]  /*113b0*/  LOP3.LUT P1, RZ, R213.reuse, 0x1, RZ, 0xc0, !PT ;  /* 0x00000001d5ff7812 */ /* 0x040fe4000782c0ff */
[----:B------:R-:W-:Y:S04]  /*113c0*/  ISETP.LT.OR P0, PT, R2, 0x1, P0 ;  /* 0x000000010200780c */ /* 0x000fe80000701670 */
[----:B------:R-:W-:Y:S02]  /*113d0*/  FSEL R9, R190, -INF , !P0 ;  /* 0xff800000be097808 */ /* 0x000fe40004000000 */
[----:B------:R-:W-:Y:S02]  /*113e0*/  LOP3.LUT P0, RZ, R213, 0x10, RZ, 0xc0, !PT ;  /* 0x00000010d5ff7812 */ /* 0x000fe4000780c0ff */
[----:B-12---:R-:W-:Y:S02]  /*113f0*/  FMNMX.FTZ R8, R9, R6, !PT ;  /* 0x0000000609087209 */ /* 0x006fe40007810000 */
[----:B------:R-:W-:Y:S04]  /*11400*/  ISETP.GT.AND P0, PT, R0, 0x1, !P0 ;  /* 0x000000010000780c */ /* 0x000fe80004704270 */
[----:B------:R-:W-:Y:S04]  /*11410*/  ISETP.LT.OR P0, PT, R2, 0x2, P0 ;  /* 0x000000020200780c */ /* 0x000fe80000701670 */
[----:B------:R-:W-:Y:S02]  /*11420*/  FSEL R23, R189, -INF , !P0 ;  /* 0xff800000bd177808 */ /* 0x000fe40004000000 */
[----:B------:R-:W-:Y:S02]  /*11430*/  LOP3.LUT P0, RZ, R213, 0x8, RZ, 0xc0, !PT ;  /* 0x00000008d5ff7812 */ /* 0x000fe4000780c0ff */
[----:B------:R-:W-:Y:S02]  /*11440*/  FMNMX.FTZ R8, R23, R8, !PT ;  /* 0x0000000817087209 */ /* 0x000fe40007810000 */
        /* <DEDUP_REMOVED lines=13> */
[----:B------:R-:W-:Y:S02]  /*11520*/  ISETP.GT.AND P0, PT, R0, 0x11, !P1 ;  /* 0x000000110000780c */ /* 0x000fe40004f04270 */
[----:B------:R-:W-:Y:S02]  /*11530*/  LOP3.LUT P1, RZ, R213, 0x20, RZ, 0xc0, !PT ;  /* 0x00000020d5ff7812 */ /* 0x000fe4000782c0ff */
[----:B------:R-:W-:Y:S02]  /*11540*/  ISETP.LT.OR P0, PT, R2, 0x12, P0 ;  /* 0x000000120200780c */ /* 0x000fe40000701670 */
[----:B------:R-:W-:Y:S02]  /*11550*/  FMNMX.FTZ R8, R20, R8, !PT ;  /* 0x0000000814087209 */ /* 0x000fe40007810000 */
[----:B------:R-:W-:Y:S02]  /*11560*/  FSEL R19, R181, -INF , !P0 ;  /* 0xff800000b5137808 */ /* 0x000fe40004000000 */
[----:B------:R-:W-:Y:S02]  /*11570*/  ISETP.GT.AND P0, PT, R0, 0x18, !P6 ;  /* 0x000000180000780c */ /* 0x000fe40007704270 */
[----:B------:R-:W-:Y:S02]  /*11580*/  FMNMX.FTZ R8, R19, R8, !PT ;  /* 0x0000000813087209 */ /* 0x000fe40007810000 */
[----:B------:R-:W-:Y:S04]  /*11590*/  ISETP.LT.OR P0, PT, R2, 0x19, P0 ;  /* 0x000000190200780c */ /* 0x000fe80000701670 */
        /* <DEDUP_REMOVED lines=19> */
[----:B------:R-:W-:Y:S02]  /*116d0*/  ISETP.LT.OR P0, PT, R2, 0x2a, P0 ;  /* 0x0000002a0200780c */ /* 0x000fe40000701670 */
[----:B------:R-:W-:Y:S02]  /*116e0*/  FMNMX.FTZ R0, R35, R0, !PT ;  /* 0x0000000023007209 */ /* 0x000fe40007810000 */
[----:B------:R-:W-:Y:S02]  /*116f0*/  FSEL R10, R172, -INF , !P0 ;  /* 0xff800000ac0a7808 */ /* 0x000fe40004000000 */
        /* <DEDUP_REMOVED lines=11> */
[----:B------:R-:W-:Y:S01]  /*117b0*/  FMNMX.FTZ R0, R25, R0, !PT ;  /* 0x0000000019007209 */ /* 0x000fe20007810000 */
[----:B------:R-:W-:-:S05]  /*117c0*/  BRA.DIV ~URZ, `(.L_x_2405) ;  /* 0x0000f8f27f007947 */ /* 0x000fca000b800000 */
[----:B------:R1:W2:Y:S02]  /*117d0*/  SHFL.BFLY PT, R2, R0, 0x2, 0x1f ;  /* 0x0c401f0000027f89 */ /* 0x0002a400000e0000 */
.L_x_2539:
[----:B-12---:R-:W-:Y:S01]  /*117e0*/  FMNMX.FTZ R0, R0, R2, !PT ;  /* 0x0000000200007209 */ /* 0x006fe20007810000 */
[----:B------:R-:W-:-:S05]  /*117f0*/  BRA.DIV ~URZ, `(.L_x_2406) ;  /* 0x0000f9127f007947 */ /* 0x000fca000b800000 */
[----:B------:R-:W1:Y:S02]  /*11800*/  SHFL.BFLY PT, R4, R0, 0x1, 0x1f ;  /* 0x0c201f0000047f89 */ /* 0x000e6400000e0000 */
[----:B-1----:R-:W-:Y:S02]  /*11810*/  FMNMX.FTZ R4, R0, R4, !PT ;  /* 0x0000000400047209 */ /* 0x002fe40007810000 */
[----:B------:R-:W1:Y:S02]  /*11820*/  SHFL.BFLY PT, R0, R8, 0x2, 0x1f ;  /* 0x0c401f0008007f89 */ /* 0x000e6400000e0000 */
[----:B-1----:R-:W-:Y:S05]  /*11830*/  FMNMX.FTZ R0, R8, R0, !PT ;  /* 0x0000000008007209 */ /* 0x002fea0007810000 */
[----:B------:R1:W2:Y:S02]  /*11840*/  SHFL.BFLY PT, R2, R0, 0x1, 0x1f ;  /* 0x0c201f0000027f89 */ /* 0x0002a400000e0000 */
.L_x_2540:
[----:B------:R-:W-:Y:S01]  /*11850*/  FSETP.NEU.FTZ.AND P0, PT, R4, -INF , PT ;  /* 0xff8000000400780b */ /* 0x000fe20003f1d000 */
[----:B------:R-:W-:Y:S01]  /*11860*/  WARPSYNC 0xffffffff ;  /* 0xffffffff00007948 */ /* 0x000fe20003800000 */
[----:B--2---:R-:W-:Y:S01]  /*11870*/  FMNMX.FTZ R3, R2, R0, !PT ;  /* 0x0000000002037209 */ /* 0x004fe20007810000 */
[C---:B------:R-:W-:Y:S01]  /*11880*/  FMUL.FTZ R2, R4.reuse, c[0x0][0x2d0] ;  /* 0x0000b40004027a20 */ /* 0x040fe20000410000 */
[----:B-1----:R-:W-:Y:S04]  /*11890*/  FSEL R0, R4, RZ, P0 ;  /* 0x000000ff04007208 */ /* 0x002fe80000000000 */
[----:B------:R-:W-:Y:S01]  /*118a0*/  FSEL R2, R2, RZ, P0 ;  /* 0x000000ff02027208 */ /* 0x000fe20000000000 */
[----:B------:R-:W-:Y:S01]  /*118b0*/  FADD.FTZ R0, -R0, R13 ;  /* 0x0000000d00007221 */ /* 0x000fe20000010100 */
[----:B------:R-:W-:Y:S03]  /*118c0*/  FSETP.NEU.FTZ.AND P0, PT, R3, -INF , PT ;  /* 0xff8000000300780b */ /* 0x000fe60003f1d000 */
[----:B------:R-:W-:Y:S02]  /*118d0*/  FMUL.FTZ R0, R0, c[0x0][0x2d0] ;  /* 0x0000b40000007a20 */ /* 0x000fe40000410000 */
[--C-:B------:R-:W-:Y:S02]  /*118e0*/  FFMA.FTZ R24, R24, c[0x0][0x2d0], -R2.reuse ;  /* 0x0000b40018187a23 */ /* 0x100fe40000010802 */
[--C-:B------:R-:W-:Y:S02]  /*118f0*/  FFMA.FTZ R35, R35, c[0x0][0x2d0], -R2.reuse ;  /* 0x0000b40023237a23 */ /* 0x100fe40000010802 */
        /* <DEDUP_REMOVED lines=11> */
[----:B------:R-:W-:Y:S01]  /*119b0*/  FFMA.FTZ R33, R33, c[0x0][0x2d0], -R2 ;  /* 0x0000b40021217a23 */ /* 0x000fe20000010802 */
[----:B------:R-:W-:Y:S10]  /*119c0*/  MUFU.EX2 R35, R35 ;  /* 0x0000002300237308 */ /* 0x000ff40000000800 */
[----:B------:R-:W-:Y:S10]  /*119d0*/  MUFU.EX2 R34, R34 ;  /* 0x0000002200227308 */ /* 0x000ff40000000800 */
[----:B------:R-:W1:Y:S02]  /*119e0*/  MUFU.EX2 R33, R33 ;  /* 0x0000002100217308 */ /* 0x000e640000000800 */
[----:B-1----:R-:W-:Y:S01]  /*119f0*/  F2FP.BF16.PACK_AB R174, R33, R34 ;  /* 0x0000002221ae723e */ /* 0x002fe200000010ff */
[C---:B------:R-:W-:Y:S01]  /*11a00*/  FFMA.FTZ R2, R0.reuse, R234, R24 ;  /* 0x000000ea00027223 */ /* 0x040fe20000010018 */
[C---:B------:R-:W-:Y:S01]  /*11a10*/  F2FP.BF16.PACK_AB R172, R35.reuse, R24 ;  /* 0x0000001823ac723e */ /* 0x040fe200000010ff */
[C---:B------:R-:W-:Y:S02]  /*11a20*/  FMUL.FTZ R32, R0.reuse, R148 ;  /* 0x0000009400207220 */ /* 0x040fe40000410000 */
[----:B------:R-:W-:Y:S01]  /*11a30*/  FADD.FTZ R8, R35, R2 ;  /* 0x0000000223087221 */ /* 0x000fe20000010000 */
[C---:B------:R-:W-:Y:S01]  /*11a40*/  FSEL R2, R3.reuse, RZ, P0 ;  /* 0x000000ff03027208 */ /* 0x040fe20000000000 */
[----:B------:R-:W-:Y:S02]  /*11a50*/  FMUL.FTZ R25, R0, R157 ;  /* 0x0000009d00197220 */ /* 0x000fe40000410000 */
[----:B------:R-:W-:Y:S02]  /*11a60*/  FADD.FTZ R8, R34, R8 ;  /* 0x0000000822087221 */ /* 0x000fe40000010000 */
[----:B------:R-:W-:Y:S02]  /*11a70*/  FADD.FTZ R2, -R2, R6 ;  /* 0x0000000602027221 */ /* 0x000fe40000010100 */
[----:B------:R-:W-:Y:S02]  /*11a80*/  FMUL.FTZ R6, R3, c[0x0][0x2d0] ;  /* 0x0000b40003067a20 */ /* 0x000fe40000410000 */
[----:B------:R-:W-:Y:S02]  /*11a90*/  FMUL.FTZ R2, R2, c[0x0][0x2d0] ;  /* 0x0000b40002027a20 */ /* 0x000fe40000410000 */
[----:B------:R-:W-:Y:S01]  /*11aa0*/  FADD.FTZ R177, R33, R8 ;  /* 0x0000000821b17221 */ /* 0x000fe20000010000 */
[----:B------:R-:W-:Y:S01]  /*11ab0*/  FSEL R6, R6, RZ, P0 ;  /* 0x000000ff06067208 */ /* 0x000fe20000000000 */
[C---:B------:R-:W-:Y:S01]  /*11ac0*/  FMUL.FTZ R33, R0.reuse, R149 ;  /* 0x0000009500217220 */ /* 0x040fe20000410000 */
[----:B------:R-:W-:Y:S01]  /*11ad0*/  ISETP.GT.AND P0, PT, R225, R217, PT ;  /* 0x000000d9e100720c */ /* 0x000fe20003f04270 */
[----:B------:R-:W1:Y:S01]  /*11ae0*/  MUFU.EX2 R2, R2 ;  /* 0x0000000200027308 */ /* 0x000e620000000800 */
[----:B------:R-:W-:Y:S02]  /*11af0*/  FMUL.FTZ R8, R0, R168 ;  /* 0x000000a800087220 */ /* 0x000fe40000410000 */
[--C-:B------:R-:W-:Y:S02]  /*11b00*/  FFMA.FTZ R9, R9, c[0x0][0x2d0], -R6.reuse ;  /* 0x0000b40009097a23 */ /* 0x100fe40000010806 */
[--C-:B------:R-:W-:Y:S02]  /*11b10*/  FFMA.FTZ R23, R23, c[0x0][0x2d0], -R6.reuse ;  /* 0x0000b40017177a23 */ /* 0x100fe40000010806 */
[--C-:B------:R-:W-:Y:S02]  /*11b20*/  FFMA.FTZ R13, R22, c[0x0][0x2d0], -R6.reuse ;  /* 0x0000b400160d7a23 */ /* 0x100fe40000010806 */
[--C-:B------:R-:W-:Y:S01]  /*11b30*/  FFMA.FTZ R173, R21, c[0x0][0x2d0], -R6.reuse ;  /* 0x0000b40015ad7a23 */ /* 0x100fe20000010806 */
[----:B------:R2:W-:Y:S01]  /*11b40*/  MUFU.EX2 R168, R23 ;  /* 0x0000001700a87308 */ /* 0x0005e20000000800 */
[----:B------:R-:W-:Y:S02]  /*11b50*/  FMUL.FTZ R21, R0, R161 ;  /* 0x000000a100157220 */ /* 0x000fe40000410000 */
[--C-:B------:R-:W-:Y:S02]  /*11b60*/  FFMA.FTZ R185, R14, c[0x0][0x2d0], -R6.reuse ;  /* 0x0000b4000eb97a23 */ /* 0x100fe40000010806 */
[--C-:B------:R-:W-:Y:S02]  /*11b70*/  FFMA.FTZ R176, R19, c[0x0][0x2d0], -R6.reuse ;  /* 0x0000b40013b07a23 */ /* 0x100fe40000010806 */
[--C-:B------:R-:W-:Y:S02]  /*11b80*/  FFMA.FTZ R179, R18, c[0x0][0x2d0], -R6.reuse ;  /* 0x0000b40012b37a23 */ /* 0x100fe40000010806 */
[--C-:B------:R-:W-:Y:S01]  /*11b90*/  FFMA.FTZ R180, R17, c[0x0][0x2d0], -R6.reuse ;  /* 0x0000b40011b47a23 */ /* 0x100fe20000010806 */
[----:B------:R-:W-:Y:S01]  /*11ba0*/  MUFU.EX2 R161, R13 ;  /* 0x0000000d00a17308 */ /* 0x000fe20000000800 */
[--C-:B------:R-:W-:Y:S02]  /*11bb0*/  FFMA.FTZ R186, R16, c[0x0][0x2d0], -R6.reuse ;  /* 0x0000b40010ba7a23 */ /* 0x100fe40000010806 */
[--C-:B------:R-:W-:Y:S02]  /*11bc0*/  FFMA.FTZ R178, R20, c[0x0][0x2d0], -R6.reuse ;  /* 0x0000b40014b27a23 */ /* 0x100fe40000010806 */
[C---:B-1----:R-:W-:Y:S02]  /*11bd0*/  FMUL.FTZ R34, R2.reuse, R150 ;  /* 0x0000009602227220 */ /* 0x042fe40000410000 */
[C---:B------:R-:W-:Y:S02]  /*11be0*/  FMUL.FTZ R35, R2.reuse, R151 ;  /* 0x0000009702237220 */ /* 0x040fe40000410000 */
[----:B------:R-:W1:Y:S01]  /*11bf0*/  LDSM.16.MT88.4 R148, [R193] ;  /* 0x00000000c194783b */ /* 0x000e620000004200 */
[----:B------:R3:W4:Y:S01]  /*11c00*/  MUFU.EX2 R14, R9 ;  /* 0x00000009000e7308 */ /* 0x0007220000000800 */
[--C-:B------:R-:W-:Y:S02]  /*11c10*/  FFMA.FTZ R187, R11, c[0x0][0x2d0], -R6.reuse ;  /* 0x0000b4000bbb7a23 */ /* 0x100fe40000010806 */
[----:B------:R-:W-:Y:S02]  /*11c20*/  FMUL.FTZ R11, R2, R171 ;  /* 0x000000ab020b7220 */ /* 0x000fe40000410000 */
[----:B------:R-:W-:Y:S02]  /*11c30*/  FFMA.FTZ R6, R10, c[0x0][0x2d0], -R6 ;  /* 0x0000b4000a067a23 */ /* 0x000fe40000010806 */
[----:B------:R-:W-:Y:S02]  /*11c40*/  FMUL.FTZ R10, R2, R170 ;  /* 0x000000aa020a7220 */ /* 0x000fe40000410000 */
[C---:B------:R-:W-:Y:S01]  /*11c50*/  FMUL.FTZ R16, R0.reuse, R164 ;  /* 0x000000a400107220 */ /* 0x040fe20000410000 */
[----:B------:R4:W5:Y:S01]  /*11c60*/  MUFU.EX2 R216, R173 ;  /* 0x000000ad00d87308 */ /* 0x0009620000000800 */
[----:B------:R-:W-:Y:S02]  /*11c70*/  FMUL.FTZ R17, R0, R165 ;  /* 0x000000a500117220 */ /* 0x000fe40000410000 */
[C---:B------:R-:W-:Y:S02]  /*11c80*/  FMUL.FTZ R18, R2.reuse, R166 ;  /* 0x000000a602127220 */ /* 0x040fe40000410000 */
[----:B------:R-:W-:Y:S02]  /*11c90*/  FMUL.FTZ R19, R2, R167 ;  /* 0x000000a702137220 */ /* 0x000fe40000410000 */
[----:B------:R-:W-:Y:S01]  /*11ca0*/  FMUL.FTZ R20, R0, R160 ;  /* 0x000000a000147220 */ /* 0x000fe20000410000 */
[----:B------:R-:W-:Y:S01]  /*11cb0*/  LDSM.16.MT88.4 R164, [R193+0x1000] ;  /* 0x00100000c1a4783b */ /* 0x000fe20000004200 */
[C---:B------:R-:W-:Y:S01]  /*11cc0*/  FMUL.FTZ R22, R2.reuse, R162 ;  /* 0x000000a202167220 */ /* 0x040fe20000410000 */
[----:B------:R-:W1:Y:S01]  /*11cd0*/  MUFU.EX2 R13, R184 ;  /* 0x000000b8000d7308 */ /* 0x000e620000000800 */
[C---:B--2---:R-:W-:Y:S02]  /*11ce0*/  FMUL.FTZ R23, R2.reuse, R163 ;  /* 0x000000a302177220 */ /* 0x044fe40000410000 */
[----:B------:R-:W-:Y:S02]  /*11cf0*/  FMUL.FTZ R26, R2, R158 ;  /* 0x0000009e021a7220 */ /* 0x000fe40000410000 */
[----:B---3--:R-:W-:Y:S02]  /*11d00*/  FMUL.FTZ R9, R0, R169 ;  /* 0x000000a900097220 */ /* 0x008fe40000410000 */
[----:B------:R-:W-:Y:S02]  /*11d10*/  FMUL.FTZ R27, R2, R159 ;  /* 0x0000009f021b7220 */ /* 0x000fe40000410000 */
[C---:B------:R-:W-:Y:S01]  /*11d20*/  FMUL.FTZ R24, R0.reuse, R156 ;  /* 0x0000009c00187220 */ /* 0x040fe20000410000 */
[----:B------:R-:W-:Y:S01]  /*11d30*/  MUFU.EX2 R178, R178 ;  /* 0x000000b200b27308 */ /* 0x000fe20000000800 */
[C---:B------:R-:W-:Y:S02]  /*11d40*/  FMUL.FTZ R28, R0.reuse, R152 ;  /* 0x00000098001c7220 */ /* 0x040fe40000410000 */
[----:B------:R-:W-:Y:S01]  /*11d50*/  FMUL.FTZ R29, R0, R153 ;  /* 0x00000099001d7220 */ /* 0x000fe20000410000 */
[----:B----4-:R-:W-:Y:S01]  /*11d60*/  F2FP.BF16.PACK_AB R173, R168, R14 ;  /* 0x0000000ea8ad723e */ /* 0x010fe200000010ff */
[----:B------:R-:W-:Y:S01]  /*11d70*/  FMUL.FTZ R30, R2, R154 ;  /* 0x0000009a021e7220 */ /* 0x000fe20000410000 */
[----:B-----5:R-:W-:Y:S01]  /*11d80*/  F2FP.BF16.PACK_AB R175, R216, R161 ;  /* 0x000000a1d8af723e */ /* 0x020fe200000010ff */
[----:B------:R-:W-:Y:S02]  /*11d90*/  FMUL.FTZ R31, R2, R155 ;  /* 0x0000009b021f7220 */ /* 0x000fe40000410000 */
[----:B------:R-:W-:Y:S01]  /*11da0*/  LDSM.16.MT88.4 R152, [R193+0x800] ;  /* 0x00080000c198783b */ /* 0x000fe20000004200 */
[----:B------:R-:W-:Y:S01]  /*11db0*/  MUFU.EX2 R156, R182 ;  /* 0x000000b6009c7308 */ /* 0x000fe20000000800 */
[C---:B------:R-:W-:Y:S02]  /*11dc0*/  FMUL.FTZ R36, R0.reuse, R36 ;  /* 0x0000002400247220 */ /* 0x040fe40000410000 */
        /* <DEDUP_REMOVED lines=113> */
[C---:B------:R-:W-:Y:S02]  /*124e0*/  FFMA.FTZ R160, R2.reuse, R233, R14 ;  /* 0x000000e902a07223 */ /* 0x040fe4000001000e */
[----:B------:R-:W-:Y:S01]  /*124f0*/  MUFU.EX2 R14, R181 ;  /* 0x000000b5000e7308 */ /* 0x000fe20000000800 */
[C---:B------:R-:W-:Y:S02]  /*12500*/  FMUL.FTZ R134, R2.reuse, R134 ;  /* 0x0000008602867220 */ /* 0x040fe40000410000 */
[C---:B------:R-:W-:Y:S02]  /*12510*/  FMUL.FTZ R135, R2.reuse, R135 ;  /* 0x0000008702877220 */ /* 0x040fe40000410000 */
[C---:B------:R-:W-:Y:S02]  /*12520*/  FMUL.FTZ R138, R2.reuse, R138 ;  /* 0x0000008a028a7220 */ /* 0x040fe40000410000 */
[----:B------:R-:W-:Y:S02]  /*12530*/  FMUL.FTZ R139, R2, R139 ;  /* 0x0000008b028b7220 */ /* 0x000fe40000410000 */
[C---:B------:R-:W-:Y:S01]  /*12540*/  FMUL.FTZ R132, R0.reuse, R132 ;  /* 0x0000008400847220 */ /* 0x040fe20000410000 */
[----:B------:R-:W2:Y:S01]  /*12550*/  MUFU.EX2 R2, R183 ;  /* 0x000000b700027308 */ /* 0x000ea20000000800 */
[C---:B------:R-:W-:Y:S02]  /*12560*/  FMUL.FTZ R133, R0.reuse, R133 ;  /* 0x0000008500857220 */ /* 0x040fe40000410000 */
[C---:B------:R-:W-:Y:S01]  /*12570*/  FMUL.FTZ R136, R0.reuse, R136 ;  /* 0x0000008800887220 */ /* 0x040fe20000410000 */
[C---:B-1----:R-:W-:Y:S03]  /*12580*/  HMMA.16816.F32.BF16 R52, R172.reuse, R148, R52 ;  /* 0x00000094ac34723c */ /* 0x042fe60000041834 */
[----:B------:R-:W-:Y:S03]  /*12590*/  FMUL.FTZ R137, R0, R137 ;  /* 0x0000008900897220 */ /* 0x000fe60000410000 */
[----:B------:R-:W1:Y:S01]  /*125a0*/  MUFU.EX2 R181, R176 ;  /* 0x000000b000b57308 */ /* 0x000e620000000800 */
[----:B------:R-:W-:Y:S01]  /*125b0*/  FADD.FTZ R0, R13, R177 ;  /* 0x000000b10d007221 */ /* 0x000fe20000010000 */
[C---:B------:R-:W-:Y:S01]  /*125c0*/  HMMA.16816.F32.BF16 R56, R172.reuse, R150, R56 ;  /* 0x00000096ac38723c */ /* 0x040fe20000041838 */
[----:B------:R-:W3:Y:S07]  /*125d0*/  LDSM.16.MT88.4 R148, [R196+0x1800] ;  /* 0x00180000c494783b */ /* 0x000eee0000004200 */
[----:B------:R-:W-:Y:S01]  /*125e0*/  MUFU.EX2 R176, R186 ;  /* 0x000000ba00b07308 */ /* 0x000fe20000000800 */
[----:B--2---:R-:W-:Y:S04]  /*125f0*/  FADD.FTZ R0, R2, R0 ;  /* 0x0000000002007221 */ /* 0x004fe80000010000 */
[----:B------:R-:W-:Y:S05]  /*12600*/  FADD.FTZ R0, R156, R0 ;  /* 0x000000009c007221 */ /* 0x000fea0000010000 */
[----:B------:R-:W2:Y:S01]  /*12610*/  MUFU.EX2 R177, R185 ;  /* 0x000000b900b17308 */ /* 0x000ea20000000800 */
[----:B------:R-:W-:Y:S01]  /*12620*/  FADD.FTZ R0, R14, R0 ;  /* 0x000000000e007221 */ /* 0x000fe20000010000 */
        /* <DEDUP_REMOVED lines=31> */
[----:B-1----:R-:W-:Y:S03]  /*12820*/  F2FP.BF16.PACK_AB R149, R181, R178 ;  /* 0x000000b2b595723e */ /* 0x002fe600000010ff */
[----:B------:R-:W-:Y:S02]  /*12830*/  F2FP.BF16.PACK_AB R150, R14, R156 ;  /* 0x0000009c0e96723e */ /* 0x000fe400000010ff */
[----:B------:R-:W1:Y:S02]  /*12840*/  LDSM.16.MT88.4 R156, [R194+0x800] ;  /* 0x00080000c29c783b */ /* 0x000e640000004200 */
[----:B------:R-:W4:Y:S01]  /*12850*/  MUFU.EX2 R172, R190 ;  /* 0x000000be00ac7308 */ /* 0x000f220000000800 */
[----:B------:R-:W-:Y:S02]  /*12860*/  F2FP.BF16.PACK_AB R151, R180, R179 ;  /* 0x000000b3b497723e */ /* 0x000fe400000010ff */
[----:B--2---:R-:W-:Y:S05]  /*12870*/  F2FP.BF16.PACK_AB R173, R177, R176 ;  /* 0x000000b0b1ad723e */ /* 0x004fea00000010ff */
[C---:B------:R-:W-:Y:S02]  /*12880*/  HMMA.16816.F32.BF16 R8, R148.reuse, R152, R8 ;  /* 0x000000989408723c */ /* 0x040fe40000041808 */
[----:B------:R-:W2:Y:S03]  /*12890*/  MUFU.EX2 R13, R189 ;  /* 0x000000bd000d7308 */ /* 0x000ea60000000800 */
[----:B---3--:R-:W-:Y:S03]  /*128a0*/  FADD.FTZ R0, R2, R0 ;  /* 0x0000000002007221 */ /* 0x008fe60000010000 */
[C---:B------:R-:W-:Y:S01]  /*128b0*/  HMMA.16816.F32.BF16 R16, R148.reuse, R154, R16 ;  /* 0x0000009a9410723c */ /* 0x040fe20000041810 */
[----:B------:R-:W3:Y:S03]  /*128c0*/  LDSM.16.MT88.4 R152, [R196+0x800] ;  /* 0x00080000c498783b */ /* 0x000ee60000004200 */
[----:B------:R-:W5:Y:S01]  /*128d0*/  MUFU.EX2 R174, R188 ;  /* 0x000000bc00ae7308 */ /* 0x000f620000000800 */
[C---:B----4-:R-:W-:Y:S01]  /*128e0*/  FADD.FTZ R0, R172.reuse, R0 ;  /* 0x00000000ac007221 */ /* 0x050fe20000010000 */
[----:B------:R-:W-:Y:S01]  /*128f0*/  F2FP.BF16.PACK_AB R172, R172, R2 ;  /* 0x00000002acac723e */ /* 0x000fe200000010ff */
[----:B------:R-:W-:Y:S07]  /*12900*/  FADD.FTZ R2, R168, R160 ;  /* 0x000000a0a8027221 */ /* 0x000fee0000010000 */
[----:B------:R-:W4:Y:S01]  /*12910*/  MUFU.EX2 R14, R187 ;  /* 0x000000bb000e7308 */ /* 0x000f220000000800 */
[----:B--2---:R-:W-:Y:S01]  /*12920*/  FADD.FTZ R0, R13, R0 ;  /* 0x000000000d007221 */ /* 0x004fe20000010000 */
[C---:B-1----:R-:W-:Y:S03]  /*12930*/  HMMA.16816.F32.BF16 R20, R148.reuse, R156, R20 ;  /* 0x0000009c9414723c */ /* 0x042fe60000041814 */
[C---:B-----5:R-:W-:Y:S01]  /*12940*/  FADD.FTZ R234, R174.reuse, R0 ;  /* 0x00000000aeea7221 */ /* 0x060fe20000010000 */
[----:B------:R-:W-:Y:S04]  /*12950*/  F2FP.BF16.PACK_AB R174, R174, R13 ;  /* 0x0000000daeae723e */ /* 0x000fe800000010ff */
[C---:B------:R-:W-:Y:S01]  /*12960*/  HMMA.16816.F32.BF16 R24, R148.reuse, R158, R24 ;  /* 0x0000009e9418723c */ /* 0x040fe20000041818 */
[----:B------:R-:W1:Y:S03]  /*12970*/  LDSM.16.MT88.4 R156, [R195+0x800] ;  /* 0x00080000c39c783b */ /* 0x000e660000004200 */
[----:B------:R-:W-:Y:S01]  /*12980*/  FADD.FTZ R0, R161, R2 ;  /* 0x00000002a1007221 */ /* 0x000fe20000010000 */
[----:B------:R-:W-:Y:S02]  /*12990*/  MOV R13, R4 ;  /* 0x00000004000d7202 */ /* 0x000fe40000000f00 */
[----:B----4-:R-:W-:Y:S01]  /*129a0*/  F2FP.BF16.PACK_AB R175, R6, R14 ;  /* 0x0000000e06af723e */ /* 0x010fe200000010ff */
[----:B------:R-:W-:Y:S01]  /*129b0*/  FADD.FTZ R0, R216, R0 ;  /* 0x00000000d8007221 */ /* 0x000fe20000010000 */
[C---:B---3--:R-:W-:Y:S03]  /*129c0*/  HMMA.16816.F32.BF16 R28, R148.reuse, R152, R28 ;  /* 0x00000098941c723c */ /* 0x048fe6000004181c */
[----:B------:R-:W-:Y:S04]  /*129d0*/  FADD.FTZ R0, R178, R0 ;  /* 0x00000000b2007221 */ /* 0x000fe80000010000 */
[----:B------:R-:W-:Y:S01]  /*129e0*/  FADD.FTZ R0, R181, R0 ;  /* 0x00000000b5007221 */ /* 0x000fe20000010000 */
[C---:B------:R-:W-:Y:S01]  /*129f0*/  HMMA.16816.F32.BF16 R32, R148.reuse, R154, R32 ;  /* 0x0000009a9420723c */ /* 0x040fe20000041820 */
[----:B------:R-:W2:Y:S03]  /*12a00*/  LDSM.16.MT88.4 R152, [R193+0x2000] ;  /* 0x00200000c198783b */ /* 0x000ea60000004200 */
[----:B------:R-:W-:Y:S04]  /*12a10*/  FADD.FTZ R0, R179, R0 ;  /* 0x00000000b3007221 */ /* 0x000fe80000010000 */
[----:B------:R-:W-:Y:S04]  /*12a20*/  FADD.FTZ R0, R180, R0 ;  /* 0x00000000b4007221 */ /* 0x000fe80000010000 */
[----:B------:R-:W-:Y:S04]  /*12a30*/  FADD.FTZ R0, R176, R0 ;  /* 0x00000000b0007221 */ /* 0x000fe80000010000 */
[----:B------:R-:W-:Y:S04]  /*12a40*/  FADD.FTZ R0, R177, R0 ;  /* 0x00000000b1007221 */ /* 0x000fe80000010000 */
[----:B------:R-:W-:Y:S01]  /*12a50*/  FADD.FTZ R0, R14, R0 ;  /* 0x000000000e007221 */ /* 0x000fe20000010000 */
[C---:B-1----:R-:W-:Y:S03]  /*12a60*/  HMMA.16816.F32.BF16 R36, R148.reuse, R156, R36 ;  /* 0x0000009c9424723c */ /* 0x042fe60000041824 */
[----:B------:R-:W-:Y:S01]  /*12a70*/  FADD.FTZ R233, R6, R0 ;  /* 0x0000000006e97221 */ /* 0x000fe20000010000 */
[----:B------:R-:W-:Y:S02]  /*12a80*/  IADD3 R0, R225, -0x1, RZ ;  /* 0xffffffffe1007810 */ /* 0x000fe40007ffe0ff */
[----:B------:R-:W-:Y:S02]  /*12a90*/  MOV R6, R3 ;  /* 0x0000000300067202 */ /* 0x000fe40000000f00 */
[C---:B------:R-:W-:Y:S01]  /*12aa0*/  HMMA.16816.F32.BF16 R40, R148.reuse, R158, R40 ;  /* 0x0000009e9428723c */ /* 0x040fe20000041828 */
[----:B------:R-:W1:Y:S03]  /*12ab0*/  LDSM.16.MT88.4 R156, [R194+0x2000] ;  /* 0x00200000c29c783b */ /* 0x000e660000004200 */
[----:B------:R-:W-:Y:S04]  /*12ac0*/  MOV R225, R0 ;  /* 0x0000000000e17202 */ /* 0x000fe80000000f00 */
        /* <DEDUP_REMOVED lines=31> */
[C---:B------:R-:W-:Y:S08]  /*12cc0*/  HMMA.16816.F32.BF16 R128, R148.reuse, R154, R128 ;  /* 0x0000009a9480723c */ /* 0x040ff00000041880 */
        /* <DEDUP_REMOVED lines=49> */
[----:B------:R-:W-:-:S11]  /*12fe0*/  @P0 BRA `(.L_x_2407) ;  /* 0xffffc2a000000947 */ /* 0x000fd6000383ffff */
[----:B------:R-:W2:Y:S01]  /*12ff0*/  LDL R2, [R1+0x4] ;  /* 0x0000040001027983 */ /* 0x000ea20000100800 */
[----:B------:R-:W-:Y:S01]  /*13000*/  MOV R225, R0 ;  /* 0x0000000000e17202 */ /* 0x000fe20000000f00 */
[----:B------:R-:W-:-:S02]  /*13010*/  IMAD.MOV.U32 R6, RZ, RZ, R3 ;  /* 0x000000ffff067224 */ /* 0x000fc400078e0003 */
[----:B------:R-:W-:Y:S01]  /*13020*/  IMAD.MOV.U32 R13, RZ, RZ, R4 ;  /* 0x000000ffff0d7224 */ /* 0x000fe200078e0004 */
[----:B--2---:R-:W-:-:S07]  /*13030*/  SHF.L.U32 R0, R2, 0x7, RZ ;  /* 0x0000000702007819 */ /* 0x004fce00000006ff */
.L_x_2384:
[----:B------:R-:W-:Y:S01]  /*13040*/  IMAD.MOV.U32 R4, RZ, RZ, 0x1 ;  /* 0x00000001ff047424 */ /* 0x000fe200078e00ff */
[----:B------:R-:W-:-:S04]  /*13050*/  IADD3 R0, R0, 0x7f, RZ ;  /* 0x0000007f00007810 */ /* 0x000fc80007ffe0ff */
[----:B------:R-:W-:-:S13]  /*13060*/  ISETP.NE.AND P0, PT, R4, c[0x0][0x2c4], PT ;  /* 0x0000b10004007a0c */ /* 0x000fda0003f05270 */
[----:B------:R-:W-:-:S05]  /*13070*/  @P0 IMAD.HI.U32 R2, R0, c[0x0][0x2c8], RZ ;  /* 0x0000b20000020a27 */ /* 0x000fca00078e00ff */
[----:B------:R-:W-:Y:S02]  /*13080*/  @P0 SHF.R.U32.HI R0, RZ, c[0x0][0x2cc], R2 ;  /* 0x0000b300ff000a19 */ /* 0x000fe40000011602 */
[----:B------:R-:W2:Y:S01]  /*13090*/  LDL R2, [R1+0x64] ;  /* 0x0000640001027983 */ /* 0x000ea20000100800 */
[----:B------:R-:W-:Y:S02]  /*130a0*/  ISETP.LE.AND P1, PT, R4, c[0x0][0x32c], PT ;  /* 0x0000cb0004007a0c */ /* 0x000fe40003f23270 */
[----:B--2---:R-:W-:Y:S02]  /*130b0*/  IADD3 R2, R0, 0x1, R2 ;  /* 0x0000000100027810 */ /* 0x004fe40007ffe002 */
[----:B------:R-:W2:Y:S01]  /*130c0*/  LDL R0, [R1+0x58] ;  /* 0x0000580001007983 */ /* 0x000ea20000100800 */
[----:B------:R-:W-:-:S08]  /*130d0*/  LOP3.LUT R213, R213, 0xffffefff, RZ, 0xc0, !PT ;  /* 0xffffefffd5d57812 */ /* 0x000fd000078ec0ff */
[----:B------:R-:W-:Y:S01]  /*130e0*/  @P1 LOP3.LUT R213, R213, 0x1000, RZ, 0xfc, !PT ;  /* 0x00001000d5d51812 */ /* 0x000fe200078efcff */
[----:B--2---:R-:W-:-:S05]  /*130f0*/  IMAD.IADD R0, R2, 0x1, -R0 ;  /* 0x0000000102007824 */ /* 0x004fca00078e0a00 */
[----:B------:R-:W-:Y:S01]  /*13100*/  IADD3 R2, R0, -c[0x0][0x324], RZ ;  /* 0x8000c90000027a10 */ /* 0x000fe20007ffe0ff */
[----:B------:R-:W-:Y:S05]  /*13110*/  @!P1 BRA `(.L_x_2408) ;  /* 0x000000f000009947 */ /* 0x000fea0003800000 */
[----:B------:R-:W-:Y:S01]  /*13120*/  ISETP.GT.AND P0, PT, R0, -0x1, PT ;  /* 0xffffffff0000780c */ /* 0x000fe20003f04270 */
[----:B------:R-:W-:-:S12]  /*13130*/  BSSY B0, `(.L_x_2409) ;  /* 0x000000b000007945 */ /* 0x000fd80003800000 */
[----:B------:R-:W-:Y:S05]  /*13140*/  @P0 BRA `(.L_x_2410) ;  /* 0x0000006000000947 */ /* 0x000fea0003800000 */
[----:B------:R-:W-:Y:S02]  /*13150*/  ISETP.NE.AND P0, PT, R4, c[0x0][0x32c], PT ;  /* 0x0000cb0004007a0c */ /* 0x000fe40003f05270 */
[----:B------:R-:W-:-:S11]  /*13160*/  LOP3.LUT R0, RZ, R0, RZ, 0x33, !PT ;  /* 0x00000000ff007212 */ /* 0x000fd600078e33ff */
[----:B------:R-:W-:-:S05]  /*13170*/  @P0 IMAD.HI.U32 R3, R0, c[0x0][0x330], RZ ;  /* 0x0000cc0000030a27 */ /* 0x000fca00078e00ff */
[----:B------:R-:W-:-:S04]  /*13180*/  @P0 SHF.R.U32.HI R0, RZ, c[0x0][0x334], R3 ;  /* 0x0000cd00ff000a19 */ /* 0x000fc80000011603 */
[----:B------:R-:W-:Y:S01]  /*13190*/  LOP3.LUT R0, RZ, R0, RZ, 0x33, !PT ;  /* 0x00000000ff007212 */ /* 0x000fe200078e33ff */
[----:B------:R-:W-:Y:S05]  /*131a0*/  BRA `(.L_x_2411) ;  /* 0x0000003000007947 */ /* 0x000fea0003800000 */
.L_x_2410:
[----:B------:R-:W-:-:S13]  /*131b0*/  ISETP.NE.AND P0, PT, R4, c[0x0][0x32c], PT ;  /* 0x0000cb0004007a0c */ /* 0x000fda0003f05270 */
[----:B------:R-:W-:-:S05]  /*131c0*/  @P0 IMAD.HI.U32 R3, R0, c[0x0][0x330], RZ ;  /* 0x0000cc0000030a27 */ /* 0x000fca00078e00ff */
[----:B------:R-:W-:Y:S02]  /*131d0*/  @P0 SHF.R.U32.HI R0, RZ, c[0x0][0x334], R3 ;  /* 0x0000cd00ff000a19 */ /* 0x000fe40000011603 */
.L_x_2411:
[----:B------:R-:W-:Y:S05]  /*131e0*/  BSYNC B0 ;  /* 0x0000000000007941 */ /* 0x000fea0003800000 */
.L_x_2409:
[----:B------:R-:W-:-:S05]  /*131f0*/  IMAD R0, R0, c[0x0][0x32c], RZ ;  /* 0x0000cb0000007a24 */ /* 0x000fca00078e02ff */
[----:B------:R-:W-:-:S04]  /*13200*/  IMNMX R2, R2, R0, !PT ;  /* 0x0000000002027217 */ /* 0x000fc80007800200 */
.L_x_2408:
[----:B------:R-:W-:-:S05]  /*13210*/  IADD3 R2, R2, 0x2f, RZ ;  /* 0x0000002f02027810 */ /* 0x000fca0007ffe0ff */
[----:B------:R-:W-:-:S05]  /*13220*/  IMAD.HI R2, R2, 0x2aaaaaab, RZ ;  /* 0x2aaaaaab02027827 */ /* 0x000fca00078e02ff */
[----:B------:R-:W-:-:S04]  /*13230*/  SHF.R.U32.HI R219, RZ, 0x1f, R2 ;  /* 0x0000001fffdb7819 */ /* 0x000fc80000011602 */
[----:B------:R-:W-:-:S04]  /*13240*/  LEA.HI.SX32 R219, R2, R219, 0x1d ;  /* 0x000000db02db7211 */ /* 0x000fc800078feaff */
[----:B------:R-:W-:-:S04]  /*13250*/  IMNMX R219, R247, R219, !PT ;  /* 0x000000dbf7db7217 */ /* 0x000fc80007800200 */
[----:B------:R-:W-:-:S13]  /*13260*/  ISETP.GE.AND P0, PT, R225, R219, PT ;  /* 0x000000dbe100720c */ /* 0x000fda0003f06270 */
[----:B------:R-:W-:Y:S05]  /*13270*/  @!P0 BRA `(.L_x_2412) ;  /* 0x000031e000008947 */ /* 0x000fea0003800000 */
.L_x_2425:
[----:B------:R-:W-:Y:S04]  /*13280*/  DEPBAR.LE SB0, 0x0 ;  /* 0x000080000000791a */ /* 0x000fe80000000000 */
[----:B------:R-:W-:Y:S01]  /*13290*/  WARPSYNC 0xffffffff ;  /* 0xffffffff00007948 */ /* 0x000fe20003800000 */
[----:B------:R-:W-:Y:S01]  /*132a0*/  BAR.SYNC.DEFER_BLOCKING 0x0 ;  /* 0x0000000000007b1d */ /* 0x000fe20000010000 */
[----:B------:R-:W-:Y:S02]  /*132b0*/  ISETP.GT.AND P0, PT, R247, R225, PT ;  /* 0x000000e1f700720c */ /* 0x000fe40003f04270 */
[----:B------:R-:W-:Y:S03]  /*132c0*/  MOV R4, R13 ;  /* 0x0000000d00047202 */ /* 0x000fe60000000f00 */
        /* <DEDUP_REMOVED lines=26> */
.L_x_2541:
[----:B------:R-:W-:-:S05]  /*13470*/  BRA.DIV ~URZ, `(.L_x_2416) ;  /* 0x0000dde27f007947 */ /* 0x000fca000b800000 */
[----:B------:R4:W3:Y:S02]  /*13480*/  SHFL.IDX PT, R0, R10, RZ, 0x181f ;  /* 0x00181fff0a007589 */ /* 0x0008e400000e0000 */
.L_x_2542:
[----:B------:R-:W-:Y:S01]  /*13490*/  SHF.R.S32.HI R2, RZ, 0x1f, R215 ;  /* 0x0000001fff027819 */ /* 0x000fe200000114d7 */
[C---:B------:R-:W-:Y:S01]  /*134a0*/  IMAD.SHL.U32 R22, R215.reuse, 0x2, RZ ;  /* 0x00000002d7167824 */ /* 0x040fe200078e00ff */
[C---:B------:R-:W-:Y:S01]  /*134b0*/  ISETP.GE.AND P3, PT, R215.reuse, c[0x0][0x1d4], PT ;  /* 0x00007500d7007a0c */ /* 0x040fe20003f66270 */
[----:B------:R-:W-:Y:S01]  /*134c0*/  IMAD.SHL.U32 R20, R232, 0x2, RZ ;  /* 0x00000002e8147824 */ /* 0x000fe200078e00ff */
[C---:B------:R-:W-:Y:S02]  /*134d0*/  SHF.L.U64.HI R21, R215.reuse, 0x1, R2 ;  /* 0x00000001d7157819 */ /* 0x040fe40000010202 */
        /* <DEDUP_REMOVED lines=12> */
[----:B------:R-:W-:Y:S02]  /*135a0*/  IADD3 R23, R215, 0xc0, RZ ;  /* 0x000000c0d7177810 */ /* 0x000fe40007ffe0ff */
[----:B------:R-:W-:Y:S02]  /*135b0*/  SHF.L.U64.HI R28, R230, 0x1, R242 ;  /* 0x00000001e61c7819 */ /* 0x000fe400000102f2 */
[----:B------:R-:W-:Y:S02]  /*135c0*/  LOP3.LUT P1, RZ, R213, 0x800, RZ, 0xc0, !PT ;  /* 0x00000800d5ff7812 */ /* 0x000fe4000782c0ff */
[----:B---3--:R-:W-:Y:S05]  /*135d0*/  IADD3 R2, P0, R0, R20, RZ ;  /* 0x0000001400027210 */ /* 0x008fea0007f1e0ff */
[----:B------:R-:W-:Y:S05]  /*135e0*/  IMAD.X R3, R8, 0x1, R30, P0 ;  /* 0x0000000108037824 */ /* 0x000fea00000e061e */
[----:B------:R3:W-:Y:S01]  /*135f0*/  LDGSTS.E.BYPASS.LTC128B.128 [R214+0x5880], [R2.64], !P2 ;  /* 0x0588000002d67fae */ /* 0x0007e2000d101d4a */
[----:B------:R-:W-:Y:S01]  /*13600*/  ISETP.GE.AND P2, PT, R14, c[0x0][0x1d4], PT ;  /* 0x000075000e007a0c */ /* 0x000fe20003f46270 */
[----:B------:R-:W-:Y:S01]  /*13610*/  IMAD.SHL.U32 R14, R230, 0x2, RZ ;  /* 0x00000002e60e7824 */ /* 0x000fe200078e00ff */
[----:B---3--:R-:W-:Y:S05]  /*13620*/  IADD3 R2, P0, R0, R11, RZ ;  /* 0x0000000b00027210 */ /* 0x008fea0007f1e0ff */
[----:B------:R-:W-:Y:S06]  /*13630*/  IMAD.X R3, R8, 0x1, R29, P0 ;  /* 0x0000000108037824 */ /* 0x000fec00000e061d */
        /* <DEDUP_REMOVED lines=9> */
.L_x_2543:
        /* <DEDUP_REMOVED lines=8> */
[----:B---3--:R-:W-:Y:S01]  /*13750*/  IADD3 R9, R215, 0xc0, RZ ;  /* 0x000000c0d7097810 */ /* 0x008fe20007ffe0ff */
[----:B------:R-:W-:Y:S01]  /*13760*/  IMAD.X R21, R8, 0x1, R30, P0 ;  /* 0x0000000108157824 */ /* 0x000fe200000e061e */
[----:B------:R-:W-:Y:S01]  /*13770*/  IADD3 R10, P0, R0, R11, RZ ;  /* 0x0000000b000a7210 */ /* 0x000fe20007f1e0ff */
        /* <DEDUP_REMOVED lines=11> */
.L_x_2414:
[----:B------:R-:W-:Y:S05]  /*13830*/  BSYNC B0 ;  /* 0x0000000000007941 */ /* 0x000fea0003800000 */
.L_x_2413:
        /* <DEDUP_REMOVED lines=174> */
[----:B------:R-:W1:Y:S01]  /*14320*/  MUFU.TANH R181, R18 ;  /* 0x0000001200b57308 */ /* 0x000e620000002400 */
[----:B----4-:R-:W4:Y:S01]  /*14330*/  LDSM.16.M88.4 R8, [R15+0x5800] ;  /* 0x005800000f08783b */ /* 0x010f220000000200 */
[----:B------:R-:W-:Y:S08]  /*14340*/  DEPBAR.LE SB0, 0x0 ;  /* 0x000080000000791a */ /* 0x000ff00000000000 */
[----:B------:R-:W1:Y:S01]  /*14350*/  MUFU.TANH R179, R19 ;  /* 0x0000001300b37308 */ /* 0x000e620000002400 */
[----:B------:R-:W-:Y:S09]  /*14360*/  BAR.SYNC.DEFER_BLOCKING 0x0 ;  /* 0x0000000000007b1d */ /* 0x000ff20000010000 */
[----:B------:R-:W1:Y:S10]  /*14370*/  MUFU.TANH R175, R20 ;  /* 0x0000001400af7308 */ /* 0x000e740000002400 */
[----:B------:R5:W1:Y:S10]  /*14380*/  MUFU.TANH R174, R21 ;  /* 0x0000001500ae7308 */ /* 0x000a740000002400 */
[----:B------:R-:W1:Y:S01]  /*14390*/  MUFU.TANH R177, R22 ;  /* 0x0000001600b17308 */ /* 0x000e620000002400 */
[C---:B----4-:R-:W-:Y:S09]  /*143a0*/  HMMA.16816.F32.BF16 R28, R184.reuse, R8, R28 ;  /* 0x00000008b81c723c */ /* 0x050ff2000004181c */
[----:B------:R4:W1:Y:S01]  /*143b0*/  MUFU.TANH R176, R23 ;  /* 0x0000001700b07308 */ /* 0x0008620000002400 */
[----:B------:R-:W-:Y:S09]  /*143c0*/  HMMA.16816.F32.BF16 R32, R184, R10, R32 ;  /* 0x0000000ab820723c */ /* 0x000ff20000041820 */
[----:B------:R1:W1:Y:S05]  /*143d0*/  MUFU.TANH R172, R24 ;  /* 0x0000001800ac7308 */ /* 0x00026a0000002400 */
[----:B-----5:R-:W-:Y:S05]  /*143e0*/  FMUL.FTZ R21, R28, c[0x0][0x320] ;  /* 0x0000c8001c157a20 */ /* 0x020fea0000410000 */
[----:B------:R5:W2:Y:S01]  /*143f0*/  MUFU.TANH R173, R26 ;  /* 0x0000001a00ad7308 */ /* 0x000aa20000002400 */
[----:B------:R-:W-:Y:S02]  /*14400*/  FMUL.FTZ R19, R29, c[0x0][0x320] ;  /* 0x0000c8001d137a20 */ /* 0x000fe40000410000 */
[----:B----4-:R-:W-:Y:S02]  /*14410*/  FMUL.FTZ R23, R31, c[0x0][0x320] ;  /* 0x0000c8001f177a20 */ /* 0x010fe40000410000 */
[----:B------:R-:W-:Y:S02]  /*14420*/  FMUL.FTZ R18, R32, c[0x0][0x320] ;  /* 0x0000c80020127a20 */ /* 0x000fe40000410000 */
[----:B------:R-:W-:Y:S03]  /*14430*/  FMUL.FTZ R17, R33, c[0x0][0x320] ;  /* 0x0000c80021117a20 */ /* 0x000fe60000410000 */
[----:B------:R4:W2:Y:S01]  /*14440*/  MUFU.TANH R180, R16 ;  /* 0x0000001000b47308 */ /* 0x0008a20000002400 */
[----:B------:R-:W-:Y:S02]  /*14450*/  FMUL.FTZ R22, R34, c[0x0][0x320] ;  /* 0x0000c80022167a20 */ /* 0x000fe40000410000 */
[----:B------:R-:W-:Y:S02]  /*14460*/  FMUL.FTZ R20, R35, c[0x0][0x320] ;  /* 0x0000c80023147a20 */ /* 0x000fe40000410000 */
[----:B-1----:R-:W-:Y:S05]  /*14470*/  FMUL.FTZ R24, R30, c[0x0][0x320] ;  /* 0x0000c8001e187a20 */ /* 0x002fea0000410000 */
[----:B------:R-:W1:Y:S01]  /*14480*/  MUFU.TANH R25, R25 ;  /* 0x0000001900197308 */ /* 0x000e620000002400 */
[----:B-----5:R-:W-:Y:S09]  /*14490*/  FMUL.FTZ R26, R27, c[0x0][0x320] ;  /* 0x0000c8001b1a7a20 */ /* 0x020ff20000410000 */
        /* <DEDUP_REMOVED lines=9> */
[----:B------:R-:W-:-:S05]  /*14530*/  @!P0 BRA `(.L_x_2419) ;  /* 0x000005c000008947 */ /* 0x000fca0003800000 */
[--C-:B--234-:R-:W-:Y:S01]  /*14540*/  IMAD.IADD R3, R251, 0x1, R241.reuse ;  /* 0x00000001fb037824 */ /* 0x11cfe200078e02f1 */
[----:B------:R-:W2:Y:S01]  /*14550*/  LDL R0, [R1+0x84] ;  /* 0x0000840001007983 */ /* 0x000ea20000100800 */
[----:B------:R-:W-:Y:S03]  /*14560*/  IMAD.MOV.U32 R224, RZ, RZ, RZ ;  /* 0x000000ffffe07224 */ /* 0x000fe600078e00ff */
[----:B------:R-:W-:Y:S01]  /*14570*/  ISETP.GT.AND P1, PT, R3, 0x2f, PT ;  /* 0x0000002f0300780c */ /* 0x000fe20003f24270 */
[----:B------:R-:W3:Y:S06]  /*14580*/  LDL.64 R190, [R1+0x90] ;  /* 0x0000900001be7983 */ /* 0x000eec0000100a00 */
[----:B------:R-:W4:Y:S04]  /*14590*/  LDL R14, [R1+0x9c] ;  /* 0x00009c00010e7983 */ /* 0x000f280000100800 */
[----:B------:R-:W5:Y:S06]  /*145a0*/  LDL.64 R220, [R1+0x88] ;  /* 0x0000880001dc7983 */ /* 0x000f6c0000100a00 */
[----:B------:R-:W3:Y:S01]  /*145b0*/  LDL R216, [R1+0x98] ;  /* 0x0000980001d87983 */ /* 0x000ee20000100800 */
[----:B--2---:R-:W-:Y:S02]  /*145c0*/  IMAD R2, R225, 0x30, R0 ;  /* 0x00000030e1027824 */ /* 0x004fe400078e0200 */
[----:B------:R-:W-:Y:S03]  /*145d0*/  IMAD.MOV.U32 R0, RZ, RZ, 0x1 ;  /* 0x00000001ff007424 */ /* 0x000fe600078e00ff */
[----:B------:R-:W-:Y:S02]  /*145e0*/  IADD3 R2, R2, R251, R241 ;  /* 0x000000fb02027210 */ /* 0x000fe40007ffe0f1 */
[----:B------:R-:W-:Y:S02]  /*145f0*/  ISETP.NE.AND P0, PT, R0, c[0x0][0x2b8], PT ;  /* 0x0000ae0000007a0c */ /* 0x000fe40003f05270 */
[----:B------:R-:W-:Y:S05]  /*14600*/  IADD3 R2, R2, -0x30, RZ ;  /* 0xffffffd002027810 */ /* 0x000fea0007ffe0ff */
[----:B------:R-:W-:Y:S06]  /*14610*/  IMAD.MOV.U32 R0, RZ, RZ, R2 ;  /* 0x000000ffff007224 */ /* 0x000fec00078e0002 */
[----:B------:R-:W-:Y:S05]  /*14620*/  @P0 IMAD.HI.U32 R3, R2, c[0x0][0x2bc], RZ ;  /* 0x0000af0002030a27 */ /* 0x000fea00078e00ff */
[----:B------:R-:W-:Y:S04]  /*14630*/  @P0 SHF.R.U32.HI R0, RZ, c[0x0][0x2c0], R3 ;  /* 0x0000b000ff000a19 */ /* 0x000fe80000011603 */
[C---:B---3--:R-:W-:Y:S04]  /*14640*/  @!P1 IADD3 R3, P0, R0.reuse, R190, RZ ;  /* 0x000000be00039210 */ /* 0x048fe80007f1e0ff */
        /* <DEDUP_REMOVED lines=23> */
.L_x_2544:
[----:B------:R-:W-:-:S05]  /*147c0*/  BRA.DIV ~URZ, `(.L_x_2421) ;  /* 0x0000cc427f007947 */ /* 0x000fca000b800000 */
[----:B------:R4:W2:Y:S02]  /*147d0*/  SHFL.IDX PT, R0, R16, RZ, 0x181f ;  /* 0x00181fff10007589 */ /* 0x0008a400000e0000 */
.L_x_2545:
        /* <DEDUP_REMOVED lines=27> */
.L_x_2546:
[C---:B--2---:R-:W-:Y:S02]  /*14990*/  IADD3 R2, R215.reuse, 0x40, RZ ;  /* 0x00000040d7027810 */ /* 0x044fe40007ffe0ff */
[C---:B------:R-:W-:Y:S02]  /*149a0*/  ISETP.GE.AND P3, PT, R215.reuse, c[0x0][0x1d4], PT ;  /* 0x00007500d7007a0c */ /* 0x040fe40003f66270 */
[----:B------:R-:W-:Y:S02]  /*149b0*/  SHF.R.S32.HI R3, RZ, 0x1f, R215 ;  /* 0x0000001fff037819 */ /* 0x000fe400000114d7 */
[C---:B----4-:R-:W-:Y:S02]  /*149c0*/  @P0 LEA R10, P1, R215.reuse, R0, 0x1 ;  /* 0x00000000d70a0211 */ /* 0x050fe400078208ff */
[----:B------:R-:W-:Y:S02]  /*149d0*/  ISETP.GE.AND P2, PT, R2, c[0x0][0x1d4], PT ;  /* 0x0000750002007a0c */ /* 0x000fe40003f46270 */
[C---:B------:R-:W-:Y:S02]  /*149e0*/  @P0 LEA.HI.X R11, R215.reuse, R8, R3, 0x1, P1 ;  /* 0x00000008d70b0211 */ /* 0x040fe400008f0c03 */
[C---:B------:R-:W-:Y:S02]  /*149f0*/  @P0 LEA R2, P1, R232.reuse, R0, 0x1 ;  /* 0x00000000e8020211 */ /* 0x040fe400078208ff */
[C---:B---3--:R-:W-:Y:S01]  /*14a00*/  IADD3 R14, R215.reuse, 0x80, RZ ;  /* 0x00000080d70e7810 */ /* 0x048fe20007ffe0ff */
        /* <DEDUP_REMOVED lines=15> */
.L_x_2419:
[----:B--234-:R-:W-:Y:S05]  /*14b00*/  BSYNC B0 ;  /* 0x0000000000007941 */ /* 0x01cfea0003800000 */
.L_x_2418:
[----:B------:R-:W-:Y:S01]  /*14b10*/  FMNMX.FTZ R2, R183, R13, !PT ;  /* 0x0000000db7027209 */ /* 0x000fe20007810000 */
        /* <DEDUP_REMOVED lines=26> */
.L_x_2547:
[----:B-12---:R-:W-:Y:S01]  /*14cc0*/  FMNMX.FTZ R0, R0, R2, !PT ;  /* 0x0000000200007209 */ /* 0x006fe20007810000 */
[----:B------:R-:W-:-:S05]  /*14cd0*/  BRA.DIV ~URZ, `(.L_x_2424) ;  /* 0x0000c8c27f007947 */ /* 0x000fca000b800000 */
[----:B------:R-:W1:Y:S02]  /*14ce0*/  SHFL.BFLY PT, R13, R0, 0x1, 0x1f ;  /* 0x0c201f00000d7f89 */ /* 0x000e6400000e0000 */
[----:B-1----:R-:W-:Y:S02]  /*14cf0*/  FMNMX.FTZ R13, R0, R13, !PT ;  /* 0x0000000d000d7209 */ /* 0x002fe40007810000 */
[----:B------:R-:W1:Y:S02]  /*14d00*/  SHFL.BFLY PT, R0, R8, 0x2, 0x1f ;  /* 0x0c401f0008007f89 */ /* 0x000e6400000e0000 */
[----:B-1----:R-:W-:Y:S05]  /*14d10*/  FMNMX.FTZ R0, R8, R0, !PT ;  /* 0x0000000008007209 */ /* 0x002fea0007810000 */
[----:B------:R1:W2:Y:S02]  /*14d20*/  SHFL.BFLY PT, R2, R0, 0x1, 0x1f ;  /* 0x0c201f0000027f89 */ /* 0x0002a400000e0000 */
.L_x_2548:
[----:B--2---:R-:W-:Y:S01]  /*14d30*/  FMNMX.FTZ R3, R2, R0, !PT ;  /* 0x0000000002037209 */ /* 0x004fe20007810000 */
[C---:B-1----:R-:W-:Y:S01]  /*14d40*/  FADD.FTZ R0, -R13.reuse, R4 ;  /* 0x000000040d007221 */ /* 0x042fe20000010100 */
        /* <DEDUP_REMOVED lines=19> */
[----:B------:R3:W4:Y:S10]  /*14e80*/  MUFU.EX2 R14, R9 ;  /* 0x00000009000e7308 */ /* 0x0007340000000800 */
[----:B------:R5:W-:Y:S10]  /*14e90*/  MUFU.EX2 R174, R8 ;  /* 0x0000000800ae7308 */ /* 0x000bf40000000800 */
[----:B------:R-:W-:Y:S01]  /*14ea0*/  MUFU.EX2 R4, R4 ;  /* 0x0000000400047308 */ /* 0x000fe20000000800 */
[----:B-1----:R-:W-:Y:S01]  /*14eb0*/  FFMA.FTZ R0, R2, R234, R11 ;  /* 0x000000ea02007223 */ /* 0x002fe2000001000b */
[----:B--2---:R-:W-:Y:S01]  /*14ec0*/  F2FP.BF16.PACK_AB R172, R10, R11 ;  /* 0x0000000b0aac723e */ /* 0x004fe200000010ff */
[----:B------:R-:W-:Y:S02]  /*14ed0*/  FMUL.FTZ R32, R2, R148 ;  /* 0x0000009402207220 */ /* 0x000fe40000410000 */
[----:B---3--:R-:W-:Y:S02]  /*14ee0*/  FADD.FTZ R9, R10, R0 ;  /* 0x000000000a097221 */ /* 0x008fe40000010000 */
[C---:B------:R-:W-:Y:S02]  /*14ef0*/  FADD.FTZ R0, -R3.reuse, R6 ;  /* 0x0000000603007221 */ /* 0x040fe40000010100 */
[----:B------:R-:W-:Y:S02]  /*14f00*/  FMUL.FTZ R33, R2, R149 ;  /* 0x0000009502217220 */ /* 0x000fe40000410000 */
[----:B------:R-:W-:Y:S02]  /*14f10*/  FMUL.FTZ R0, R0, c[0x0][0x2d0] ;  /* 0x0000b40000007a20 */ /* 0x000fe40000410000 */
[----:B------:R-:W-:Y:S02]  /*14f20*/  FMUL.FTZ R6, R3, c[0x0][0x2d0] ;  /* 0x0000b40003067a20 */ /* 0x000fe40000410000 */
[----:B------:R-:W-:Y:S02]  /*14f30*/  FMUL.FTZ R21, R2, R161 ;  /* 0x000000a102157220 */ /* 0x000fe40000410000 */
[----:B------:R-:W1:Y:S01]  /*14f40*/  MUFU.EX2 R0, R0 ;  /* 0x0000000000007308 */ /* 0x000e620000000800 */
[--C-:B------:R-:W-:Y:S02]  /*14f50*/  FFMA.FTZ R189, R189, c[0x0][0x2d0], -R6.reuse ;  /* 0x0000b400bdbd7a23 */ /* 0x100fe40000010806 */
[--C-:B-----5:R-:W-:Y:S02]  /*14f60*/  FFMA.FTZ R8, R188, c[0x0][0x2d0], -R6.reuse ;  /* 0x0000b400bc087a23 */ /* 0x120fe40000010806 */
[--C-:B------:R-:W-:Y:S02]  /*14f70*/  FFMA.FTZ R181, R181, c[0x0][0x2d0], -R6.reuse ;  /* 0x0000b400b5b57a23 */ /* 0x100fe40000010806 */
[--C-:B------:R-:W-:Y:S02]  /*14f80*/  FFMA.FTZ R179, R179, c[0x0][0x2d0], -R6.reuse ;  /* 0x0000b400b3b37a23 */ /* 0x100fe40000010806 */
[--C-:B------:R-:W-:Y:S01]  /*14f90*/  FFMA.FTZ R178, R173, c[0x0][0x2d0], -R6.reuse ;  /* 0x0000b400adb27a23 */ /* 0x100fe20000010806 */
[----:B------:R-:W-:Y:S01]  /*14fa0*/  MUFU.EX2 R161, R181 ;  /* 0x000000b500a17308 */ /* 0x000fe20000000800 */
[----:B----4-:R-:W-:Y:S02]  /*14fb0*/  FADD.FTZ R9, R14, R9 ;  /* 0x000000090e097221 */ /* 0x010fe40000010000 */
[--C-:B------:R-:W-:Y:S02]  /*14fc0*/  FFMA.FTZ R180, R26, c[0x0][0x2d0], -R6.reuse ;  /* 0x0000b4001ab47a23 */ /* 0x100fe40000010806 */
[--C-:B------:R-:W-:Y:S02]  /*14fd0*/  FFMA.FTZ R177, R177, c[0x0][0x2d0], -R6.reuse ;  /* 0x0000b400b1b17a23 */ /* 0x100fe40000010806 */
[--C-:B------:R-:W-:Y:S02]  /*14fe0*/  FFMA.FTZ R176, R176, c[0x0][0x2d0], -R6.reuse ;  /* 0x0000b400b0b07a23 */ /* 0x100fe40000010806 */
[--C-:B------:R-:W-:Y:S01]  /*14ff0*/  FFMA.FTZ R188, R24, c[0x0][0x2d0], -R6.reuse ;  /* 0x0000b40018bc7a23 */ /* 0x100fe20000010806 */
[----:B------:R2:W3:Y:S01]  /*15000*/  MUFU.EX2 R173, R8 ;  /* 0x0000000800ad7308 */ /* 0x0004e20000000800 */
[--C-:B------:R-:W-:Y:S02]  /*15010*/  FFMA.FTZ R187, R23, c[0x0][0x2d0], -R6.reuse ;  /* 0x0000b40017bb7a23 */ /* 0x100fe40000010806 */
[--C-:B------:R-:W-:Y:S02]  /*15020*/  FFMA.FTZ R190, R22, c[0x0][0x2d0], -R6.reuse ;  /* 0x0000b40016be7a23 */ /* 0x100fe40000010806 */
[C---:B-1----:R-:W-:Y:S02]  /*15030*/  FMUL.FTZ R34, R0.reuse, R150 ;  /* 0x0000009600227220 */ /* 0x042fe40000410000 */
[C---:B------:R-:W-:Y:S02]  /*15040*/  FMUL.FTZ R35, R0.reuse, R151 ;  /* 0x0000009700237220 */ /* 0x040fe40000410000 */
[----:B------:R-:W1:Y:S01]  /*15050*/  LDSM.16.MT88.4 R148, [R193] ;  /* 0x00000000c194783b */ /* 0x000e620000004200 */
[----:B------:R-:W4:Y:S01]  /*15060*/  MUFU.EX2 R189, R189 ;  /* 0x000000bd00bd7308 */ /* 0x000f220000000800 */
[C---:B------:R-:W-:Y:S02]  /*15070*/  FMUL.FTZ R10, R0.reuse, R170 ;  /* 0x000000aa000a7220 */ /* 0x040fe40000410000 */
[----:B------:R-:W-:Y:S02]  /*15080*/  FMUL.FTZ R11, R0, R171 ;  /* 0x000000ab000b7220 */ /* 0x000fe40000410000 */
[----:B------:R-:W-:Y:S02]  /*15090*/  FFMA.FTZ R6, R20, c[0x0][0x2d0], -R6 ;  /* 0x0000b40014067a23 */ /* 0x000fe40000010806 */
[----:B------:R-:W-:Y:S02]  /*150a0*/  FMUL.FTZ R20, R2, R160 ;  /* 0x000000a002147220 */ /* 0x000fe40000410000 */
[C---:B------:R-:W-:Y:S01]  /*150b0*/  FADD.FTZ R186, R174.reuse, R9 ;  /* 0x00000009aeba7221 */ /* 0x040fe20000010000 */
[----:B------:R-:W5:Y:S01]  /*150c0*/  MUFU.EX2 R218, R179 ;  /* 0x000000b300da7308 */ /* 0x000f620000000800 */
[----:B------:R-:W-:Y:S01]  /*150d0*/  F2FP.BF16.PACK_AB R174, R174, R14 ;  /* 0x0000000eaeae723e */ /* 0x000fe200000010ff */
[C---:B------:R-:W-:Y:S02]  /*150e0*/  FMUL.FTZ R9, R2.reuse, R169 ;  /* 0x000000a902097220 */ /* 0x040fe40000410000 */
[----:B--2---:R-:W-:Y:S02]  /*150f0*/  FMUL.FTZ R8, R2, R168 ;  /* 0x000000a802087220 */ /* 0x004fe40000410000 */
[----:B---3--:R-:W-:Y:S02]  /*15100*/  FFMA.FTZ R160, R0, R233, R173 ;  /* 0x000000e900a07223 */ /* 0x008fe400000100ad */
[C---:B------:R-:W-:Y:S02]  /*15110*/  FMUL.FTZ R16, R2.reuse, R164 ;  /* 0x000000a402107220 */ /* 0x040fe40000410000 */
[----:B------:R-:W-:Y:S01]  /*15120*/  FMUL.FTZ R17, R2, R165 ;  /* 0x000000a502117220 */ /* 0x000fe20000410000 */
[----:B------:R-:W2:Y:S01]  /*15130*/  MUFU.EX2 R14, R185 ;  /* 0x000000b9000e7308 */ /* 0x000ea20000000800 */
[C---:B------:R-:W-:Y:S01]  /*15140*/  FMUL.FTZ R18, R0.reuse, R166 ;  /* 0x000000a600127220 */ /* 0x040fe20000410000 */
[----:B----4-:R-:W-:Y:S01]  /*15150*/  F2FP.BF16.PACK_AB R173, R189, R173 ;  /* 0x000000adbdad723e */ /* 0x010fe200000010ff */
[C---:B------:R-:W-:Y:S02]  /*15160*/  FMUL.FTZ R19, R0.reuse, R167 ;  /* 0x000000a700137220 */ /* 0x040fe40000410000 */
[C---:B------:R-:W-:Y:S01]  /*15170*/  FMUL.FTZ R22, R0.reuse, R162 ;  /* 0x000000a200167220 */ /* 0x040fe20000410000 */
[----:B------:R-:W-:Y:S01]  /*15180*/  LDSM.16.MT88.4 R164, [R193+0x1000] ;  /* 0x00100000c1a4783b */ /* 0x000fe20000004200 */
[C---:B------:R-:W-:Y:S02]  /*15190*/  FMUL.FTZ R23, R0.reuse, R163 ;  /* 0x000000a300177220 */ /* 0x040fe40000410000 */
[C---:B------:R-:W-:Y:S01]  /*151a0*/  FMUL.FTZ R26, R0.reuse, R158 ;  /* 0x0000009e001a7220 */ /* 0x040fe20000410000 */
[----:B------:R-:W-:Y:S01]  /*151b0*/  MUFU.EX2 R179, R177 ;  /* 0x000000b100b37308 */ /* 0x000fe20000000800 */
[----:B------:R-:W-:Y:S01]  /*151c0*/  FMUL.FTZ R27, R0, R159 ;  /* 0x0000009f001b7220 */ /* 0x000fe20000410000 */
[----:B-----5:R-:W-:Y:S01]  /*151d0*/  F2FP.BF16.PACK_AB R175, R218, R161 ;  /* 0x000000a1daaf723e */ /* 0x020fe200000010ff */
[C---:B------:R-:W-:Y:S02]  /*151e0*/  FMUL.FTZ R28, R2.reuse, R152 ;  /* 0x00000098021c7220 */ /* 0x040fe40000410000 */
[----:B------:R-:W-:Y:S02]  /*151f0*/  FMUL.FTZ R29, R2, R153 ;  /* 0x00000099021d7220 */ /* 0x000fe40000410000 */
[C---:B------:R-:W-:Y:S02]  /*15200*/  FMUL.FTZ R30, R0.reuse, R154 ;  /* 0x0000009a001e7220 */ /* 0x040fe40000410000 */
[C---:B-1----:R-:W-:Y:S01]  /*15210*/  HMMA.16816.F32.BF16 R8, R172.reuse, R148, R8 ;  /* 0x00000094ac08723c */ /* 0x042fe20000041808 */
[----:B------:R-:W-:Y:S04]  /*15220*/  MUFU.EX2 R181, R176 ;  /* 0x000000b000b57308 */ /* 0x000fe80000000800 */
[----:B------:R-:W-:Y:S02]  /*15230*/  FMUL.FTZ R31, R0, R155 ;  /* 0x0000009b001f7220 */ /* 0x000fe40000410000 */
[----:B------:R-:W-:Y:S01]  /*15240*/  LDSM.16.MT88.4 R152, [R193+0x800] ;  /* 0x00080000c198783b */ /* 0x000fe20000004200 */
[C---:B------:R-:W-:Y:S03]  /*15250*/  HMMA.16816.F32.BF16 R16, R172.reuse, R150, R16 ;  /* 0x00000096ac10723c */ /* 0x040fe60000041810 */
[----:B------:R-:W-:Y:S01]  /*15260*/  MUFU.EX2 R178, R178 ;  /* 0x000000b200b27308 */ /* 0x000fe20000000800 */
[C---:B------:R-:W-:Y:S02]  /*15270*/  FMUL.FTZ R24, R2.reuse, R156 ;  /* 0x0000009c02187220 */ /* 0x040fe40000410000 */
[C---:B------:R-:W-:Y:S01]  /*15280*/  FMUL.FTZ R25, R2.reuse, R157 ;  /* 0x0000009d02197220 */ /* 0x040fe20000410000 */
[----:B------:R-:W1:Y:S01]  /*15290*/  LDSM.16.MT88.4 R148, [R194] ;  /* 0x00000000c294783b */ /* 0x000e620000004200 */
[C---:B------:R-:W-:Y:S04]  /*152a0*/  FMUL.FTZ R36, R2.reuse, R36 ;  /* 0x0000002402247220 */ /* 0x040fe80000410000 */
        /* <DEDUP_REMOVED lines=21> */
[C---:B------:R-:W-:Y:S01]  /*15400*/  FMUL.FTZ R54, R0.reuse, R54 ;  /* 0x0000003600367220 */ /* 0x040fe20000410000 */
[C---:B-1----:R-:W-:Y:S03]  /*15410*/  HMMA.16816.F32.BF16 R20, R172.reuse, R148, R20 ;  /* 0x00000094ac14723c */ /* 0x042fe60000041814 */
[----:B------:R-:W-:Y:S02]  /*15420*/  FMUL.FTZ R55, R0, R55 ;  /* 0x0000003700377220 */ /* 0x000fe40000410000 */
[C---:B------:R-:W-:Y:S01]  /*15430*/  FMUL.FTZ R56, R2.reuse, R56 ;  /* 0x0000003802387220 */ /* 0x040fe20000410000 */
[----:B------:R-:W-:Y:S01]  /*15440*/  MUFU.EX2 R177, R187 ;  /* 0x000000bb00b17308 */ /* 0x000fe20000000800 */
[----:B------:R-:W-:Y:S01]  /*15450*/  FMUL.FTZ R57, R2, R57 ;  /* 0x0000003902397220 */ /* 0x000fe20000410000 */
[C---:B------:R-:W-:Y:S01]  /*15460*/  HMMA.16816.F32.BF16 R24, R172.reuse, R150, R24 ;  /* 0x00000096ac18723c */ /* 0x040fe20000041818 */
[----:B------:R-:W1:Y:S03]  /*15470*/  LDSM.16.MT88.4 R148, [R196] ;  /* 0x00000000c494783b */ /* 0x000e660000004200 */
[C---:B------:R-:W-:Y:S02]  /*15480*/  FMUL.FTZ R58, R0.reuse, R58 ;  /* 0x0000003a003a7220 */ /* 0x040fe40000410000 */
[----:B------:R-:W-:Y:S02]  /*15490*/  FMUL.FTZ R59, R0, R59 ;  /* 0x0000003b003b7220 */ /* 0x000fe40000410000 */
[C---:B------:R-:W-:Y:S01]  /*154a0*/  FMUL.FTZ R60, R2.reuse, R60 ;  /* 0x0000003c023c7220 */ /* 0x040fe20000410000 */
[----:B------:R-:W-:Y:S03]  /*154b0*/  MUFU.EX2 R6, R6 ;  /* 0x0000000600067308 */ /* 0x000fe60000000800 */
        /* <DEDUP_REMOVED lines=86> */
[C---:B------:R-:W-:Y:S01]  /*15a20*/  FMUL.FTZ R135, R0.reuse, R135 ;  /* 0x0000008700877220 */ /* 0x040fe20000410000 */
[C---:B-1----:R-:W-:Y:S03]  /*15a30*/  HMMA.16816.F32.BF16 R52, R172.reuse, R148, R52 ;  /* 0x00000094ac34723c */ /* 0x042fe60000041834 */
[C---:B------:R-:W-:Y:S02]  /*15a40*/  FMUL.FTZ R138, R0.reuse, R138 ;  /* 0x0000008a008a7220 */ /* 0x040fe40000410000 */
[----:B------:R-:W-:Y:S02]  /*15a50*/  FMUL.FTZ R139, R0, R139 ;  /* 0x0000008b008b7220 */ /* 0x000fe40000410000 */
[----:B--2---:R-:W-:Y:S01]  /*15a60*/  FADD.FTZ R0, R14, R186 ;  /* 0x000000ba0e007221 */ /* 0x004fe20000010000 */
[C---:B------:R-:W-:Y:S01]  /*15a70*/  HMMA.16816.F32.BF16 R56, R172.reuse, R150, R56 ;  /* 0x00000096ac38723c */ /* 0x040fe20000041838 */
[----:B------:R-:W1:Y:S03]  /*15a80*/  LDSM.16.MT88.4 R148, [R196+0x1800] ;  /* 0x00180000c494783b */ /* 0x000e660000004200 */
[----:B---3--:R-:W-:Y:S04]  /*15a90*/  FADD.FTZ R0, R2, R0 ;  /* 0x0000000002007221 */ /* 0x008fe80000010000 */
        /* <DEDUP_REMOVED lines=44> */
[----:B------:R-:W5:Y:S01]  /*15d60*/  MUFU.EX2 R14, R190 ;  /* 0x000000be000e7308 */ /* 0x000f620000000800 */
[C---:B---3--:R-:W-:Y:S01]  /*15d70*/  FADD.FTZ R0, R172.reuse, R0 ;  /* 0x00000000ac007221 */ /* 0x048fe20000010000 */
[----:B------:R-:W-:Y:S01]  /*15d80*/  F2FP.BF16.PACK_AB R172, R172, R2 ;  /* 0x00000002acac723e */ /* 0x000fe200000010ff */
[----:B------:R-:W-:Y:S02]  /*15d90*/  FADD.FTZ R2, R189, R160 ;  /* 0x000000a0bd027221 */ /* 0x000fe40000010000 */
[----:B----4-:R-:W-:Y:S03]  /*15da0*/  FADD.FTZ R0, R174, R0 ;  /* 0x00000000ae007221 */ /* 0x010fe60000010000 */
[C---:B------:R-:W-:Y:S01]  /*15db0*/  F2FP.BF16.PACK_AB R174, R4.reuse, R174 ;  /* 0x000000ae04ae723e */ /* 0x040fe200000010ff */
[C---:B--2---:R-:W-:Y:S03]  /*15dc0*/  HMMA.16816.F32.BF16 R20, R148.reuse, R156, R20 ;  /* 0x0000009c9414723c */ /* 0x044fe60000041814 */
[----:B------:R-:W-:Y:S02]  /*15dd0*/  FADD.FTZ R234, R4, R0 ;  /* 0x0000000004ea7221 */ /* 0x000fe40000010000 */
[----:B------:R-:W-:Y:S01]  /*15de0*/  FADD.FTZ R0, R161, R2 ;  /* 0x00000002a1007221 */ /* 0x000fe20000010000 */
[----:B-----5:R-:W-:Y:S02]  /*15df0*/  F2FP.BF16.PACK_AB R175, R6, R14 ;  /* 0x0000000e06af723e */ /* 0x020fe400000010ff */
[C---:B------:R-:W-:Y:S01]  /*15e00*/  HMMA.16816.F32.BF16 R24, R148.reuse, R158, R24 ;  /* 0x0000009e9418723c */ /* 0x040fe20000041818 */
[----:B------:R-:W2:Y:S03]  /*15e10*/  LDSM.16.MT88.4 R156, [R195+0x800] ;  /* 0x00080000c39c783b */ /* 0x000ea60000004200 */
[----:B------:R-:W-:Y:S04]  /*15e20*/  FADD.FTZ R0, R218, R0 ;  /* 0x00000000da007221 */ /* 0x000fe80000010000 */
[----:B------:R-:W-:Y:S01]  /*15e30*/  FADD.FTZ R0, R179, R0 ;  /* 0x00000000b3007221 */ /* 0x000fe20000010000 */
[C---:B-1----:R-:W-:Y:S03]  /*15e40*/  HMMA.16816.F32.BF16 R28, R148.reuse, R152, R28 ;  /* 0x00000098941c723c */ /* 0x042fe6000004181c */
[----:B------:R-:W-:Y:S04]  /*15e50*/  FADD.FTZ R0, R181, R0 ;  /* 0x00000000b5007221 */ /* 0x000fe80000010000 */
[----:B------:R-:W-:Y:S01]  /*15e60*/  FADD.FTZ R0, R178, R0 ;  /* 0x00000000b2007221 */ /* 0x000fe20000010000 */
[C---:B------:R-:W-:Y:S01]  /*15e70*/  HMMA.16816.F32.BF16 R32, R148.reuse, R154, R32 ;  /* 0x0000009a9420723c */ /* 0x040fe20000041820 */
[----:B------:R-:W1:Y:S03]  /*15e80*/  LDSM.16.MT88.4 R152, [R193+0x2000] ;  /* 0x00200000c198783b */ /* 0x000e660000004200 */
[----:B------:R-:W-:Y:S04]  /*15e90*/  FADD.FTZ R0, R180, R0 ;  /* 0x00000000b4007221 */ /* 0x000fe80000010000 */
[----:B------:R-:W-:Y:S04]  /*15ea0*/  FADD.FTZ R0, R176, R0 ;  /* 0x00000000b0007221 */ /* 0x000fe80000010000 */
[----:B------:R-:W-:Y:S04]  /*15eb0*/  FADD.FTZ R0, R177, R0 ;  /* 0x00000000b1007221 */ /* 0x000fe80000010000 */
[----:B------:R-:W-:Y:S04]  /*15ec0*/  FADD.FTZ R0, R14, R0 ;  /* 0x000000000e007221 */ /* 0x000fe80000010000 */
[----:B------:R-:W-:Y:S01]  /*15ed0*/  FADD.FTZ R233, R6, R0 ;  /* 0x0000000006e97221 */ /* 0x000fe20000010000 */
[----:B------:R-:W-:Y:S01]  /*15ee0*/  IADD3 R0, R225, -0x1, RZ ;  /* 0xffffffffe1007810 */ /* 0x000fe20007ffe0ff */
[C---:B--2---:R-:W-:Y:S03]  /*15ef0*/  HMMA.16816.F32.BF16 R36, R148.reuse, R156, R36 ;  /* 0x0000009c9424723c */ /* 0x044fe60000041824 */
[----:B------:R-:W-:Y:S02]  /*15f00*/  MOV R225, R0 ;  /* 0x0000000000e17202 */ /* 0x000fe40000000f00 */
[----:B------:R-:W-:Y:S03]  /*15f10*/  MOV R6, R3 ;  /* 0x0000000300067202 */ /* 0x000fe60000000f00 */
        /* <DEDUP_REMOVED lines=84> */
.L_x_2412:
[----:B------:R-:W-:-:S13]  /*16460*/  ISETP.GE.AND P0, PT, R225, R247, PT ;  /* 0x000000f7e100720c */ /* 0x000fda0003f06270 */
[----:B------:R-:W-:Y:S05]  /*16470*/  @!P0 BRA `(.L_x_2426) ;  /* 0x00003d9000008947 */ /* 0x000fea0003800000 */
[----:B------:R-:W-:Y:S01]  /*16480*/  IMAD.MOV.U32 R14, RZ, RZ, R6 ;  /* 0x000000ffff0e7224 */ /* 0x000fe200078e0006 */
[----:B------:R-:W-:Y:S02]  /*16490*/  MOV R4, R13 ;  /* 0x0000000d00047202 */ /* 0x000fe40000000f00 */
[----:B------:R-:W-:Y:S02]  /*164a0*/  IADD3 R227, -R241, 0x30, RZ ;  /* 0x00000030f1e37810 */ /* 0x000fe40007ffe1ff */
.L_x_2448:
[----:B------:R-:W2:Y:S01]  /*164b0*/  LDL.64 R8, [R1+0x70] ;  /* 0x0000700001087983 */ /* 0x000ea20000100a00 */
        /* <DEDUP_REMOVED lines=9> */
[C---:B------:R-:W-:Y:S03]  /*16550*/  IMAD R6, R224.reuse, c[0x0][0x21c], R6 ;  /* 0x00008700e0067a24 */ /* 0x040fe600078e0206 */
[----:B------:R-:W-:Y:S05]  /*16560*/  IADD3 R3, R3, R0, RZ ;  /* 0x0000000003037210 */ /* 0x000fea0007ffe0ff */
[----:B------:R-:W-:Y:S01]  /*16570*/  IMAD.WIDE.U32 R2, R224, c[0x0][0x218], R2 ;  /* 0x00008600e0027a25 */ /* 0x000fe200078e0002 */
[----:B------:R1:W3:Y:S04]  /*16580*/  LDSM.16.M88.4 R32, [R197] ;  /* 0x00000000c520783b */ /* 0x0002e80000000200 */
[----:B------:R1:W4:Y:S04]  /*16590*/  LDSM.16.M88.4 R16, [R192] ;  /* 0x00000000c010783b */ /* 0x0003280000000200 */
[----:B------:R1:W1:Y:S04]  /*165a0*/  LDSM.16.M88.4 R24, [R192+0x800] ;  /* 0x00080000c018783b */ /* 0x0002680000000200 */
[----:B------:R1:W1:Y:S04]  /*165b0*/  LDSM.16.M88.4 R172, [R192+0x1000] ;  /* 0x00100000c0ac783b */ /* 0x0002680000000200 */
[----:B------:R1:W1:Y:S04]  /*165c0*/  LDSM.16.M88.4 R176, [R198] ;  /* 0x00000000c6b0783b */ /* 0x0002680000000200 */
[----:B------:R1:W1:Y:S04]  /*165d0*/  LDSM.16.M88.4 R180, [R201] ;  /* 0x00000000c9b4783b */ /* 0x0002680000000200 */
[----:B------:R1:W1:Y:S04]  /*165e0*/  LDSM.16.M88.4 R184, [R211] ;  /* 0x00000000d3b8783b */ /* 0x0002680000000200 */
[----:B------:R1:W1:Y:S01]  /*165f0*/  LDSM.16.M88.4 R188, [R212] ;  /* 0x00000000d4bc783b */ /* 0x0002620000000200 */
[----:B--2---:R-:W-:Y:S04]  /*16600*/  IADD3 R0, P0, R8, R2, RZ ;  /* 0x0000000208007210 */ /* 0x004fe80007f1e0ff */
[----:B------:R-:W-:Y:S02]  /*16610*/  IADD3.X R6, R252, R3, R6, P0, !PT ;  /* 0x00000003fc067210 */ /* 0x000fe400007fe406 */
[C---:B------:R-:W-:Y:S04]  /*16620*/  LEA R10, P0, R0.reuse, c[0x0][0x1f8], 0x1 ;  /* 0x00007e00000a7a11 */ /* 0x040fe800078008ff */
[----:B------:R-:W-:Y:S01]  /*16630*/  LEA.HI.X R6, R0, c[0x0][0x1fc], R6, 0x1, P0 ;  /* 0x00007f0000067a11 */ /* 0x000fe200000f0c06 */
[----:B------:R-:W-:-:S06]  /*16640*/  BRA.DIV ~URZ, `(.L_x_2427) ;  /* 0x0000b0327f007947 */ /* 0x000fcc000b800000 */
[----:B-1-34-:R1:W2:Y:S02]  /*16650*/  SHFL.IDX PT, R0, R6, RZ, 0x181f ;  /* 0x00181fff06007589 */ /* 0x01a2a400000e0000 */
.L_x_2549:
[----:B------:R-:W-:Y:S01]  /*16660*/  SHF.R.S32.HI R3, RZ, 0x1f, R215 ;  /* 0x0000001fff037819 */ /* 0x000fe200000114d7 */
[----:B------:R-:W3:Y:S01]  /*16670*/  SHFL.IDX PT, R2, R10, RZ, 0x181f ;  /* 0x00181fff0a027589 */ /* 0x000ee200000e0000 */
[C---:B------:R-:W-:Y:S01]  /*16680*/  ISETP.GE.AND P3, PT, R215.reuse, c[0x0][0x1d4], PT ;  /* 0x00007500d7007a0c */ /* 0x040fe20003f66270 */
[C---:B------:R-:W-:Y:S01]  /*16690*/  IMAD.SHL.U32 R239, R215.reuse, 0x2, RZ ;  /* 0x00000002d7ef7824 */ /* 0x040fe200078e00ff */
[C---:B------:R-:W-:Y:S01]  /*166a0*/  SHF.L.U64.HI R221, R215.reuse, 0x1, R3 ;  /* 0x00000001d7dd7819 */ /* 0x040fe20000010203 */
[C---:B------:R-:W-:Y:S01]  /*166b0*/  IMAD.SHL.U32 R220, R232.reuse, 0x2, RZ ;  /* 0x00000002e8dc7824 */ /* 0x040fe200078e00ff */
[----:B------:R-:W-:Y:S01]  /*166c0*/  IADD3 R3, R215, 0x40, RZ ;  /* 0x00000040d7037810 */ /* 0x000fe20007ffe0ff */
[----:B------:R-:W-:Y:S01]  /*166d0*/  IMAD.SHL.U32 R217, R231, 0x2, RZ ;  /* 0x00000002e7d97824 */ /* 0x000fe200078e00ff */
[----:B------:R-:W-:Y:S01]  /*166e0*/  SHF.L.U64.HI R222, R232, 0x1, R244 ;  /* 0x00000001e8de7819 */ /* 0x000fe200000102f4 */
[C---:B------:R-:W-:Y:S01]  /*166f0*/  IMAD.SHL.U32 R13, R230.reuse, 0x2, RZ ;  /* 0x00000002e60d7824 */ /* 0x040fe200078e00ff */
[----:B------:R-:W-:Y:S01]  /*16700*/  ISETP.GE.AND P2, PT, R3, c[0x0][0x1d4], PT ;  /* 0x0000750003007a0c */ /* 0x000fe20003f46270 */
[----:B------:R-:W-:Y:S01]  /*16710*/  BSSY B0, `(.L_x_2428) ;  /* 0x0000031000007945 */ /* 0x000fe20003800000 */
[----:B------:R-:W-:Y:S02]  /*16720*/  IADD3 R3, R215, 0x80, RZ ;  /* 0x00000080d7037810 */ /* 0x000fe40007ffe0ff */
[----:B------:R-:W-:Y:S02]  /*16730*/  SHF.L.U64.HI R219, R231, 0x1, R243 ;  /* 0x00000001e7db7819 */ /* 0x000fe400000102f3 */
[----:B------:R-:W-:Y:S02]  /*16740*/  SHF.L.U64.HI R218, R230, 0x1, R242 ;  /* 0x00000001e6da7819 */ /* 0x000fe400000102f2 */
[----:B------:R-:W-:Y:S02]  /*16750*/  LOP3.LUT P1, RZ, R213, 0x800, RZ, 0xc0, !PT ;  /* 0x00000800d5ff7812 */ /* 0x000fe4000782c0ff */
[----:B---3--:R-:W-:Y:S05]  /*16760*/  IADD3 R8, P0, R2, R239, RZ ;  /* 0x000000ef02087210 */ /* 0x008fea0007f1e0ff */
[----:B--2---:R-:W-:Y:S05]  /*16770*/  IMAD.X R9, R0, 0x1, R221, P0 ;  /* 0x0000000100097824 */ /* 0x004fea00000e06dd */
[----:B------:R-:W-:Y:S01]  /*16780*/  @!PT LDS RZ, [RZ] ;  /* 0x00000000fffff984 */ /* 0x000fe20000000800 */
[----:B------:R-:W-:Y:S01]  /*16790*/  @!PT LDS RZ, [RZ] ;  /* 0x00000000fffff984 */ /* 0x000fe20000000800 */
[----:B------:R2:W-:Y:S02]  /*167a0*/  LDGSTS.E.BYPASS.LTC128B.128 [R214+0x4080], [R8.64], !P3 ;  /* 0x0408000008d67fae */ /* 0x0005e4000d901d4a */
[----:B--2---:R-:W-:Y:S05]  /*167b0*/  IADD3 R8, P0, R2, R220, RZ ;  /* 0x000000dc02087210 */ /* 0x004fea0007f1e0ff */
[----:B------:R-:W-:Y:S05]  /*167c0*/  IMAD.X R9, R0, 0x1, R222, P0 ;  /* 0x0000000100097824 */ /* 0x000fea00000e06de */
[----:B------:R2:W-:Y:S01]  /*167d0*/  LDGSTS.E.BYPASS.LTC128B.128 [R214+0x5880], [R8.64], !P2 ;  /* 0x0588000008d67fae */ /* 0x0005e2000d101d4a */
[----:B------:R-:W-:Y:S02]  /*167e0*/  ISETP.GE.AND P2, PT, R3, c[0x0][0x1d4], PT ;  /* 0x0000750003007a0c */ /* 0x000fe40003f46270 */
[----:B------:R-:W-:Y:S02]  /*167f0*/  IADD3 R3, R215, 0xc0, RZ ;  /* 0x000000c0d7037810 */ /* 0x000fe40007ffe0ff */
[----:B--2---:R-:W-:Y:S05]  /*16800*/  IADD3 R8, P0, R2, R217, RZ ;  /* 0x000000d902087210 */ /* 0x004fea0007f1e0ff */
[----:B------:R-:W-:Y:S01]  /*16810*/  IMAD.X R9, R0, 0x1, R219, P0 ;  /* 0x0000000100097824 */ /* 0x000fe200000e06db */
[----:B------:R-:W-:Y:S04]  /*16820*/  IADD3 R2, P0, R2, R13, RZ ;  /* 0x0000000d02027210 */ /* 0x000fe80007f1e0ff */
[----:B------:R2:W-:Y:S01]  /*16830*/  LDGSTS.E.BYPASS.LTC128B.128 [R214+0x7080], [R8.64], !P2 ;  /* 0x0708000008d67fae */ /* 0x0005e2000d101d4a */
[----:B------:R-:W-:Y:S01]  /*16840*/  ISETP.GE.AND P2, PT, R3, c[0x0][0x1d4], PT ;  /* 0x0000750003007a0c */ /* 0x000fe20003f46270 */
[----:B------:R-:W-:Y:S11]  /*16850*/  IMAD.X R3, R0, 0x1, R218, P0 ;  /* 0x0000000100037824 */ /* 0x000ff600000e06da */
[----:B------:R-:W-:Y:S01]  /*16860*/  @!UPT UIADD3 URZ, URZ, URZ, URZ ;  /* 0x0000003f3f3ff290 */ /* 0x000fe2000fffe03f */
[----:B------:R2:W-:Y:S01]  /*16870*/  LDGSTS.E.BYPASS.LTC128B.128 [R214+0x8880], [R2.64], !P2 ;  /* 0x0888000002d67fae */ /* 0x0005e2000d101d4a */
[----:B------:R-:W-:-:S05]  /*16880*/  @P1 BRA `(.L_x_2429) ;  /* 0x0000019000001947 */ /* 0x000fca0003800000 */
[----:B------:R-:W-:-:S05]  /*16890*/  BRA.DIV ~URZ, `(.L_x_2430) ;  /* 0x0000ae527f007947 */ /* 0x000fca000b800000 */
[----:B-1----:R-:W1:Y:S04]  /*168a0*/  SHFL.IDX PT, R6, R6, 0x1, 0x181f ;  /* 0x00381f0006067f89 */ /* 0x002e6800000e0000 */
[----:B------:R3:W4:Y:S02]  /*168b0*/  SHFL.IDX PT, R0, R10, 0x1, 0x181f ;  /* 0x00381f000a007f89 */ /* 0x00072400000e0000 */
.L_x_2550:
[C---:B--2---:R-:W-:Y:S02]  /*168c0*/  IADD3 R2, R215.reuse, 0x40, RZ ;  /* 0x00000040d7027810 */ /* 0x044fe40007ffe0ff */
[C---:B------:R-:W-:Y:S02]  /*168d0*/  ISETP.GE.AND P2, PT, R215.reuse, c[0x0][0x1d4], PT ;  /* 0x00007500d7007a0c */ /* 0x040fe40003f46270 */
[----:B----4-:R-:W-:Y:S02]  /*168e0*/  IADD3 R8, P0, R0, R239, RZ ;  /* 0x000000ef00087210 */ /* 0x010fe40007f1e0ff */
[----:B------:R-:W-:Y:S02]  /*168f0*/  ISETP.GE.AND P1, PT, R2, c[0x0][0x1d4], PT ;  /* 0x0000750002007a0c */ /* 0x000fe40003f26270 */
[C---:B------:R-:W-:Y:S01]  /*16900*/  IADD3 R11, R215.reuse, 0x80, RZ ;  /* 0x00000080d70b7810 */ /* 0x040fe20007ffe0ff */
[----:B-1----:R-:W-:Y:S01]  /*16910*/  IMAD.X R9, R6, 0x1, R221, P0 ;  /* 0x0000000106097824 */ /* 0x002fe200000e06dd */
[----:B------:R-:W-:Y:S02]  /*16920*/  IADD3 R2, P0, R0, R220, RZ ;  /* 0x000000dc00027210 */ /* 0x000fe40007f1e0ff */
[----:B---3--:R-:W-:Y:S03]  /*16930*/  IADD3 R10, R215, 0xc0, RZ ;  /* 0x000000c0d70a7810 */ /* 0x008fe60007ffe0ff */
[----:B------:R-:W-:Y:S01]  /*16940*/  @!PT LDS RZ, [RZ] ;  /* 0x00000000fffff984 */ /* 0x000fe20000000800 */
[----:B------:R-:W-:Y:S01]  /*16950*/  @!PT LDS RZ, [RZ] ;  /* 0x00000000fffff984 */ /* 0x000fe20000000800 */
[----:B------:R-:W-:Y:S01]  /*16960*/  @!PT LDS RZ, [RZ] ;  /* 0x00000000fffff984 */ /* 0x000fe20000000800 */
[----:B------:R1:W-:Y:S01]  /*16970*/  LDGSTS.E.BYPASS.LTC128B.128 [R214+0x5080], [R8.64], !P2 ;  /* 0x0508000008d67fae */ /* 0x0003e2000d101d4a */
[----:B------:R-:W-:Y:S01]  /*16980*/  IMAD.X R3, R6, 0x1, R222, P0 ;  /* 0x0000000106037824 */ /* 0x000fe200000e06de */
[----:B------:R-:W-:Y:S04]  /*16990*/  ISETP.GE.AND P2, PT, R11, c[0x0][0x1d4], PT ;  /* 0x000075000b007a0c */ /* 0x000fe80003f46270 */
[----:B------:R2:W-:Y:S01]  /*169a0*/  LDGSTS.E.BYPASS.LTC128B.128 [R214+0x6880], [R2.64], !P1 ;  /* 0x0688000002d67fae */ /* 0x0005e2000c901d4a */
[----:B------:R-:W-:Y:S02]  /*169b0*/  ISETP.GE.AND P1, PT, R10, c[0x0][0x1d4], PT ;  /* 0x000075000a007a0c */ /* 0x000fe40003f26270 */
[----:B--2---:R-:W-:Y:S05]  /*169c0*/  IADD3 R2, P0, R0, R217, RZ ;  /* 0x000000d900027210 */ /* 0x004fea0007f1e0ff */
[----:B------:R-:W-:Y:S05]  /*169d0*/  IMAD.X R3, R6, 0x1, R219, P0 ;  /* 0x0000000106037824 */ /* 0x000fea00000e06db */
[----:B------:R2:W-:Y:S02]  /*169e0*/  LDGSTS.E.BYPASS.LTC128B.128 [R214+0x8080], [R2.64], !P2 ;  /* 0x0808000002d67fae */ /* 0x0005e4000d101d4a */
[----:B--2---:R-:W-:Y:S05]  /*169f0*/  IADD3 R2, P0, R0, R13, RZ ;  /* 0x0000000d00027210 */ /* 0x004fea0007f1e0ff */
[----:B------:R-:W-:Y:S05]  /*16a00*/  IMAD.X R3, R6, 0x1, R218, P0 ;  /* 0x0000000106037824 */ /* 0x000fea00000e06da */
[----:B------:R1:W-:Y:S03]  /*16a10*/  LDGSTS.E.BYPASS.LTC128B.128 [R214+0x9880], [R2.64], !P1 ;  /* 0x0988000002d67fae */ /* 0x0003e6000c901d4a */
.L_x_2429:
[----:B------:R-:W-:Y:S05]  /*16a20*/  BSYNC B0 ;  /* 0x0000000000007941 */ /* 0x000fea0003800000 */
.L_x_2428:
[----:B------:R-:W0:Y:S01]  /*16a30*/  LDGDEPBAR ;  /* 0x00000000000079af */ /* 0x000e220000000000 */
[----:B------:R-:W-:Y:S01]  /*16a40*/  WARPSYNC 0xffffffff ;  /* 0xffffffff00007948 */ /* 0x000fe20003800000 */
[C---:B-12---:R-:W-:Y:S01]  /*16a50*/  HMMA.16816.F32.BF16 R8, R32.reuse, R16, RZ ;  /* 0x000000102008723c */ /* 0x046fe200000418ff */
[----:B------:R-:W-:Y:S02]  /*16a60*/  BSSY B0, `(.L_x_2431) ;  /* 0x0000126000007945 */ /* 0x000fe40003800000 */
[----:B------:R-:W-:Y:S05]  /*16a70*/  ISETP.GT.AND P0, PT, R225, R247, PT ;  /* 0x000000f7e100720c */ /* 0x000fea0003f04270 */
[C---:B------:R-:W-:Y:S08]  /*16a80*/  HMMA.16816.F32.BF16 R16, R32.reuse, R18, RZ ;  /* 0x000000122010723c */ /* 0x040ff000000418ff */
[C---:B------:R-:W-:Y:S08]  /*16a90*/  HMMA.16816.F32.BF16 R20, R32.reuse, R24, RZ ;  /* 0x000000182014723c */ /* 0x040ff000000418ff */
        /* <DEDUP_REMOVED lines=161> */
[----:B------:R-:W-:Y:S03]  /*174b0*/  FMUL.FTZ R23, R23, c[0x0][0x320] ;  /* 0x0000c80017177a20 */ /* 0x000fe60000410000 */
        /* <DEDUP_REMOVED lines=9> */
[----:B------:R-:W3:Y:S01]  /*17550*/  MUFU.TANH R179, R26 ;  /* 0x0000001a00b37308 */ /* 0x000ee20000002400 */
[----:B-1----:R-:W-:Y:S09]  /*17560*/  FMUL.FTZ R19, R24, c[0x0][0x320] ;  /* 0x0000c80018137a20 */ /* 0x002ff20000410000 */
[----:B------:R1:W1:Y:S01]  /*17570*/  MUFU.TANH R178, R27 ;  /* 0x0000001b00b27308 */ /* 0x0002620000002400 */
[----:B--2---:R-:W-:Y:S09]  /*17580*/  FMUL.FTZ R20, R21, c[0x0][0x320] ;  /* 0x0000c80015147a20 */ /* 0x004ff20000410000 */
[----:B------:R2:W1:Y:S01]  /*17590*/  MUFU.TANH R180, R16 ;  /* 0x0000001000b47308 */ /* 0x0004620000002400 */
[C---:B----4-:R-:W-:Y:S09]  /*175a0*/  HMMA.16816.F32.BF16 R28, R184.reuse, R8, R28 ;  /* 0x00000008b81c723c */ /* 0x050ff2000004181c */
[----:B------:R2:W4:Y:S01]  /*175b0*/  MUFU.TANH R177, R17 ;  /* 0x0000001100b17308 */ /* 0x0005220000002400 */
[----:B------:R-:W-:Y:S09]  /*175c0*/  HMMA.16816.F32.BF16 R32, R184, R10, R32 ;  /* 0x0000000ab820723c */ /* 0x000ff20000041820 */
[----:B------:R-:W2:Y:S05]  /*175d0*/  MUFU.TANH R20, R20 ;  /* 0x0000001400147308 */ /* 0x000eaa0000002400 */
[----:B------:R-:W-:Y:S05]  /*175e0*/  FMUL.FTZ R28, R28, c[0x0][0x320] ;  /* 0x0000c8001c1c7a20 */ /* 0x000fea0000410000 */
[----:B------:R2:W2:Y:S01]  /*175f0*/  MUFU.TANH R183, R22 ;  /* 0x0000001600b77308 */ /* 0x0004a20000002400 */
[----:B-1----:R-:W-:Y:S02]  /*17600*/  FMUL.FTZ R27, R29, c[0x0][0x320] ;  /* 0x0000c8001d1b7a20 */ /* 0x002fe40000410000 */
        /* <DEDUP_REMOVED lines=18> */
[--C-:B--234-:R-:W-:Y:S01]  /*17730*/  IMAD.IADD R3, R251, 0x1, R241.reuse ;  /* 0x00000001fb037824 */ /* 0x11cfe200078e02f1 */
[----:B------:R-:W2:Y:S01]  /*17740*/  LDL R0, [R1+0x84] ;  /* 0x0000840001007983 */ /* 0x000ea20000100800 */
[----:B------:R-:W-:Y:S03]  /*17750*/  IMAD.MOV.U32 R224, RZ, RZ, RZ ;  /* 0x000000ffffe07224 */ /* 0x000fe600078e00ff */
[----:B-1----:R-:W3:Y:S01]  /*17760*/  LDL.64 R22, [R1+0x90] ;  /* 0x0000900001167983 */ /* 0x002ee20000100a00 */
[----:B------:R-:W-:Y:S05]  /*17770*/  ISETP.GT.AND P1, PT, R3, 0x2f, PT ;  /* 0x0000002f0300780c */ /* 0x000fea0003f24270 */
        /* <DEDUP_REMOVED lines=26> */
[----:B-----5:R-:W-:Y:S03]  /*17920*/  IADD3 R0, P0, R16, R2, RZ ;  /* 0x0000000210007210 */ /* 0x020fe60007f1e0ff */
[----:B------:R-:W-:Y:S05]  /*17930*/  IMAD R10, R224, c[0x0][0x1f4], R10 ;  /* 0x00007d00e00a7a24 */ /* 0x000fea00078e020a */
[----:B------:R-:W-:Y:S02]  /*17940*/  IADD3.X R10, R235, R3, R10, P0, !PT ;  /* 0x00000003eb0a7210 */ /* 0x000fe400007fe40a */
[C---:B------:R-:W-:Y:S04]  /*17950*/  LEA R11, P0, R0.reuse, c[0x0][0x1c8], 0x1 ;  /* 0x00007200000b7a11 */ /* 0x040fe800078008ff */
[----:B------:R-:W-:Y:S01]  /*17960*/  LEA.HI.X R10, R0, c[0x0][0x1cc], R10, 0x1, P0 ;  /* 0x00007300000a7a11 */ /* 0x000fe200000f0c0a */
[----:B------:R-:W-:-:S06]  /*17970*/  BRA.DIV ~URZ, `(.L_x_2433) ;  /* 0x00009e427f007947 */ /* 0x000fcc000b800000 */
[----:B------:R1:W2:Y:S02]  /*17980*/  SHFL.IDX PT, R6, R10, RZ, 0x181f ;  /* 0x00181fff0a067589 */ /* 0x0002a400000e0000 */
.L_x_2551:
[----:B------:R-:W-:-:S05]  /*17990*/  BRA.DIV ~URZ, `(.L_x_2434) ;  /* 0x00009e927f007947 */ /* 0x000fca000b800000 */
[----:B------:R3:W4:Y:S02]  /*179a0*/  SHFL.IDX PT, R0, R11, RZ, 0x181f ;  /* 0x00181fff0b007589 */ /* 0x00072400000e0000 */
.L_x_2552:
[----:B------:R-:W-:Y:S02]  /*179b0*/  ISETP.GE.AND P0, PT, R227, 0x1, PT ;  /* 0x00000001e300780c */ /* 0x000fe40003f06270 */
[C---:B------:R-:W-:Y:S02]  /*179c0*/  IADD3 R2, R215.reuse, 0x40, RZ ;  /* 0x00000040d7027810 */ /* 0x040fe40007ffe0ff */
[C---:B------:R-:W-:Y:S02]  /*179d0*/  ISETP.GE.AND P3, PT, R215.reuse, c[0x0][0x1d4], PT ;  /* 0x00007500d7007a0c */ /* 0x040fe40003f66270 */
[----:B------:R-:W-:Y:S02]  /*179e0*/  ISETP.GE.AND P2, PT, R2, c[0x0][0x1d4], PT ;  /* 0x0000750002007a0c */ /* 0x000fe40003f46270 */
[C---:B------:R-:W-:Y:S02]  /*179f0*/  IADD3 R17, R215.reuse, 0x80, RZ ;  /* 0x00000080d7117810 */ /* 0x040fe40007ffe0ff */
[----:B------:R-:W-:Y:S03]  /*17a00*/  IADD3 R16, R215, 0xc0, RZ ;  /* 0x000000c0d7107810 */ /* 0x000fe60007ffe0ff */
[----:B----4-:R-:W-:Y:S05]  /*17a10*/  @P0 IADD3 R8, P1, R0, R239, RZ ;  /* 0x000000ef00080210 */ /* 0x010fea0007f3e0ff */
[----:B--2---:R-:W-:Y:S01]  /*17a20*/  @P0 IMAD.X R9, R6, 0x1, R221, P1 ;  /* 0x0000000106090824 */ /* 0x004fe200008e06dd */
[----:B------:R-:W-:Y:S04]  /*17a30*/  @P0 IADD3 R2, P1, R0, R220, RZ ;  /* 0x000000dc00020210 */ /* 0x000fe80007f3e0ff */
[----:B------:R-:W-:Y:S01]  /*17a40*/  @!PT LDS RZ, [RZ] ;  /* 0x00000000fffff984 */ /* 0x000fe20000000800 */
[----:B------:R-:W-:Y:S01]  /*17a50*/  @!PT LDS RZ, [RZ] ;  /* 0x00000000fffff984 */ /* 0x000fe20000000800 */
[----:B------:R-:W-:Y:S01]  /*17a60*/  @!PT LDS RZ, [RZ] ;  /* 0x00000000fffff984 */ /* 0x000fe20000000800 */
[----:B------:R2:W-:Y:S01]  /*17a70*/  @P0 LDGSTS.E.BYPASS.LTC128B.128 [R214+0xa080], [R8.64], !P3 ;  /* 0x0a08000008d60fae */ /* 0x0005e2000d901d4a */
[----:B------:R-:W-:Y:S01]  /*17a80*/  @P0 IMAD.X R3, R6, 0x1, R222, P1 ;  /* 0x0000000106030824 */ /* 0x000fe200008e06de */
[----:B------:R-:W-:Y:S04]  /*17a90*/  ISETP.GE.AND P3, PT, R17, c[0x0][0x1d4], PT ;  /* 0x0000750011007a0c */ /* 0x000fe80003f66270 */
[----:B------:R4:W-:Y:S01]  /*17aa0*/  @P0 LDGSTS.E.BYPASS.LTC128B.128 [R214+0xb880], [R2.64], !P2 ;  /* 0x0b88000002d60fae */ /* 0x0009e2000d101d4a */
[----:B------:R-:W-:Y:S02]  /*17ab0*/  ISETP.GE.AND P2, PT, R16, c[0x0][0x1d4], PT ;  /* 0x0000750010007a0c */ /* 0x000fe40003f46270 */
[----:B----4-:R-:W-:Y:S05]  /*17ac0*/  @P0 IADD3 R2, P1, R0, R217, RZ ;  /* 0x000000d900020210 */ /* 0x010fea0007f3e0ff */
[----:B------:R-:W-:Y:S05]  /*17ad0*/  @P0 IMAD.X R3, R6, 0x1, R219, P1 ;  /* 0x0000000106030824 */ /* 0x000fea00008e06db */
[----:B------:R4:W-:Y:S02]  /*17ae0*/  @P0 LDGSTS.E.BYPASS.LTC128B.128 [R214+0xd080], [R2.64], !P3 ;  /* 0x0d08000002d60fae */ /* 0x0009e4000d901d4a */
[----:B----4-:R-:W-:Y:S05]  /*17af0*/  @P0 IADD3 R2, P1, R0, R13, RZ ;  /* 0x0000000d00020210 */ /* 0x010fea0007f3e0ff */
[----:B------:R-:W-:Y:S05]  /*17b00*/  @P0 IMAD.X R3, R6, 0x1, R218, P1 ;  /* 0x0000000106030824 */ /* 0x000fea00008e06da */
[----:B------:R2:W-:Y:S01]  /*17b10*/  @P0 LDGSTS.E.BYPASS.LTC128B.128 [R214+0xe880], [R2.64], !P2 ;  /* 0x0e88000002d60fae */ /* 0x0005e2000d101d4a */
[----:B------:R-:W-:-:S05]  /*17b20*/  BRA.DIV ~URZ, `(.L_x_2435) ;  /* 0x00009d727f007947 */ /* 0x000fca000b800000 */
[----:B------:R4:W1:Y:S04]  /*17b30*/  SHFL.IDX PT, R6, R10, 0x1, 0x181f ;  /* 0x00381f000a067f89 */ /* 0x00086800000e0000 */
[----:B------:R4:W2:Y:S02]  /*17b40*/  SHFL.IDX PT, R0, R11, 0x1, 0x181f ;  /* 0x00381f000b007f89 */ /* 0x0008a400000e0000 */
.L_x_2553:
[----:B------:R-:W-:Y:S02]  /*17b50*/  ISETP.GE.AND P0, PT, R227, 0x21, PT ;  /* 0x00000021e300780c */ /* 0x000fe40003f06270 */
[C---:B------:R-:W-:Y:S02]  /*17b60*/  IADD3 R23, R215.reuse, 0x40, RZ ;  /* 0x00000040d7177810 */ /* 0x040fe40007ffe0ff */
[C---:B------:R-:W-:Y:S02]  /*17b70*/  ISETP.GE.AND P5, PT, R215.reuse, c[0x0][0x1d4], PT ;  /* 0x00007500d7007a0c */ /* 0x040fe40003fa6270 */
[----:B------:R-:W-:Y:S02]  /*17b80*/  IADD3 R22, R215, 0x80, RZ ;  /* 0x00000080d7167810 */ /* 0x000fe40007ffe0ff */
[----:B------:R-:W-:Y:S02]  /*17b90*/  ISETP.GE.AND P4, PT, R23, c[0x0][0x1d4], PT ;  /* 0x0000750017007a0c */ /* 0x000fe40003f86270 */
[----:B------:R-:W-:Y:S02]  /*17ba0*/  ISETP.GE.AND P3, PT, R22, c[0x0][0x1d4], PT ;  /* 0x0000750016007a0c */ /* 0x000fe40003f66270 */
[----:B------:R-:W-:Y:S02]  /*17bb0*/  IADD3 R21, R215, 0xc0, RZ ;  /* 0x000000c0d7157810 */ /* 0x000fe40007ffe0ff */
[----:B--2---:R-:W-:Y:S02]  /*17bc0*/  @P0 IADD3 R16, P1, R0, R239, RZ ;  /* 0x000000ef00100210 */ /* 0x004fe40007f3e0ff */
[----:B------:R-:W-:Y:S03]  /*17bd0*/  ISETP.GE.AND P2, PT, R21, c[0x0][0x1d4], PT ;  /* 0x0000750015007a0c */ /* 0x000fe60003f46270 */
[----:B-1----:R-:W-:Y:S01]  /*17be0*/  @P0 IMAD.X R17, R6, 0x1, R221, P1 ;  /* 0x0000000106110824 */ /* 0x002fe200008e06dd */
[----:B----4-:R-:W-:Y:S04]  /*17bf0*/  @P0 IADD3 R10, P1, R0, R220, RZ ;  /* 0x000000dc000a0210 */ /* 0x010fe80007f3e0ff */
[----:B------:R-:W-:Y:S01]  /*17c00*/  @!PT LDS RZ, [RZ] ;  /* 0x00000000fffff984 */ /* 0x000fe20000000800 */
[----:B------:R-:W-:Y:S01]  /*17c10*/  @!PT LDS RZ, [RZ] ;  /* 0x00000000fffff984 */ /* 0x000fe20000000800 */
[----:B------:R-:W-:Y:S01]  /*17c20*/  @!PT LDS RZ, [RZ] ;  /* 0x00000000fffff984 */ /* 0x000fe20000000800 */
[----:B------:R1:W-:Y:S01]  /*17c30*/  @P0 LDGSTS.E.BYPASS.LTC128B.128 [R214+0xb080], [R16.64], !P5 ;  /* 0x0b08000010d60fae */ /* 0x0003e2000e901d4a */
[----:B---3--:R-:W-:Y:S01]  /*17c40*/  @P0 IMAD.X R11, R6, 0x1, R222, P1 ;  /* 0x00000001060b0824 */ /* 0x008fe200008e06de */
[----:B------:R-:W-:Y:S04]  /*17c50*/  @P0 IADD3 R8, P1, R0, R217, RZ ;  /* 0x000000d900080210 */ /* 0x000fe80007f3e0ff */
[----:B------:R1:W-:Y:S01]  /*17c60*/  @P0 LDGSTS.E.BYPASS.LTC128B.128 [R214+0xc880], [R10.64], !P4 ;  /* 0x0c8800000ad60fae */ /* 0x0003e2000e101d4a */
[----:B------:R-:W-:Y:S01]  /*17c70*/  @P0 IMAD.X R9, R6, 0x1, R219, P1 ;  /* 0x0000000106090824 */ /* 0x000fe200008e06db */
[----:B------:R-:W-:Y:S04]  /*17c80*/  @P0 IADD3 R2, P1, R0, R13, RZ ;  /* 0x0000000d00020210 */ /* 0x000fe80007f3e0ff */
[----:B------:R1:W-:Y:S01]  /*17c90*/  @P0 LDGSTS.E.BYPASS.LTC128B.128 [R214+0xe080], [R8.64], !P3 ;  /* 0x0e08000008d60fae */ /* 0x0003e2000d901d4a */
[----:B------:R-:W-:Y:S05]  /*17ca0*/  @P0 IMAD.X R3, R6, 0x1, R218, P1 ;  /* 0x0000000106030824 */ /* 0x000fea00008e06da */
[----:B------:R1:W-:Y:S03]  /*17cb0*/  @P0 LDGSTS.E.BYPASS.LTC128B.128 [R214+0xf880], [R2.64], !P2 ;  /* 0x0f88000002d60fae */ /* 0x0003e6000d101d4a */
.L_x_2432:
[----:B--234-:R-:W-:Y:S05]  /*17cc0*/  BSYNC B0 ;  /* 0x0000000000007941 */ /* 0x01cfea0003800000 */
.L_x_2431:
[----:B------:R-:W2:Y:S01]  /*17cd0*/  LDL R0, [R1+0x80] ;  /* 0x0000800001007983 */ /* 0x000ea20000100800 */
[----:B------:R-:W-:Y:S03]  /*17ce0*/  IMAD R6, R225, -0x30, RZ ;  /* 0xffffffd0e1067824 */ /* 0x000fe600078e02ff */
[----:B-1----:R-:W2:Y:S01]  /*17cf0*/  LDL R8, [R1+0x4] ;  /* 0x0000040001087983 */ /* 0x002ea20000100800 */
[----:B------:R-:W-:Y:S03]  /*17d00*/  IMAD.IADD R11, R6, 0x1, -R246 ;  /* 0x00000001060b7824 */ /* 0x000fe600078e0af6 */
[----:B------:R-:W3:Y:S04]  /*17d10*/  LDL R3, [R1+0x7c] ;  /* 0x00007c0001037983 */ /* 0x000ee80000100800 */
[----:B------:R-:W3:Y:S04]  /*17d20*/  LDL R2, [R1+0x78] ;  /* 0x0000780001027983 */ /* 0x000ee80000100800 */
[----:B------:R-:W0:Y:S01]  /*17d30*/  LDGDEPBAR ;  /* 0x00000000000079af */ /* 0x000e220000000000 */
[----:B--2---:R-:W-:Y:S02]  /*17d40*/  IMAD R8, R8, 0x80, R0 ;  /* 0x0000008008087824 */ /* 0x004fe400078e0200 */
[----:B------:R-:W-:Y:S05]  /*17d50*/  IMAD.MOV.U32 R0, RZ, RZ, 0x1 ;  /* 0x00000001ff007424 */ /* 0x000fea00078e00ff */
[----:B------:R-:W-:Y:S02]  /*17d60*/  ISETP.NE.AND P0, PT, R0, c[0x0][0x2c4], PT ;  /* 0x0000b10000007a0c */ /* 0x000fe40003f05270 */
[----:B---3--:R-:W-:Y:S02]  /*17d70*/  IADD3 R8, R2, R8, R3 ;  /* 0x0000000802087210 */ /* 0x008fe40007ffe003 */
        /* <DEDUP_REMOVED lines=8> */
[----:B------:R1:W2:Y:S02]  /*17e00*/  SHFL.IDX PT, R3, R8, RZ, 0x1c1f ;  /* 0x001c1fff08037589 */ /* 0x0002a400000e0000 */
.L_x_2554:
[----:B--2---:R-:W-:Y:S01]  /*17e10*/  IADD3 R2, R10, R3, RZ ;  /* 0x000000030a027210 */ /* 0x004fe20007ffe0ff */
[----:B------:R-:W-:Y:S05]  /*17e20*/  IMAD.MOV.U32 R0, RZ, RZ, 0x1 ;  /* 0x00000001ff007424 */ /* 0x000fea00078e00ff */
[----:B------:R-:W-:Y:S01]  /*17e30*/  ISETP.LE.AND P0, PT, R0, c[0x0][0x32c], PT ;  /* 0x0000cb0000007a0c */ /* 0x000fe20003f03270 */
        /* <DEDUP_REMOVED lines=16> */
.L_x_2439:
[----:B------:R-:W-:Y:S04]  /*17f40*/  MOV R13, 0x1 ;  /* 0x00000001000d7802 */ /* 0x000fe80000000f00 */
[----:B------:R-:W-:Y:S11]  /*17f50*/  ISETP.NE.AND P0, PT, R13, c[0x0][0x32c], PT ;  /* 0x0000cb000d007a0c */ /* 0x000ff60003f05270 */
[----:B------:R-:W-:Y:S02]  /*17f60*/  @!UPT UIADD3 URZ, URZ, URZ, URZ ;  /* 0x0000003f3f3ff290 */ /* 0x000fe4000fffe03f */
[----:B------:R-:W-:Y:S05]  /*17f70*/  @P0 IMAD.HI.U32 R13, R3, c[0x0][0x330], RZ ;  /* 0x0000cc00030d0a27 */ /* 0x000fea00078e00ff */
[----:B------:R-:W-:Y:S02]  /*17f80*/  @P0 SHF.R.U32.HI R3, RZ, c[0x0][0x334], R13 ;  /* 0x0000cd00ff030a19 */ /* 0x000fe4000001160d */
.L_x_2440:
[----:B------:R-:W-:Y:S05]  /*17f90*/  BSYNC B0 ;  /* 0x0000000000007941 */ /* 0x000fea0003800000 */
.L_x_2438:
[----:B------:R-:W-:Y:S05]  /*17fa0*/  IMAD R3, R3, c[0x0][0x32c], R11 ;  /* 0x0000cb0003037a24 */ /* 0x000fea00078e020b */
[----:B------:R-:W-:Y:S02]  /*17fb0*/  IMNMX R0, R0, R3, !PT ;  /* 0x0000000300007217 */ /* 0x000fe40007800200 */
[----:B------:R-:W-:Y:S04]  /*17fc0*/  IADD3 R3, R3, c[0x0][0x32c], RZ ;  /* 0x0000cb0003037a10 */ /* 0x000fe80007ffe0ff */
[----:B------:R-:W-:Y:S02]  /*17fd0*/  IMNMX R2, R2, R3, PT ;  /* 0x0000000302027217 */ /* 0x000fe40003800200 */
.L_x_2437:
        /* <DEDUP_REMOVED lines=63> */
.L_x_2555:
[----:B---3--:R-:W-:Y:S01]  /*183d0*/  IADD3 R2, R10, R3, RZ ;  /* 0x000000030a027210 */ /* 0x008fe20007ffe0ff */
        /* <DEDUP_REMOVED lines=18> */
.L_x_2444:
[----:B------:R-:W-:Y:S04]  /*18500*/  MOV R6, 0x1 ;  /* 0x0000000100067802 */ /* 0x000fe80000000f00 */
[----:B------:R-:W-:Y:S11]  /*18510*/  ISETP.NE.AND P0, PT, R6, c[0x0][0x32c], PT ;  /* 0x0000cb0006007a0c */ /* 0x000ff60003f05270 */
[----:B------:R-:W-:Y:S02]  /*18520*/  @!UPT UIADD3 URZ, URZ, URZ, URZ ;  /* 0x0000003f3f3ff290 */ /* 0x000fe4000fffe03f */
[----:B------:R-:W-:Y:S05]  /*18530*/  @P0 IMAD.HI.U32 R6, R3, c[0x0][0x330], RZ ;  /* 0x0000cc0003060a27 */ /* 0x000fea00078e00ff */
[----:B------:R-:W-:Y:S02]  /*18540*/  @P0 SHF.R.U32.HI R3, RZ, c[0x0][0x334], R6 ;  /* 0x0000cd00ff030a19 */ /* 0x000fe40000011606 */
.L_x_2445:
[----:B------:R-:W-:Y:S05]  /*18550*/  BSYNC B0 ;  /* 0x0000000000007941 */ /* 0x000fea0003800000 */
.L_x_2443:
[----:B------:R-:W-:Y:S05]  /*18560*/  IMAD R3, R3, c[0x0][0x32c], R11 ;  /* 0x0000cb0003037a24 */ /* 0x000fea00078e020b */
[----:B------:R-:W-:Y:S02]  /*18570*/  IMNMX R0, R0, R3, !PT ;  /* 0x0000000300007217 */ /* 0x000fe40007800200 */
[----:B------:R-:W-:Y:S04]  /*18580*/  IADD3 R3, R3, c[0x0][0x32c], RZ ;  /* 0x0000cb0003037a10 */ /* 0x000fe80007ffe0ff */
[----:B------:R-:W-:Y:S02]  /*18590*/  IMNMX R2, R2, R3, PT ;  /* 0x0000000302027217 */ /* 0x000fe40003800200 */
.L_x_2442:
[----:B------:R-:W-:Y:S02]  /*185a0*/  ISETP.GT.AND P0, PT, R0, RZ, !P1 ;  /* 0x000000ff0000720c */ /* 0x000fe40004f04270 */
[C---:B------:R-:W-:Y:S02]  /*185b0*/  LOP3.LUT P1, RZ, R213.reuse, 0x1, RZ, 0xc0, !PT ;  /* 0x00000001d5ff7812 */ /* 0x040fe4000782c0ff */
[----:B------:R-:W-:Y:S04]  /*185c0*/  ISETP.LT.OR P0, PT, R2, 0x1, P0 ;  /* 0x000000010200780c */ /* 0x000fe80000701670 */
[----:B-12---:R-:W-:Y:S02]  /*185d0*/  FSEL R8, R216, -INF , !P0 ;  /* 0xff800000d8087808 */ /* 0x006fe40004000000 */
        /* <DEDUP_REMOVED lines=64> */
.L_x_2556:
[----:B-12---:R-:W-:Y:S01]  /*189e0*/  FMNMX.FTZ R0, R0, R2, !PT ;  /* 0x0000000200007209 */ /* 0x006fe20007810000 */
[----:B------:R-:W-:-:S05]  /*189f0*/  BRA.DIV ~URZ, `(.L_x_2447) ;  /* 0x000090a27f007947 */ /* 0x000fca000b800000 */
[----:B------:R-:W1:Y:S02]  /*18a00*/  SHFL.BFLY PT, R13, R0, 0x1, 0x1f ;  /* 0x0c201f00000d7f89 */ /* 0x000e6400000e0000 */
[----:B-1----:R-:W-:Y:S02]  /*18a10*/  FMNMX.FTZ R13, R0, R13, !PT ;  /* 0x0000000d000d7209 */ /* 0x002fe40007810000 */
[----:B------:R-:W1:Y:S02]  /*18a20*/  SHFL.BFLY PT, R0, R6, 0x2, 0x1f ;  /* 0x0c401f0006007f89 */ /* 0x000e6400000e0000 */
[----:B-1----:R-:W-:Y:S05]  /*18a30*/  FMNMX.FTZ R0, R6, R0, !PT ;  /* 0x0000000006007209 */ /* 0x002fea0007810000 */
[----:B------:R1:W2:Y:S02]  /*18a40*/  SHFL.BFLY PT, R2, R0, 0x1, 0x1f ;  /* 0x0c201f0000027f89 */ /* 0x0002a400000e0000 */
.L_x_2557:
[C---:B------:R-:W-:Y:S01]  /*18a50*/  FSETP.NEU.FTZ.AND P0, PT, R13.reuse, -INF , PT ;  /* 0xff8000000d00780b */ /* 0x040fe20003f1d000 */
[----:B------:R-:W-:Y:S01]  /*18a60*/  WARPSYNC 0xffffffff ;  /* 0xffffffff00007948 */ /* 0x000fe20003800000 */
[----:B--2---:R-:W-:Y:S01]  /*18a70*/  FMNMX.FTZ R3, R2, R0, !PT ;  /* 0x0000000002037209 */ /* 0x004fe20007810000 */
[C---:B------:R-:W-:Y:S01]  /*18a80*/  FMUL.FTZ R2, R13.reuse, c[0x0][0x2d0] ;  /* 0x0000b4000d027a20 */ /* 0x040fe20000410000 */
[----:B-1----:R-:W-:Y:S04]  /*18a90*/  FSEL R0, R13, RZ, P0 ;  /* 0x000000ff0d007208 */ /* 0x002fe80000000000 */
[----:B------:R-:W-:Y:S01]  /*18aa0*/  FSEL R2, R2, RZ, P0 ;  /* 0x000000ff02027208 */ /* 0x000fe20000000000 */
[----:B------:R-:W-:Y:S01]  /*18ab0*/  FADD.FTZ R0, -R0, R4 ;  /* 0x0000000400007221 */ /* 0x000fe20000010100 */
[C---:B------:R-:W-:Y:S01]  /*18ac0*/  FSETP.NEU.FTZ.AND P0, PT, R3.reuse, -INF , PT ;  /* 0xff8000000300780b */ /* 0x040fe20003f1d000 */
[----:B------:R-:W-:Y:S02]  /*18ad0*/  FMUL.FTZ R4, R3, c[0x0][0x2d0] ;  /* 0x0000b40003047a20 */ /* 0x000fe40000410000 */
[----:B------:R-:W-:Y:S02]  /*18ae0*/  FMUL.FTZ R0, R0, c[0x0][0x2d0] ;  /* 0x0000b40000007a20 */ /* 0x000fe40000410000 */
[--C-:B------:R-:W-:Y:S01]  /*18af0*/  FFMA.FTZ R24, R24, c[0x0][0x2d0], -R2.reuse ;  /* 0x0000b40018187a23 */ /* 0x100fe20000010802 */
[----:B------:R-:W-:Y:S01]  /*18b00*/  FSEL R4, R4, RZ, P0 ;  /* 0x000000ff04047208 */ /* 0x000fe20000000000 */
        /* <DEDUP_REMOVED lines=13> */
[----:B------:R-:W2:Y:S01]  /*18be0*/  MUFU.EX2 R35, R35 ;  /* 0x0000002300237308 */ /* 0x000ea20000000800 */
        /* <DEDUP_REMOVED lines=11> */
[----:B------:R-:W3:Y:S10]  /*18ca0*/  MUFU.EX2 R33, R33 ;  /* 0x0000002100217308 */ /* 0x000ef40000000800 */
[----:B------:R4:W-:Y:S10]  /*18cb0*/  MUFU.EX2 R175, R8 ;  /* 0x0000000800af7308 */ /* 0x0009f40000000800 */
[----:B------:R-:W-:Y:S10]  /*18cc0*/  MUFU.EX2 R216, R173 ;  /* 0x000000ad00d87308 */ /* 0x000ff40000000800 */
[----:B------:R-:W-:Y:S10]  /*18cd0*/  MUFU.EX2 R178, R178 ;  /* 0x000000b200b27308 */ /* 0x000ff40000000800 */
[----:B------:R-:W-:Y:S10]  /*18ce0*/  MUFU.EX2 R179, R179 ;  /* 0x000000b300b37308 */ /* 0x000ff40000000800 */
[----:B------:R-:W-:Y:S01]  /*18cf0*/  MUFU.EX2 R180, R180 ;  /* 0x000000b400b47308 */ /* 0x000fe20000000800 */
[C---:B-1----:R-:W-:Y:S01]  /*18d00*/  FFMA.FTZ R2, R0.reuse, R234, R24 ;  /* 0x000000ea00027223 */ /* 0x042fe20000010018 */
[----:B--2---:R-:W-:Y:S01]  /*18d10*/  F2FP.BF16.PACK_AB R172, R35, R24 ;  /* 0x0000001823ac723e */ /* 0x004fe200000010ff */
[C---:B------:R-:W-:Y:S01]  /*18d20*/  FMUL.FTZ R32, R0.reuse, R148 ;  /* 0x0000009400207220 */ /* 0x040fe20000410000 */
[----:B---3--:R-:W-:Y:S01]  /*18d30*/  F2FP.BF16.PACK_AB R174, R33, R34 ;  /* 0x0000002221ae723e */ /* 0x008fe200000010ff */
[----:B------:R-:W-:Y:S01]  /*18d40*/  FADD.FTZ R6, R35, R2 ;  /* 0x0000000223067221 */ /* 0x000fe20000010000 */
[----:B------:R-:W-:Y:S01]  /*18d50*/  FSEL R2, R3, RZ, P0 ;  /* 0x000000ff03027208 */ /* 0x000fe20000000000 */
[----:B----4-:R-:W-:Y:S01]  /*18d60*/  FMUL.FTZ R8, R0, R168 ;  /* 0x000000a800087220 */ /* 0x010fe20000410000 */
[----:B------:R-:W-:Y:S01]  /*18d70*/  ISETP.GT.AND P0, PT, R225, R247, PT ;  /* 0x000000f7e100720c */ /* 0x000fe20003f04270 */
[----:B------:R-:W-:Y:S01]  /*18d80*/  FADD.FTZ R6, R34, R6 ;  /* 0x0000000622067221 */ /* 0x000fe20000010000 */
[----:B------:R-:W1:Y:S01]  /*18d90*/  MUFU.EX2 R168, R23 ;  /* 0x0000001700a87308 */ /* 0x000e620000000800 */
[----:B------:R-:W-:Y:S02]  /*18da0*/  FADD.FTZ R2, -R2, R14 ;  /* 0x0000000e02027221 */ /* 0x000fe40000010100 */
[----:B------:R-:W-:Y:S02]  /*18db0*/  FADD.FTZ R177, R33, R6 ;  /* 0x0000000621b17221 */ /* 0x000fe40000010000 */
[----:B------:R-:W-:Y:S02]  /*18dc0*/  FMUL.FTZ R2, R2, c[0x0][0x2d0] ;  /* 0x0000b40002027a20 */ /* 0x000fe40000410000 */
[----:B------:R-:W-:Y:S02]  /*18dd0*/  FMUL.FTZ R33, R0, R149 ;  /* 0x0000009500217220 */ /* 0x000fe40000410000 */
[--C-:B------:R-:W-:Y:S01]  /*18de0*/  FFMA.FTZ R14, R22, c[0x0][0x2d0], -R4.reuse ;  /* 0x0000b400160e7a23 */ /* 0x100fe20000010804 */
[----:B------:R-:W-:Y:S01]  /*18df0*/  MUFU.EX2 R6, R184 ;  /* 0x000000b800067308 */ /* 0x000fe20000000800 */
[C---:B------:R-:W-:Y:S02]  /*18e00*/  FMUL.FTZ R21, R0.reuse, R161 ;  /* 0x000000a100157220 */ /* 0x040fe40000410000 */
[C---:B------:R-:W-:Y:S02]  /*18e10*/  FMUL.FTZ R20, R0.reuse, R160 ;  /* 0x000000a000147220 */ /* 0x040fe40000410000 */
[----:B------:R-:W-:Y:S02]  /*18e20*/  FFMA.FTZ R4, R9, c[0x0][0x2d0], -R4 ;  /* 0x0000b40009047a23 */ /* 0x000fe40000010804 */
        /* <DEDUP_REMOVED lines=18> */
[C---:B--2---:R-:W-:Y:S02]  /*18f50*/  FMUL.FTZ R34, R2.reuse, R150 ;  /* 0x0000009602227220 */ /* 0x044fe40000410000 */
[C---:B------:R-:W-:Y:S02]  /*18f60*/  FMUL.FTZ R35, R2.reuse, R151 ;  /* 0x0000009702237220 */ /* 0x040fe40000410000 */
[----:B------:R-:W2:Y:S01]  /*18f70*/  LDSM.16.MT88.4 R148, [R193] ;  /* 0x00000000c194783b */ /* 0x000ea20000004200 */
[C---:B------:R-:W-:Y:S01]  /*18f80*/  FMUL.FTZ R10, R2.reuse, R170 ;  /* 0x000000aa020a7220 */ /* 0x040fe20000410000 */
[----:B------:R-:W-:Y:S01]  /*18f90*/  MUFU.EX2 R14, R181 ;  /* 0x000000b5000e7308 */ /* 0x000fe20000000800 */
[C---:B------:R-:W-:Y:S02]  /*18fa0*/  FMUL.FTZ R11, R2.reuse, R171 ;  /* 0x000000ab020b7220 */ /* 0x040fe40000410000 */
[----:B------:R-:W-:Y:S01]  /*18fb0*/  FFMA.FTZ R160, R2, R233, R175 ;  /* 0x000000e902a07223 */ /* 0x000fe200000100af */
[----:B-1----:R-:W-:Y:S01]  /*18fc0*/  F2FP.BF16.PACK_AB R175, R216, R161 ;  /* 0x000000a1d8af723e */ /* 0x002fe200000010ff */
[C---:B------:R-:W-:Y:S02]  /*18fd0*/  FMUL.FTZ R18, R2.reuse, R166 ;  /* 0x000000a602127220 */ /* 0x040fe40000410000 */
[C---:B------:R-:W-:Y:S02]  /*18fe0*/  FMUL.FTZ R19, R2.reuse, R167 ;  /* 0x000000a702137220 */ /* 0x040fe40000410000 */
[----:B------:R-:W-:Y:S01]  /*18ff0*/  LDSM.16.MT88.4 R164, [R193+0x1000] ;  /* 0x00100000c1a4783b */ /* 0x000fe20000004200 */
[C---:B------:R-:W-:Y:S01]  /*19000*/  FMUL.FTZ R26, R2.reuse, R158 ;  /* 0x0000009e021a7220 */ /* 0x040fe20000410000 */
[----:B------:R-:W-:Y:S01]  /*19010*/  MUFU.EX2 R181, R176 ;  /* 0x000000b000b57308 */ /* 0x000fe20000000800 */
[C---:B------:R-:W-:Y:S02]  /*19020*/  FMUL.FTZ R27, R2.reuse, R159 ;  /* 0x0000009f021b7220 */ /* 0x040fe40000410000 */
[C---:B------:R-:W-:Y:S02]  /*19030*/  FMUL.FTZ R30, R2.reuse, R154 ;  /* 0x0000009a021e7220 */ /* 0x040fe40000410000 */
[C---:B------:R-:W-:Y:S02]  /*19040*/  FMUL.FTZ R31, R2.reuse, R155 ;  /* 0x0000009b021f7220 */ /* 0x040fe40000410000 */
[----:B------:R-:W-:Y:S01]  /*19050*/  LDSM.16.MT88.4 R152, [R193+0x800] ;  /* 0x00080000c198783b */ /* 0x000fe20000004200 */
        /* <DEDUP_REMOVED lines=10> */
[----:B------:R-:W-:Y:S02]  /*19100*/  FMUL.FTZ R49, R0, R49 ;  /* 0x0000003100317220 */ /* 0x000fe40000410000 */
[C---:B------:R-:W-:Y:S01]  /*19110*/  FMUL.FTZ R50, R2.reuse, R50 ;  /* 0x0000003202327220 */ /* 0x040fe20000410000 */
[C---:B--2---:R-:W-:Y:S05]  /*19120*/  HMMA.16816.F32.BF16 R8, R172.reuse, R148, R8 ;  /* 0x00000094ac08723c */ /* 0x044fea0000041808 */
        /* <DEDUP_REMOVED lines=93> */
[C---:B------:R-:W-:Y:S01]  /*19700*/  FMUL.FTZ R135, R2.reuse, R135 ;  /* 0x0000008702877220 */ /* 0x040fe20000410000 */
[C---:B-1----:R-:W-:Y:S03]  /*19710*/  HMMA.16816.F32.BF16 R44, R172.reuse, R148, R44 ;  /* 0x00000094ac2c723c */ /* 0x042fe6000004182c */
[C---:B------:R-:W-:Y:S02]  /*19720*/  FMUL.FTZ R138, R2.reuse, R138 ;  /* 0x0000008a028a7220 */ /* 0x040fe40000410000 */
[----:B------:R-:W-:Y:S02]  /*19730*/  FMUL.FTZ R139, R2, R139 ;  /* 0x0000008b028b7220 */ /* 0x000fe40000410000 */
[----:B------:R-:W1:Y:S01]  /*19740*/  MUFU.EX2 R2, R183 ;  /* 0x000000b700027308 */ /* 0x000e620000000800 */
[C---:B------:R-:W-:Y:S01]  /*19750*/  HMMA.16816.F32.BF16 R48, R172.reuse, R150, R48 ;  /* 0x00000096ac30723c */ /* 0x040fe20000041830 */
[----:B------:R-:W2:Y:S03]  /*19760*/  LDSM.16.MT88.4 R148, [R194+0x1800] ;  /* 0x00180000c294783b */ /* 0x000ea60000004200 */
[C---:B------:R-:W-:Y:S02]  /*19770*/  FMUL.FTZ R132, R0.reuse, R132 ;  /* 0x0000008400847220 */ /* 0x040fe40000410000 */
[C---:B------:R-:W-:Y:S02]  /*19780*/  FMUL.FTZ R133, R0.reuse, R133 ;  /* 0x0000008500857220 */ /* 0x040fe40000410000 */
[C---:B------:R-:W-:Y:S04]  /*19790*/  FMUL.FTZ R136, R0.reuse, R136 ;  /* 0x0000008800887220 */ /* 0x040fe80000410000 */
[----:B------:R-:W-:Y:S02]  /*197a0*/  FMUL.FTZ R137, R0, R137 ;  /* 0x0000008900897220 */ /* 0x000fe40000410000 */
[----:B------:R-:W-:Y:S02]  /*197b0*/  FADD.FTZ R0, R6, R177 ;  /* 0x000000b106007221 */ /* 0x000fe40000010000 */
[----:B------:R-:W3:Y:S02]  /*197c0*/  MUFU.EX2 R177, R185 ;  /* 0x000000b900b17308 */ /* 0x000ee40000000800 */
        /* <DEDUP_REMOVED lines=42> */
[----:B---3--:R-:W-:Y:S05]  /*19a70*/  F2FP.BF16.PACK_AB R173, R177, R176 ;  /* 0x000000b0b1ad723e */ /* 0x008fea00000010ff */
[C---:B------:R-:W-:Y:S02]  /*19a80*/  HMMA.16816.F32.BF16 R8, R148.reuse, R152, R8 ;  /* 0x000000989408723c */ /* 0x040fe40000041808 */
[----:B------:R-:W3:Y:S03]  /*19a90*/  MUFU.EX2 R6, R189 ;  /* 0x000000bd00067308 */ /* 0x000ee60000000800 */
[----:B-1----:R-:W-:Y:S03]  /*19aa0*/  FADD.FTZ R0, R2, R0 ;  /* 0x0000000002007221 */ /* 0x002fe60000010000 */
[C---:B------:R-:W-:Y:S01]  /*19ab0*/  HMMA.16816.F32.BF16 R16, R148.reuse, R154, R16 ;  /* 0x0000009a9410723c */ /* 0x040fe20000041810 */
[----:B------:R-:W1:Y:S03]  /*19ac0*/  LDSM.16.MT88.4 R152, [R196+0x800] ;  /* 0x00080000c498783b */ /* 0x000e660000004200 */
[----:B------:R-:W5:Y:S01]  /*19ad0*/  MUFU.EX2 R174, R188 ;  /* 0x000000bc00ae7308 */ /* 0x000f620000000800 */
[C---:B----4-:R-:W-:Y:S01]  /*19ae0*/  FADD.FTZ R0, R172.reuse, R0 ;  /* 0x00000000ac007221 */ /* 0x050fe20000010000 */
[----:B------:R-:W-:Y:S01]  /*19af0*/  F2FP.BF16.PACK_AB R172, R172, R2 ;  /* 0x00000002acac723e */ /* 0x000fe200000010ff */
[----:B------:R-:W-:Y:S07]  /*19b00*/  FADD.FTZ R2, R168, R160 ;  /* 0x000000a0a8027221 */ /* 0x000fee0000010000 */
[----:B------:R-:W4:Y:S01]  /*19b10*/  MUFU.EX2 R14, R187 ;  /* 0x000000bb000e7308 */ /* 0x000f220000000800 */
[----:B---3--:R-:W-:Y:S01]  /*19b20*/  FADD.FTZ R0, R6, R0 ;  /* 0x0000000006007221 */ /* 0x008fe20000010000 */
[C---:B--2---:R-:W-:Y:S03]  /*19b30*/  HMMA.16816.F32.BF16 R20, R148.reuse, R156, R20 ;  /* 0x0000009c9414723c */ /* 0x044fe60000041814 */
[C---:B-----5:R-:W-:Y:S01]  /*19b40*/  FADD.FTZ R234, R174.reuse, R0 ;  /* 0x00000000aeea7221 */ /* 0x060fe20000010000 */
[----:B------:R-:W-:Y:S04]  /*19b50*/  F2FP.BF16.PACK_AB R174, R174, R6 ;  /* 0x00000006aeae723e */ /* 0x000fe800000010ff */
[C---:B------:R-:W-:Y:S01]  /*19b60*/  HMMA.16816.F32.BF16 R24, R148.reuse, R158, R24 ;  /* 0x0000009e9418723c */ /* 0x040fe20000041818 */
[----:B------:R-:W2:Y:S03]  /*19b70*/  LDSM.16.MT88.4 R156, [R195+0x800] ;  /* 0x00080000c39c783b */ /* 0x000ea60000004200 */
[----:B------:R-:W-:Y:S01]  /*19b80*/  FADD.FTZ R0, R161, R2 ;  /* 0x00000002a1007221 */ /* 0x000fe20000010000 */
[-C--:B------:R-:W-:Y:S02]  /*19b90*/  MOV R6, R3.reuse ;  /* 0x0000000300067202 */ /* 0x080fe40000000f00 */
[----:B----4-:R-:W-:Y:S01]  /*19ba0*/  F2FP.BF16.PACK_AB R175, R4, R14 ;  /* 0x0000000e04af723e */ /* 0x010fe200000010ff */
        /* <DEDUP_REMOVED lines=11> */
[----:B------:R-:W-:Y:S01]  /*19c60*/  MOV R14, R3 ;  /* 0x00000003000e7202 */ /* 0x000fe20000000f00 */
[C---:B--2---:R-:W-:Y:S03]  /*19c70*/  HMMA.16816.F32.BF16 R36, R148.reuse, R156, R36 ;  /* 0x0000009c9424723c */ /* 0x044fe60000041824 */
[----:B------:R-:W-:Y:S01]  /*19c80*/  FADD.FTZ R233, R4, R0 ;  /* 0x0000000004e97221 */ /* 0x000fe20000010000 */
[----:B------:R-:W-:Y:S02]  /*19c90*/  IADD3 R0, R225, -0x1, RZ ;  /* 0xffffffffe1007810 */ /* 0x000fe40007ffe0ff */
[----:B------:R-:W-:Y:S02]  /*19ca0*/  MOV R4, R13 ;  /* 0x0000000d00047202 */ /* 0x000fe40000000f00 */
[C---:B------:R-:W-:Y:S01]  /*19cb0*/  HMMA.16816.F32.BF16 R40, R148.reuse, R158, R40 ;  /* 0x0000009e9428723c */ /* 0x040fe20000041828 */
[----:B------:R-:W2:Y:S03]  /*19cc0*/  LDSM.16.MT88.4 R156, [R194+0x2000] ;  /* 0x00200000c29c783b */ /* 0x000ea60000004200 */
[----:B------:R-:W-:Y:S04]  /*19cd0*/  MOV R225, R0 ;  /* 0x0000000000e17202 */ /* 0x000fe80000000f00 */
        /* <DEDUP_REMOVED lines=83> */
.L_x_2426:
[----:B------:R-:W-:Y:S05]  /*1a210*/  BRA.DIV ~URZ, `(.L_x_2449) ;  /* 0x000079627f007947 */ /* 0x000fea000b800000 */
[----:B------:R1:W2:Y:S02]  /*1a220*/  SHFL.BFLY PT, R4, R234, 0x2, 0x1f ;  /* 0x0c401f00ea047f89 */ /* 0x0002a400000e0000 */
.L_x_2558:
[----:B--2---:R-:W-:Y:S01]  /*1a230*/  FADD.FTZ R4, R4, R234 ;  /* 0x000000ea04047221 */ /* 0x004fe20000010000 */
[----:B------:R-:W-:Y:S05]  /*1a240*/  BRA.DIV ~URZ, `(.L_x_2450) ;  /* 0x000079927f007947 */ /* 0x000fea000b800000 */
[----:B------:R-:W2:Y:S02]  /*1a250*/  SHFL.BFLY PT, R0, R233, 0x2, 0x1f ;  /* 0x0c401f00e9007f89 */ /* 0x000ea400000e0000 */
[----:B--2---:R-:W-:-:S02]  /*1a260*/  FADD.FTZ R233, R0, R233 ;  /* 0x000000e900e97221 */ /* 0x004fc40000010000 */
[----:B------:R-:W2:Y:S04]  /*1a270*/  SHFL.BFLY PT, R0, R4, 0x1, 0x1f ;  /* 0x0c201f0004007f89 */ /* 0x000ea800000e0000 */
[----:B------:R3:W4:Y:S01]  /*1a280*/  SHFL.BFLY PT, R3, R233, 0x1, 0x1f ;  /* 0x0c201f00e9037f89 */ /* 0x00072200000e0000 */
[----:B--2---:R-:W-:-:S05]  /*1a290*/  FADD.FTZ R4, R4, R0 ;  /* 0x0000000004047221 */ /* 0x004fca0000010000 */
.L_x_2559:
[----:B------:R-:W-:Y:S01]  /*1a2a0*/  FSETP.NE.FTZ.AND P1, PT, R4, RZ, PT ;  /* 0x000000ff0400720b */ /* 0x000fe20003f35000 */
[----:B----4-:R-:W-:Y:S01]  /*1a2b0*/  FADD.FTZ R3, R3, R233 ;  /* 0x000000e903037221 */ /* 0x010fe20000010000 */
[----:B------:R-:W-:Y:S02]  /*1a2c0*/  MOV R2, RZ ;  /* 0x000000ff00027202 */ /* 0x000fe40000000f00 */
[----:B------:R-:W-:Y:S02]  /*1a2d0*/  MOV R20, 0xff800000 ;  /* 0xff80000000147802 */ /* 0x000fe40000000f00 */
[----:B------:R-:W-:-:S02]  /*1a2e0*/  FSETP.NE.FTZ.AND P0, PT, R3, RZ, PT ;  /* 0x000000ff0300720b */ /* 0x000fc40003f15000 */
[----:B------:R-:W-:-:S05]  /*1a2f0*/  MOV R21, 0xff800000 ;  /* 0xff80000000157802 */ /* 0x000fca0000000f00 */
[----:B------:R-:W2:Y:S01]  /*1a300*/  @P1 MUFU.LG2 R0, R4 ;  /* 0x0000000400001308 */ /* 0x000ea20000000c00 */
[----:B------:R-:W-:-:S07]  /*1a310*/  @P1 MOV R5, 0x3f317218 ;  /* 0x3f31721800051802 */ /* 0x000fce0000000f00 */
[----:B------:R2:W4:Y:S02]  /*1a320*/  @P1 MUFU.RCP R2, R4 ;  /* 0x0000000400021308 */ /* 0x0005240000001000 */
[----:B--2---:R-:W-:Y:S02]  /*1a330*/  @P1 FMUL.FTZ R4, R0, 0.69314718246459960938 ;  /* 0x3f31721800041820 */ /* 0x004fe40000410000 */
[----:B------:R-:W-:Y:S01]  /*1a340*/  @P1 FMUL.FTZ R0, R5, c[0x0][0x2d0] ;  /* 0x0000b40005001a20 */ /* 0x000fe20000410000 */
[----:B------:R-:W-:Y:S01]  /*1a350*/  @P0 MOV R5, 0x3f317218 ;  /* 0x3f31721800050802 */ /* 0x000fe20000000f00 */
[----:B----4-:R-:W-:Y:S02]  /*1a360*/  FMUL.FTZ R168, R2, R168 ;  /* 0x000000a802a87220 */ /* 0x010fe40000410000 */
[----:B------:R-:W-:Y:S01]  /*1a370*/  @P1 FFMA.FTZ R20, R0, R13, R4 ;  /* 0x0000000d00141223 */ /* 0x000fe20000010004 */
[----:B------:R-:W-:Y:S01]  /*1a380*/  MOV R0, RZ ;  /* 0x000000ff00007202 */ /* 0x000fe20000000f00 */
[----:B------:R-:W2:Y:S01]  /*1a390*/  @P0 MUFU.LG2 R4, R3 ;  /* 0x0000000300040308 */ /* 0x000ea20000000c00 */
[----:B------:R-:W-:-:S02]  /*1a3a0*/  FMUL.FTZ R169, R2, R169 ;  /* 0x000000a902a97220 */ /* 0x000fc40000410000 */
[C---:B------:R-:W-:Y:S02]  /*1a3b0*/  FMUL.FTZ R164, R2.reuse, R164 ;  /* 0x000000a402a47220 */ /* 0x040fe40000410000 */
[C---:B------:R-:W-:Y:S02]  /*1a3c0*/  FMUL.FTZ R165, R2.reuse, R165 ;  /* 0x000000a502a57220 */ /* 0x040fe40000410000 */
[C---:B------:R-:W-:Y:S01]  /*1a3d0*/  FMUL.FTZ R160, R2.reuse, R160 ;  /* 0x000000a002a07220 */ /* 0x040fe20000410000 */
[----:B------:R2:W4:Y:S01]  /*1a3e0*/  @P0 MUFU.RCP R0, R3 ;  /* 0x0000000300000308 */ /* 0x0005220000001000 */
        /* <DEDUP_REMOVED lines=8> */
[----:B--2---:R-:W-:-:S02]  /*1a470*/  @P0 FMUL.FTZ R3, R4, 0.69314718246459960938 ;  /* 0x3f31721804030820 */ /* 0x004fc40000410000 */
[----:B------:R-:W-:Y:S02]  /*1a480*/  @P0 FMUL.FTZ R4, R5, c[0x0][0x2d0] ;  /* 0x0000b40005040a20 */ /* 0x000fe40000410000 */
[C---:B----4-:R-:W-:Y:S02]  /*1a490*/  FMUL.FTZ R170, R0.reuse, R170 ;  /* 0x000000aa00aa7220 */ /* 0x050fe40000410000 */
        /* <DEDUP_REMOVED lines=62> */
[----:B------:R-:W-:Y:S01]  /*1a880*/  FMUL.FTZ R139, R0, R139 ;  /* 0x0000008b008b7220 */ /* 0x000fe20000410000 */
[----:B------:R-:W-:Y:S01]  /*1a890*/  MOV R0, 0x1 ;  /* 0x0000000100007802 */ /* 0x000fe20000000f00 */
[----:B------:R-:W-:-:S02]  /*1a8a0*/  @P0 FFMA.FTZ R21, R4, R6, R3 ;  /* 0x0000000604150223 */ /* 0x000fc40000010003 */
        /* <DEDUP_REMOVED lines=51> */
.L_x_2343:
[----:B------:R2:W5:Y:S04]  /*1abe0*/  LDL R6, [R1+0xd4] ;  /* 0x0000d40001067983 */ /* 0x0005680000100800 */
[----:B------:R-:W4:Y:S01]  /*1abf0*/  S2R R2, SR_TID.X ;  /* 0x0000000000027919 */ /* 0x000f220000002100 */
[----:B------:R-:W-:Y:S01]  /*1ac00*/  BSSY B0, `(.L_x_2451) ;  /* 0x0000011000007945 */ /* 0x000fe20003800000 */
[----:B----4-:R-:W-:-:S13]  /*1ac10*/  LOP3.LUT P0, RZ, R2, 0xff, RZ, 0xc0, !PT ;  /* 0x000000ff02ff7812 */ /* 0x010fda000780c0ff */
        /* <DEDUP_REMOVED lines=8> */
[----:B--2---:R2:W4:Y:S04]  /*1aca0*/  @P0 ATOMG.E.ADD.STRONG.GPU PT, R2, [R4.64], R2 ;  /* 0x00000002040209a8 */ /* 0x00452800081ee1ca */
[----:B--2---:R-:W2:Y:S04]  /*1acb0*/  S2R R4, SR_LTMASK ;  /* 0x0000000000047919 */ /* 0x004ea80000003900 */
[----:B----4-:R2:W4:Y:S02]  /*1acc0*/  SHFL.IDX PT, R3, R2, R3, 0x1f ;  /* 0x00001f0302037589 */ /* 0x01052400000e0000 */
[----:B--2---:R-:W-:-:S06]  /*1acd0*/  LOP3.LUT R2, R4, UR4, RZ, 0xc0, !PT ;  /* 0x0000000404027c12 */ /* 0x004fcc000f8ec0ff */
[----:B------:R-:W4:Y:S02]  /*1ace0*/  POPC R2, R2 ;  /* 0x0000000200027309 */ /* 0x000f240000000000 */
[----:B----45:R-:W-:-:S05]  /*1acf0*/  IADD3 R6, R3, c[0x0][0xc], R2 ;  /* 0x0000030003067a10 */ /* 0x030fca0007ffe002 */
[----:B------:R2:W-:Y:S02]  /*1ad00*/  STL [R1+0xd4], R6 ;  /* 0x0000d40601007387 */ /* 0x0005e40000100800 */
.L_x_2452:
[----:B--2---:R-:W-:Y:S05]  /*1ad10*/  BSYNC B0 ;  /* 0x0000000000007941 */ /* 0x004fea0003800000 */
.L_x_2451:
[----:B------:R-:W-:Y:S01]  /*1ad20*/  PRMT R0, R0, 0x9910, RZ ;  /* 0x0000991000007816 */ /* 0x000fe200000000ff */
[----:B------:R-:W-:Y:S01]  /*1ad30*/  BSSY B1, `(.L_x_2453) ;  /* 0x000041a000017945 */ /* 0x000fe20003800000 */
[----:B-----5:R-:W-:Y:S02]  /*1ad40*/  IMAD.MOV.U32 R147, RZ, RZ, R6 ;  /* 0x000000ffff937224 */ /* 0x020fe400078e0006 */
[----:B------:R-:W-:-:S13]  /*1ad50*/  ISETP.NE.AND P0, PT, R0, RZ, PT ;  /* 0x000000ff0000720c */ /* 0x000fda0003f05270 */
[----:B------:R-:W-:Y:S05]  /*1ad60*/  @!P0 BRA `(.L_x_2454) ;  /* 0x0000343000008947 */ /* 0x000fea0003800000 */
[----:B------:R-:W2:Y:S04]  /*1ad70*/  LDL R11, [R1+0xb4] ;  /* 0x0000b400010b7983 */ /* 0x000ea80000100800 */
        /* <DEDUP_REMOVED lines=13> */
[----:B--2---:R-:W-:Y:S02]  /*1ae50*/  F2FP.BF16.PACK_AB R2, R165, R164 ;  /* 0x000000a4a502723e */ /* 0x004fe400000010ff */
[----:B-1----:R-:W-:-:S03]  /*1ae60*/  F2FP.BF16.PACK_AB R0, R167, R166 ;  /* 0x000000a6a700723e */ /* 0x002fc600000010ff */
        /* <DEDUP_REMOVED lines=143> */
.L_x_2455:
[----:B-1----:R-:W2:Y:S04]  /*1b760*/  LDL.LU R4, [R1+0xa8] ;  /* 0x0000a80001047983 */ /* 0x002ea80000300800 */
[----:B------:R-:W3:Y:S04]  /*1b770*/  LDL R23, [R1+0x1e4] ;  /* 0x0001e40001177983 */ /* 0x000ee80000100800 */
[----:B------:R-:W3:Y:S04]  /*1b780*/  LDL R19, [R1+0xa0] ;  /* 0x0000a00001137983 */ /* 0x000ee80000100800 */
[----:B------:R-:W4:Y:S04]  /*1b790*/  LDL R13, [R1+0xd8] ;  /* 0x0000d800010d7983 */ /* 0x000f280000100800 */
[----:B------:R-:W3:Y:S01]  /*1b7a0*/  LDL R22, [R1+0x1e0] ;  /* 0x0001e00001167983 */ /* 0x000ee20000100800 */
[----:B------:R-:W-:Y:S01]  /*1b7b0*/  IMAD.MOV.U32 R18, RZ, RZ, 0x368 ;  /* 0x00000368ff127424 */ /* 0x000fe200078e00ff */
[----:B------:R-:W-:-:S04]  /*1b7c0*/  ISETP.GT.AND P2, PT, R3, 0x1, PT ;  /* 0x000000010300780c */ /* 0x000fc80003f44270 */
[----:B------:R-:W-:-:S04]  /*1b7d0*/  SEL R18, R18, 0x328, P2 ;  /* 0x0000032812127807 */ /* 0x000fc80001000000 */
[----:B------:R-:W1:Y:S08]  /*1b7e0*/  LDC.64 R8, c[0x0][R18+0x170] ;  /* 0x00005c0012087b82 */ /* 0x000e700000000a00 */
[----:B------:R-:W2:Y:S01]  /*1b7f0*/  LDC.64 R14, c[0x0][R18+0x168] ;  /* 0x00005a00120e7b82 */ /* 0x000ea20000000a00 */
[----:B------:R-:W-:-:S04]  /*1b800*/  ISETP.NE.U32.AND P0, PT, RZ, c[0x0][0x500], PT ;  /* 0x00014000ff007a0c */ /* 0x000fc80003f05070 */
[----:B------:R-:W-:Y:S02]  /*1b810*/  ISETP.NE.AND.EX P0, PT, RZ, c[0x0][0x504], PT, P0 ;  /* 0x00014100ff007a0c */ /* 0x000fe40003f05300 */
[----:B------:R-:W-:Y:S02]  /*1b820*/  SHF.R.S32.HI R3, RZ, 0x1f, R6 ;  /* 0x0000001fff037819 */ /* 0x000fe40000011406 */
[----:B------:R-:W-:Y:S02]  /*1b830*/  SEL R0, R6, RZ, !P0 ;  /* 0x000000ff06007207 */ /* 0x000fe40004000000 */
[----:B------:R-:W-:-:S03]  /*1b840*/  SEL R5, R3, RZ, !P0 ;  /* 0x000000ff03057207 */ /* 0x000fc60004000000 */
[----:B-1----:R-:W-:-:S04]  /*1b850*/  IMAD R3, R9, R0, RZ ;  /* 0x0000000009037224 */ /* 0x002fc800078e02ff */
[C---:B------:R-:W-:Y:S02]  /*1b860*/  IMAD R5, R8.reuse, R5, R3 ;  /* 0x0000000508057224 */ /* 0x040fe400078e0203 */
[----:B------:R-:W-:Y:S01]  /*1b870*/  IMAD.WIDE.U32 R8, R8, R0, RZ ;  /* 0x0000000008087225 */ /* 0x000fe200078e00ff */
[----:B-----5:R-:W-:-:S03]  /*1b880*/  SHF.R.S32.HI R6, RZ, 0x1f, R2 ;  /* 0x0000001fff067819 */ /* 0x020fc60000011402 */
[----:B------:R-:W-:Y:S01]  /*1b890*/  IMAD.IADD R5, R9, 0x1, R5 ;  /* 0x0000000109057824 */ /* 0x000fe200078e0205 */
[----:B------:R-:W1:Y:S01]  /*1b8a0*/  S2R R24, SR_TID.X ;  /* 0x0000000000187919 */ /* 0x000e620000002100 */
[----:B--2---:R-:W-:-:S05]  /*1b8b0*/  LOP3.LUT R4, R4, 0xffff, RZ, 0xc0, !PT ;  /* 0x0000ffff04047812 */ /* 0x004fca00078ec0ff */
[----:B------:R-:W-:-:S04]  /*1b8c0*/  IMAD.WIDE.U32 R10, R14, R4, RZ ;  /* 0x000000040e0a7225 */ /* 0x000fc800078e00ff */
[----:B------:R-:W-:Y:S02]  /*1b8d0*/  IMAD R3, R15, R4, RZ ;  /* 0x000000040f037224 */ /* 0x000fe400078e02ff */
[----:B------:R-:W2:Y:S01]  /*1b8e0*/  LDC.64 R14, c[0x0][R18+0x178] ;  /* 0x00005e00120e7b82 */ /* 0x000ea20000000a00 */
[----:B------:R-:W-:Y:S01]  /*1b8f0*/  IADD3 R16, P1, P0, R8, R10, R2 ;  /* 0x0000000a08107210 */ /* 0x000fe2000783e002 */
[----:B------:R-:W-:Y:S02]  /*1b900*/  IMAD.IADD R10, R11, 0x1, R3 ;  /* 0x000000010b0a7824 */ /* 0x000fe400078e0203 */
[----:B------:R-:W-:-:S05]  /*1b910*/  IMAD.MOV.U32 R3, RZ, RZ, c[0x0][0x4e8] ;  /* 0x00013a00ff037624 */ /* 0x000fca00078e00ff */
[----:B------:R-:W-:Y:S01]  /*1b920*/  ISETP.NE.AND P3, PT, R3, 0x1, PT ;  /* 0x000000010300780c */ /* 0x000fe20003f65270 */
[----:B---3--:R-:W-:Y:S01]  /*1b930*/  IMAD.IADD R3, R23, 0x1, R19 ;  /* 0x0000000117037824 */ /* 0x008fe200078e0213 */
[----:B----4-:R-:W-:Y:S02]  /*1b940*/  SEL R8, R13, RZ, P2 ;  /* 0x000000ff0d087207 */ /* 0x010fe40001000000 */
[----:B------:R-:W-:Y:S01]  /*1b950*/  IADD3.X R13, R5, R10, R6, P1, P0 ;  /* 0x0000000a050d7210 */ /* 0x000fe20000fe0406 */
[----:B------:R-:W-:-:S08]  /*1b960*/  IMAD.MOV.U32 R5, RZ, RZ, R3 ;  /* 0x000000ffff057224 */ /* 0x000fd000078e0003 */
[----:B------:R-:W-:-:S05]  /*1b970*/  @P3 IMAD.HI.U32 R10, R3, c[0x0][0x4ec], RZ ;  /* 0x00013b00030a3a27 */ /* 0x000fca00078e00ff */
[----:B------:R-:W-:Y:S01]  /*1b980*/  @P3 SHF.R.U32.HI R5, RZ, c[0x0][0x4f0], R10 ;  /* 0x00013c00ff053a19 */ /* 0x000fe2000001160a */
[-C--:B--2---:R-:W-:Y:S02]  /*1b990*/  IMAD R11, R15, R8.reuse, RZ ;  /* 0x000000080f0b7224 */ /* 0x084fe400078e02ff */
[----:B------:R-:W-:-:S04]  /*1b9a0*/  IMAD.WIDE.U32 R8, R14, R8, RZ ;  /* 0x000000080e087225 */ /* 0x000fc800078e00ff */
[----:B------:R-:W-:Y:S01]  /*1b9b0*/  IMAD.IADD R11, R9, 0x1, R11 ;  /* 0x00000001090b7824 */ /* 0x000fe200078e020b */
[----:B------:R-:W-:Y:S02]  /*1b9c0*/  IADD3 R8, P1, P0, R5, R16, R8 ;  /* 0x0000001005087210 */ /* 0x000fe4000783e008 */
[----:B------:R-:W-:-:S04]  /*1b9d0*/  SHF.R.S32.HI R9, RZ, 0x1f, R5 ;  /* 0x0000001fff097819 */ /* 0x000fc80000011405 */
[----:B------:R-:W-:Y:S02]  /*1b9e0*/  IADD3.X R9, R9, R13, R11, P1, P0 ;  /* 0x0000000d09097210 */ /* 0x000fe40000fe040b */
[----:B------:R-:W2:Y:S01]  /*1b9f0*/  LDC.64 R10, c[0x0][R18+0x160] ;  /* 0x00005800120a7b82 */ /* 0x000ea20000000a00 */
[----:B------:R-:W-:-:S04]  /*1ba00*/  IMAD.MOV R5, RZ, RZ, -R5 ;  /* 0x000000ffff057224 */ /* 0x000fc800078e0a05 */
[----:B------:R-:W-:-:S05]  /*1ba10*/  IMAD R5, R5, c[0x0][0x4e8], R3 ;  /* 0x00013a0005057a24 */ /* 0x000fca00078e0203 */
[----:B------:R-:W-:Y:S02]  /*1ba20*/  SHF.R.S32.HI R13, RZ, 0x1f, R5 ;  /* 0x0000001fff0d7819 */ /* 0x000fe40000011405 */
[----:B-1----:R-:W-:-:S04]  /*1ba30*/  SHF.R.S32.HI R23, RZ, 0x1f, R24 ;  /* 0x0000001fff177819 */ /* 0x002fc80000011418 */
[----:B------:R-:W-:-:S04]  /*1ba40*/  LEA.HI R23, R23, R24, RZ, 0x5 ;  /* 0x0000001817177211 */ /* 0x000fc800078f28ff */
[----:B------:R-:W-:-:S05]  /*1ba50*/  LOP3.LUT R23, R23, 0xffffffe0, RZ, 0xc0, !PT ;  /* 0xffffffe017177812 */ /* 0x000fca00078ec0ff */
[----:B------:R-:W-:Y:S02]  /*1ba60*/  IMAD.IADD R23, R24, 0x1, -R23 ;  /* 0x0000000118177824 */ /* 0x000fe400078e0a17 */
[----:B--2---:R-:W-:-:S04]  /*1ba70*/  IMAD.WIDE.U32 R8, R10, R5, R8 ;  /* 0x000000050a087225 */ /* 0x004fc800078e0008 */
[----:B------:R-:W-:Y:S02]  /*1ba80*/  IMAD R5, R11, R5, RZ ;  /* 0x000000050b057224 */ /* 0x000fe400078e02ff */
[----:B------:R-:W-:Y:S02]  /*1ba90*/  IMAD.MOV.U32 R11, RZ, RZ, c[0x0][0x4a8] ;  /* 0x00012a00ff0b7624 */ /* 0x000fe400078e00ff */
[----:B------:R-:W-:Y:S02]  /*1baa0*/  IMAD R5, R10, R13, R5 ;  /* 0x0000000d0a057224 */ /* 0x000fe400078e0205 */
[----:B------:R-:W-:Y:S01]  /*1bab0*/  IMAD.MOV.U32 R10, RZ, RZ, c[0x0][0x4ac] ;  /* 0x00012b00ff0a7624 */ /* 0x000fe200078e00ff */
[----:B------:R-:W-:Y:S01]  /*1bac0*/  SEL R11, R11, c[0x0][0x450], P2 ;  /* 0x000114000b0b7a07 */ /* 0x000fe20001000000 */
[----:B------:R-:W-:-:S03]  /*1bad0*/  IMAD.IADD R5, R9, 0x1, R5 ;  /* 0x0000000109057824 */ /* 0x000fc600078e0205 */
[----:B------:R-:W-:Y:S02]  /*1bae0*/  SEL R10, R10, c[0x0][0x454], P2 ;  /* 0x000115000a0a7a07 */ /* 0x000fe40001000000 */
[----:B------:R-:W-:-:S04]  /*1baf0*/  LEA R11, P0, R8, R11, 0x2 ;  /* 0x0000000b080b7211 */ /* 0x000fc800078010ff */
[----:B------:R-:W-:Y:S02]  /*1bb00*/  LEA.HI.X R9, R8, R10, R5, 0x2, P0 ;  /* 0x0000000a08097211 */ /* 0x000fe400000f1405 */
[----:B------:R-:W-:Y:S04]  /*1bb10*/  SHFL.IDX PT, R10, R11, RZ, 0x1c1f ;  /* 0x001c1fff0b0a7589 */ /* 0x000fe800000e0000 */
[----:B------:R-:W-:Y:S01]  /*1bb20*/  SHFL.IDX PT, R8, R11, 0x1, 0x1c1f ;  /* 0x003c1f000b087f89 */ /* 0x000fe200000e0000 */
[----:B------:R-:W-:-:S03]  /*1bb30*/  IMAD.IADD R13, R22, 0x1, R19 ;  /* 0x00000001160d7824 */ /* 0x000fc600078e0213 */
[----:B------:R-:W1:Y:S04]  /*1bb40*/  SHFL.IDX PT, R11, R9, RZ, 0x1c1f ;  /* 0x001c1fff090b7589 */ /* 0x000e6800000e0000 */
[----:B------:R-:W2:Y:S01]  /*1bb50*/  SHFL.IDX PT, R9, R9, 0x1, 0x1c1f ;  /* 0x003c1f0009097f89 */ /* 0x000ea200000e0000 */
[----:B------:R-:W-:Y:S01]  /*1bb60*/  IMAD R5, R17, c[0x0][0x4e8], RZ ;  /* 0x00013a0011057a24 */ /* 0x000fe200078e02ff */
[----:B------:R-:W-:Y:S02]  /*1bb70*/  LOP3.LUT P0, RZ, R23, 0x3, RZ, 0xc0, !PT ;  /* 0x0000000317ff7812 */ /* 0x000fe4000780c0ff */
[C---:B------:R-:W-:Y:S02]  /*1bb80*/  IADD3 R16, R13.reuse, 0x8, RZ ;  /* 0x000000080d107810 */ /* 0x040fe40007ffe0ff */
[----:B------:R-:W-:-:S02]  /*1bb90*/  ISETP.GE.OR P1, PT, R13, R5, P0 ;  /* 0x000000050d00720c */ /* 0x000fc40000726670 */
[----:B------:R-:W-:-:S11]  /*1bba0*/  ISETP.GE.OR P0, PT, R16, R5, P0 ;  /* 0x000000051000720c */ /* 0x000fd60000706670 */
[----:B-1----:R1:W-:Y:S04]  /*1bbb0*/  @!P1 ST.E [R10.64], R20 ;  /* 0x000000140a009985 */ /* 0x0023e8000c10190a */
[----:B--2---:R1:W-:Y:S01]  /*1bbc0*/  @!P0 ST.E [R8.64], R21 ;  /* 0x0000001508008985 */ /* 0x0043e2000c10190a */
[----:B------:R-:W-:Y:S05]  /*1bbd0*/  @P2 BRA `(.L_x_2456) ;  /* 0x0000093000002947 */ /* 0x000fea0003800000 */
[----:B------:R-:W-:Y:S01]  /*1bbe0*/  IMAD R6, R6, c[0x0][0x3a0], RZ ;  /* 0x0000e80006067a24 */ /* 0x000fe200078e02ff */
[----:B------:R-:W-:Y:S01]  /*1bbf0*/  SHF.R.S32.HI R5, RZ, 0x1f, R0 ;  /* 0x0000001fff057819 */ /* 0x000fe20000011400 */
[C---:B-1----:R-:W-:Y:S01]  /*1bc00*/  IMAD.WIDE.U32 R8, R2.reuse, c[0x0][0x3a0], RZ ;  /* 0x0000e80002087a25 */ /* 0x042fe200078e00ff */
[----:B------:R1:W2:Y:S03]  /*1bc10*/  LDS.128 R32, [R223+0x80] ;  /* 0x00008000df207984 */ /* 0x0002a60000000c00 */
[----:B------:R-:W-:Y:S01]  /*1bc20*/  IMAD R2, R2, c[0x0][0x3a4], R6 ;  /* 0x0000e90002027a24 */ /* 0x000fe200078e0206 */
[----:B------:R-:W-:Y:S01]  /*1bc30*/  LEA R6, R146, R145, 0x5 ;  /* 0x0000009192067211 */ /* 0x000fe200078e28ff */
[----:B------:R1:W3:Y:S03]  /*1bc40*/  LDS.128 R48, [R223+0x1080] ;  /* 0x00108000df307984 */ /* 0x0002e60000000c00 */
[----:B------:R-:W-:Y:S01]  /*1bc50*/  IADD3 R3, R9, R2, RZ ;  /* 0x0000000209037210 */ /* 0x000fe20007ffe0ff */
[----:B------:R1:W4:Y:S01]  /*1bc60*/  LDS.128 R64, [R223+0x2080] ;  /* 0x00208000df407984 */ /* 0x0003220000000c00 */
[----:B------:R-:W-:-:S02]  /*1bc70*/  MOV R2, R8 ;  /* 0x0000000800027202 */ /* 0x000fc40000000f00 */
[----:B------:R-:W-:Y:S01]  /*1bc80*/  IADD3 R6, R19, R6, RZ ;  /* 0x0000000613067210 */ /* 0x000fe20007ffe0ff */
[----:B------:R1:W1:Y:S02]  /*1bc90*/  LDS.128 R80, [R223+0x3080] ;  /* 0x00308000df507984 */ /* 0x0002640000000c00 */
[----:B------:R-:W-:Y:S01]  /*1bca0*/  IMAD.WIDE.U32 R8, R4, c[0x0][0x3e8], R2 ;  /* 0x0000fa0004087a25 */ /* 0x000fe200078e0002 */
[----:B------:R-:W-:Y:S01]  /*1bcb0*/  MOV R2, R6 ;  /* 0x0000000600027202 */ /* 0x000fe20000000f00 */
[----:B------:R1:W1:Y:S02]  /*1bcc0*/  LDS.128 R28, [R223+0x4080] ;  /* 0x00408000df1c7984 */ /* 0x0002640000000c00 */
[----:B------:R-:W-:Y:S02]  /*1bcd0*/  @P3 IMAD.HI.U32 R10, R6, c[0x0][0x4ec], RZ ;  /* 0x00013b00060a3a27 */ /* 0x000fe400078e00ff */
[----:B------:R1:W1:Y:S02]  /*1bce0*/  LDS.128 R44, [R223+0x5080] ;  /* 0x00508000df2c7984 */ /* 0x0002640000000c00 */
[----:B------:R-:W-:Y:S01]  /*1bcf0*/  IMAD R3, R5, c[0x0][0x3f0], RZ ;  /* 0x0000fc0005037a24 */ /* 0x000fe200078e02ff */
[----:B------:R-:W-:Y:S01]  /*1bd00*/  @P3 SHF.R.U32.HI R2, RZ, c[0x0][0x4f0], R10 ;  /* 0x00013c00ff023a19 */ /* 0x000fe2000001160a */
[----:B------:R-:W-:Y:S01]  /*1bd10*/  IMAD R5, R4, c[0x0][0x3ec], R9 ;  /* 0x0000fb0004057a24 */ /* 0x000fe200078e0209 */
[----:B------:R1:W1:Y:S01]  /*1bd20*/  LDS.128 R60, [R223+0x6080] ;  /* 0x00608000df3c7984 */ /* 0x0002620000000c00 */
[----:B------:R-:W-:Y:S01]  /*1bd30*/  MOV R4, R8 ;  /* 0x0000000800047202 */ /* 0x000fe20000000f00 */
[C---:B------:R-:W-:Y:S01]  /*1bd40*/  IMAD R9, R0.reuse, c[0x0][0x3f4], R3 ;  /* 0x0000fd0000097a24 */ /* 0x040fe200078e0203 */
[----:B------:R-:W-:Y:S01]  /*1bd50*/  SHF.R.S32.HI R3, RZ, 0x1f, R2 ;  /* 0x0000001fff037819 */ /* 0x000fe20000011402 */
[----:B------:R1:W1:Y:S02]  /*1bd60*/  LDS.128 R76, [R223+0x7080] ;  /* 0x00708000df4c7984 */ /* 0x0002640000000c00 */
[----:B------:R-:W-:Y:S01]  /*1bd70*/  IMAD.WIDE.U32 R4, R0, c[0x0][0x3f0], R4 ;  /* 0x0000fc0000047a25 */ /* 0x000fe200078e0004 */
[----:B------:R-:W-:Y:S01]  /*1bd80*/  IADD3 R0, -R2, RZ, RZ ;  /* 0x000000ff02007210 */ /* 0x000fe20007ffe1ff */
[----:B------:R1:W1:Y:S02]  /*1bd90*/  LDS.128 R24, [R223+0x8080] ;  /* 0x00808000df187984 */ /* 0x0002640000000c00 */
[----:B------:R-:W-:Y:S01]  /*1bda0*/  IMAD R3, R3, c[0x0][0x3e0], RZ ;  /* 0x0000f80003037a24 */ /* 0x000fe200078e02ff */
[----:B------:R-:W-:Y:S01]  /*1bdb0*/  IADD3 R5, R5, R9, RZ ;  /* 0x0000000905057210 */ /* 0x000fe20007ffe0ff */
[----:B------:R1:W1:Y:S01]  /*1bdc0*/  LDS.128 R40, [R223+0x9080] ;  /* 0x00908000df287984 */ /* 0x0002620000000c00 */
[----:B------:R-:W-:-:S02]  /*1bdd0*/  IMAD R0, R0, c[0x0][0x4e8], R6 ;  /* 0x00013a0000007a24 */ /* 0x000fc400078e0206 */
[C---:B------:R-:W-:Y:S01]  /*1bde0*/  IMAD R6, R2.reuse, c[0x0][0x3e4], R3 ;  /* 0x0000f90002067a24 */ /* 0x040fe200078e0203 */
[----:B------:R1:W1:Y:S01]  /*1bdf0*/  LDS.128 R56, [R223+0xa080] ;  /* 0x00a08000df387984 */ /* 0x0002620000000c00 */
[----:B------:R-:W-:Y:S01]  /*1be00*/  IMAD.WIDE.U32 R2, R2, c[0x0][0x3e0], R4 ;  /* 0x0000f80002027a25 */ /* 0x000fe200078e0004 */
[----:B------:R-:W-:Y:S02]  /*1be10*/  SHF.R.S32.HI R4, RZ, 0x1f, R0 ;  /* 0x0000001fff047819 */ /* 0x000fe40000011400 */
        /* <DEDUP_REMOVED lines=9> */
[----:B------:R-:W-:Y:S02]  /*1beb0*/  LEA R16, P0, R2, c[0x0][0x380], 0x1 ;  /* 0x0000e00002107a11 */ /* 0x000fe400078008ff */
[----:B------:R1:W1:Y:S02]  /*1bec0*/  LDS.128 R68, [R223+0xf080] ;  /* 0x00f08000df447984 */ /* 0x0002640000000c00 */
[----:B------:R-:W-:-:S04]  /*1bed0*/  IADD3 R0, R3, R0, RZ ;  /* 0x0000000003007210 */ /* 0x000fc80007ffe0ff */
[----:B------:R-:W-:Y:S01]  /*1bee0*/  LEA.HI.X R6, R2, c[0x0][0x384], R0, 0x1, P0 ;  /* 0x0000e10002067a11 */ /* 0x000fe200000f0c00 */
[----:B------:R-:W-:Y:S05]  /*1bef0*/  BRA.DIV ~URZ, `(.L_x_2457) ;  /* 0x00005de27f007947 */ /* 0x000fea000b800000 */
[----:B--234-:R2:W3:Y:S02]  /*1bf00*/  SHFL.IDX PT, R4, R6, RZ, 0x181f ;  /* 0x00181fff06047589 */ /* 0x01c4e400000e0000 */
.L_x_2560:
[----:B------:R-:W-:Y:S05]  /*1bf10*/  BRA.DIV ~URZ, `(.L_x_2458) ;  /* 0x00005e327f007947 */ /* 0x000fea000b800000 */
[----:B------:R4:W2:Y:S02]  /*1bf20*/  SHFL.IDX PT, R0, R16, RZ, 0x181f ;  /* 0x00181fff10007589 */ /* 0x0008a400000e0000 */
.L_x_2561:
        /* <DEDUP_REMOVED lines=20> */
.L_x_2460:
[----:B------:R-:W-:Y:S05]  /*1c070*/  BSYNC B0 ;  /* 0x0000000000007941 */ /* 0x000fea0003800000 */
.L_x_2459:
[----:B------:R-:W-:Y:S05]  /*1c080*/  BRA.DIV ~URZ, `(.L_x_2461) ;  /* 0x00005d327f007947 */ /* 0x000fea000b800000 */
[----:B---3--:R3:W4:Y:S04]  /*1c090*/  SHFL.IDX PT, R4, R6, 0x1, 0x181f ;  /* 0x00381f0006047f89 */ /* 0x00872800000e0000 */
[----:B--2---:R3:W2:Y:S02]  /*1c0a0*/  SHFL.IDX PT, R0, R16, 0x1, 0x181f ;  /* 0x00381f0010007f89 */ /* 0x0046a400000e0000 */
.L_x_2562:
        /* <DEDUP_REMOVED lines=20> */
.L_x_2463:
[----:B------:R-:W-:Y:S05]  /*1c1f0*/  BSYNC B0 ;  /* 0x0000000000007941 */ /* 0x000fea0003800000 */
.L_x_2462:
[----:B------:R-:W-:Y:S05]  /*1c200*/  BRA.DIV ~URZ, `(.L_x_2464) ;  /* 0x00005c827f007947 */ /* 0x000fea000b800000 */
[----:B----4-:R4:W3:Y:S02]  /*1c210*/  SHFL.IDX PT, R4, R6, 0x2, 0x181f ;  /* 0x00581f0006047f89 */ /* 0x0108e400000e0000 */
.L_x_2563:
[----:B------:R-:W-:Y:S05]  /*1c220*/  BRA.DIV ~URZ, `(.L_x_2465) ;  /* 0x00005cd27f007947 */ /* 0x000fea000b800000 */
[----:B--2---:R2:W4:Y:S02]  /*1c230*/  SHFL.IDX PT, R0, R16, 0x2, 0x181f ;  /* 0x00581f0010007f89 */ /* 0x00452400000e0000 */
.L_x_2564:
        /* <DEDUP_REMOVED lines=20> */
.L_x_2467:
[----:B------:R-:W-:Y:S05]  /*1c380*/  BSYNC B0 ;  /* 0x0000000000007941 */ /* 0x000fea0003800000 */
.L_x_2466:
[----:B------:R-:W-:Y:S05]  /*1c390*/  BRA.DIV ~URZ, `(.L_x_2468) ;  /* 0x00005bd27f007947 */ /* 0x000fea000b800000 */
[----:B---3--:R3:W2:Y:S04]  /*1c3a0*/  SHFL.IDX PT, R4, R6, 0x3, 0x181f ;  /* 0x00781f0006047f89 */ /* 0x0086a800000e0000 */
[----:B----4-:R3:W4:Y:S02]  /*1c3b0*/  SHFL.IDX PT, R0, R16, 0x3, 0x181f ;  /* 0x00781f0010007f89 */ /* 0x01072400000e0000 */
.L_x_2565:
        /* <DEDUP_REMOVED lines=21> */
.L_x_2456:
        /* <DEDUP_REMOVED lines=9> */
[----:B------:R-:W-:Y:S01]  /*1c5a0*/  MOV R4, R8 ;  /* 0x0000000800047202 */ /* 0x000fe20000000f00 */
        /* <DEDUP_REMOVED lines=12> */
[----:B------:R-:W-:-:S05]  /*1c670*/  IADD3 R0, -R0, RZ, RZ ;  /* 0x000000ff00007210 */ /* 0x000fca0007ffe1ff */
[----:B------:R-:W-:Y:S01]  /*1c680*/  IMAD R0, R0, c[0x0][0x4e8], R3 ;  /* 0x00013a0000007a24 */ /* 0x000fe200078e0203 */
        /* <DEDUP_REMOVED lines=11> */
.L_x_2566:
[----:B------:R-:W-:Y:S05]  /*1c740*/  BRA.DIV ~URZ, `(.L_x_2471) ;  /* 0x000059627f007947 */ /* 0x000fea000b800000 */
[----:B------:R3:W4:Y:S02]  /*1c750*/  SHFL.IDX PT, R0, R6, RZ, 0x1c1f ;  /* 0x001c1fff06007589 */ /* 0x00072400000e0000 */
.L_x_2567:
[----:B------:R-:W-:Y:S01]  /*1c760*/  IMAD R17, R17, c[0x0][0x4e8], RZ ;  /* 0x00013a0011117a24 */ /* 0x000fe200078e02ff */
[----:B------:R-:W-:Y:S04]  /*1c770*/  BSSY B0, `(.L_x_2472) ;  /* 0x00000cb000007945 */ /* 0x000fe80003800000 */
        /* <DEDUP_REMOVED lines=27> */
[----:B------:R-:W-:Y:S01]  /*1c930*/  @!P0 IMAD.MOV.U32 R3, RZ, RZ, R4 ;  /* 0x000000ffff038224 */ /* 0x000fe200078e0004 */
[----:B----4-:R-:W-:-:S03]  /*1c940*/  ISETP.GE.AND P2, PT, R11, c[0x0][0x3c8], PT ;  /* 0x0000f2000b007a0c */ /* 0x010fc60003f46270 */
[----:B------:R-:W-:Y:S02]  /*1c950*/  @!P0 IMAD.WIDE R2, R9, 0x4, R2 ;  /* 0x0000000409028825 */ /* 0x000fe400078e0202 */
[----:B------:R-:W3:Y:S04]  /*1c960*/  LDL R9, [R1+0x1c8] ;  /* 0x0001c80001097983 */ /* 0x000ee80000100800 */
[----:B------:R4:W-:Y:S02]  /*1c970*/  @!P0 ST.E.64 [R2.64], R168 ;  /* 0x000000a802008985 */ /* 0x0009e4000c101b0a */
[----:B----4-:R-:W-:-:S04]  /*1c980*/  @!P1 LEA R2, P0, R19, R0, 0x2 ;  /* 0x0000000013029211 */ /* 0x010fc800078010ff */
[----:B--2---:R-:W-:Y:S02]  /*1c990*/  @!P1 LEA.HI.X R3, R19, R4, R21, 0x2, P0 ;  /* 0x0000000413039211 */ /* 0x004fe400000f1415 */
[----:B------:R-:W2:Y:S04]  /*1c9a0*/  LDL R21, [R1+0x1c4] ;  /* 0x0001c40001157983 */ /* 0x000ea80000100800 */
[----:B------:R4:W-:Y:S04]  /*1c9b0*/  @!P1 ST.E.64 [R2.64], R164 ;  /* 0x000000a402009985 */ /* 0x0009e8000c101b0a */
[----:B------:R-:W5:Y:S01]  /*1c9c0*/  LDL R19, [R1+0x13c] ;  /* 0x00013c0001137983 */ /* 0x000f620000100800 */
[----:B----4-:R-:W-:-:S04]  /*1c9d0*/  @!P2 LEA R2, P0, R11, R0, 0x2 ;  /* 0x000000000b02a211 */ /* 0x010fc800078010ff */
[----:B------:R-:W-:Y:S02]  /*1c9e0*/  @!P2 LEA.HI.X R3, R11, R4, R23, 0x2, P0 ;  /* 0x000000040b03a211 */ /* 0x000fe400000f1417 */
[----:B------:R-:W4:Y:S01]  /*1c9f0*/  LDL R11, [R1+0x1c0] ;  /* 0x0001c000010b7983 */ /* 0x000f220000100800 */
[----:B------:R-:W-:-:S03]  /*1ca00*/  ISETP.GE.AND P1, PT, R14, c[0x0][0x3c8], PT ;  /* 0x0000f2000e007a0c */ /* 0x000fc60003f26270 */
[----:B------:R1:W-:Y:S01]  /*1ca10*/  @!P2 ST.E.64 [R2.64], R160 ;  /* 0x000000a00200a985 */ /* 0x0003e2000c101b0a */
[----:B------:R-:W-:Y:S02]  /*1ca20*/  ISETP.GE.AND P2, PT, R15, c[0x0][0x3c8], PT ;  /* 0x0000f2000f007a0c */ /* 0x000fe40003f46270 */
[----:B------:R-:W-:Y:S01]  /*1ca30*/  ISETP.GE.AND P4, PT, R20, c[0x0][0x3c8], PT ;  /* 0x0000f20014007a0c */ /* 0x000fe20003f86270 */
[----:B------:R-:W4:Y:S01]  /*1ca40*/  LDL R23, [R1+0x120] ;  /* 0x0001200001177983 */ /* 0x000f220000100800 */
[----:B------:R-:W-:-:S05]  /*1ca50*/  ISETP.GE.AND P3, PT, R10, c[0x0][0x3c8], PT ;  /* 0x0000f2000a007a0c */ /* 0x000fca0003f66270 */
[----:B-1----:R-:W-:-:S04]  /*1ca60*/  @!P1 LEA R2, P0, R14, R0, 0x2 ;  /* 0x000000000e029211 */ /* 0x002fc800078010ff */
[----:B------:R-:W-:Y:S02]  /*1ca70*/  @!P1 LEA.HI.X R3, R14, R4, R22, 0x2, P0 ;  /* 0x000000040e039211 */ /* 0x000fe400000f1416 */
[----:B------:R-:W4:Y:S04]  /*1ca80*/  LDL R14, [R1+0x130] ;  /* 0x00013000010e7983 */ /* 0x000f280000100800 */
[----:B------:R1:W-:Y:S01]  /*1ca90*/  @!P1 ST.E.64 [R2.64], R156 ;  /* 0x0000009c02009985 */ /* 0x0003e2000c101b0a */
[----:B------:R-:W-:-:S03]  /*1caa0*/  ISETP.GE.AND P1, PT, R8, c[0x0][0x3c8], PT ;  /* 0x0000f20008007a0c */ /* 0x000fc60003f26270 */
[----:B------:R-:W4:Y:S01]  /*1cab0*/  LDL R22, [R1+0x12c] ;  /* 0x00012c0001167983 */ /* 0x000f220000100800 */
[----:B-1----:R-:W-:-:S04]  /*1cac0*/  @!P2 LEA R2, P0, R15, R0, 0x2 ;  /* 0x000000000f02a211 */ /* 0x002fc800078010ff */
[----:B------:R-:W-:Y:S02]  /*1cad0*/  @!P2 LEA.HI.X R3, R15, R4, R18, 0x2, P0 ;  /* 0x000000040f03a211 */ /* 0x000fe400000f1412 */
[----:B------:R-:W4:Y:S04]  /*1cae0*/  LDL R18, [R1+0xe0] ;  /* 0x0000e00001127983 */ /* 0x000f280000100800 */
[----:B------:R1:W-:Y:S01]  /*1caf0*/  @!P2 ST.E.64 [R2.64], R152 ;  /* 0x000000980200a985 */ /* 0x0003e2000c101b0a */
[----:B------:R-:W-:-:S03]  /*1cb00*/  ISETP.GE.AND P2, PT, R28, c[0x0][0x3c8], PT ;  /* 0x0000f2001c007a0c */ /* 0x000fc60003f46270 */
[----:B------:R-:W4:Y:S01]  /*1cb10*/  LDL R15, [R1+0x1b0] ;  /* 0x0001b000010f7983 */ /* 0x000f220000100800 */
[----:B-1----:R-:W-:-:S04]  /*1cb20*/  @!P1 LEA R2, P0, R8, R0, 0x2 ;  /* 0x0000000008029211 */ /* 0x002fc800078010ff */
[----:B---3--:R-:W-:Y:S02]  /*1cb30*/  @!P1 LEA.HI.X R3, R8, R4, R9, 0x2, P0 ;  /* 0x0000000408039211 */ /* 0x008fe400000f1409 */
[----:B------:R-:W-:-:S03]  /*1cb40*/  @!P4 LEA R8, P0, R20, R0, 0x2 ;  /* 0x000000001408c211 */ /* 0x000fc600078010ff */
[----:B------:R1:W-:Y:S02]  /*1cb50*/  @!P1 ST.E.64 [R2.64], R148 ;  /* 0x0000009402009985 */ /* 0x0003e4000c101b0a */
[----:B-1----:R-:W-:Y:S02]  /*1cb60*/  @!P3 LEA R2, P5, R10, R0, 0x2 ;  /* 0x000000000a02b211 */ /* 0x002fe400078a10ff */
[----:B--2---:R-:W-:Y:S02]  /*1cb70*/  @!P4 LEA.HI.X R9, R20, R4, R21, 0x2, P0 ;  /* 0x000000041409c211 */ /* 0x004fe400000f1415 */
[----:B------:R-:W2:Y:S04]  /*1cb80*/  LDL R20, [R1+0x124] ;  /* 0x0001240001147983 */ /* 0x000ea80000100800 */
[----:B------:R1:W-:Y:S04]  /*1cb90*/  @!P4 ST.E.64 [R8.64], R36 ;  /* 0x000000240800c985 */ /* 0x0003e8000c101b0a */
[----:B------:R-:W3:Y:S01]  /*1cba0*/  LDL R21, [R1+0x1a8] ;  /* 0x0001a80001157983 */ /* 0x000ee20000100800 */
[----:B-----5:R-:W-:-:S02]  /*1cbb0*/  ISETP.GE.AND P1, PT, R19, c[0x0][0x3c8], PT ;  /* 0x0000f20013007a0c */ /* 0x020fc40003f26270 */
[----:B------:R-:W-:Y:S02]  /*1cbc0*/  ISETP.GE.AND P0, PT, R13, c[0x0][0x3c8], PT ;  /* 0x0000f2000d007a0c */ /* 0x000fe40003f06270 */
[----:B----4-:R-:W-:-:S05]  /*1cbd0*/  @!P3 LEA.HI.X R3, R10, R4, R11, 0x2, P5 ;  /* 0x000000040a03b211 */ /* 0x010fca00028f140b */
[----:B------:R4:W-:Y:S01]  /*1cbe0*/  @!P3 ST.E.64 [R2.64], R40 ;  /* 0x000000280200b985 */ /* 0x0009e2000c101b0a */
[----:B------:R-:W-:-:S04]  /*1cbf0*/  @!P2 LEA R10, P3, R28, R0, 0x2 ;  /* 0x000000001c0aa211 */ /* 0x000fc800078610ff */
[----:B------:R-:W-:Y:S02]  /*1cc00*/  @!P2 LEA.HI.X R11, R28, R4, R30, 0x2, P3 ;  /* 0x000000041c0ba211 */ /* 0x000fe400018f141e */
[----:B------:R-:W5:Y:S01]  /*1cc10*/  LDL R28, [R1+0x1a4] ;  /* 0x0001a400011c7983 */ /* 0x000f620000100800 */
[----:B-1----:R-:W-:Y:S02]  /*1cc20*/  @!P1 LEA R8, P4, R19, R0, 0x2 ;  /* 0x0000000013089211 */ /* 0x002fe400078810ff */
[----:B------:R-:W-:Y:S01]  /*1cc30*/  ISETP.GE.AND P6, PT, R25, c[0x0][0x3c8], PT ;  /* 0x0000f20019007a0c */ /* 0x000fe20003fc6270 */
[----:B------:R-:W5:Y:S01]  /*1cc40*/  LDL R30, [R1+0x17c] ;  /* 0x00017c00011e7983 */ /* 0x000f620000100800 */
[----:B------:R-:W-:-:S03]  /*1cc50*/  @!P1 LEA.HI.X R9, R19, R4, R27, 0x2, P4 ;  /* 0x0000000413099211 */ /* 0x000fc600020f141b */
[----:B------:R-:W5:Y:S01]  /*1cc60*/  LDL R27, [R1+0x1a0] ;  /* 0x0001a000011b7983 */ /* 0x000f620000100800 */
[----:B----4-:R-:W-:-:S03]  /*1cc70*/  @!P0 LEA R2, P3, R13, R0, 0x2 ;  /* 0x000000000d028211 */ /* 0x010fc600078610ff */
[----:B------:R-:W-:Y:S01]  /*1cc80*/  @!P2 ST.E.64 [R10.64], R44 ;  /* 0x0000002c0a00a985 */ /* 0x000fe2000c101b0a */
[----:B------:R-:W-:-:S03]  /*1cc90*/  @!P0 LEA.HI.X R3, R13, R4, R24, 0x2, P3 ;  /* 0x000000040d038211 */ /* 0x000fc600018f1418 */
[----:B------:R-:W4:Y:S04]  /*1cca0*/  LDL R19, [R1+0x11c] ;  /* 0x00011c0001137983 */ /* 0x000f280000100800 */
[----:B------:R-:W4:Y:S01]  /*1ccb0*/  LDL R24, [R1+0x19c] ;  /* 0x00019c0001187983 */ /* 0x000f220000100800 */
[----:B------:R-:W-:-:S03]  /*1ccc0*/  ISETP.GE.AND P5, PT, R14, c[0x0][0x3c8], PT ;  /* 0x0000f2000e007a0c */ /* 0x000fc60003fa6270 */
[----:B------:R1:W-:Y:S01]  /*1ccd0*/  @!P1 ST.E.64 [R8.64], R48 ;  /* 0x0000003008009985 */ /* 0x0003e2000c101b0a */
[----:B------:R-:W-:-:S03]  /*1cce0*/  ISETP.GE.AND P4, PT, R22, c[0x0][0x3c8], PT ;  /* 0x0000f20016007a0c */ /* 0x000fc60003f86270 */
[----:B------:R1:W-:Y:S04]  /*1ccf0*/  @!P0 ST.E.64 [R2.64], R52 ;  /* 0x0000003402008985 */ /* 0x0003e8000c101b0a */
[----:B------:R-:W4:Y:S01]  /*1cd00*/  LDL R13, [R1+0x118] ;  /* 0x00011800010d7983 */ /* 0x000f220000100800 */
[----:B------:R-:W-:Y:S02]  /*1cd10*/  ISETP.GE.AND P2, PT, R18, c[0x0][0x3c8], PT ;  /* 0x0000f20012007a0c */ /* 0x000fe40003f46270 */
[----:B-1----:R-:W-:-:S04]  /*1cd20*/  @!P6 LEA R8, P1, R25, R0, 0x2 ;  /* 0x000000001908e211 */ /* 0x002fc800078210ff */
[----:B------:R-:W-:Y:S02]  /*1cd30*/  @!P6 LEA.HI.X R9, R25, R4, R29, 0x2, P1 ;  /* 0x000000041909e211 */ /* 0x000fe400008f141d */
[C---:B------:R-:W-:Y:S01]  /*1cd40*/  ISETP.GE.AND P1, PT, R18.reuse, c[0x0][0x3c8], PT ;  /* 0x0000f20012007a0c */ /* 0x040fe20003f26270 */
[----:B------:R-:W4:Y:S04]  /*1cd50*/  LDL R25, [R1+0x198] ;  /* 0x0001980001197983 */ /* 0x000f280000100800 */
[C---:B------:R-:W-:Y:S01]  /*1cd60*/  @!P2 LEA R10, P0, R18.reuse, R0, 0x2 ;  /* 0x00000000120aa211 */ /* 0x040fe200078010ff */
[----:B------:R-:W4:Y:S03]  /*1cd70*/  LDL R29, [R1+0x108] ;  /* 0x00010800011d7983 */ /* 0x000f260000100800 */
[----:B------:R-:W-:-:S02]  /*1cd80*/  @!P2 LEA.HI.X R11, R18, R4, R15, 0x2, P0 ;  /* 0x00000004120ba211 */ /* 0x000fc400000f140f */
[----:B------:R-:W-:Y:S01]  /*1cd90*/  @!P5 LEA R2, P0, R14, R0, 0x2 ;  /* 0x000000000e02d211 */ /* 0x000fe200078010ff */
[----:B------:R-:W4:Y:S04]  /*1cda0*/  LDL R15, [R1+0x114] ;  /* 0x00011400010f7983 */ /* 0x000f280000100800 */
[----:B------:R-:W-:Y:S01]  /*1cdb0*/  @!P1 ST.E.64 [R10.64], R56 ;  /* 0x000000380a009985 */ /* 0x000fe2000c101b0a */
[----:B------:R-:W-:-:S03]  /*1cdc0*/  ISETP.GE.AND P3, PT, R26, c[0x0][0x3c8], PT ;  /* 0x0000f2001a007a0c */ /* 0x000fc60003f66270 */
[----:B------:R1:W-:Y:S04]  /*1cdd0*/  @!P6 ST.E.64 [R8.64], R60 ;  /* 0x0000003c0800e985 */ /* 0x0003e8000c101b0a */
[----:B------:R-:W4:Y:S06]  /*1cde0*/  LDL R18, [R1+0x110] ;  /* 0x0001100001127983 */ /* 0x000f2c0000100800 */
[----:B-1----:R-:W-:-:S02]  /*1cdf0*/  @!P3 LEA R8, P6, R26, R0, 0x2 ;  /* 0x000000001a08b211 */ /* 0x002fc400078c10ff */
[----:B--2---:R-:W-:Y:S02]  /*1ce00*/  ISETP.GE.AND P2, PT, R20, c[0x0][0x3c8], PT ;  /* 0x0000f20014007a0c */ /* 0x004fe40003f46270 */
[----:B---3--:R-:W-:Y:S02]  /*1ce10*/  @!P5 LEA.HI.X R3, R14, R4, R21, 0x2, P0 ;  /* 0x000000040e03d211 */ /* 0x008fe400000f1415 */
[-C--:B------:R-:W-:Y:S01]  /*1ce20*/  @!P4 LEA R10, P0, R22, R0.reuse, 0x2 ;  /* 0x00000000160ac211 */ /* 0x080fe200078010ff */
[----:B------:R-:W2:Y:S04]  /*1ce30*/  LDL R21, [R1+0x194] ;  /* 0x0001940001157983 */ /* 0x000ea80000100800 */
[----:B------:R1:W-:Y:S04]  /*1ce40*/  @!P5 ST.E.64 [R2.64], R64 ;  /* 0x000000400200d985 */ /* 0x0003e8000c101b0a */
[----:B------:R-:W3:Y:S01]  /*1ce50*/  LDL R14, [R1+0x190] ;  /* 0x00019000010e7983 */ /* 0x000ee20000100800 */
[----:B-1----:R-:W-:-:S02]  /*1ce60*/  @!P2 LEA R2, P1, R20, R0, 0x2 ;  /* 0x000000001402a211 */ /* 0x002fc400078210ff */
[----:B-----5:R-:W-:Y:S02]  /*1ce70*/  @!P4 LEA.HI.X R11, R22, R4, R28, 0x2, P0 ;  /* 0x00000004160bc211 */ /* 0x020fe400000f141c */
[----:B------:R-:W5:Y:S09]  /*1ce80*/  LDL R22, [R1+0xdc] ;  /* 0x0000dc0001167983 */ /* 0x000f720000100800 */
[----:B------:R-:W-:-:S02]  /*1ce90*/  P2R R3, PR, RZ, 0x2 ;  /* 0x00000002ff037803 */ /* 0x000fc40000000000 */
[----:B------:R-:W-:Y:S01]  /*1cea0*/  @!P3 LEA.HI.X R9, R26, R4, R27, 0x2, P6 ;  /* 0x000000041a09b211 */ /* 0x000fe200030f141b */
[----:B------:R-:W5:Y:S01]  /*1ceb0*/  LDL R28, [R1+0x178] ;  /* 0x00017800011c7983 */ /* 0x000f620000100800 */
[----:B------:R-:W-:-:S03]  /*1cec0*/  ISETP.NE.AND P6, PT, R3, RZ, PT ;  /* 0x000000ff0300720c */ /* 0x000fc60003fc5270 */
[----:B------:R-:W5:Y:S01]  /*1ced0*/  LDL R26, [R1+0x18c] ;  /* 0x00018c00011a7983 */ /* 0x000f620000100800 */
[----:B------:R-:W-:-:S03]  /*1cee0*/  ISETP.GE.AND P5, PT, R23, c[0x0][0x3c8], PT ;  /* 0x0000f20017007a0c */ /* 0x000fc60003fa6270 */
[----:B------:R-:W5:Y:S01]  /*1cef0*/  LDL R27, [R1+0x104] ;  /* 0x00010400011b7983 */ /* 0x000f620000100800 */
[----:B----4-:R-:W-:-:S03]  /*1cf00*/  @!P2 LEA.HI.X R3, R20, R4, R24, 0x2, P6 ;  /* 0x000000041403a211 */ /* 0x010fc600030f1418 */
[----:B------:R-:W4:Y:S04]  /*1cf10*/  LDL R24, [R1+0x188] ;  /* 0x0001880001187983 */ /* 0x000f280000100800 */
[----:B------:R-:W4:Y:S01]  /*1cf20*/  LDL R20, [R1+0x184] ;  /* 0x0001840001147983 */ /* 0x000f220000100800 */
[----:B------:R-:W-:Y:S02]  /*1cf30*/  ISETP.GE.AND P1, PT, R19, c[0x0][0x3c8], PT ;  /* 0x0000f20013007a0c */ /* 0x000fe40003f26270 */
[----:B------:R-:W-:Y:S01]  /*1cf40*/  ISETP.GE.AND P0, PT, R13, c[0x0][0x3c8], PT ;  /* 0x0000f2000d007a0c */ /* 0x000fe20003f06270 */
[----:B------:R1:W-:Y:S04]  /*1cf50*/  @!P4 ST.E.64 [R10.64], R68 ;  /* 0x000000440a00c985 */ /* 0x0003e8000c101b0a */
[----:B------:R1:W-:Y:S04]  /*1cf60*/  @!P3 ST.E.64 [R8.64], R72 ;  /* 0x000000480800b985 */ /* 0x0003e8000c101b0a */
[----:B------:R1:W-:Y:S02]  /*1cf70*/  @!P2 ST.E.64 [R2.64], R76 ;  /* 0x0000004c0200a985 */ /* 0x0003e4000c101b0a */
[----:B-1----:R-:W-:-:S02]  /*1cf80*/  @!P5 LEA R10, P2, R23, R0, 0x2 ;  /* 0x00000000170ad211 */ /* 0x002fc400078410ff */
[----:B------:R-:W-:Y:S02]  /*1cf90*/  @!P1 LEA R8, P3, R19, R0, 0x2 ;  /* 0x0000000013089211 */ /* 0x000fe400078610ff */
[----:B------:R-:W-:Y:S02]  /*1cfa0*/  @!P5 LEA.HI.X R11, R23, R4, R25, 0x2, P2 ;  /* 0x00000004170bd211 */ /* 0x000fe400010f1419 */
[----:B------:R-:W-:Y:S01]  /*1cfb0*/  @!P0 LEA R2, P2, R13, R0, 0x2 ;  /* 0x000000000d028211 */ /* 0x000fe200078410ff */
[----:B------:R-:W4:Y:S01]  /*1cfc0*/  LDL R25, [R1+0x100] ;  /* 0x0001000001197983 */ /* 0x000f220000100800 */
[----:B------:R-:W-:-:S03]  /*1cfd0*/  ISETP.GE.AND P6, PT, R15, c[0x0][0x3c8], PT ;  /* 0x0000f2000f007a0c */ /* 0x000fc60003fc6270 */
[----:B------:R-:W-:Y:S04]  /*1cfe0*/  @!P5 ST.E.64 [R10.64], R80 ;  /* 0x000000500a00d985 */ /* 0x000fe8000c101b0a */
[----:B------:R-:W4:Y:S01]  /*1cff0*/  LDL R23, [R1+0xf8] ;  /* 0x0000f80001177983 */ /* 0x000f220000100800 */
[----:B------:R-:W-:Y:S02]  /*1d000*/  ISETP.GE.AND P4, PT, R18, c[0x0][0x3c8], PT ;  /* 0x0000f20012007a0c */ /* 0x000fe40003f86270 */
[-C--:B--2---:R-:W-:Y:S02]  /*1d010*/  @!P1 LEA.HI.X R9, R19, R4.reuse, R21, 0x2, P3 ;  /* 0x0000000413099211 */ /* 0x084fe400018f1415 */
[----:B------:R-:W2:Y:S01]  /*1d020*/  LDL R21, [R1+0xf4] ;  /* 0x0000f40001157983 */ /* 0x000ea20000100800 */
[----:B---3--:R-:W-:-:S03]  /*1d030*/  @!P0 LEA.HI.X R3, R13, R4, R14, 0x2, P2 ;  /* 0x000000040d038211 */ /* 0x008fc600010f140e */
[----:B------:R-:W3:Y:S04]  /*1d040*/  LDL R19, [R1+0xf0] ;  /* 0x0000f00001137983 */ /* 0x000ee80000100800 */
[----:B------:R-:W2:Y:S04]  /*1d050*/  LDL R14, [R1+0xfc] ;  /* 0x0000fc00010e7983 */ /* 0x000ea80000100800 */
[----:B------:R1:W-:Y:S04]  /*1d060*/  @!P1 ST.E.64 [R8.64], R84 ;  /* 0x0000005408009985 */ /* 0x0003e8000c101b0a */
[----:B------:R4:W-:Y:S04]  /*1d070*/  @!P0 ST.E.64 [R2.64], R88 ;  /* 0x0000005802008985 */ /* 0x0009e8000c101b0a */
[----:B------:R-:W3:Y:S01]  /*1d080*/  LDL R13, [R1+0xec] ;  /* 0x0000ec00010d7983 */ /* 0x000ee20000100800 */
[----:B-----5:R-:W-:-:S02]  /*1d090*/  ISETP.GE.AND P3, PT, R22, c[0x0][0x3c8], PT ;  /* 0x0000f20016007a0c */ /* 0x020fc40003f66270 */
[----:B-1----:R-:W-:-:S11]  /*1d0a0*/  @!P6 LEA R8, P5, R15, R0, 0x2 ;  /* 0x000000000f08e211 */ /* 0x002fd600078a10ff */
[----:B------:R-:W-:-:S04]  /*1d0b0*/  @!P3 LEA R10, P0, R22, R0, 0x2 ;  /* 0x00000000160ab211 */ /* 0x000fc800078010ff */
[-C--:B------:R-:W-:Y:S02]  /*1d0c0*/  @!P3 LEA.HI.X R11, R22, R4.reuse, R26, 0x2, P0 ;  /* 0x00000004160bb211 */ /* 0x080fe400000f141a */
[----:B------:R-:W5:Y:S01]  /*1d0d0*/  LDL R26, [R1+0x174] ;  /* 0x00017400011a7983 */ /* 0x000f620000100800 */
[----:B----4-:R-:W-:-:S03]  /*1d0e0*/  @!P6 LEA.HI.X R9, R15, R4, R24, 0x2, P5 ;  /* 0x000000040f09e211 */ /* 0x010fc600028f1418 */
[----:B------:R-:W4:Y:S01]  /*1d0f0*/  LDL R15, [R1+0x170] ;  /* 0x00017000010f7983 */ /* 0x000f220000100800 */
[----:B------:R-:W-:-:S03]  /*1d100*/  @!P4 LEA R2, P3, R18, R0, 0x2 ;  /* 0x000000001202c211 */ /* 0x000fc600078610ff */
[----:B------:R-:W4:Y:S01]  /*1d110*/  LDL R24, [R1+0x16c] ;  /* 0x00016c0001187983 */ /* 0x000f220000100800 */
[----:B------:R-:W-:Y:S02]  /*1d120*/  ISETP.GE.AND P5, PT, R22, c[0x0][0x3c8], PT ;  /* 0x0000f20016007a0c */ /* 0x000fe40003fa6270 */
[----:B------:R-:W-:Y:S01]  /*1d130*/  @!P4 LEA.HI.X R3, R18, R4, R20, 0x2, P3 ;  /* 0x000000041203c211 */ /* 0x000fe200018f1414 */
[----:B------:R-:W4:Y:S04]  /*1d140*/  LDL R22, [R1+0x168] ;  /* 0x0001680001167983 */ /* 0x000f280000100800 */
[----:B------:R-:W4:Y:S04]  /*1d150*/  LDL R20, [R1+0x164] ;  /* 0x0001640001147983 */ /* 0x000f280000100800 */
[----:B------:R-:W4:Y:S01]  /*1d160*/  LDL R18, [R1+0x160] ;  /* 0x0001600001127983 */ /* 0x000f220000100800 */
[----:B------:R-:W-:-:S03]  /*1d170*/  ISETP.GE.AND P1, PT, R29, c[0x0][0x3c8], PT ;  /* 0x0000f2001d007a0c */ /* 0x000fc60003f26270 */
[----:B------:R-:W-:Y:S01]  /*1d180*/  @!P5 ST.E.64 [R10.64], R92 ;  /* 0x0000005c0a00d985 */ /* 0x000fe2000c101b0a */
[----:B------:R-:W-:-:S03]  /*1d190*/  ISETP.GE.AND P2, PT, R31, c[0x0][0x3c8], PT ;  /* 0x0000f2001f007a0c */ /* 0x000fc60003f46270 */
[----:B------:R1:W-:Y:S04]  /*1d1a0*/  @!P6 ST.E.64 [R8.64], R96 ;  /* 0x000000600800e985 */ /* 0x0003e8000c101b0a */
[----:B------:R1:W-:Y:S01]  /*1d1b0*/  @!P4 ST.E.64 [R2.64], R100 ;  /* 0x000000640200c985 */ /* 0x0003e2000c101b0a */
[----:B------:R-:W-:Y:S02]  /*1d1c0*/  ISETP.GE.AND P0, PT, R27, c[0x0][0x3c8], PT ;  /* 0x0000f2001b007a0c */ /* 0x000fe40003f06270 */
[----:B-1----:R-:W-:-:S03]  /*1d1d0*/  @!P1 LEA R8, P4, R29, R0, 0x2 ;  /* 0x000000001d089211 */ /* 0x002fc600078810ff */
[----:B------:R-:W-:Y:S02]  /*1d1e0*/  @!P2 LEA R10, P3, R31, R0, 0x2 ;  /* 0x000000001f0aa211 */ /* 0x000fe400078610ff */
[----:B------:R-:W-:Y:S02]  /*1d1f0*/  ISETP.GE.AND P5, PT, R25, c[0x0][0x3c8], PT ;  /* 0x0000f20019007a0c */ /* 0x000fe40003fa6270 */
[----:B------:R-:W-:-:S04]  /*1d200*/  @!P2 LEA.HI.X R11, R31, R4, R32, 0x2, P3 ;  /* 0x000000041f0ba211 */ /* 0x000fc800018f1420 */
[----:B------:R-:W-:Y:S02]  /*1d210*/  @!P0 LEA R2, P6, R27, R0, 0x2 ;  /* 0x000000001b028211 */ /* 0x000fe400078c10ff */
[----:B------:R-:W-:-:S04]  /*1d220*/  P2R R3, PR, RZ, 0x10 ;  /* 0x00000010ff037803 */ /* 0x000fc80000000000 */
[----:B------:R-:W-:Y:S02]  /*1d230*/  ISETP.NE.AND P3, PT, R3, RZ, PT ;  /* 0x000000ff0300720c */ /* 0x000fe40003f65270 */
[-C--:B------:R-:W-:Y:S02]  /*1d240*/  @!P0 LEA.HI.X R3, R27, R4.reuse, R28, 0x2, P6 ;  /* 0x000000041b038211 */ /* 0x080fe400030f141c */
[----:B------:R-:W-:Y:S01]  /*1d250*/  @!P1 LEA.HI.X R9, R29, R4, R30, 0x2, P3 ;  /* 0x000000041d099211 */ /* 0x000fe200018f141e */
[----:B------:R-:W-:Y:S01]  /*1d260*/  @!P2 ST.E.64 [R10.64], R104 ;  /* 0x000000680a00a985 */ /* 0x000fe2000c101b0a */
[----:B------:R-:W-:-:S03]  /*1d270*/  ISETP.GE.AND P3, PT, R23, c[0x0][0x3c8], PT ;  /* 0x0000f20017007a0c */ /* 0x000fc60003f66270 */
[----:B------:R1:W-:Y:S04]  /*1d280*/  @!P1 ST.E.64 [R8.64], R108 ;  /* 0x0000006c08009985 */ /* 0x0003e8000c101b0a */
[----:B------:R2:W-:Y:S01]  /*1d290*/  @!P0 ST.E.64 [R2.64], R112 ;  /* 0x0000007002008985 */ /* 0x0005e2000c101b0a */
[----:B-1----:R-:W-:Y:S02]  /*1d2a0*/  @!P5 LEA R8, P0, R25, R0, 0x2 ;  /* 0x000000001908d211 */ /* 0x002fe400078010ff */
[----:B--2---:R-:W-:-:S13]  /*1d2b0*/  ISETP.GE.AND P4, PT, R14, c[0x0][0x3c8], PT ;  /* 0x0000f2000e007a0c */ /* 0x004fda0003f86270 */
[----:B------:R-:W-:Y:S02]  /*1d2c0*/  @!P4 LEA R2, P6, R14, R0, 0x2 ;  /* 0x000000000e02c211 */ /* 0x000fe400078c10ff */
[----:B------:R-:W-:Y:S02]  /*1d2d0*/  ISETP.GE.AND P2, PT, R21, c[0x0][0x3c8], PT ;  /* 0x0000f20015007a0c */ /* 0x000fe40003f46270 */
[----:B---3--:R-:W-:Y:S02]  /*1d2e0*/  ISETP.GE.AND P1, PT, R19, c[0x0][0x3c8], PT ;  /* 0x0000f20013007a0c */ /* 0x008fe40003f26270 */
[----:B-----5:R-:W-:-:S05]  /*1d2f0*/  @!P5 LEA.HI.X R9, R25, R4, R26, 0x2, P0 ;  /* 0x000000041909d211 */ /* 0x020fca00000f141a */
[----:B------:R-:W-:Y:S01]  /*1d300*/  @!P5 ST.E.64 [R8.64], R116 ;  /* 0x000000740800d985 */ /* 0x000fe2000c101b0a */
[----:B----4-:R-:W-:Y:S02]  /*1d310*/  @!P4 LEA.HI.X R3, R14, R4, R15, 0x2, P6 ;  /* 0x000000040e03c211 */ /* 0x010fe400030f140f */
[-C--:B------:R-:W-:Y:S02]  /*1d320*/  @!P3 LEA R14, P5, R23, R0.reuse, 0x2 ;  /* 0x00000000170eb211 */ /* 0x080fe400078a10ff */
[----:B------:R-:W-:Y:S01]  /*1d330*/  ISETP.GE.AND P0, PT, R13, c[0x0][0x3c8], PT ;  /* 0x0000f2000d007a0c */ /* 0x000fe20003f06270 */
[----:B------:R1:W-:Y:S01]  /*1d340*/  @!P4 ST.E.64 [R2.64], R120 ;  /* 0x000000780200c985 */ /* 0x0003e2000c101b0a */
[----:B------:R-:W-:-:S04]  /*1d350*/  @!P2 LEA R10, P6, R21, R0, 0x2 ;  /* 0x00000000150aa211 */ /* 0x000fc800078c10ff */
[----:B------:R-:W-:-:S05]  /*1d360*/  @!P2 LEA.HI.X R11, R21, R4, R22, 0x2, P6 ;  /* 0x00000004150ba211 */ /* 0x000fca00030f1416 */
[----:B-1----:R-:W-:-:S04]  /*1d370*/  P2R R2, PR, RZ, 0x20 ;  /* 0x00000020ff027803 */ /* 0x002fc80000000000 */
[----:B------:R-:W-:Y:S02]  /*1d380*/  ISETP.NE.AND P4, PT, R2, RZ, PT ;  /* 0x000000ff0200720c */ /* 0x000fe40003f85270 */
[----:B------:R-:W-:Y:S02]  /*1d390*/  @!P1 LEA R8, P5, R19, R0, 0x2 ;  /* 0x0000000013089211 */ /* 0x000fe400078a10ff */
[----:B------:R-:W-:Y:S02]  /*1d3a0*/  @!P3 LEA.HI.X R15, R23, R4, R24, 0x2, P4 ;  /* 0x00000004170fb211 */ /* 0x000fe400020f1418 */
[----:B------:R-:W-:Y:S02]  /*1d3b0*/  @!P0 LEA R2, P4, R13, R0, 0x2 ;  /* 0x000000000d028211 */ /* 0x000fe400078810ff */
[-C--:B------:R-:W-:Y:S02]  /*1d3c0*/  @!P1 LEA.HI.X R9, R19, R4.reuse, R20, 0x2, P5 ;  /* 0x0000000413099211 */ /* 0x080fe400028f1414 */
[----:B------:R-:W-:Y:S01]  /*1d3d0*/  @!P0 LEA.HI.X R3, R13, R4, R18, 0x2, P4 ;  /* 0x000000040d038211 */ /* 0x000fe200020f1412 */
[----:B------:R1:W-:Y:S04]  /*1d3e0*/  @!P3 ST.E.64 [R14.64], R124 ;  /* 0x0000007c0e00b985 */ /* 0x0003e8000c101b0a */
[----:B------:R1:W-:Y:S04]  /*1d3f0*/  @!P2 ST.E.64 [R10.64], R128 ;  /* 0x000000800a00a985 */ /* 0x0003e8000c101b0a */
[----:B------:R1:W-:Y:S04]  /*1d400*/  @!P1 ST.E.64 [R8.64], R132 ;  /* 0x0000008408009985 */ /* 0x0003e8000c101b0a */
[----:B------:R1:W-:Y:S02]  /*1d410*/  @!P0 ST.E.64 [R2.64], R136 ;  /* 0x0000008802008985 */ /* 0x0003e4000c101b0a */
.L_x_2473:
[----:B------:R-:W-:Y:S05]  /*1d420*/  BSYNC B0 ;  /* 0x0000000000007941 */ /* 0x000fea0003800000 */
.L_x_2472:
[----:B------:R-:W-:Y:S05]  /*1d430*/  BRA.DIV ~URZ, `(.L_x_2474) ;  /* 0x00004ce27f007947 */ /* 0x000fea000b800000 */
[----:B--2---:R2:W1:Y:S04]  /*1d440*/  SHFL.IDX PT, R4, R5, 0x1, 0x1c1f ;  /* 0x003c1f0005047f89 */ /* 0x00446800000e0000 */
[----:B----4-:R2:W4:Y:S02]  /*1d450*/  SHFL.IDX PT, R0, R6, 0x1, 0x1c1f ;  /* 0x003c1f0006007f89 */ /* 0x01052400000e0000 */
.L_x_2568:
[----:B------:R-:W-:-:S13]  /*1d460*/  ISETP.GE.AND P0, PT, R16, R17, PT ;  /* 0x000000111000720c */ /* 0x000fda0003f06270 */
[----:B------:R-:W-:Y:S05]  /*1d470*/  @P0 BRA `(.L_x_2469) ;  /* 0x00001a5000000947 */ /* 0x000fea0003800000 */
[----:B-1----:R-:W5:Y:S04]  /*1d480*/  LDL R8, [R1+0x158] ;  /* 0x0001580001087983 */ /* 0x002f680000100800 */
[----:B--23--:R-:W2:Y:S04]  /*1d490*/  LDL R6, [R1+0x154] ;  /* 0x0001540001067983 */ /* 0x00cea80000100800 */
[----:B------:R-:W3:Y:S04]  /*1d4a0*/  LDL R23, [R1+0x150] ;  /* 0x0001500001177983 */ /* 0x000ee80000100800 */
        /* <DEDUP_REMOVED lines=25> */
[C---:B------:R-:W-:Y:S02]  /*1d640*/  @!P2 LEA R10, P3, R6.reuse, R0, 0x2 ;  /* 0x00000000060aa211 */ /* 0x040fe400078610ff */
        /* <DEDUP_REMOVED lines=181> */
.L_x_2454:
[----:B------:R-:W2:Y:S01]  /*1e1a0*/  LDL R8, [R1+0xac] ;  /* 0x0000ac0001087983 */ /* 0x000ea20000100800 */
[----:B------:R-:W-:Y:S02]  /*1e1b0*/  ISETP.NE.U32.AND P0, PT, RZ, c[0x0][0x508], PT ;  /* 0x00014200ff007a0c */ /* 0x000fe40003f05070 */
[----:B------:R-:W-:Y:S01]  /*1e1c0*/  ISETP.NE.U32.AND P2, PT, RZ, c[0x0][0x500], PT ;  /* 0x00014000ff007a0c */ /* 0x000fe20003f45070 */
[----:B------:R-:W4:Y:S01]  /*1e1d0*/  LDL.LU R6, [R1+0xb0] ;  /* 0x0000b00001067983 */ /* 0x000f220000300800 */
[----:B------:R-:W-:Y:S02]  /*1e1e0*/  ISETP.NE.AND.EX P0, PT, RZ, c[0x0][0x50c], PT, P0 ;  /* 0x00014300ff007a0c */ /* 0x000fe40003f05300 */
[----:B------:R-:W-:Y:S01]  /*1e1f0*/  ISETP.NE.AND.EX P2, PT, RZ, c[0x0][0x504], PT, P2 ;  /* 0x00014100ff007a0c */ /* 0x000fe20003f45320 */
[----:B------:R-:W-:Y:S02]  /*1e200*/  IMAD.MOV.U32 R4, RZ, RZ, 0x4 ;  /* 0x00000004ff047424 */ /* 0x000fe400078e00ff */
[----:B------:R-:W-:-:S02]  /*1e210*/  IMAD.MOV.U32 R21, RZ, RZ, c[0x0][0x388] ;  /* 0x0000e200ff157624 */ /* 0x000fc400078e00ff */
[----:B------:R-:W-:Y:S02]  /*1e220*/  IMAD.MOV.U32 R0, RZ, RZ, RZ ;  /* 0x000000ffff007224 */ /* 0x000fe400078e00ff */
[----:B--2---:R-:W-:-:S04]  /*1e230*/  IMAD.WIDE R2, R8, R4, c[0x0][0x500] ;  /* 0x0001400008027625 */ /* 0x004fc800078e0204 */
[----:B------:R-:W-:Y:S02]  /*1e240*/  @P0 IMAD.WIDE R4, R8, R4, c[0x0][0x508] ;  /* 0x0001420008040625 */ /* 0x000fe400078e0204 */
[----:B------:R2:W5:Y:S04]  /*1e250*/  @P2 LDG.E R0, [R2.64] ;  /* 0x0000000a02002981 */ /* 0x000568000c1e1900 */
[----:B------:R2:W5:Y:S01]  /*1e260*/  @P0 LDG.E R21, [R4.64] ;  /* 0x0000000a04150981 */ /* 0x000562000c1e1900 */
[----:B----4-:R-:W-:-:S04]  /*1e270*/  ISETP.NE.AND P1, PT, R6, RZ, PT ;  /* 0x000000ff0600720c */ /* 0x010fc80003f25270 */
[----:B------:R-:W-:Y:S01]  /*1e280*/  SEL R22, R6, c[0x0][0x3d4], P1 ;  /* 0x0000f50006167a07 */ /* 0x000fe20000800000 */
[----:B------:R-:W-:Y:S05]  /*1e290*/  @P0 BRA `(.L_x_2475) ;  /* 0x0000004000000947 */ /* 0x000fea0003800000 */
[----:B------:R-:W-:Y:S05]  /*1e2a0*/  @!P2 BRA `(.L_x_2475) ;  /* 0x000000300000a947 */ /* 0x000fea0003800000 */
[----:B--2---:R2:W4:Y:S04]  /*1e2b0*/  LDG.E R4, [R2.64] ;  /* 0x0000000a02047981 */ /* 0x004528000c1e1900 */
[----:B--2---:R-:W4:Y:S02]  /*1e2c0*/  LDG.E R2, [R2.64+0x4] ;  /* 0x0000040a02027981 */ /* 0x004f24000c1e1900 */
[----:B----45:R-:W-:Y:S02]  /*1e2d0*/  IADD3 R21, -R4, R2, RZ ;  /* 0x0000000204157210 */ /* 0x030fe40007ffe1ff */
.L_x_2475:
[----:B--2---:R-:W2:Y:S01]  /*1e2e0*/  LDL.LU R3, [R1+0xa8] ;  /* 0x0000a80001037983 */ /* 0x004ea20000300800 */
[----:B------:R-:W-:Y:S01]  /*1e2f0*/  SHF.R.S32.HI R2, RZ, 0x1f, R8 ;  /* 0x0000001fff027819 */ /* 0x000fe20000011408 */
[----:B------:R-:W-:Y:S01]  /*1e300*/  BSSY B0, `(.L_x_2476) ;  /* 0x0000039000007945 */ /* 0x000fe20003800000 */
[----:B-----5:R-:W-:Y:S01]  /*1e310*/  SHF.R.S32.HI R20, RZ, 0x1f, R0 ;  /* 0x0000001fff147819 */ /* 0x020fe20000011400 */
[----:B------:R-:W4:Y:S01]  /*1e320*/  S2R R4, SR_TID.X ;  /* 0x0000000000047919 */ /* 0x000f220000002100 */
[----:B------:R-:W-:-:S02]  /*1e330*/  SEL R13, R8, RZ, !P2 ;  /* 0x000000ff080d7207 */ /* 0x000fc40005000000 */
[----:B------:R-:W-:Y:S02]  /*1e340*/  SEL R23, R2, RZ, !P2 ;  /* 0x000000ff02177207 */ /* 0x000fe40005000000 */
[----:B----4-:R-:W-:Y:S02]  /*1e350*/  ISETP.GT.AND P0, PT, R4, 0x7f, PT ;  /* 0x0000007f0400780c */ /* 0x010fe40003f04270 */
        /* <DEDUP_REMOVED lines=11> */
[----:B------:R4:W5:Y:S08]  /*1e410*/  LDC.64 R10, c[0x0][R2+0x170] ;  /* 0x00005c00020a7b82 */ /* 0x0009700000000a00 */
[----:B------:R4:W1:Y:S08]  /*1e420*/  LDC.64 R8, c[0x0][R2+0x168] ;  /* 0x00005a0002087b82 */ /* 0x0008700000000a00 */
[----:B------:R4:W3:Y:S08]  /*1e430*/  LDC.64 R16, c[0x0][R2+0x178] ;  /* 0x00005e0002107b82 */ /* 0x0008f00000000a00 */
[----:B------:R4:W2:Y:S02]  /*1e440*/  LDC.64 R14, c[0x0][R2+0x160] ;  /* 0x00005800020e7b82 */ /* 0x0008a40000000a00 */
[----:B----4-:R-:W-:-:S02]  /*1e450*/  IMAD.MOV.U32 R2, RZ, RZ, c[0x0][0x4e8] ;  /* 0x00013a00ff027624 */ /* 0x010fc400078e00ff */
[-C--:B-----5:R-:W-:Y:S02]  /*1e460*/  IMAD R3, R11, R13.reuse, RZ ;  /* 0x0000000d0b037224 */ /* 0x0a0fe400078e02ff */
[----:B------:R-:W-:Y:S01]  /*1e470*/  IMAD.WIDE.U32 R4, R10, R13, RZ ;  /* 0x0000000d0a047225 */ /* 0x000fe200078e00ff */
[----:B------:R-:W-:Y:S02]  /*1e480*/  ISETP.NE.AND P0, PT, R2, 0x1, PT ;  /* 0x000000010200780c */ /* 0x000fe40003f05270 */
[----:B------:R-:W-:Y:S01]  /*1e490*/  MOV R2, R18 ;  /* 0x0000001200027202 */ /* 0x000fe20000000f00 */
[----:B------:R-:W-:Y:S02]  /*1e4a0*/  IMAD R10, R10, R23, R3 ;  /* 0x000000170a0a7224 */ /* 0x000fe400078e0203 */
[-C--:B-1----:R-:W-:Y:S02]  /*1e4b0*/  IMAD R11, R9, R6.reuse, RZ ;  /* 0x00000006090b7224 */ /* 0x082fe400078e02ff */
[----:B------:R-:W-:-:S04]  /*1e4c0*/  IMAD.WIDE.U32 R8, R8, R6, RZ ;  /* 0x0000000608087225 */ /* 0x000fc800078e00ff */
[----:B------:R-:W-:Y:S01]  /*1e4d0*/  IMAD.IADD R11, R9, 0x1, R11 ;  /* 0x00000001090b7824 */ /* 0x000fe200078e020b */
[----:B------:R-:W-:Y:S01]  /*1e4e0*/  IADD3 R9, R5, R10, RZ ;  /* 0x0000000a05097210 */ /* 0x000fe20007ffe0ff */
[----:B------:R-:W-:-:S05]  /*1e4f0*/  @P0 IMAD.HI.U32 R19, R18, c[0x0][0x4ec], RZ ;  /* 0x00013b0012130a27 */ /* 0x000fca00078e00ff */
[----:B------:R-:W-:Y:S02]  /*1e500*/  @P0 SHF.R.U32.HI R2, RZ, c[0x0][0x4f0], R19 ;  /* 0x00013c00ff020a19 */ /* 0x000fe40000011613 */
[----:B------:R-:W-:-:S03]  /*1e510*/  IADD3 R19, P1, P0, R4, R8, R0 ;  /* 0x0000000804137210 */ /* 0x000fc6000783e000 */
[----:B------:R-:W-:Y:S01]  /*1e520*/  IMAD.MOV R8, RZ, RZ, -R2 ;  /* 0x000000ffff087224 */ /* 0x000fe200078e0a02 */
[----:B------:R-:W-:Y:S02]  /*1e530*/  IADD3.X R11, R9, R11, R20, P1, P0 ;  /* 0x0000000b090b7210 */ /* 0x000fe40000fe0414 */
[----:B--2---:R-:W-:-:S05]  /*1e540*/  SEL R3, R24, RZ, P2 ;  /* 0x000000ff18037207 */ /* 0x004fca0001000000 */
[-C--:B---3--:R-:W-:Y:S02]  /*1e550*/  IMAD R10, R17, R3.reuse, RZ ;  /* 0x00000003110a7224 */ /* 0x088fe400078e02ff */
[----:B------:R-:W-:-:S04]  /*1e560*/  IMAD.WIDE.U32 R4, R16, R3, RZ ;  /* 0x0000000310047225 */ /* 0x000fc800078e00ff */
[----:B------:R-:W-:Y:S01]  /*1e570*/  IMAD R3, R8, c[0x0][0x4e8], R18 ;  /* 0x00013a0008037a24 */ /* 0x000fe200078e0212 */
[----:B------:R-:W-:Y:S02]  /*1e580*/  IADD3 R9, R5, R10, RZ ;  /* 0x0000000a05097210 */ /* 0x000fe40007ffe0ff */
[----:B------:R-:W-:Y:S02]  /*1e590*/  IADD3 R4, P1, P0, R2, R19, R4 ;  /* 0x0000001302047210 */ /* 0x000fe4000783e004 */
[----:B------:R-:W-:Y:S01]  /*1e5a0*/  SHF.R.S32.HI R5, RZ, 0x1f, R2 ;  /* 0x0000001fff057819 */ /* 0x000fe20000011402 */
[----:B------:R-:W-:Y:S01]  /*1e5b0*/  IMAD R2, R15, R3, RZ ;  /* 0x000000030f027224 */ /* 0x000fe200078e02ff */
[----:B------:R-:W-:Y:S02]  /*1e5c0*/  SHF.R.S32.HI R8, RZ, 0x1f, R3 ;  /* 0x0000001fff087819 */ /* 0x000fe40000011403 */
[----:B------:R-:W-:Y:S01]  /*1e5d0*/  IADD3.X R5, R5, R11, R9, P1, P0 ;  /* 0x0000000b05057210 */ /* 0x000fe20000fe0409 */
[----:B------:R-:W-:-:S02]  /*1e5e0*/  IMAD.MOV.U32 R9, RZ, RZ, c[0x0][0x4a8] ;  /* 0x00012a00ff097624 */ /* 0x000fc400078e00ff */
        /* <DEDUP_REMOVED lines=10> */
.L_x_2477:
[----:B------:R-:W-:Y:S05]  /*1e690*/  BSYNC B0 ;  /* 0x0000000000007941 */ /* 0x000fea0003800000 */
.L_x_2476:
[----:B------:R-:W-:-:S13]  /*1e6a0*/  ISETP.GT.AND P0, PT, R22, 0x1, PT ;  /* 0x000000011600780c */ /* 0x000fda0003f04270 */
[----:B------:R-:W-:Y:S05]  /*1e6b0*/  @P0 BRA `(.L_x_2469) ;  /* 0x0000081000000947 */ /* 0x000fea0003800000 */
[----:B------:R-:W2:Y:S01]  /*1e6c0*/  LDL.LU R9, [R1+0xa0] ;  /* 0x0000a00001097983 */ /* 0x000ea20000300800 */
[----:B-1----:R-:W-:Y:S01]  /*1e6d0*/  MOV R2, c[0x0][0x4e8] ;  /* 0x00013a0000027a02 */ /* 0x002fe20000000f00 */
[----:B------:R-:W-:Y:S02]  /*1e6e0*/  IMAD R4, R20, c[0x0][0x3a0], RZ ;  /* 0x0000e80014047a24 */ /* 0x000fe400078e02ff */
[----:B------:R-:W-:Y:S01]  /*1e6f0*/  IMAD R5, R23, c[0x0][0x3f0], RZ ;  /* 0x0000fc0017057a24 */ /* 0x000fe200078e02ff */
[----:B------:R-:W-:Y:S01]  /*1e700*/  ISETP.NE.AND P0, PT, R2, 0x1, PT ;  /* 0x000000010200780c */ /* 0x000fe20003f05270 */
[----:B------:R-:W-:-:S04]  /*1e710*/  IMAD.WIDE.U32 R2, R0, c[0x0][0x3a0], RZ ;  /* 0x0000e80000027a25 */ /* 0x000fc800078e00ff */
[----:B------:R-:W-:Y:S01]  /*1e720*/  IMAD R0, R0, c[0x0][0x3a4], R4 ;  /* 0x0000e90000007a24 */ /* 0x000fe200078e0204 */
[----:B------:R-:W-:-:S04]  /*1e730*/  LEA R4, R146, R145, 0x5 ;  /* 0x0000009192047211 */ /* 0x000fc800078e28ff */
[----:B------:R-:W-:-:S05]  /*1e740*/  IADD3 R3, R3, R0, RZ ;  /* 0x0000000003037210 */ /* 0x000fca0007ffe0ff */
[----:B------:R-:W-:-:S04]  /*1e750*/  IMAD.WIDE.U32 R2, R6, c[0x0][0x3e8], R2 ;  /* 0x0000fa0006027a25 */ /* 0x000fc800078e0002 */
[----:B------:R-:W-:-:S04]  /*1e760*/  IMAD R3, R6, c[0x0][0x3ec], R3 ;  /* 0x0000fb0006037a24 */ /* 0x000fc800078e0203 */
[----:B------:R-:W-:Y:S01]  /*1e770*/  IMAD.WIDE.U32 R2, R13, c[0x0][0x3f0], R2 ;  /* 0x0000fc000d027a25 */ /* 0x000fe200078e0002 */
[----:B--2---:R-:W-:-:S04]  /*1e780*/  IADD3 R4, R9, R4, RZ ;  /* 0x0000000409047210 */ /* 0x004fc80007ffe0ff */
[----:B------:R-:W-:Y:S01]  /*1e790*/  MOV R0, R4 ;  /* 0x0000000400007202 */ /* 0x000fe20000000f00 */
[----:B------:R-:W-:-:S05]  /*1e7a0*/  @P0 IMAD.HI.U32 R8, R4, c[0x0][0x4ec], RZ ;  /* 0x00013b0004080a27 */ /* 0x000fca00078e00ff */
[----:B------:R-:W-:Y:S01]  /*1e7b0*/  @P0 SHF.R.U32.HI R0, RZ, c[0x0][0x4f0], R8 ;  /* 0x00013c00ff000a19 */ /* 0x000fe20000011608 */
[----:B------:R-:W-:Y:S01]  /*1e7c0*/  IMAD R8, R13, c[0x0][0x3f4], R5 ;  /* 0x0000fd000d087a24 */ /* 0x000fe200078e0205 */
[----:B------:R-:W-:Y:S02]  /*1e7d0*/  IADD3 R13, R145, R9, RZ ;  /* 0x00000009910d7210 */ /* 0x000fe40007ffe0ff */
[----:B------:R-:W-:Y:S02]  /*1e7e0*/  SHF.R.S32.HI R6, RZ, 0x1f, R0 ;  /* 0x0000001fff067819 */ /* 0x000fe40000011400 */
[----:B------:R-:W-:Y:S02]  /*1e7f0*/  IADD3 R5, -R0, RZ, RZ ;  /* 0x000000ff00057210 */ /* 0x000fe40007ffe1ff */
[----:B------:R-:W-:Y:S01]  /*1e800*/  IADD3 R3, R3, R8, RZ ;  /* 0x0000000803037210 */ /* 0x000fe20007ffe0ff */
[----:B------:R-:W-:Y:S02]  /*1e810*/  IMAD R6, R6, c[0x0][0x3e0], RZ ;  /* 0x0000f80006067a24 */ /* 0x000fe400078e02ff */
[----:B------:R-:W-:-:S02]  /*1e820*/  IMAD R4, R5, c[0x0][0x4e8], R4 ;  /* 0x00013a0005047a24 */ /* 0x000fc400078e0204 */
        /* <DEDUP_REMOVED lines=12> */
.L_x_2569:
[----:B------:R-:W-:Y:S05]  /*1e8f0*/  BRA.DIV ~URZ, `(.L_x_2479) ;  /* 0x000039627f007947 */ /* 0x000fea000b800000 */
[----:B------:R4:W1:Y:S02]  /*1e900*/  SHFL.IDX PT, R0, R16, RZ, 0x181f ;  /* 0x00181fff10007589 */ /* 0x00086400000e0000 */
.L_x_2570:
        /* <DEDUP_REMOVED lines=20> */
.L_x_2481:
[----:B------:R-:W-:Y:S05]  /*1ea50*/  BSYNC B0 ;  /* 0x0000000000007941 */ /* 0x000fea0003800000 */
.L_x_2480:
[----:B------:R-:W-:Y:S05]  /*1ea60*/  BRA.DIV ~URZ, `(.L_x_2482) ;  /* 0x000038627f007947 */ /* 0x000fea000b800000 */
[----:B--2---:R2:W3:Y:S04]  /*1ea70*/  SHFL.IDX PT, R4, R5, 0x1, 0x181f ;  /* 0x00381f0005047f89 */ /* 0x0044e800000e0000 */
[----:B-1----:R2:W1:Y:S02]  /*1ea80*/  SHFL.IDX PT, R0, R16, 0x1, 0x181f ;  /* 0x00381f0010007f89 */ /* 0x00246400000e0000 */
.L_x_2571:
        /* <DEDUP_REMOVED lines=20> */
.L_x_2484:
[----:B------:R-:W-:Y:S05]  /*1ebd0*/  BSYNC B0 ;  /* 0x0000000000007941 */ /* 0x000fea0003800000 */
.L_x_2483:
[----:B------:R-:W-:Y:S05]  /*1ebe0*/  BRA.DIV ~URZ, `(.L_x_2485) ;  /* 0x000037b27f007947 */ /* 0x000fea000b800000 */
[----:B---3--:R3:W2:Y:S02]  /*1ebf0*/  SHFL.IDX PT, R4, R5, 0x2, 0x181f ;  /* 0x00581f0005047f89 */ /* 0x0086a400000e0000 */
.L_x_2572:
[----:B------:R-:W-:Y:S05]  /*1ec00*/  BRA.DIV ~URZ, `(.L_x_2486) ;  /* 0x000038027f007947 */ /* 0x000fea000b800000 */
[----:B-1----:R1:W3:Y:S02]  /*1ec10*/  SHFL.IDX PT, R0, R16, 0x2, 0x181f ;  /* 0x00581f0010007f89 */ /* 0x0022e400000e0000 */
.L_x_2573:
        /* <DEDUP_REMOVED lines=8> */
[-C--:B---3--:R-:W-:Y:S02]  /*1eca0*/  @!P3 LEA R14, P4, R140, R0.reuse, 0x1 ;  /* 0x000000008c0eb211 */ /* 0x088fe400078808ff */
        /* <DEDUP_REMOVED lines=11> */
.L_x_2488:
[----:B------:R-:W-:Y:S05]  /*1ed60*/  BSYNC B0 ;  /* 0x0000000000007941 */ /* 0x000fea0003800000 */
.L_x_2487:
[----:B------:R-:W-:Y:S05]  /*1ed70*/  BRA.DIV ~URZ, `(.L_x_2489) ;  /* 0x000037027f007947 */ /* 0x000fea000b800000 */
[----:B--2---:R2:W1:Y:S04]  /*1ed80*/  SHFL.IDX PT, R4, R5, 0x3, 0x181f ;  /* 0x00781f0005047f89 */ /* 0x00446800000e0000 */
[----:B---3--:R2:W3:Y:S02]  /*1ed90*/  SHFL.IDX PT, R0, R16, 0x3, 0x181f ;  /* 0x00781f0010007f89 */ /* 0x0084e400000e0000 */
.L_x_2574:
[----:B------:R-:W-:-:S04]  /*1eda0*/  IADD3 R13, R13, 0x60, RZ ;  /* 0x000000600d0d7810 */ /* 0x000fc80007ffe0ff */
        /* <DEDUP_REMOVED lines=18> */
.L_x_2469:
[----:B------:R-:W-:Y:S05]  /*1eed0*/  BSYNC B1 ;  /* 0x0000000000017941 */ /* 0x000fea0003800000 */
.L_x_2453:
[----:B-1----:R1:W5:Y:S01]  /*1eee0*/  LDL R11, [R1+0xac] ;  /* 0x0000ac00010b7983 */ /* 0x0023620000100800 */
[----:B------:R-:W-:-:S13]  /*1eef0*/  ISETP.NE.AND P0, PT, RZ, UR8, PT ;  /* 0x00000008ff007c0c */ /* 0x000fda000bf05270 */
[----:B------:R-:W-:Y:S01]  /*1ef00*/  @P0 WARPSYNC 0xffffffff ;  /* 0xffffffff00000948 */ /* 0x000fe20003800000 */
[----:B------:R-:W-:Y:S06]  /*1ef10*/  @P0 BAR.SYNC.DEFER_BLOCKING 0x5, 0x100 ;  /* 0x0144000000000b1d */ /* 0x000fec0000010000 */
[----:B-----5:R-:W5:Y:S02]  /*1ef20*/  @P0 LDS.128 R8, [0x20080] ;  /* 0x02008000ff080984 */ /* 0x020f640000000c00 */
[----:B-----5:R-:W-:Y:S01]  /*1ef30*/  IMAD.MOV.U32 R2, RZ, RZ, R8 ;  /* 0x000000ffff027224 */ /* 0x020fe200078e0008 */
[----:B---34-:R-:W-:Y:S01]  /*1ef40*/  MOV R0, R9 ;  /* 0x0000000900007202 */ /* 0x018fe20000000f00 */
[----:B------:R1:W-:Y:S04]  /*1ef50*/  @P0 STL.64 [R1+0xa8], R10 ;  /* 0x0000a80a01000387 */ /* 0x0003e80000100a00 */
[----:B------:R1:W-:Y:S04]  /*1ef60*/  @P0 STL [R1+0x15c], R0 ;  /* 0x00015c0001000387 */ /* 0x0003e80000100800 */
[----:B------:R1:W-:Y:S04]  /*1ef70*/  @P0 STL [R1+0xd4], R2 ;  /* 0x0000d40201000387 */ /* 0x0003e80000100800 */
[----:B------:R-:W-:Y:S06]  /*1ef80*/  @P0 BAR.ARV 0x4, 0x100 ;  /* 0x0104000000000b1d */ /* 0x000fec0000002000 */
[----:B------:R-:W-:Y:S05]  /*1ef90*/  @P0 BRA `(.L_x_2490) ;  /* 0x0000106000000947 */ /* 0x000fea0003800000 */
[----:B-1----:R-:W1:Y:S01]  /*1efa0*/  S2R R0, SR_TID.X ;  /* 0x0000000000007919 */ /* 0x002e620000002100 */
[----:B------:R-:W-:Y:S01]  /*1efb0*/  IMAD.MOV.U32 R8, RZ, RZ, RZ ;  /* 0x000000ffff087224 */ /* 0x000fe200078e00ff */
[----:B-1----:R-:W-:-:S04]  /*1efc0*/  LOP3.LUT R14, R0, 0x1f, RZ, 0xc0, !PT ;  /* 0x0000001f000e7812 */ /* 0x002fc800078ec0ff */
[----:B------:R-:W-:Y:S01]  /*1efd0*/  ISETP.NE.AND P6, PT, R14, 0x1f, PT ;  /* 0x0000001f0e00780c */ /* 0x000fe20003fc5270 */
[----:B------:R-:W-:Y:S10]  /*1efe0*/  BRA.DIV ~URZ, `(.L_x_2491) ;  /* 0x000035627f007947 */ /* 0x000ff4000b800000 */
[----:B------:R1:W3:Y:S02]  /*1eff0*/  SHFL.IDX PT, R10, R147, RZ, 0x1f ;  /* 0x00001fff930a7589 */ /* 0x0002e400000e0000 */
.L_x_2575:
[----:B------:R-:W-:Y:S05]  /*1f000*/  BRA.DIV ~URZ, `(.L_x_2492) ;  /* 0x000035b27f007947 */ /* 0x000fea000b800000 */
[----:B------:R4:W1:Y:S02]  /*1f010*/  SHFL.IDX PT, R9, R147, 0x1, 0x1f ;  /* 0x00201f0093097f89 */ /* 0x00086400000e0000 */
.L_x_2576:
[----:B------:R-:W5:Y:S01]  /*1f020*/  LDL R0, [R1+0xac] ;  /* 0x0000ac0001007983 */ /* 0x000f620000100800 */
[----:B--2---:R-:W-:Y:S02]  /*1f030*/  IMAD.MOV.U32 R6, RZ, RZ, RZ ;  /* 0x000000ffff067224 */ /* 0x004fe400078e00ff */
[----:B-----5:R-:W-:-:S05]  /*1f040*/  IMAD.IADD R0, R0, 0x1, R14 ;  /* 0x0000000100007824 */ /* 0x020fca00078e020e */
[----:B------:R-:W-:-:S13]  /*1f050*/  ISETP.GE.OR P0, PT, R0, c[0x0][0x53c], !P6 ;  /* 0x00014f0000007a0c */ /* 0x000fda0007706670 */
[----:B------:R-:W-:Y:S01]  /*1f060*/  @!P0 MOV R2, 0x4 ;  /* 0x0000000400028802 */ /* 0x000fe20000000f00 */
[----:B------:R-:W-:-:S04]  /*1f070*/  @!P0 IMAD.MOV.U32 R4, RZ, RZ, 0x4 ;  /* 0x00000004ff048424 */ /* 0x000fc800078e00ff */
        /* <DEDUP_REMOVED lines=12> */
[----:B------:R2:W4:Y:S02]  /*1f140*/  SHFL.UP PT, R4, R0, 0x1, RZ ;  /* 0x0420000000047989 */ /* 0x00052400000e00ff */
.L_x_2577:
[----:B----4-:R-:W-:-:S04]  /*1f150*/  SEL R4, R4, RZ, P5 ;  /* 0x000000ff04047207 */ /* 0x010fc80002800000 */
[----:B--2---:R-:W-:Y:S01]  /*1f160*/  IADD3 R0, R0, R4, RZ ;  /* 0x0000000400007210 */ /* 0x004fe20007ffe0ff */
[----:B------:R-:W-:Y:S05]  /*1f170*/  BRA.DIV ~URZ, `(.L_x_2494) ;  /* 0x000034f27f007947 */ /* 0x000fea000b800000 */
        /* <DEDUP_REMOVED lines=12> */
[----:B------:R2:W4:Y:S02]  /*1f240*/  SHFL.IDX PT, R0, R4, 0x1f, 0x1f ;  /* 0x03e01f0004007f89 */ /* 0x00052400000e0000 */
.L_x_2578:
[----:B----4-:R-:W-:Y:S01]  /*1f250*/  IMAD R0, R0, c[0x0][0x538], RZ ;  /* 0x00014e0000007a24 */ /* 0x010fe200078e02ff */
[----:B------:R-:W-:Y:S04]  /*1f260*/  BSSY B1, `(.L_x_2495) ;  /* 0x00000cc000017945 */ /* 0x000fe80003800000 */
[----:B-1----:R-:W-:-:S04]  /*1f270*/  IADD3 R9, R0, R9, RZ ;  /* 0x0000000900097210 */ /* 0x002fc80007ffe0ff */
[----:B---3--:R-:W-:-:S13]  /*1f280*/  ISETP.GT.AND P0, PT, R9, R10, PT ;  /* 0x0000000a0900720c */ /* 0x008fda0003f04270 */
[----:B------:R-:W-:Y:S05]  /*1f290*/  @P0 BRA `(.L_x_2496) ;  /* 0x0000026000000947 */ /* 0x000fea0003800000 */
.L_x_2500:
[----:B------:R-:W3:Y:S02]  /*1f2a0*/  LDL.LU R0, [R1+0xac] ;  /* 0x0000ac0001007983 */ /* 0x000ee40000300800 */
[----:B---3--:R-:W-:-:S04]  /*1f2b0*/  IADD3 R0, R0, 0x1f, RZ ;  /* 0x0000001f00007810 */ /* 0x008fc80007ffe0ff */
[----:B------:R-:W-:-:S13]  /*1f2c0*/  ISETP.GE.AND P0, PT, R0, c[0x0][0x53c], PT ;  /* 0x00014f0000007a0c */ /* 0x000fda0003f06270 */
[----:B------:R-:W-:Y:S05]  /*1f2d0*/  @P0 BRA `(.L_x_2497) ;  /* 0x00000bf000000947 */ /* 0x000fea0003800000 */
[----:B------:R1:W-:Y:S01]  /*1f2e0*/  STL [R1+0xac], R0 ;  /* 0x0000ac0001007387 */ /* 0x0003e20000100800 */
[----:B------:R-:W-:Y:S02]  /*1f2f0*/  MOV R6, RZ ;  /* 0x000000ff00067202 */ /* 0x000fe40000000f00 */
[----:B------:R-:W-:Y:S02]  /*1f300*/  MOV R8, RZ ;  /* 0x000000ff00087202 */ /* 0x000fe40000000f00 */
[----:B-1----:R-:W-:-:S04]  /*1f310*/  IADD3 R0, R0, R14, RZ ;  /* 0x0000000e00007210 */ /* 0x002fc80007ffe0ff */
[----:B------:R-:W-:-:S13]  /*1f320*/  ISETP.GE.OR P0, PT, R0, c[0x0][0x53c], !P6 ;  /* 0x00014f0000007a0c */ /* 0x000fda0007706670 */
[----:B--2---:R-:W-:Y:S02]  /*1f330*/  @!P0 MOV R4, 0x4 ;  /* 0x0000000400048802 */ /* 0x004fe40000000f00 */
        /* <DEDUP_REMOVED lines=8> */
.L_x_2579:
        /* <DEDUP_REMOVED lines=16> */
.L_x_2580:
[----:B--2---:R-:W-:-:S05]  /*1f4c0*/  IMAD R0, R0, c[0x0][0x538], RZ ;  /* 0x00014e0000007a24 */ /* 0x004fca00078e02ff */
[----:B------:R-:W-:-:S04]  /*1f4d0*/  IADD3 R9, R0, R9, RZ ;  /* 0x0000000900097210 */ /* 0x000fc80007ffe0ff */
[----:B------:R-:W-:-:S13]  /*1f4e0*/  ISETP.GT.AND P0, PT, R9, R10, PT ;  /* 0x0000000a0900720c */ /* 0x000fda0003f04270 */
[----:B-1----:R-:W-:Y:S05]  /*1f4f0*/  @!P0 BRA `(.L_x_2500) ;  /* 0xfffffda000008947 */ /* 0x002fea000383ffff */
.L_x_2496:
[----:B------:R-:W-:-:S05]  /*1f500*/  IADD3 R9, -R0, R9, RZ ;  /* 0x0000000900097210 */ /* 0x000fca0007ffe1ff */
[----:B------:R-:W-:-:S05]  /*1f510*/  IMAD R0, R4, c[0x0][0x538], R9 ;  /* 0x00014e0004007a24 */ /* 0x000fca00078e0209 */
[----:B------:R-:W-:Y:S01]  /*1f520*/  ISETP.GT.AND P0, PT, R0, R10, PT ;  /* 0x0000000a0000720c */ /* 0x000fe20003f04270 */
[----:B------:R-:W-:-:S12]  /*1f530*/  BRA.DIV ~URZ, `(.L_x_2501) ;  /* 0x000034e27f007947 */ /* 0x000fd8000b800000 */
[----:B------:R-:W-:-:S03]  /*1f540*/  VOTE.ANY R5, PT, !P0 ;  /* 0x0000000000057806 */ /* 0x000fc600040e0100 */
.L_x_2581:
[----:B------:R-:W3:Y:S01]  /*1f550*/  LDL.LU R2, [R1+0xac] ;  /* 0x0000ac0001027983 */ /* 0x000ee20000300800 */
[----:B------:R-:W3:Y:S02]  /*1f560*/  POPC R0, R5 ;  /* 0x0000000500007309 */ /* 0x000ee40000000000 */
[----:B---3--:R-:W-:-:S05]  /*1f570*/  IADD3 R2, R0, R2, RZ ;  /* 0x0000000200027210 */ /* 0x008fca0007ffe0ff */
[----:B------:R1:W-:Y:S01]  /*1f580*/  STL [R1+0xac], R2 ;  /* 0x0000ac0201007387 */ /* 0x0003e20000100800 */
[----:B------:R-:W-:Y:S05]  /*1f590*/  BRA.DIV ~URZ, `(.L_x_2502) ;  /* 0x000034d27f007947 */ /* 0x000fea000b800000 */
[----:B------:R3:W4:Y:S04]  /*1f5a0*/  SHFL.IDX PT, R6, R6, R0, 0x1f ;  /* 0x00001f0006067589 */ /* 0x00072800000e0000 */
[----:B------:R3:W1:Y:S02]  /*1f5b0*/  SHFL.IDX PT, R8, R8, R0, 0x1f ;  /* 0x00001f0008087589 */ /* 0x00066400000e0000 */
.L_x_2582:
[----:B------:R-:W-:Y:S01]  /*1f5c0*/  ISETP.NE.AND P0, PT, R5, RZ, PT ;  /* 0x000000ff0500720c */ /* 0x000fe20003f05270 */
[----:B------:R-:W-:-:S12]  /*1f5d0*/  BSSY B0, `(.L_x_2503) ;  /* 0x0000005000007945 */ /* 0x000fd80003800000 */
[----:B------:R-:W-:Y:S05]  /*1f5e0*/  @!P0 BRA `(.L_x_2504) ;  /* 0x0000003000008947 */ /* 0x000fea0003800000 */
[----:B---3--:R-:W-:Y:S01]  /*1f5f0*/  IADD3 R0, R0, -0x1, RZ ;  /* 0xffffffff00007810 */ /* 0x008fe20007ffe0ff */
[----:B------:R-:W-:Y:S05]  /*1f600*/  BRA.DIV ~URZ, `(.L_x_2505) ;  /* 0x000035327f007947 */ /* 0x000fea000b800000 */
[----:B------:R3:W2:Y:S02]  /*1f610*/  SHFL.IDX PT, R11, R4, R0, 0x1f ;  /* 0x00001f00040b7589 */ /* 0x0006a400000e0000 */
.L_x_2504:
[----:B------:R-:W-:Y:S05]  /*1f620*/  BSYNC B0 ;  /* 0x0000000000007941 */ /* 0x000fea0003800000 */
.L_x_2503:
[----:B--23--:R-:W-:Y:S01]  /*1f630*/  IMAD R0, R11, c[0x0][0x538], R9 ;  /* 0x00014e000b007a24 */ /* 0x00cfe200078e0209 */
[----:B-1----:R-:W-:Y:S01]  /*1f640*/  ISETP.NE.AND P0, PT, R8, 0x1, PT ;  /* 0x000000010800780c */ /* 0x002fe20003f05270 */
[----:B------:R-:W-:Y:S03]  /*1f650*/  BSSY B0, `(.L_x_2506) ;  /* 0x0000083000007945 */ /* 0x000fe60003800000 */
[----:B------:R1:W-:Y:S01]  /*1f660*/  STL [R1+0xd4], R0 ;  /* 0x0000d40001007387 */ /* 0x0003e20000100800 */
[----:B------:R-:W-:-:S08]  /*1f670*/  IADD3 R9, -R0, R10, RZ ;  /* 0x0000000a00097210 */ /* 0x000fd00007ffe1ff */
[----:B------:R-:W-:Y:S05]  /*1f680*/  @!P0 BRA `(.L_x_2507) ;  /* 0x000003e000008947 */ /* 0x000fea0003800000 */
[----:B----4-:R-:W-:Y:S02]  /*1f690*/  IABS R4, R6 ;  /* 0x0000000600047213 */ /* 0x010fe40000000000 */
[----:B------:R-:W-:Y:S02]  /*1f6a0*/  IABS R5, R8 ;  /* 0x0000000800057213 */ /* 0x000fe40000000000 */
[----:B------:R-:W2:Y:S01]  /*1f6b0*/  I2F.RP R2, R4 ;  /* 0x0000000400027306 */ /* 0x000ea20000209400 */
[----:B------:R-:W-:-:S07]  /*1f6c0*/  IABS R11, R6 ;  /* 0x00000006000b7213 */ /* 0x000fce0000000000 */
[----:B------:R-:W-:Y:S08]  /*1f6d0*/  I2F.RP R13, R5 ;  /* 0x00000005000d7306 */ /* 0x000ff00000209400 */
[----:B--2---:R-:W2:Y:S02]  /*1f6e0*/  MUFU.RCP R2, R2 ;  /* 0x0000000200027308 */ /* 0x004ea40000001000 */
[----:B--2---:R-:W-:-:S06]  /*1f6f0*/  IADD3 R2, R2, 0xffffffe, RZ ;  /* 0x0ffffffe02027810 */ /* 0x004fcc0007ffe0ff */
[----:B------:R-:W2:Y:S02]  /*1f700*/  F2I.FTZ.U32.TRUNC.NTZ R3, R2 ;  /* 0x0000000200037305 */ /* 0x000ea4000021f000 */
[----:B-12---:R-:W-:Y:S02]  /*1f710*/  IMAD.MOV R0, RZ, RZ, -R3 ;  /* 0x000000ffff007224 */ /* 0x006fe400078e0a03 */
[----:B------:R-:W-:Y:S02]  /*1f720*/  IMAD.MOV.U32 R2, RZ, RZ, RZ ;  /* 0x000000ffff027224 */ /* 0x000fe400078e00ff */
[----:B------:R-:W-:Y:S01]  /*1f730*/  IMAD.MOV.U32 R10, RZ, RZ, R0 ;  /* 0x000000ffff0a7224 */ /* 0x000fe200078e0000 */
[----:B------:R-:W-:-:S03]  /*1f740*/  IABS R0, R9 ;  /* 0x0000000900007213 */ /* 0x000fc60000000000 */
[----:B------:R-:W-:-:S04]  /*1f750*/  IMAD R10, R10, R4, RZ ;  /* 0x000000040a0a7224 */ /* 0x000fc800078e02ff */
[----:B------:R-:W-:-:S04]  /*1f760*/  IMAD.HI.U32 R10, R3, R10, R2 ;  /* 0x0000000a030a7227 */ /* 0x000fc800078e0002 */
[----:B------:R-:W-:Y:S02]  /*1f770*/  IMAD.MOV.U32 R2, RZ, RZ, R0 ;  /* 0x000000ffff027224 */ /* 0x000fe400078e0000 */
[----:B------:R-:W-:-:S05]  /*1f780*/  IMAD.MOV R0, RZ, RZ, -R11 ;  /* 0x000000ffff007224 */ /* 0x000fca00078e0a0b */
[----:B------:R-:W-:Y:S01]  /*1f790*/  MOV R3, R0 ;  /* 0x0000000000037202 */ /* 0x000fe20000000f00 */
        /* <DEDUP_REMOVED lines=45> */
.L_x_2507:
[----:B-1----:R-:W2:Y:S01]  /*1fa70*/  LDL R0, [R1+0xac] ;  /* 0x0000ac0001007983 */ /* 0x002ea20000100800 */
[----:B------:R-:W-:-:S04]  /*1fa80*/  IMAD.MOV.U32 R4, RZ, RZ, 0x4 ;  /* 0x00000004ff047424 */ /* 0x000fc800078e00ff */
[----:B--2---:R-:W-:-:S06]  /*1fa90*/  IMAD.WIDE R4, R0, R4, c[0x0][0x590] ;  /* 0x0001640000047625 */ /* 0x004fcc00078e0204 */
[----:B------:R-:W2:Y:S01]  /*1faa0*/  LDG.E R4, [R4.64] ;  /* 0x0000000a04047981 */ /* 0x000ea2000c1e1900 */
[----:B------:R-:W-:Y:S01]  /*1fab0*/  IABS R8, R9 ;  /* 0x0000000900087213 */ /* 0x000fe20000000000 */
[----:B--2-4-:R-:W-:-:S05]  /*1fac0*/  IMAD R10, R4, R6, RZ ;  /* 0x00000006040a7224 */ /* 0x014fca00078e02ff */
[-C--:B------:R-:W-:Y:S02]  /*1fad0*/  IABS R5, R10.reuse ;  /* 0x0000000a00057213 */ /* 0x080fe40000000000 */
[----:B------:R-:W-:Y:S02]  /*1fae0*/  IABS R11, R10 ;  /* 0x0000000a000b7213 */ /* 0x000fe40000000000 */
[----:B------:R-:W1:Y:S08]  /*1faf0*/  I2F.RP R2, R5 ;  /* 0x0000000500027306 */ /* 0x000e700000209400 */
[----:B-1----:R-:W1:Y:S02]  /*1fb00*/  MUFU.RCP R2, R2 ;  /* 0x0000000200027308 */ /* 0x002e640000001000 */
[----:B-1----:R-:W-:-:S06]  /*1fb10*/  IADD3 R2, R2, 0xffffffe, RZ ;  /* 0x0ffffffe02027810 */ /* 0x002fcc0007ffe0ff */
[----:B------:R-:W1:Y:S02]  /*1fb20*/  F2I.FTZ.U32.TRUNC.NTZ R3, R2 ;  /* 0x0000000200037305 */ /* 0x000e64000021f000 */
[----:B-1----:R-:W-:Y:S02]  /*1fb30*/  IMAD.MOV R0, RZ, RZ, -R3 ;  /* 0x000000ffff007224 */ /* 0x002fe400078e0a03 */
[----:B------:R-:W-:Y:S02]  /*1fb40*/  IMAD.MOV.U32 R2, RZ, RZ, RZ ;  /* 0x000000ffff027224 */ /* 0x000fe400078e00ff */
[----:B------:R-:W-:-:S04]  /*1fb50*/  IMAD R0, R0, R5, RZ ;  /* 0x0000000500007224 */ /* 0x000fc800078e02ff */
        /* <DEDUP_REMOVED lines=12> */
[----:B------:R-:W-:-:S04]  /*1fc20*/  IMAD.MOV.U32 R2, RZ, RZ, R0 ;  /* 0x000000ffff027224 */ /* 0x000fc800078e0000 */
[----:B------:R-:W-:Y:S01]  /*1fc30*/  @!P1 IMAD.MOV R2, RZ, RZ, -R2 ;  /* 0x000000ffff029224 */ /* 0x000fe200078e0a02 */
[----:B------:R-:W-:-:S05]  /*1fc40*/  @!P0 LOP3.LUT R2, RZ, R10, RZ, 0x33, !PT ;  /* 0x0000000aff028212 */ /* 0x000fca00078e33ff */
[----:B------:R-:W-:Y:S02]  /*1fc50*/  IMAD R11, R4, R2, RZ ;  /* 0x00000002040b7224 */ /* 0x000fe400078e02ff */
[----:B------:R-:W-:-:S03]  /*1fc60*/  IMAD.MOV R2, RZ, RZ, -R2 ;  /* 0x000000ffff027224 */ /* 0x000fc600078e0a02 */
[----:B------:R-:W-:Y:S01]  /*1fc70*/  IADD3 R0, -R11, c[0x0][0x538], RZ ;  /* 0x00014e000b007a10 */ /* 0x000fe20007ffe1ff */
[----:B------:R-:W-:Y:S02]  /*1fc80*/  IMAD R9, R10, R2, R9 ;  /* 0x000000020a097224 */ /* 0x000fe400078e0209 */
[----:B------:R-:W-:Y:S01]  /*1fc90*/  IMAD.MOV.U32 R2, RZ, RZ, RZ ;  /* 0x000000ffff027224 */ /* 0x000fe200078e00ff */
[----:B------:R-:W-:-:S04]  /*1fca0*/  IMNMX R0, R4, R0, PT ;  /* 0x0000000004007217 */ /* 0x000fc80003800200 */
[-C--:B------:R-:W-:Y:S02]  /*1fcb0*/  IABS R4, R0.reuse ;  /* 0x0000000000047213 */ /* 0x080fe40000000000 */
[----:B------:R-:W-:Y:S02]  /*1fcc0*/  IABS R10, R0 ;  /* 0x00000000000a7213 */ /* 0x000fe40000000000 */
[----:B------:R-:W1:Y:S08]  /*1fcd0*/  I2F.RP R3, R4 ;  /* 0x0000000400037306 */ /* 0x000e700000209400 */
[----:B-1----:R-:W1:Y:S02]  /*1fce0*/  MUFU.RCP R3, R3 ;  /* 0x0000000300037308 */ /* 0x002e640000001000 */
[----:B-1----:R-:W-:-:S06]  /*1fcf0*/  IADD3 R3, R3, 0xffffffe, RZ ;  /* 0x0ffffffe03037810 */ /* 0x002fcc0007ffe0ff */
[----:B------:R-:W1:Y:S02]  /*1fd00*/  F2I.FTZ.U32.TRUNC.NTZ R3, R3 ;  /* 0x0000000300037305 */ /* 0x000e64000021f000 */
[----:B-1----:R-:W-:-:S05]  /*1fd10*/  IADD3 R5, RZ, -R3, RZ ;  /* 0x80000003ff057210 */ /* 0x002fca0007ffe0ff */
[----:B------:R-:W-:Y:S01]  /*1fd20*/  IMAD.MOV.U32 R8, RZ, RZ, R5 ;  /* 0x000000ffff087224 */ /* 0x000fe200078e0005 */
        /* <DEDUP_REMOVED lines=21> */
.L_x_2508:
[----:B------:R-:W-:Y:S05]  /*1fe80*/  BSYNC B0 ;  /* 0x0000000000007941 */ /* 0x000fea0003800000 */
.L_x_2506:
[----:B------:R-:W-:-:S04]  /*1fe90*/  LOP3.LUT R2, RZ, R2, RZ, 0x33, !PT ;  /* 0x00000002ff027212 */ /* 0x000fc800078e33ff */
[----:B-1----:R-:W-:-:S05]  /*1fea0*/  IADD3 R0, R2, R6, RZ ;  /* 0x0000000602007210 */ /* 0x002fca0007ffe0ff */
[----:B------:R1:W-:Y:S01]  /*1feb0*/  STL [R1+0x15c], R0 ;  /* 0x00015c0001007387 */ /* 0x0003e20000100800 */
[----:B------:R-:W-:Y:S05]  /*1fec0*/  BRA `(.L_x_2509) ;  /* 0x0000005000007947 */ /* 0x000fea0003800000 */
.L_x_2497:
[----:B------:R-:W-:Y:S01]  /*1fed0*/  MOV R0, c[0x0][0x53c] ;  /* 0x00014f0000007a02 */ /* 0x000fe20000000f00 */
[----:B------:R1:W-:Y:S04]  /*1fee0*/  STL [R1+0xd4], R10 ;  /* 0x0000d40a01007387 */ /* 0x0003e80000100800 */
[----:B------:R1:W-:Y:S04]  /*1fef0*/  STL [R1+0x15c], RZ ;  /* 0x00015cff01007387 */ /* 0x0003e80000100800 */
[----:B------:R1:W-:Y:S04]  /*1ff00*/  STL [R1+0xa8], RZ ;  /* 0x0000a8ff01007387 */ /* 0x0003e80000100800 */
[----:B------:R1:W-:Y:S02]  /*1ff10*/  STL [R1+0xac], R0 ;  /* 0x0000ac0001007387 */ /* 0x0003e40000100800 */
.L_x_2509:
[----:B------:R-:W-:Y:S05]  /*1ff20*/  BSYNC B1 ;  /* 0x0000000000017941 */ /* 0x000fea0003800000 */
.L_x_2495:
[----:B-1----:R-:W3:Y:S04]  /*1ff30*/  LDL R0, [R1+0xd4] ;  /* 0x0000d40001007983 */ /* 0x002ee80000100800 */
[----:B--2---:R-:W2:Y:S04]  /*1ff40*/  LDL R4, [R1+0x15c] ;  /* 0x00015c0001047983 */ /* 0x004ea80000100800 */
[----:B------:R-:W4:Y:S04]  /*1ff50*/  LDL R3, [R1+0xa8] ;  /* 0x0000a80001037983 */ /* 0x000f280000100800 */
[----:B------:R-:W5:Y:S01]  /*1ff60*/  LDL R2, [R1+0xac] ;  /* 0x0000ac0001027983 */ /* 0x000f620000100800 */
[----:B------:R-:W-:Y:S03]  /*1ff70*/  WARPSYNC 0xffffffff ;  /* 0xffffffff00007948 */ /* 0x000fe60003800000 */
[----:B------:R-:W-:Y:S01]  /*1ff80*/  BAR.SYNC.DEFER_BLOCKING 0x4, 0x100 ;  /* 0x0104000000007b1d */ /* 0x000fe20000010000 */
[----:B------:R-:W-:-:S02]  /*1ff90*/  ISETP.NE.AND P0, PT, R14, RZ, PT ;  /* 0x000000ff0e00720c */ /* 0x000fc40003f05270 */
[----:B---3--:R-:W-:Y:S01]  /*1ffa0*/  MOV R8, R0 ;  /* 0x0000000000087202 */ /* 0x008fe20000000f00 */
[----:B--2---:R-:W-:Y:S02]  /*1ffb0*/  IMAD.MOV.U32 R9, RZ, RZ, R4 ;  /* 0x000000ffff097224 */ /* 0x004fe400078e0004 */
[----:B----4-:R-:W-:Y:S01]  /*1ffc0*/  IMAD.MOV.U32 R10, RZ, RZ, R3 ;  /* 0x000000ffff0a7224 */ /* 0x010fe200078e0003 */
[----:B-----5:R-:W-:-:S07]  /*1ffd0*/  MOV R11, R2 ;  /* 0x00000002000b7202 */ /* 0x020fce0000000f00 */
[----:B------:R1:W-:Y:S04]  /*1ffe0*/  @!P0 STS.128 [0x20080], R8 ;  /* 0x02008008ff008388 */ /* 0x0003e80000000c00 */
[----:B------:R-:W-:Y:S06]  /*1fff0*/  BAR.ARV 0x5, 0x100 ;  /* 0x0144000000007b1d */ /* 0x000fec0000002000 */
.L_x_2490:
[----:B-1----:R-:W3:Y:S02]  /*20000*/  LDL R0, [R1+0xac] ;  /* 0x0000ac0001007983 */ /* 0x002ee40000100800 */
[----:B---3--:R-:W-:-:S13]  /*20010*/  ISETP.GE.AND P0, PT, R0, c[0x0][0x53c], PT ;  /* 0x00014f0000007a0c */ /* 0x008fda0003f06270 */
[----:B--2---:R-:W-:Y:S01]  /*20020*/  @P0 CALL.REL.NOINC `(.L_x_2510) ;  /* 0x0000001000000944 */ /* 0x004fe20003c00000 */
[----:B------:R-:W-:Y:S05]  /*20030*/  BRA `(.L_x_2511) ;  /* 0xfffe21d000007947 */ /* 0x000fea000383ffff */
.L_x_2510:
[----:B------:R-:W-:Y:S05]  /*20040*/  EXIT ;  /* 0x000000000000794d */ /* 0x000fea0003800000 */
.L_x_2266:
[----:B------:R-:W-:Y:S01]  /*20050*/  IMAD.MOV.U32 R0, RZ, RZ, R5 ;  /* 0x000000ffff007224 */ /* 0x000fe200078e0005 */
[----:B------:R-:W-:Y:S02]  /*20060*/  MOV R3, 0x1 ;  /* 0x0000000100037802 */ /* 0x000fe40000000f00 */
[----:B------:R-:W-:Y:S02]  /*20070*/  MOV R2, 0x20090 ;  /* 0x0002009000027802 */ /* 0x000fe40000000f00 */
[----:B------:R-:W-:Y:S05]  /*20080*/  CALL.REL.NOINC `($__internal_41_$__cuda_sm70_shflsync_up_p) ;  /* 0x0000d8c000007944 */ /* 0x000fea0003c00000 */
[----:B------:R-:W-:Y:S01]  /*20090*/  MOV R0, R4 ;  /* 0x0000000400007202 */ /* 0x000fe20000000f00 */
[----:B------:R-:W-:Y:S05]  /*200a0*/  BRA `(.L_x_2512) ;  /* 0xfffe043000007947 */ /* 0x000fea000383ffff */
.L_x_2267:
[----:B------:R-:W-:Y:S01]  /*200b0*/  IMAD.MOV.U32 R0, RZ, RZ, R5 ;  /* 0x000000ffff007224 */ /* 0x000fe200078e0005 */
[----:B------:R-:W-:Y:S02]  /*200c0*/  MOV R3, 0x2 ;  /* 0x0000000200037802 */ /* 0x000fe40000000f00 */
[----:B------:R-:W-:Y:S02]  /*200d0*/  MOV R2, 0x200f0 ;  /* 0x000200f000027802 */ /* 0x000fe40000000f00 */
[----:B------:R-:W-:Y:S05]  /*200e0*/  CALL.REL.NOINC `($__internal_41_$__cuda_sm70_shflsync_up_p) ;  /* 0x0000d86000007944 */ /* 0x000fea0003c00000 */
[----:B------:R-:W-:Y:S01]  /*200f0*/  SEL R4, R4, RZ, P4 ;  /* 0x000000ff04047207 */ /* 0x000fe20002000000 */
[----:B------:R-:W-:Y:S01]  /*20100*/  IMAD.MOV.U32 R3, RZ, RZ, 0x4 ;  /* 0x00000004ff037424 */ /* 0x000fe200078e00ff */
[----:B------:R-:W-:-:S03]  /*20110*/  MOV R2, 0x20140 ;  /* 0x0002014000027802 */ /* 0x000fc60000000f00 */
[----:B------:R-:W-:Y:S02]  /*20120*/  IMAD.IADD R0, R5, 0x1, R4 ;  /* 0x0000000105007824 */ /* 0x000fe400078e0204 */
        /* <DEDUP_REMOVED lines=13> */
[----:B------:R-:W-:Y:S02]  /*20200*/  MOV R236, 0x1f ;  /* 0x0000001f00ec7802 */ /* 0x000fe40000000f00 */
[----:B------:R-:W-:Y:S01]  /*20210*/  MOV R3, 0x20250 ;  /* 0x0002025000037802 */ /* 0x000fe20000000f00 */
[----:B------:R-:W-:-:S04]  /*20220*/  IMAD.IADD R4, R0, 0x1, R4 ;  /* 0x0000000100047824 */ /* 0x000fc800078e0204 */
[----:B------:R-:W-:Y:S02]  /*20230*/  IMAD.MOV.U32 R235, RZ, RZ, R4 ;  /* 0x000000ffffeb7224 */ /* 0x000fe400078e0004 */
[----:B------:R-:W-:Y:S05]  /*20240*/  CALL.REL.NOINC `($__internal_40_$__cuda_sm70_shflsync_idx_p) ;  /* 0x0000d6a000007944 */ /* 0x000fea0003c00000 */
[----:B------:R-:W-:Y:S01]  /*20250*/  MOV R0, R237 ;  /* 0x000000ed00007202 */ /* 0x000fe20000000f00 */
[----:B------:R-:W-:Y:S05]  /*20260*/  BRA `(.L_x_2513) ;  /* 0xfffe037000007947 */ /* 0x000fea000383ffff */
.L_x_2269:
[----:B------:R-:W-:Y:S02]  /*20270*/  SEL R0, RZ, 0x1, P0 ;  /* 0x00000001ff007807 */ /* 0x000fe40000000000 */
[----:B------:R-:W-:Y:S02]  /*20280*/  MOV R2, 0x202a0 ;  /* 0x000202a000027802 */ /* 0x000fe40000000f00 */
[----:B------:R-:W-:Y:S05]  /*20290*/  CALL.REL.NOINC `($__internal_42_$__cuda_sm70_votesync_ballot) ;  /* 0x0000d71000007944 */ /* 0x000fea0003c00000 */
[----:B------:R-:W-:Y:S01]  /*202a0*/  MOV R7, R0 ;  /* 0x0000000000077202 */ /* 0x000fe20000000f00 */
[----:B------:R-:W-:Y:S05]  /*202b0*/  BRA `(.L_x_2514) ;  /* 0xfffe03b000007947 */ /* 0x000fea000383ffff */
.L_x_2270:
[----:B------:R-:W-:Y:S01]  /*202c0*/  IMAD.MOV.U32 R235, RZ, RZ, R9 ;  /* 0x000000ffffeb7224 */ /* 0x000fe200078e0009 */
[----:B-1----:R-:W-:Y:S01]  /*202d0*/  MOV R2, R0 ;  /* 0x0000000000027202 */ /* 0x002fe20000000f00 */
[----:B------:R-:W-:Y:S01]  /*202e0*/  IMAD.MOV.U32 R236, RZ, RZ, 0x1f ;  /* 0x0000001fffec7424 */ /* 0x000fe200078e00ff */
[----:B------:R-:W-:Y:S02]  /*202f0*/  MOV R3, 0x20310 ;  /* 0x0002031000037802 */ /* 0x000fe40000000f00 */
[----:B------:R-:W-:Y:S05]  /*20300*/  CALL.REL.NOINC `($__internal_40_$__cuda_sm70_shflsync_idx_p) ;  /* 0x0000d5e000007944 */ /* 0x000fea0003c00000 */
[----:B------:R-:W-:Y:S01]  /*20310*/  IMAD.MOV.U32 R12, RZ, RZ, R237 ;  /* 0x000000ffff0c7224 */ /* 0x000fe200078e00ed */
[----:B------:R-:W-:Y:S01]  /*20320*/  MOV R235, R8 ;  /* 0x0000000800eb7202 */ /* 0x000fe20000000f00 */
[----:B------:R-:W-:Y:S01]  /*20330*/  IMAD.MOV.U32 R5, RZ, RZ, RZ ;  /* 0x000000ffff057224 */ /* 0x000fe200078e00ff */
[----:B------:R-:W-:Y:S01]  /*20340*/  MOV R2, R0 ;  /* 0x0000000000027202 */ /* 0x000fe20000000f00 */
[----:B------:R-:W-:Y:S01]  /*20350*/  IMAD.MOV.U32 R236, RZ, RZ, 0x1f ;  /* 0x0000001fffec7424 */ /* 0x000fe200078e00ff */
[----:B------:R-:W-:-:S02]  /*20360*/  MOV R3, 0x20380 ;  /* 0x0002038000037802 */ /* 0x000fc40000000f00 */
[----:B------:R-:W-:Y:S05]  /*20370*/  CALL.REL.NOINC `($__internal_40_$__cuda_sm70_shflsync_idx_p) ;  /* 0x0000d57000007944 */ /* 0x000fea0003c00000 */
[----:B------:R-:W-:Y:S01]  /*20380*/  MOV R9, R237 ;  /* 0x000000ed00097202 */ /* 0x000fe20000000f00 */
[----:B------:R-:W-:Y:S05]  /*20390*/  BRA `(.L_x_2515) ;  /* 0xfffe034000007947 */ /* 0x000fea000383ffff */
.L_x_2273:
[----:B------:R-:W-:Y:S01]  /*203a0*/  IMAD.MOV.U32 R235, RZ, RZ, R4 ;  /* 0x000000ffffeb7224 */ /* 0x000fe200078e0004 */
[----:B-1----:R-:W-:Y:S01]  /*203b0*/  MOV R2, R0 ;  /* 0x0000000000027202 */ /* 0x002fe20000000f00 */
[----:B------:R-:W-:Y:S01]  /*203c0*/  IMAD.MOV.U32 R236, RZ, RZ, 0x1f ;  /* 0x0000001fffec7424 */ /* 0x000fe200078e00ff */
[----:B------:R-:W-:-:S02]  /*203d0*/  MOV R3, 0x203f0 ;  /* 0x000203f000037802 */ /* 0x000fc40000000f00 */
[----:B---34-:R-:W-:Y:S05]  /*203e0*/  CALL.REL.NOINC `($__internal_40_$__cuda_sm70_shflsync_idx_p) ;  /* 0x0000d50000007944 */ /* 0x018fea0003c00000 */
[----:B------:R-:W-:Y:S01]  /*203f0*/  MOV R5, R237 ;  /* 0x000000ed00057202 */ /* 0x000fe20000000f00 */
[----:B------:R-:W-:Y:S05]  /*20400*/  BRA `(.L_x_2272) ;  /* 0xfffe033000007947 */ /* 0x000fea000383ffff */
.L_x_2344:
[----:B-1----:R-:W-:Y:S01]  /*20410*/  IMAD.MOV.U32 R235, RZ, RZ, R13 ;  /* 0x000000ffffeb7224 */ /* 0x002fe200078e000d */
[----:B------:R-:W-:Y:S01]  /*20420*/  MOV R2, RZ ;  /* 0x000000ff00027202 */ /* 0x000fe20000000f00 */
[----:B------:R-:W-:Y:S01]  /*20430*/  IMAD.MOV.U32 R236, RZ, RZ, 0x181f ;  /* 0x0000181fffec7424 */ /* 0x000fe200078e00ff */
[----:B------:R-:W-:-:S02]  /*20440*/  MOV R3, 0x20460 ;  /* 0x0002046000037802 */ /* 0x000fc40000000f00 */
[----:B-----5:R-:W-:Y:S05]  /*20450*/  CALL.REL.NOINC `($__internal_40_$__cuda_sm70_shflsync_idx_p) ;  /* 0x0000d49000007944 */ /* 0x020fea0003c00000 */
[----:B------:R-:W-:Y:S01]  /*20460*/  MOV R4, R237 ;  /* 0x000000ed00047202 */ /* 0x000fe20000000f00 */
[----:B------:R-:W-:Y:S05]  /*20470*/  BRA `(.L_x_2516) ;  /* 0xfffea40000007947 */ /* 0x000fea000383ffff */
.L_x_2345:
[----:B------:R-:W-:Y:S01]  /*20480*/  IMAD.MOV.U32 R235, RZ, RZ, R17 ;  /* 0x000000ffffeb7224 */ /* 0x000fe200078e0011 */
[----:B------:R-:W-:Y:S01]  /*20490*/  MOV R2, RZ ;  /* 0x000000ff00027202 */ /* 0x000fe20000000f00 */
[----:B------:R-:W-:Y:S01]  /*204a0*/  IMAD.MOV.U32 R236, RZ, RZ, 0x181f ;  /* 0x0000181fffec7424 */ /* 0x000fe200078e00ff */
[----:B------:R-:W-:-:S02]  /*204b0*/  MOV R3, 0x204d0 ;  /* 0x000204d000037802 */ /* 0x000fc40000000f00 */
[----:B-12--5:R-:W-:Y:S05]  /*204c0*/  CALL.REL.NOINC `($__internal_40_$__cuda_sm70_shflsync_idx_p) ;  /* 0x0000d42000007944 */ /* 0x026fea0003c00000 */
[----:B------:R-:W-:Y:S01]  /*204d0*/  MOV R0, R237 ;  /* 0x000000ed00007202 */ /* 0x000fe20000000f00 */
[----:B------:R-:W-:Y:S05]  /*204e0*/  BRA `(.L_x_2517) ;  /* 0xfffea3b000007947 */ /* 0x000fea000383ffff */
.L_x_2348:
[----:B------:R-:W-:Y:S01]  /*204f0*/  IMAD.MOV.U32 R235, RZ, RZ, R13 ;  /* 0x000000ffffeb7224 */ /* 0x000fe200078e000d */
[----:B--2---:R-:W-:Y:S01]  /*20500*/  MOV R2, 0x1 ;  /* 0x0000000100027802 */ /* 0x004fe20000000f00 */
[----:B------:R-:W-:Y:S01]  /*20510*/  IMAD.MOV.U32 R236, RZ, RZ, 0x181f ;  /* 0x0000181fffec7424 */ /* 0x000fe200078e00ff */
[----:B------:R-:W-:-:S02]  /*20520*/  MOV R3, 0x20540 ;  /* 0x0002054000037802 */ /* 0x000fc40000000f00 */
[----:B-1-345:R-:W-:Y:S05]  /*20530*/  CALL.REL.NOINC `($__internal_40_$__cuda_sm70_shflsync_idx_p) ;  /* 0x0000d3b000007944 */ /* 0x03afea0003c00000 */
[----:B------:R-:W-:Y:S01]  /*20540*/  IMAD.MOV.U32 R4, RZ, RZ, R237 ;  /* 0x000000ffff047224 */ /* 0x000fe200078e00ed */
[----:B------:R-:W-:Y:S01]  /*20550*/  MOV R2, 0x1 ;  /* 0x0000000100027802 */ /* 0x000fe20000000f00 */
[----:B------:R-:W-:Y:S01]  /*20560*/  IMAD.MOV.U32 R235, RZ, RZ, R17 ;  /* 0x000000ffffeb7224 */ /* 0x000fe200078e0011 */
[----:B------:R-:W-:-:S02]  /*20570*/  MOV R236, 0x181f ;  /* 0x0000181f00ec7802 */ /* 0x000fc40000000f00 */
[----:B------:R-:W-:Y:S02]  /*20580*/  MOV R3, 0x205a0 ;  /* 0x000205a000037802 */ /* 0x000fe40000000f00 */
[----:B------:R-:W-:Y:S05]  /*20590*/  CALL.REL.NOINC `($__internal_40_$__cuda_sm70_shflsync_idx_p) ;  /* 0x0000d35000007944 */ /* 0x000fea0003c00000 */
[----:B------:R-:W-:Y:S01]  /*205a0*/  MOV R0, R237 ;  /* 0x000000ed00007202 */ /* 0x000fe20000000f00 */
[----:B------:R-:W-:Y:S05]  /*205b0*/  BRA `(.L_x_2518) ;  /* 0xfffea46000007947 */ /* 0x000fea000383ffff */
.L_x_2351:
[----:B------:R-:W-:Y:S01]  /*205c0*/  IMAD.MOV.U32 R235, RZ, RZ, R13 ;  /* 0x000000ffffeb7224 */ /* 0x000fe200078e000d */
[----:B-1----:R-:W-:Y:S01]  /*205d0*/  MOV R2, 0x2 ;  /* 0x0000000200027802 */ /* 0x002fe20000000f00 */
[----:B------:R-:W-:Y:S01]  /*205e0*/  IMAD.MOV.U32 R236, RZ, RZ, 0x181f ;  /* 0x0000181fffec7424 */ /* 0x000fe200078e00ff */
[----:B------:R-:W-:Y:S02]  /*205f0*/  MOV R3, 0x20610 ;  /* 0x0002061000037802 */ /* 0x000fe40000000f00 */
[----:B--2345:R-:W-:Y:S05]  /*20600*/  CALL.REL.NOINC `($__internal_40_$__cuda_sm70_shflsync_idx_p) ;  /* 0x0000d2e000007944 */ /* 0x03cfea0003c00000 */
[----:B------:R-:W-:Y:S01]  /*20610*/  MOV R4, R237 ;  /* 0x000000ed00047202 */ /* 0x000fe20000000f00 */
[----:B------:R-:W-:Y:S05]  /*20620*/  BRA `(.L_x_2519) ;  /* 0xfffea56000007947 */ /* 0x000fea000383ffff */
.L_x_2352:
[----:B------:R-:W-:Y:S01]  /*20630*/  IMAD.MOV.U32 R235, RZ, RZ, R17 ;  /* 0x000000ffffeb7224 */ /* 0x000fe200078e0011 */
[----:B------:R-:W-:Y:S01]  /*20640*/  MOV R2, 0x2 ;  /* 0x0000000200027802 */ /* 0x000fe20000000f00 */
[----:B------:R-:W-:Y:S01]  /*20650*/  IMAD.MOV.U32 R236, RZ, RZ, 0x181f ;  /* 0x0000181fffec7424 */ /* 0x000fe200078e00ff */
[----:B------:R-:W-:Y:S02]  /*20660*/  MOV R3, 0x20680 ;  /* 0x0002068000037802 */ /* 0x000fe40000000f00 */
[----:B-12345:R-:W-:Y:S05]  /*20670*/  CALL.REL.NOINC `($__internal_40_$__cuda_sm70_shflsync_idx_p) ;  /* 0x0000d27000007944 */ /* 0x03efea0003c00000 */
[----:B------:R-:W-:Y:S01]  /*20680*/  MOV R0, R237 ;  /* 0x000000ed00007202 */ /* 0x000fe20000000f00 */
[----:B------:R-:W-:Y:S05]  /*20690*/  BRA `(.L_x_2520) ;  /* 0xfffea51000007947 */ /* 0x000fea000383ffff */
.L_x_2355:
[----:B------:R-:W-:Y:S01]  /*206a0*/  IMAD.MOV.U32 R235, RZ, RZ, R13 ;  /* 0x000000ffffeb7224 */ /* 0x000fe200078e000d */
[----:B-1----:R-:W-:Y:S01]  /*206b0*/  MOV R2, 0x3 ;  /* 0x0000000300027802 */ /* 0x002fe20000000f00 */
[----:B------:R-:W-:Y:S01]  /*206c0*/  IMAD.MOV.U32 R236, RZ, RZ, 0x181f ;  /* 0x0000181fffec7424 */ /* 0x000fe200078e00ff */
[----:B------:R-:W-:-:S02]  /*206d0*/  MOV R3, 0x206f0 ;  /* 0x000206f000037802 */ /* 0x000fc40000000f00 */
[----:B--2345:R-:W-:Y:S05]  /*206e0*/  CALL.REL.NOINC `($__internal_40_$__cuda_sm70_shflsync_idx_p) ;  /* 0x0000d20000007944 */ /* 0x03cfea0003c00000 */
        /* <DEDUP_REMOVED lines=8> */
.L_x_2357:
[----:B------:R-:W-:Y:S01]  /*20770*/  IMAD.MOV.U32 R235, RZ, RZ, R4 ;  /* 0x000000ffffeb7224 */ /* 0x000fe200078e0004 */
[----:B------:R-:W-:Y:S01]  /*20780*/  MOV R2, RZ ;  /* 0x000000ff00027202 */ /* 0x000fe20000000f00 */
[----:B------:R-:W-:Y:S01]  /*20790*/  IMAD.MOV.U32 R236, RZ, RZ, 0x181f ;  /* 0x0000181fffec7424 */ /* 0x000fe200078e00ff */
[----:B------:R-:W-:Y:S02]  /*207a0*/  MOV R3, 0x207c0 ;  /* 0x000207c000037802 */ /* 0x000fe40000000f00 */
[----:B-1234-:R-:W-:Y:S05]  /*207b0*/  CALL.REL.NOINC `($__internal_40_$__cuda_sm70_shflsync_idx_p) ;  /* 0x0000d13000007944 */ /* 0x01efea0003c00000 */
[----:B------:R-:W-:Y:S01]  /*207c0*/  MOV R3, R237 ;  /* 0x000000ed00037202 */ /* 0x000fe20000000f00 */
[----:B------:R-:W-:Y:S05]  /*207d0*/  BRA `(.L_x_2522) ;  /* 0xfffeb1a000007947 */ /* 0x000fea000383ffff */
.L_x_2360:
[----:B------:R-:W-:Y:S01]  /*207e0*/  IMAD.MOV.U32 R235, RZ, RZ, R4 ;  /* 0x000000ffffeb7224 */ /* 0x000fe200078e0004 */
[----:B------:R-:W-:Y:S01]  /*207f0*/  MOV R2, 0x1 ;  /* 0x0000000100027802 */ /* 0x000fe20000000f00 */
[----:B------:R-:W-:Y:S01]  /*20800*/  IMAD.MOV.U32 R236, RZ, RZ, 0x181f ;  /* 0x0000181fffec7424 */ /* 0x000fe200078e00ff */
[----:B------:R-:W-:Y:S02]  /*20810*/  MOV R3, 0x20830 ;  /* 0x0002083000037802 */ /* 0x000fe40000000f00 */
[----:B-1-3--:R-:W-:Y:S05]  /*20820*/  CALL.REL.NOINC `($__internal_40_$__cuda_sm70_shflsync_idx_p) ;  /* 0x0000d0c000007944 */ /* 0x00afea0003c00000 */
        /* <DEDUP_REMOVED lines=8> */
.L_x_2363:
[----:B------:R-:W-:Y:S01]  /*208b0*/  IMAD.MOV.U32 R235, RZ, RZ, R6 ;  /* 0x000000ffffeb7224 */ /* 0x000fe200078e0006 */
[----:B------:R-:W-:Y:S01]  /*208c0*/  MOV R2, RZ ;  /* 0x000000ff00027202 */ /* 0x000fe20000000f00 */
[----:B------:R-:W-:Y:S01]  /*208d0*/  IMAD.MOV.U32 R236, RZ, RZ, 0x181f ;  /* 0x0000181fffec7424 */ /* 0x000fe200078e00ff */
[----:B------:R-:W-:Y:S02]  /*208e0*/  MOV R3, 0x20900 ;  /* 0x0002090000037802 */ /* 0x000fe40000000f00 */
[----:B-1----:R-:W-:Y:S05]  /*208f0*/  CALL.REL.NOINC `($__internal_40_$__cuda_sm70_shflsync_idx_p) ;  /* 0x0000cff000007944 */ /* 0x002fea0003c00000 */
[----:B------:R-:W-:Y:S01]  /*20900*/  MOV R4, R237 ;  /* 0x000000ed00047202 */ /* 0x000fe20000000f00 */
[----:B------:R-:W-:Y:S05]  /*20910*/  BRA `(.L_x_2524) ;  /* 0xfffec3f000007947 */ /* 0x000fea000383ffff */
.L_x_2364:
[----:B------:R-:W-:Y:S01]  /*20920*/  IMAD.MOV.U32 R235, RZ, RZ, R13 ;  /* 0x000000ffffeb7224 */ /* 0x000fe200078e000d */
[----:B------:R-:W-:Y:S01]  /*20930*/  MOV R2, RZ ;  /* 0x000000ff00027202 */ /* 0x000fe20000000f00 */
[----:B------:R-:W-:Y:S01]  /*20940*/  IMAD.MOV.U32 R236, RZ, RZ, 0x181f ;  /* 0x0000181fffec7424 */ /* 0x000fe200078e00ff */
[----:B------:R-:W-:Y:S02]  /*20950*/  MOV R3, 0x20970 ;  /* 0x0002097000037802 */ /* 0x000fe40000000f00 */
[----:B-123--:R-:W-:Y:S05]  /*20960*/  CALL.REL.NOINC `($__internal_40_$__cuda_sm70_shflsync_idx_p) ;  /* 0x0000cf8000007944 */ /* 0x00efea0003c00000 */
[----:B------:R-:W-:Y:S01]  /*20970*/  MOV R0, R237 ;  /* 0x000000ed00007202 */ /* 0x000fe20000000f00 */
[----:B------:R-:W-:Y:S05]  /*20980*/  BRA `(.L_x_2525) ;  /* 0xfffec3a000007947 */ /* 0x000fea000383ffff */
.L_x_2367:
[----:B------:R-:W-:Y:S01]  /*20990*/  IMAD.MOV.U32 R235, RZ, RZ, R6 ;  /* 0x000000ffffeb7224 */ /* 0x000fe200078e0006 */
[----:B--2---:R-:W-:Y:S01]  /*209a0*/  MOV R2, 0x1 ;  /* 0x0000000100027802 */ /* 0x004fe20000000f00 */
[----:B------:R-:W-:Y:S01]  /*209b0*/  IMAD.MOV.U32 R236, RZ, RZ, 0x181f ;  /* 0x0000181fffec7424 */ /* 0x000fe200078e00ff */
[----:B------:R-:W-:-:S02]  /*209c0*/  MOV R3, 0x209e0 ;  /* 0x000209e000037802 */ /* 0x000fc40000000f00 */
[----:B-1-34-:R-:W-:Y:S05]  /*209d0*/  CALL.REL.NOINC `($__internal_40_$__cuda_sm70_shflsync_idx_p) ;  /* 0x0000cf1000007944 */ /* 0x01afea0003c00000 */
        /* <DEDUP_REMOVED lines=8> */
.L_x_2368:
[----:B------:R-:W-:Y:S01]  /*20a60*/  IMAD.MOV.U32 R235, RZ, RZ, R4 ;  /* 0x000000ffffeb7224 */ /* 0x000fe200078e0004 */
[----:B------:R-:W-:Y:S01]  /*20a70*/  MOV R2, RZ ;  /* 0x000000ff00027202 */ /* 0x000fe20000000f00 */
[----:B------:R-:W-:Y:S01]  /*20a80*/  IMAD.MOV.U32 R236, RZ, RZ, 0x1c1f ;  /* 0x00001c1fffec7424 */ /* 0x000fe200078e00ff */
[----:B------:R-:W-:Y:S02]  /*20a90*/  MOV R3, 0x20ab0 ;  /* 0x00020ab000037802 */ /* 0x000fe40000000f00 */
[----:B-1----:R-:W-:Y:S05]  /*20aa0*/  CALL.REL.NOINC `($__internal_40_$__cuda_sm70_shflsync_idx_p) ;  /* 0x0000ce4000007944 */ /* 0x002fea0003c00000 */
[----:B------:R-:W-:Y:S01]  /*20ab0*/  MOV R3, R237 ;  /* 0x000000ed00037202 */ /* 0x000fe20000000f00 */
[----:B------:R-:W-:Y:S05]  /*20ac0*/  BRA `(.L_x_2527) ;  /* 0xfffec89000007947 */ /* 0x000fea000383ffff */
.L_x_2373:
[----:B------:R-:W-:Y:S01]  /*20ad0*/  IMAD.MOV.U32 R235, RZ, RZ, R4 ;  /* 0x000000ffffeb7224 */ /* 0x000fe200078e0004 */
[----:B------:R-:W-:Y:S01]  /*20ae0*/  MOV R2, 0x1 ;  /* 0x0000000100027802 */ /* 0x000fe20000000f00 */
[----:B------:R-:W-:Y:S01]  /*20af0*/  IMAD.MOV.U32 R236, RZ, RZ, 0x1c1f ;  /* 0x00001c1fffec7424 */ /* 0x000fe200078e00ff */
[----:B------:R-:W-:Y:S02]  /*20b00*/  MOV R3, 0x20b20 ;  /* 0x00020b2000037802 */ /* 0x000fe40000000f00 */
[----:B--2---:R-:W-:Y:S05]  /*20b10*/  CALL.REL.NOINC `($__internal_40_$__cuda_sm70_shflsync_idx_p) ;  /* 0x0000cdd000007944 */ /* 0x004fea0003c00000 */
[----:B------:R-:W-:Y:S01]  /*20b20*/  MOV R3, R237 ;  /* 0x000000ed00037202 */ /* 0x000fe20000000f00 */
[----:B------:R-:W-:Y:S05]  /*20b30*/  BRA `(.L_x_2528) ;  /* 0xfffecda000007947 */ /* 0x000fea000383ffff */
.L_x_2378:
[----:B------:R-:W-:Y:S01]  /*20b40*/  IMAD.MOV.U32 R0, RZ, RZ, R13 ;  /* 0x000000ffff007224 */ /* 0x000fe200078e000d */
[----:B------:R-:W-:-:S02]  /*20b50*/  MOV R3, 0x2 ;  /* 0x0000000200037802 */ /* 0x000fc40000000f00 */
[----:B------:R-:W-:Y:S02]  /*20b60*/  MOV R2, 0x20b80 ;  /* 0x00020b8000027802 */ /* 0x000fe40000000f00 */
[----:B------:R-:W-:Y:S05]  /*20b70*/  CALL.REL.NOINC `($__internal_39_$__cuda_sm70_shflsync_bfly_p) ;  /* 0x0000cd1000007944 */ /* 0x000fea0003c00000 */
[----:B------:R-:W-:Y:S05]  /*20b80*/  BRA `(.L_x_2529) ;  /* 0xfffed30000007947 */ /* 0x000fea000383ffff */
.L_x_2379:
[----:B------:R-:W-:Y:S01]  /*20b90*/  IMAD.MOV.U32 R0, RZ, RZ, R13 ;  /* 0x000000ffff007224 */ /* 0x000fe200078e000d */
[----:B------:R-:W-:Y:S02]  /*20ba0*/  MOV R3, 0x1 ;  /* 0x0000000100037802 */ /* 0x000fe40000000f00 */
[----:B------:R-:W-:Y:S02]  /*20bb0*/  MOV R2, 0x20bd0 ;  /* 0x00020bd000027802 */ /* 0x000fe40000000f00 */
[----:B------:R-:W-:Y:S05]  /*20bc0*/  CALL.REL.NOINC `($__internal_39_$__cuda_sm70_shflsync_bfly_p) ;  /* 0x0000ccc000007944 */ /* 0x000fea0003c00000 */
[----:B------:R-:W-:Y:S01]  /*20bd0*/  FMNMX.FTZ R13, R13, R184, !PT ;  /* 0x000000b80d0d7209 */ /* 0x000fe20007810000 */
[----:B------:R-:W-:Y:S01]  /*20be0*/  IMAD.MOV.U32 R0, RZ, RZ, R6 ;  /* 0x000000ffff007224 */ /* 0x000fe200078e0006 */
[----:B------:R-:W-:Y:S01]  /*20bf0*/  MOV R2, 0x20c20 ;  /* 0x00020c2000027802 */ /* 0x000fe20000000f00 */
[----:B------:R-:W-:Y:S02]  /*20c00*/  IMAD.MOV.U32 R3, RZ, RZ, 0x2 ;  /* 0x00000002ff037424 */ /* 0x000fe400078e00ff */
[----:B------:R-:W-:Y:S05]  /*20c10*/  CALL.REL.NOINC `($__internal_39_$__cuda_sm70_shflsync_bfly_p) ;  /* 0x0000cc7000007944 */ /* 0x000fea0003c00000 */
[----:B------:R-:W-:Y:S01]  /*20c20*/  FMNMX.FTZ R6, R6, R184, !PT ;  /* 0x000000b806067209 */ /* 0x000fe20007810000 */
[----:B------:R-:W-:Y:S01]  /*20c30*/  IMAD.MOV.U32 R3, RZ, RZ, 0x1 ;  /* 0x00000001ff037424 */ /* 0x000fe200078e00ff */
[----:B------:R-:W-:-:S03]  /*20c40*/  MOV R2, 0x20c70 ;  /* 0x00020c7000027802 */ /* 0x000fc60000000f00 */
[----:B------:R-:W-:Y:S02]  /*20c50*/  IMAD.MOV.U32 R0, RZ, RZ, R6 ;  /* 0x000000ffff007224 */ /* 0x000fe400078e0006 */
[----:B------:R-:W-:Y:S05]  /*20c60*/  CALL.REL.NOINC `($__internal_39_$__cuda_sm70_shflsync_bfly_p) ;  /* 0x0000cc2000007944 */ /* 0x000fea0003c00000 */
[----:B------:R-:W-:Y:S05]  /*20c70*/  BRA `(.L_x_2530) ;  /* 0xfffed28000007947 */ /* 0x000fea000383ffff */
.L_x_2387:
[----:B------:R-:W-:Y:S01]  /*20c80*/  MOV R2, RZ ;  /* 0x000000ff00027202 */ /* 0x000fe20000000f00 */
[----:B------:R-:W-:Y:S01]  /*20c90*/  IMAD.MOV.U32 R235, RZ, RZ, R8 ;  /* 0x000000ffffeb7224 */ /* 0x000fe200078e0008 */
[----:B------:R-:W-:Y:S01]  /*20ca0*/  MOV R3, 0x20cd0 ;  /* 0x00020cd000037802 */ /* 0x000fe20000000f00 */
[----:B------:R-:W-:Y:S02]  /*20cb0*/  IMAD.MOV.U32 R236, RZ, RZ, 0x181f ;  /* 0x0000181fffec7424 */ /* 0x000fe400078e00ff */
[----:B-1234-:R-:W-:Y:S05]  /*20cc0*/  CALL.REL.NOINC `($__internal_40_$__cuda_sm70_shflsync_idx_p) ;  /* 0x0000cc2000007944 */ /* 0x01efea0003c00000 */
[----:B------:R-:W-:Y:S01]  /*20cd0*/  MOV R4, R237 ;  /* 0x000000ed00047202 */ /* 0x000fe20000000f00 */
[----:B------:R-:W-:-:S05]  /*20ce0*/  BRA `(.L_x_2531) ;  /* 0xfffee78000007947 */ /* 0x000fca000383ffff */
.L_x_2388:
[----:B------:R-:W-:Y:S01]  /*20cf0*/  MOV R2, RZ ;  /* 0x000000ff00027202 */ /* 0x000fe20000000f00 */
[----:B------:R-:W-:Y:S01]  /*20d00*/  IMAD.MOV.U32 R235, RZ, RZ, R9 ;  /* 0x000000ffffeb7224 */ /* 0x000fe200078e0009 */
[----:B------:R-:W-:Y:S01]  /*20d10*/  MOV R3, 0x20d40 ;  /* 0x00020d4000037802 */ /* 0x000fe20000000f00 */
[----:B------:R-:W-:Y:S02]  /*20d20*/  IMAD.MOV.U32 R236, RZ, RZ, 0x181f ;  /* 0x0000181fffec7424 */ /* 0x000fe400078e00ff */
[----:B-1234-:R-:W-:Y:S05]  /*20d30*/  CALL.REL.NOINC `($__internal_40_$__cuda_sm70_shflsync_idx_p) ;  /* 0x0000cbb000007944 */ /* 0x01efea0003c00000 */
[----:B------:R-:W-:Y:S01]  /*20d40*/  MOV R0, R237 ;  /* 0x000000ed00007202 */ /* 0x000fe20000000f00 */
[----:B------:R-:W-:-:S05]  /*20d50*/  BRA `(.L_x_2532) ;  /* 0xfffee73000007947 */ /* 0x000fca000383ffff */
.L_x_2389:
[----:B---3--:R-:W-:Y:S01]  /*20d60*/  MOV R2, 0x1 ;  /* 0x0000000100027802 */ /* 0x008fe20000000f00 */
[----:B------:R-:W-:Y:S01]  /*20d70*/  IMAD.MOV.U32 R235, RZ, RZ, R8 ;  /* 0x000000ffffeb7224 */ /* 0x000fe200078e0008 */
[----:B------:R-:W-:Y:S01]  /*20d80*/  MOV R3, 0x20db0 ;  /* 0x00020db000037802 */ /* 0x000fe20000000f00 */
[----:B------:R-:W-:Y:S02]  /*20d90*/  IMAD.MOV.U32 R236, RZ, RZ, 0x181f ;  /* 0x0000181fffec7424 */ /* 0x000fe400078e00ff */
[----:B-12-4-:R-:W-:Y:S05]  /*20da0*/  CALL.REL.NOINC `($__internal_40_$__cuda_sm70_shflsync_idx_p) ;  /* 0x0000cb4000007944 */ /* 0x016fea0003c00000 */
[----:B------:R-:W-:Y:S01]  /*20db0*/  MOV R2, 0x1 ;  /* 0x0000000100027802 */ /* 0x000fe20000000f00 */
[----:B------:R-:W-:Y:S01]  /*20dc0*/  IMAD.MOV.U32 R4, RZ, RZ, R237 ;  /* 0x000000ffff047224 */ /* 0x000fe200078e00ed */
[----:B------:R-:W-:Y:S01]  /*20dd0*/  MOV R236, 0x181f ;  /* 0x0000181f00ec7802 */ /* 0x000fe20000000f00 */
[----:B------:R-:W-:Y:S01]  /*20de0*/  IMAD.MOV.U32 R235, RZ, RZ, R9 ;  /* 0x000000ffffeb7224 */ /* 0x000fe200078e0009 */
[----:B------:R-:W-:Y:S02]  /*20df0*/  MOV R3, 0x20e10 ;  /* 0x00020e1000037802 */ /* 0x000fe40000000f00 */
[----:B------:R-:W-:Y:S05]  /*20e00*/  CALL.REL.NOINC `($__internal_40_$__cuda_sm70_shflsync_idx_p) ;  /* 0x0000cae000007944 */ /* 0x000fea0003c00000 */
[----:B------:R-:W-:Y:S01]  /*20e10*/  MOV R0, R237 ;  /* 0x000000ed00007202 */ /* 0x000fe20000000f00 */
[----:B------:R-:W-:-:S05]  /*20e20*/  BRA `(.L_x_2533) ;  /* 0xfffee8a000007947 */ /* 0x000fca000383ffff */
.L_x_2392:
[----:B------:R-:W-:Y:S01]  /*20e30*/  MOV R2, RZ ;  /* 0x000000ff00027202 */ /* 0x000fe20000000f00 */
[----:B------:R-:W-:Y:S01]  /*20e40*/  IMAD.MOV.U32 R235, RZ, RZ, R9 ;  /* 0x000000ffffeb7224 */ /* 0x000fe200078e0009 */
[----:B------:R-:W-:Y:S01]  /*20e50*/  MOV R3, 0x20e80 ;  /* 0x00020e8000037802 */ /* 0x000fe20000000f00 */
[----:B------:R-:W-:Y:S02]  /*20e60*/  IMAD.MOV.U32 R236, RZ, RZ, 0x181f ;  /* 0x0000181fffec7424 */ /* 0x000fe400078e00ff */
[----:B-1----:R-:W-:Y:S05]  /*20e70*/  CALL.REL.NOINC `($__internal_40_$__cuda_sm70_shflsync_idx_p) ;  /* 0x0000ca7000007944 */ /* 0x002fea0003c00000 */
[----:B------:R-:W-:Y:S01]  /*20e80*/  MOV R4, R237 ;  /* 0x000000ed00047202 */ /* 0x000fe20000000f00 */
[----:B------:R-:W-:-:S05]  /*20e90*/  BRA `(.L_x_2534) ;  /* 0xfffef92000007947 */ /* 0x000fca000383ffff */
.L_x_2393:
[----:B------:R-:W-:Y:S01]  /*20ea0*/  MOV R2, RZ ;  /* 0x000000ff00027202 */ /* 0x000fe20000000f00 */
[----:B------:R-:W-:Y:S01]  /*20eb0*/  IMAD.MOV.U32 R235, RZ, RZ, R14 ;  /* 0x000000ffffeb7224 */ /* 0x000fe200078e000e */
[----:B------:R-:W-:Y:S01]  /*20ec0*/  MOV R3, 0x20ef0 ;  /* 0x00020ef000037802 */ /* 0x000fe20000000f00 */
[----:B------:R-:W-:Y:S02]  /*20ed0*/  IMAD.MOV.U32 R236, RZ, RZ, 0x181f ;  /* 0x0000181fffec7424 */ /* 0x000fe400078e00ff */
[----:B-123--:R-:W-:Y:S05]  /*20ee0*/  CALL.REL.NOINC `($__internal_40_$__cuda_sm70_shflsync_idx_p) ;  /* 0x0000ca0000007944 */ /* 0x00efea0003c00000 */
[----:B------:R-:W-:Y:S01]  /*20ef0*/  MOV R0, R237 ;  /* 0x000000ed00007202 */ /* 0x000fe20000000f00 */
[----:B------:R-:W-:-:S05]  /*20f00*/  BRA `(.L_x_2535) ;  /* 0xfffef8d000007947 */ /* 0x000fca000383ffff */
.L_x_2394:
[----:B--2---:R-:W-:Y:S01]  /*20f10*/  MOV R2, 0x1 ;  /* 0x0000000100027802 */ /* 0x004fe20000000f00 */
[----:B------:R-:W-:Y:S01]  /*20f20*/  IMAD.MOV.U32 R235, RZ, RZ, R9 ;  /* 0x000000ffffeb7224 */ /* 0x000fe200078e0009 */
[----:B------:R-:W-:Y:S01]  /*20f30*/  MOV R3, 0x20f60 ;  /* 0x00020f6000037802 */ /* 0x000fe20000000f00 */
[----:B------:R-:W-:Y:S03]  /*20f40*/  IMAD.MOV.U32 R236, RZ, RZ, 0x181f ;  /* 0x0000181fffec7424 */ /* 0x000fe600078e00ff */
[----:B-1--4-:R-:W-:Y:S05]  /*20f50*/  CALL.REL.NOINC `($__internal_40_$__cuda_sm70_shflsync_idx_p) ;  /* 0x0000c99000007944 */ /* 0x012fea0003c00000 */
        /* <DEDUP_REMOVED lines=8> */
.L_x_2395:
[----:B------:R-:W-:Y:S01]  /*20fe0*/  MOV R2, RZ ;  /* 0x000000ff00027202 */ /* 0x000fe20000000f00 */
[----:B------:R-:W-:Y:S01]  /*20ff0*/  IMAD.MOV.U32 R235, RZ, RZ, R8 ;  /* 0x000000ffffeb7224 */ /* 0x000fe200078e0008 */
[----:B------:R-:W-:Y:S01]  /*21000*/  MOV R3, 0x21030 ;  /* 0x0002103000037802 */ /* 0x000fe20000000f00 */
[----:B------:R-:W-:Y:S02]  /*21010*/  IMAD.MOV.U32 R236, RZ, RZ, 0x1c1f ;  /* 0x00001c1fffec7424 */ /* 0x000fe400078e00ff */
[----:B-1----:R-:W-:Y:S05]  /*21020*/  CALL.REL.NOINC `($__internal_40_$__cuda_sm70_shflsync_idx_p) ;  /* 0x0000c8c000007944 */ /* 0x002fea0003c00000 */
[----:B------:R-:W-:Y:S01]  /*21030*/  MOV R3, R237 ;  /* 0x000000ed00037202 */ /* 0x000fe20000000f00 */
[----:B------:R-:W-:-:S05]  /*21040*/  BRA `(.L_x_2537) ;  /* 0xfffefc0000007947 */ /* 0x000fca000383ffff */
.L_x_2400:
[----:B------:R-:W-:Y:S01]  /*21050*/  MOV R2, 0x1 ;  /* 0x0000000100027802 */ /* 0x000fe20000000f00 */
[----:B------:R-:W-:Y:S01]  /*21060*/  IMAD.MOV.U32 R235, RZ, RZ, R8 ;  /* 0x000000ffffeb7224 */ /* 0x000fe200078e0008 */
[----:B------:R-:W-:Y:S01]  /*21070*/  MOV R3, 0x210a0 ;  /* 0x000210a000037802 */ /* 0x000fe20000000f00 */
[----:B------:R-:W-:Y:S02]  /*21080*/  IMAD.MOV.U32 R236, RZ, RZ, 0x1c1f ;  /* 0x00001c1fffec7424 */ /* 0x000fe400078e00ff */
[----:B--2---:R-:W-:Y:S05]  /*21090*/  CALL.REL.NOINC `($__internal_40_$__cuda_sm70_shflsync_idx_p) ;  /* 0x0000c85000007944 */ /* 0x004fea0003c00000 */
[----:B------:R-:W-:Y:S01]  /*210a0*/  MOV R3, R237 ;  /* 0x000000ed00037202 */ /* 0x000fe20000000f00 */
[----:B------:R-:W-:-:S05]  /*210b0*/  BRA `(.L_x_2538) ;  /* 0xffff013000007947 */ /* 0x000fca000383ffff */
.L_x_2405:
[----:B------:R-:W-:Y:S02]  /*210c0*/  MOV R3, 0x2 ;  /* 0x0000000200037802 */ /* 0x000fe40000000f00 */
[----:B------:R-:W-:Y:S02]  /*210d0*/  MOV R2, 0x210f0 ;  /* 0x000210f000027802 */ /* 0x000fe40000000f00 */
[----:B------:R-:W-:Y:S05]  /*210e0*/  CALL.REL.NOINC `($__internal_39_$__cuda_sm70_shflsync_bfly_p) ;  /* 0x0000c7a000007944 */ /* 0x000fea0003c00000 */
[----:B------:R-:W-:Y:S01]  /*210f0*/  MOV R2, R184 ;  /* 0x000000b800027202 */ /* 0x000fe20000000f00 */
[----:B------:R-:W-:-:S05]  /*21100*/  BRA `(.L_x_2539) ;  /* 0xffff06d000007947 */ /* 0x000fca000383ffff */
.L_x_2406:
[----:B------:R-:W-:Y:S02]  /*21110*/  MOV R3, 0x1 ;  /* 0x0000000100037802 */ /* 0x000fe40000000f00 */
[----:B------:R-:W-:Y:S02]  /*21120*/  MOV R2, 0x21140 ;  /* 0x0002114000027802 */ /* 0x000fe40000000f00 */
[----:B------:R-:W-:Y:S05]  /*21130*/  CALL.REL.NOINC `($__internal_39_$__cuda_sm70_shflsync_bfly_p) ;  /* 0x0000c75000007944 */ /* 0x000fea0003c00000 */
[----:B------:R-:W-:Y:S01]  /*21140*/  IMAD.MOV.U32 R3, RZ, RZ, 0x2 ;  /* 0x00000002ff037424 */ /* 0x000fe200078e00ff */
[----:B------:R-:W-:Y:S01]  /*21150*/  FMNMX.FTZ R4, R0, R184, !PT ;  /* 0x000000b800047209 */ /* 0x000fe20007810000 */
[----:B------:R-:W-:Y:S01]  /*21160*/  IMAD.MOV.U32 R0, RZ, RZ, R8 ;  /* 0x000000ffff007224 */ /* 0x000fe200078e0008 */
[----:B------:R-:W-:Y:S02]  /*21170*/  MOV R2, 0x21190 ;  /* 0x0002119000027802 */ /* 0x000fe40000000f00 */
[----:B------:R-:W-:Y:S05]  /*21180*/  CALL.REL.NOINC `($__internal_39_$__cuda_sm70_shflsync_bfly_p) ;  /* 0x0000c70000007944 */ /* 0x000fea0003c00000 */
[----:B------:R-:W-:Y:S01]  /*21190*/  FMNMX.FTZ R0, R8, R184, !PT ;  /* 0x000000b808007209 */ /* 0x000fe20007810000 */
[----:B------:R-:W-:Y:S01]  /*211a0*/  IMAD.MOV.U32 R3, RZ, RZ, 0x1 ;  /* 0x00000001ff037424 */ /* 0x000fe200078e00ff */
[----:B------:R-:W-:Y:S02]  /*211b0*/  MOV R2, 0x211d0 ;  /* 0x000211d000027802 */ /* 0x000fe40000000f00 */
[----:B------:R-:W-:Y:S05]  /*211c0*/  CALL.REL.NOINC `($__internal_39_$__cuda_sm70_shflsync_bfly_p) ;  /* 0x0000c6c000007944 */ /* 0x000fea0003c00000 */
[----:B------:R-:W-:Y:S01]  /*211d0*/  MOV R2, R184 ;  /* 0x000000b800027202 */ /* 0x000fe20000000f00 */
[----:B------:R-:W-:-:S05]  /*211e0*/  BRA `(.L_x_2540) ;  /* 0xffff066000007947 */ /* 0x000fca000383ffff */
.L_x_2415:
[----:B------:R-:W-:Y:S01]  /*211f0*/  MOV R2, RZ ;  /* 0x000000ff00027202 */ /* 0x000fe20000000f00 */
[----:B------:R-:W-:Y:S01]  /*21200*/  IMAD.MOV.U32 R235, RZ, RZ, R9 ;  /* 0x000000ffffeb7224 */ /* 0x000fe200078e0009 */
[----:B------:R-:W-:Y:S01]  /*21210*/  MOV R3, 0x21240 ;  /* 0x0002124000037802 */ /* 0x000fe20000000f00 */
[----:B------:R-:W-:Y:S02]  /*21220*/  IMAD.MOV.U32 R236, RZ, RZ, 0x181f ;  /* 0x0000181fffec7424 */ /* 0x000fe400078e00ff */
[----:B-1234-:R-:W-:Y:S05]  /*21230*/  CALL.REL.NOINC `($__internal_40_$__cuda_sm70_shflsync_idx_p) ;  /* 0x0000c6b000007944 */ /* 0x01efea0003c00000 */
[----:B------:R-:W-:Y:S01]  /*21240*/  MOV R8, R237 ;  /* 0x000000ed00087202 */ /* 0x000fe20000000f00 */
[----:B------:R-:W-:-:S05]  /*21250*/  BRA `(.L_x_2541) ;  /* 0xffff221000007947 */ /* 0x000fca000383ffff */
.L_x_2416:
[----:B------:R-:W-:Y:S01]  /*21260*/  MOV R2, RZ ;  /* 0x000000ff00027202 */ /* 0x000fe20000000f00 */
[----:B------:R-:W-:Y:S01]  /*21270*/  IMAD.MOV.U32 R235, RZ, RZ, R10 ;  /* 0x000000ffffeb7224 */ /* 0x000fe200078e000a */
[----:B------:R-:W-:Y:S01]  /*21280*/  MOV R3, 0x212b0 ;  /* 0x000212b000037802 */ /* 0x000fe20000000f00 */
[----:B------:R-:W-:Y:S02]  /*21290*/  IMAD.MOV.U32 R236, RZ, RZ, 0x181f ;  /* 0x0000181fffec7424 */ /* 0x000fe400078e00ff */
[----:B-1234-:R-:W-:Y:S05]  /*212a0*/  CALL.REL.NOINC `($__internal_40_$__cuda_sm70_shflsync_idx_p) ;  /* 0x0000c64000007944 */ /* 0x01efea0003c00000 */
[----:B------:R-:W-:Y:S01]  /*212b0*/  MOV R0, R237 ;  /* 0x000000ed00007202 */ /* 0x000fe20000000f00 */
[----:B------:R-:W-:-:S05]  /*212c0*/  BRA `(.L_x_2542) ;  /* 0xffff21c000007947 */ /* 0x000fca000383ffff */
.L_x_2417:
        /* <DEDUP_REMOVED lines=13> */
.L_x_2420:
[----:B------:R-:W-:Y:S01]  /*213a0*/  MOV R2, RZ ;  /* 0x000000ff00027202 */ /* 0x000fe20000000f00 */
[----:B------:R-:W-:Y:S01]  /*213b0*/  IMAD.MOV.U32 R235, RZ, RZ, R14 ;  /* 0x000000ffffeb7224 */ /* 0x000fe200078e000e */
[----:B------:R-:W-:Y:S01]  /*213c0*/  MOV R3, 0x213f0 ;  /* 0x000213f000037802 */ /* 0x000fe20000000f00 */
[----:B------:R-:W-:Y:S02]  /*213d0*/  IMAD.MOV.U32 R236, RZ, RZ, 0x181f ;  /* 0x0000181fffec7424 */ /* 0x000fe400078e00ff */
[----:B-1----:R-:W-:Y:S05]  /*213e0*/  CALL.REL.NOINC `($__internal_40_$__cuda_sm70_shflsync_idx_p) ;  /* 0x0000c50000007944 */ /* 0x002fea0003c00000 */
[----:B------:R-:W-:Y:S01]  /*213f0*/  MOV R8, R237 ;  /* 0x000000ed00087202 */ /* 0x000fe20000000f00 */
[----:B------:R-:W-:-:S05]  /*21400*/  BRA `(.L_x_2544) ;  /* 0xffff33b000007947 */ /* 0x000fca000383ffff */
.L_x_2421:
[----:B------:R-:W-:Y:S01]  /*21410*/  MOV R2, RZ ;  /* 0x000000ff00027202 */ /* 0x000fe20000000f00 */
[----:B------:R-:W-:Y:S01]  /*21420*/  IMAD.MOV.U32 R235, RZ, RZ, R16 ;  /* 0x000000ffffeb7224 */ /* 0x000fe200078e0010 */
[----:B------:R-:W-:Y:S01]  /*21430*/  MOV R3, 0x21460 ;  /* 0x0002146000037802 */ /* 0x000fe20000000f00 */
[----:B------:R-:W-:Y:S02]  /*21440*/  IMAD.MOV.U32 R236, RZ, RZ, 0x181f ;  /* 0x0000181fffec7424 */ /* 0x000fe400078e00ff */
[----:B-123--:R-:W-:Y:S05]  /*21450*/  CALL.REL.NOINC `($__internal_40_$__cuda_sm70_shflsync_idx_p) ;  /* 0x0000c49000007944 */ /* 0x00efea0003c00000 */
[----:B------:R-:W-:Y:S01]  /*21460*/  MOV R0, R237 ;  /* 0x000000ed00007202 */ /* 0x000fe20000000f00 */
[----:B------:R-:W-:-:S05]  /*21470*/  BRA `(.L_x_2545) ;  /* 0xffff336000007947 */ /* 0x000fca000383ffff */
.L_x_2422:
        /* <DEDUP_REMOVED lines=13> */
.L_x_2423:
[----:B------:R-:W-:Y:S02]  /*21550*/  MOV R3, 0x2 ;  /* 0x0000000200037802 */ /* 0x000fe40000000f00 */
[----:B------:R-:W-:Y:S02]  /*21560*/  MOV R2, 0x21580 ;  /* 0x0002158000027802 */ /* 0x000fe40000000f00 */
[----:B------:R-:W-:Y:S05]  /*21570*/  CALL.REL.NOINC `($__internal_39_$__cuda_sm70_shflsync_bfly_p) ;  /* 0x0000c31000007944 */ /* 0x000fea0003c00000 */
[----:B------:R-:W-:Y:S01]  /*21580*/  MOV R2, R184 ;  /* 0x000000b800027202 */ /* 0x000fe20000000f00 */
[----:B------:R-:W-:-:S05]  /*21590*/  BRA `(.L_x_2547) ;  /* 0xffff372000007947 */ /* 0x000fca000383ffff */
.L_x_2424:
        /* <DEDUP_REMOVED lines=14> */
.L_x_2427:
[----:B-1-34-:R-:W-:Y:S01]  /*21680*/  MOV R2, RZ ;  /* 0x000000ff00027202 */ /* 0x01afe20000000f00 */
[----:B------:R-:W-:Y:S01]  /*21690*/  IMAD.MOV.U32 R235, RZ, RZ, R6 ;  /* 0x000000ffffeb7224 */ /* 0x000fe200078e0006 */
[----:B------:R-:W-:Y:S01]  /*216a0*/  MOV R3, 0x216d0 ;  /* 0x000216d000037802 */ /* 0x000fe20000000f00 */
[----:B------:R-:W-:Y:S02]  /*216b0*/  IMAD.MOV.U32 R236, RZ, RZ, 0x181f ;  /* 0x0000181fffec7424 */ /* 0x000fe400078e00ff */
[----:B------:R-:W-:Y:S05]  /*216c0*/  CALL.REL.NOINC `($__internal_40_$__cuda_sm70_shflsync_idx_p) ;  /* 0x0000c22000007944 */ /* 0x000fea0003c00000 */
[----:B------:R-:W-:Y:S01]  /*216d0*/  MOV R0, R237 ;  /* 0x000000ed00007202 */ /* 0x000fe20000000f00 */
[----:B------:R-:W-:-:S05]  /*216e0*/  BRA `(.L_x_2549) ;  /* 0xffff4f7000007947 */ /* 0x000fca000383ffff */
.L_x_2430:
[----:B--2---:R-:W-:Y:S01]  /*216f0*/  MOV R2, 0x1 ;  /* 0x0000000100027802 */ /* 0x004fe20000000f00 */
[----:B------:R-:W-:Y:S01]  /*21700*/  IMAD.MOV.U32 R235, RZ, RZ, R6 ;  /* 0x000000ffffeb7224 */ /* 0x000fe200078e0006 */
[----:B------:R-:W-:Y:S01]  /*21710*/  MOV R3, 0x21740 ;  /* 0x0002174000037802 */ /* 0x000fe20000000f00 */
[----:B------:R-:W-:Y:S02]  /*21720*/  IMAD.MOV.U32 R236, RZ, RZ, 0x181f ;  /* 0x0000181fffec7424 */ /* 0x000fe400078e00ff */
[----:B-1----:R-:W-:Y:S05]  /*21730*/  CALL.REL.NOINC `($__internal_40_$__cuda_sm70_shflsync_idx_p) ;  /* 0x0000c1b000007944 */ /* 0x002fea0003c00000 */
        /* <DEDUP_REMOVED lines=8> */
.L_x_2433:
[----:B------:R-:W-:Y:S01]  /*217c0*/  MOV R2, RZ ;  /* 0x000000ff00027202 */ /* 0x000fe20000000f00 */
[----:B------:R-:W-:Y:S01]  /*217d0*/  IMAD.MOV.U32 R235, RZ, RZ, R10 ;  /* 0x000000ffffeb7224 */ /* 0x000fe200078e000a */
[----:B------:R-:W-:Y:S01]  /*217e0*/  MOV R3, 0x21810 ;  /* 0x0002181000037802 */ /* 0x000fe20000000f00 */
[----:B------:R-:W-:Y:S02]  /*217f0*/  IMAD.MOV.U32 R236, RZ, RZ, 0x181f ;  /* 0x0000181fffec7424 */ /* 0x000fe400078e00ff */
[----:B------:R-:W-:Y:S05]  /*21800*/  CALL.REL.NOINC `($__internal_40_$__cuda_sm70_shflsync_idx_p) ;  /* 0x0000c0e000007944 */ /* 0x000fea0003c00000 */
[----:B------:R-:W-:Y:S01]  /*21810*/  MOV R6, R237 ;  /* 0x000000ed00067202 */ /* 0x000fe20000000f00 */
[----:B------:R-:W-:-:S05]  /*21820*/  BRA `(.L_x_2551) ;  /* 0xffff616000007947 */ /* 0x000fca000383ffff */
.L_x_2434:
[----:B------:R-:W-:Y:S01]  /*21830*/  MOV R2, RZ ;  /* 0x000000ff00027202 */ /* 0x000fe20000000f00 */
[----:B------:R-:W-:Y:S01]  /*21840*/  IMAD.MOV.U32 R235, RZ, RZ, R11 ;  /* 0x000000ffffeb7224 */ /* 0x000fe200078e000b */
[----:B------:R-:W-:Y:S01]  /*21850*/  MOV R3, 0x21880 ;  /* 0x0002188000037802 */ /* 0x000fe20000000f00 */
[----:B------:R-:W-:Y:S02]  /*21860*/  IMAD.MOV.U32 R236, RZ, RZ, 0x181f ;  /* 0x0000181fffec7424 */ /* 0x000fe400078e00ff */
[----:B-12---:R-:W-:Y:S05]  /*21870*/  CALL.REL.NOINC `($__internal_40_$__cuda_sm70_shflsync_idx_p) ;  /* 0x0000c07000007944 */ /* 0x006fea0003c00000 */
[----:B------:R-:W-:Y:S01]  /*21880*/  MOV R0, R237 ;  /* 0x000000ed00007202 */ /* 0x000fe20000000f00 */
[----:B------:R-:W-:-:S05]  /*21890*/  BRA `(.L_x_2552) ;  /* 0xffff611000007947 */ /* 0x000fca000383ffff */
.L_x_2435:
[----:B--2---:R-:W-:Y:S01]  /*218a0*/  MOV R2, 0x1 ;  /* 0x0000000100027802 */ /* 0x004fe20000000f00 */
[----:B------:R-:W-:Y:S01]  /*218b0*/  IMAD.MOV.U32 R235, RZ, RZ, R10 ;  /* 0x000000ffffeb7224 */ /* 0x000fe200078e000a */
[----:B------:R-:W-:Y:S01]  /*218c0*/  MOV R3, 0x218f0 ;  /* 0x000218f000037802 */ /* 0x000fe20000000f00 */
[----:B------:R-:W-:Y:S02]  /*218d0*/  IMAD.MOV.U32 R236, RZ, RZ, 0x181f ;  /* 0x0000181fffec7424 */ /* 0x000fe400078e00ff */
[----:B-1-3--:R-:W-:Y:S05]  /*218e0*/  CALL.REL.NOINC `($__internal_40_$__cuda_sm70_shflsync_idx_p) ;  /* 0x0000c00000007944 */ /* 0x00afea0003c00000 */
        /* <DEDUP_REMOVED lines=8> */
.L_x_2436:
[----:B------:R-:W-:Y:S01]  /*21970*/  MOV R2, RZ ;  /* 0x000000ff00027202 */ /* 0x000fe20000000f00 */
[----:B------:R-:W-:Y:S01]  /*21980*/  IMAD.MOV.U32 R235, RZ, RZ, R8 ;  /* 0x000000ffffeb7224 */ /* 0x000fe200078e0008 */
[----:B------:R-:W-:Y:S01]  /*21990*/  MOV R3, 0x219c0 ;  /* 0x000219c000037802 */ /* 0x000fe20000000f00 */
[----:B------:R-:W-:Y:S02]  /*219a0*/  IMAD.MOV.U32 R236, RZ, RZ, 0x1c1f ;  /* 0x00001c1fffec7424 */ /* 0x000fe400078e00ff */
[----:B------:R-:W-:Y:S05]  /*219b0*/  CALL.REL.NOINC `($__internal_40_$__cuda_sm70_shflsync_idx_p) ;  /* 0x0000bf3000007944 */ /* 0x000fea0003c00000 */
[----:B------:R-:W-:Y:S01]  /*219c0*/  MOV R3, R237 ;  /* 0x000000ed00037202 */ /* 0x000fe20000000f00 */
[----:B------:R-:W-:-:S05]  /*219d0*/  BRA `(.L_x_2554) ;  /* 0xffff643000007947 */ /* 0x000fca000383ffff */
.L_x_2441:
[----:B------:R-:W-:Y:S01]  /*219e0*/  MOV R2, 0x1 ;  /* 0x0000000100027802 */ /* 0x000fe20000000f00 */
[----:B------:R-:W-:Y:S01]  /*219f0*/  IMAD.MOV.U32 R235, RZ, RZ, R8 ;  /* 0x000000ffffeb7224 */ /* 0x000fe200078e0008 */
[----:B------:R-:W-:Y:S01]  /*21a00*/  MOV R3, 0x21a30 ;  /* 0x00021a3000037802 */ /* 0x000fe20000000f00 */
[----:B------:R-:W-:Y:S02]  /*21a10*/  IMAD.MOV.U32 R236, RZ, RZ, 0x1c1f ;  /* 0x00001c1fffec7424 */ /* 0x000fe400078e00ff */
[----:B-1----:R-:W-:Y:S05]  /*21a20*/  CALL.REL.NOINC `($__internal_40_$__cuda_sm70_shflsync_idx_p) ;  /* 0x0000bec000007944 */ /* 0x002fea0003c00000 */
[----:B------:R-:W-:Y:S01]  /*21a30*/  MOV R3, R237 ;  /* 0x000000ed00037202 */ /* 0x000fe20000000f00 */
[----:B------:R-:W-:-:S05]  /*21a40*/  BRA `(.L_x_2555) ;  /* 0xffff698000007947 */ /* 0x000fca000383ffff */
.L_x_2446:
[----:B------:R-:W-:Y:S02]  /*21a50*/  MOV R3, 0x2 ;  /* 0x0000000200037802 */ /* 0x000fe40000000f00 */
[----:B------:R-:W-:Y:S02]  /*21a60*/  MOV R2, 0x21a80 ;  /* 0x00021a8000027802 */ /* 0x000fe40000000f00 */
[----:B------:R-:W-:Y:S05]  /*21a70*/  CALL.REL.NOINC `($__internal_39_$__cuda_sm70_shflsync_bfly_p) ;  /* 0x0000be1000007944 */ /* 0x000fea0003c00000 */
[----:B------:R-:W-:Y:S01]  /*21a80*/  MOV R2, R184 ;  /* 0x000000b800027202 */ /* 0x000fe20000000f00 */
[----:B------:R-:W-:-:S05]  /*21a90*/  BRA `(.L_x_2556) ;  /* 0xffff6f4000007947 */ /* 0x000fca000383ffff */
.L_x_2447:
        /* <DEDUP_REMOVED lines=14> */
.L_x_2449:
[----:B------:R-:W-:Y:S01]  /*21b80*/  IMAD.MOV.U32 R0, RZ, RZ, R234 ;  /* 0x000000ffff007224 */ /* 0x000fe200078e00ea */
[----:B------:R-:W-:-:S02]  /*21b90*/  MOV R3, 0x2 ;  /* 0x0000000200037802 */ /* 0x000fc40000000f00 */
[----:B------:R-:W-:Y:S02]  /*21ba0*/  MOV R2, 0x21bc0 ;  /* 0x00021bc000027802 */ /* 0x000fe40000000f00 */
[----:B------:R-:W-:Y:S05]  /*21bb0*/  CALL.REL.NOINC `($__internal_39_$__cuda_sm70_shflsync_bfly_p) ;  /* 0x0000bcd000007944 */ /* 0x000fea0003c00000 */
[----:B------:R-:W-:Y:S01]  /*21bc0*/  MOV R4, R184 ;  /* 0x000000b800047202 */ /* 0x000fe20000000f00 */
[----:B------:R-:W-:Y:S05]  /*21bd0*/  BRA `(.L_x_2558) ;  /* 0xffff865000007947 */ /* 0x000fea000383ffff */
.L_x_2450:
[----:B------:R-:W-:Y:S01]  /*21be0*/  IMAD.MOV.U32 R0, RZ, RZ, R4 ;  /* 0x000000ffff007224 */ /* 0x000fe200078e0004 */
[----:B------:R-:W-:Y:S02]  /*21bf0*/  MOV R3, 0x1 ;  /* 0x0000000100037802 */ /* 0x000fe40000000f00 */
[----:B------:R-:W-:Y:S02]  /*21c00*/  MOV R2, 0x21c20 ;  /* 0x00021c2000027802 */ /* 0x000fe40000000f00 */
[----:B-1----:R-:W-:Y:S05]  /*21c10*/  CALL.REL.NOINC `($__internal_39_$__cuda_sm70_shflsync_bfly_p) ;  /* 0x0000bc7000007944 */ /* 0x002fea0003c00000 */
[----:B------:R-:W-:Y:S01]  /*21c20*/  FADD.FTZ R4, R4, R184 ;  /* 0x000000b804047221 */ /* 0x000fe20000010000 */
[----:B------:R-:W-:Y:S02]  /*21c30*/  MOV R0, R233 ;  /* 0x000000e900007202 */ /* 0x000fe40000000f00 */
[----:B------:R-:W-:Y:S02]  /*21c40*/  MOV R3, 0x2 ;  /* 0x0000000200037802 */ /* 0x000fe40000000f00 */
[----:B------:R-:W-:Y:S02]  /*21c50*/  MOV R2, 0x21c70 ;  /* 0x00021c7000027802 */ /* 0x000fe40000000f00 */
[----:B------:R-:W-:Y:S05]  /*21c60*/  CALL.REL.NOINC `($__internal_39_$__cuda_sm70_shflsync_bfly_p) ;  /* 0x0000bc2000007944 */ /* 0x000fea0003c00000 */
[----:B------:R-:W-:Y:S01]  /*21c70*/  FADD.FTZ R233, R233, R184 ;  /* 0x000000b8e9e97221 */ /* 0x000fe20000010000 */
[----:B------:R-:W-:-:S02]  /*21c80*/  MOV R3, 0x1 ;  /* 0x0000000100037802 */ /* 0x000fc40000000f00 */
[----:B------:R-:W-:Y:S02]  /*21c90*/  MOV R2, 0x21cc0 ;  /* 0x00021cc000027802 */ /* 0x000fe40000000f00 */
[----:B------:R-:W-:Y:S02]  /*21ca0*/  MOV R0, R233 ;  /* 0x000000e900007202 */ /* 0x000fe40000000f00 */
[----:B------:R-:W-:Y:S05]  /*21cb0*/  CALL.REL.NOINC `($__internal_39_$__cuda_sm70_shflsync_bfly_p) ;  /* 0x0000bbd000007944 */ /* 0x000fea0003c00000 */
[----:B------:R-:W-:Y:S01]  /*21cc0*/  MOV R3, R184 ;  /* 0x000000b800037202 */ /* 0x000fe20000000f00 */
[----:B------:R-:W-:Y:S05]  /*21cd0*/  BRA `(.L_x_2559) ;  /* 0xffff85c000007947 */ /* 0x000fea000383ffff */
.L_x_2457:
[----:B--234-:R-:W-:Y:S01]  /*21ce0*/  IMAD.MOV.U32 R235, RZ, RZ, R6 ;  /* 0x000000ffffeb7224 */ /* 0x01cfe200078e0006 */
[----:B------:R-:W-:Y:S01]  /*21cf0*/  MOV R2, RZ ;  /* 0x000000ff00027202 */ /* 0x000fe20000000f00 */
[----:B------:R-:W-:Y:S01]  /*21d00*/  IMAD.MOV.U32 R236, RZ, RZ, 0x181f ;  /* 0x0000181fffec7424 */ /* 0x000fe200078e00ff */
[----:B------:R-:W-:Y:S02]  /*21d10*/  MOV R3, 0x21d30 ;  /* 0x00021d3000037802 */ /* 0x000fe40000000f00 */
[----:B-1----:R-:W-:Y:S05]  /*21d20*/  CALL.REL.NOINC `($__internal_40_$__cuda_sm70_shflsync_idx_p) ;  /* 0x0000bbc000007944 */ /* 0x002fea0003c00000 */
[----:B------:R-:W-:Y:S01]  /*21d30*/  MOV R4, R237 ;  /* 0x000000ed00047202 */ /* 0x000fe20000000f00 */
[----:B------:R-:W-:Y:S05]  /*21d40*/  BRA `(.L_x_2560) ;  /* 0xffffa1c000007947 */ /* 0x000fea000383ffff */
.L_x_2458:
[----:B------:R-:W-:Y:S01]  /*21d50*/  IMAD.MOV.U32 R235, RZ, RZ, R16 ;  /* 0x000000ffffeb7224 */ /* 0x000fe200078e0010 */
[----:B------:R-:W-:Y:S01]  /*21d60*/  MOV R2, RZ ;  /* 0x000000ff00027202 */ /* 0x000fe20000000f00 */
[----:B------:R-:W-:Y:S01]  /*21d70*/  IMAD.MOV.U32 R236, RZ, RZ, 0x181f ;  /* 0x0000181fffec7424 */ /* 0x000fe200078e00ff */
[----:B------:R-:W-:-:S02]  /*21d80*/  MOV R3, 0x21da0 ;  /* 0x00021da000037802 */ /* 0x000fc40000000f00 */
[----:B-123--:R-:W-:Y:S05]  /*21d90*/  CALL.REL.NOINC `($__internal_40_$__cuda_sm70_shflsync_idx_p) ;  /* 0x0000bb5000007944 */ /* 0x00efea0003c00000 */
[----:B------:R-:W-:Y:S01]  /*21da0*/  MOV R0, R237 ;  /* 0x000000ed00007202 */ /* 0x000fe20000000f00 */
[----:B------:R-:W-:Y:S05]  /*21db0*/  BRA `(.L_x_2561) ;  /* 0xffffa17000007947 */ /* 0x000fea000383ffff */
.L_x_2461:
        /* <DEDUP_REMOVED lines=13> */
.L_x_2464:
[----:B------:R-:W-:Y:S01]  /*21e90*/  IMAD.MOV.U32 R235, RZ, RZ, R6 ;  /* 0x000000ffffeb7224 */ /* 0x000fe200078e0006 */
[----:B--2---:R-:W-:Y:S01]  /*21ea0*/  MOV R2, 0x2 ;  /* 0x0000000200027802 */ /* 0x004fe20000000f00 */
[----:B------:R-:W-:Y:S01]  /*21eb0*/  IMAD.MOV.U32 R236, RZ, RZ, 0x181f ;  /* 0x0000181fffec7424 */ /* 0x000fe200078e00ff */
[----:B------:R-:W-:Y:S02]  /*21ec0*/  MOV R3, 0x21ee0 ;  /* 0x00021ee000037802 */ /* 0x000fe40000000f00 */
[----:B-1-34-:R-:W-:Y:S05]  /*21ed0*/  CALL.REL.NOINC `($__internal_40_$__cuda_sm70_shflsync_idx_p) ;  /* 0x0000ba1000007944 */ /* 0x01afea0003c00000 */
[----:B------:R-:W-:Y:S01]  /*21ee0*/  MOV R4, R237 ;  /* 0x000000ed00047202 */ /* 0x000fe20000000f00 */
[----:B------:R-:W-:Y:S05]  /*21ef0*/  BRA `(.L_x_2563) ;  /* 0xffffa32000007947 */ /* 0x000fea000383ffff */
.L_x_2465:
[----:B------:R-:W-:Y:S01]  /*21f00*/  IMAD.MOV.U32 R235, RZ, RZ, R16 ;  /* 0x000000ffffeb7224 */ /* 0x000fe200078e0010 */
[----:B--2---:R-:W-:Y:S01]  /*21f10*/  MOV R2, 0x2 ;  /* 0x0000000200027802 */ /* 0x004fe20000000f00 */
[----:B------:R-:W-:Y:S01]  /*21f20*/  IMAD.MOV.U32 R236, RZ, RZ, 0x181f ;  /* 0x0000181fffec7424 */ /* 0x000fe200078e00ff */
[----:B------:R-:W-:Y:S02]  /*21f30*/  MOV R3, 0x21f50 ;  /* 0x00021f5000037802 */ /* 0x000fe40000000f00 */
[----:B-1-34-:R-:W-:Y:S05]  /*21f40*/  CALL.REL.NOINC `($__internal_40_$__cuda_sm70_shflsync_idx_p) ;  /* 0x0000b9a000007944 */ /* 0x01afea0003c00000 */
[----:B------:R-:W-:Y:S01]  /*21f50*/  MOV R0, R237 ;  /* 0x000000ed00007202 */ /* 0x000fe20000000f00 */
[----:B------:R-:W-:Y:S05]  /*21f60*/  BRA `(.L_x_2564) ;  /* 0xffffa2d000007947 */ /* 0x000fea000383ffff */
.L_x_2468:
[----:B------:R-:W-:Y:S01]  /*21f70*/  IMAD.MOV.U32 R235, RZ, RZ, R6 ;  /* 0x000000ffffeb7224 */ /* 0x000fe200078e0006 */
[----:B---3--:R-:W-:Y:S01]  /*21f80*/  MOV R2, 0x3 ;  /* 0x0000000300027802 */ /* 0x008fe20000000f00 */
        /* <DEDUP_REMOVED lines=11> */
.L_x_2470:
[----:B------:R-:W-:Y:S01]  /*22040*/  IMAD.MOV.U32 R235, RZ, RZ, R5 ;  /* 0x000000ffffeb7224 */ /* 0x000fe200078e0005 */
[----:B------:R-:W-:Y:S01]  /*22050*/  MOV R2, RZ ;  /* 0x000000ff00027202 */ /* 0x000fe20000000f00 */
[----:B------:R-:W-:Y:S01]  /*22060*/  IMAD.MOV.U32 R236, RZ, RZ, 0x1c1f ;  /* 0x00001c1fffec7424 */ /* 0x000fe200078e00ff */
[----:B------:R-:W-:Y:S02]  /*22070*/  MOV R3, 0x22090 ;  /* 0x0002209000037802 */ /* 0x000fe40000000f00 */
[----:B------:R-:W-:Y:S05]  /*22080*/  CALL.REL.NOINC `($__internal_40_$__cuda_sm70_shflsync_idx_p) ;  /* 0x0000b86000007944 */ /* 0x000fea0003c00000 */
[----:B------:R-:W-:Y:S01]  /*22090*/  MOV R4, R237 ;  /* 0x000000ed00047202 */ /* 0x000fe20000000f00 */
[----:B------:R-:W-:Y:S05]  /*220a0*/  BRA `(.L_x_2566) ;  /* 0xffffa69000007947 */ /* 0x000fea000383ffff */
.L_x_2471:
[----:B------:R-:W-:Y:S01]  /*220b0*/  IMAD.MOV.U32 R235, RZ, RZ, R6 ;  /* 0x000000ffffeb7224 */ /* 0x000fe200078e0006 */
[----:B------:R-:W-:Y:S01]  /*220c0*/  MOV R2, RZ ;  /* 0x000000ff00027202 */ /* 0x000fe20000000f00 */
[----:B------:R-:W-:Y:S01]  /*220d0*/  IMAD.MOV.U32 R236, RZ, RZ, 0x1c1f ;  /* 0x00001c1fffec7424 */ /* 0x000fe200078e00ff */
[----:B------:R-:W-:Y:S02]  /*220e0*/  MOV R3, 0x22100 ;  /* 0x0002210000037802 */ /* 0x000fe40000000f00 */
[----:B-12---:R-:W-:Y:S05]  /*220f0*/  CALL.REL.NOINC `($__internal_40_$__cuda_sm70_shflsync_idx_p) ;  /* 0x0000b7f000007944 */ /* 0x006fea0003c00000 */
[----:B------:R-:W-:Y:S01]  /*22100*/  MOV R0, R237 ;  /* 0x000000ed00007202 */ /* 0x000fe20000000f00 */
[----:B------:R-:W-:Y:S05]  /*22110*/  BRA `(.L_x_2567) ;  /* 0xffffa64000007947 */ /* 0x000fea000383ffff */
.L_x_2474:
[----:B------:R-:W-:Y:S01]  /*22120*/  IMAD.MOV.U32 R235, RZ, RZ, R5 ;  /* 0x000000ffffeb7224 */ /* 0x000fe200078e0005 */
[----:B-1----:R-:W-:Y:S01]  /*22130*/  MOV R2, 0x1 ;  /* 0x0000000100027802 */ /* 0x002fe20000000f00 */
[----:B------:R-:W-:Y:S01]  /*22140*/  IMAD.MOV.U32 R236, RZ, RZ, 0x1c1f ;  /* 0x00001c1fffec7424 */ /* 0x000fe200078e00ff */
[----:B------:R-:W-:-:S02]  /*22150*/  MOV R3, 0x22170 ;  /* 0x0002217000037802 */ /* 0x000fc40000000f00 */
[----:B--234-:R-:W-:Y:S05]  /*22160*/  CALL.REL.NOINC `($__internal_40_$__cuda_sm70_shflsync_idx_p) ;  /* 0x0000b78000007944 */ /* 0x01cfea0003c00000 */
        /* <DEDUP_REMOVED lines=8> */
.L_x_2478:
[----:B------:R-:W-:Y:S01]  /*221f0*/  IMAD.MOV.U32 R235, RZ, RZ, R5 ;  /* 0x000000ffffeb7224 */ /* 0x000fe200078e0005 */
[----:B------:R-:W-:Y:S01]  /*22200*/  MOV R2, RZ ;  /* 0x000000ff00027202 */ /* 0x000fe20000000f00 */
[----:B------:R-:W-:Y:S01]  /*22210*/  IMAD.MOV.U32 R236, RZ, RZ, 0x181f ;  /* 0x0000181fffec7424 */ /* 0x000fe200078e00ff */
[----:B------:R-:W-:Y:S02]  /*22220*/  MOV R3, 0x22240 ;  /* 0x0002224000037802 */ /* 0x000fe40000000f00 */
[----:B---3--:R-:W-:Y:S05]  /*22230*/  CALL.REL.NOINC `($__internal_40_$__cuda_sm70_shflsync_idx_p) ;  /* 0x0000b6b000007944 */ /* 0x008fea0003c00000 */
[----:B------:R-:W-:Y:S01]  /*22240*/  MOV R4, R237 ;  /* 0x000000ed00047202 */ /* 0x000fe20000000f00 */
[----:B------:R-:W-:Y:S05]  /*22250*/  BRA `(.L_x_2569) ;  /* 0xffffc69000007947 */ /* 0x000fea000383ffff */
.L_x_2479:
[----:B------:R-:W-:Y:S01]  /*22260*/  IMAD.MOV.U32 R235, RZ, RZ, R16 ;  /* 0x000000ffffeb7224 */ /* 0x000fe200078e0010 */
[----:B------:R-:W-:Y:S01]  /*22270*/  MOV R2, RZ ;  /* 0x000000ff00027202 */ /* 0x000fe20000000f00 */
[----:B------:R-:W-:Y:S01]  /*22280*/  IMAD.MOV.U32 R236, RZ, RZ, 0x181f ;  /* 0x0000181fffec7424 */ /* 0x000fe200078e00ff */
[----:B------:R-:W-:Y:S02]  /*22290*/  MOV R3, 0x222b0 ;  /* 0x000222b000037802 */ /* 0x000fe40000000f00 */
[----:B-123--:R-:W-:Y:S05]  /*222a0*/  CALL.REL.NOINC `($__internal_40_$__cuda_sm70_shflsync_idx_p) ;  /* 0x0000b64000007944 */ /* 0x00efea0003c00000 */
[----:B------:R-:W-:Y:S01]  /*222b0*/  MOV R0, R237 ;  /* 0x000000ed00007202 */ /* 0x000fe20000000f00 */
[----:B------:R-:W-:Y:S05]  /*222c0*/  BRA `(.L_x_2570) ;  /* 0xffffc64000007947 */ /* 0x000fea000383ffff */
.L_x_2482:
        /* <DEDUP_REMOVED lines=13> */
.L_x_2485:
[----:B------:R-:W-:Y:S01]  /*223a0*/  IMAD.MOV.U32 R235, RZ, RZ, R5 ;  /* 0x000000ffffeb7224 */ /* 0x000fe200078e0005 */
[----:B-1----:R-:W-:Y:S01]  /*223b0*/  MOV R2, 0x2 ;  /* 0x0000000200027802 */ /* 0x002fe20000000f00 */
[----:B------:R-:W-:Y:S01]  /*223c0*/  IMAD.MOV.U32 R236, RZ, RZ, 0x181f ;  /* 0x0000181fffec7424 */ /* 0x000fe200078e00ff */
[----:B------:R-:W-:Y:S02]  /*223d0*/  MOV R3, 0x223f0 ;  /* 0x000223f000037802 */ /* 0x000fe40000000f00 */
[----:B--234-:R-:W-:Y:S05]  /*223e0*/  CALL.REL.NOINC `($__internal_40_$__cuda_sm70_shflsync_idx_p) ;  /* 0x0000b50000007944 */ /* 0x01cfea0003c00000 */
[----:B------:R-:W-:Y:S01]  /*223f0*/  MOV R4, R237 ;  /* 0x000000ed00047202 */ /* 0x000fe20000000f00 */
[----:B------:R-:W-:Y:S05]  /*22400*/  BRA `(.L_x_2572) ;  /* 0xffffc7f000007947 */ /* 0x000fea000383ffff */
.L_x_2486:
[----:B------:R-:W-:Y:S01]  /*22410*/  IMAD.MOV.U32 R235, RZ, RZ, R16 ;  /* 0x000000ffffeb7224 */ /* 0x000fe200078e0010 */
[----:B-1----:R-:W-:Y:S01]  /*22420*/  MOV R2, 0x2 ;  /* 0x0000000200027802 */ /* 0x002fe20000000f00 */
[----:B------:R-:W-:Y:S01]  /*22430*/  IMAD.MOV.U32 R236, RZ, RZ, 0x181f ;  /* 0x0000181fffec7424 */ /* 0x000fe200078e00ff */
[----:B------:R-:W-:Y:S02]  /*22440*/  MOV R3, 0x22460 ;  /* 0x0002246000037802 */ /* 0x000fe40000000f00 */
[----:B--234-:R-:W-:Y:S05]  /*22450*/  CALL.REL.NOINC `($__internal_40_$__cuda_sm70_shflsync_idx_p) ;  /* 0x0000b49000007944 */ /* 0x01cfea0003c00000 */
[----:B------:R-:W-:Y:S01]  /*22460*/  MOV R0, R237 ;  /* 0x000000ed00007202 */ /* 0x000fe20000000f00 */
[----:B------:R-:W-:Y:S05]  /*22470*/  BRA `(.L_x_2573) ;  /* 0xffffc7a000007947 */ /* 0x000fea000383ffff */
.L_x_2489:
        /* <DEDUP_REMOVED lines=13> */
.L_x_2491:
[----:B------:R-:W-:Y:S01]  /*22550*/  IMAD.MOV.U32 R235, RZ, RZ, R147 ;  /* 0x000000ffffeb7224 */ /* 0x000fe200078e0093 */
[----:B------:R-:W-:Y:S01]  /*22560*/  MOV R2, RZ ;  /* 0x000000ff00027202 */ /* 0x000fe20000000f00 */
[----:B------:R-:W-:Y:S01]  /*22570*/  IMAD.MOV.U32 R236, RZ, RZ, 0x1f ;  /* 0x0000001fffec7424 */ /* 0x000fe200078e00ff */
[----:B------:R-:W-:Y:S02]  /*22580*/  MOV R3, 0x225a0 ;  /* 0x000225a000037802 */ /* 0x000fe40000000f00 */
[----:B--2---:R-:W-:Y:S05]  /*22590*/  CALL.REL.NOINC `($__internal_40_$__cuda_sm70_shflsync_idx_p) ;  /* 0x0000b35000007944 */ /* 0x004fea0003c00000 */
[----:B------:R-:W-:Y:S01]  /*225a0*/  MOV R10, R237 ;  /* 0x000000ed000a7202 */ /* 0x000fe20000000f00 */
[----:B------:R-:W-:Y:S05]  /*225b0*/  BRA `(.L_x_2575) ;  /* 0xffffca4000007947 */ /* 0x000fea000383ffff */
.L_x_2492:
[----:B------:R-:W-:Y:S01]  /*225c0*/  IMAD.MOV.U32 R235, RZ, RZ, R147 ;  /* 0x000000ffffeb7224 */ /* 0x000fe200078e0093 */
[----:B------:R-:W-:Y:S01]  /*225d0*/  MOV R2, 0x1 ;  /* 0x0000000100027802 */ /* 0x000fe20000000f00 */
[----:B------:R-:W-:Y:S01]  /*225e0*/  IMAD.MOV.U32 R236, RZ, RZ, 0x1f ;  /* 0x0000001fffec7424 */ /* 0x000fe200078e00ff */
[----:B------:R-:W-:Y:S02]  /*225f0*/  MOV R3, 0x22610 ;  /* 0x0002261000037802 */ /* 0x000fe40000000f00 */
[----:B-123--:R-:W-:Y:S05]  /*22600*/  CALL.REL.NOINC `($__internal_40_$__cuda_sm70_shflsync_idx_p) ;  /* 0x0000b2e000007944 */ /* 0x00efea0003c00000 */
[----:B------:R-:W-:Y:S01]  /*22610*/  MOV R9, R237 ;  /* 0x000000ed00097202 */ /* 0x000fe20000000f00 */
[----:B------:R-:W-:Y:S05]  /*22620*/  BRA `(.L_x_2576) ;  /* 0xffffc9f000007947 */ /* 0x000fea000383ffff */
.L_x_2493:
[----:B------:R-:W-:Y:S02]  /*22630*/  MOV R3, 0x1 ;  /* 0x0000000100037802 */ /* 0x000fe40000000f00 */
[----:B------:R-:W-:-:S02]  /*22640*/  MOV R2, 0x22660 ;  /* 0x0002266000027802 */ /* 0x000fc40000000f00 */
[----:B-1-34-:R-:W-:Y:S05]  /*22650*/  CALL.REL.NOINC `($__internal_41_$__cuda_sm70_shflsync_up_p) ;  /* 0x0000b2f000007944 */ /* 0x01afea0003c00000 */
[----:B------:R-:W-:Y:S05]  /*22660*/  BRA `(.L_x_2577) ;  /* 0xffffcae000007947 */ /* 0x000fea000383ffff */
.L_x_2494:
[----:B------:R-:W-:Y:S02]  /*22670*/  MOV R3, 0x2 ;  /* 0x0000000200037802 */ /* 0x000fe40000000f00 */
[----:B------:R-:W-:-:S02]  /*22680*/  MOV R2, 0x226a0 ;  /* 0x000226a000027802 */ /* 0x000fc40000000f00 */
[----:B-1-3--:R-:W-:Y:S05]  /*22690*/  CALL.REL.NOINC `($__internal_41_$__cuda_sm70_shflsync_up_p) ;  /* 0x0000b2b000007944 */ /* 0x00afea0003c00000 */
        /* <DEDUP_REMOVED lines=24> */
.L_x_2498:
[----:B------:R-:W-:Y:S02]  /*22820*/  MOV R3, 0x1 ;  /* 0x0000000100037802 */ /* 0x000fe40000000f00 */
[----:B------:R-:W-:Y:S02]  /*22830*/  MOV R2, 0x22850 ;  /* 0x0002285000027802 */ /* 0x000fe40000000f00 */
[----:B------:R-:W-:Y:S05]  /*22840*/  CALL.REL.NOINC `($__internal_41_$__cuda_sm70_shflsync_up_p) ;  /* 0x0000b10000007944 */ /* 0x000fea0003c00000 */
[----:B------:R-:W-:Y:S01]  /*22850*/  MOV R2, R4 ;  /* 0x0000000400027202 */ /* 0x000fe20000000f00 */
[----:B------:R-:W-:Y:S05]  /*22860*/  BRA `(.L_x_2579) ;  /* 0xffffcb5000007947 */ /* 0x000fea000383ffff */
.L_x_2499:
        /* <DEDUP_REMOVED lines=27> */
.L_x_2501:
[----:B------:R-:W-:Y:S02]  /*22a20*/  SEL R0, RZ, 0x1, P0 ;  /* 0x00000001ff007807 */ /* 0x000fe40000000000 */
[----:B------:R-:W-:Y:S02]  /*22a30*/  MOV R2, 0x22a50 ;  /* 0x00022a5000027802 */ /* 0x000fe40000000f00 */
[----:B--2---:R-:W-:Y:S05]  /*22a40*/  CALL.REL.NOINC `($__internal_42_$__cuda_sm70_votesync_ballot) ;  /* 0x0000af6000007944 */ /* 0x004fea0003c00000 */
[----:B------:R-:W-:Y:S01]  /*22a50*/  MOV R5, R0 ;  /* 0x0000000000057202 */ /* 0x000fe20000000f00 */
[----:B------:R-:W-:Y:S05]  /*22a60*/  BRA `(.L_x_2581) ;  /* 0xffffcae000007947 */ /* 0x000fea000383ffff */
.L_x_2502:
[----:B------:R-:W-:Y:S01]  /*22a70*/  IMAD.MOV.U32 R235, RZ, RZ, R6 ;  /* 0x000000ffffeb7224 */ /* 0x000fe200078e0006 */
[----:B-1----:R-:W-:Y:S01]  /*22a80*/  MOV R2, R0 ;  /* 0x0000000000027202 */ /* 0x002fe20000000f00 */
[----:B------:R-:W-:Y:S01]  /*22a90*/  IMAD.MOV.U32 R236, RZ, RZ, 0x1f ;  /* 0x0000001fffec7424 */ /* 0x000fe200078e00ff */
[----:B------:R-:W-:Y:S02]  /*22aa0*/  MOV R3, 0x22ac0 ;  /* 0x00022ac000037802 */ /* 0x000fe40000000f00 */
[----:B--2---:R-:W-:Y:S05]  /*22ab0*/  CALL.REL.NOINC `($__internal_40_$__cuda_sm70_shflsync_idx_p) ;  /* 0x0000ae3000007944 */ /* 0x004fea0003c00000 */
[----:B------:R-:W-:Y:S01]  /*22ac0*/  IMAD.MOV.U32 R6, RZ, RZ, R237 ;  /* 0x000000ffff067224 */ /* 0x000fe200078e00ed */
[----:B------:R-:W-:Y:S01]  /*22ad0*/  MOV R2, R0 ;  /* 0x0000000000027202 */ /* 0x000fe20000000f00 */
[----:B------:R-:W-:Y:S01]  /*22ae0*/  IMAD.MOV.U32 R235, RZ, RZ, R8 ;  /* 0x000000ffffeb7224 */ /* 0x000fe200078e0008 */
[----:B------:R-:W-:-:S02]  /*22af0*/  MOV R236, 0x1f ;  /* 0x0000001f00ec7802 */ /* 0x000fc40000000f00 */
[----:B------:R-:W-:Y:S02]  /*22b00*/  MOV R3, 0x22b20 ;  /* 0x00022b2000037802 */ /* 0x000fe40000000f00 */
[----:B------:R-:W-:Y:S05]  /*22b10*/  CALL.REL.NOINC `($__internal_40_$__cuda_sm70_shflsync_idx_p) ;  /* 0x0000add000007944 */ /* 0x000fea0003c00000 */
[----:B------:R-:W-:Y:S01]  /*22b20*/  MOV R8, R237 ;  /* 0x000000ed00087202 */ /* 0x000fe20000000f00 */
[----:B------:R-:W-:Y:S05]  /*22b30*/  BRA `(.L_x_2582) ;  /* 0xffffca8000007947 */ /* 0x000fea000383ffff */
.L_x_2505:
[----:B------:R-:W-:Y:S01]  /*22b40*/  IMAD.MOV.U32 R235, RZ, RZ, R4 ;  /* 0x000000ffffeb7224 */ /* 0x000fe200078e0004 */
[----:B-1----:R-:W-:Y:S01]  /*22b50*/  MOV R2, R0 ;  /* 0x0000000000027202 */ /* 0x002fe20000000f00 */
[----:B------:R-:W-:Y:S01]  /*22b60*/  IMAD.MOV.U32 R236, RZ, RZ, 0x1f ;  /* 0x0000001fffec7424 */ /* 0x000fe200078e00ff */
[----:B------:R-:W-:Y:S02]  /*22b70*/  MOV R3, 0x22b90 ;  /* 0x00022b9000037802 */ /* 0x000fe40000000f00 */
[----:B--2-4-:R-:W-:Y:S05]  /*22b80*/  CALL.REL.NOINC `($__internal_40_$__cuda_sm70_shflsync_idx_p) ;  /* 0x0000ad6000007944 */ /* 0x014fea0003c00000 */
[----:B------:R-:W-:Y:S01]  /*22b90*/  MOV R11, R237 ;  /* 0x000000ed000b7202 */ /* 0x000fe20000000f00 */
[----:B------:R-:W-:Y:S05]  /*22ba0*/  BRA `(.L_x_2504) ;  /* 0xffffca7000007947 */ /* 0x000fea000383ffff */
        .type           $_ZN7cutlass13device_kernelIN5flash19enable_sm80_to_sm89INS1_16FlashAttnFwdSm80INS1_25CollectiveMainloopFwdSm80ILi8ELi1ELb0EN4cute5tupleIJNS5_1CILi128EEENS7_ILi48EEENS7_ILi256EEEEEELi256ENS_10bfloat16_tEfNS_4arch4Sm80ELb0ELb1ELb1ELb1ELb1ELb1ELb1ELb1EEENS1_21CollectiveEpilogueFwdINS6_IJS8_SA_S9_EEENS6_IJNS7_ILi1EEESI_SI_EEESC_SE_Li256ELb1ELb1ELb1ELb0EEENS1_36VarlenDynamicPersistentTileSchedulerILi128ELi48ELi256ELi256ELb1ELb1ELb0ELb1ELb0ELb1EEEEEEEEEvNT_6ParamsE$_ZZN5flash25CollectiveMainloopFwdSm80ILi8ELi1ELb0EN4cute5tupleIJNS1_1CILi128EEENS3_ILi48EEENS3_ILi256EEEEEELi256EN7cutlass10bfloat16_tEfNS8_4arch4Sm80ELb0ELb1ELb1ELb1ELb1ELb1ELb1ELb1EE3mmaINS_16FlashAttnFwdSm80ISC_NS_21CollectiveEpilogueFwdINS2_IJS4_S6_S5_EEENS2_IJNS3_ILi1EEESH_SH_EEES9_SB_Li256ELb1ELb1ELb1ELb0EEENS_36VarlenDynamicPersistentTileSchedulerILi128ELi48ELi256ELi256ELb1ELb1ELb0ELb1ELb0ELb1EEEE13SharedStorageENS1_6TensorINS1_11ArrayEngineIfLm128EEENS1_6LayoutINS2_IJNS2_IJNS3_ILi2EEESS_EEESH_NS3_ILi32EEEEEENS2_IJNS2_IJSH_SS_EEENS3_ILi0EEENS3_ILi4EEEEEEEEEENS_7SoftmaxILi2ELi0EEEEEbRKNSC_6ParamsERT0_RT1_iRKNS_16SeqlenInfoQKNewKILb1ELb1EEENS2_IJiiiiEEERT_ENKUlvE_clEv,@function
        .size           $_ZN7cutlass13device_kernelIN5flash19enable_sm80_to_sm89INS1_16FlashAttnFwdSm80INS1_25CollectiveMainloopFwdSm80ILi8ELi1ELb0EN4cute5tupleIJNS5_1CILi128EEENS7_ILi48EEENS7_ILi256EEEEEELi256ENS_10bfloat16_tEfNS_4arch4Sm80ELb0ELb1ELb1ELb1ELb1ELb1ELb1ELb1EEENS1_21CollectiveEpilogueFwdINS6_IJS8_SA_S9_EEENS6_IJNS7_ILi1EEESI_SI_EEESC_SE_Li256ELb1ELb1ELb1ELb0EEENS1_36VarlenDynamicPersistentTileSchedulerILi128ELi48ELi256ELi256ELb1ELb1ELb0ELb1ELb0ELb1EEEEEEEEEvNT_6ParamsE$_ZZN5flash25CollectiveMainloopFwdSm80ILi8ELi1ELb0EN4cute5tupleIJNS1_1CILi128EEENS3_ILi48EEENS3_ILi256EEEEEELi256EN7cutlass10bfloat16_tEfNS8_4arch4Sm80ELb0ELb1ELb1ELb1ELb1ELb1ELb1ELb1EE3mmaINS_16FlashAttnFwdSm80ISC_NS_21CollectiveEpilogueFwdINS2_IJS4_S6_S5_EEENS2_IJNS3_ILi1EEESH_SH_EEES9_SB_Li256ELb1ELb1ELb1ELb0EEENS_36VarlenDynamicPersistentTileSchedulerILi128ELi48ELi256ELi256ELb1ELb1ELb0ELb1ELb0ELb1EEEE13SharedStorageENS1_6TensorINS1_11ArrayEngineIfLm128EEENS1_6LayoutINS2_IJNS2_IJNS3_ILi2EEESS_EEESH_NS3_ILi32EEEEEENS2_IJNS2_IJSH_SS_EEENS3_ILi0EEENS3_ILi4EEEEEEEEEENS_7SoftmaxILi2ELi0EEEEEbRKNSC_6ParamsERT0_RT1_iRKNS_16SeqlenInfoQKNewKILb1ELb1EEENS2_IJiiiiEEERT_ENKUlvE_clEv,($__internal_39_$__cuda_sm70_shflsync_bfly_p - $_ZN7cutlass13device_kernelIN5flash19enable_sm80_to_sm89INS1_16FlashAttnFwdSm80INS1_25CollectiveMainloopFwdSm80ILi8ELi1ELb0EN4cute5tupleIJNS5_1CILi128EEENS7_ILi48EEENS7_ILi256EEEEEELi256ENS_10bfloat16_tEfNS_4arch4Sm80ELb0ELb1ELb1ELb1ELb1ELb1ELb1ELb1EEENS1_21CollectiveEpilogueFwdINS6_IJS8_SA_S9_EEENS6_IJNS7_ILi1EEESI_SI_EEESC_SE_Li256ELb1ELb1ELb1ELb0EEENS1_36VarlenDynamicPersistentTileSchedulerILi128ELi48ELi256ELi256ELb1ELb1ELb0ELb1ELb0ELb1EEEEEEEEEvNT_6ParamsE$_ZZN5flash25CollectiveMainloopFwdSm80ILi8ELi1ELb0EN4cute5tupleIJNS1_1CILi128EEENS3_ILi48EEENS3_ILi256EEEEEELi256EN7cutlass10bfloat16_tEfNS8_4arch4Sm80ELb0ELb1ELb1ELb1ELb1ELb1ELb1ELb1EE3mmaINS_16FlashAttnFwdSm80ISC_NS_21CollectiveEpilogueFwdINS2_IJS4_S6_S5_EEENS2_IJNS3_ILi1EEESH_SH_EEES9_SB_Li256ELb1ELb1ELb1ELb0EEENS_36VarlenDynamicPersistentTileSchedulerILi128ELi48ELi256ELi256ELb1ELb1ELb0ELb1ELb0ELb1EEEE13SharedStorageENS1_6TensorINS1_11ArrayEngineIfLm128EEENS1_6LayoutINS2_IJNS2_IJNS3_ILi2EEESS_EEESH_NS3_ILi32EEEEEENS2_IJNS2_IJSH_SS_EEENS3_ILi0EEENS3_ILi4EEEEEEEEEENS_7SoftmaxILi2ELi0EEEEEbRKNSC_6ParamsERT0_RT1_iRKNS_16SeqlenInfoQKNewKILb1ELb1EEENS2_IJiiiiEEERT_ENKUlvE_clEv)
$_ZN7cutlass13device_kernelIN5flash19enable_sm80_to_sm89INS1_16FlashAttnFwdSm80INS1_25CollectiveMainloopFwdSm80ILi8ELi1ELb0EN4cute5tupleIJNS5_1CILi128EEENS7_ILi48EEENS7_ILi256EEEEEELi256ENS_10bfloat16_tEfNS_4arch4Sm80ELb0ELb1ELb1ELb1ELb1ELb1ELb1ELb1EEENS1_21CollectiveEpilogueFwdINS6_IJS8_SA_S9_EEENS6_IJNS7_ILi1EEESI_SI_EEESC_SE_Li256ELb1ELb1ELb1ELb0EEENS1_36VarlenDynamicPersistentTileSchedulerILi128ELi48ELi256ELi256ELb1ELb1ELb0ELb1ELb0ELb1EEEEEEEEEvNT_6ParamsE$_ZZN5flash25CollectiveMainloopFwdSm80ILi8ELi1ELb0EN4cute5tupleIJNS1_1CILi128EEENS3_ILi48EEENS3_ILi256EEEEEELi256EN7cutlass10bfloat16_tEfNS8_4arch4Sm80ELb0ELb1ELb1ELb1ELb1ELb1ELb1ELb1EE3mmaINS_16FlashAttnFwdSm80ISC_NS_21CollectiveEpilogueFwdINS2_IJS4_S6_S5_EEENS2_IJNS3_ILi1EEESH_SH_EEES9_SB_Li256ELb1ELb1ELb1ELb0EEENS_36VarlenDynamicPersistentTileSchedulerILi128ELi48ELi256ELi256ELb1ELb1ELb0ELb1ELb0ELb1EEEE13SharedStorageENS1_6TensorINS1_11ArrayEngineIfLm128EEENS1_6LayoutINS2_IJNS2_IJNS3_ILi2EEESS_EEESH_NS3_ILi32EEEEEENS2_IJNS2_IJSH_SS_EEENS3_ILi0EEENS3_ILi4EEEEEEEEEENS_7SoftmaxILi2ELi0EEEEEbRKNSC_6ParamsERT0_RT1_iRKNS_16SeqlenInfoQKNewKILb1ELb1EEENS2_IJiiiiEEERT_ENKUlvE_clEv:
[----:B------:R-:W-:-:S05]  /*22bb0*/  IADD3 R16, R79, -c[0x0][0x20], RZ ;  /* 0x800008004f107a10 */ /* 0x000fca0007ffe0ff */
[----:B------:R-:W2:Y:S01]  /*22bc0*/  LDL.64 R10, [R16] ;  /* 0x00000000100a7983 */ /* 0x000ea20000100a00 */
[----:B------:R-:W-:-:S03]  /*22bd0*/  ULDC.64 UR4, c[0x0][0x118] ;  /* 0x0000460000047ab9 */ /* 0x000fc60000000a00 */
[----:B--2---:R-:W2:Y:S02]  /*22be0*/  LD.E R0, [R10.64+0x11c] ;  /* 0x00011c040a007980 */ /* 0x004ea4000c101900 */
[----:B--2---:R-:W-:-:S13]  /*22bf0*/  ISETP.GT.AND P0, PT, R0, RZ, PT ;  /* 0x000000ff0000720c */ /* 0x004fda0003f04270 */
[----:B------:R-:W-:Y:S05]  /*22c00*/  @P0 BRA `(.L_x_2583) ;  /* 0x0000004000000947 */ /* 0x000fea0003800000 */
[----:B------:R-:W-:Y:S01]  /*22c10*/  MOV R2, R130 ;  /* 0x0000008200027202 */ /* 0x000fe20000000f00 */
[----:B------:R-:W-:-:S04]  /*22c20*/  DEPBAR.LE SB0, 0x1 ;  /* 0x000080400000791a */ /* 0x000fc80000000000 */
[----:B------:R-:W-:-:S04]  /*22c30*/  MOV R3, 0x0 ;  /* 0x0000000000037802 */ /* 0x000fc80000000f00 */
[----:B------:R-:W-:Y:S05]  /*22c40*/  RET.REL.NODEC R2 `(_ZN7cutlass13device_kernelIN5flash19enable_sm80_to_sm89INS1_16FlashAttnFwdSm80INS1_25CollectiveMainloopFwdSm80ILi8ELi1ELb0EN4cute5tupleIJNS5_1CILi128EEENS7_ILi48EEENS7_ILi256EEEEEELi256ENS_10bfloat16_tEfNS_4arch4Sm80ELb0ELb1ELb1ELb1ELb1ELb1ELb1ELb1EEENS1_21CollectiveEpilogueFwdINS6_IJS8_SA_S9_EEENS6_IJNS7_ILi1EEESI_SI_EEESC_SE_Li256ELb1ELb1ELb1ELb0EEENS1_36VarlenDynamicPersistentTileSchedulerILi128ELi48ELi256ELi256ELb1ELb1ELb0ELb1ELb0ELb1EEEEEEEEEvNT_6ParamsE) ;  /* 0xfffdd3b002007950 */ /* 0x000fea0003c3ffff */
.L_x_2583:
[----:B------:R1:W2:Y:S04]  /*22c50*/  LDL.64 R8, [R16+0x8] ;  /* 0x0000080010087983 */ /* 0x0002a80000100a00 */
[----:B------:R1:W3:Y:S04]  /*22c60*/  LDL.64 R2, [R16+0x20] ;  /* 0x0000200010027983 */ /* 0x0002e80000100a00 */
[----:B------:R1:W4:Y:S04]  /*22c70*/  LDL.64 R14, [R16+0x18] ;  /* 0x00001800100e7983 */ /* 0x0003280000100a00 */
[----:B------:R-:W4:Y:S04]  /*22c80*/  LD.E.U8 R19, [R10.64+0x138] ;  /* 0x000138040a137980 */ /* 0x000f28000c101100 */
[----:B------:R2:W5:Y:S04]  /*22c90*/  LD.E R13, [R10.64+0x164] ;  /* 0x000164040a0d7980 */ /* 0x000568000c101900 */
[----:B-1----:R-:W4:Y:S04]  /*22ca0*/  LDL.64 R16, [R16+0x10] ;  /* 0x0000100010107983 */ /* 0x002f280000100a00 */
[----:B--2---:R1:W2:Y:S04]  /*22cb0*/  LD.E R27, [R8.64] ;  /* 0x00000004081b7980 */ /* 0x0042a8000c101900 */
[----:B---3--:R3:W2:Y:S04]  /*22cc0*/  LD.E R60, [R2.64] ;  /* 0x00000004023c7980 */ /* 0x0086a8000c101900 */
[----:B----4-:R4:W2:Y:S04]  /*22cd0*/  LD.E R6, [R14.64+0x20] ;  /* 0x000020040e067980 */ /* 0x0108a8000c101900 */
[----:B-1----:R1:W5:Y:S04]  /*22ce0*/  LD.E.64 R8, [R10.64+0x120] ;  /* 0x000120040a087980 */ /* 0x002368000c101b00 */
[----:B---3--:R1:W5:Y:S04]  /*22cf0*/  LD.E.64 R2, [R10.64+0x130] ;  /* 0x000130040a027980 */ /* 0x008368000c101b00 */
[----:B------:R3:W5:Y:S04]  /*22d00*/  LD.E R22, [R16.64] ;  /* 0x0000000410167980 */ /* 0x000768000c101900 */
[----:B----4-:R1:W5:Y:S04]  /*22d10*/  LD.E.64 R14, [R10.64+0x110] ;  /* 0x000110040a0e7980 */ /* 0x010368000c101b00 */
[----:B---3--:R1:W5:Y:S01]  /*22d20*/  LD.E.64 R16, [R10.64+0x128] ;  /* 0x000128040a107980 */ /* 0x008362000c101b00 */
[----:B------:R-:W-:-:S02]  /*22d30*/  ISETP.NE.AND P0, PT, R19, RZ, PT ;  /* 0x000000ff1300720c */ /* 0x000fc40003f05270 */
[----:B--2---:R-:W-:-:S04]  /*22d40*/  SHF.R.S32.HI R4, RZ, 0x1f, R27 ;  /* 0x0000001fff047819 */ /* 0x004fc8000001141b */
[----:B------:R-:W-:-:S04]  /*22d50*/  LEA.HI R4, R4, R27, RZ, 0x3 ;  /* 0x0000001b04047211 */ /* 0x000fc800078f18ff */
[----:B------:R-:W-:Y:S02]  /*22d60*/  LOP3.LUT R18, R4, 0xfffffff8, RZ, 0xc0, !PT ;  /* 0xfffffff804127812 */ /* 0x000fe400078ec0ff */
[----:B------:R-:W-:-:S03]  /*22d70*/  SHF.R.S32.HI R78, RZ, 0x3, R4 ;  /* 0x00000003ff4e7819 */ /* 0x000fc60000011404 */
[----:B------:R-:W-:Y:S02]  /*22d80*/  IMAD.IADD R40, R27, 0x1, -R18 ;  /* 0x000000011b287824 */ /* 0x000fe400078e0a12 */
[----:B------:R-:W-:Y:S01]  /*22d90*/  IMAD R61, R60, 0x80, R78 ;  /* 0x000000803c3d7824 */ /* 0x000fe200078e024e */
[----:B------:R-:W-:Y:S01]  /*22da0*/  SHF.R.S32.HI R23, RZ, 0x1f, R6 ;  /* 0x0000001fff177819 */ /* 0x000fe20000011406 */
[C---:B------:R-:W-:Y:S02]  /*22db0*/  IMAD.SHL.U32 R42, R40.reuse, 0x8, RZ ;  /* 0x00000008282a7824 */ /* 0x040fe400078e00ff */
[----:B------:R-:W-:Y:S01]  /*22dc0*/  IMAD R4, R40, 0x20, R61 ;  /* 0x0000002028047824 */ /* 0x000fe200078e023d */
[----:B------:R-:W-:Y:S05]  /*22dd0*/  @!P0 BRA `(.L_x_2584) ;  /* 0x00004ce000008947 */ /* 0x000fea0003800000 */
[----:B-1---5:R-:W-:-:S13]  /*22de0*/  ISETP.NE.AND P0, PT, R13, 0x1, PT ;  /* 0x000000010d00780c */ /* 0x022fda0003f05270 */
[----:B------:R1:W2:Y:S04]  /*22df0*/  @P0 LD.E R18, [R10.64+0x168] ;  /* 0x000168040a120980 */ /* 0x0002a8000c101900 */
[----:B-1----:R2:W3:Y:S02]  /*22e00*/  @P0 LD.E R10, [R10.64+0x16c] ;  /* 0x00016c040a0a0980 */ /* 0x0024e4000c101900 */
[----:B--2---:R-:W-:-:S05]  /*22e10*/  @P0 IMAD.HI.U32 R11, R4, R18, RZ ;  /* 0x00000012040b0227 */ /* 0x004fca00078e00ff */
[----:B---3--:R-:W-:-:S04]  /*22e20*/  @P0 SHF.R.U32.HI R4, RZ, R10, R11 ;  /* 0x0000000aff040219 */ /* 0x008fc8000001160b */
[----:B------:R-:W-:Y:S01]  /*22e30*/  SHF.R.S32.HI R18, RZ, 0x1f, R4 ;  /* 0x0000001fff127819 */ /* 0x000fe20000011404 */
[-C--:B------:R-:W-:Y:S02]  /*22e40*/  IMAD R20, R9, R4.reuse, RZ ;  /* 0x0000000409147224 */ /* 0x080fe400078e02ff */
[-C--:B------:R-:W-:Y:S02]  /*22e50*/  IMAD R19, R3, R4.reuse, RZ ;  /* 0x0000000403137224 */ /* 0x080fe400078e02ff */
[----:B------:R-:W-:-:S04]  /*22e60*/  IMAD.WIDE.U32 R10, R8, R4, RZ ;  /* 0x00000004080a7225 */ /* 0x000fc800078e00ff */
[-C--:B------:R-:W-:Y:S02]  /*22e70*/  IMAD R21, R8, R18.reuse, R20 ;  /* 0x0000001208157224 */ /* 0x080fe400078e0214 */
[C---:B------:R-:W-:Y:S02]  /*22e80*/  IMAD R20, R2.reuse, R18, R19 ;  /* 0x0000001202147224 */ /* 0x040fe400078e0213 */
[----:B------:R-:W-:Y:S01]  /*22e90*/  IMAD.WIDE.U32 R18, R2, R4, RZ ;  /* 0x0000000402127225 */ /* 0x000fe200078e00ff */
[----:B------:R-:W-:-:S03]  /*22ea0*/  IADD3 R11, R11, R21, RZ ;  /* 0x000000150b0b7210 */ /* 0x000fc60007ffe0ff */
[----:B------:R-:W-:Y:S01]  /*22eb0*/  IMAD R4, R9, R6, RZ ;  /* 0x0000000609047224 */ /* 0x000fe200078e02ff */
[----:B------:R-:W-:Y:S01]  /*22ec0*/  IADD3 R9, R19, R20, RZ ;  /* 0x0000001413097210 */ /* 0x000fe20007ffe0ff */
[----:B------:R-:W-:-:S04]  /*22ed0*/  IMAD.WIDE.U32 R10, R6, R8, R10 ;  /* 0x00000008060a7225 */ /* 0x000fc800078e000a */
[----:B------:R-:W-:Y:S01]  /*22ee0*/  IMAD R4, R8, R23, R4 ;  /* 0x0000001708047224 */ /* 0x000fe200078e0204 */
[----:B------:R-:W-:Y:S01]  /*22ef0*/  MOV R8, R18 ;  /* 0x0000001200087202 */ /* 0x000fe20000000f00 */
[----:B------:R-:W-:Y:S01]  /*22f00*/  IMAD R3, R3, R6, RZ ;  /* 0x0000000603037224 */ /* 0x000fe200078e02ff */
[----:B------:R-:W-:-:S03]  /*22f10*/  LEA R33, P1, R10, R14, 0x1 ;  /* 0x0000000e0a217211 */ /* 0x000fc600078208ff */
[----:B------:R-:W-:-:S04]  /*22f20*/  IMAD.WIDE.U32 R8, R6, R2, R8 ;  /* 0x0000000206087225 */ /* 0x000fc800078e0008 */
[----:B------:R-:W-:Y:S01]  /*22f30*/  IMAD R2, R2, R23, R3 ;  /* 0x0000001702027224 */ /* 0x000fe200078e0203 */
[----:B------:R-:W-:Y:S02]  /*22f40*/  IADD3 R3, R11, R4, RZ ;  /* 0x000000040b037210 */ /* 0x000fe40007ffe0ff */
[----:B------:R-:W-:Y:S02]  /*22f50*/  LEA R34, P0, R8, R16, 0x1 ;  /* 0x0000001008227211 */ /* 0x000fe400078008ff */
[----:B------:R-:W-:Y:S02]  /*22f60*/  IADD3 R2, R9, R2, RZ ;  /* 0x0000000209027210 */ /* 0x000fe40007ffe0ff */
[----:B------:R-:W-:Y:S02]  /*22f70*/  LEA.HI.X R32, R10, R15, R3, 0x1, P1 ;  /* 0x0000000f0a207211 */ /* 0x000fe400008f0c03 */
[----:B------:R-:W-:Y:S02]  /*22f80*/  SHF.L.U32 R4, R40, 0x2, RZ ;  /* 0x0000000228047819 */ /* 0x000fe400000006ff */
[----:B------:R-:W-:Y:S01]  /*22f90*/  LEA.HI.X R26, R8, R17, R2, 0x1, P0 ;  /* 0x00000011081a7211 */ /* 0x000fe200000f0c02 */
[----:B------:R-:W-:Y:S05]  /*22fa0*/  BRA.DIV ~URZ, `(.L_x_2585) ;  /* 0x00009ba27f007947 */ /* 0x000fea000b800000 */
[----:B------:R1:W2:Y:S02]  /*22fb0*/  SHFL.IDX PT, R6, R32, RZ, 0x181f ;  /* 0x00181fff20067589 */ /* 0x0002a400000e0000 */
.L_x_2659:
[----:B------:R-:W-:Y:S05]  /*22fc0*/  BRA.DIV ~URZ, `(.L_x_2586) ;  /* 0x00009bf27f007947 */ /* 0x000fea000b800000 */
[----:B------:R3:W4:Y:S01]  /*22fd0*/  SHFL.IDX PT, R8, R33, RZ, 0x181f ;  /* 0x00181fff21087589 */ /* 0x00072200000e0000 */
[----:B--2---:R-:W-:-:S03]  /*22fe0*/  MOV R9, R6 ;  /* 0x0000000600097202 */ /* 0x004fc60000000f00 */
[----:B------:R3:W2:Y:S04]  /*22ff0*/  SHFL.IDX PT, R10, R26, RZ, 0x181f ;  /* 0x00181fff1a0a7589 */ /* 0x0006a800000e0000 */
[----:B------:R3:W1:Y:S02]  /*23000*/  SHFL.IDX PT, R2, R34, RZ, 0x181f ;  /* 0x00181fff22027589 */ /* 0x00066400000e0000 */
.L_x_2660:
[----:B------:R-:W-:Y:S01]  /*23010*/  IMAD R35, R22, R13, RZ ;  /* 0x0000000d16237224 */ /* 0x000fe200078e02ff */
[----:B------:R-:W-:Y:S01]  /*23020*/  BSSY B0, `(.L_x_2587) ;  /* 0x0000035000007945 */ /* 0x000fe20003800000 */
[----:B------:R-:W-:Y:S01]  /*23030*/  CS2R R58, SRZ ;  /* 0x00000000003a7805 */ /* 0x000fe2000001ff00 */
[----:B------:R-:W-:Y:S01]  /*23040*/  CS2R R36, SRZ ;  /* 0x0000000000247805 */ /* 0x000fe2000001ff00 */
[----:B------:R-:W-:Y:S01]  /*23050*/  CS2R R28, SRZ ;  /* 0x00000000001c7805 */ /* 0x000fe2000001ff00 */
[----:B------:R-:W-:Y:S01]  /*23060*/  ISETP.GE.AND P0, PT, R61, R35, PT ;  /* 0x000000233d00720c */ /* 0x000fe20003f06270 */
[----:B------:R-:W-:Y:S01]  /*23070*/  CS2R R22, SRZ ;  /* 0x0000000000167805 */ /* 0x000fe2000001ff00 */
[----:B------:R-:W-:Y:S01]  /*23080*/  CS2R R18, SRZ ;  /* 0x0000000000127805 */ /* 0x000fe2000001ff00 */
[----:B------:R-:W-:Y:S01]  /*23090*/  CS2R R38, SRZ ;  /* 0x0000000000267805 */ /* 0x000fe2000001ff00 */
[----:B------:R-:W-:Y:S01]  /*230a0*/  CS2R R30, SRZ ;  /* 0x00000000001e7805 */ /* 0x000fe2000001ff00 */
[----:B------:R-:W-:Y:S01]  /*230b0*/  CS2R R24, SRZ ;  /* 0x0000000000187805 */ /* 0x000fe2000001ff00 */
[----:B------:R-:W-:Y:S01]  /*230c0*/  CS2R R20, SRZ ;  /* 0x0000000000147805 */ /* 0x000fe2000001ff00 */
[----:B--2---:R-:W-:-:S06]  /*230d0*/  MOV R3, R10 ;  /* 0x0000000a00037202 */ /* 0x004fcc0000000f00 */
[----:B------:R-:W-:Y:S05]  /*230e0*/  @P0 BRA `(.L_x_2588) ;  /* 0x0000028000000947 */ /* 0x000fea0003800000 */
[C---:B------:R-:W-:Y:S01]  /*230f0*/  IADD3 R13, R4.reuse, 0x20, RZ ;  /* 0x00000020040d7810 */ /* 0x040fe20007ffe0ff */
[----:B------:R-:W-:Y:S01]  /*23100*/  CS2R R18, SRZ ;  /* 0x0000000000127805 */ /* 0x000fe2000001ff00 */
[-C--:B------:R-:W-:Y:S01]  /*23110*/  ISETP.GE.AND P1, PT, R4, R0.reuse, PT ;  /* 0x000000000400720c */ /* 0x080fe20003f26270 */
[----:B------:R-:W-:Y:S01]  /*23120*/  CS2R R20, SRZ ;  /* 0x0000000000147805 */ /* 0x000fe2000001ff00 */
[----:B------:R-:W-:Y:S01]  /*23130*/  ISETP.GE.AND P0, PT, R13, R0, PT ;  /* 0x000000000d00720c */ /* 0x000fe20003f06270 */
[----:B------:R-:W-:Y:S01]  /*23140*/  CS2R R22, SRZ ;  /* 0x0000000000167805 */ /* 0x000fe2000001ff00 */
[----:B------:R-:W-:-:S09]  /*23150*/  CS2R R24, SRZ ;  /* 0x0000000000187805 */ /* 0x000fd2000001ff00 */
[C---:B----4-:R-:W-:Y:S02]  /*23160*/  @!P1 IMAD.WIDE R10, R4.reuse, 0x2, R8 ;  /* 0x00000002040a9825 */ /* 0x050fe400078e0208 */
[----:B------:R-:W-:Y:S02]  /*23170*/  @!P0 SHF.R.S32.HI R6, RZ, 0x1f, R13 ;  /* 0x0000001fff068819 */ /* 0x000fe4000001140d */
[----:B-1----:R-:W-:Y:S01]  /*23180*/  @!P1 IMAD.WIDE R16, R4, 0x2, R2 ;  /* 0x0000000204109825 */ /* 0x002fe200078e0202 */
[----:B------:R1:W5:Y:S01]  /*23190*/  @!P1 LD.E.64 R18, [R10.64] ;  /* 0x000000040a129980 */ /* 0x000362000c101b00 */
[----:B------:R-:W-:-:S03]  /*231a0*/  @!P0 LEA.HI R6, R6, R13, RZ, 0x2 ;  /* 0x0000000d06068211 */ /* 0x000fc600078f10ff */
[----:B------:R2:W5:Y:S01]  /*231b0*/  @!P1 LD.E.64 R20, [R16.64] ;  /* 0x0000000410149980 */ /* 0x000562000c101b00 */
[----:B------:R-:W-:Y:S02]  /*231c0*/  @!P0 LOP3.LUT R6, R6, 0xfffffffc, RZ, 0xc0, !PT ;  /* 0xfffffffc06068812 */ /* 0x000fe400078ec0ff */
[----:B------:R-:W-:-:S03]  /*231d0*/  IADD3 R13, R4, 0x40, RZ ;  /* 0x00000040040d7810 */ /* 0x000fc60007ffe0ff */
[----:B------:R-:W-:Y:S01]  /*231e0*/  @!P0 IMAD.WIDE R14, R6, 0x2, R8 ;  /* 0x00000002060e8825 */ /* 0x000fe200078e0208 */
[----:B------:R-:W-:-:S04]  /*231f0*/  ISETP.GE.AND P1, PT, R13, R0, PT ;  /* 0x000000000d00720c */ /* 0x000fc80003f26270 */
[----:B------:R4:W5:Y:S01]  /*23200*/  @!P0 LD.E.64 R22, [R14.64] ;  /* 0x000000040e168980 */ /* 0x000962000c101b00 */
[----:B-1----:R-:W-:Y:S01]  /*23210*/  @!P0 IMAD.WIDE R10, R6, 0x2, R2 ;  /* 0x00000002060a8825 */ /* 0x002fe200078e0202 */
[----:B--2---:R-:W-:-:S04]  /*23220*/  IADD3 R16, R4, 0x60, RZ ;  /* 0x0000006004107810 */ /* 0x004fc80007ffe0ff */
[----:B------:R1:W5:Y:S01]  /*23230*/  @!P0 LD.E.64 R24, [R10.64] ;  /* 0x000000040a188980 */ /* 0x000362000c101b00 */
[----:B------:R-:W-:Y:S01]  /*23240*/  ISETP.GE.AND P0, PT, R16, R0, PT ;  /* 0x000000001000720c */ /* 0x000fe20003f06270 */
[----:B------:R-:W-:-:S12]  /*23250*/  CS2R R28, SRZ ;  /* 0x00000000001c7805 */ /* 0x000fd8000001ff00 */
[----:B------:R-:W-:Y:S02]  /*23260*/  @!P0 SHF.R.S32.HI R6, RZ, 0x1f, R16 ;  /* 0x0000001fff068819 */ /* 0x000fe40000011410 */
[----:B-1----:R-:W-:Y:S02]  /*23270*/  @!P1 SHF.R.S32.HI R10, RZ, 0x1f, R13 ;  /* 0x0000001fff0a9819 */ /* 0x002fe4000001140d */
[----:B------:R-:W-:Y:S02]  /*23280*/  @!P0 LEA.HI R6, R6, R16, RZ, 0x2 ;  /* 0x0000001006068211 */ /* 0x000fe400078f10ff */
[----:B------:R-:W-:Y:S02]  /*23290*/  @!P1 LEA.HI R10, R10, R13, RZ, 0x2 ;  /* 0x0000000d0a0a9211 */ /* 0x000fe400078f10ff */
[----:B------:R-:W-:Y:S02]  /*232a0*/  @!P0 LOP3.LUT R6, R6, 0xfffffffc, RZ, 0xc0, !PT ;  /* 0xfffffffc06068812 */ /* 0x000fe400078ec0ff */
[----:B------:R-:W-:Y:S01]  /*232b0*/  @!P1 LOP3.LUT R10, R10, 0xfffffffc, RZ, 0xc0, !PT ;  /* 0xfffffffc0a0a9812 */ /* 0x000fe200078ec0ff */
[----:B------:R-:W-:Y:S01]  /*232c0*/  CS2R R36, SRZ ;  /* 0x0000000000247805 */ /* 0x000fe2000001ff00 */
[----:B------:R-:W-:Y:S01]  /*232d0*/  CS2R R30, SRZ ;  /* 0x00000000001e7805 */ /* 0x000fe2000001ff00 */
[----:B------:R-:W-:-:S02]  /*232e0*/  CS2R R38, SRZ ;  /* 0x0000000000267805 */ /* 0x000fc4000001ff00 */
[----:B----4-:R-:W-:-:S04]  /*232f0*/  @!P1 IMAD.WIDE R14, R10, 0x2, R8 ;  /* 0x000000020a0e9825 */ /* 0x010fc800078e0208 */
[----:B------:R-:W-:Y:S01]  /*23300*/  @!P1 IMAD.WIDE R10, R10, 0x2, R2 ;  /* 0x000000020a0a9825 */ /* 0x000fe200078e0202 */
[----:B------:R1:W5:Y:S03]  /*23310*/  @!P1 LD.E.64 R28, [R14.64] ;  /* 0x000000040e1c9980 */ /* 0x000366000c101b00 */
[C---:B------:R-:W-:Y:S01]  /*23320*/  @!P0 IMAD.WIDE R8, R6.reuse, 0x2, R8 ;  /* 0x0000000206088825 */ /* 0x040fe200078e0208 */
[----:B------:R1:W5:Y:S03]  /*23330*/  @!P1 LD.E.64 R30, [R10.64] ;  /* 0x000000040a1e9980 */ /* 0x000366000c101b00 */
[----:B------:R-:W-:Y:S01]  /*23340*/  @!P0 IMAD.WIDE R2, R6, 0x2, R2 ;  /* 0x0000000206028825 */ /* 0x000fe200078e0202 */
[----:B------:R1:W5:Y:S04]  /*23350*/  @!P0 LD.E.64 R36, [R8.64] ;  /* 0x0000000408248980 */ /* 0x000368000c101b00 */
[----:B------:R1:W5:Y:S02]  /*23360*/  @!P0 LD.E.64 R38, [R2.64] ;  /* 0x0000000402268980 */ /* 0x000364000c101b00 */
.L_x_2588:
[----:B------:R-:W-:Y:S05]  /*23370*/  BSYNC B0 ;  /* 0x0000000000007941 */ /* 0x000fea0003800000 */
.L_x_2587:
[----:B-1--45:R-:W-:Y:S02]  /*23380*/  IMAD.MOV.U32 R8, RZ, RZ, R36 ;  /* 0x000000ffff087224 */ /* 0x032fe400078e0024 */
[----:B------:R-:W-:-:S02]  /*23390*/  IMAD.MOV.U32 R3, RZ, RZ, R28 ;  /* 0x000000ffff037224 */ /* 0x000fc400078e001c */
        /* <DEDUP_REMOVED lines=9> */
[----:B------:R-:W-:-:S04]  /*23430*/  MOV R6, R23 ;  /* 0x0000001700067202 */ /* 0x000fc80000000f00 */
        /* <DEDUP_REMOVED lines=12> */
[----:B------:R-:W-:-:S02]  /*23500*/  PRMT R94, R94, 0x5410, R6 ;  /* 0x000054105e5e7816 */ /* 0x000fc40000000006 */
[----:B------:R-:W-:Y:S02]  /*23510*/  MOV R6, R25 ;  /* 0x0000001900067202 */ /* 0x000fe40000000f00 */
[----:B------:R-:W-:Y:S02]  /*23520*/  PRMT R88, R2, 0x5410, R3 ;  /* 0x0000541002587816 */ /* 0x000fe40000000003 */
[----:B------:R-:W-:Y:S01]  /*23530*/  PRMT R90, R6, 0x5410, R8 ;  /* 0x00005410065a7816 */ /* 0x000fe20000000008 */
[----:B------:R-:W-:Y:S05]  /*23540*/  BRA.DIV ~URZ, `(.L_x_2589) ;  /* 0x000097b27f007947 */ /* 0x000fea000b800000 */
[----:B------:R1:W2:Y:S04]  /*23550*/  SHFL.IDX PT, R9, R32, 0x1, 0x181f ;  /* 0x00381f0020097f89 */ /* 0x0002a800000e0000 */
[----:B------:R1:W4:Y:S04]  /*23560*/  SHFL.IDX PT, R8, R33, 0x1, 0x181f ;  /* 0x00381f0021087f89 */ /* 0x00032800000e0000 */
[----:B------:R1:W3:Y:S04]  /*23570*/  SHFL.IDX PT, R6, R26, 0x1, 0x181f ;  /* 0x00381f001a067f89 */ /* 0x0002e800000e0000 */
[----:B------:R1:W1:Y:S02]  /*23580*/  SHFL.IDX PT, R2, R34, 0x1, 0x181f ;  /* 0x00381f0022027f89 */ /* 0x00026400000e0000 */
.L_x_2661:
[----:B------:R-:W-:Y:S01]  /*23590*/  IADD3 R3, R61, 0x20, RZ ;  /* 0x000000203d037810 */ /* 0x000fe20007ffe0ff */
[----:B------:R-:W-:Y:S01]  /*235a0*/  BSSY B0, `(.L_x_2590) ;  /* 0x0000033000007945 */ /* 0x000fe20003800000 */
        /* <DEDUP_REMOVED lines=8> */
[----:B---3--:R-:W-:-:S07]  /*23630*/  IMAD.MOV.U32 R3, RZ, RZ, R6 ;  /* 0x000000ffff037224 */ /* 0x008fce00078e0006 */
        /* <DEDUP_REMOVED lines=8> */
[C---:B--2-4-:R-:W-:Y:S02]  /*236c0*/  @!P1 IMAD.WIDE R10, R4.reuse, 0x2, R8 ;  /* 0x00000002040a9825 */ /* 0x054fe400078e0208 */
        /* <DEDUP_REMOVED lines=24> */
[----:B---3--:R-:W-:-:S04]  /*23850*/  @!P1 IMAD.WIDE R14, R10, 0x2, R8 ;  /* 0x000000020a0e9825 */ /* 0x008fc800078e0208 */
[----:B------:R-:W-:Y:S01]  /*23860*/  @!P1 IMAD.WIDE R10, R10, 0x2, R2 ;  /* 0x000000020a0a9825 */ /* 0x000fe200078e0202 */
[----:B------:R1:W5:Y:S03]  /*23870*/  @!P1 LD.E.64 R48, [R14.64] ;  /* 0x000000040e309980 */ /* 0x000366000c101b00 */
[C---:B------:R-:W-:Y:S01]  /*23880*/  @!P0 IMAD.WIDE R8, R6.reuse, 0x2, R8 ;  /* 0x0000000206088825 */ /* 0x040fe200078e0208 */
[----:B------:R1:W5:Y:S03]  /*23890*/  @!P1 LD.E.64 R50, [R10.64] ;  /* 0x000000040a329980 */ /* 0x000366000c101b00 */
[----:B------:R-:W-:Y:S01]  /*238a0*/  @!P0 IMAD.WIDE R2, R6, 0x2, R2 ;  /* 0x0000000206028825 */ /* 0x000fe200078e0202 */
[----:B------:R1:W5:Y:S04]  /*238b0*/  @!P0 LD.E.64 R58, [R8.64] ;  /* 0x00000004083a8980 */ /* 0x000368000c101b00 */
[----:B------:R1:W5:Y:S02]  /*238c0*/  @!P0 LD.E.64 R52, [R2.64] ;  /* 0x0000000402348980 */ /* 0x000364000c101b00 */
.L_x_2591:
[----:B------:R-:W-:Y:S05]  /*238d0*/  BSYNC B0 ;  /* 0x0000000000007941 */ /* 0x000fea0003800000 */
.L_x_2590:
[----:B-1--45:R-:W-:Y:S02]  /*238e0*/  IMAD.MOV.U32 R8, RZ, RZ, R58 ;  /* 0x000000ffff087224 */ /* 0x032fe400078e003a */
[----:B------:R-:W-:-:S02]  /*238f0*/  IMAD.MOV.U32 R6, RZ, RZ, R59 ;  /* 0x000000ffff067224 */ /* 0x000fc400078e003b */
[----:B------:R-:W-:Y:S02]  /*23900*/  IMAD.MOV.U32 R3, RZ, RZ, R48 ;  /* 0x000000ffff037224 */ /* 0x000fe400078e0030 */
[----:B------:R-:W-:Y:S01]  /*23910*/  IMAD.MOV.U32 R2, RZ, RZ, R49 ;  /* 0x000000ffff027224 */ /* 0x000fe200078e0031 */
        /* <DEDUP_REMOVED lines=11> */
[----:B------:R-:W-:-:S02]  /*239d0*/  PRMT R95, R2, 0x7610, R95 ;  /* 0x00007610025f7816 */ /* 0x000fc4000000005f */
[----:B------:R-:W-:Y:S02]  /*239e0*/  MOV R2, R51 ;  /* 0x0000003300027202 */ /* 0x000fe40000000f00 */
[----:B------:R-:W-:Y:S01]  /*239f0*/  PRMT R105, R6, 0x5410, R8 ;  /* 0x0000541006697816 */ /* 0x000fe20000000008 */
[----:B------:R-:W-:Y:S01]  /*23a00*/  IMAD.MOV.U32 R8, RZ, RZ, R46 ;  /* 0x000000ffff087224 */ /* 0x000fe200078e002e */
[----:B------:R-:W-:Y:S01]  /*23a10*/  PRMT R101, R2, 0x5410, R3 ;  /* 0x0000541002657816 */ /* 0x000fe20000000003 */
[----:B------:R-:W-:Y:S01]  /*23a20*/  IMAD.MOV.U32 R6, RZ, RZ, R47 ;  /* 0x000000ffff067224 */ /* 0x000fe200078e002f */
[----:B------:R-:W-:Y:S01]  /*23a30*/  MOV R3, R40 ;  /* 0x0000002800037202 */ /* 0x000fe20000000f00 */
[----:B------:R-:W-:-:S03]  /*23a40*/  IMAD.MOV.U32 R2, RZ, RZ, R41 ;  /* 0x000000ffff027224 */ /* 0x000fc600078e0029 */
[----:B------:R-:W-:Y:S02]  /*23a50*/  PRMT R99, R6, 0x5410, R8 ;  /* 0x0000541006637816 */ /* 0x000fe40000000008 */
[----:B------:R-:W-:Y:S02]  /*23a60*/  PRMT R95, R95, 0x5410, R3 ;  /* 0x000054105f5f7816 */ /* 0x000fe40000000003 */
[----:B------:R-:W-:Y:S01]  /*23a70*/  PRMT R94, R2, 0x7610, R94 ;  /* 0x00007610025e7816 */ /* 0x000fe2000000005e */
[----:B------:R-:W-:Y:S05]  /*23a80*/  BRA.DIV ~URZ, `(.L_x_2592) ;  /* 0x000094127f007947 */ /* 0x000fea000b800000 */
[----:B------:R1:W3:Y:S02]  /*23a90*/  SHFL.IDX PT, R6, R32, 0x2, 0x181f ;  /* 0x00581f0020067f89 */ /* 0x0002e400000e0000 */
.L_x_2662:
[----:B------:R-:W-:Y:S05]  /*23aa0*/  BRA.DIV ~URZ, `(.L_x_2593) ;  /* 0x000094627f007947 */ /* 0x000fea000b800000 */
[----:B------:R4:W1:Y:S01]  /*23ab0*/  SHFL.IDX PT, R8, R33, 0x2, 0x181f ;  /* 0x00581f0021087f89 */ /* 0x00086200000e0000 */
[----:B--23--:R-:W-:-:S03]  /*23ac0*/  MOV R9, R6 ;  /* 0x0000000600097202 */ /* 0x00cfc60000000f00 */
[----:B------:R4:W2:Y:S04]  /*23ad0*/  SHFL.IDX PT, R10, R26, 0x2, 0x181f ;  /* 0x00581f001a0a7f89 */ /* 0x0008a800000e0000 */
[----:B------:R4:W3:Y:S02]  /*23ae0*/  SHFL.IDX PT, R2, R34, 0x2, 0x181f ;  /* 0x00581f0022027f89 */ /* 0x0008e400000e0000 */
.L_x_2663:
        /* <DEDUP_REMOVED lines=11> */
[----:B--2---:R-:W-:-:S06]  /*23ba0*/  IMAD.MOV.U32 R3, RZ, RZ, R10 ;  /* 0x000000ffff037224 */ /* 0x004fcc00078e000a */
        /* <DEDUP_REMOVED lines=8> */
[C---:B-1----:R-:W-:Y:S02]  /*23c30*/  @!P1 IMAD.WIDE R10, R4.reuse, 0x2, R8 ;  /* 0x00000002040a9825 */ /* 0x042fe400078e0208 */
[----:B------:R-:W-:Y:S02]  /*23c40*/  @!P0 SHF.R.S32.HI R6, RZ, 0x1f, R13 ;  /* 0x0000001fff068819 */ /* 0x000fe4000001140d */
[----:B---3--:R-:W-:Y:S01]  /*23c50*/  @!P1 IMAD.WIDE R16, R4, 0x2, R2 ;  /* 0x0000000204109825 */ /* 0x008fe200078e0202 */
        /* <DEDUP_REMOVED lines=30> */
.L_x_2595:
[----:B------:R-:W-:Y:S05]  /*23e40*/  BSYNC B0 ;  /* 0x0000000000007941 */ /* 0x000fea0003800000 */
.L_x_2594:
[----:B-1---5:R-:W-:Y:S01]  /*23e50*/  IMAD.MOV.U32 R3, RZ, RZ, R70 ;  /* 0x000000ffff037224 */ /* 0x022fe200078e0046 */
[----:B------:R-:W-:Y:S01]  /*23e60*/  CS2R R86, SRZ ;  /* 0x0000000000567805 */ /* 0x000fe2000001ff00 */
[----:B---3--:R-:W-:-:S02]  /*23e70*/  IMAD.MOV.U32 R2, RZ, RZ, R71 ;  /* 0x000000ffff027224 */ /* 0x008fc400078e0047 */
[----:B------:R-:W-:Y:S02]  /*23e80*/  IMAD.MOV.U32 R8, RZ, RZ, R66 ;  /* 0x000000ffff087224 */ /* 0x000fe400078e0042 */
[----:B------:R-:W-:Y:S01]  /*23e90*/  IMAD.MOV.U32 R6, RZ, RZ, R67 ;  /* 0x000000ffff067224 */ /* 0x000fe200078e0043 */
[----:B------:R-:W-:Y:S01]  /*23ea0*/  PRMT R112, R2, 0x5410, R3 ;  /* 0x0000541002707816 */ /* 0x000fe20000000003 */
[----:B------:R-:W-:Y:S01]  /*23eb0*/  IMAD.MOV.U32 R2, RZ, RZ, R63 ;  /* 0x000000ffff027224 */ /* 0x000fe200078e003f */
[----:B------:R-:W-:Y:S01]  /*23ec0*/  MOV R3, R62 ;  /* 0x0000003e00037202 */ /* 0x000fe20000000f00 */
[----:B------:R-:W-:Y:S01]  /*23ed0*/  IMAD.SHL.U32 R60, R60, 0x80, RZ ;  /* 0x000000803c3c7824 */ /* 0x000fe200078e00ff */
[----:B------:R-:W-:Y:S01]  /*23ee0*/  PRMT R110, R6, 0x5410, R8 ;  /* 0x00005410066e7816 */ /* 0x000fe20000000008 */
[----:B------:R-:W-:Y:S01]  /*23ef0*/  IMAD.MOV.U32 R8, RZ, RZ, R56 ;  /* 0x000000ffff087224 */ /* 0x000fe200078e0038 */
[----:B------:R-:W-:Y:S01]  /*23f00*/  PRMT R108, R2, 0x5410, R3 ;  /* 0x00005410026c7816 */ /* 0x000fe20000000003 */
[----:B------:R-:W-:Y:S01]  /*23f10*/  IMAD.MOV.U32 R2, RZ, RZ, R73 ;  /* 0x000000ffff027224 */ /* 0x000fe200078e0049 */
[----:B------:R-:W-:Y:S01]  /*23f20*/  MOV R3, R72 ;  /* 0x0000004800037202 */ /* 0x000fe20000000f00 */
[----:B------:R-:W-:-:S03]  /*23f30*/  IMAD.MOV.U32 R6, RZ, RZ, R57 ;  /* 0x000000ffff067224 */ /* 0x000fc600078e0039 */
[----:B------:R-:W-:Y:S01]  /*23f40*/  PRMT R111, R2, 0x5410, R3 ;  /* 0x00005410026f7816 */ /* 0x000fe20000000003 */
[----:B------:R-:W-:Y:S01]  /*23f50*/  IMAD.MOV.U32 R3, RZ, RZ, R68 ;  /* 0x000000ffff037224 */ /* 0x000fe200078e0044 */
[----:B------:R-:W-:Y:S02]  /*23f60*/  MOV R2, R69 ;  /* 0x0000004500027202 */ /* 0x000fe40000000f00 */
[----:B------:R-:W-:Y:S02]  /*23f70*/  PRMT R104, R6, 0x5410, R8 ;  /* 0x0000541006687816 */ /* 0x000fe40000000008 */
[----:B------:R-:W-:Y:S01]  /*23f80*/  PRMT R109, R2, 0x5410, R3 ;  /* 0x00005410026d7816 */ /* 0x000fe20000000003 */
[----:B------:R-:W-:Y:S01]  /*23f90*/  IMAD.MOV.U32 R3, RZ, RZ, R64 ;  /* 0x000000ffff037224 */ /* 0x000fe200078e0040 */
[----:B------:R-:W-:Y:S01]  /*23fa0*/  SHF.R.S32.HI R6, RZ, 0x1f, R27 ;  /* 0x0000001fff067819 */ /* 0x000fe2000001141b */
[----:B------:R-:W-:-:S03]  /*23fb0*/  IMAD.MOV.U32 R2, RZ, RZ, R65 ;  /* 0x000000ffff027224 */ /* 0x000fc600078e0041 */
[----:B------:R-:W-:Y:S02]  /*23fc0*/  LEA.HI R6, R6, R27, RZ, 0x3 ;  /* 0x0000001b06067211 */ /* 0x000fe400078f18ff */
[----:B------:R-:W-:Y:S01]  /*23fd0*/  PRMT R107, R2, 0x5410, R3 ;  /* 0x00005410026b7816 */ /* 0x000fe20000000003 */
[----:B------:R-:W-:Y:S01]  /*23fe0*/  IMAD.MOV.U32 R2, RZ, RZ, R55 ;  /* 0x000000ffff027224 */ /* 0x000fe200078e0037 */
[----:B------:R-:W-:Y:S02]  /*23ff0*/  MOV R3, R54 ;  /* 0x0000003600037202 */ /* 0x000fe40000000f00 */
[----:B------:R-:W-:Y:S02]  /*24000*/  LEA.HI.SX32 R6, R6, R60, 0x1d ;  /* 0x0000003c06067211 */ /* 0x000fe400078feaff */
[----:B------:R-:W-:Y:S01]  /*24010*/  PRMT R103, R2, 0x5410, R3 ;  /* 0x0000541002677816 */ /* 0x000fe20000000003 */
[----:B------:R-:W-:Y:S05]  /*24020*/  BRA.DIV ~URZ, `(.L_x_2596) ;  /* 0x000090227f007947 */ /* 0x000fea000b800000 */
[----:B------:R1:W2:Y:S02]  /*24030*/  SHFL.IDX PT, R9, R32, 0x3, 0x181f ;  /* 0x00781f0020097f89 */ /* 0x0002a400000e0000 */
.L_x_2664:
[----:B------:R-:W-:Y:S05]  /*24040*/  BRA.DIV ~URZ, `(.L_x_2597) ;  /* 0x000090727f007947 */ /* 0x000fea000b800000 */
[----:B------:R3:W1:Y:S04]  /*24050*/  SHFL.IDX PT, R8, R33, 0x3, 0x181f ;  /* 0x00781f0021087f89 */ /* 0x00066800000e0000 */
[----:B------:R3:W4:Y:S04]  /*24060*/  SHFL.IDX PT, R10, R26, 0x3, 0x181f ;  /* 0x00781f001a0a7f89 */ /* 0x00072800000e0000 */
[----:B------:R3:W2:Y:S02]  /*24070*/  SHFL.IDX PT, R2, R34, 0x3, 0x181f ;  /* 0x00781f0022027f89 */ /* 0x0006a400000e0000 */
.L_x_2665:
[----:B------:R-:W-:Y:S01]  /*24080*/  IADD3 R6, R6, 0x60, RZ ;  /* 0x0000006006067810 */ /* 0x000fe20007ffe0ff */
[----:B------:R-:W-:Y:S01]  /*24090*/  BSSY B0, `(.L_x_2598) ;  /* 0x0000033000007945 */ /* 0x000fe20003800000 */
[----:B----4-:R-:W-:Y:S01]  /*240a0*/  IMAD.MOV.U32 R3, RZ, RZ, R10 ;  /* 0x000000ffff037224 */ /* 0x010fe200078e000a */
[----:B------:R-:W-:Y:S01]  /*240b0*/  CS2R R82, SRZ ;  /* 0x0000000000527805 */ /* 0x000fe2000001ff00 */
[----:B------:R-:W-:Y:S01]  /*240c0*/  ISETP.GE.AND P0, PT, R6, R35, PT ;  /* 0x000000230600720c */ /* 0x000fe20003f06270 */
[----:B------:R-:W-:Y:S01]  /*240d0*/  CS2R R76, SRZ ;  /* 0x00000000004c7805 */ /* 0x000fe2000001ff00 */
[----:B------:R-:W-:Y:S01]  /*240e0*/  CS2R R60, SRZ ;  /* 0x00000000003c7805 */ /* 0x000fe2000001ff00 */
[----:B------:R-:W-:Y:S01]  /*240f0*/  CS2R R84, SRZ ;  /* 0x0000000000547805 */ /* 0x000fe2000001ff00 */
[----:B------:R-:W-:Y:S01]  /*24100*/  CS2R R80, SRZ ;  /* 0x0000000000507805 */ /* 0x000fe2000001ff00 */
[----:B------:R-:W-:Y:S01]  /*24110*/  CS2R R74, SRZ ;  /* 0x00000000004a7805 */ /* 0x000fe2000001ff00 */
[----:B-1-3--:R-:W-:-:S07]  /*24120*/  CS2R R32, SRZ ;  /* 0x0000000000207805 */ /* 0x00afce000001ff00 */
[----:B------:R-:W-:Y:S05]  /*24130*/  @P0 BRA `(.L_x_2599) ;  /* 0x0000028000000947 */ /* 0x000fea0003800000 */
[C---:B------:R-:W-:Y:S01]  /*24140*/  IADD3 R13, R4.reuse, 0x20, RZ ;  /* 0x00000020040d7810 */ /* 0x040fe20007ffe0ff */
[----:B------:R-:W-:Y:S01]  /*24150*/  CS2R R60, SRZ ;  /* 0x00000000003c7805 */ /* 0x000fe2000001ff00 */
[-C--:B------:R-:W-:Y:S02]  /*24160*/  ISETP.GE.AND P0, PT, R4, R0.reuse, PT ;  /* 0x000000000400720c */ /* 0x080fe40003f06270 */
[----:B------:R-:W-:Y:S01]  /*24170*/  ISETP.GE.AND P2, PT, R13, R0, PT ;  /* 0x000000000d00720c */ /* 0x000fe20003f46270 */
[----:B------:R-:W-:-:S10]  /*24180*/  CS2R R32, SRZ ;  /* 0x0000000000207805 */ /* 0x000fd4000001ff00 */
[----:B--2---:R-:W-:Y:S02]  /*24190*/  @!P0 IMAD.WIDE R10, R4, 0x2, R8 ;  /* 0x00000002040a8825 */ /* 0x004fe400078e0208 */
[----:B------:R-:W-:-:S03]  /*241a0*/  @!P2 SHF.R.S32.HI R6, RZ, 0x1f, R13 ;  /* 0x0000001fff06a819 */ /* 0x000fc6000001140d */
[----:B------:R1:W5:Y:S01]  /*241b0*/  @!P0 LD.E.64 R60, [R10.64] ;  /* 0x000000040a3c8980 */ /* 0x000362000c101b00 */
[----:B------:R-:W-:Y:S02]  /*241c0*/  @!P2 LEA.HI R6, R6, R13, RZ, 0x2 ;  /* 0x0000000d0606a211 */ /* 0x000fe400078f10ff */
[----:B------:R-:W-:Y:S02]  /*241d0*/  IADD3 R13, R4, 0x40, RZ ;  /* 0x00000040040d7810 */ /* 0x000fe40007ffe0ff */
[----:B------:R-:W-:Y:S02]  /*241e0*/  @!P2 LOP3.LUT R6, R6, 0xfffffffc, RZ, 0xc0, !PT ;  /* 0xfffffffc0606a812 */ /* 0x000fe400078ec0ff */
[----:B------:R-:W-:Y:S01]  /*241f0*/  ISETP.GE.AND P1, PT, R13, R0, PT ;  /* 0x000000000d00720c */ /* 0x000fe20003f26270 */
[----:B------:R-:W-:Y:S01]  /*24200*/  CS2R R76, SRZ ;  /* 0x00000000004c7805 */ /* 0x000fe2000001ff00 */
[----:B-1----:R-:W-:-:S05]  /*24210*/  @!P0 IMAD.WIDE R10, R4, 0x2, R2 ;  /* 0x00000002040a8825 */ /* 0x002fca00078e0202 */
[----:B------:R1:W5:Y:S01]  /*24220*/  @!P0 LD.E.64 R32, [R10.64] ;  /* 0x000000040a208980 */ /* 0x000362000c101b00 */
[----:B------:R-:W-:Y:S01]  /*24230*/  CS2R R74, SRZ ;  /* 0x00000000004a7805 */ /* 0x000fe2000001ff00 */
[----:B------:R-:W-:Y:S01]  /*24240*/  CS2R R82, SRZ ;  /* 0x0000000000527805 */ /* 0x000fe2000001ff00 */
[----:B-1----:R-:W-:-:S05]  /*24250*/  @!P2 IMAD.WIDE R10, R6, 0x2, R8 ;  /* 0x00000002060aa825 */ /* 0x002fca00078e0208 */
[----:B------:R1:W5:Y:S02]  /*24260*/  @!P2 LD.E.64 R76, [R10.64] ;  /* 0x000000040a4ca980 */ /* 0x000364000c101b00 */
[----:B-1----:R-:W-:Y:S01]  /*24270*/  @!P2 IMAD.WIDE R10, R6, 0x2, R2 ;  /* 0x00000002060aa825 */ /* 0x002fe200078e0202 */
[----:B------:R-:W-:-:S04]  /*24280*/  @!P1 SHF.R.S32.HI R6, RZ, 0x1f, R13 ;  /* 0x0000001fff069819 */ /* 0x000fc8000001140d */
[----:B------:R-:W-:Y:S01]  /*24290*/  @!P1 LEA.HI R6, R6, R13, RZ, 0x2 ;  /* 0x0000000d06069211 */ /* 0x000fe200078f10ff */
[----:B------:R1:W5:Y:S01]  /*242a0*/  @!P2 LD.E.64 R74, [R10.64] ;  /* 0x000000040a4aa980 */ /* 0x000362000c101b00 */
[----:B------:R-:W-:Y:S02]  /*242b0*/  IADD3 R13, R4, 0x60, RZ ;  /* 0x00000060040d7810 */ /* 0x000fe40007ffe0ff */
[----:B------:R-:W-:Y:S02]  /*242c0*/  @!P1 LOP3.LUT R6, R6, 0xfffffffc, RZ, 0xc0, !PT ;  /* 0xfffffffc06069812 */ /* 0x000fe400078ec0ff */
[----:B------:R-:W-:Y:S01]  /*242d0*/  ISETP.GE.AND P0, PT, R13, R0, PT ;  /* 0x000000000d00720c */ /* 0x000fe20003f06270 */
[----:B------:R-:W-:Y:S01]  /*242e0*/  CS2R R80, SRZ ;  /* 0x0000000000507805 */ /* 0x000fe2000001ff00 */
[----:B------:R-:W-:Y:S01]  /*242f0*/  CS2R R86, SRZ ;  /* 0x0000000000567805 */ /* 0x000fe2000001ff00 */
[----:B-1----:R-:W-:-:S05]  /*24300*/  @!P1 IMAD.WIDE R10, R6, 0x2, R8 ;  /* 0x00000002060a9825 */ /* 0x002fca00078e0208 */
[----:B------:R1:W5:Y:S01]  /*24310*/  @!P1 LD.E.64 R82, [R10.64] ;  /* 0x000000040a529980 */ /* 0x000362000c101b00 */
[----:B------:R-:W-:-:S04]  /*24320*/  CS2R R84, SRZ ;  /* 0x0000000000547805 */ /* 0x000fc8000001ff00 */
[----:B-1----:R-:W-:-:S04]  /*24330*/  @!P0 SHF.R.S32.HI R10, RZ, 0x1f, R13 ;  /* 0x0000001fff0a8819 */ /* 0x002fc8000001140d */
[----:B------:R-:W-:Y:S01]  /*24340*/  @!P0 LEA.HI R13, R10, R13, RZ, 0x2 ;  /* 0x0000000d0a0d8211 */ /* 0x000fe200078f10ff */
[----:B------:R-:W-:-:S03]  /*24350*/  @!P1 IMAD.WIDE R10, R6, 0x2, R2 ;  /* 0x00000002060a9825 */ /* 0x000fc600078e0202 */
[----:B------:R-:W-:Y:S02]  /*24360*/  @!P0 LOP3.LUT R6, R13, 0xfffffffc, RZ, 0xc0, !PT ;  /* 0xfffffffc0d068812 */ /* 0x000fe400078ec0ff */
[----:B------:R1:W5:Y:S03]  /*24370*/  @!P1 LD.E.64 R80, [R10.64] ;  /* 0x000000040a509980 */ /* 0x000366000c101b00 */
[----:B------:R-:W-:-:S04]  /*24380*/  @!P0 IMAD.WIDE R8, R6, 0x2, R8 ;  /* 0x0000000206088825 */ /* 0x000fc800078e0208 */
[----:B------:R-:W-:Y:S01]  /*24390*/  @!P0 IMAD.WIDE R2, R6, 0x2, R2 ;  /* 0x0000000206028825 */ /* 0x000fe200078e0202 */
[----:B------:R1:W5:Y:S04]  /*243a0*/  @!P0 LD.E.64 R86, [R8.64] ;  /* 0x0000000408568980 */ /* 0x000368000c101b00 */
[----:B------:R1:W5:Y:S02]  /*243b0*/  @!P0 LD.E.64 R84, [R2.64] ;  /* 0x0000000402548980 */ /* 0x000364000c101b00 */
.L_x_2599:
[----:B------:R-:W-:Y:S05]  /*243c0*/  BSYNC B0 ;  /* 0x0000000000007941 */ /* 0x000fea0003800000 */
.L_x_2598:
[----:B-1----:R-:W-:Y:S01]  /*243d0*/  IADD3 R8, R79, -c[0x0][0x20], RZ ;  /* 0x800008004f087a10 */ /* 0x002fe20007ffe0ff */
[----:B------:R-:W-:-:S04]  /*243e0*/  DEPBAR.LE SB0, 0x1 ;  /* 0x000080400000791a */ /* 0x000fc80000000000 */
[----:B--2---:R1:W2:Y:S04]  /*243f0*/  LDL.64 R2, [R8+0x20] ;  /* 0x0000200008027983 */ /* 0x0042a80000100a00 */
[----:B-1----:R-:W3:Y:S01]  /*24400*/  LDL.64 R8, [R8+0x28] ;  /* 0x0000280008087983 */ /* 0x002ee20000100a00 */
[----:B------:R-:W-:Y:S03]  /*24410*/  WARPSYNC 0xffffffff ;  /* 0xffffffff00007948 */ /* 0x000fe60003800000 */
[----:B------:R-:W-:Y:S01]  /*24420*/  BAR.SYNC.DEFER_BLOCKING 0x0 ;  /* 0x0000000000007b1d */ /* 0x000fe20000010000 */
[----:B------:R-:W-:-:S05]  /*24430*/  SHF.R.S32.HI R6, RZ, 0x1f, R27 ;  /* 0x0000001fff067819 */ /* 0x000fca000001141b */
[----:B--2---:R1:W2:Y:S04]  /*24440*/  LD.E R13, [R2.64] ;  /* 0x00000004020d7980 */ /* 0x0042a8000c101900 */
[----:B---3--:R3:W4:Y:S01]  /*24450*/  LD.E.64 R10, [R8.64] ;  /* 0x00000004080a7980 */ /* 0x008722000c101b00 */
[----:B------:R-:W-:Y:S01]  /*24460*/  BSSY B1, `(.L_x_2600) ;  /* 0x00000f6000017945 */ /* 0x000fe20003800000 */
[CC--:B-1----:R-:W-:Y:S02]  /*24470*/  LEA.HI R2, R6.reuse, R27.reuse, RZ, 0x3 ;  /* 0x0000001b06027211 */ /* 0x0c2fe400078f18ff */
[----:B------:R-:W-:Y:S02]  /*24480*/  LEA.HI R6, R6, R27, RZ, 0x6 ;  /* 0x0000001b06067211 */ /* 0x000fe400078f30ff */
[----:B------:R-:W-:-:S05]  /*24490*/  LOP3.LUT R2, R2, 0xfffffff8, RZ, 0xc0, !PT ;  /* 0xfffffff802027812 */ /* 0x000fca00078ec0ff */
[----:B------:R-:W-:Y:S02]  /*244a0*/  IMAD.IADD R3, R27, 0x1, -R2 ;  /* 0x000000011b037824 */ /* 0x000fe400078e0a02 */
[----:B------:R-:W-:Y:S02]  /*244b0*/  IMAD.SHL.U32 R2, R78, 0x40, RZ ;  /* 0x000000404e027824 */ /* 0x000fe400078e00ff */
[----:B------:R-:W-:-:S03]  /*244c0*/  IMAD.SHL.U32 R3, R3, 0x8, RZ ;  /* 0x0000000803037824 */ /* 0x000fc600078e00ff */
[----:B------:R-:W-:-:S04]  /*244d0*/  LOP3.LUT R2, R2, 0x1c0, RZ, 0xc0, !PT ;  /* 0x000001c002027812 */ /* 0x000fc800078ec0ff */
[----:B------:R-:W-:Y:S02]  /*244e0*/  LOP3.LUT R3, R2, 0x38, R3, 0xf8, !PT ;  /* 0x0000003802037812 */ /* 0x000fe400078ef803 */
[----:B---3--:R-:W-:Y:S01]  /*244f0*/  SHF.R.U32.HI R8, RZ, 0x3, R2 ;  /* 0x00000003ff087819 */ /* 0x008fe20000011602 */
[----:B------:R-:W-:-:S03]  /*24500*/  IMAD.SHL.U32 R2, R6, 0x8, RZ ;  /* 0x0000000806027824 */ /* 0x000fc600078e00ff */
[----:B------:R-:W-:Y:S01]  /*24510*/  LOP3.LUT R8, R3, R8, RZ, 0x3c, !PT ;  /* 0x0000000803087212 */ /* 0x000fe200078e3cff */
[----:B-----5:R-:W-:-:S03]  /*24520*/  IMAD.MOV.U32 R3, RZ, RZ, R86 ;  /* 0x000000ffff037224 */ /* 0x020fc600078e0056 */
[----:B------:R-:W-:Y:S01]  /*24530*/  LOP3.LUT R8, R8, 0xfffffe00, R2, 0xf8, !PT ;  /* 0xfffffe0008087812 */ /* 0x000fe200078ef802 */
[----:B------:R-:W-:-:S05]  /*24540*/  IMAD.MOV.U32 R2, RZ, RZ, R87 ;  /* 0x000000ffff027224 */ /* 0x000fca00078e0057 */
[----:B------:R-:W-:Y:S01]  /*24550*/  PRMT R117, R2, 0x5410, R3 ;  /* 0x0000541002757816 */ /* 0x000fe20000000003 */
[----:B------:R-:W-:Y:S02]  /*24560*/  IMAD.MOV.U32 R3, RZ, RZ, R82 ;  /* 0x000000ffff037224 */ /* 0x000fe400078e0052 */
        /* <DEDUP_REMOVED lines=11> */
[----:B------:R-:W-:-:S05]  /*24620*/  IMAD.MOV.U32 R2, RZ, RZ, R80 ;  /* 0x000000ffff027224 */ /* 0x000fca00078e0050 */
[----:B------:R-:W-:Y:S01]  /*24630*/  PRMT R114, R114, 0x5410, R2 ;  /* 0x0000541072727816 */ /* 0x000fe20000000002 */
[----:B------:R-:W-:-:S05]  /*24640*/  IMAD.MOV.U32 R2, RZ, RZ, R81 ;  /* 0x000000ffff027224 */ /* 0x000fca00078e0051 */
[----:B------:R-:W-:Y:S01]  /*24650*/  PRMT R114, R2, 0x7610, R114 ;  /* 0x0000761002727816 */ /* 0x000fe20000000072 */
[----:B------:R-:W-:Y:S02]  /*24660*/  IMAD.MOV.U32 R2, RZ, RZ, R74 ;  /* 0x000000ffff027224 */ /* 0x000fe400078e004a */
[----:B--2---:R-:W-:-:S03]  /*24670*/  IMAD R13, R13, -0x80, R35 ;  /* 0xffffff800d0d7824 */ /* 0x004fc600078e0223 */
[----:B------:R-:W-:Y:S01]  /*24680*/  PRMT R35, R35, 0x5410, R2 ;  /* 0x0000541023237816 */ /* 0x000fe20000000002 */
[----:B------:R-:W-:Y:S01]  /*24690*/  IMAD.MOV.U32 R2, RZ, RZ, R75 ;  /* 0x000000ffff027224 */ /* 0x000fe200078e004b */
[----:B------:R-:W-:-:S04]  /*246a0*/  IMNMX R26, R13, 0x80, PT ;  /* 0x000000800d1a7817 */ /* 0x000fc80003800200 */
[----:B------:R-:W-:Y:S01]  /*246b0*/  PRMT R35, R2, 0x7610, R35 ;  /* 0x0000761002237816 */ /* 0x000fe20000000023 */
[----:B------:R-:W-:Y:S01]  /*246c0*/  IMAD.MOV.U32 R2, RZ, RZ, R32 ;  /* 0x000000ffff027224 */ /* 0x000fe200078e0020 */
[----:B------:R-:W-:-:S04]  /*246d0*/  ISETP.GE.AND P0, PT, R78, R26, PT ;  /* 0x0000001a4e00720c */ /* 0x000fc80003f06270 */
[----:B------:R-:W-:Y:S01]  /*246e0*/  PRMT R27, R27, 0x5410, R2 ;  /* 0x000054101b1b7816 */ /* 0x000fe20000000002 */
[----:B------:R-:W-:-:S05]  /*246f0*/  IMAD.MOV.U32 R2, RZ, RZ, R33 ;  /* 0x000000ffff027224 */ /* 0x000fca00078e0021 */
[----:B------:R-:W-:Y:S01]  /*24700*/  PRMT R27, R2, 0x7610, R27 ;  /* 0x00007610021b7816 */ /* 0x000fe2000000001b */
[----:B----4-:R-:W-:Y:S02]  /*24710*/  IMAD.WIDE.U32 R8, R8, 0x2, R10 ;  /* 0x0000000208087825 */ /* 0x010fe400078e000a */
[----:B------:R-:W-:Y:S05]  /*24720*/  @P0 BRA `(.L_x_2601) ;  /* 0x00000c9000000947 */ /* 0x000fea0003800000 */
[----:B------:R-:W-:Y:S01]  /*24730*/  ISETP.GE.AND P0, PT, R4, R0, PT ;  /* 0x000000000400720c */ /* 0x000fe20003f06270 */
[----:B------:R-:W-:-:S12]  /*24740*/  BSSY B0, `(.L_x_2602) ;  /* 0x0000030000007945 */ /* 0x000fd80003800000 */
[----:B------:R-:W-:Y:S05]  /*24750*/  @P0 BRA `(.L_x_2603) ;  /* 0x000002e000000947 */ /* 0x000fea0003800000 */
[--C-:B------:R-:W-:Y:S02]  /*24760*/  SHF.R.U64 R11, R18, 0x10, R19.reuse ;  /* 0x00000010120b7819 */ /* 0x100fe40000001213 */
[----:B------:R-:W-:Y:S02]  /*24770*/  SHF.R.U32.HI R3, RZ, 0x10, R19 ;  /* 0x00000010ff037819 */ /* 0x000fe40000011613 */
[----:B------:R-:W2:Y:S01]  /*24780*/  LD.E.128 R16, [R8.64] ;  /* 0x0000000408107980 */ /* 0x000ea2000c101d00 */
[--C-:B------:R-:W-:Y:S02]  /*24790*/  SHF.R.U32.HI R2, RZ, 0x10, R21.reuse ;  /* 0x00000010ff027819 */ /* 0x100fe40000011615 */
[----:B------:R-:W-:Y:S02]  /*247a0*/  SHF.R.U64 R10, R20, 0x10, R21 ;  /* 0x00000010140a7819 */ /* 0x000fe40000001215 */
[----:B------:R-:W-:Y:S02]  /*247b0*/  PRMT R2, R88, 0x5410, R2 ;  /* 0x0000541058027816 */ /* 0x000fe40000000002 */
[----:B------:R-:W-:-:S03]  /*247c0*/  PRMT R3, R89, 0x5410, R3 ;  /* 0x0000541059037816 */ /* 0x000fc60000000003 */
[----:B------:R-:W-:Y:S01]  /*247d0*/  IMAD.U32 R6, R2, 0x10000, RZ ;  /* 0x0001000002067824 */ /* 0x000fe200078e00ff */
[C---:B------:R-:W-:Y:S02]  /*247e0*/  SHF.L.U32 R13, R3.reuse, 0x10, RZ ;  /* 0x00000010030d7819 */ /* 0x040fe400000006ff */
[----:B------:R-:W-:Y:S02]  /*247f0*/  LOP3.LUT R3, R3, 0xffff0000, RZ, 0xc0, !PT ;  /* 0xffff000003037812 */ /* 0x000fe400078ec0ff */
[----:B------:R-:W-:Y:S02]  /*24800*/  PRMT R10, R88, 0x5432, R10 ;  /* 0x00005432580a7816 */ /* 0x000fe4000000000a */
[----:B------:R-:W-:Y:S02]  /*24810*/  PRMT R11, R89, 0x5432, R11 ;  /* 0x00005432590b7816 */ /* 0x000fe4000000000b */
[C---:B--2---:R-:W-:Y:S01]  /*24820*/  LOP3.LUT R15, R18.reuse, 0xffff0000, RZ, 0xc0, !PT ;  /* 0xffff0000120f7812 */ /* 0x044fe200078ec0ff */
[----:B------:R-:W-:-:S04]  /*24830*/  IMAD.U32 R18, R18, 0x10000, RZ ;  /* 0x0001000012127824 */ /* 0x000fc800078e00ff */
[----:B------:R-:W-:-:S04]  /*24840*/  FMUL.FTZ R14, R15, R6 ;  /* 0x000000060f0e7220 */ /* 0x000fc80000410000 */
[-C--:B------:R-:W-:Y:S02]  /*24850*/  FFMA.FTZ R14, R18, R13.reuse, -R14 ;  /* 0x0000000d120e7223 */ /* 0x080fe4000001080e */
[----:B------:R-:W-:Y:S01]  /*24860*/  FMUL.FTZ R13, R15, R13 ;  /* 0x0000000d0f0d7220 */ /* 0x000fe20000410000 */
[----:B------:R-:W-:-:S03]  /*24870*/  LOP3.LUT R15, R2, 0xffff0000, RZ, 0xc0, !PT ;  /* 0xffff0000020f7812 */ /* 0x000fc600078ec0ff */
[----:B------:R-:W-:Y:S01]  /*24880*/  FFMA.FTZ R13, R18, R6, R13 ;  /* 0x00000006120d7223 */ /* 0x000fe2000001000d */
[C---:B------:R-:W-:Y:S01]  /*24890*/  LOP3.LUT R18, R19.reuse, 0xffff0000, RZ, 0xc0, !PT ;  /* 0xffff000013127812 */ /* 0x040fe200078ec0ff */
[----:B------:R-:W-:-:S04]  /*248a0*/  IMAD.U32 R6, R19, 0x10000, RZ ;  /* 0x0001000013067824 */ /* 0x000fc800078e00ff */
[C---:B------:R-:W-:Y:S02]  /*248b0*/  FMUL.FTZ R2, R18.reuse, R15 ;  /* 0x0000000f12027220 */ /* 0x040fe40000410000 */
[-C--:B------:R-:W-:Y:S02]  /*248c0*/  FMUL.FTZ R19, R18, R3.reuse ;  /* 0x0000000312137220 */ /* 0x080fe40000410000 */
[C---:B------:R-:W-:Y:S02]  /*248d0*/  FFMA.FTZ R2, R6.reuse, R3, -R2 ;  /* 0x0000000306027223 */ /* 0x040fe40000010802 */
[----:B------:R-:W-:Y:S01]  /*248e0*/  FFMA.FTZ R19, R6, R15, R19 ;  /* 0x0000000f06137223 */ /* 0x000fe20000010013 */
[----:B------:R-:W-:Y:S02]  /*248f0*/  F2FP.BF16.PACK_AB R18, R13, R14 ;  /* 0x0000000e0d12723e */ /* 0x000fe400000010ff */
[----:B------:R-:W-:Y:S02]  /*24900*/  LOP3.LUT R13, R16, 0xffff0000, RZ, 0xc0, !PT ;  /* 0xffff0000100d7812 */ /* 0x000fe400078ec0ff */
[----:B------:R-:W-:Y:S01]  /*24910*/  F2FP.BF16.PACK_AB R19, R19, R2 ;  /* 0x000000021313723e */ /* 0x000fe200000010ff */
[----:B------:R-:W-:Y:S01]  /*24920*/  IMAD.U32 R2, R10, 0x10000, RZ ;  /* 0x000100000a027824 */ /* 0x000fe200078e00ff */
[----:B------:R-:W-:Y:S01]  /*24930*/  SHF.L.U32 R14, R16, 0x10, RZ ;  /* 0x00000010100e7819 */ /* 0x000fe200000006ff */
[----:B------:R-:W-:-:S02]  /*24940*/  IMAD.U32 R3, R11, 0x10000, RZ ;  /* 0x000100000b037824 */ /* 0x000fc400078e00ff */
[----:B------:R-:W-:-:S04]  /*24950*/  FMUL.FTZ R6, R13, R2 ;  /* 0x000000020d067220 */ /* 0x000fc80000410000 */
[-C--:B------:R-:W-:Y:S02]  /*24960*/  FFMA.FTZ R6, R14, R3.reuse, -R6 ;  /* 0x000000030e067223 */ /* 0x080fe40000010806 */
[----:B------:R-:W-:Y:S01]  /*24970*/  FMUL.FTZ R3, R13, R3 ;  /* 0x000000030d037220 */ /* 0x000fe20000410000 */
[----:B------:R-:W-:Y:S02]  /*24980*/  LOP3.LUT R13, R11, 0xffff0000, RZ, 0xc0, !PT ;  /* 0xffff00000b0d7812 */ /* 0x000fe400078ec0ff */
[----:B------:R-:W-:Y:S01]  /*24990*/  LOP3.LUT R11, R10, 0xffff0000, RZ, 0xc0, !PT ;  /* 0xffff00000a0b7812 */ /* 0x000fe200078ec0ff */
[----:B------:R-:W-:Y:S01]  /*249a0*/  FFMA.FTZ R3, R14, R2, R3 ;  /* 0x000000020e037223 */ /* 0x000fe20000010003 */
[C---:B------:R-:W-:Y:S02]  /*249b0*/  LOP3.LUT R2, R17.reuse, 0xffff0000, RZ, 0xc0, !PT ;  /* 0xffff000011027812 */ /* 0x040fe400078ec0ff */
[----:B------:R-:W-:-:S03]  /*249c0*/  SHF.L.U32 R16, R17, 0x10, RZ ;  /* 0x0000001011107819 */ /* 0x000fc600000006ff */
[C---:B------:R-:W-:Y:S02]  /*249d0*/  FMUL.FTZ R10, R2.reuse, R11 ;  /* 0x0000000b020a7220 */ /* 0x040fe40000410000 */
[-C--:B------:R-:W-:Y:S02]  /*249e0*/  FMUL.FTZ R17, R2, R13.reuse ;  /* 0x0000000d02117220 */ /* 0x080fe40000410000 */
[C---:B------:R-:W-:Y:S02]  /*249f0*/  FFMA.FTZ R2, R16.reuse, R13, -R10 ;  /* 0x0000000d10027223 */ /* 0x040fe4000001080a */
[----:B------:R-:W-:Y:S01]  /*24a00*/  FFMA.FTZ R17, R16, R11, R17 ;  /* 0x0000000b10117223 */ /* 0x000fe20000010011 */
[----:B------:R-:W-:-:S04]  /*24a10*/  F2FP.BF16.PACK_AB R16, R3, R6 ;  /* 0x000000060310723e */ /* 0x000fc800000010ff */
[----:B------:R-:W-:-:S05]  /*24a20*/  F2FP.BF16.PACK_AB R17, R17, R2 ;  /* 0x000000021111723e */ /* 0x000fca00000010ff */
[----:B------:R1:W-:Y:S02]  /*24a30*/  ST.E.128 [R8.64], R16 ;  /* 0x0000001008007985 */ /* 0x0003e4000c101d04 */
.L_x_2603:
[----:B------:R-:W-:Y:S05]  /*24a40*/  BSYNC B0 ;  /* 0x0000000000007941 */ /* 0x000fea0003800000 */
.L_x_2602:
[----:B------:R-:W-:Y:S01]  /*24a50*/  IADD3 R2, R4, 0x20, RZ ;  /* 0x0000002004027810 */ /* 0x000fe20007ffe0ff */
[----:B------:R-:W-:Y:S03]  /*24a60*/  BSSY B0, `(.L_x_2604) ;  /* 0x0000031000007945 */ /* 0x000fe60003800000 */
[----:B------:R-:W-:-:S13]  /*24a70*/  ISETP.GE.AND P0, PT, R2, R0, PT ;  /* 0x000000000200720c */ /* 0x000fda0003f06270 */
[----:B------:R-:W-:Y:S05]  /*24a80*/  @P0 BRA `(.L_x_2605) ;  /* 0x000002e000000947 */ /* 0x000fea0003800000 */
[----:B-1----:R-:W2:Y:S01]  /*24a90*/  LD.E.128 R16, [R8.64+0x4000] ;  /* 0x0040000408107980 */ /* 0x002ea2000c101d00 */
[----:B------:R-:W-:Y:S02]  /*24aa0*/  SHF.R.U32.HI R2, RZ, 0x10, R25 ;  /* 0x00000010ff027819 */ /* 0x000fe40000011619 */
[----:B------:R-:W-:Y:S02]  /*24ab0*/  SHF.R.U32.HI R3, RZ, 0x10, R23 ;  /* 0x00000010ff037819 */ /* 0x000fe40000011617 */
[----:B------:R-:W-:Y:S02]  /*24ac0*/  PRMT R2, R90, 0x5410, R2 ;  /* 0x000054105a027816 */ /* 0x000fe40000000002 */
[----:B------:R-:W-:Y:S02]  /*24ad0*/  PRMT R3, R91, 0x5410, R3 ;  /* 0x000054105b037816 */ /* 0x000fe40000000003 */
[----:B------:R-:W-:Y:S01]  /*24ae0*/  SHF.R.U64 R10, R24, 0x10, R25 ;  /* 0x00000010180a7819 */ /* 0x000fe20000001219 */
[----:B------:R-:W-:Y:S01]  /*24af0*/  IMAD.U32 R6, R2, 0x10000, RZ ;  /* 0x0001000002067824 */ /* 0x000fe200078e00ff */
[----:B------:R-:W-:-:S02]  /*24b00*/  SHF.L.U32 R13, R3, 0x10, RZ ;  /* 0x00000010030d7819 */ /* 0x000fc400000006ff */
[----:B------:R-:W-:Y:S02]  /*24b10*/  LOP3.LUT R3, R3, 0xffff0000, RZ, 0xc0, !PT ;  /* 0xffff000003037812 */ /* 0x000fe400078ec0ff */
[----:B------:R-:W-:Y:S02]  /*24b20*/  SHF.R.U64 R11, R22, 0x10, R23 ;  /* 0x00000010160b7819 */ /* 0x000fe40000001217 */
        /* <DEDUP_REMOVED lines=35> */
[----:B------:R1:W-:Y:S02]  /*24d60*/  ST.E.128 [R8.64+0x4000], R16 ;  /* 0x0040001008007985 */ /* 0x0003e4000c101d04 */
.L_x_2605:
[----:B------:R-:W-:Y:S05]  /*24d70*/  BSYNC B0 ;  /* 0x0000000000007941 */ /* 0x000fea0003800000 */
.L_x_2604:
[----:B------:R-:W-:Y:S01]  /*24d80*/  IADD3 R2, R4, 0x40, RZ ;  /* 0x0000004004027810 */ /* 0x000fe20007ffe0ff */
[----:B------:R-:W-:Y:S03]  /*24d90*/  BSSY B0, `(.L_x_2606) ;  /* 0x0000031000007945 */ /* 0x000fe60003800000 */
[----:B------:R-:W-:-:S13]  /*24da0*/  ISETP.GE.AND P0, PT, R2, R0, PT ;  /* 0x000000000200720c */ /* 0x000fda0003f06270 */
[----:B------:R-:W-:Y:S05]  /*24db0*/  @P0 BRA `(.L_x_2607) ;  /* 0x000002e000000947 */ /* 0x000fea0003800000 */
[----:B-1----:R-:W2:Y:S01]  /*24dc0*/  LD.E.128 R16, [R8.64+0x8000] ;  /* 0x0080000408107980 */ /* 0x002ea2000c101d00 */
[----:B------:R-:W-:Y:S02]  /*24dd0*/  SHF.R.U32.HI R2, RZ, 0x10, R31 ;  /* 0x00000010ff027819 */ /* 0x000fe4000001161f */
[----:B------:R-:W-:Y:S02]  /*24de0*/  SHF.R.U32.HI R3, RZ, 0x10, R29 ;  /* 0x00000010ff037819 */ /* 0x000fe4000001161d */
[C---:B------:R-:W-:Y:S02]  /*24df0*/  PRMT R2, R92.reuse, 0x5410, R2 ;  /* 0x000054105c027816 */ /* 0x040fe40000000002 */
[----:B------:R-:W-:Y:S02]  /*24e00*/  PRMT R3, R92, 0x5432, R3 ;  /* 0x000054325c037816 */ /* 0x000fe40000000003 */
[----:B------:R-:W-:Y:S01]  /*24e10*/  SHF.R.U64 R10, R30, 0x10, R31 ;  /* 0x000000101e0a7819 */ /* 0x000fe2000000121f */
[----:B------:R-:W-:Y:S01]  /*24e20*/  IMAD.U32 R14, R2, 0x10000, RZ ;  /* 0x00010000020e7824 */ /* 0x000fe200078e00ff */
[----:B------:R-:W-:Y:S01]  /*24e30*/  SHF.R.U64 R6, R28, 0x10, R29 ;  /* 0x000000101c067819 */ /* 0x000fe2000000121d */
[----:B------:R-:W-:Y:S01]  /*24e40*/  IMAD.U32 R15, R3, 0x10000, RZ ;  /* 0x00010000030f7824 */ /* 0x000fe200078e00ff */
[----:B--2---:R-:W-:-:S02]  /*24e50*/  LOP3.LUT R11, R18, 0xffff0000, RZ, 0xc0, !PT ;  /* 0xffff0000120b7812 */ /* 0x004fc400078ec0ff */
[----:B------:R-:W-:-:S03]  /*24e60*/  SHF.L.U32 R18, R18, 0x10, RZ ;  /* 0x0000001012127819 */ /* 0x000fc600000006ff */
[CC--:B------:R-:W-:Y:S02]  /*24e70*/  FMUL.FTZ R13, R11.reuse, R14.reuse ;  /* 0x0000000e0b0d7220 */ /* 0x0c0fe40000410000 */
[-C--:B------:R-:W-:Y:S02]  /*24e80*/  FMUL.FTZ R11, R11, R15.reuse ;  /* 0x0000000f0b0b7220 */ /* 0x080fe40000410000 */
[----:B------:R-:W-:Y:S01]  /*24e90*/  FFMA.FTZ R20, R18, R15, -R13 ;  /* 0x0000000f12147223 */ /* 0x000fe2000001080d */
[----:B------:R-:W-:Y:S01]  /*24ea0*/  LOP3.LUT R13, R2, 0xffff0000, RZ, 0xc0, !PT ;  /* 0xffff0000020d7812 */ /* 0x000fe200078ec0ff */
[----:B------:R-:W-:Y:S01]  /*24eb0*/  FFMA.FTZ R15, R18, R14, R11 ;  /* 0x0000000e120f7223 */ /* 0x000fe2000001000b */
[C---:B------:R-:W-:Y:S01]  /*24ec0*/  LOP3.LUT R2, R19.reuse, 0xffff0000, RZ, 0xc0, !PT ;  /* 0xffff000013027812 */ /* 0x040fe200078ec0ff */
[----:B------:R-:W-:Y:S01]  /*24ed0*/  IMAD.U32 R18, R19, 0x10000, RZ ;  /* 0x0001000013127824 */ /* 0x000fe200078e00ff */
[----:B------:R-:W-:-:S03]  /*24ee0*/  LOP3.LUT R11, R3, 0xffff0000, RZ, 0xc0, !PT ;  /* 0xffff0000030b7812 */ /* 0x000fc600078ec0ff */
[C---:B------:R-:W-:Y:S02]  /*24ef0*/  FMUL.FTZ R3, R2.reuse, R13 ;  /* 0x0000000d02037220 */ /* 0x040fe40000410000 */
[-C--:B------:R-:W-:Y:S01]  /*24f00*/  FMUL.FTZ R19, R2, R11.reuse ;  /* 0x0000000b02137220 */ /* 0x080fe20000410000 */
[C---:B------:R-:W-:Y:S01]  /*24f10*/  PRMT R2, R93.reuse, 0x5410, R10 ;  /* 0x000054105d027816 */ /* 0x040fe2000000000a */
[C---:B------:R-:W-:Y:S01]  /*24f20*/  FFMA.FTZ R11, R18.reuse, R11, -R3 ;  /* 0x0000000b120b7223 */ /* 0x040fe20000010803 */
[----:B------:R-:W-:Y:S01]  /*24f30*/  PRMT R3, R93, 0x5432, R6 ;  /* 0x000054325d037816 */ /* 0x000fe20000000006 */
[----:B------:R-:W-:Y:S01]  /*24f40*/  FFMA.FTZ R19, R18, R13, R19 ;  /* 0x0000000d12137223 */ /* 0x000fe20000010013 */
[----:B------:R-:W-:Y:S01]  /*24f50*/  LOP3.LUT R6, R16, 0xffff0000, RZ, 0xc0, !PT ;  /* 0xffff000010067812 */ /* 0x000fe200078ec0ff */
[----:B------:R-:W-:Y:S01]  /*24f60*/  IMAD.U32 R14, R2, 0x10000, RZ ;  /* 0x00010000020e7824 */ /* 0x000fe200078e00ff */
[----:B------:R-:W-:Y:S01]  /*24f70*/  SHF.L.U32 R13, R3, 0x10, RZ ;  /* 0x00000010030d7819 */ /* 0x000fe200000006ff */
[----:B------:R-:W-:Y:S01]  /*24f80*/  IMAD.U32 R16, R16, 0x10000, RZ ;  /* 0x0001000010107824 */ /* 0x000fe200078e00ff */
[----:B------:R-:W-:Y:S01]  /*24f90*/  F2FP.BF16.PACK_AB R18, R15, R20 ;  /* 0x000000140f12723e */ /* 0x000fe200000010ff */
[C---:B------:R-:W-:Y:S01]  /*24fa0*/  FMUL.FTZ R10, R6.reuse, R14 ;  /* 0x0000000e060a7220 */ /* 0x040fe20000410000 */
[----:B------:R-:W-:Y:S01]  /*24fb0*/  F2FP.BF16.PACK_AB R19, R19, R11 ;  /* 0x0000000b1313723e */ /* 0x000fe200000010ff */
[----:B------:R-:W-:-:S02]  /*24fc0*/  FMUL.FTZ R6, R6, R13 ;  /* 0x0000000d06067220 */ /* 0x000fc40000410000 */
[----:B------:R-:W-:Y:S01]  /*24fd0*/  FFMA.FTZ R10, R16, R13, -R10 ;  /* 0x0000000d100a7223 */ /* 0x000fe2000001080a */
[----:B------:R-:W-:Y:S01]  /*24fe0*/  LOP3.LUT R13, R2, 0xffff0000, RZ, 0xc0, !PT ;  /* 0xffff0000020d7812 */ /* 0x000fe200078ec0ff */
[----:B------:R-:W-:Y:S01]  /*24ff0*/  FFMA.FTZ R6, R16, R14, R6 ;  /* 0x0000000e10067223 */ /* 0x000fe20000010006 */
[----:B------:R-:W-:Y:S02]  /*25000*/  LOP3.LUT R14, R3, 0xffff0000, RZ, 0xc0, !PT ;  /* 0xffff0000030e7812 */ /* 0x000fe400078ec0ff */
[C---:B------:R-:W-:Y:S02]  /*25010*/  LOP3.LUT R2, R17.reuse, 0xffff0000, RZ, 0xc0, !PT ;  /* 0xffff000011027812 */ /* 0x040fe400078ec0ff */
[----:B------:R-:W-:-:S03]  /*25020*/  SHF.L.U32 R16, R17, 0x10, RZ ;  /* 0x0000001011107819 */ /* 0x000fc600000006ff */
[CC--:B------:R-:W-:Y:S02]  /*25030*/  FMUL.FTZ R3, R2.reuse, R13.reuse ;  /* 0x0000000d02037220 */ /* 0x0c0fe40000410000 */
[-C--:B------:R-:W-:Y:S02]  /*25040*/  FMUL.FTZ R17, R2, R14.reuse ;  /* 0x0000000e02117220 */ /* 0x080fe40000410000 */
[C---:B------:R-:W-:Y:S02]  /*25050*/  FFMA.FTZ R2, R16.reuse, R14, -R3 ;  /* 0x0000000e10027223 */ /* 0x040fe40000010803 */
[----:B------:R-:W-:Y:S01]  /*25060*/  FFMA.FTZ R17, R16, R13, R17 ;  /* 0x0000000d10117223 */ /* 0x000fe20000010011 */
[----:B------:R-:W-:-:S04]  /*25070*/  F2FP.BF16.PACK_AB R16, R6, R10 ;  /* 0x0000000a0610723e */ /* 0x000fc800000010ff */
[----:B------:R-:W-:-:S05]  /*25080*/  F2FP.BF16.PACK_AB R17, R17, R2 ;  /* 0x000000021111723e */ /* 0x000fca00000010ff */
[----:B------:R1:W-:Y:S02]  /*25090*/  ST.E.128 [R8.64+0x8000], R16 ;  /* 0x0080001008007985 */ /* 0x0003e4000c101d04 */
.L_x_2607:
[----:B------:R-:W-:Y:S05]  /*250a0*/  BSYNC B0 ;  /* 0x0000000000007941 */ /* 0x000fea0003800000 */
.L_x_2606:
[----:B------:R-:W-:-:S04]  /*250b0*/  IADD3 R2, R4, 0x60, RZ ;  /* 0x0000006004027810 */ /* 0x000fc80007ffe0ff */
[----:B------:R-:W-:-:S13]  /*250c0*/  ISETP.GE.AND P0, PT, R2, R0, PT ;  /* 0x000000000200720c */ /* 0x000fda0003f06270 */
[----:B------:R-:W-:Y:S05]  /*250d0*/  @P0 BRA `(.L_x_2601) ;  /* 0x000002e000000947 */ /* 0x000fea0003800000 */
[----:B-1----:R-:W2:Y:S01]  /*250e0*/  LD.E.128 R16, [R8.64+0xc000] ;  /* 0x00c0000408107980 */ /* 0x002ea2000c101d00 */
[----:B------:R-:W-:Y:S02]  /*250f0*/  SHF.R.U32.HI R2, RZ, 0x10, R39 ;  /* 0x00000010ff027819 */ /* 0x000fe40000011627 */
[----:B------:R-:W-:Y:S02]  /*25100*/  SHF.R.U32.HI R3, RZ, 0x10, R37 ;  /* 0x00000010ff037819 */ /* 0x000fe40000011625 */
[----:B------:R-:W-:Y:S02]  /*25110*/  PRMT R2, R94, 0x5432, R2 ;  /* 0x000054325e027816 */ /* 0x000fe40000000002 */
[----:B------:R-:W-:-:S03]  /*25120*/  PRMT R3, R96, 0x5410, R3 ;  /* 0x0000541060037816 */ /* 0x000fc60000000003 */
[----:B------:R-:W-:Y:S02]  /*25130*/  IMAD.U32 R11, R2, 0x10000, RZ ;  /* 0x00010000020b7824 */ /* 0x000fe400078e00ff */
[----:B------:R-:W-:Y:S01]  /*25140*/  IMAD.U32 R13, R3, 0x10000, RZ ;  /* 0x00010000030d7824 */ /* 0x000fe200078e00ff */
[C---:B--2---:R-:W-:Y:S02]  /*25150*/  LOP3.LUT R6, R18.reuse, 0xffff0000, RZ, 0xc0, !PT ;  /* 0xffff000012067812 */ /* 0x044fe400078ec0ff */
[----:B------:R-:W-:Y:S01]  /*25160*/  SHF.L.U32 R15, R18, 0x10, RZ ;  /* 0x00000010120f7819 */ /* 0x000fe200000006ff */
[----:B------:R-:W-:Y:S02]  /*25170*/  IMAD.U32 R18, R19, 0x10000, RZ ;  /* 0x0001000013127824 */ /* 0x000fe400078e00ff */
[C---:B------:R-:W-:Y:S02]  /*25180*/  FMUL.FTZ R10, R6.reuse, R11 ;  /* 0x0000000b060a7220 */ /* 0x040fe40000410000 */
[----:B------:R-:W-:-:S02]  /*25190*/  FMUL.FTZ R6, R6, R13 ;  /* 0x0000000d06067220 */ /* 0x000fc40000410000 */
[C---:B------:R-:W-:Y:S01]  /*251a0*/  FFMA.FTZ R20, R15.reuse, R13, -R10 ;  /* 0x0000000d0f147223 */ /* 0x040fe2000001080a */
[----:B------:R-:W-:Y:S01]  /*251b0*/  LOP3.LUT R13, R2, 0xffff0000, RZ, 0xc0, !PT ;  /* 0xffff0000020d7812 */ /* 0x000fe200078ec0ff */
[----:B------:R-:W-:Y:S01]  /*251c0*/  FFMA.FTZ R15, R15, R11, R6 ;  /* 0x0000000b0f0f7223 */ /* 0x000fe20000010006 */
[----:B------:R-:W-:Y:S02]  /*251d0*/  LOP3.LUT R2, R19, 0xffff0000, RZ, 0xc0, !PT ;  /* 0xffff000013027812 */ /* 0x000fe400078ec0ff */
[----:B------:R-:W-:Y:S02]  /*251e0*/  LOP3.LUT R11, R3, 0xffff0000, RZ, 0xc0, !PT ;  /* 0xffff0000030b7812 */ /* 0x000fe400078ec0ff */
[----:B------:R-:W-:Y:S01]  /*251f0*/  SHF.R.U64 R10, R38, 0x10, R39 ;  /* 0x00000010260a7819 */ /* 0x000fe20000001227 */
[----:B------:R-:W-:Y:S01]  /*25200*/  FMUL.FTZ R3, R2, R13 ;  /* 0x0000000d02037220 */ /* 0x000fe20000410000 */
[----:B------:R-:W-:Y:S01]  /*25210*/  SHF.R.U64 R6, R36, 0x10, R37 ;  /* 0x0000001024067819 */ /* 0x000fe20000001225 */
[-C--:B------:R-:W-:Y:S01]  /*25220*/  FMUL.FTZ R19, R2, R11.reuse ;  /* 0x0000000b02137220 */ /* 0x080fe20000410000 */
[----:B------:R-:W-:Y:S01]  /*25230*/  PRMT R2, R98, 0x5410, R10 ;  /* 0x0000541062027816 */ /* 0x000fe2000000000a */
[----:B------:R-:W-:Y:S01]  /*25240*/  FFMA.FTZ R11, R18, R11, -R3 ;  /* 0x0000000b120b7223 */ /* 0x000fe20000010803 */
        /* <DEDUP_REMOVED lines=23> */
.L_x_2601:
[----:B------:R-:W-:Y:S05]  /*253c0*/  BSYNC B1 ;  /* 0x0000000000017941 */ /* 0x000fea0003800000 */
.L_x_2600:
[----:B------:R-:W-:Y:S01]  /*253d0*/  IADD3 R2, R78, 0x20, RZ ;  /* 0x000000204e027810 */ /* 0x000fe20007ffe0ff */
[----:B------:R-:W-:Y:S03]  /*253e0*/  BSSY B1, `(.L_x_2608) ;  /* 0x00000cc000017945 */ /* 0x000fe60003800000 */
[----:B------:R-:W-:-:S13]  /*253f0*/  ISETP.GE.AND P0, PT, R2, R26, PT ;  /* 0x0000001a0200720c */ /* 0x000fda0003f06270 */
[----:B------:R-:W-:Y:S05]  /*25400*/  @P0 BRA `(.L_x_2609) ;  /* 0x00000c9000000947 */ /* 0x000fea0003800000 */
[----:B------:R-:W-:Y:S01]  /*25410*/  ISETP.GE.AND P0, PT, R4, R0, PT ;  /* 0x000000000400720c */ /* 0x000fe20003f06270 */
[----:B------:R-:W-:-:S12]  /*25420*/  BSSY B0, `(.L_x_2610) ;  /* 0x0000030000007945 */ /* 0x000fd80003800000 */
        /* <DEDUP_REMOVED lines=8> */
[----:B------:R-:W-:Y:S01]  /*254b0*/  SHF.R.U64 R10, R42, 0x10, R43 ;  /* 0x000000102a0a7819 */ /* 0x000fe2000000122b */
[----:B------:R-:W-:Y:S01]  /*254c0*/  IMAD.U32 R15, R3, 0x10000, RZ ;  /* 0x00010000030f7824 */ /* 0x000fe200078e00ff */
[----:B------:R-:W-:-:S02]  /*254d0*/  PRMT R6, R95, 0x5432, R6 ;  /* 0x000054325f067816 */ /* 0x000fc40000000006 */
[----:B------:R-:W-:Y:S02]  /*254e0*/  PRMT R10, R96, 0x5432, R10 ;  /* 0x00005432600a7816 */ /* 0x000fe4000000000a */
[C---:B--2---:R-:W-:Y:S02]  /*254f0*/  LOP3.LUT R11, R18.reuse, 0xffff0000, RZ, 0xc0, !PT ;  /* 0xffff0000120b7812 */ /* 0x044fe400078ec0ff */
        /* <DEDUP_REMOVED lines=8> */
[----:B------:R-:W-:Y:S01]  /*25580*/  LOP3.LUT R11, R3, 0xffff0000, RZ, 0xc0, !PT ;  /* 0xffff0000030b7812 */ /* 0x000fe200078ec0ff */
[----:B------:R-:W-:-:S02]  /*25590*/  IMAD.U32 R14, R6, 0x10000, RZ ;  /* 0x00010000060e7824 */ /* 0x000fc400078e00ff */
[C---:B------:R-:W-:Y:S02]  /*255a0*/  FMUL.FTZ R3, R2.reuse, R13 ;  /* 0x0000000d02037220 */ /* 0x040fe40000410000 */
[-C--:B------:R-:W-:Y:S01]  /*255b0*/  FMUL.FTZ R19, R2, R11.reuse ;  /* 0x0000000b02137220 */ /* 0x080fe20000410000 */
[----:B------:R-:W-:Y:S01]  /*255c0*/  SHF.L.U32 R2, R10, 0x10, RZ ;  /* 0x000000100a027819 */ /* 0x000fe200000006ff */
[----:B------:R-:W-:Y:S01]  /*255d0*/  FFMA.FTZ R3, R18, R11, -R3 ;  /* 0x0000000b12037223 */ /* 0x000fe20000010803 */
[----:B------:R-:W-:Y:S01]  /*255e0*/  LOP3.LUT R11, R16, 0xffff0000, RZ, 0xc0, !PT ;  /* 0xffff0000100b7812 */ /* 0x000fe200078ec0ff */
[----:B------:R-:W-:Y:S01]  /*255f0*/  FFMA.FTZ R19, R18, R13, R19 ;  /* 0x0000000d12137223 */ /* 0x000fe20000010013 */
[----:B------:R-:W-:Y:S01]  /*25600*/  LOP3.LUT R10, R10, 0xffff0000, RZ, 0xc0, !PT ;  /* 0xffff00000a0a7812 */ /* 0x000fe200078ec0ff */
[----:B------:R-:W-:Y:S01]  /*25610*/  IMAD.U32 R16, R16, 0x10000, RZ ;  /* 0x0001000010107824 */ /* 0x000fe200078e00ff */
[----:B------:R-:W-:Y:S01]  /*25620*/  F2FP.BF16.PACK_AB R18, R15, R20 ;  /* 0x000000140f12723e */ /* 0x000fe200000010ff */
[----:B------:R-:W-:Y:S01]  /*25630*/  FMUL.FTZ R13, R11, R14 ;  /* 0x0000000e0b0d7220 */ /* 0x000fe20000410000 */
[----:B------:R-:W-:Y:S01]  /*25640*/  F2FP.BF16.PACK_AB R19, R19, R3 ;  /* 0x000000031313723e */ /* 0x000fe200000010ff */
[----:B------:R-:W-:-:S02]  /*25650*/  FMUL.FTZ R11, R11, R2 ;  /* 0x000000020b0b7220 */ /* 0x000fc40000410000 */
[C---:B------:R-:W-:Y:S01]  /*25660*/  FFMA.FTZ R13, R16.reuse, R2, -R13 ;  /* 0x00000002100d7223 */ /* 0x040fe2000001080d */
[C---:B------:R-:W-:Y:S01]  /*25670*/  LOP3.LUT R2, R17.reuse, 0xffff0000, RZ, 0xc0, !PT ;  /* 0xffff000011027812 */ /* 0x040fe200078ec0ff */
[----:B------:R-:W-:Y:S01]  /*25680*/  FFMA.FTZ R11, R16, R14, R11 ;  /* 0x0000000e100b7223 */ /* 0x000fe2000001000b */
[----:B------:R-:W-:Y:S02]  /*25690*/  LOP3.LUT R14, R6, 0xffff0000, RZ, 0xc0, !PT ;  /* 0xffff0000060e7812 */ /* 0x000fe400078ec0ff */
[----:B------:R-:W-:Y:S01]  /*256a0*/  SHF.L.U32 R16, R17, 0x10, RZ ;  /* 0x0000001011107819 */ /* 0x000fe200000006ff */
[C---:B------:R-:W-:Y:S02]  /*256b0*/  FMUL.FTZ R17, R2.reuse, R10 ;  /* 0x0000000a02117220 */ /* 0x040fe40000410000 */
[-C--:B------:R-:W-:Y:S02]  /*256c0*/  FMUL.FTZ R6, R2, R14.reuse ;  /* 0x0000000e02067220 */ /* 0x080fe40000410000 */
[----:B------:R-:W-:-:S02]  /*256d0*/  FFMA.FTZ R17, R16, R14, R17 ;  /* 0x0000000e10117223 */ /* 0x000fc40000010011 */
[----:B------:R-:W-:Y:S01]  /*256e0*/  FFMA.FTZ R2, R16, R10, -R6 ;  /* 0x0000000a10027223 */ /* 0x000fe20000010806 */
[----:B------:R-:W-:-:S04]  /*256f0*/  F2FP.BF16.PACK_AB R16, R11, R13 ;  /* 0x0000000d0b10723e */ /* 0x000fc800000010ff */
[----:B------:R-:W-:-:S05]  /*25700*/  F2FP.BF16.PACK_AB R17, R17, R2 ;  /* 0x000000021111723e */ /* 0x000fca00000010ff */
[----:B------:R1:W-:Y:S02]  /*25710*/  ST.E.128 [R8.64+0x1000], R16 ;  /* 0x0010001008007985 */ /* 0x0003e4000c101d04 */
.L_x_2611:
[----:B------:R-:W-:Y:S05]  /*25720*/  BSYNC B0 ;  /* 0x0000000000007941 */ /* 0x000fea0003800000 */
.L_x_2610:
        /* <DEDUP_REMOVED lines=13> */
[----:B------:R-:W-:-:S02]  /*25800*/  LOP3.LUT R25, R10, 0xffff0000, RZ, 0xc0, !PT ;  /* 0xffff00000a197812 */ /* 0x000fc400078ec0ff */
[----:B------:R-:W-:Y:S02]  /*25810*/  LOP3.LUT R24, R11, 0xffff0000, RZ, 0xc0, !PT ;  /* 0xffff00000b187812 */ /* 0x000fe400078ec0ff */
[----:B------:R-:W-:Y:S02]  /*25820*/  PRMT R14, R99, 0x5432, R14 ;  /* 0x00005432630e7816 */ /* 0x000fe4000000000e */
[----:B------:R-:W-:Y:S02]  /*25830*/  PRMT R15, R100, 0x5432, R15 ;  /* 0x00005432640f7816 */ /* 0x000fe4000000000f */
[C---:B--2---:R-:W-:Y:S01]  /*25840*/  LOP3.LUT R13, R18.reuse, 0xffff0000, RZ, 0xc0, !PT ;  /* 0xffff0000120d7812 */ /* 0x044fe200078ec0ff */
[----:B------:R-:W-:Y:S01]  /*25850*/  IMAD.U32 R21, R18, 0x10000, RZ ;  /* 0x0001000012157824 */ /* 0x000fe200078e00ff */
[C---:B------:R-:W-:Y:S01]  /*25860*/  LOP3.LUT R18, R19.reuse, 0xffff0000, RZ, 0xc0, !PT ;  /* 0xffff000013127812 */ /* 0x040fe200078ec0ff */
[----:B------:R-:W-:Y:S01]  /*25870*/  IMAD.U32 R20, R19, 0x10000, RZ ;  /* 0x0001000013147824 */ /* 0x000fe200078e00ff */
[C---:B------:R-:W-:Y:S01]  /*25880*/  LOP3.LUT R3, R16.reuse, 0xffff0000, RZ, 0xc0, !PT ;  /* 0xffff000010037812 */ /* 0x040fe200078ec0ff */
[C---:B------:R-:W-:Y:S01]  /*25890*/  FMUL.FTZ R19, R13.reuse, R23 ;  /* 0x000000170d137220 */ /* 0x040fe20000410000 */
[----:B------:R-:W-:Y:S01]  /*258a0*/  SHF.L.U32 R6, R16, 0x10, RZ ;  /* 0x0000001010067819 */ /* 0x000fe200000006ff */
[-C--:B------:R-:W-:Y:S01]  /*258b0*/  FMUL.FTZ R10, R13, R22.reuse ;  /* 0x000000160d0a7220 */ /* 0x080fe20000410000 */
[----:B------:R-:W-:Y:S01]  /*258c0*/  LOP3.LUT R16, R17, 0xffff0000, RZ, 0xc0, !PT ;  /* 0xffff000011107812 */ /* 0x000fe200078ec0ff */
[----:B------:R-:W-:Y:S01]  /*258d0*/  FFMA.FTZ R13, R21, R22, -R19 ;  /* 0x00000016150d7223 */ /* 0x000fe20000010813 */
[----:B------:R-:W-:Y:S01]  /*258e0*/  SHF.L.U32 R2, R17, 0x10, RZ ;  /* 0x0000001011027819 */ /* 0x000fe200000006ff */
[----:B------:R-:W-:-:S02]  /*258f0*/  FMUL.FTZ R11, R18, R25 ;  /* 0x00000019120b7220 */ /* 0x000fc40000410000 */
[-C--:B------:R-:W-:Y:S01]  /*25900*/  FMUL.FTZ R19, R18, R24.reuse ;  /* 0x0000001812137220 */ /* 0x080fe20000410000 */
[----:B------:R-:W-:Y:S01]  /*25910*/  SHF.L.U32 R18, R15, 0x10, RZ ;  /* 0x000000100f127819 */ /* 0x000fe200000006ff */
[----:B------:R-:W-:Y:S01]  /*25920*/  FFMA.FTZ R21, R21, R23, R10 ;  /* 0x0000001715157223 */ /* 0x000fe2000001000a */
[C---:B------:R-:W-:Y:S01]  /*25930*/  LOP3.LUT R23, R14.reuse, 0xffff0000, RZ, 0xc0, !PT ;  /* 0xffff00000e177812 */ /* 0x040fe200078ec0ff */
[----:B------:R-:W-:Y:S01]  /*25940*/  IMAD.U32 R22, R14, 0x10000, RZ ;  /* 0x000100000e167824 */ /* 0x000fe200078e00ff */
[----:B------:R-:W-:Y:S01]  /*25950*/  LOP3.LUT R15, R15, 0xffff0000, RZ, 0xc0, !PT ;  /* 0xffff00000f0f7812 */ /* 0x000fe200078ec0ff */
[----:B------:R-:W-:Y:S02]  /*25960*/  FFMA.FTZ R11, R20, R24, -R11 ;  /* 0x00000018140b7223 */ /* 0x000fe4000001080b */
[C---:B------:R-:W-:Y:S02]  /*25970*/  FMUL.FTZ R10, R3.reuse, R22 ;  /* 0x00000016030a7220 */ /* 0x040fe40000410000 */
[----:B------:R-:W-:-:S02]  /*25980*/  FMUL.FTZ R3, R3, R18 ;  /* 0x0000001203037220 */ /* 0x000fc40000410000 */
[C---:B------:R-:W-:Y:S02]  /*25990*/  FMUL.FTZ R14, R16.reuse, R23 ;  /* 0x00000017100e7220 */ /* 0x040fe40000410000 */
[----:B------:R-:W-:Y:S02]  /*259a0*/  FMUL.FTZ R17, R16, R15 ;  /* 0x0000000f10117220 */ /* 0x000fe40000410000 */
[----:B------:R-:W-:Y:S02]  /*259b0*/  FFMA.FTZ R16, R6, R22, R3 ;  /* 0x0000001606107223 */ /* 0x000fe40000010003 */
[----:B------:R-:W-:Y:S02]  /*259c0*/  FFMA.FTZ R19, R20, R25, R19 ;  /* 0x0000001914137223 */ /* 0x000fe40000010013 */
[----:B------:R-:W-:Y:S01]  /*259d0*/  FFMA.FTZ R10, R6, R18, -R10 ;  /* 0x00000012060a7223 */ /* 0x000fe2000001080a */
[----:B------:R-:W-:Y:S01]  /*259e0*/  F2FP.BF16.PACK_AB R18, R21, R13 ;  /* 0x0000000d1512723e */ /* 0x000fe200000010ff */
[C---:B------:R-:W-:Y:S01]  /*259f0*/  FFMA.FTZ R3, R2.reuse, R15, -R14 ;  /* 0x0000000f02037223 */ /* 0x040fe2000001080e */
[----:B------:R-:W-:Y:S01]  /*25a00*/  F2FP.BF16.PACK_AB R19, R19, R11 ;  /* 0x0000000b1313723e */ /* 0x000fe200000010ff */
[----:B------:R-:W-:Y:S01]  /*25a10*/  FFMA.FTZ R17, R2, R23, R17 ;  /* 0x0000001702117223 */ /* 0x000fe20000010011 */
[----:B------:R-:W-:-:S04]  /*25a20*/  F2FP.BF16.PACK_AB R16, R16, R10 ;  /* 0x0000000a1010723e */ /* 0x000fc800000010ff */
[----:B------:R-:W-:-:S05]  /*25a30*/  F2FP.BF16.PACK_AB R17, R17, R3 ;  /* 0x000000031111723e */ /* 0x000fca00000010ff */
[----:B------:R1:W-:Y:S02]  /*25a40*/  ST.E.128 [R8.64+0x5000], R16 ;  /* 0x0050001008007985 */ /* 0x0003e4000c101d04 */
.L_x_2613:
[----:B------:R-:W-:Y:S05]  /*25a50*/  BSYNC B0 ;  /* 0x0000000000007941 */ /* 0x000fea0003800000 */
.L_x_2612:
        /* <DEDUP_REMOVED lines=50> */
.L_x_2615:
[----:B------:R-:W-:Y:S05]  /*25d80*/  BSYNC B0 ;  /* 0x0000000000007941 */ /* 0x000fea0003800000 */
.L_x_2614:
[----:B------:R-:W-:-:S04]  /*25d90*/  IADD3 R2, R4, 0x60, RZ ;  /* 0x0000006004027810 */ /* 0x000fc80007ffe0ff */
        /* <DEDUP_REMOVED lines=48> */
.L_x_2609:
[----:B------:R-:W-:Y:S05]  /*260a0*/  BSYNC B1 ;  /* 0x0000000000017941 */ /* 0x000fea0003800000 */
.L_x_2608:
        /* <DEDUP_REMOVED lines=53> */
.L_x_2619:
[----:B------:R-:W-:Y:S05]  /*26400*/  BSYNC B0 ;  /* 0x0000000000007941 */ /* 0x000fea0003800000 */
.L_x_2618:
        /* <DEDUP_REMOVED lines=50> */
.L_x_2621:
[----:B------:R-:W-:Y:S05]  /*26730*/  BSYNC B0 ;  /* 0x0000000000007941 */ /* 0x000fea0003800000 */
.L_x_2620:
        /* <DEDUP_REMOVED lines=50> */
.L_x_2623:
[----:B------:R-:W-:Y:S05]  /*26a60*/  BSYNC B0 ;  /* 0x0000000000007941 */ /* 0x000fea0003800000 */
.L_x_2622:
        /* <DEDUP_REMOVED lines=49> */
.L_x_2617:
[----:B------:R-:W-:Y:S05]  /*26d80*/  BSYNC B1 ;  /* 0x0000000000017941 */ /* 0x000fea0003800000 */
.L_x_2616:
[----:B------:R-:W-:Y:S01]  /*26d90*/  IADD3 R2, R78, 0x60, RZ ;  /* 0x000000604e027810 */ /* 0x000fe20007ffe0ff */
[----:B------:R-:W-:-:S03]  /*26da0*/  IMAD.MOV.U32 R3, RZ, RZ, 0x0 ;  /* 0x00000000ff037424 */ /* 0x000fc600078e00ff */
[----:B------:R-:W-:Y:S01]  /*26db0*/  ISETP.GE.AND P0, PT, R2, R26, PT ;  /* 0x0000001a0200720c */ /* 0x000fe20003f06270 */
[----:B------:R-:W-:-:S12]  /*26dc0*/  IMAD.MOV.U32 R2, RZ, RZ, R130 ;  /* 0x000000ffff027224 */ /* 0x000fd800078e0082 */
[----:B------:R-:W-:Y:S05]  /*26dd0*/  @P0 RET.REL.NODEC R2 `(_ZN7cutlass13device_kernelIN5flash19enable_sm80_to_sm89INS1_16FlashAttnFwdSm80INS1_25CollectiveMainloopFwdSm80ILi8ELi1ELb0EN4cute5tupleIJNS5_1CILi128EEENS7_ILi48EEENS7_ILi256EEEEEELi256ENS_10bfloat16_tEfNS_4arch4Sm80ELb0ELb1ELb1ELb1ELb1ELb1ELb1ELb1EEENS1_21CollectiveEpilogueFwdINS6_IJS8_SA_S9_EEENS6_IJNS7_ILi1EEESI_SI_EEESC_SE_Li256ELb1ELb1ELb1ELb0EEENS1_36VarlenDynamicPersistentTileSchedulerILi128ELi48ELi256ELi256ELb1ELb1ELb0ELb1ELb0ELb1EEEEEEEEEvNT_6ParamsE) ;  /* 0xfffd922002000950 */ /* 0x000fea0003c3ffff */
        /* <DEDUP_REMOVED lines=49> */
.L_x_2625:
[----:B------:R-:W-:Y:S05]  /*270f0*/  BSYNC B0 ;  /* 0x0000000000007941 */ /* 0x000fea0003800000 */
.L_x_2624:
        /* <DEDUP_REMOVED lines=50> */
.L_x_2627:
[----:B------:R-:W-:Y:S05]  /*27420*/  BSYNC B0 ;  /* 0x0000000000007941 */ /* 0x000fea0003800000 */
.L_x_2626:
        /* <DEDUP_REMOVED lines=50> */
.L_x_2629:
[----:B------:R-:W-:Y:S05]  /*27750*/  BSYNC B0 ;  /* 0x0000000000007941 */ /* 0x000fea0003800000 */
.L_x_2628:
[----:B------:R-:W-:Y:S01]  /*27760*/  IADD3 R4, R4, 0x60, RZ ;  /* 0x0000006004047810 */ /* 0x000fe20007ffe0ff */
[----:B------:R-:W-:Y:S02]  /*27770*/  IMAD.MOV.U32 R2, RZ, RZ, R130 ;  /* 0x000000ffff027224 */ /* 0x000fe400078e0082 */
[----:B------:R-:W-:Y:S01]  /*27780*/  IMAD.MOV.U32 R3, RZ, RZ, 0x0 ;  /* 0x00000000ff037424 */ /* 0x000fe200078e00ff */
[----:B------:R-:W-:-:S13]  /*27790*/  ISETP.GE.AND P0, PT, R4, R0, PT ;  /* 0x000000000400720c */ /* 0x000fda0003f06270 */
[----:B------:R-:W-:Y:S05]  /*277a0*/  @P0 RET.REL.NODEC R2 `(_ZN7cutlass13device_kernelIN5flash19enable_sm80_to_sm89INS1_16FlashAttnFwdSm80INS1_25CollectiveMainloopFwdSm80ILi8ELi1ELb0EN4cute5tupleIJNS5_1CILi128EEENS7_ILi48EEENS7_ILi256EEEEEELi256ENS_10bfloat16_tEfNS_4arch4Sm80ELb0ELb1ELb1ELb1ELb1ELb1ELb1ELb1EEENS1_21CollectiveEpilogueFwdINS6_IJS8_SA_S9_EEENS6_IJNS7_ILi1EEESI_SI_EEESC_SE_Li256ELb1ELb1ELb1ELb0EEENS1_36VarlenDynamicPersistentTileSchedulerILi128ELi48ELi256ELi256ELb1ELb1ELb0ELb1ELb0ELb1EEEEEEEEEvNT_6ParamsE) ;  /* 0xfffd885002000950 */ /* 0x000fea0003c3ffff */
        /* <DEDUP_REMOVED lines=17> */
[----:B------:R-:W-:Y:S01]  /*278c0*/  LOP3.LUT R2, R16, 0xffff0000, RZ, 0xc0, !PT ;  /* 0xffff000010027812 */ /* 0x000fe200078ec0ff */
[----:B------:R-:W-:Y:S01]  /*278d0*/  FMUL.FTZ R19, R10, R21 ;  /* 0x000000150a137220 */ /* 0x000fe20000410000 */
        /* <DEDUP_REMOVED lines=17> */
[C---:B------:R-:W-:Y:S02]  /*279f0*/  FFMA.FTZ R16, R3.reuse, R20, R2 ;  /* 0x0000001403107223 */ /* 0x040fe40000010002 */
[----:B------:R-:W-:Y:S02]  /*27a00*/  FFMA.FTZ R19, R14, R23, R19 ;  /* 0x000000170e137223 */ /* 0x000fe40000010013 */
[----:B------:R-:W-:Y:S01]  /*27a10*/  FFMA.FTZ R4, R3, R18, -R4 ;  /* 0x0000001203047223 */ /* 0x000fe20000010804 */
[----:B------:R-:W-:Y:S01]  /*27a20*/  F2FP.BF16.PACK_AB R18, R15, R10 ;  /* 0x0000000a0f12723e */ /* 0x000fe200000010ff */
[C---:B------:R-:W-:Y:S01]  /*27a30*/  FFMA.FTZ R2, R0.reuse, R13, -R11 ;  /* 0x0000000d00027223 */ /* 0x040fe2000001080b */
[----:B------:R-:W-:Y:S01]  /*27a40*/  F2FP.BF16.PACK_AB R19, R19, R6 ;  /* 0x000000061313723e */ /* 0x000fe200000010ff */
[----:B------:R-:W-:Y:S01]  /*27a50*/  FFMA.FTZ R17, R0, R21, R17 ;  /* 0x0000001500117223 */ /* 0x000fe20000010011 */
[----:B------:R-:W-:-:S02]  /*27a60*/  F2FP.BF16.PACK_AB R16, R16, R4 ;  /* 0x000000041010723e */ /* 0x000fc400000010ff */
[----:B------:R-:W-:Y:S02]  /*27a70*/  MOV R3, 0x0 ;  /* 0x0000000000037802 */ /* 0x000fe40000000f00 */
[----:B------:R-:W-:Y:S01]  /*27a80*/  F2FP.BF16.PACK_AB R17, R17, R2 ;  /* 0x000000021111723e */ /* 0x000fe200000010ff */
[----:B------:R-:W-:-:S04]  /*27a90*/  IMAD.MOV.U32 R2, RZ, RZ, R130 ;  /* 0x000000ffff027224 */ /* 0x000fc800078e0082 */
[----:B------:R1:W-:Y:S01]  /*27aa0*/  ST.E.128 [R8.64+0xf000], R16 ;  /* 0x00f0001008007985 */ /* 0x0003e2000c101d04 */
[----:B------:R-:W-:Y:S05]  /*27ab0*/  RET.REL.NODEC R2 `(_ZN7cutlass13device_kernelIN5flash19enable_sm80_to_sm89INS1_16FlashAttnFwdSm80INS1_25CollectiveMainloopFwdSm80ILi8ELi1ELb0EN4cute5tupleIJNS5_1CILi128EEENS7_ILi48EEENS7_ILi256EEEEEELi256ENS_10bfloat16_tEfNS_4arch4Sm80ELb0ELb1ELb1ELb1ELb1ELb1ELb1ELb1EEENS1_21CollectiveEpilogueFwdINS6_IJS8_SA_S9_EEENS6_IJNS7_ILi1EEESI_SI_EEESC_SE_Li256ELb1ELb1ELb1ELb0EEENS1_36VarlenDynamicPersistentTileSchedulerILi128ELi48ELi256ELi256ELb1ELb1ELb0ELb1ELb0ELb1EEEEEEEEEvNT_6ParamsE) ;  /* 0xfffd854002007950 */ /* 0x000fea0003c3ffff */
.L_x_2584:
[----:B-1---5:R-:W-:-:S13]  /*27ac0*/  ISETP.NE.AND P0, PT, R13, 0x1, PT ;  /* 0x000000010d00780c */ /* 0x022fda0003f05270 */
[----:B------:R1:W2:Y:S04]  /*27ad0*/  @P0 LD.E R18, [R10.64+0x168] ;  /* 0x000168040a120980 */ /* 0x0002a8000c101900 */
[----:B-1----:R2:W3:Y:S02]  /*27ae0*/  @P0 LD.E R10, [R10.64+0x16c] ;  /* 0x00016c040a0a0980 */ /* 0x0024e4000c101900 */
[----:B--2---:R-:W-:-:S05]  /*27af0*/  @P0 IMAD.HI.U32 R11, R4, R18, RZ ;  /* 0x00000012040b0227 */ /* 0x004fca00078e00ff */
[----:B---3--:R-:W-:-:S04]  /*27b00*/  @P0 SHF.R.U32.HI R4, RZ, R10, R11 ;  /* 0x0000000aff040219 */ /* 0x008fc8000001160b */
[----:B------:R-:W-:Y:S01]  /*27b10*/  SHF.R.S32.HI R10, RZ, 0x1f, R4 ;  /* 0x0000001fff0a7819 */ /* 0x000fe20000011404 */
[-C--:B------:R-:W-:Y:S02]  /*27b20*/  IMAD R20, R9, R4.reuse, RZ ;  /* 0x0000000409147224 */ /* 0x080fe400078e02ff */
[----:B------:R-:W-:Y:S02]  /*27b30*/  IMAD R11, R3, R4, RZ ;  /* 0x00000004030b7224 */ /* 0x000fe400078e02ff */
[-C--:B------:R-:W-:Y:S02]  /*27b40*/  IMAD R21, R8, R10.reuse, R20 ;  /* 0x0000000a08157224 */ /* 0x080fe400078e0214 */
[C---:B------:R-:W-:Y:S02]  /*27b50*/  IMAD R20, R2.reuse, R10, R11 ;  /* 0x0000000a02147224 */ /* 0x040fe400078e020b */
[----:B------:R-:W-:-:S04]  /*27b60*/  IMAD.WIDE.U32 R10, R2, R4, RZ ;  /* 0x00000004020a7225 */ /* 0x000fc800078e00ff */
[----:B------:R-:W-:Y:S01]  /*27b70*/  IMAD.WIDE.U32 R18, R8, R4, RZ ;  /* 0x0000000408127225 */ /* 0x000fe200078e00ff */
[----:B------:R-:W-:-:S03]  /*27b80*/  IADD3 R11, R11, R20, RZ ;  /* 0x000000140b0b7210 */ /* 0x000fc60007ffe0ff */
[-C--:B------:R-:W-:Y:S01]  /*27b90*/  IMAD R9, R9, R6.reuse, RZ ;  /* 0x0000000609097224 */ /* 0x080fe200078e02ff */
[----:B------:R-:W-:Y:S01]  /*27ba0*/  IADD3 R19, R19, R21, RZ ;  /* 0x0000001513137210 */ /* 0x000fe20007ffe0ff */
[----:B------:R-:W-:Y:S02]  /*27bb0*/  IMAD R4, R3, R6, RZ ;  /* 0x0000000603047224 */ /* 0x000fe400078e02ff */
[----:B------:R-:W-:-:S04]  /*27bc0*/  IMAD.WIDE.U32 R10, R6, R2, R10 ;  /* 0x00000002060a7225 */ /* 0x000fc800078e000a */
[----:B------:R-:W-:Y:S01]  /*27bd0*/  IMAD.WIDE.U32 R18, R6, R8, R18 ;  /* 0x0000000806127225 */ /* 0x000fe200078e0012 */
[----:B------:R-:W-:-:S03]  /*27be0*/  LEA R36, P0, R10, R16, 0x1 ;  /* 0x000000100a247211 */ /* 0x000fc600078008ff */
[-C--:B------:R-:W-:Y:S01]  /*27bf0*/  IMAD R3, R8, R23.reuse, R9 ;  /* 0x0000001708037224 */ /* 0x080fe200078e0209 */
[----:B------:R-:W-:Y:S01]  /*27c00*/  LEA R26, P1, R18, R14, 0x1 ;  /* 0x0000000e121a7211 */ /* 0x000fe200078208ff */
[----:B------:R-:W-:-:S03]  /*27c10*/  IMAD R2, R2, R23, R4 ;  /* 0x0000001702027224 */ /* 0x000fc600078e0204 */
[----:B------:R-:W-:Y:S02]  /*27c20*/  IADD3 R3, R19, R3, RZ ;  /* 0x0000000313037210 */ /* 0x000fe40007ffe0ff */
[----:B------:R-:W-:Y:S02]  /*27c30*/  IADD3 R2, R11, R2, RZ ;  /* 0x000000020b027210 */ /* 0x000fe40007ffe0ff */
[----:B------:R-:W-:Y:S02]  /*27c40*/  LEA.HI.X R25, R18, R15, R3, 0x1, P1 ;  /* 0x0000000f12197211 */ /* 0x000fe400008f0c03 */
[----:B------:R-:W-:Y:S01]  /*27c50*/  LEA.HI.X R24, R10, R17, R2, 0x1, P0 ;  /* 0x000000110a187211 */ /* 0x000fe200000f0c02 */
[----:B------:R-:W-:Y:S05]  /*27c60*/  BRA.DIV ~URZ, `(.L_x_2630) ;  /* 0x000055827f007947 */ /* 0x000fea000b800000 */
[----:B------:R1:W2:Y:S02]  /*27c70*/  SHFL.IDX PT, R4, R25, RZ, 0x181f ;  /* 0x00181fff19047589 */ /* 0x0002a400000e0000 */
.L_x_2666:
[----:B------:R-:W-:Y:S05]  /*27c80*/  BRA.DIV ~URZ, `(.L_x_2631) ;  /* 0x000055d27f007947 */ /* 0x000fea000b800000 */
[----:B------:R3:W4:Y:S01]  /*27c90*/  SHFL.IDX PT, R8, R26, RZ, 0x181f ;  /* 0x00181fff1a087589 */ /* 0x00072200000e0000 */
[----:B--2---:R-:W-:-:S03]  /*27ca0*/  MOV R9, R4 ;  /* 0x0000000400097202 */ /* 0x004fc60000000f00 */
[----:B------:R3:W2:Y:S04]  /*27cb0*/  SHFL.IDX PT, R6, R24, RZ, 0x181f ;  /* 0x00181fff18067589 */ /* 0x0006a800000e0000 */
[----:B------:R3:W1:Y:S02]  /*27cc0*/  SHFL.IDX PT, R2, R36, RZ, 0x181f ;  /* 0x00181fff24027589 */ /* 0x00066400000e0000 */
.L_x_2667:
        /* <DEDUP_REMOVED lines=20> */
[----:B------:R-:W-:Y:S01]  /*27e10*/  CS2R R20, SRZ ;  /* 0x0000000000147805 */ /* 0x000fe2000001ff00 */
[----:B------:R-:W-:Y:S01]  /*27e20*/  CS2R R30, SRZ ;  /* 0x00000000001e7805 */ /* 0x000fe2000001ff00 */
[----:B------:R-:W-:Y:S01]  /*27e30*/  CS2R R28, SRZ ;  /* 0x00000000001c7805 */ /* 0x000fe2000001ff00 */
[----:B------:R-:W-:Y:S01]  /*27e40*/  CS2R R34, SRZ ;  /* 0x0000000000227805 */ /* 0x000fe2000001ff00 */
[----:B------:R-:W-:-:S05]  /*27e50*/  CS2R R32, SRZ ;  /* 0x0000000000207805 */ /* 0x000fca000001ff00 */
[----:B----4-:R-:W-:Y:S02]  /*27e60*/  @!P1 IMAD.WIDE R14, R42, 0x2, R8 ;  /* 0x000000022a0e9825 */ /* 0x010fe400078e0208 */
[----:B------:R-:W-:-:S03]  /*27e70*/  @!P0 SHF.R.S32.HI R4, RZ, 0x1f, R6 ;  /* 0x0000001fff048819 */ /* 0x000fc60000011406 */
[----:B------:R2:W5:Y:S01]  /*27e80*/  @!P1 LD.E.128 R16, [R14.64] ;  /* 0x000000040e109980 */ /* 0x000562000c101d00 */
[----:B------:R-:W-:-:S04]  /*27e90*/  @!P0 LEA.HI R4, R4, R6, RZ, 0x3 ;  /* 0x0000000604048211 */ /* 0x000fc800078f18ff */
[----:B------:R-:W-:-:S05]  /*27ea0*/  @!P0 LOP3.LUT R4, R4, 0xfffffff8, RZ, 0xc0, !PT ;  /* 0xfffffff804048812 */ /* 0x000fca00078ec0ff */
[----:B------:R-:W-:-:S04]  /*27eb0*/  @!P0 IMAD.WIDE R10, R4, 0x2, R8 ;  /* 0x00000002040a8825 */ /* 0x000fc800078e0208 */
[--C-:B-1----:R-:W-:Y:S01]  /*27ec0*/  @!P0 IMAD.WIDE R8, R4, 0x2, R2.reuse ;  /* 0x0000000204088825 */ /* 0x102fe200078e0202 */
[----:B------:R2:W5:Y:S03]  /*27ed0*/  @!P0 LD.E.128 R28, [R10.64] ;  /* 0x000000040a1c8980 */ /* 0x000566000c101d00 */
[----:B------:R-:W-:Y:S01]  /*27ee0*/  @!P1 IMAD.WIDE R2, R42, 0x2, R2 ;  /* 0x000000022a029825 */ /* 0x000fe200078e0202 */
[----:B------:R2:W5:Y:S04]  /*27ef0*/  @!P0 LD.E.128 R32, [R8.64] ;  /* 0x0000000408208980 */ /* 0x000568000c101d00 */
[----:B------:R2:W5:Y:S02]  /*27f00*/  @!P1 LD.E.128 R20, [R2.64] ;  /* 0x0000000402149980 */ /* 0x000564000c101d00 */
.L_x_2633:
[----:B------:R-:W-:Y:S05]  /*27f10*/  BSYNC B0 ;  /* 0x0000000000007941 */ /* 0x000fea0003800000 */
.L_x_2632:
[----:B-----5:R-:W-:Y:S01]  /*27f20*/  IMAD.MOV.U32 R6, RZ, RZ, R30 ;  /* 0x000000ffff067224 */ /* 0x020fe200078e001e */
[----:B-12---:R-:W-:Y:S01]  /*27f30*/  MOV R2, R29 ;  /* 0x0000001d00027202 */ /* 0x006fe20000000f00 */
[----:B------:R-:W-:-:S02]  /*27f40*/  IMAD.MOV.U32 R4, RZ, RZ, R31 ;  /* 0x000000ffff047224 */ /* 0x000fc400078e001f */
[----:B------:R-:W-:-:S03]  /*27f50*/  IMAD.MOV.U32 R3, RZ, RZ, R28 ;  /* 0x000000ffff037224 */ /* 0x000fc600078e001c */
        /* <DEDUP_REMOVED lines=20> */
[----:B------:R-:W-:Y:S05]  /*280a0*/  BRA.DIV ~URZ, `(.L_x_2634) ;  /* 0x000052f27f007947 */ /* 0x000fea000b800000 */
[----:B------:R1:W2:Y:S04]  /*280b0*/  SHFL.IDX PT, R9, R25, 0x1, 0x181f ;  /* 0x00381f0019097f89 */ /* 0x0002a800000e0000 */
[----:B----4-:R1:W4:Y:S04]  /*280c0*/  SHFL.IDX PT, R8, R26, 0x1, 0x181f ;  /* 0x00381f001a087f89 */ /* 0x01032800000e0000 */
[----:B------:R1:W3:Y:S04]  /*280d0*/  SHFL.IDX PT, R4, R24, 0x1, 0x181f ;  /* 0x00381f0018047f89 */ /* 0x0002e800000e0000 */
[----:B------:R1:W1:Y:S02]  /*280e0*/  SHFL.IDX PT, R2, R36, 0x1, 0x181f ;  /* 0x00381f0024027f89 */ /* 0x00026400000e0000 */
.L_x_2668:
        /* <DEDUP_REMOVED lines=23> */
[----:B--2-4-:R-:W-:Y:S02]  /*28260*/  @!P1 IMAD.WIDE R14, R42, 0x2, R8 ;  /* 0x000000022a0e9825 */ /* 0x014fe400078e0208 */
        /* <DEDUP_REMOVED lines=10> */
.L_x_2636:
[----:B------:R-:W-:Y:S05]  /*28310*/  BSYNC B0 ;  /* 0x0000000000007941 */ /* 0x000fea0003800000 */
.L_x_2635:
[----:B-----5:R-:W-:Y:S02]  /*28320*/  IMAD.MOV.U32 R6, RZ, RZ, R58 ;  /* 0x000000ffff067224 */ /* 0x020fe400078e003a */
[----:B------:R-:W-:-:S02]  /*28330*/  IMAD.MOV.U32 R4, RZ, RZ, R59 ;  /* 0x000000ffff047224 */ /* 0x000fc400078e003b */
[----:B--2---:R-:W-:Y:S02]  /*28340*/  IMAD.MOV.U32 R3, RZ, RZ, R56 ;  /* 0x000000ffff037224 */ /* 0x004fe400078e0038 */
[----:B-1----:R-:W-:Y:S01]  /*28350*/  IMAD.MOV.U32 R2, RZ, RZ, R57 ;  /* 0x000000ffff027224 */ /* 0x002fe200078e0039 */
        /* <DEDUP_REMOVED lines=20> */
[----:B------:R-:W-:Y:S02]  /*284a0*/  PRMT R103, R6, 0x7610, R103 ;  /* 0x0000761006677816 */ /* 0x000fe40000000067 */
[----:B------:R-:W-:Y:S02]  /*284b0*/  PRMT R104, R4, 0x7610, R104 ;  /* 0x0000761004687816 */ /* 0x000fe40000000068 */
[----:B------:R-:W-:-:S02]  /*284c0*/  PRMT R101, R3, 0x7610, R101 ;  /* 0x0000761003657816 */ /* 0x000fc40000000065 */
[----:B------:R-:W-:Y:S01]  /*284d0*/  PRMT R102, R2, 0x7610, R102 ;  /* 0x0000761002667816 */ /* 0x000fe20000000066 */
[----:B------:R-:W-:Y:S05]  /*284e0*/  BRA.DIV ~URZ, `(.L_x_2637) ;  /* 0x000050427f007947 */ /* 0x000fea000b800000 */
[----:B------:R1:W2:Y:S02]  /*284f0*/  SHFL.IDX PT, R4, R25, 0x2, 0x181f ;  /* 0x00581f0019047f89 */ /* 0x0002a400000e0000 */
.L_x_2669:
[----:B------:R-:W-:Y:S05]  /*28500*/  BRA.DIV ~URZ, `(.L_x_2638) ;  /* 0x000050927f007947 */ /* 0x000fea000b800000 */
[----:B----4-:R3:W4:Y:S01]  /*28510*/  SHFL.IDX PT, R8, R26, 0x2, 0x181f ;  /* 0x00581f001a087f89 */ /* 0x01072200000e0000 */
[----:B--2---:R-:W-:-:S03]  /*28520*/  MOV R9, R4 ;  /* 0x0000000400097202 */ /* 0x004fc60000000f00 */
[----:B------:R3:W2:Y:S04]  /*28530*/  SHFL.IDX PT, R6, R24, 0x2, 0x181f ;  /* 0x00581f0018067f89 */ /* 0x0006a800000e0000 */
[----:B------:R3:W1:Y:S02]  /*28540*/  SHFL.IDX PT, R2, R36, 0x2, 0x181f ;  /* 0x00581f0024027f89 */ /* 0x00066400000e0000 */
.L_x_2670:
        /* <DEDUP_REMOVED lines=21> */
[----:B------:R-:W-:-:S07]  /*286a0*/  CS2R R72, SRZ ;  /* 0x0000000000487805 */ /* 0x000fce000001ff00 */
[----:B----4-:R-:W-:Y:S02]  /*286b0*/  @!P1 IMAD.WIDE R10, R42, 0x2, R8 ;  /* 0x000000022a0a9825 */ /* 0x010fe400078e0208 */
[----:B------:R-:W-:Y:S01]  /*286c0*/  @!P0 SHF.R.S32.HI R4, RZ, 0x1f, R6 ;  /* 0x0000001fff048819 */ /* 0x000fe20000011406 */
[----:B------:R-:W-:Y:S02]  /*286d0*/  CS2R R82, SRZ ;  /* 0x0000000000527805 */ /* 0x000fe4000001ff00 */
[----:B------:R2:W5:Y:S01]  /*286e0*/  @!P1 LD.E.128 R64, [R10.64] ;  /* 0x000000040a409980 */ /* 0x000562000c101d00 */
[----:B------:R-:W-:-:S04]  /*286f0*/  @!P0 LEA.HI R4, R4, R6, RZ, 0x3 ;  /* 0x0000000604048211 */ /* 0x000fc800078f18ff */
[----:B------:R-:W-:Y:S01]  /*28700*/  @!P0 LOP3.LUT R4, R4, 0xfffffff8, RZ, 0xc0, !PT ;  /* 0xfffffff804048812 */ /* 0x000fe200078ec0ff */
[----:B------:R-:W-:-:S04]  /*28710*/  CS2R R80, SRZ ;  /* 0x0000000000507805 */ /* 0x000fc8000001ff00 */
[----:B--2---:R-:W-:-:S04]  /*28720*/  @!P0 IMAD.WIDE R10, R4, 0x2, R8 ;  /* 0x00000002040a8825 */ /* 0x004fc800078e0208 */
[--C-:B-1----:R-:W-:Y:S01]  /*28730*/  @!P0 IMAD.WIDE R8, R4, 0x2, R2.reuse ;  /* 0x0000000204088825 */ /* 0x102fe200078e0202 */
[----:B------:R1:W5:Y:S03]  /*28740*/  @!P0 LD.E.128 R72, [R10.64] ;  /* 0x000000040a488980 */ /* 0x000366000c101d00 */
[----:B------:R-:W-:Y:S01]  /*28750*/  @!P1 IMAD.WIDE R2, R42, 0x2, R2 ;  /* 0x000000022a029825 */ /* 0x000fe200078e0202 */
[----:B------:R1:W5:Y:S04]  /*28760*/  @!P0 LD.E.128 R80, [R8.64] ;  /* 0x0000000408508980 */ /* 0x000368000c101d00 */
[----:B------:R1:W5:Y:S02]  /*28770*/  @!P1 LD.E.128 R68, [R2.64] ;  /* 0x0000000402449980 */ /* 0x000364000c101d00 */
.L_x_2640:
[----:B------:R-:W-:Y:S05]  /*28780*/  BSYNC B0 ;  /* 0x0000000000007941 */ /* 0x000fea0003800000 */
.L_x_2639:
[----:B-1---5:R-:W-:Y:S01]  /*28790*/  IMAD.MOV.U32 R3, RZ, RZ, R72 ;  /* 0x000000ffff037224 */ /* 0x022fe200078e0048 */
[----:B------:R-:W-:Y:S01]  /*287a0*/  CS2R R94, SRZ ;  /* 0x00000000005e7805 */ /* 0x000fe2000001ff00 */
[----:B------:R-:W-:-:S02]  /*287b0*/  IMAD.MOV.U32 R2, RZ, RZ, R73 ;  /* 0x000000ffff027224 */ /* 0x000fc400078e0049 */
[----:B------:R-:W-:Y:S02]  /*287c0*/  IMAD.MOV.U32 R6, RZ, RZ, R74 ;  /* 0x000000ffff067224 */ /* 0x000fe400078e004a */
[----:B------:R-:W-:Y:S01]  /*287d0*/  IMAD.MOV.U32 R4, RZ, RZ, R75 ;  /* 0x000000ffff047224 */ /* 0x000fe200078e004b */
[----:B------:R-:W-:Y:S01]  /*287e0*/  PRMT R116, R2, 0x5410, R3 ;  /* 0x0000541002747816 */ /* 0x000fe20000000003 */
        /* <DEDUP_REMOVED lines=9> */
[----:B------:R-:W-:-:S02]  /*28880*/  SHF.R.S32.HI R4, RZ, 0x1f, R27 ;  /* 0x0000001fff047819 */ /* 0x000fc4000001141b */
[----:B------:R-:W-:Y:S02]  /*28890*/  SHF.L.U32 R6, R60, 0x7, RZ ;  /* 0x000000073c067819 */ /* 0x000fe400000006ff */
[----:B------:R-:W-:Y:S01]  /*288a0*/  PRMT R115, R2, 0x5410, R3 ;  /* 0x0000541002737816 */ /* 0x000fe20000000003 */
[----:B------:R-:W-:Y:S01]  /*288b0*/  IMAD.MOV.U32 R3, RZ, RZ, R80 ;  /* 0x000000ffff037224 */ /* 0x000fe200078e0050 */
[----:B------:R-:W-:Y:S02]  /*288c0*/  MOV R2, R81 ;  /* 0x0000005100027202 */ /* 0x000fe40000000f00 */
[----:B------:R-:W-:Y:S02]  /*288d0*/  LEA.HI R4, R4, R27, RZ, 0x3 ;  /* 0x0000001b04047211 */ /* 0x000fe400078f18ff */
[----:B------:R-:W-:Y:S01]  /*288e0*/  PRMT R114, R2, 0x5410, R3 ;  /* 0x0000541002727816 */ /* 0x000fe20000000003 */
[----:B------:R-:W-:Y:S01]  /*288f0*/  IMAD.MOV.U32 R3, RZ, RZ, R70 ;  /* 0x000000ffff037224 */ /* 0x000fe200078e0046 */
[----:B------:R-:W-:Y:S01]  /*28900*/  LEA.HI.SX32 R6, R4, R6, 0x1d ;  /* 0x0000000604067211 */ /* 0x000fe200078feaff */
[----:B------:R-:W-:-:S05]  /*28910*/  IMAD.MOV.U32 R2, RZ, RZ, R71 ;  /* 0x000000ffff027224 */ /* 0x000fca00078e0047 */
[----:B------:R-:W-:Y:S01]  /*28920*/  PRMT R110, R2, 0x5410, R3 ;  /* 0x00005410026e7816 */ /* 0x000fe20000000003 */
[----:B------:R-:W-:Y:S01]  /*28930*/  IMAD.MOV.U32 R2, RZ, RZ, R69 ;  /* 0x000000ffff027224 */ /* 0x000fe200078e0045 */
[----:B------:R-:W-:-:S04]  /*28940*/  MOV R3, R68 ;  /* 0x0000004400037202 */ /* 0x000fc80000000f00 */
[----:B------:R-:W-:Y:S01]  /*28950*/  PRMT R109, R2, 0x5410, R3 ;  /* 0x00005410026d7816 */ /* 0x000fe20000000003 */
[----:B------:R-:W-:Y:S05]  /*28960*/  BRA.DIV ~URZ, `(.L_x_2641) ;  /* 0x00004d727f007947 */ /* 0x000fea000b800000 */
[----:B------:R1:W2:Y:S02]  /*28970*/  SHFL.IDX PT, R4, R25, 0x3, 0x181f ;  /* 0x00781f0019047f89 */ /* 0x0002a400000e0000 */
.L_x_2671:
[----:B------:R-:W-:Y:S05]  /*28980*/  BRA.DIV ~URZ, `(.L_x_2642) ;  /* 0x00004dc27f007947 */ /* 0x000fea000b800000 */
[----:B----4-:R4:W1:Y:S01]  /*28990*/  SHFL.IDX PT, R8, R26, 0x3, 0x181f ;  /* 0x00781f001a087f89 */ /* 0x01086200000e0000 */
[----:B--2---:R-:W-:-:S03]  /*289a0*/  MOV R9, R4 ;  /* 0x0000000400097202 */ /* 0x004fc60000000f00 */
[----:B------:R4:W2:Y:S04]  /*289b0*/  SHFL.IDX PT, R10, R24, 0x3, 0x181f ;  /* 0x00781f00180a7f89 */ /* 0x0008a800000e0000 */
[----:B------:R4:W3:Y:S02]  /*289c0*/  SHFL.IDX PT, R2, R36, 0x3, 0x181f ;  /* 0x00781f0024027f89 */ /* 0x0008e400000e0000 */
.L_x_2672:
[----:B------:R-:W-:Y:S01]  /*289d0*/  IADD3 R3, R6, 0x60, RZ ;  /* 0x0000006006037810 */ /* 0x000fe20007ffe0ff */
[----:B------:R-:W-:Y:S01]  /*289e0*/  BSSY B0, `(.L_x_2643) ;  /* 0x0000021000007945 */ /* 0x000fe20003800000 */
[----:B------:R-:W-:Y:S01]  /*289f0*/  CS2R R92, SRZ ;  /* 0x00000000005c7805 */ /* 0x000fe2000001ff00 */
[----:B------:R-:W-:Y:S01]  /*28a00*/  CS2R R62, SRZ ;  /* 0x00000000003e7805 */ /* 0x000fe2000001ff00 */
[----:B------:R-:W-:Y:S01]  /*28a10*/  ISETP.GE.AND P0, PT, R3, R13, PT ;  /* 0x0000000d0300720c */ /* 0x000fe20003f06270 */
[----:B--2---:R-:W-:Y:S01]  /*28a20*/  IMAD.MOV.U32 R3, RZ, RZ, R10 ;  /* 0x000000ffff037224 */ /* 0x004fe200078e000a */
[----:B------:R-:W-:Y:S01]  /*28a30*/  CS2R R60, SRZ ;  /* 0x00000000003c7805 */ /* 0x000fe2000001ff00 */
[----:B------:R-:W-:Y:S01]  /*28a40*/  CS2R R90, SRZ ;  /* 0x00000000005a7805 */ /* 0x000fe2000001ff00 */
[----:B------:R-:W-:Y:S01]  /*28a50*/  CS2R R88, SRZ ;  /* 0x0000000000587805 */ /* 0x000fe2000001ff00 */
[----:B------:R-:W-:Y:S01]  /*28a60*/  CS2R R86, SRZ ;  /* 0x0000000000567805 */ /* 0x000fe2000001ff00 */
[----:B------:R-:W-:-:S07]  /*28a70*/  CS2R R84, SRZ ;  /* 0x0000000000547805 */ /* 0x000fce000001ff00 */
        /* <DEDUP_REMOVED lines=10> */
[----:B-1----:R-:W-:Y:S02]  /*28b20*/  @!P1 IMAD.WIDE R10, R42, 0x2, R8 ;  /* 0x000000022a0a9825 */ /* 0x002fe400078e0208 */
[----:B------:R-:W-:Y:S01]  /*28b30*/  @!P0 SHF.R.S32.HI R4, RZ, 0x1f, R6 ;  /* 0x0000001fff048819 */ /* 0x000fe20000011406 */
[----:B------:R-:W-:Y:S01]  /*28b40*/  CS2R R90, SRZ ;  /* 0x00000000005a7805 */ /* 0x000fe2000001ff00 */
[----:B------:R-:W-:Y:S01]  /*28b50*/  CS2R R88, SRZ ;  /* 0x0000000000587805 */ /* 0x000fe2000001ff00 */
[----:B------:R1:W5:Y:S01]  /*28b60*/  @!P1 LD.E.128 R60, [R10.64] ;  /* 0x000000040a3c9980 */ /* 0x000362000c101d00 */
[----:B------:R-:W-:-:S04]  /*28b70*/  @!P0 LEA.HI R4, R4, R6, RZ, 0x3 ;  /* 0x0000000604048211 */ /* 0x000fc800078f18ff */
[----:B------:R-:W-:-:S05]  /*28b80*/  @!P0 LOP3.LUT R4, R4, 0xfffffff8, RZ, 0xc0, !PT ;  /* 0xfffffff804048812 */ /* 0x000fca00078ec0ff */
[----:B------:R-:W-:-:S05]  /*28b90*/  @!P0 IMAD.WIDE R8, R4, 0x2, R8 ;  /* 0x0000000204088825 */ /* 0x000fca00078e0208 */
[----:B------:R2:W5:Y:S02]  /*28ba0*/  @!P0 LD.E.128 R92, [R8.64] ;  /* 0x00000004085c8980 */ /* 0x000564000c101d00 */
[----:B--23--:R-:W-:-:S04]  /*28bb0*/  @!P1 IMAD.WIDE R8, R42, 0x2, R2 ;  /* 0x000000022a089825 */ /* 0x00cfc800078e0202 */
[----:B------:R-:W-:Y:S01]  /*28bc0*/  @!P0 IMAD.WIDE R2, R4, 0x2, R2 ;  /* 0x0000000204028825 */ /* 0x000fe200078e0202 */
[----:B------:R1:W5:Y:S04]  /*28bd0*/  @!P1 LD.E.128 R84, [R8.64] ;  /* 0x0000000408549980 */ /* 0x000368000c101d00 */
[----:B------:R1:W5:Y:S02]  /*28be0*/  @!P0 LD.E.128 R88, [R2.64] ;  /* 0x0000000402588980 */ /* 0x000364000c101d00 */
.L_x_2644:
[----:B------:R-:W-:Y:S05]  /*28bf0*/  BSYNC B0 ;  /* 0x0000000000007941 */ /* 0x000fea0003800000 */
.L_x_2643:
[----:B------:R-:W-:Y:S01]  /*28c00*/  IADD3 R6, R79, -c[0x0][0x20], RZ ;  /* 0x800008004f067a10 */ /* 0x000fe20007ffe0ff */
[----:B------:R-:W-:-:S04]  /*28c10*/  DEPBAR.LE SB0, 0x1 ;  /* 0x000080400000791a */ /* 0x000fc80000000000 */
[----:B-1-3--:R-:W2:Y:S01]  /*28c20*/  LDL.64 R2, [R6+0x20] ;  /* 0x0000200006027983 */ /* 0x00aea20000100a00 */
[----:B------:R-:W-:Y:S03]  /*28c30*/  WARPSYNC 0xffffffff ;  /* 0xffffffff00007948 */ /* 0x000fe60003800000 */
[----:B------:R-:W-:Y:S06]  /*28c40*/  BAR.SYNC.DEFER_BLOCKING 0x0 ;  /* 0x0000000000007b1d */ /* 0x000fec0000010000 */
[----:B--2---:R1:W2:Y:S02]  /*28c50*/  LD.E R2, [R2.64] ;  /* 0x0000000402027980 */ /* 0x0042a4000c101900 */
[----:B-1---5:R-:W-:-:S02]  /*28c60*/  IMAD.MOV.U32 R3, RZ, RZ, R94 ;  /* 0x000000ffff037224 */ /* 0x022fc400078e005e */
[----:B--2---:R-:W-:Y:S02]  /*28c70*/  IMAD R4, R2, -0x80, R13 ;  /* 0xffffff8002047824 */ /* 0x004fe400078e020d */
[----:B------:R-:W-:-:S05]  /*28c80*/  IMAD.MOV.U32 R2, RZ, RZ, R95 ;  /* 0x000000ffff027224 */ /* 0x000fca00078e005f */
        /* <DEDUP_REMOVED lines=13> */
[----:B------:R-:W-:-:S05]  /*28d60*/  IMAD.MOV.U32 R2, RZ, RZ, R88 ;  /* 0x000000ffff027224 */ /* 0x000fca00078e0058 */
[----:B------:R-:W-:Y:S01]  /*28d70*/  PRMT R121, R121, 0x5410, R2 ;  /* 0x0000541079797816 */ /* 0x000fe20000000002 */
[----:B------:R-:W-:-:S05]  /*28d80*/  IMAD.MOV.U32 R2, RZ, RZ, R89 ;  /* 0x000000ffff027224 */ /* 0x000fca00078e0059 */
[----:B------:R-:W-:Y:S01]  /*28d90*/  PRMT R121, R2, 0x7610, R121 ;  /* 0x0000761002797816 */ /* 0x000fe20000000079 */
[----:B------:R-:W-:-:S05]  /*28da0*/  IMAD.MOV.U32 R2, RZ, RZ, R86 ;  /* 0x000000ffff027224 */ /* 0x000fca00078e0056 */
[----:B------:R-:W-:Y:S02]  /*28db0*/  PRMT R118, R118, 0x5410, R2 ;  /* 0x0000541076767816 */ /* 0x000fe40000000002 */
[----:B------:R-:W-:-:S04]  /*28dc0*/  MOV R2, R87 ;  /* 0x0000005700027202 */ /* 0x000fc80000000f00 */
[----:B------:R-:W-:Y:S01]  /*28dd0*/  PRMT R118, R2, 0x7610, R118 ;  /* 0x0000761002767816 */ /* 0x000fe20000000076 */
[----:B------:R-:W-:-:S05]  /*28de0*/  IMAD.MOV.U32 R2, RZ, RZ, R84 ;  /* 0x000000ffff027224 */ /* 0x000fca00078e0054 */
[----:B------:R-:W-:Y:S01]  /*28df0*/  PRMT R79, R79, 0x5410, R2 ;  /* 0x000054104f4f7816 */ /* 0x000fe20000000002 */
[----:B------:R-:W-:-:S05]  /*28e00*/  IMAD.MOV.U32 R2, RZ, RZ, R85 ;  /* 0x000000ffff027224 */ /* 0x000fca00078e0055 */
[----:B------:R-:W-:Y:S02]  /*28e10*/  PRMT R79, R2, 0x7610, R79 ;  /* 0x00007610024f7816 */ /* 0x000fe4000000004f */
[----:B------:R-:W2:Y:S01]  /*28e20*/  LDL.64 R2, [R6+0x28] ;  /* 0x0000280006027983 */ /* 0x000ea20000100a00 */
[----:B------:R-:W-:-:S04]  /*28e30*/  IMNMX R77, R4, 0x80, PT ;  /* 0x00000080044d7817 */ /* 0x000fc80003800200 */
[----:B------:R-:W-:Y:S01]  /*28e40*/  ISETP.GE.AND P0, PT, R78, R77, PT ;  /* 0x0000004d4e00720c */ /* 0x000fe20003f06270 */
[----:B------:R-:W-:Y:S01]  /*28e50*/  BSSY B1, `(.L_x_2645) ;  /* 0x00000f1000017945 */ /* 0x000fe20003800000 */
[----:B--2---:R1:W5:Y:S11]  /*28e60*/  LD.E.64 R38, [R2.64] ;  /* 0x0000000402267980 */ /* 0x004376000c101b00 */
[----:B------:R-:W-:Y:S05]  /*28e70*/  @P0 BRA `(.L_x_2646) ;  /* 0x00000ee000000947 */ /* 0x000fea0003800000 */
[----:B------:R-:W-:Y:S01]  /*28e80*/  ISETP.GE.AND P0, PT, R42, R0, PT ;  /* 0x000000002a00720c */ /* 0x000fe20003f06270 */
[----:B------:R-:W-:-:S12]  /*28e90*/  BSSY B0, `(.L_x_2647) ;  /* 0x0000072000007945 */ /* 0x000fd80003800000 */
[----:B------:R-:W-:Y:S05]  /*28ea0*/  @P0 BRA `(.L_x_2648) ;  /* 0x0000070000000947 */ /* 0x000fea0003800000 */
[----:B------:R-:W-:Y:S01]  /*28eb0*/  LEA.HI R4, R0, R40, RZ, 0x1d ;  /* 0x0000002800047211 */ /* 0x000fe200078fe8ff */
[----:B-1----:R-:W-:Y:S01]  /*28ec0*/  IMAD.SHL.U32 R2, R78, 0x40, RZ ;  /* 0x000000404e027824 */ /* 0x002fe200078e00ff */
[----:B------:R-:W-:Y:S02]  /*28ed0*/  SHF.R.S32.HI R3, RZ, 0x1f, R27 ;  /* 0x0000001fff037819 */ /* 0x000fe4000001141b */
[----:B------:R-:W-:Y:S01]  /*28ee0*/  SHF.R.S32.HI R6, RZ, 0x1f, R4 ;  /* 0x0000001fff067819 */ /* 0x000fe20000011404 */
[----:B------:R-:W-:Y:S01]  /*28ef0*/  IMAD.SHL.U32 R8, R4, 0x8, RZ ;  /* 0x0000000804087824 */ /* 0x000fe200078e00ff */
[----:B------:R-:W-:Y:S02]  /*28f00*/  LEA.HI R3, R3, R27, RZ, 0x6 ;  /* 0x0000001b03037211 */ /* 0x000fe400078f30ff */
[----:B------:R-:W-:Y:S02]  /*28f10*/  LEA.HI R6, R6, R4, RZ, 0x3 ;  /* 0x0000000406067211 */ /* 0x000fe400078f18ff */
[----:B------:R-:W-:Y:S01]  /*28f20*/  LOP3.LUT R2, R2, 0x1c0, RZ, 0xc0, !PT ;  /* 0x000001c002027812 */ /* 0x000fe200078ec0ff */
[----:B------:R-:W-:Y:S01]  /*28f30*/  IMAD.SHL.U32 R4, R3, 0x8, RZ ;  /* 0x0000000803047824 */ /* 0x000fe200078e00ff */
[----:B----4-:R-:W-:Y:S01]  /*28f40*/  SHF.R.U64 R24, R20, 0x10, R21 ;  /* 0x0000001014187819 */ /* 0x010fe20000001215 */
[----:B------:R-:W-:Y:S01]  /*28f50*/  IMAD.SHL.U32 R6, R6, 0x400, RZ ;  /* 0x0000040006067824 */ /* 0x000fe200078e00ff */
[----:B------:R-:W-:-:S02]  /*28f60*/  LOP3.LUT R8, R2, 0x38, R8, 0xf8, !PT ;  /* 0x0000003802087812 */ /* 0x000fc400078ef808 */
[----:B------:R-:W-:Y:S02]  /*28f70*/  SHF.R.U32.HI R3, RZ, 0x3, R2 ;  /* 0x00000003ff037819 */ /* 0x000fe40000011602 */
[----:B------:R-:W-:Y:S02]  /*28f80*/  LOP3.LUT R9, R2, 0x38, R42, 0xf8, !PT ;  /* 0x0000003802097812 */ /* 0x000fe400078ef82a */
[----:B------:R-:W-:Y:S02]  /*28f90*/  LOP3.LUT R2, R4, 0xfffffe00, RZ, 0xc0, !PT ;  /* 0xfffffe0004027812 */ /* 0x000fe400078ec0ff */
[----:B------:R-:W-:Y:S02]  /*28fa0*/  LOP3.LUT R4, R8, R3, RZ, 0x3c, !PT ;  /* 0x0000000308047212 */ /* 0x000fe400078e3cff */
[----:B------:R-:W-:Y:S02]  /*28fb0*/  LOP3.LUT R6, R6, 0xffffe000, RZ, 0xc0, !PT ;  /* 0xffffe00006067812 */ /* 0x000fe400078ec0ff */
[----:B------:R-:W-:-:S02]  /*28fc0*/  LOP3.LUT R9, R2, R9, R3, 0xf6, !PT ;  /* 0x0000000902097212 */ /* 0x000fc400078ef603 */
[----:B------:R-:W-:Y:S02]  /*28fd0*/  IADD3 R8, R4, R6, R2 ;  /* 0x0000000604087210 */ /* 0x000fe40007ffe002 */
[----:B------:R-:W-:Y:S01]  /*28fe0*/  SHF.R.U32.HI R13, RZ, 0x10, R21 ;  /* 0x00000010ff0d7819 */ /* 0x000fe20000011615 */
[----:B-----5:R-:W-:Y:S01]  /*28ff0*/  IMAD.WIDE.U32 R14, R9, 0x2, R38 ;  /* 0x00000002090e7825 */ /* 0x020fe200078e0026 */
[--C-:B------:R-:W-:Y:S02]  /*29000*/  SHF.R.U64 R3, R16, 0x10, R17.reuse ;  /* 0x0000001010037819 */ /* 0x100fe40000001211 */
[----:B------:R-:W-:Y:S01]  /*29010*/  SHF.R.U32.HI R2, RZ, 0x10, R17 ;  /* 0x00000010ff027819 */ /* 0x000fe20000011611 */
[----:B------:R-:W-:Y:S01]  /*29020*/  IMAD.WIDE.U32 R20, R8, 0x2, R38 ;  /* 0x0000000208147825 */ /* 0x000fe200078e0026 */
[--C-:B------:R-:W-:Y:S02]  /*29030*/  SHF.R.U64 R4, R18, 0x10, R19.reuse ;  /* 0x0000001012047819 */ /* 0x100fe40000001213 */
[----:B------:R-:W-:-:S02]  /*29040*/  SHF.R.U32.HI R6, RZ, 0x10, R19 ;  /* 0x00000010ff067819 */ /* 0x000fc40000011613 */
[----:B------:R-:W2:Y:S01]  /*29050*/  LD.E.128 R8, [R20.64] ;  /* 0x0000000414087980 */ /* 0x000ea2000c101d00 */
[----:B------:R-:W-:Y:S02]  /*29060*/  SHF.R.U64 R36, R22, 0x10, R23 ;  /* 0x0000001016247819 */ /* 0x000fe40000001217 */
[----:B------:R-:W-:Y:S01]  /*29070*/  PRMT R22, R37, 0x5410, R2 ;  /* 0x0000541025167816 */ /* 0x000fe20000000002 */
[----:B------:R-:W3:Y:S01]  /*29080*/  LD.E.128 R16, [R14.64] ;  /* 0x000000040e107980 */ /* 0x000ee2000c101d00 */
[----:B------:R-:W-:Y:S02]  /*29090*/  PRMT R2, R43, 0x5432, R24 ;  /* 0x000054322b027816 */ /* 0x000fe40000000018 */
[----:B------:R-:W-:Y:S02]  /*290a0*/  PRMT R3, R37, 0x5432, R3 ;  /* 0x0000543225037816 */ /* 0x000fe40000000003 */
[C---:B------:R-:W-:Y:S02]  /*290b0*/  PRMT R26, R41.reuse, 0x5432, R4 ;  /* 0x00005432291a7816 */ /* 0x040fe40000000004 */
[----:B------:R-:W-:-:S02]  /*290c0*/  PRMT R25, R41, 0x5410, R6 ;  /* 0x0000541029197816 */ /* 0x000fc40000000006 */
[----:B------:R-:W-:Y:S01]  /*290d0*/  PRMT R24, R76, 0x5432, R36 ;  /* 0x000054324c187816 */ /* 0x000fe20000000024 */
[----:B------:R-:W-:Y:S01]  /*290e0*/  IMAD.U32 R36, R2, 0x10000, RZ ;  /* 0x0001000002247824 */ /* 0x000fe200078e00ff */
[----:B------:R-:W-:Y:S01]  /*290f0*/  PRMT R13, R43, 0x5410, R13 ;  /* 0x000054102b0d7816 */ /* 0x000fe2000000000d */
[C---:B------:R-:W-:Y:S01]  /*29100*/  IMAD.U32 R6, R3.reuse, 0x10000, RZ ;  /* 0x0001000003067824 */ /* 0x040fe200078e00ff */
[----:B------:R-:W-:Y:S02]  /*29110*/  LOP3.LUT R3, R3, 0xffff0000, RZ, 0xc0, !PT ;  /* 0xffff000003037812 */ /* 0x000fe400078ec0ff */
[----:B------:R-:W-:-:S04]  /*29120*/  SHF.R.U32.HI R23, RZ, 0x10, R23 ;  /* 0x00000010ff177819 */ /* 0x000fc80000011617 */
[----:B------:R-:W-:Y:S01]  /*29130*/  PRMT R23, R76, 0x5410, R23 ;  /* 0x000054104c177816 */ /* 0x000fe20000000017 */
[----:B--2---:R-:W-:Y:S02]  /*29140*/  IMAD.U32 R41, R8, 0x10000, RZ ;  /* 0x0001000008297824 */ /* 0x004fe400078e00ff */
[----:B---3--:R-:W-:Y:S02]  /*29150*/  IMAD.U32 R43, R16, 0x10000, RZ ;  /* 0x00010000102b7824 */ /* 0x008fe400078e00ff */
[----:B------:R-:W-:-:S04]  /*29160*/  FMUL.FTZ R4, R41, R36 ;  /* 0x0000002429047220 */ /* 0x000fc80000410000 */
[-C--:B------:R-:W-:Y:S02]  /*29170*/  FFMA.FTZ R37, R43, R6.reuse, -R4 ;  /* 0x000000062b257223 */ /* 0x080fe40000010804 */
[----:B------:R-:W-:Y:S01]  /*29180*/  FMUL.FTZ R4, R41, R6 ;  /* 0x0000000629047220 */ /* 0x000fe20000410000 */
[----:B------:R-:W-:-:S03]  /*29190*/  LOP3.LUT R6, R8, 0xffff0000, RZ, 0xc0, !PT ;  /* 0xffff000008067812 */ /* 0x000fc600078ec0ff */
[----:B------:R-:W-:Y:S01]  /*291a0*/  FFMA.FTZ R41, R43, R36, R4 ;  /* 0x000000242b297223 */ /* 0x000fe20000010004 */
[----:B------:R-:W-:Y:S02]  /*291b0*/  LOP3.LUT R4, R2, 0xffff0000, RZ, 0xc0, !PT ;  /* 0xffff000002047812 */ /* 0x000fe400078ec0ff */
[----:B------:R-:W-:-:S03]  /*291c0*/  LOP3.LUT R16, R16, 0xffff0000, RZ, 0xc0, !PT ;  /* 0xffff000010107812 */ /* 0x000fc600078ec0ff */
[----:B------:R-:W-:-:S04]  /*291d0*/  FMUL.FTZ R2, R6, R4 ;  /* 0x0000000406027220 */ /* 0x000fc80000410000 */
[-C--:B------:R-:W-:Y:S02]  /*291e0*/  FFMA.FTZ R8, R16, R3.reuse, -R2 ;  /* 0x0000000310087223 */ /* 0x080fe40000010802 */
[----:B------:R-:W-:-:S04]  /*291f0*/  FMUL.FTZ R2, R6, R3 ;  /* 0x0000000306027220 */ /* 0x000fc80000410000 */
[----:B------:R-:W-:Y:S01]  /*29200*/  FFMA.FTZ R36, R16, R4, R2 ;  /* 0x0000000410247223 */ /* 0x000fe20000010002 */
[----:B------:R-:W-:Y:S01]  /*29210*/  F2FP.BF16.PACK_AB R16, R8, R37 ;  /* 0x000000250810723e */ /* 0x000fe200000010ff */
[----:B------:R-:W-:-:S03]  /*29220*/  IMAD.U32 R3, R9, 0x10000, RZ ;  /* 0x0001000009037824 */ /* 0x000fc600078e00ff */
[----:B------:R-:W-:Y:S01]  /*29230*/  F2FP.BF16.PACK_AB R8, R36, R41 ;  /* 0x000000292408723e */ /* 0x000fe200000010ff */
[----:B------:R-:W-:Y:S01]  /*29240*/  IMAD.U32 R36, R13, 0x10000, RZ ;  /* 0x000100000d247824 */ /* 0x000fe200078e00ff */
[C---:B------:R-:W-:Y:S01]  /*29250*/  LOP3.LUT R4, R17.reuse, 0xffff0000, RZ, 0xc0, !PT ;  /* 0xffff000011047812 */ /* 0x040fe200078ec0ff */
[----:B------:R-:W-:Y:S01]  /*29260*/  IMAD.U32 R6, R17, 0x10000, RZ ;  /* 0x0001000011067824 */ /* 0x000fe200078e00ff */
[----:B------:R-:W-:Y:S01]  /*29270*/  LOP3.LUT R2, R9, 0xffff0000, RZ, 0xc0, !PT ;  /* 0xffff000009027812 */ /* 0x000fe200078ec0ff */
[----:B------:R-:W-:Y:S02]  /*29280*/  IMAD.U32 R17, R22, 0x10000, RZ ;  /* 0x0001000016117824 */ /* 0x000fe400078e00ff */
[C---:B------:R-:W-:Y:S02]  /*29290*/  FMUL.FTZ R9, R3.reuse, R36 ;  /* 0x0000002403097220 */ /* 0x040fe40000410000 */
[-C--:B------:R-:W-:Y:S02]  /*292a0*/  FMUL.FTZ R3, R3, R17.reuse ;  /* 0x0000001103037220 */ /* 0x080fe40000410000 */
[----:B------:R-:W-:Y:S01]  /*292b0*/  FFMA.FTZ R9, R6, R17, -R9 ;  /* 0x0000001106097223 */ /* 0x000fe20000010809 */
[----:B------:R-:W-:-:S02]  /*292c0*/  LOP3.LUT R17, R13, 0xffff0000, RZ, 0xc0, !PT ;  /* 0xffff00000d117812 */ /* 0x000fc400078ec0ff */
[----:B------:R-:W-:Y:S01]  /*292d0*/  LOP3.LUT R13, R22, 0xffff0000, RZ, 0xc0, !PT ;  /* 0xffff0000160d7812 */ /* 0x000fe200078ec0ff */
[----:B------:R-:W-:Y:S02]  /*292e0*/  FFMA.FTZ R6, R6, R36, R3 ;  /* 0x0000002406067223 */ /* 0x000fe40000010003 */
[C---:B------:R-:W-:Y:S02]  /*292f0*/  FMUL.FTZ R3, R2.reuse, R17 ;  /* 0x0000001102037220 */ /* 0x040fe40000410000 */
[----:B------:R-:W-:Y:S02]  /*29300*/  FMUL.FTZ R2, R2, R13 ;  /* 0x0000000d02027220 */ /* 0x000fe40000410000 */
[----:B------:R-:W-:Y:S02]  /*29310*/  IMAD.U32 R36, R10, 0x10000, RZ ;  /* 0x000100000a247824 */ /* 0x000fe400078e00ff */
[----:B------:R-:W-:Y:S02]  /*29320*/  FFMA.FTZ R2, R4, R17, R2 ;  /* 0x0000001104027223 */ /* 0x000fe40000010002 */
[----:B------:R-:W-:-:S02]  /*29330*/  IMAD.U32 R17, R24, 0x10000, RZ ;  /* 0x0001000018117824 */ /* 0x000fc400078e00ff */
[----:B------:R-:W-:Y:S02]  /*29340*/  FFMA.FTZ R3, R4, R13, -R3 ;  /* 0x0000000d04037223 */ /* 0x000fe40000010803 */
[----:B------:R-:W-:Y:S02]  /*29350*/  IMAD.U32 R13, R26, 0x10000, RZ ;  /* 0x000100001a0d7824 */ /* 0x000fe400078e00ff */
[----:B------:R-:W-:Y:S02]  /*29360*/  IMAD.U32 R37, R18, 0x10000, RZ ;  /* 0x0001000012257824 */ /* 0x000fe400078e00ff */
[----:B------:R-:W-:-:S04]  /*29370*/  FMUL.FTZ R4, R36, R17 ;  /* 0x0000001124047220 */ /* 0x000fc80000410000 */
[-C--:B------:R-:W-:Y:S02]  /*29380*/  FFMA.FTZ R22, R37, R13.reuse, -R4 ;  /* 0x0000000d25167223 */ /* 0x080fe40000010804 */
[----:B------:R-:W-:-:S04]  /*29390*/  FMUL.FTZ R4, R36, R13 ;  /* 0x0000000d24047220 */ /* 0x000fc80000410000 */
[----:B------:R-:W-:Y:S01]  /*293a0*/  FFMA.FTZ R37, R37, R17, R4 ;  /* 0x0000001125257223 */ /* 0x000fe20000010004 */
[----:B------:R-:W-:Y:S01]  /*293b0*/  F2FP.BF16.PACK_AB R17, R3, R9 ;  /* 0x000000090311723e */ /* 0x000fe200000010ff */
[----:B------:R-:W-:Y:S01]  /*293c0*/  IMAD.U32 R4, R23, 0x10000, RZ ;  /* 0x0001000017047824 */ /* 0x000fe200078e00ff */
[----:B------:R-:W-:Y:S01]  /*293d0*/  F2FP.BF16.PACK_AB R9, R2, R6 ;  /* 0x000000060209723e */ /* 0x000fe200000010ff */
[----:B------:R-:W-:Y:S02]  /*293e0*/  IMAD.U32 R6, R11, 0x10000, RZ ;  /* 0x000100000b067824 */ /* 0x000fe400078e00ff */
[----:B------:R-:W-:Y:S02]  /*293f0*/  IMAD.U32 R3, R25, 0x10000, RZ ;  /* 0x0001000019037824 */ /* 0x000fe400078e00ff */
[----:B------:R-:W-:Y:S02]  /*29400*/  IMAD.U32 R36, R19, 0x10000, RZ ;  /* 0x0001000013247824 */ /* 0x000fe400078e00ff */
[----:B------:R-:W-:-:S04]  /*29410*/  FMUL.FTZ R2, R6, R4 ;  /* 0x0000000406027220 */ /* 0x000fc80000410000 */
[-C--:B------:R-:W-:Y:S02]  /*29420*/  FFMA.FTZ R13, R36, R3.reuse, -R2 ;  /* 0x00000003240d7223 */ /* 0x080fe40000010802 */
[----:B------:R-:W-:Y:S01]  /*29430*/  FMUL.FTZ R2, R6, R3 ;  /* 0x0000000306027220 */ /* 0x000fe20000410000 */
[----:B------:R-:W-:Y:S02]  /*29440*/  LOP3.LUT R41, R24, 0xffff0000, RZ, 0xc0, !PT ;  /* 0xffff000018297812 */ /* 0x000fe400078ec0ff */
[----:B------:R-:W-:Y:S01]  /*29450*/  LOP3.LUT R3, R10, 0xffff0000, RZ, 0xc0, !PT ;  /* 0xffff00000a037812 */ /* 0x000fe200078ec0ff */
[----:B------:R-:W-:Y:S01]  /*29460*/  FFMA.FTZ R36, R36, R4, R2 ;  /* 0x0000000424247223 */ /* 0x000fe20000010002 */
[----:B------:R-:W-:Y:S02]  /*29470*/  LOP3.LUT R2, R11, 0xffff0000, RZ, 0xc0, !PT ;  /* 0xffff00000b027812 */ /* 0x000fe400078ec0ff */
[----:B------:R-:W-:Y:S02]  /*29480*/  LOP3.LUT R24, R23, 0xffff0000, RZ, 0xc0, !PT ;  /* 0xffff000017187812 */ /* 0x000fe400078ec0ff */
[----:B------:R-:W-:-:S02]  /*29490*/  LOP3.LUT R26, R26, 0xffff0000, RZ, 0xc0, !PT ;  /* 0xffff00001a1a7812 */ /* 0x000fc400078ec0ff */
[----:B------:R-:W-:Y:S01]  /*294a0*/  LOP3.LUT R23, R25, 0xffff0000, RZ, 0xc0, !PT ;  /* 0xffff000019177812 */ /* 0x000fe200078ec0ff */
[----:B------:R-:W-:Y:S01]  /*294b0*/  FMUL.FTZ R10, R3, R41 ;  /* 0x00000029030a7220 */ /* 0x000fe20000410000 */
[----:B------:R-:W-:Y:S01]  /*294c0*/  LOP3.LUT R6, R18, 0xffff0000, RZ, 0xc0, !PT ;  /* 0xffff000012067812 */ /* 0x000fe200078ec0ff */
[C---:B------:R-:W-:Y:S01]  /*294d0*/  FMUL.FTZ R11, R2.reuse, R24 ;  /* 0x00000018020b7220 */ /* 0x040fe20000410000 */
[----:B------:R-:W-:Y:S01]  /*294e0*/  LOP3.LUT R4, R19, 0xffff0000, RZ, 0xc0, !PT ;  /* 0xffff000013047812 */ /* 0x000fe200078ec0ff */
[-C--:B------:R-:W-:Y:S02]  /*294f0*/  FMUL.FTZ R3, R3, R26.reuse ;  /* 0x0000001a03037220 */ /* 0x080fe40000410000 */
[-C--:B------:R-:W-:Y:S02]  /*29500*/  FMUL.FTZ R2, R2, R23.reuse ;  /* 0x0000001702027220 */ /* 0x080fe40000410000 */
[----:B------:R-:W-:Y:S02]  /*29510*/  FFMA.FTZ R10, R6, R26, -R10 ;  /* 0x0000001a060a7223 */ /* 0x000fe4000001080a */
[----:B------:R-:W-:-:S02]  /*29520*/  FFMA.FTZ R11, R4, R23, -R11 ;  /* 0x00000017040b7223 */ /* 0x000fc4000001080b */
[----:B------:R-:W-:Y:S02]  /*29530*/  FFMA.FTZ R3, R6, R41, R3 ;  /* 0x0000002906037223 */ /* 0x000fe40000010003 */
[----:B------:R-:W-:Y:S01]  /*29540*/  FFMA.FTZ R2, R4, R24, R2 ;  /* 0x0000001804027223 */ /* 0x000fe20000010002 */
[----:B------:R-:W-:Y:S02]  /*29550*/  F2FP.BF16.PACK_AB R18, R10, R22 ;  /* 0x000000160a12723e */ /* 0x000fe400000010ff */
[----:B------:R-:W-:Y:S02]  /*29560*/  F2FP.BF16.PACK_AB R19, R11, R13 ;  /* 0x0000000d0b13723e */ /* 0x000fe400000010ff */
[----:B------:R-:W-:Y:S02]  /*29570*/  F2FP.BF16.PACK_AB R10, R3, R37 ;  /* 0x00000025030a723e */ /* 0x000fe400000010ff */
[----:B------:R-:W-:Y:S01]  /*29580*/  F2FP.BF16.PACK_AB R11, R2, R36 ;  /* 0x00000024020b723e */ /* 0x000fe200000010ff */
[----:B------:R1:W-:Y:S04]  /*29590*/  ST.E.128 [R14.64], R16 ;  /* 0x000000100e007985 */ /* 0x0003e8000c101d04 */
[----:B------:R1:W-:Y:S02]  /*295a0*/  ST.E.128 [R20.64], R8 ;  /* 0x0000000814007985 */ /* 0x0003e4000c101d04 */
.L_x_2648:
[----:B------:R-:W-:Y:S05]  /*295b0*/  BSYNC B0 ;  /* 0x0000000000007941 */ /* 0x000fea0003800000 */
.L_x_2647:
[----:B-1----:R-:W-:-:S04]  /*295c0*/  IADD3 R2, R42, 0x40, RZ ;  /* 0x000000402a027810 */ /* 0x002fc80007ffe0ff */
[----:B------:R-:W-:-:S13]  /*295d0*/  ISETP.GE.AND P0, PT, R2, R0, PT ;  /* 0x000000000200720c */ /* 0x000fda0003f06270 */
[----:B------:R-:W-:Y:S05]  /*295e0*/  @P0 BRA `(.L_x_2646) ;  /* 0x0000077000000947 */ /* 0x000fea0003800000 */
[----:B------:R-:W-:Y:S02]  /*295f0*/  SHF.R.S32.HI R3, RZ, 0x1f, R2 ;  /* 0x0000001fff037819 */ /* 0x000fe40000011402 */
[----:B------:R-:W-:Y:S02]  /*29600*/  SHF.R.U64 R13, R32, 0x10, R33 ;  /* 0x00000010200d7819 */ /* 0x000fe40000001221 */
[CC--:B------:R-:W-:Y:S02]  /*29610*/  LEA.HI R4, R3.reuse, R2.reuse, RZ, 0x3 ;  /* 0x0000000203047211 */ /* 0x0c0fe400078f18ff */
[----:B------:R-:W-:Y:S02]  /*29620*/  LEA.HI R10, R3, R2, RZ, 0x6 ;  /* 0x00000002030a7211 */ /* 0x000fe400078f30ff */
[----:B------:R-:W-:Y:S02]  /*29630*/  SHF.R.S32.HI R2, RZ, 0x1f, R27 ;  /* 0x0000001fff027819 */ /* 0x000fe4000001141b */
[----:B------:R-:W-:-:S02]  /*29640*/  SHF.R.S32.HI R3, RZ, 0x3, R4 ;  /* 0x00000003ff037819 */ /* 0x000fc40000011404 */
[----:B------:R-:W-:Y:S01]  /*29650*/  LEA.HI R9, R2, R27, RZ, 0x6 ;  /* 0x0000001b02097211 */ /* 0x000fe200078f30ff */
[----:B------:R-:W-:Y:S01]  /*29660*/  IMAD.SHL.U32 R2, R78, 0x40, RZ ;  /* 0x000000404e027824 */ /* 0x000fe200078e00ff */
[----:B------:R-:W-:Y:S02]  /*29670*/  LEA.HI R3, R0, R3, RZ, 0x1d ;  /* 0x0000000300037211 */ /* 0x000fe400078fe8ff */
[----:B------:R-:W-:Y:S02]  /*29680*/  SHF.R.U32.HI R23, RZ, 0x10, R33 ;  /* 0x00000010ff177819 */ /* 0x000fe40000011621 */
[----:B------:R-:W-:Y:S01]  /*29690*/  LOP3.LUT R2, R2, 0x1c0, RZ, 0xc0, !PT ;  /* 0x000001c002027812 */ /* 0x000fe200078ec0ff */
[----:B------:R-:W-:Y:S01]  /*296a0*/  IMAD.SHL.U32 R6, R3, 0x8, RZ ;  /* 0x0000000803067824 */ /* 0x000fe200078e00ff */
[----:B------:R-:W-:Y:S02]  /*296b0*/  SHF.R.U32.HI R27, RZ, 0x10, R35 ;  /* 0x00000010ff1b7819 */ /* 0x000fe40000011623 */
[----:B------:R-:W-:-:S02]  /*296c0*/  LOP3.LUT R8, R2, 0x38, R4, 0xf8, !PT ;  /* 0x0000003802087812 */ /* 0x000fc400078ef804 */
[----:B------:R-:W-:Y:S02]  /*296d0*/  SHF.R.S32.HI R4, RZ, 0x1f, R3 ;  /* 0x0000001fff047819 */ /* 0x000fe40000011403 */
[----:B------:R-:W-:Y:S02]  /*296e0*/  LOP3.LUT R6, R2, 0x38, R6, 0xf8, !PT ;  /* 0x0000003802067812 */ /* 0x000fe400078ef806 */
[----:B------:R-:W-:Y:S02]  /*296f0*/  SHF.R.U32.HI R2, RZ, 0x3, R2 ;  /* 0x00000003ff027819 */ /* 0x000fe40000011602 */
[----:B------:R-:W-:Y:S01]  /*29700*/  LEA.HI R3, R4, R3, RZ, 0x3 ;  /* 0x0000000304037211 */ /* 0x000fe200078f18ff */
[----:B------:R-:W-:Y:S01]  /*29710*/  IMAD.SHL.U32 R4, R10, 0x80, RZ ;  /* 0x000000800a047824 */ /* 0x000fe200078e00ff */
[-C--:B------:R-:W-:Y:S02]  /*29720*/  LOP3.LUT R8, R8, R2.reuse, RZ, 0x3c, !PT ;  /* 0x0000000208087212 */ /* 0x080fe400078e3cff */
[----:B------:R-:W-:Y:S01]  /*29730*/  LOP3.LUT R6, R6, R2, RZ, 0x3c, !PT ;  /* 0x0000000206067212 */ /* 0x000fe200078e3cff */
[----:B------:R-:W-:Y:S01]  /*29740*/  IMAD.SHL.U32 R2, R9, 0x8, RZ ;  /* 0x0000000809027824 */ /* 0x000fe200078e00ff */
[----:B------:R-:W-:Y:S01]  /*29750*/  LOP3.LUT R4, R4, 0xffffe000, RZ, 0xc0, !PT ;  /* 0xffffe00004047812 */ /* 0x000fe200078ec0ff */
[----:B------:R-:W-:Y:S01]  /*29760*/  IMAD.SHL.U32 R3, R3, 0x400, RZ ;  /* 0x0000040003037824 */ /* 0x000fe200078e00ff */
[----:B----4-:R-:W-:-:S02]  /*29770*/  SHF.R.U64 R24, R34, 0x10, R35 ;  /* 0x0000001022187819 */ /* 0x010fc40000001223 */
[----:B------:R-:W-:Y:S02]  /*29780*/  LOP3.LUT R2, R2, 0xfffffe00, RZ, 0xc0, !PT ;  /* 0xfffffe0002027812 */ /* 0x000fe400078ec0ff */
[----:B------:R-:W-:Y:S02]  /*29790*/  LOP3.LUT R3, R3, 0xffffe000, RZ, 0xc0, !PT ;  /* 0xffffe00003037812 */ /* 0x000fe400078ec0ff */
[--C-:B------:R-:W-:Y:S02]  /*297a0*/  IADD3 R9, R8, R4, R2.reuse ;  /* 0x0000000408097210 */ /* 0x100fe40007ffe002 */
[----:B------:R-:W-:Y:S02]  /*297b0*/  IADD3 R8, R6, R3, R2 ;  /* 0x0000000306087210 */ /* 0x000fe40007ffe002 */
[----:B------:R-:W-:Y:S01]  /*297c0*/  SHF.R.U32.HI R2, RZ, 0x10, R29 ;  /* 0x00000010ff027819 */ /* 0x000fe2000001161d */
[----:B-----5:R-:W-:Y:S01]  /*297d0*/  IMAD.WIDE.U32 R14, R9, 0x2, R38 ;  /* 0x00000002090e7825 */ /* 0x020fe200078e0026 */
[----:B------:R-:W-:-:S02]  /*297e0*/  SHF.R.U64 R3, R28, 0x10, R29 ;  /* 0x000000101c037819 */ /* 0x000fc4000000121d */
[----:B------:R-:W-:Y:S01]  /*297f0*/  PRMT R22, R96, 0x5410, R2 ;  /* 0x0000541060167816 */ /* 0x000fe20000000002 */
[----:B------:R-:W-:Y:S01]  /*29800*/  IMAD.WIDE.U32 R20, R8, 0x2, R38 ;  /* 0x0000000208147825 */ /* 0x000fe200078e0026 */
[----:B------:R-:W2:Y:S01]  /*29810*/  LD.E.128 R16, [R14.64] ;  /* 0x000000040e107980 */ /* 0x000ea2000c101d00 */
[--C-:B------:R-:W-:Y:S02]  /*29820*/  SHF.R.U64 R4, R30, 0x10, R31.reuse ;  /* 0x000000101e047819 */ /* 0x100fe4000000121f */
[----:B------:R-:W-:Y:S01]  /*29830*/  SHF.R.U32.HI R6, RZ, 0x10, R31 ;  /* 0x00000010ff067819 */ /* 0x000fe2000001161f */
[----:B------:R-:W3:Y:S01]  /*29840*/  LD.E.128 R8, [R20.64] ;  /* 0x0000000414087980 */ /* 0x000ee2000c101d00 */
[C---:B------:R-:W-:Y:S02]  /*29850*/  PRMT R2, R99.reuse, 0x5432, R13 ;  /* 0x0000543263027816 */ /* 0x040fe4000000000d */
[----:B------:R-:W-:Y:S02]  /*29860*/  PRMT R13, R99, 0x5410, R23 ;  /* 0x00005410630d7816 */ /* 0x000fe40000000017 */
[----:B------:R-:W-:-:S02]  /*29870*/  PRMT R3, R96, 0x5432, R3 ;  /* 0x0000543260037816 */ /* 0x000fc40000000003 */
[----:B------:R-:W-:Y:S01]  /*29880*/  PRMT R23, R100, 0x5410, R27 ;  /* 0x0000541064177816 */ /* 0x000fe2000000001b */
[----:B------:R-:W-:Y:S01]  /*29890*/  IMAD.U32 R27, R2, 0x10000, RZ ;  /* 0x00010000021b7824 */ /* 0x000fe200078e00ff */
[C---:B------:R-:W-:Y:S02]  /*298a0*/  PRMT R26, R98.reuse, 0x5432, R4 ;  /* 0x00005432621a7816 */ /* 0x040fe40000000004 */
[----:B------:R-:W-:Y:S01]  /*298b0*/  PRMT R25, R98, 0x5410, R6 ;  /* 0x0000541062197816 */ /* 0x000fe20000000006 */
[C---:B------:R-:W-:Y:S01]  /*298c0*/  IMAD.U32 R6, R3.reuse, 0x10000, RZ ;  /* 0x0001000003067824 */ /* 0x040fe200078e00ff */
[----:B------:R-:W-:Y:S02]  /*298d0*/  LOP3.LUT R3, R3, 0xffff0000, RZ, 0xc0, !PT ;  /* 0xffff000003037812 */ /* 0x000fe400078ec0ff */
[----:B------:R-:W-:Y:S01]  /*298e0*/  PRMT R24, R100, 0x5432, R24 ;  /* 0x0000543264187816 */ /* 0x000fe20000000018 */
[----:B--2---:R-:W-:Y:S02]  /*298f0*/  IMAD.U32 R30, R16, 0x10000, RZ ;  /* 0x00010000101e7824 */ /* 0x004fe400078e00ff */
[----:B---3--:R-:W-:-:S04]  /*29900*/  IMAD.U32 R29, R8, 0x10000, RZ ;  /* 0x00010000081d7824 */ /* 0x008fc800078e00ff */
        /* <DEDUP_REMOVED lines=44> */
[CC--:B------:R-:W-:Y:S02]  /*29bd0*/  FFMA.FTZ R13, R27.reuse, R3.reuse, -R2 ;  /* 0x000000031b0d7223 */ /* 0x0c0fe40000010802 */
        /* <DEDUP_REMOVED lines=24> */
.L_x_2646:
[----:B------:R-:W-:Y:S05]  /*29d60*/  BSYNC B1 ;  /* 0x0000000000017941 */ /* 0x000fea0003800000 */
.L_x_2645:
[----:B------:R-:W-:Y:S01]  /*29d70*/  IADD3 R32, R78, 0x20, RZ ;  /* 0x000000204e207810 */ /* 0x000fe20007ffe0ff */
[----:B------:R-:W-:Y:S03]  /*29d80*/  BSSY B1, `(.L_x_2649) ;  /* 0x00000f1000017945 */ /* 0x000fe60003800000 */
[----:B------:R-:W-:-:S13]  /*29d90*/  ISETP.GE.AND P0, PT, R32, R77, PT ;  /* 0x0000004d2000720c */ /* 0x000fda0003f06270 */
[----:B------:R-:W-:Y:S05]  /*29da0*/  @P0 BRA `(.L_x_2650) ;  /* 0x00000ee000000947 */ /* 0x000fea0003800000 */
[----:B------:R-:W-:Y:S01]  /*29db0*/  ISETP.GE.AND P0, PT, R42, R0, PT ;  /* 0x000000002a00720c */ /* 0x000fe20003f06270 */
[----:B------:R-:W-:-:S12]  /*29dc0*/  BSSY B0, `(.L_x_2651) ;  /* 0x0000072000007945 */ /* 0x000fd80003800000 */
[----:B------:R-:W-:Y:S05]  /*29dd0*/  @P0 BRA `(.L_x_2652) ;  /* 0x0000070000000947 */ /* 0x000fea0003800000 */
[----:B------:R-:W-:Y:S01]  /*29de0*/  LEA.HI R4, R0, R40, RZ, 0x1d ;  /* 0x0000002800047211 */ /* 0x000fe200078fe8ff */
[----:B-1----:R-:W-:Y:S01]  /*29df0*/  IMAD.SHL.U32 R3, R32, 0x40, RZ ;  /* 0x0000004020037824 */ /* 0x002fe200078e00ff */
[----:B------:R-:W-:Y:S02]  /*29e00*/  SHF.R.S32.HI R2, RZ, 0x1f, R32 ;  /* 0x0000001fff027819 */ /* 0x000fe40000011420 */
[----:B------:R-:W-:Y:S02]  /*29e10*/  SHF.R.S32.HI R8, RZ, 0x1f, R4 ;  /* 0x0000001fff087819 */ /* 0x000fe40000011404 */
[----:B------:R-:W-:Y:S02]  /*29e20*/  LEA.HI R6, R2, R32, RZ, 0x3 ;  /* 0x0000002002067211 */ /* 0x000fe400078f18ff */
[----:B------:R-:W-:Y:S02]  /*29e30*/  LOP3.LUT R2, R3, 0x1c0, RZ, 0xc0, !PT ;  /* 0x000001c003027812 */ /* 0x000fe400078ec0ff */
[----:B------:R-:W-:Y:S01]  /*29e40*/  LEA.HI R3, R8, R4, RZ, 0x3 ;  /* 0x0000000408037211 */ /* 0x000fe200078f18ff */
[----:B------:R-:W-:Y:S01]  /*29e50*/  IMAD.SHL.U32 R4, R4, 0x8, RZ ;  /* 0x0000000804047824 */ /* 0x000fe200078e00ff */
[----:B------:R-:W-:Y:S01]  /*29e60*/  SHF.R.U32.HI R9, RZ, 0x3, R2 ;  /* 0x00000003ff097819 */ /* 0x000fe20000011602 */
[----:B------:R-:W-:-:S03]  /*29e70*/  IMAD.SHL.U32 R8, R6, 0x40, RZ ;  /* 0x0000004006087824 */ /* 0x000fc600078e00ff */
[----:B------:R-:W-:Y:S01]  /*29e80*/  LOP3.LUT R6, R2, 0x38, R4, 0xf8, !PT ;  /* 0x0000003802067812 */ /* 0x000fe200078ef804 */
[----:B------:R-:W-:Y:S01]  /*29e90*/  IMAD.SHL.U32 R4, R3, 0x400, RZ ;  /* 0x0000040003047824 */ /* 0x000fe200078e00ff */
[----:B------:R-:W-:Y:S02]  /*29ea0*/  LOP3.LUT R3, R8, 0xfffffe00, RZ, 0xc0, !PT ;  /* 0xfffffe0008037812 */ /* 0x000fe400078ec0ff */
[----:B------:R-:W-:Y:S02]  /*29eb0*/  LOP3.LUT R6, R6, R9, RZ, 0x3c, !PT ;  /* 0x0000000906067212 */ /* 0x000fe400078e3cff */
[----:B------:R-:W-:Y:S02]  /*29ec0*/  LOP3.LUT R4, R4, 0xffffe000, RZ, 0xc0, !PT ;  /* 0xffffe00004047812 */ /* 0x000fe400078ec0ff */
[----:B------:R-:W-:Y:S02]  /*29ed0*/  LOP3.LUT R2, R2, 0x38, R42, 0xf8, !PT ;  /* 0x0000003802027812 */ /* 0x000fe400078ef82a */
[----:B------:R-:W-:-:S02]  /*29ee0*/  IADD3 R4, R6, R4, R3 ;  /* 0x0000000406047210 */ /* 0x000fc40007ffe003 */
[----:B------:R-:W-:-:S03]  /*29ef0*/  LOP3.LUT R3, R3, R2, R9, 0xf6, !PT ;  /* 0x0000000203037212 */ /* 0x000fc600078ef609 */
[----:B-----5:R-:W-:-:S04]  /*29f00*/  IMAD.WIDE.U32 R20, R4, 0x2, R38 ;  /* 0x0000000204147825 */ /* 0x020fc800078e0026 */
[----:B------:R-:W-:Y:S01]  /*29f10*/  IMAD.WIDE.U32 R14, R3, 0x2, R38 ;  /* 0x00000002030e7825 */ /* 0x000fe200078e0026 */
[----:B------:R-:W2:Y:S04]  /*29f20*/  LD.E.128 R8, [R20.64] ;  /* 0x0000000414087980 */ /* 0x000ea8000c101d00 */
[----:B------:R-:W3:Y:S01]  /*29f30*/  LD.E.128 R16, [R14.64] ;  /* 0x000000040e107980 */ /* 0x000ee2000c101d00 */
[----:B------:R-:W-:Y:S02]  /*29f40*/  SHF.R.U64 R2, R48, 0x10, R49 ;  /* 0x0000001030027819 */ /* 0x000fe40000001231 */
[----:B------:R-:W-:Y:S02]  /*29f50*/  SHF.R.U64 R3, R44, 0x10, R45 ;  /* 0x000000102c037819 */ /* 0x000fe4000000122d */
[----:B------:R-:W-:-:S02]  /*29f60*/  PRMT R2, R101, 0x5410, R2 ;  /* 0x0000541065027816 */ /* 0x000fc40000000002 */
[----:B------:R-:W-:-:S03]  /*29f70*/  PRMT R3, R101, 0x5432, R3 ;  /* 0x0000543265037816 */ /* 0x000fc60000000003 */
[----:B------:R-:W-:Y:S02]  /*29f80*/  IMAD.U32 R13, R2, 0x10000, RZ ;  /* 0x00010000020d7824 */ /* 0x000fe400078e00ff */
[----:B------:R-:W-:Y:S02]  /*29f90*/  IMAD.U32 R22, R3, 0x10000, RZ ;  /* 0x0001000003167824 */ /* 0x000fe400078e00ff */
[----:B--2---:R-:W-:-:S04]  /*29fa0*/  IMAD.U32 R4, R8, 0x10000, RZ ;  /* 0x0001000008047824 */ /* 0x004fc800078e00ff */
[-C--:B------:R-:W-:Y:S02]  /*29fb0*/  FMUL.FTZ R6, R4, R13.reuse ;  /* 0x0000000d04067220 */ /* 0x080fe40000410000 */
[----:B---3--:R-:W-:Y:S02]  /*29fc0*/  IMAD.U32 R23, R16, 0x10000, RZ ;  /* 0x0001000010177824 */ /* 0x008fe400078e00ff */
[-C--:B------:R-:W-:Y:S02]  /*29fd0*/  FMUL.FTZ R4, R4, R22.reuse ;  /* 0x0000001604047220 */ /* 0x080fe40000410000 */
[----:B------:R-:W-:Y:S01]  /*29fe0*/  FFMA.FTZ R34, R23, R22, -R6 ;  /* 0x0000001617227223 */ /* 0x000fe20000010806 */
[----:B------:R-:W-:Y:S01]  /*29ff0*/  LOP3.LUT R22, R3, 0xffff0000, RZ, 0xc0, !PT ;  /* 0xffff000003167812 */ /* 0x000fe200078ec0ff */
[----:B------:R-:W-:Y:S01]  /*2a000*/  FFMA.FTZ R33, R23, R13, R4 ;  /* 0x0000000d17217223 */ /* 0x000fe20000010004 */
[----:B------:R-:W-:Y:S02]  /*2a010*/  LOP3.LUT R13, R2, 0xffff0000, RZ, 0xc0, !PT ;  /* 0xffff0000020d7812 */ /* 0x000fe400078ec0ff */
[----:B------:R-:W-:-:S02]  /*2a020*/  LOP3.LUT R2, R8, 0xffff0000, RZ, 0xc0, !PT ;  /* 0xffff000008027812 */ /* 0x000fc400078ec0ff */
[----:B------:R-:W-:Y:S01]  /*2a030*/  LOP3.LUT R8, R16, 0xffff0000, RZ, 0xc0, !PT ;  /* 0xffff000010087812 */ /* 0x000fe200078ec0ff */
[----:B------:R-:W-:Y:S01]  /*2a040*/  IMAD.U32 R16, R17, 0x10000, RZ ;  /* 0x0001000011107824 */ /* 0x000fe200078e00ff */
[----:B------:R-:W-:Y:S01]  /*2a050*/  SHF.R.U32.HI R6, RZ, 0x10, R49 ;  /* 0x00000010ff067819 */ /* 0x000fe20000011631 */
[CC--:B------:R-:W-:Y:S01]  /*2a060*/  FMUL.FTZ R3, R2.reuse, R13.reuse ;  /* 0x0000000d02037220 */ /* 0x0c0fe20000410000 */
[----:B------:R-:W-:Y:S01]  /*2a070*/  SHF.R.U32.HI R4, RZ, 0x10, R45 ;  /* 0x00000010ff047819 */ /* 0x000fe2000001162d */
[-C--:B------:R-:W-:Y:S02]  /*2a080*/  FMUL.FTZ R2, R2, R22.reuse ;  /* 0x0000001602027220 */ /* 0x080fe40000410000 */
[----:B------:R-:W-:Y:S01]  /*2a090*/  FFMA.FTZ R31, R8, R22, -R3 ;  /* 0x00000016081f7223 */ /* 0x000fe20000010803 */
[----:B------:R-:W-:Y:S01]  /*2a0a0*/  PRMT R4, R102, 0x5432, R4 ;  /* 0x0000543266047816 */ /* 0x000fe20000000004 */
[----:B------:R-:W-:Y:S01]  /*2a0b0*/  FFMA.FTZ R30, R8, R13, R2 ;  /* 0x0000000d081e7223 */ /* 0x000fe20000010002 */
[----:B------:R-:W-:Y:S01]  /*2a0c0*/  PRMT R2, R102, 0x5410, R6 ;  /* 0x0000541066027816 */ /* 0x000fe20000000006 */
[----:B------:R-:W-:-:S02]  /*2a0d0*/  IMAD.U32 R3, R9, 0x10000, RZ ;  /* 0x0001000009037824 */ /* 0x000fc400078e00ff */
[----:B------:R-:W-:Y:S02]  /*2a0e0*/  IMAD.U32 R13, R4, 0x10000, RZ ;  /* 0x00010000040d7824 */ /* 0x000fe400078e00ff */
[----:B------:R-:W-:-:S04]  /*2a0f0*/  IMAD.U32 R8, R2, 0x10000, RZ ;  /* 0x0001000002087824 */ /* 0x000fc800078e00ff */
[CC--:B------:R-:W-:Y:S02]  /*2a100*/  FMUL.FTZ R6, R3.reuse, R8.reuse ;  /* 0x0000000803067220 */ /* 0x0c0fe40000410000 */
[-C--:B------:R-:W-:Y:S02]  /*2a110*/  FMUL.FTZ R3, R3, R13.reuse ;  /* 0x0000000d03037220 */ /* 0x080fe40000410000 */
[----:B------:R-:W-:Y:S01]  /*2a120*/  FFMA.FTZ R29, R16, R13, -R6 ;  /* 0x0000000d101d7223 */ /* 0x000fe20000010806 */
[----:B------:R-:W-:Y:S01]  /*2a130*/  LOP3.LUT R6, R4, 0xffff0000, RZ, 0xc0, !PT ;  /* 0xffff000004067812 */ /* 0x000fe200078ec0ff */
[----:B------:R-:W-:Y:S01]  /*2a140*/  FFMA.FTZ R28, R16, R8, R3 ;  /* 0x00000008101c7223 */ /* 0x000fe20000010003 */
[----:B------:R-:W-:Y:S02]  /*2a150*/  LOP3.LUT R3, R9, 0xffff0000, RZ, 0xc0, !PT ;  /* 0xffff000009037812 */ /* 0x000fe400078ec0ff */
[----:B------:R-:W-:Y:S02]  /*2a160*/  LOP3.LUT R8, R2, 0xffff0000, RZ, 0xc0, !PT ;  /* 0xffff000002087812 */ /* 0x000fe400078ec0ff */
[----:B------:R-:W-:Y:S01]  /*2a170*/  LOP3.LUT R2, R17, 0xffff0000, RZ, 0xc0, !PT ;  /* 0xffff000011027812 */ /* 0x000fe200078ec0ff */
[----:B------:R-:W-:-:S02]  /*2a180*/  IMAD.U32 R17, R18, 0x10000, RZ ;  /* 0x0001000012117824 */ /* 0x000fc400078e00ff */
[C---:B------:R-:W-:Y:S02]  /*2a190*/  FMUL.FTZ R4, R3.reuse, R8 ;  /* 0x0000000803047220 */ /* 0x040fe40000410000 */
[-C--:B------:R-:W-:Y:S02]  /*2a1a0*/  FMUL.FTZ R3, R3, R6.reuse ;  /* 0x0000000603037220 */ /* 0x080fe40000410000 */
[C---:B------:R-:W-:Y:S01]  /*2a1b0*/  FFMA.FTZ R27, R2.reuse, R6, -R4 ;  /* 0x00000006021b7223 */ /* 0x040fe20000010804 */
[----:B------:R-:W-:Y:S01]  /*2a1c0*/  SHF.R.U32.HI R4, RZ, 0x10, R51 ;  /* 0x00000010ff047819 */ /* 0x000fe20000011633 */
[----:B----4-:R-:W-:Y:S01]  /*2a1d0*/  FFMA.FTZ R26, R2, R8, R3 ;  /* 0x00000008021a7223 */ /* 0x010fe20000010003 */
[----:B------:R-:W-:Y:S01]  /*2a1e0*/  SHF.R.U64 R2, R50, 0x10, R51 ;  /* 0x0000001032027819 */ /* 0x000fe20000001233 */
[----:B------:R-:W-:Y:S01]  /*2a1f0*/  IMAD.U32 R8, R10, 0x10000, RZ ;  /* 0x000100000a087824 */ /* 0x000fe200078e00ff */
[----:B------:R-:W-:Y:S02]  /*2a200*/  SHF.R.U64 R3, R46, 0x10, R47 ;  /* 0x000000102e037819 */ /* 0x000fe4000000122f */
[----:B------:R-:W-:-:S02]  /*2a210*/  PRMT R2, R103, 0x5410, R2 ;  /* 0x0000541067027816 */ /* 0x000fc40000000002 */
[----:B------:R-:W-:Y:S02]  /*2a220*/  PRMT R3, R103, 0x5432, R3 ;  /* 0x0000543267037816 */ /* 0x000fe40000000003 */
[----:B------:R-:W-:Y:S01]  /*2a230*/  SHF.R.U32.HI R6, RZ, 0x10, R47 ;  /* 0x00000010ff067819 */ /* 0x000fe2000001162f */
[----:B------:R-:W-:Y:S01]  /*2a240*/  IMAD.U32 R13, R2, 0x10000, RZ ;  /* 0x00010000020d7824 */ /* 0x000fe200078e00ff */
[C---:B------:R-:W-:Y:S01]  /*2a250*/  PRMT R4, R104.reuse, 0x5410, R4 ;  /* 0x0000541068047816 */ /* 0x040fe20000000004 */
[----:B------:R-:W-:Y:S01]  /*2a260*/  IMAD.U32 R16, R3, 0x10000, RZ ;  /* 0x0001000003107824 */ /* 0x000fe200078e00ff */
[----:B------:R-:W-:Y:S01]  /*2a270*/  PRMT R6, R104, 0x5432, R6 ;  /* 0x0000543268067816 */ /* 0x000fe20000000006 */
[C---:B------:R-:W-:Y:S02]  /*2a280*/  FMUL.FTZ R9, R8.reuse, R13 ;  /* 0x0000000d08097220 */ /* 0x040fe40000410000 */
[-C--:B------:R-:W-:Y:S02]  /*2a290*/  FMUL.FTZ R8, R8, R16.reuse ;  /* 0x0000001008087220 */ /* 0x080fe40000410000 */
[----:B------:R-:W-:-:S02]  /*2a2a0*/  FFMA.FTZ R25, R17, R16, -R9 ;  /* 0x0000001011197223 */ /* 0x000fc40000010809 */
[----:B------:R-:W-:Y:S02]  /*2a2b0*/  FFMA.FTZ R24, R17, R13, R8 ;  /* 0x0000000d11187223 */ /* 0x000fe40000010008 */
[----:B------:R-:W-:Y:S02]  /*2a2c0*/  IMAD.U32 R13, R4, 0x10000, RZ ;  /* 0x00010000040d7824 */ /* 0x000fe400078e00ff */
[----:B------:R-:W-:Y:S02]  /*2a2d0*/  IMAD.U32 R8, R11, 0x10000, RZ ;  /* 0x000100000b087824 */ /* 0x000fe400078e00ff */
[----:B------:R-:W-:Y:S02]  /*2a2e0*/  IMAD.U32 R16, R6, 0x10000, RZ ;  /* 0x0001000006107824 */ /* 0x000fe400078e00ff */
[----:B------:R-:W-:Y:S02]  /*2a2f0*/  IMAD.U32 R17, R19, 0x10000, RZ ;  /* 0x0001000013117824 */ /* 0x000fe400078e00ff */
[----:B------:R-:W-:-:S02]  /*2a300*/  FMUL.FTZ R9, R8, R13 ;  /* 0x0000000d08097220 */ /* 0x000fc40000410000 */
[-C--:B------:R-:W-:Y:S02]  /*2a310*/  FMUL.FTZ R8, R8, R16.reuse ;  /* 0x0000001008087220 */ /* 0x080fe40000410000 */
[----:B------:R-:W-:Y:S01]  /*2a320*/  FFMA.FTZ R23, R17, R16, -R9 ;  /* 0x0000001011177223 */ /* 0x000fe20000010809 */
[----:B------:R-:W-:Y:S01]  /*2a330*/  LOP3.LUT R9, R3, 0xffff0000, RZ, 0xc0, !PT ;  /* 0xffff000003097812 */ /* 0x000fe200078ec0ff */
[----:B------:R-:W-:Y:S01]  /*2a340*/  FFMA.FTZ R22, R17, R13, R8 ;  /* 0x0000000d11167223 */ /* 0x000fe20000010008 */
[----:B------:R-:W-:Y:S02]  /*2a350*/  LOP3.LUT R8, R2, 0xffff0000, RZ, 0xc0, !PT ;  /* 0xffff000002087812 */ /* 0x000fe400078ec0ff */
[----:B------:R-:W-:Y:S02]  /*2a360*/  LOP3.LUT R3, R10, 0xffff0000, RZ, 0xc0, !PT ;  /* 0xffff00000a037812 */ /* 0x000fe400078ec0ff */
[----:B------:R-:W-:Y:S02]  /*2a370*/  LOP3.LUT R13, R18, 0xffff0000, RZ, 0xc0, !PT ;  /* 0xffff0000120d7812 */ /* 0x000fe400078ec0ff */
[----:B------:R-:W-:Y:S01]  /*2a380*/  F2FP.BF16.PACK_AB R16, R31, R34 ;  /* 0x000000221f10723e */ /* 0x000fe200000010ff */
[----:B------:R-:W-:Y:S01]  /*2a390*/  FMUL.FTZ R2, R3, R8 ;  /* 0x0000000803027220 */ /* 0x000fe20000410000 */
[----:B------:R-:W-:Y:S01]  /*2a3a0*/  F2FP.BF16.PACK_AB R17, R27, R29 ;  /* 0x0000001d1b11723e */ /* 0x000fe200000010ff */
[----:B------:R-:W-:-:S02]  /*2a3b0*/  FMUL.FTZ R3, R3, R9 ;  /* 0x0000000903037220 */ /* 0x000fc40000410000 */
[C---:B------:R-:W-:Y:S01]  /*2a3c0*/  FFMA.FTZ R10, R13.reuse, R9, -R2 ;  /* 0x000000090d0a7223 */ /* 0x040fe20000010802 */
[----:B------:R-:W-:Y:S01]  /*2a3d0*/  LOP3.LUT R9, R4, 0xffff0000, RZ, 0xc0, !PT ;  /* 0xffff000004097812 */ /* 0x000fe200078ec0ff */
[----:B------:R-:W-:Y:S01]  /*2a3e0*/  FFMA.FTZ R13, R13, R8, R3 ;  /* 0x000000080d0d7223 */ /* 0x000fe20000010003 */
[----:B------:R-:W-:Y:S02]  /*2a3f0*/  LOP3.LUT R3, R11, 0xffff0000, RZ, 0xc0, !PT ;  /* 0xffff00000b037812 */ /* 0x000fe400078ec0ff */
[----:B------:R-:W-:Y:S02]  /*2a400*/  LOP3.LUT R8, R6, 0xffff0000, RZ, 0xc0, !PT ;  /* 0xffff000006087812 */ /* 0x000fe400078ec0ff */
[----:B------:R-:W-:Y:S01]  /*2a410*/  LOP3.LUT R2, R19, 0xffff0000, RZ, 0xc0, !PT ;  /* 0xffff000013027812 */ /* 0x000fe200078ec0ff */
[C---:B------:R-:W-:Y:S01]  /*2a420*/  FMUL.FTZ R6, R3.reuse, R9 ;  /* 0x0000000903067220 */ /* 0x040fe20000410000 */
        /* <DEDUP_REMOVED lines=9> */
[----:B------:R1:W-:Y:S04]  /*2a4c0*/  ST.E.128 [R14.64], R16 ;  /* 0x000000100e007985 */ /* 0x0003e8000c101d04 */
[----:B------:R1:W-:Y:S02]  /*2a4d0*/  ST.E.128 [R20.64], R8 ;  /* 0x0000000814007985 */ /* 0x0003e4000c101d04 */
.L_x_2652:
[----:B------:R-:W-:Y:S05]  /*2a4e0*/  BSYNC B0 ;  /* 0x0000000000007941 */ /* 0x000fea0003800000 */
.L_x_2651:
[----:B-1----:R-:W-:-:S04]  /*2a4f0*/  IADD3 R2, R42, 0x40, RZ ;  /* 0x000000402a027810 */ /* 0x002fc80007ffe0ff */
[----:B------:R-:W-:-:S13]  /*2a500*/  ISETP.GE.AND P0, PT, R2, R0, PT ;  /* 0x000000000200720c */ /* 0x000fda0003f06270 */
[----:B------:R-:W-:Y:S05]  /*2a510*/  @P0 BRA `(.L_x_2650) ;  /* 0x0000077000000947 */ /* 0x000fea0003800000 */
[----:B------:R-:W-:Y:S01]  /*2a520*/  SHF.R.S32.HI R6, RZ, 0x1f, R2 ;  /* 0x0000001fff067819 */ /* 0x000fe20000011402 */
[----:B------:R-:W-:Y:S01]  /*2a530*/  IMAD.SHL.U32 R8, R32, 0x40, RZ ;  /* 0x0000004020087824 */ /* 0x000fe200078e00ff */
[----:B------:R-:W-:Y:S02]  /*2a540*/  SHF.R.S32.HI R9, RZ, 0x1f, R32 ;  /* 0x0000001fff097819 */ /* 0x000fe40000011420 */
[CC--:B------:R-:W-:Y:S02]  /*2a550*/  LEA.HI R4, R6.reuse, R2.reuse, RZ, 0x3 ;  /* 0x0000000206047211 */ /* 0x0c0fe400078f18ff */
[----:B------:R-:W-:Y:S02]  /*2a560*/  LEA.HI R6, R6, R2, RZ, 0x6 ;  /* 0x0000000206067211 */ /* 0x000fe400078f30ff */
[----:B------:R-:W-:Y:S02]  /*2a570*/  SHF.R.S32.HI R3, RZ, 0x3, R4 ;  /* 0x00000003ff037819 */ /* 0x000fe40000011404 */
[----:B------:R-:W-:Y:S01]  /*2a580*/  LOP3.LUT R2, R8, 0x1c0, RZ, 0xc0, !PT ;  /* 0x000001c008027812 */ /* 0x000fe200078ec0ff */
[----:B------:R-:W-:Y:S01]  /*2a590*/  IMAD.SHL.U32 R8, R6, 0x80, RZ ;  /* 0x0000008006087824 */ /* 0x000fe200078e00ff */
[----:B------:R-:W-:-:S02]  /*2a5a0*/  LEA.HI R3, R0, R3, RZ, 0x1d ;  /* 0x0000000300037211 */ /* 0x000fc400078fe8ff */
[----:B------:R-:W-:Y:S02]  /*2a5b0*/  LEA.HI R9, R9, R32, RZ, 0x3 ;  /* 0x0000002009097211 */ /* 0x000fe400078f18ff */
[----:B------:R-:W-:Y:S02]  /*2a5c0*/  SHF.R.S32.HI R6, RZ, 0x1f, R3 ;  /* 0x0000001fff067819 */ /* 0x000fe40000011403 */
[----:B------:R-:W-:Y:S01]  /*2a5d0*/  LOP3.LUT R10, R2, 0x38, R4, 0xf8, !PT ;  /* 0x00000038020a7812 */ /* 0x000fe200078ef804 */
[----:B------:R-:W-:Y:S01]  /*2a5e0*/  IMAD.SHL.U32 R4, R3, 0x8, RZ ;  /* 0x0000000803047824 */ /* 0x000fe200078e00ff */
[----:B------:R-:W-:Y:S01]  /*2a5f0*/  LEA.HI R11, R6, R3, RZ, 0x3 ;  /* 0x00000003060b7211 */ /* 0x000fe200078f18ff */
[----:B------:R-:W-:Y:S01]  /*2a600*/  IMAD.SHL.U32 R9, R9, 0x40, RZ ;  /* 0x0000004009097824 */ /* 0x000fe200078e00ff */
[----:B------:R-:W-:Y:S02]  /*2a610*/  SHF.R.U32.HI R13, RZ, 0x3, R2 ;  /* 0x00000003ff0d7819 */ /* 0x000fe40000011602 */
[----:B------:R-:W-:Y:S01]  /*2a620*/  LOP3.LUT R4, R2, 0x38, R4, 0xf8, !PT ;  /* 0x0000003802047812 */ /* 0x000fe200078ef804 */
[----:B------:R-:W-:Y:S01]  /*2a630*/  IMAD.SHL.U32 R2, R11, 0x400, RZ ;  /* 0x000004000b027824 */ /* 0x000fe200078e00ff */
[----:B------:R-:W-:-:S02]  /*2a640*/  LOP3.LUT R6, R8, 0xffffe000, RZ, 0xc0, !PT ;  /* 0xffffe00008067812 */ /* 0x000fc400078ec0ff */
[----:B------:R-:W-:Y:S02]  /*2a650*/  LOP3.LUT R3, R9, 0xfffffe00, RZ, 0xc0, !PT ;  /* 0xfffffe0009037812 */ /* 0x000fe400078ec0ff */
[-C--:B------:R-:W-:Y:S02]  /*2a660*/  LOP3.LUT R8, R10, R13.reuse, RZ, 0x3c, !PT ;  /* 0x0000000d0a087212 */ /* 0x080fe400078e3cff */
[----:B------:R-:W-:Y:S02]  /*2a670*/  LOP3.LUT R4, R4, R13, RZ, 0x3c, !PT ;  /* 0x0000000d04047212 */ /* 0x000fe400078e3cff */
[----:B------:R-:W-:Y:S02]  /*2a680*/  LOP3.LUT R2, R2, 0xffffe000, RZ, 0xc0, !PT ;  /* 0xffffe00002027812 */ /* 0x000fe400078ec0ff */
[--C-:B------:R-:W-:Y:S02]  /*2a690*/  IADD3 R6, R8, R6, R3.reuse ;  /* 0x0000000608067210 */ /* 0x100fe40007ffe003 */
[----:B------:R-:W-:-:S03]  /*2a6a0*/  IADD3 R2, R4, R2, R3 ;  /* 0x0000000204027210 */ /* 0x000fc60007ffe003 */
[----:B-----5:R-:W-:-:S04]  /*2a6b0*/  IMAD.WIDE.U32 R30, R6, 0x2, R38 ;  /* 0x00000002061e7825 */ /* 0x020fc800078e0026 */
[----:B------:R-:W-:Y:S01]  /*2a6c0*/  IMAD.WIDE.U32 R28, R2, 0x2, R38 ;  /* 0x00000002021c7825 */ /* 0x000fe200078e0026 */
[----:B------:R-:W2:Y:S04]  /*2a6d0*/  LD.E.128 R16, [R30.64] ;  /* 0x000000041e107980 */ /* 0x000ea8000c101d00 */
[----:B------:R-:W3:Y:S01]  /*2a6e0*/  LD.E.128 R8, [R28.64] ;  /* 0x000000041c087980 */ /* 0x000ee2000c101d00 */
[----:B------:R-:W-:Y:S02]  /*2a6f0*/  SHF.R.U64 R15, R52, 0x10, R53 ;  /* 0x00000010340f7819 */ /* 0x000fe40000001235 */
[----:B------:R-:W-:Y:S02]  /*2a700*/  SHF.R.U64 R2, R56, 0x10, R57 ;  /* 0x0000001038027819 */ /* 0x000fe40000001239 */
[----:B------:R-:W-:-:S02]  /*2a710*/  SHF.R.U32.HI R22, RZ, 0x10, R55 ;  /* 0x00000010ff167819 */ /* 0x000fc40000011637 */
[----:B------:R-:W-:Y:S02]  /*2a720*/  SHF.R.U64 R13, R54, 0x10, R55 ;  /* 0x00000010360d7819 */ /* 0x000fe40000001237 */
[----:B------:R-:W-:Y:S02]  /*2a730*/  SHF.R.U32.HI R6, RZ, 0x10, R59 ;  /* 0x00000010ff067819 */ /* 0x000fe4000001163b */
[----:B------:R-:W-:Y:S02]  /*2a740*/  PRMT R15, R105, 0x5432, R15 ;  /* 0x00005432690f7816 */ /* 0x000fe4000000000f */
[----:B------:R-:W-:Y:S02]  /*2a750*/  PRMT R21, R107, 0x5432, R2 ;  /* 0x000054326b157816 */ /* 0x000fe40000000002 */
[----:B----4-:R-:W-:Y:S02]  /*2a760*/  PRMT R24, R106, 0x5410, R22 ;  /* 0x000054106a187816 */ /* 0x010fe40000000016 */
[----:B------:R-:W-:Y:S01]  /*2a770*/  SHF.R.U64 R4, R58, 0x10, R59 ;  /* 0x000000103a047819 */ /* 0x000fe2000000123b */
[----:B------:R-:W-:Y:S01]  /*2a780*/  IMAD.U32 R32, R21, 0x10000, RZ ;  /* 0x0001000015207824 */ /* 0x000fe200078e00ff */
[----:B------:R-:W-:-:S02]  /*2a790*/  PRMT R25, R106, 0x5432, R13 ;  /* 0x000054326a197816 */ /* 0x000fc4000000000d */
[C---:B------:R-:W-:Y:S02]  /*2a7a0*/  PRMT R26, R108.reuse, 0x5410, R6 ;  /* 0x000054106c1a7816 */ /* 0x040fe40000000006 */
[----:B------:R-:W-:Y:S02]  /*2a7b0*/  SHF.R.U32.HI R14, RZ, 0x10, R53 ;  /* 0x00000010ff0e7819 */ /* 0x000fe40000011635 */
[----:B------:R-:W-:Y:S02]  /*2a7c0*/  SHF.R.U32.HI R3, RZ, 0x10, R57 ;  /* 0x00000010ff037819 */ /* 0x000fe40000011639 */
[----:B------:R-:W-:Y:S02]  /*2a7d0*/  PRMT R27, R108, 0x5432, R4 ;  /* 0x000054326c1b7816 */ /* 0x000fe40000000004 */
[----:B------:R-:W-:Y:S02]  /*2a7e0*/  PRMT R14, R105, 0x5410, R14 ;  /* 0x00005410690e7816 */ /* 0x000fe4000000000e */
[----:B------:R-:W-:-:S02]  /*2a7f0*/  PRMT R20, R107, 0x5410, R3 ;  /* 0x000054106b147816 */ /* 0x000fc40000000003 */
[----:B------:R-:W-:Y:S01]  /*2a800*/  LOP3.LUT R33, R15, 0xffff0000, RZ, 0xc0, !PT ;  /* 0xffff00000f217812 */ /* 0x000fe200078ec0ff */
[C---:B--2---:R-:W-:Y:S01]  /*2a810*/  IMAD.U32 R23, R16.reuse, 0x10000, RZ ;  /* 0x0001000010177824 */ /* 0x044fe200078e00ff */
[----:B------:R-:W-:Y:S01]  /*2a820*/  LOP3.LUT R22, R16, 0xffff0000, RZ, 0xc0, !PT ;  /* 0xffff000010167812 */ /* 0x000fe200078ec0ff */
[C---:B------:R-:W-:Y:S01]  /*2a830*/  IMAD.U32 R16, R17.reuse, 0x10000, RZ ;  /* 0x0001000011107824 */ /* 0x040fe200078e00ff */
[----:B------:R-:W-:Y:S01]  /*2a840*/  LOP3.LUT R13, R17, 0xffff0000, RZ, 0xc0, !PT ;  /* 0xffff0000110d7812 */ /* 0x000fe200078ec0ff */
[----:B------:R-:W-:Y:S01]  /*2a850*/  IMAD.U32 R17, R15, 0x10000, RZ ;  /* 0x000100000f117824 */ /* 0x000fe200078e00ff */
[C---:B---3--:R-:W-:Y:S01]  /*2a860*/  LOP3.LUT R4, R8.reuse, 0xffff0000, RZ, 0xc0, !PT ;  /* 0xffff000008047812 */ /* 0x048fe200078ec0ff */
[----:B------:R-:W-:Y:S01]  /*2a870*/  IMAD.U32 R6, R8, 0x10000, RZ ;  /* 0x0001000008067824 */ /* 0x000fe200078e00ff */
[C---:B------:R-:W-:Y:S01]  /*2a880*/  LOP3.LUT R2, R9.reuse, 0xffff0000, RZ, 0xc0, !PT ;  /* 0xffff000009027812 */ /* 0x040fe200078ec0ff */
[----:B------:R-:W-:Y:S01]  /*2a890*/  IMAD.U32 R3, R9, 0x10000, RZ ;  /* 0x0001000009037824 */ /* 0x000fe200078e00ff */
[----:B------:R-:W-:Y:S01]  /*2a8a0*/  LOP3.LUT R9, R21, 0xffff0000, RZ, 0xc0, !PT ;  /* 0xffff000015097812 */ /* 0x000fe200078ec0ff */
[----:B------:R-:W-:-:S02]  /*2a8b0*/  FMUL.FTZ R8, R6, R17 ;  /* 0x0000001106087220 */ /* 0x000fc40000410000 */
[-C--:B------:R-:W-:Y:S02]  /*2a8c0*/  FMUL.FTZ R6, R6, R32.reuse ;  /* 0x0000002006067220 */ /* 0x080fe40000410000 */
[C---:B------:R-:W-:Y:S01]  /*2a8d0*/  IMAD.U32 R15, R14.reuse, 0x10000, RZ ;  /* 0x000100000e0f7824 */ /* 0x040fe200078e00ff */
[----:B------:R-:W-:Y:S01]  /*2a8e0*/  LOP3.LUT R14, R14, 0xffff0000, RZ, 0xc0, !PT ;  /* 0xffff00000e0e7812 */ /* 0x000fe200078ec0ff */
[C---:B------:R-:W-:Y:S02]  /*2a8f0*/  FFMA.FTZ R36, R23.reuse, R17, R6 ;  /* 0x0000001117247223 */ /* 0x040fe40000010006 */
[----:B------:R-:W-:Y:S02]  /*2a900*/  IMAD.U32 R17, R20, 0x10000, RZ ;  /* 0x0001000014117824 */ /* 0x000fe400078e00ff */
[----:B------:R-:W-:Y:S02]  /*2a910*/  FFMA.FTZ R37, R23, R32, -R8 ;  /* 0x0000002017257223 */ /* 0x000fe40000010808 */
[----:B------:R-:W-:-:S02]  /*2a920*/  FMUL.FTZ R6, R4, R33 ;  /* 0x0000002104067220 */ /* 0x000fc40000410000 */
[----:B------:R-:W-:Y:S02]  /*2a930*/  FMUL.FTZ R8, R4, R9 ;  /* 0x0000000904087220 */ /* 0x000fe40000410000 */
[C---:B------:R-:W-:Y:S02]  /*2a940*/  FMUL.FTZ R4, R3.reuse, R15 ;  /* 0x0000000f03047220 */ /* 0x040fe40000410000 */
[----:B------:R-:W-:Y:S02]  /*2a950*/  FMUL.FTZ R3, R3, R17 ;  /* 0x0000001103037220 */ /* 0x000fe40000410000 */
[----:B------:R-:W-:Y:S01]  /*2a960*/  FFMA.FTZ R35, R22, R9, -R6 ;  /* 0x0000000916237223 */ /* 0x000fe20000010806 */
[----:B------:R-:W-:Y:S01]  /*2a970*/  LOP3.LUT R6, R20, 0xffff0000, RZ, 0xc0, !PT ;  /* 0xffff000014067812 */ /* 0x000fe200078ec0ff */
[----:B------:R-:W-:Y:S02]  /*2a980*/  FFMA.FTZ R32, R16, R15, R3 ;  /* 0x0000000f10207223 */ /* 0x000fe40000010003 */
[----:B------:R-:W-:-:S02]  /*2a990*/  FFMA.FTZ R34, R22, R33, R8 ;  /* 0x0000002116227223 */ /* 0x000fc40000010008 */
[----:B------:R-:W-:Y:S02]  /*2a9a0*/  FMUL.FTZ R3, R2, R14 ;  /* 0x0000000e02037220 */ /* 0x000fe40000410000 */
[----:B------:R-:W-:Y:S02]  /*2a9b0*/  IMAD.U32 R15, R10, 0x10000, RZ ;  /* 0x000100000a0f7824 */ /* 0x000fe400078e00ff */
[C---:B------:R-:W-:Y:S02]  /*2a9c0*/  IMAD.U32 R8, R27.reuse, 0x10000, RZ ;  /* 0x000100001b087824 */ /* 0x040fe400078e00ff */
[----:B------:R-:W-:Y:S01]  /*2a9d0*/  FFMA.FTZ R33, R16, R17, -R4 ;  /* 0x0000001110217223 */ /* 0x000fe20000010804 */
[----:B------:R-:W-:Y:S01]  /*2a9e0*/  LOP3.LUT R17, R27, 0xffff0000, RZ, 0xc0, !PT ;  /* 0xffff00001b117812 */ /* 0x000fe200078ec0ff */
[----:B------:R-:W-:Y:S01]  /*2a9f0*/  IMAD.U32 R9, R25, 0x10000, RZ ;  /* 0x0001000019097824 */ /* 0x000fe200078e00ff */
[----:B------:R-:W-:Y:S01]  /*2aa00*/  LOP3.LUT R16, R26, 0xffff0000, RZ, 0xc0, !PT ;  /* 0xffff00001a107812 */ /* 0x000fe200078ec0ff */
[----:B------:R-:W-:-:S02]  /*2aa10*/  FMUL.FTZ R4, R2, R6 ;  /* 0x0000000602047220 */ /* 0x000fc40000410000 */
[----:B------:R-:W-:Y:S02]  /*2aa20*/  FFMA.FTZ R22, R13, R6, -R3 ;  /* 0x000000060d167223 */ /* 0x000fe40000010803 */
[----:B------:R-:W-:Y:S02]  /*2aa30*/  IMAD.U32 R6, R18, 0x10000, RZ ;  /* 0x0001000012067824 */ /* 0x000fe400078e00ff */
[C---:B------:R-:W-:Y:S02]  /*2aa40*/  FMUL.FTZ R2, R15.reuse, R8 ;  /* 0x000000080f027220 */ /* 0x040fe40000410000 */
[-C--:B------:R-:W-:Y:S02]  /*2aa50*/  FMUL.FTZ R3, R15, R9.reuse ;  /* 0x000000090f037220 */ /* 0x080fe40000410000 */
[----:B------:R-:W-:Y:S01]  /*2aa60*/  FFMA.FTZ R21, R13, R14, R4 ;  /* 0x0000000e0d157223 */ /* 0x000fe20000010004 */
[----:B------:R-:W-:Y:S01]  /*2aa70*/  LOP3.LUT R4, R19, 0xffff0000, RZ, 0xc0, !PT ;  /* 0xffff000013047812 */ /* 0x000fe200078ec0ff */
[----:B------:R-:W-:Y:S01]  /*2aa80*/  FFMA.FTZ R15, R6, R9, R2 ;  /* 0x00000009060f7223 */ /* 0x000fe20000010002 */
[----:B------:R-:W-:Y:S01]  /*2aa90*/  LOP3.LUT R2, R11, 0xffff0000, RZ, 0xc0, !PT ;  /* 0xffff00000b027812 */ /* 0x000fe200078ec0ff */
[----:B------:R-:W-:-:S02]  /*2aaa0*/  IMAD.U32 R23, R24, 0x10000, RZ ;  /* 0x0001000018177824 */ /* 0x000fc400078e00ff */
[----:B------:R-:W-:Y:S02]  /*2aab0*/  IMAD.U32 R9, R11, 0x10000, RZ ;  /* 0x000100000b097824 */ /* 0x000fe400078e00ff */
[----:B------:R-:W-:Y:S02]  /*2aac0*/  IMAD.U32 R13, R26, 0x10000, RZ ;  /* 0x000100001a0d7824 */ /* 0x000fe400078e00ff */
[----:B------:R-:W-:Y:S01]  /*2aad0*/  FFMA.FTZ R20, R6, R8, -R3 ;  /* 0x0000000806147223 */ /* 0x000fe20000010803 */
[----:B------:R-:W-:Y:S01]  /*2aae0*/  LOP3.LUT R8, R18, 0xffff0000, RZ, 0xc0, !PT ;  /* 0xffff000012087812 */ /* 0x000fe200078ec0ff */
[----:B------:R-:W-:Y:S01]  /*2aaf0*/  IMAD.U32 R6, R19, 0x10000, RZ ;  /* 0x0001000013067824 */ /* 0x000fe200078e00ff */
[----:B------:R-:W-:Y:S01]  /*2ab00*/  LOP3.LUT R3, R10, 0xffff0000, RZ, 0xc0, !PT ;  /* 0xffff00000a037812 */ /* 0x000fe200078ec0ff */
[----:B------:R-:W-:Y:S01]  /*2ab10*/  FMUL.FTZ R14, R9, R23 ;  /* 0x00000017090e7220 */ /* 0x000fe20000410000 */
[----:B------:R-:W-:Y:S01]  /*2ab20*/  LOP3.LUT R19, R25, 0xffff0000, RZ, 0xc0, !PT ;  /* 0xffff000019137812 */ /* 0x000fe200078ec0ff */
[-C--:B------:R-:W-:Y:S01]  /*2ab30*/  FMUL.FTZ R11, R9, R13.reuse ;  /* 0x0000000d090b7220 */ /* 0x080fe20000410000 */
[----:B------:R-:W-:Y:S01]  /*2ab40*/  LOP3.LUT R18, R24, 0xffff0000, RZ, 0xc0, !PT ;  /* 0xffff000018127812 */ /* 0x000fe200078ec0ff */
[----:B------:R-:W-:-:S02]  /*2ab50*/  FFMA.FTZ R14, R6, R13, -R14 ;  /* 0x0000000d060e7223 */ /* 0x000fc4000001080e */
[----:B------:R-:W-:Y:S02]  /*2ab60*/  FFMA.FTZ R11, R6, R23, R11 ;  /* 0x00000017060b7223 */ /* 0x000fe4000001000b */
[C---:B------:R-:W-:Y:S02]  /*2ab70*/  FMUL.FTZ R6, R3.reuse, R17 ;  /* 0x0000001103067220 */ /* 0x040fe40000410000 */
[-C--:B------:R-:W-:Y:S02]  /*2ab80*/  FMUL.FTZ R9, R3, R19.reuse ;  /* 0x0000001303097220 */ /* 0x080fe40000410000 */
[C---:B------:R-:W-:Y:S02]  /*2ab90*/  FMUL.FTZ R13, R2.reuse, R18 ;  /* 0x00000012020d7220 */ /* 0x040fe40000410000 */
[----:B------:R-:W-:Y:S02]  /*2aba0*/  FMUL.FTZ R10, R2, R16 ;  /* 0x00000010020a7220 */ /* 0x000fe40000410000 */
[----:B------:R-:W-:-:S02]  /*2abb0*/  FFMA.FTZ R2, R8, R19, R6 ;  /* 0x0000001308027223 */ /* 0x000fc40000010006 */
[----:B------:R-:W-:Y:S01]  /*2abc0*/  FFMA.FTZ R3, R8, R17, -R9 ;  /* 0x0000001108037223 */ /* 0x000fe20000010809 */
[----:B------:R-:W-:Y:S01]  /*2abd0*/  F2FP.BF16.PACK_AB R17, R22, R33 ;  /* 0x000000211611723e */ /* 0x000fe200000010ff */
[C---:B------:R-:W-:Y:S01]  /*2abe0*/  FFMA.FTZ R6, R4.reuse, R16, -R13 ;  /* 0x0000001004067223 */ /* 0x040fe2000001080d */
[----:B------:R-:W-:Y:S01]  /*2abf0*/  F2FP.BF16.PACK_AB R16, R35, R37 ;  /* 0x000000252310723e */ /* 0x000fe200000010ff */
[----:B------:R-:W-:Y:S01]  /*2ac00*/  FFMA.FTZ R4, R4, R18, R10 ;  /* 0x0000001204047223 */ /* 0x000fe2000001000a */
[----:B------:R-:W-:Y:S02]  /*2ac10*/  F2FP.BF16.PACK_AB R18, R3, R20 ;  /* 0x000000140312723e */ /* 0x000fe400000010ff */
[----:B------:R-:W-:Y:S02]  /*2ac20*/  F2FP.BF16.PACK_AB R19, R6, R14 ;  /* 0x0000000e0613723e */ /* 0x000fe400000010ff */
[----:B------:R-:W-:Y:S02]  /*2ac30*/  F2FP.BF16.PACK_AB R8, R34, R36 ;  /* 0x000000242208723e */ /* 0x000fe400000010ff */
[----:B------:R-:W-:Y:S01]  /*2ac40*/  F2FP.BF16.PACK_AB R9, R21, R32 ;  /* 0x000000201509723e */ /* 0x000fe200000010ff */
[----:B------:R1:W-:Y:S01]  /*2ac50*/  ST.E.128 [R30.64], R16 ;  /* 0x000000101e007985 */ /* 0x0003e2000c101d04 */
[----:B------:R-:W-:-:S02]  /*2ac60*/  F2FP.BF16.PACK_AB R10, R2, R15 ;  /* 0x0000000f020a723e */ /* 0x000fc400000010ff */
[----:B------:R-:W-:-:S05]  /*2ac70*/  F2FP.BF16.PACK_AB R11, R4, R11 ;  /* 0x0000000b040b723e */ /* 0x000fca00000010ff */
[----:B------:R1:W-:Y:S02]  /*2ac80*/  ST.E.128 [R28.64], R8 ;  /* 0x000000081c007985 */ /* 0x0003e4000c101d04 */
.L_x_2650:
[----:B------:R-:W-:Y:S05]  /*2ac90*/  BSYNC B1 ;  /* 0x0000000000017941 */ /* 0x000fea0003800000 */
.L_x_2649:
[----:B------:R-:W-:Y:S01]  /*2aca0*/  IADD3 R43, R78, 0x40, RZ ;  /* 0x000000404e2b7810 */ /* 0x000fe20007ffe0ff */
[----:B------:R-:W-:Y:S03]  /*2acb0*/  BSSY B1, `(.L_x_2653) ;  /* 0x00000f1000017945 */ /* 0x000fe60003800000 */
[----:B------:R-:W-:-:S13]  /*2acc0*/  ISETP.GE.AND P0, PT, R43, R77, PT ;  /* 0x0000004d2b00720c */ /* 0x000fda0003f06270 */
[----:B------:R-:W-:Y:S05]  /*2acd0*/  @P0 BRA `(.L_x_2654) ;  /* 0x00000ee000000947 */ /* 0x000fea0003800000 */
[----:B------:R-:W-:Y:S01]  /*2ace0*/  ISETP.GE.AND P0, PT, R42, R0, PT ;  /* 0x000000002a00720c */ /* 0x000fe20003f06270 */
[----:B------:R-:W-:-:S12]  /*2acf0*/  BSSY B0, `(.L_x_2655) ;  /* 0x0000072000007945 */ /* 0x000fd80003800000 */
[----:B------:R-:W-:Y:S05]  /*2ad00*/  @P0 BRA `(.L_x_2656) ;  /* 0x0000070000000947 */ /* 0x000fea0003800000 */
[----:B-1----:R-:W-:Y:S01]  /*2ad10*/  SHF.R.S32.HI R3, RZ, 0x1f, R43 ;  /* 0x0000001fff037819 */ /* 0x002fe2000001142b */
[----:B------:R-:W-:Y:S01]  /*2ad20*/  IMAD.SHL.U32 R2, R43, 0x40, RZ ;  /* 0x000000402b027824 */ /* 0x000fe200078e00ff */
[----:B------:R-:W-:Y:S02]  /*2ad30*/  LEA.HI R6, R0, R40, RZ, 0x1d ;  /* 0x0000002800067211 */ /* 0x000fe400078fe8ff */
[----:B------:R-:W-:Y:S02]  /*2ad40*/  LEA.HI R3, R3, R43, RZ, 0x3 ;  /* 0x0000002b03037211 */ /* 0x000fe400078f18ff */
[----:B------:R-:W-:Y:S02]  /*2ad50*/  SHF.R.S32.HI R8, RZ, 0x1f, R6 ;  /* 0x0000001fff087819 */ /* 0x000fe40000011406 */
[----:B------:R-:W-:Y:S01]  /*2ad60*/  LOP3.LUT R2, R2, 0x1c0, RZ, 0xc0, !PT ;  /* 0x000001c002027812 */ /* 0x000fe200078ec0ff */
[----:B------:R-:W-:Y:S01]  /*2ad70*/  IMAD.SHL.U32 R4, R3, 0x40, RZ ;  /* 0x0000004003047824 */ /* 0x000fe200078e00ff */
[----:B------:R-:W-:Y:S01]  /*2ad80*/  LEA.HI R8, R8, R6, RZ, 0x3 ;  /* 0x0000000608087211 */ /* 0x000fe200078f18ff */
[----:B------:R-:W-:Y:S01]  /*2ad90*/  IMAD.SHL.U32 R6, R6, 0x8, RZ ;  /* 0x0000000806067824 */ /* 0x000fe200078e00ff */
[----:B------:R-:W-:-:S02]  /*2ada0*/  LOP3.LUT R9, R2, 0x38, R42, 0xf8, !PT ;  /* 0x0000003802097812 */ /* 0x000fc400078ef82a */
[----:B------:R-:W-:Y:S02]  /*2adb0*/  SHF.R.U32.HI R3, RZ, 0x3, R2 ;  /* 0x00000003ff037819 */ /* 0x000fe40000011602 */
[----:B------:R-:W-:Y:S02]  /*2adc0*/  LOP3.LUT R4, R4, 0xfffffe00, RZ, 0xc0, !PT ;  /* 0xfffffe0004047812 */ /* 0x000fe400078ec0ff */
[----:B------:R-:W-:Y:S01]  /*2add0*/  LOP3.LUT R2, R2, 0x38, R6, 0xf8, !PT ;  /* 0x0000003802027812 */ /* 0x000fe200078ef806 */
[----:B------:R-:W-:Y:S01]  /*2ade0*/  IMAD.SHL.U32 R6, R8, 0x400, RZ ;  /* 0x0000040008067824 */ /* 0x000fe200078e00ff */
[----:B------:R-:W-:Y:S02]  /*2adf0*/  LOP3.LUT R8, R4, R9, R3, 0xf6, !PT ;  /* 0x0000000904087212 */ /* 0x000fe400078ef603 */
[----:B------:R-:W-:Y:S02]  /*2ae00*/  LOP3.LUT R3, R2, R3, RZ, 0x3c, !PT ;  /* 0x0000000302037212 */ /* 0x000fe400078e3cff */
[----:B------:R-:W-:Y:S01]  /*2ae10*/  LOP3.LUT R2, R6, 0xffffe000, RZ, 0xc0, !PT ;  /* 0xffffe00006027812 */ /* 0x000fe200078ec0ff */
[----:B----45:R-:W-:-:S03]  /*2ae20*/  IMAD.WIDE.U32 R36, R8, 0x2, R38 ;  /* 0x0000000208247825 */ /* 0x030fc600078e0026 */
[----:B------:R-:W-:Y:S02]  /*2ae30*/  IADD3 R2, R3, R2, R4 ;  /* 0x0000000203027210 */ /* 0x000fe40007ffe004 */
[----:B------:R-:W2:Y:S03]  /*2ae40*/  LD.E.128 R16, [R36.64] ;  /* 0x0000000424107980 */ /* 0x000ea6000c101d00 */
[----:B------:R-:W-:-:S05]  /*2ae50*/  IMAD.WIDE.U32 R34, R2, 0x2, R38 ;  /* 0x0000000202227825 */ /* 0x000fca00078e0026 */
[----:B------:R-:W3:Y:S01]  /*2ae60*/  LD.E.128 R8, [R34.64] ;  /* 0x0000000422087980 */ /* 0x000ee2000c101d00 */
[----:B------:R-:W-:Y:S02]  /*2ae70*/  SHF.R.U64 R13, R68, 0x10, R69 ;  /* 0x00000010440d7819 */ /* 0x000fe40000001245 */
[----:B------:R-:W-:Y:S02]  /*2ae80*/  SHF.R.U64 R2, R64, 0x10, R65 ;  /* 0x0000001040027819 */ /* 0x000fe40000001241 */
[----:B------:R-:W-:Y:S02]  /*2ae90*/  SHF.R.U64 R15, R70, 0x10, R71 ;  /* 0x00000010460f7819 */ /* 0x000fe40000001247 */
[----:B------:R-:W-:Y:S02]  /*2aea0*/  PRMT R25, R109, 0x5432, R13 ;  /* 0x000054326d197816 */ /* 0x000fe4000000000d */
[----:B------:R-:W-:Y:S02]  /*2aeb0*/  SHF.R.U32.HI R14, RZ, 0x10, R69 ;  /* 0x00000010ff0e7819 */ /* 0x000fe40000011645 */
[----:B------:R-:W-:Y:S01]  /*2aec0*/  PRMT R32, R111, 0x5432, R2 ;  /* 0x000054326f207816 */ /* 0x000fe20000000002 */
[----:B------:R-:W-:Y:S01]  /*2aed0*/  IMAD.U32 R33, R25, 0x10000, RZ ;  /* 0x0001000019217824 */ /* 0x000fe200078e00ff */
[----:B------:R-:W-:-:S02]  /*2aee0*/  PRMT R23, R110, 0x5432, R15 ;  /* 0x000054326e177816 */ /* 0x000fc4000000000f */
[----:B------:R-:W-:Y:S02]  /*2aef0*/  PRMT R24, R109, 0x5410, R14 ;  /* 0x000054106d187816 */ /* 0x000fe4000000000e */
[--C-:B------:R-:W-:Y:S02]  /*2af00*/  SHF.R.U64 R4, R66, 0x10, R67.reuse ;  /* 0x0000001042047819 */ /* 0x100fe40000001243 */
[----:B------:R-:W-:Y:S02]  /*2af10*/  SHF.R.U32.HI R6, RZ, 0x10, R67 ;  /* 0x00000010ff067819 */ /* 0x000fe40000011643 */
[----:B------:R-:W-:Y:S02]  /*2af20*/  LOP3.LUT R25, R25, 0xffff0000, RZ, 0xc0, !PT ;  /* 0xffff000019197812 */ /* 0x000fe400078ec0ff */
[----:B------:R-:W-:Y:S02]  /*2af30*/  SHF.R.U32.HI R3, RZ, 0x10, R65 ;  /* 0x00000010ff037819 */ /* 0x000fe40000011641 */
[----:B------:R-:W-:-:S02]  /*2af40*/  PRMT R27, R112, 0x5432, R4 ;  /* 0x00005432701b7816 */ /* 0x000fc40000000004 */
[----:B------:R-:W-:Y:S02]  /*2af50*/  PRMT R26, R112, 0x5410, R6 ;  /* 0x00005410701a7816 */ /* 0x000fe40000000006 */
[----:B------:R-:W-:Y:S02]  /*2af60*/  PRMT R31, R111, 0x5410, R3 ;  /* 0x000054106f1f7816 */ /* 0x000fe40000000003 */
[----:B------:R-:W-:-:S04]  /*2af70*/  SHF.R.U32.HI R22, RZ, 0x10, R71 ;  /* 0x00000010ff167819 */ /* 0x000fc80000011647 */
[----:B------:R-:W-:Y:S01]  /*2af80*/  PRMT R22, R110, 0x5410, R22 ;  /* 0x000054106e167816 */ /* 0x000fe20000000016 */
[C---:B--2---:R-:W-:Y:S01]  /*2af90*/  IMAD.U32 R28, R17.reuse, 0x10000, RZ ;  /* 0x00010000111c7824 */ /* 0x044fe200078e00ff */
[----:B------:R-:W-:Y:S01]  /*2afa0*/  LOP3.LUT R21, R17, 0xffff0000, RZ, 0xc0, !PT ;  /* 0xffff000011157812 */ /* 0x000fe200078ec0ff */
[C---:B------:R-:W-:Y:S01]  /*2afb0*/  IMAD.U32 R30, R16.reuse, 0x10000, RZ ;  /* 0x00010000101e7824 */ /* 0x040fe200078e00ff */
[----:B------:R-:W-:Y:S01]  /*2afc0*/  LOP3.LUT R29, R16, 0xffff0000, RZ, 0xc0, !PT ;  /* 0xffff0000101d7812 */ /* 0x000fe200078ec0ff */
[C---:B------:R-:W-:Y:S01]  /*2afd0*/  IMAD.U32 R20, R18.reuse, 0x10000, RZ ;  /* 0x0001000012147824 */ /* 0x040fe200078e00ff */
[----:B------:R-:W-:Y:S01]  /*2afe0*/  LOP3.LUT R17, R18, 0xffff0000, RZ, 0xc0, !PT ;  /* 0xffff000012117812 */ /* 0x000fe200078ec0ff */
[C---:B------:R-:W-:Y:S01]  /*2aff0*/  IMAD.U32 R16, R19.reuse, 0x10000, RZ ;  /* 0x0001000013107824 */ /* 0x040fe200078e00ff */
[----:B------:R-:W-:Y:S01]  /*2b000*/  LOP3.LUT R18, R19, 0xffff0000, RZ, 0xc0, !PT ;  /* 0xffff000013127812 */ /* 0x000fe200078ec0ff */
[C---:B---3--:R-:W-:Y:S01]  /*2b010*/  IMAD.U32 R15, R8.reuse, 0x10000, RZ ;  /* 0x00010000080f7824 */ /* 0x048fe200078e00ff */
[----:B------:R-:W-:Y:S01]  /*2b020*/  LOP3.LUT R14, R8, 0xffff0000, RZ, 0xc0, !PT ;  /* 0xffff0000080e7812 */ /* 0x000fe200078ec0ff */
[C---:B------:R-:W-:Y:S01]  /*2b030*/  IMAD.U32 R13, R9.reuse, 0x10000, RZ ;  /* 0x00010000090d7824 */ /* 0x040fe200078e00ff */
[----:B------:R-:W-:Y:S01]  /*2b040*/  LOP3.LUT R8, R9, 0xffff0000, RZ, 0xc0, !PT ;  /* 0xffff000009087812 */ /* 0x000fe200078ec0ff */
[----:B------:R-:W-:Y:S01]  /*2b050*/  IMAD.U32 R19, R32, 0x10000, RZ ;  /* 0x0001000020137824 */ /* 0x000fe200078e00ff */
[C---:B------:R-:W-:Y:S01]  /*2b060*/  LOP3.LUT R4, R10.reuse, 0xffff0000, RZ, 0xc0, !PT ;  /* 0xffff00000a047812 */ /* 0x040fe200078ec0ff */
[----:B------:R-:W-:Y:S01]  /*2b070*/  FMUL.FTZ R9, R15, R33 ;  /* 0x000000210f097220 */ /* 0x000fe20000410000 */
[----:B------:R-:W-:Y:S01]  /*2b080*/  LOP3.LUT R2, R11, 0xffff0000, RZ, 0xc0, !PT ;  /* 0xffff00000b027812 */ /* 0x000fe200078ec0ff */
[----:B------:R-:W-:-:S02]  /*2b090*/  IMAD.U32 R6, R10, 0x10000, RZ ;  /* 0x000100000a067824 */ /* 0x000fc400078e00ff */
[-C--:B------:R-:W-:Y:S02]  /*2b0a0*/  FMUL.FTZ R10, R15, R19.reuse ;  /* 0x000000130f0a7220 */ /* 0x080fe40000410000 */
[----:B------:R-:W-:Y:S01]  /*2b0b0*/  FFMA.FTZ R41, R30, R19, -R9 ;  /* 0x000000131e297223 */ /* 0x000fe20000010809 */
[----:B------:R-:W-:Y:S01]  /*2b0c0*/  LOP3.LUT R19, R32, 0xffff0000, RZ, 0xc0, !PT ;  /* 0xffff000020137812 */ /* 0x000fe200078ec0ff */
[----:B------:R-:W-:Y:S02]  /*2b0d0*/  FMUL.FTZ R9, R14, R25 ;  /* 0x000000190e097220 */ /* 0x000fe40000410000 */
[----:B------:R-:W-:Y:S02]  /*2b0e0*/  IMAD.U32 R32, R24, 0x10000, RZ ;  /* 0x0001000018207824 */ /* 0x000fe400078e00ff */
[----:B------:R-:W-:Y:S02]  /*2b0f0*/  IMAD.U32 R3, R11, 0x10000, RZ ;  /* 0x000100000b037824 */ /* 0x000fe400078e00ff */
[----:B------:R-:W-:-:S02]  /*2b100*/  FFMA.FTZ R33, R30, R33, R10 ;  /* 0x000000211e217223 */ /* 0x000fc4000001000a */
[-C--:B------:R-:W-:Y:S02]  /*2b110*/  FMUL.FTZ R11, R14, R19.reuse ;  /* 0x000000130e0b7220 */ /* 0x080fe40000410000 */
[----:B------:R-:W-:Y:S01]  /*2b120*/  FFMA.FTZ R30, R29, R19, -R9 ;  /* 0x000000131d1e7223 */ /* 0x000fe20000010809 */
[----:B------:R-:W-:Y:S01]  /*2b130*/  LOP3.LUT R19, R24, 0xffff0000, RZ, 0xc0, !PT ;  /* 0xffff000018137812 */ /* 0x000fe200078ec0ff */
[----:B------:R-:W-:Y:S02]  /*2b140*/  IMAD.U32 R15, R31, 0x10000, RZ ;  /* 0x000100001f0f7824 */ /* 0x000fe400078e00ff */
[----:B------:R-:W-:Y:S02]  /*2b150*/  FMUL.FTZ R10, R13, R32 ;  /* 0x000000200d0a7220 */ /* 0x000fe40000410000 */
[----:B------:R-:W-:Y:S01]  /*2b160*/  FFMA.FTZ R29, R29, R25, R11 ;  /* 0x000000191d1d7223 */ /* 0x000fe2000001000b */
[----:B------:R-:W-:Y:S01]  /*2b170*/  LOP3.LUT R11, R31, 0xffff0000, RZ, 0xc0, !PT ;  /* 0xffff00001f0b7812 */ /* 0x000fe200078ec0ff */
[----:B------:R-:W-:-:S02]  /*2b180*/  FMUL.FTZ R9, R13, R15 ;  /* 0x0000000f0d097220 */ /* 0x000fc40000410000 */
[----:B------:R-:W-:Y:S02]  /*2b190*/  FFMA.FTZ R25, R28, R15, -R10 ;  /* 0x0000000f1c197223 */ /* 0x000fe4000001080a */
[----:B------:R-:W-:Y:S02]  /*2b1a0*/  FMUL.FTZ R10, R8, R19 ;  /* 0x00000013080a7220 */ /* 0x000fe40000410000 */
[----:B------:R-:W-:Y:S02]  /*2b1b0*/  IMAD.U32 R14, R27, 0x10000, RZ ;  /* 0x000100001b0e7824 */ /* 0x000fe400078e00ff */
[C---:B------:R-:W-:Y:S01]  /*2b1c0*/  IMAD.U32 R13, R23.reuse, 0x10000, RZ ;  /* 0x00010000170d7824 */ /* 0x040fe200078e00ff */
[----:B------:R-:W-:Y:S01]  /*2b1d0*/  LOP3.LUT R23, R23, 0xffff0000, RZ, 0xc0, !PT ;  /* 0xffff000017177812 */ /* 0x000fe200078ec0ff */
[----:B------:R-:W-:Y:S02]  /*2b1e0*/  FFMA.FTZ R24, R28, R32, R9 ;  /* 0x000000201c187223 */ /* 0x000fe40000010009 */
[----:B------:R-:W-:-:S02]  /*2b1f0*/  FMUL.FTZ R9, R8, R11 ;  /* 0x0000000b08097220 */ /* 0x000fc40000410000 */
[----:B------:R-:W-:Y:S02]  /*2b200*/  FFMA.FTZ R15, R21, R11, -R10 ;  /* 0x0000000b150f7223 */ /* 0x000fe4000001080a */
[C---:B------:R-:W-:Y:S01]  /*2b210*/  IMAD.U32 R28, R22.reuse, 0x10000, RZ ;  /* 0x00010000161c7824 */ /* 0x040fe200078e00ff */
[----:B------:R-:W-:Y:S01]  /*2b220*/  LOP3.LUT R22, R22, 0xffff0000, RZ, 0xc0, !PT ;  /* 0xffff000016167812 */ /* 0x000fe200078ec0ff */
[----:B------:R-:W-:Y:S02]  /*2b230*/  IMAD.U32 R11, R26, 0x10000, RZ ;  /* 0x000100001a0b7824 */ /* 0x000fe400078e00ff */
[C---:B------:R-:W-:Y:S02]  /*2b240*/  FMUL.FTZ R8, R6.reuse, R13 ;  /* 0x0000000d06087220 */ /* 0x040fe40000410000 */
[----:B------:R-:W-:Y:S02]  /*2b250*/  FMUL.FTZ R10, R6, R14 ;  /* 0x0000000e060a7220 */ /* 0x000fe40000410000 */
[----:B------:R-:W-:-:S02]  /*2b260*/  FMUL.FTZ R6, R3, R28 ;  /* 0x0000001c03067220 */ /* 0x000fc40000410000 */
[C---:B------:R-:W-:Y:S02]  /*2b270*/  FFMA.FTZ R14, R20.reuse, R14, -R8 ;  /* 0x0000000e140e7223 */ /* 0x040fe40000010808 */
[----:B------:R-:W-:Y:S01]  /*2b280*/  FFMA.FTZ R10, R20, R13, R10 ;  /* 0x0000000d140a7223 */ /* 0x000fe2000001000a */
[----:B------:R-:W-:Y:S01]  /*2b290*/  LOP3.LUT R20, R27, 0xffff0000, RZ, 0xc0, !PT ;  /* 0xffff00001b147812 */ /* 0x000fe200078ec0ff */
[----:B------:R-:W-:Y:S02]  /*2b2a0*/  FMUL.FTZ R3, R3, R11 ;  /* 0x0000000b03037220 */ /* 0x000fe40000410000 */
[----:B------:R-:W-:Y:S01]  /*2b2b0*/  FFMA.FTZ R9, R21, R19, R9 ;  /* 0x0000001315097223 */ /* 0x000fe20000010009 */
[----:B------:R-:W-:Y:S01]  /*2b2c0*/  LOP3.LUT R19, R26, 0xffff0000, RZ, 0xc0, !PT ;  /* 0xffff00001a137812 */ /* 0x000fe200078ec0ff */
[C---:B------:R-:W-:Y:S02]  /*2b2d0*/  FFMA.FTZ R13, R16.reuse, R11, -R6 ;  /* 0x0000000b100d7223 */ /* 0x040fe40000010806 */
[----:B------:R-:W-:Y:S01]  /*2b2e0*/  FFMA.FTZ R11, R16, R28, R3 ;  /* 0x0000001c100b7223 */ /* 0x000fe20000010003 */
[----:B------:R-:W-:Y:S01]  /*2b2f0*/  F2FP.BF16.PACK_AB R16, R30, R41 ;  /* 0x000000291e10723e */ /* 0x000fe200000010ff */
[C---:B------:R-:W-:Y:S01]  /*2b300*/  FMUL.FTZ R3, R4.reuse, R23 ;  /* 0x0000001704037220 */ /* 0x040fe20000410000 */
[----:B------:R-:W-:Y:S01]  /*2b310*/  F2FP.BF16.PACK_AB R9, R9, R24 ;  /* 0x000000180909723e */ /* 0x000fe200000010ff */
[----:B------:R-:W-:-:S02]  /*2b320*/  FMUL.FTZ R4, R4, R20 ;  /* 0x0000001404047220 */ /* 0x000fc40000410000 */
[C---:B------:R-:W-:Y:S02]  /*2b330*/  FMUL.FTZ R6, R2.reuse, R22 ;  /* 0x0000001602067220 */ /* 0x040fe40000410000 */
[----:B------:R-:W-:Y:S02]  /*2b340*/  FMUL.FTZ R8, R2, R19 ;  /* 0x0000001302087220 */ /* 0x000fe40000410000 */
[C---:B------:R-:W-:Y:S02]  /*2b350*/  FFMA.FTZ R3, R17.reuse, R20, -R3 ;  /* 0x0000001411037223 */ /* 0x040fe40000010803 */
[----:B------:R-:W-:Y:S01]  /*2b360*/  FFMA.FTZ R2, R17, R23, R4 ;  /* 0x0000001711027223 */ /* 0x000fe20000010004 */
[----:B------:R-:W-:Y:S01]  /*2b370*/  F2FP.BF16.PACK_AB R17, R15, R25 ;  /* 0x000000190f11723e */ /* 0x000fe200000010ff */
[C---:B------:R-:W-:Y:S02]  /*2b380*/  FFMA.FTZ R6, R18.reuse, R19, -R6 ;  /* 0x0000001312067223 */ /* 0x040fe40000010806 */
[----:B------:R-:W-:Y:S01]  /*2b390*/  FFMA.FTZ R4, R18, R22, R8 ;  /* 0x0000001612047223 */ /* 0x000fe20000010008 */
[----:B------:R-:W-:-:S02]  /*2b3a0*/  F2FP.BF16.PACK_AB R18, R3, R14 ;  /* 0x0000000e0312723e */ /* 0x000fc400000010ff */
[----:B------:R-:W-:Y:S02]  /*2b3b0*/  F2FP.BF16.PACK_AB R19, R6, R13 ;  /* 0x0000000d0613723e */ /* 0x000fe400000010ff */
[----:B------:R-:W-:Y:S02]  /*2b3c0*/  F2FP.BF16.PACK_AB R8, R29, R33 ;  /* 0x000000211d08723e */ /* 0x000fe400000010ff */
[----:B------:R-:W-:Y:S01]  /*2b3d0*/  F2FP.BF16.PACK_AB R10, R2, R10 ;  /* 0x0000000a020a723e */ /* 0x000fe200000010ff */
[----:B------:R1:W-:Y:S01]  /*2b3e0*/  ST.E.128 [R36.64], R16 ;  /* 0x0000001024007985 */ /* 0x0003e2000c101d04 */
[----:B------:R-:W-:-:S05]  /*2b3f0*/  F2FP.BF16.PACK_AB R11, R4, R11 ;  /* 0x0000000b040b723e */ /* 0x000fca00000010ff */
[----:B------:R1:W-:Y:S02]  /*2b400*/  ST.E.128 [R34.64], R8 ;  /* 0x0000000822007985 */ /* 0x0003e4000c101d04 */
.L_x_2656:
[----:B------:R-:W-:Y:S05]  /*2b410*/  BSYNC B0 ;  /* 0x0000000000007941 */ /* 0x000fea0003800000 */
.L_x_2655:
        /* <DEDUP_REMOVED lines=9> */
[----:B------:R-:W-:-:S02]  /*2b4b0*/  LEA.HI R6, R6, R43, RZ, 0x3 ;  /* 0x0000002b06067211 */ /* 0x000fc400078f18ff */
[----:B------:R-:W-:Y:S01]  /*2b4c0*/  LOP3.LUT R2, R9, 0x1c0, RZ, 0xc0, !PT ;  /* 0x000001c009027812 */ /* 0x000fe200078ec0ff */
[----:B------:R-:W-:Y:S01]  /*2b4d0*/  IMAD.SHL.U32 R9, R3, 0x80, RZ ;  /* 0x0000008003097824 */ /* 0x000fe200078e00ff */
[----:B------:R-:W-:Y:S01]  /*2b4e0*/  LEA.HI R3, R0, R8, RZ, 0x1d ;  /* 0x0000000800037211 */ /* 0x000fe200078fe8ff */
[----:B------:R-:W-:Y:S01]  /*2b4f0*/  IMAD.SHL.U32 R10, R6, 0x40, RZ ;  /* 0x00000040060a7824 */ /* 0x000fe200078e00ff */
[----:B------:R-:W-:Y:S02]  /*2b500*/  LOP3.LUT R8, R2, 0x38, R4, 0xf8, !PT ;  /* 0x0000003802087812 */ /* 0x000fe400078ef804 */
[----:B------:R-:W-:Y:S02]  /*2b510*/  SHF.R.U32.HI R13, RZ, 0x3, R2 ;  /* 0x00000003ff0d7819 */ /* 0x000fe40000011602 */
[----:B------:R-:W-:Y:S02]  /*2b520*/  SHF.R.S32.HI R6, RZ, 0x1f, R3 ;  /* 0x0000001fff067819 */ /* 0x000fe40000011403 */
[----:B------:R-:W-:-:S02]  /*2b530*/  LOP3.LUT R11, R9, 0xffffe000, RZ, 0xc0, !PT ;  /* 0xffffe000090b7812 */ /* 0x000fc400078ec0ff */
[----:B------:R-:W-:Y:S01]  /*2b540*/  LOP3.LUT R9, R8, R13, RZ, 0x3c, !PT ;  /* 0x0000000d08097212 */ /* 0x000fe200078e3cff */
[----:B------:R-:W-:Y:S01]  /*2b550*/  IMAD.SHL.U32 R8, R3, 0x8, RZ ;  /* 0x0000000803087824 */ /* 0x000fe200078e00ff */
[----:B------:R-:W-:Y:S02]  /*2b560*/  LEA.HI R3, R6, R3, RZ, 0x3 ;  /* 0x0000000306037211 */ /* 0x000fe400078f18ff */
[----:B------:R-:W-:Y:S02]  /*2b570*/  LOP3.LUT R4, R10, 0xfffffe00, RZ, 0xc0, !PT ;  /* 0xfffffe000a047812 */ /* 0x000fe400078ec0ff */
[----:B------:R-:W-:Y:S01]  /*2b580*/  LOP3.LUT R6, R2, 0x38, R8, 0xf8, !PT ;  /* 0x0000003802067812 */ /* 0x000fe200078ef808 */
[----:B------:R-:W-:Y:S01]  /*2b590*/  IMAD.SHL.U32 R2, R3, 0x400, RZ ;  /* 0x0000040003027824 */ /* 0x000fe200078e00ff */
[----:B------:R-:W-:Y:S02]  /*2b5a0*/  IADD3 R9, R9, R11, R4 ;  /* 0x0000000b09097210 */ /* 0x000fe40007ffe004 */
[----:B------:R-:W-:-:S02]  /*2b5b0*/  LOP3.LUT R3, R6, R13, RZ, 0x3c, !PT ;  /* 0x0000000d06037212 */ /* 0x000fc400078e3cff */
        /* <DEDUP_REMOVED lines=96> */
.L_x_2654:
[----:B------:R-:W-:Y:S05]  /*2bbc0*/  BSYNC B1 ;  /* 0x0000000000017941 */ /* 0x000fea0003800000 */
.L_x_2653:
[----:B------:R-:W-:Y:S01]  /*2bbd0*/  IADD3 R4, R78, 0x60, RZ ;  /* 0x000000604e047810 */ /* 0x000fe20007ffe0ff */
[----:B-1----:R-:W-:Y:S02]  /*2bbe0*/  IMAD.MOV.U32 R2, RZ, RZ, R130 ;  /* 0x000000ffff027224 */ /* 0x002fe400078e0082 */
[----:B------:R-:W-:Y:S01]  /*2bbf0*/  IMAD.MOV.U32 R3, RZ, RZ, 0x0 ;  /* 0x00000000ff037424 */ /* 0x000fe200078e00ff */
[----:B------:R-:W-:-:S13]  /*2bc00*/  ISETP.GE.AND P0, PT, R4, R77, PT ;  /* 0x0000004d0400720c */ /* 0x000fda0003f06270 */
[----:B------:R-:W-:Y:S05]  /*2bc10*/  @P0 RET.REL.NODEC R2 `(_ZN7cutlass13device_kernelIN5flash19enable_sm80_to_sm89INS1_16FlashAttnFwdSm80INS1_25CollectiveMainloopFwdSm80ILi8ELi1ELb0EN4cute5tupleIJNS5_1CILi128EEENS7_ILi48EEENS7_ILi256EEEEEELi256ENS_10bfloat16_tEfNS_4arch4Sm80ELb0ELb1ELb1ELb1ELb1ELb1ELb1ELb1EEENS1_21CollectiveEpilogueFwdINS6_IJS8_SA_S9_EEENS6_IJNS7_ILi1EEESI_SI_EEESC_SE_Li256ELb1ELb1ELb1ELb0EEENS1_36VarlenDynamicPersistentTileSchedulerILi128ELi48ELi256ELi256ELb1ELb1ELb0ELb1ELb0ELb1EEEEEEEEEvNT_6ParamsE) ;  /* 0xfffd43e002000950 */ /* 0x000fea0003c3ffff */
[----:B------:R-:W-:Y:S01]  /*2bc20*/  ISETP.GE.AND P0, PT, R42, R0, PT ;  /* 0x000000002a00720c */ /* 0x000fe20003f06270 */
[----:B------:R-:W-:-:S12]  /*2bc30*/  BSSY B0, `(.L_x_2657) ;  /* 0x0000072000007945 */ /* 0x000fd80003800000 */
[----:B------:R-:W-:Y:S05]  /*2bc40*/  @P0 BRA `(.L_x_2658) ;  /* 0x0000070000000947 */ /* 0x000fea0003800000 */
[----:B------:R-:W-:Y:S01]  /*2bc50*/  SHF.R.S32.HI R3, RZ, 0x1f, R4 ;  /* 0x0000001fff037819 */ /* 0x000fe20000011404 */
        /* <DEDUP_REMOVED lines=23> */
[----:B------:R-:W-:Y:S02]  /*2bdd0*/  SHF.R.U32.HI R15, RZ, 0x10, R85 ;  /* 0x00000010ff0f7819 */ /* 0x000fe40000011655 */
[----:B------:R-:W-:Y:S02]  /*2bde0*/  PRMT R25, R79, 0x5432, R14 ;  /* 0x000054324f197816 */ /* 0x000fe4000000000e */
[----:B------:R-:W-:Y:S02]  /*2bdf0*/  SHF.R.U64 R6, R62, 0x10, R63 ;  /* 0x000000103e067819 */ /* 0x000fe4000000123f */
[----:B------:R-:W-:Y:S01]  /*2be00*/  PRMT R32, R119, 0x5432, R2 ;  /* 0x0000543277207816 */ /* 0x000fe20000000002 */
[----:B------:R-:W-:Y:S01]  /*2be10*/  IMAD.U32 R33, R25, 0x10000, RZ ;  /* 0x0001000019217824 */ /* 0x000fe200078e00ff */
[----:B------:R-:W-:-:S02]  /*2be20*/  PRMT R24, R79, 0x5410, R15 ;  /* 0x000054104f187816 */ /* 0x000fc4000000000f */
[----:B------:R-:W-:Y:S02]  /*2be30*/  SHF.R.U32.HI R3, RZ, 0x10, R61 ;  /* 0x00000010ff037819 */ /* 0x000fe4000001163d */
[C---:B------:R-:W-:Y:S02]  /*2be40*/  PRMT R27, R120.reuse, 0x5432, R6 ;  /* 0x00005432781b7816 */ /* 0x040fe40000000006 */
[----:B------:R-:W-:Y:S02]  /*2be50*/  SHF.R.U32.HI R13, RZ, 0x10, R63 ;  /* 0x00000010ff0d7819 */ /* 0x000fe4000001163f */
[----:B------:R-:W-:Y:S02]  /*2be60*/  PRMT R28, R119, 0x5410, R3 ;  /* 0x00005410771c7816 */ /* 0x000fe40000000003 */
[----:B------:R-:W-:Y:S02]  /*2be70*/  LOP3.LUT R25, R25, 0xffff0000, RZ, 0xc0, !PT ;  /* 0xffff000019197812 */ /* 0x000fe400078ec0ff */
[----:B------:R-:W-:-:S02]  /*2be80*/  PRMT R26, R120, 0x5410, R13 ;  /* 0x00005410781a7816 */ /* 0x000fc4000000000d */
[--C-:B------:R-:W-:Y:S02]  /*2be90*/  SHF.R.U64 R23, R86, 0x10, R87.reuse ;  /* 0x0000001056177819 */ /* 0x100fe40000001257 */
[----:B------:R-:W-:Y:S02]  /*2bea0*/  SHF.R.U32.HI R22, RZ, 0x10, R87 ;  /* 0x00000010ff167819 */ /* 0x000fe40000011657 */
[----:B------:R-:W-:Y:S02]  /*2beb0*/  LOP3.LUT R40, R24, 0xffff0000, RZ, 0xc0, !PT ;  /* 0xffff000018287812 */ /* 0x000fe400078ec0ff */
[C---:B------:R-:W-:Y:S02]  /*2bec0*/  PRMT R23, R118.reuse, 0x5432, R23 ;  /* 0x0000543276177816 */ /* 0x040fe40000000017 */
        /* <DEDUP_REMOVED lines=14> */
[----:B------:R-:W-:Y:S01]  /*2bfb0*/  LOP3.LUT R2, R11, 0xffff0000, RZ, 0xc0, !PT ;  /* 0xffff00000b027812 */ /* 0x000fe200078ec0ff */
[----:B------:R-:W-:-:S02]  /*2bfc0*/  FMUL.FTZ R10, R15, R33 ;  /* 0x000000210f0a7220 */ /* 0x000fc40000410000 */
[----:B------:R-:W-:Y:S02]  /*2bfd0*/  IMAD.U32 R3, R11, 0x10000, RZ ;  /* 0x000100000b037824 */ /* 0x000fe400078e00ff */
[-C--:B------:R-:W-:Y:S02]  /*2bfe0*/  FMUL.FTZ R11, R15, R19.reuse ;  /* 0x000000130f0b7220 */ /* 0x080fe40000410000 */
[----:B------:R-:W-:Y:S01]  /*2bff0*/  FFMA.FTZ R41, R31, R19, -R10 ;  /* 0x000000131f297223 */ /* 0x000fe2000001080a */
[----:B------:R-:W-:Y:S01]  /*2c000*/  LOP3.LUT R19, R32, 0xffff0000, RZ, 0xc0, !PT ;  /* 0xffff000020137812 */ /* 0x000fe200078ec0ff */
[C---:B------:R-:W-:Y:S01]  /*2c010*/  IMAD.U32 R13, R9.reuse, 0x10000, RZ ;  /* 0x00010000090d7824 */ /* 0x040fe200078e00ff */
[----:B------:R-:W-:Y:S01]  /*2c020*/  LOP3.LUT R9, R9, 0xffff0000, RZ, 0xc0, !PT ;  /* 0xffff000009097812 */ /* 0x000fe200078ec0ff */
[----:B------:R-:W-:Y:S02]  /*2c030*/  IMAD.U32 R32, R24, 0x10000, RZ ;  /* 0x0001000018207824 */ /* 0x000fe400078e00ff */
[----:B------:R-:W-:-:S02]  /*2c040*/  FMUL.FTZ R10, R14, R25 ;  /* 0x000000190e0a7220 */ /* 0x000fc40000410000 */
[----:B------:R-:W-:Y:S02]  /*2c050*/  IMAD.U32 R15, R28, 0x10000, RZ ;  /* 0x000100001c0f7824 */ /* 0x000fe400078e00ff */
[----:B------:R-:W-:Y:S02]  /*2c060*/  FFMA.FTZ R33, R31, R33, R11 ;  /* 0x000000211f217223 */ /* 0x000fe4000001000b */
[-C--:B------:R-:W-:Y:S02]  /*2c070*/  FMUL.FTZ R14, R14, R19.reuse ;  /* 0x000000130e0e7220 */ /* 0x080fe40000410000 */
[----:B------:R-:W-:Y:S02]  /*2c080*/  FFMA.FTZ R31, R30, R19, -R10 ;  /* 0x000000131e1f7223 */ /* 0x000fe4000001080a */
[C---:B------:R-:W-:Y:S02]  /*2c090*/  FMUL.FTZ R11, R13.reuse, R32 ;  /* 0x000000200d0b7220 */ /* 0x040fe40000410000 */
[----:B------:R-:W-:-:S02]  /*2c0a0*/  FMUL.FTZ R10, R13, R15 ;  /* 0x0000000f0d0a7220 */ /* 0x000fc40000410000 */
[----:B------:R-:W-:Y:S02]  /*2c0b0*/  FFMA.FTZ R30, R30, R25, R14 ;  /* 0x000000191e1e7223 */ /* 0x000fe4000001000e */
[C---:B------:R-:W-:Y:S01]  /*2c0c0*/  FFMA.FTZ R25, R29.reuse, R15, -R11 ;  /* 0x0000000f1d197223 */ /* 0x040fe2000001080b */
[----:B------:R-:W-:Y:S01]  /*2c0d0*/  LOP3.LUT R11, R28, 0xffff0000, RZ, 0xc0, !PT ;  /* 0xffff00001c0b7812 */ /* 0x000fe200078ec0ff */
[----:B------:R-:W-:Y:S02]  /*2c0e0*/  FFMA.FTZ R24, R29, R32, R10 ;  /* 0x000000201d187223 */ /* 0x000fe4000001000a */
[----:B------:R-:W-:Y:S02]  /*2c0f0*/  FMUL.FTZ R10, R9, R40 ;  /* 0x00000028090a7220 */ /* 0x000fe40000410000 */
[----:B------:R-:W-:Y:S02]  /*2c100*/  IMAD.U32 R15, R27, 0x10000, RZ ;  /* 0x000100001b0f7824 */ /* 0x000fe400078e00ff */
[C---:B------:R-:W-:Y:S01]  /*2c110*/  IMAD.U32 R13, R23.reuse, 0x10000, RZ ;  /* 0x00010000170d7824 */ /* 0x040fe200078e00ff */
[----:B------:R-:W-:Y:S01]  /*2c120*/  LOP3.LUT R23, R23, 0xffff0000, RZ, 0xc0, !PT ;  /* 0xffff000017177812 */ /* 0x000fe200078ec0ff */
[C---:B------:R-:W-:Y:S01]  /*2c130*/  IMAD.U32 R28, R22.reuse, 0x10000, RZ ;  /* 0x00010000161c7824 */ /* 0x040fe200078e00ff */
[----:B------:R-:W-:Y:S01]  /*2c140*/  LOP3.LUT R22, R22, 0xffff0000, RZ, 0xc0, !PT ;  /* 0xffff000016167812 */ /* 0x000fe200078ec0ff */
[----:B------:R-:W-:-:S02]  /*2c150*/  FMUL.FTZ R9, R9, R11 ;  /* 0x0000000b09097220 */ /* 0x000fc40000410000 */
[----:B------:R-:W-:Y:S02]  /*2c160*/  FFMA.FTZ R19, R21, R11, -R10 ;  /* 0x0000000b15137223 */ /* 0x000fe4000001080a */
[----:B------:R-:W-:Y:S02]  /*2c170*/  IMAD.U32 R14, R26, 0x10000, RZ ;  /* 0x000100001a0e7824 */ /* 0x000fe400078e00ff */
[C---:B------:R-:W-:Y:S02]  /*2c180*/  FMUL.FTZ R11, R8.reuse, R13 ;  /* 0x0000000d080b7220 */ /* 0x040fe40000410000 */
[----:B------:R-:W-:Y:S02]  /*2c190*/  FMUL.FTZ R10, R8, R15 ;  /* 0x0000000f080a7220 */ /* 0x000fe40000410000 */
[----:B------:R-:W-:Y:S02]  /*2c1a0*/  FMUL.FTZ R8, R3, R28 ;  /* 0x0000001c03087220 */ /* 0x000fe40000410000 */
[----:B------:R-:W-:Y:S01]  /*2c1b0*/  FFMA.FTZ R9, R21, R40, R9 ;  /* 0x0000002815097223 */ /* 0x000fe20000010009 */
[----:B------:R-:W-:Y:S01]  /*2c1c0*/  LOP3.LUT R21, R27, 0xffff0000, RZ, 0xc0, !PT ;  /* 0xffff00001b157812 */ /* 0x000fe200078ec0ff */
[----:B------:R-:W-:-:S02]  /*2c1d0*/  FMUL.FTZ R3, R3, R14 ;  /* 0x0000000e03037220 */ /* 0x000fc40000410000 */
[C---:B------:R-:W-:Y:S01]  /*2c1e0*/  FFMA.FTZ R15, R20.reuse, R15, -R11 ;  /* 0x0000000f140f7223 */ /* 0x040fe2000001080b */
[----:B------:R-:W-:Y:S01]  /*2c1f0*/  F2FP.BF16.PACK_AB R9, R9, R24 ;  /* 0x000000180909723e */ /* 0x000fe200000010ff */
[----:B------:R-:W-:Y:S01]  /*2c200*/  FFMA.FTZ R10, R20, R13, R10 ;  /* 0x0000000d140a7223 */ /* 0x000fe2000001000a */
[----:B------:R-:W-:Y:S01]  /*2c210*/  LOP3.LUT R20, R26, 0xffff0000, RZ, 0xc0, !PT ;  /* 0xffff00001a147812 */ /* 0x000fe200078ec0ff */
[----:B------:R-:W-:Y:S02]  /*2c220*/  FFMA.FTZ R13, R16, R28, R3 ;  /* 0x0000001c100d7223 */ /* 0x000fe40000010003 */
[----:B------:R-:W-:Y:S02]  /*2c230*/  FMUL.FTZ R3, R6, R23 ;  /* 0x0000001706037220 */ /* 0x000fe40000410000 */
[----:B------:R-:W-:Y:S01]  /*2c240*/  FFMA.FTZ R14, R16, R14, -R8 ;  /* 0x0000000e100e7223 */ /* 0x000fe20000010808 */
[----:B------:R-:W-:Y:S01]  /*2c250*/  F2FP.BF16.PACK_AB R16, R31, R41 ;  /* 0x000000291f10723e */ /* 0x000fe200000010ff */
[----:B------:R-:W-:-:S02]  /*2c260*/  FMUL.FTZ R6, R6, R21 ;  /* 0x0000001506067220 */ /* 0x000fc40000410000 */
[C---:B------:R-:W-:Y:S02]  /*2c270*/  FMUL.FTZ R11, R2.reuse, R22 ;  /* 0x00000016020b7220 */ /* 0x040fe40000410000 */
[-C--:B------:R-:W-:Y:S02]  /*2c280*/  FMUL.FTZ R8, R2, R20.reuse ;  /* 0x0000001402087220 */ /* 0x080fe40000410000 */
        /* <DEDUP_REMOVED lines=12> */
.L_x_2658:
[----:B------:R-:W-:Y:S05]  /*2c350*/  BSYNC B0 ;  /* 0x0000000000007941 */ /* 0x000fea0003800000 */
.L_x_2657:
[----:B------:R-:W-:Y:S01]  /*2c360*/  IADD3 R6, R42, 0x40, RZ ;  /* 0x000000402a067810 */ /* 0x000fe20007ffe0ff */
[----:B------:R-:W-:Y:S02]  /*2c370*/  IMAD.MOV.U32 R2, RZ, RZ, R130 ;  /* 0x000000ffff027224 */ /* 0x000fe400078e0082 */
[----:B------:R-:W-:Y:S01]  /*2c380*/  IMAD.MOV.U32 R3, RZ, RZ, 0x0 ;  /* 0x00000000ff037424 */ /* 0x000fe200078e00ff */
[----:B------:R-:W-:-:S13]  /*2c390*/  ISETP.GE.AND P0, PT, R6, R0, PT ;  /* 0x000000000600720c */ /* 0x000fda0003f06270 */
[----:B------:R-:W-:Y:S05]  /*2c3a0*/  @P0 RET.REL.NODEC R2 `(_ZN7cutlass13device_kernelIN5flash19enable_sm80_to_sm89INS1_16FlashAttnFwdSm80INS1_25CollectiveMainloopFwdSm80ILi8ELi1ELb0EN4cute5tupleIJNS5_1CILi128EEENS7_ILi48EEENS7_ILi256EEEEEELi256ENS_10bfloat16_tEfNS_4arch4Sm80ELb0ELb1ELb1ELb1ELb1ELb1ELb1ELb1EEENS1_21CollectiveEpilogueFwdINS6_IJS8_SA_S9_EEENS6_IJNS7_ILi1EEESI_SI_EEESC_SE_Li256ELb1ELb1ELb1ELb0EEENS1_36VarlenDynamicPersistentTileSchedulerILi128ELi48ELi256ELi256ELb1ELb1ELb0ELb1ELb0ELb1EEEEEEEEEvNT_6ParamsE) ;  /* 0xfffd3c5002000950 */ /* 0x000fea0003c3ffff */
[----:B------:R-:W-:Y:S01]  /*2c3b0*/  SHF.R.S32.HI R2, RZ, 0x1f, R6 ;  /* 0x0000001fff027819 */ /* 0x000fe20000011406 */
[----:B-1----:R-:W-:Y:S01]  /*2c3c0*/  IMAD.SHL.U32 R9, R4, 0x40, RZ ;  /* 0x0000004004097824 */ /* 0x002fe200078e00ff */
[----:B------:R-:W-:Y:S02]  /*2c3d0*/  SHF.R.S32.HI R10, RZ, 0x1f, R4 ;  /* 0x0000001fff0a7819 */ /* 0x000fe40000011404 */
[CC--:B------:R-:W-:Y:S02]  /*2c3e0*/  LEA.HI R3, R2.reuse, R6.reuse, RZ, 0x3 ;  /* 0x0000000602037211 */ /* 0x0c0fe400078f18ff */
[----:B------:R-:W-:Y:S02]  /*2c3f0*/  LEA.HI R6, R2, R6, RZ, 0x6 ;  /* 0x0000000602067211 */ /* 0x000fe400078f30ff */
[----:B------:R-:W-:Y:S02]  /*2c400*/  SHF.R.S32.HI R8, RZ, 0x3, R3 ;  /* 0x00000003ff087819 */ /* 0x000fe40000011403 */
[----:B------:R-:W-:-:S02]  /*2c410*/  LOP3.LUT R2, R9, 0x1c0, RZ, 0xc0, !PT ;  /* 0x000001c009027812 */ /* 0x000fc400078ec0ff */
[----:B------:R-:W-:Y:S01]  /*2c420*/  LEA.HI R9, R10, R4, RZ, 0x3 ;  /* 0x000000040a097211 */ /* 0x000fe200078f18ff */
[----:B------:R-:W-:Y:S01]  /*2c430*/  IMAD.SHL.U32 R4, R6, 0x80, RZ ;  /* 0x0000008006047824 */ /* 0x000fe200078e00ff */
[----:B------:R-:W-:Y:S02]  /*2c440*/  LEA.HI R0, R0, R8, RZ, 0x1d ;  /* 0x0000000800007211 */ /* 0x000fe400078fe8ff */
[----:B------:R-:W-:Y:S01]  /*2c450*/  LOP3.LUT R6, R2, 0x38, R3, 0xf8, !PT ;  /* 0x0000003802067812 */ /* 0x000fe200078ef803 */
[----:B------:R-:W-:Y:S01]  /*2c460*/  IMAD.SHL.U32 R3, R9, 0x40, RZ ;  /* 0x0000004009037824 */ /* 0x000fe200078e00ff */
[----:B------:R-:W-:Y:S02]  /*2c470*/  SHF.R.S32.HI R8, RZ, 0x1f, R0 ;  /* 0x0000001fff087819 */ /* 0x000fe40000011400 */
[----:B------:R-:W-:Y:S01]  /*2c480*/  LOP3.LUT R9, R4, 0xffffe000, RZ, 0xc0, !PT ;  /* 0xffffe00004097812 */ /* 0x000fe200078ec0ff */
[----:B------:R-:W-:Y:S01]  /*2c490*/  IMAD.SHL.U32 R4, R0, 0x8, RZ ;  /* 0x0000000800047824 */ /* 0x000fe200078e00ff */
[----:B------:R-:W-:-:S02]  /*2c4a0*/  LEA.HI R0, R8, R0, RZ, 0x3 ;  /* 0x0000000008007211 */ /* 0x000fc400078f18ff */
[----:B------:R-:W-:Y:S02]  /*2c4b0*/  SHF.R.U32.HI R10, RZ, 0x3, R2 ;  /* 0x00000003ff0a7819 */ /* 0x000fe40000011602 */
[----:B------:R-:W-:Y:S01]  /*2c4c0*/  LOP3.LUT R2, R2, 0x38, R4, 0xf8, !PT ;  /* 0x0000003802027812 */ /* 0x000fe200078ef804 */
[----:B------:R-:W-:Y:S01]  /*2c4d0*/  IMAD.SHL.U32 R0, R0, 0x400, RZ ;  /* 0x0000040000007824 */ /* 0x000fe200078e00ff */
[----:B------:R-:W-:Y:S02]  /*2c4e0*/  LOP3.LUT R3, R3, 0xfffffe00, RZ, 0xc0, !PT ;  /* 0xfffffe0003037812 */ /* 0x000fe400078ec0ff */
[-C--:B------:R-:W-:Y:S02]  /*2c4f0*/  LOP3.LUT R6, R6, R10.reuse, RZ, 0x3c, !PT ;  /* 0x0000000a06067212 */ /* 0x080fe400078e3cff */
[----:B------:R-:W-:Y:S02]  /*2c500*/  LOP3.LUT R2, R2, R10, RZ, 0x3c, !PT ;  /* 0x0000000a02027212 */ /* 0x000fe400078e3cff */
[----:B------:R-:W-:-:S02]  /*2c510*/  LOP3.LUT R0, R0, 0xffffe000, RZ, 0xc0, !PT ;  /* 0xffffe00000007812 */ /* 0x000fc400078ec0ff */
        /* <DEDUP_REMOVED lines=8> */
[----:B------:R-:W-:-:S02]  /*2c5a0*/  PRMT R23, R121, 0x5432, R6 ;  /* 0x0000543279177816 */ /* 0x000fc40000000006 */
[----:B------:R-:W-:Y:S02]  /*2c5b0*/  PRMT R30, R123, 0x5432, R0 ;  /* 0x000054327b1e7816 */ /* 0x000fe40000000000 */
[----:B------:R-:W-:Y:S01]  /*2c5c0*/  SHF.R.U32.HI R4, RZ, 0x10, R95 ;  /* 0x00000010ff047819 */ /* 0x000fe2000001165f */
[----:B------:R-:W-:Y:S01]  /*2c5d0*/  IMAD.U32 R31, R23, 0x10000, RZ ;  /* 0x00010000171f7824 */ /* 0x000fe200078e00ff */
[----:B------:R-:W-:Y:S02]  /*2c5e0*/  SHF.R.U32.HI R22, RZ, 0x10, R89 ;  /* 0x00000010ff167819 */ /* 0x000fe40000011659 */
[----:B------:R-:W-:Y:S02]  /*2c5f0*/  SHF.R.U32.HI R2, RZ, 0x10, R93 ;  /* 0x00000010ff027819 */ /* 0x000fe4000001165d */
[----:B----4-:R-:W-:Y:S02]  /*2c600*/  PRMT R24, R124, 0x5410, R4 ;  /* 0x000054107c187816 */ /* 0x010fe40000000004 */
[----:B------:R-:W-:-:S02]  /*2c610*/  SHF.R.U64 R3, R94, 0x10, R95 ;  /* 0x000000105e037819 */ /* 0x000fc4000000125f */
[----:B------:R-:W-:Y:S02]  /*2c620*/  PRMT R22, R121, 0x5410, R22 ;  /* 0x0000541079167816 */ /* 0x000fe40000000016 */
[----:B------:R-:W-:Y:S02]  /*2c630*/  PRMT R29, R123, 0x5410, R2 ;  /* 0x000054107b1d7816 */ /* 0x000fe40000000002 */
[----:B------:R-:W-:Y:S02]  /*2c640*/  LOP3.LUT R23, R23, 0xffff0000, RZ, 0xc0, !PT ;  /* 0xffff000017177812 */ /* 0x000fe400078ec0ff */
[----:B------:R-:W-:Y:S02]  /*2c650*/  PRMT R25, R124, 0x5432, R3 ;  /* 0x000054327c197816 */ /* 0x000fe40000000003 */
[--C-:B------:R-:W-:Y:S02]  /*2c660*/  SHF.R.U64 R21, R90, 0x10, R91.reuse ;  /* 0x000000105a157819 */ /* 0x100fe4000000125b */
[----:B------:R-:W-:-:S02]  /*2c670*/  SHF.R.U32.HI R20, RZ, 0x10, R91 ;  /* 0x00000010ff147819 */ /* 0x000fc4000001165b */
[----:B------:R-:W-:Y:S02]  /*2c680*/  LOP3.LUT R36, R22, 0xffff0000, RZ, 0xc0, !PT ;  /* 0xffff000016247812 */ /* 0x000fe400078ec0ff */
[C---:B------:R-:W-:Y:S02]  /*2c690*/  PRMT R21, R122.reuse, 0x5432, R21 ;  /* 0x000054327a157816 */ /* 0x040fe40000000015 */
[----:B------:R-:W-:Y:S01]  /*2c6a0*/  PRMT R20, R122, 0x5410, R20 ;  /* 0x000054107a147816 */ /* 0x000fe20000000014 */
[C---:B--2---:R-:W-:Y:S01]  /*2c6b0*/  IMAD.U32 R28, R16.reuse, 0x10000, RZ ;  /* 0x00010000101c7824 */ /* 0x044fe200078e00ff */
[----:B------:R-:W-:Y:S01]  /*2c6c0*/  LOP3.LUT R27, R16, 0xffff0000, RZ, 0xc0, !PT ;  /* 0xffff0000101b7812 */ /* 0x000fe200078ec0ff */
[C---:B------:R-:W-:Y:S01]  /*2c6d0*/  IMAD.U32 R16, R18.reuse, 0x10000, RZ ;  /* 0x0001000012107824 */ /* 0x040fe200078e00ff */
[----:B------:R-:W-:Y:S01]  /*2c6e0*/  LOP3.LUT R15, R18, 0xffff0000, RZ, 0xc0, !PT ;  /* 0xffff0000120f7812 */ /* 0x000fe200078ec0ff */
[C---:B---3--:R-:W-:Y:S01]  /*2c6f0*/  IMAD.U32 R13, R8.reuse, 0x10000, RZ ;  /* 0x00010000080d7824 */ /* 0x048fe200078e00ff */
[C---:B------:R-:W-:Y:S01]  /*2c700*/  LOP3.LUT R18, R19.reuse, 0xffff0000, RZ, 0xc0, !PT ;  /* 0xffff000013127812 */ /* 0x040fe200078ec0ff */
[----:B------:R-:W-:Y:S01]  /*2c710*/  IMAD.U32 R14, R19, 0x10000, RZ ;  /* 0x00010000130e7824 */ /* 0x000fe200078e00ff */
[----:B------:R-:W-:Y:S01]  /*2c720*/  LOP3.LUT R6, R8, 0xffff0000, RZ, 0xc0, !PT ;  /* 0xffff000008067812 */ /* 0x000fe200078ec0ff */
[C---:B------:R-:W-:Y:S01]  /*2c730*/  IMAD.U32 R19, R30.reuse, 0x10000, RZ ;  /* 0x000100001e137824 */ /* 0x040fe200078e00ff */
[C---:B------:R-:W-:Y:S01]  /*2c740*/  LOP3.LUT R8, R9.reuse, 0xffff0000, RZ, 0xc0, !PT ;  /* 0xffff000009087812 */ /* 0x040fe200078ec0ff */
[----:B------:R-:W-:Y:S01]  /*2c750*/  IMAD.U32 R4, R9, 0x10000, RZ ;  /* 0x0001000009047824 */ /* 0x000fe200078e00ff */
[----:B------:R-:W-:Y:S01]  /*2c760*/  LOP3.LUT R30, R30, 0xffff0000, RZ, 0xc0, !PT ;  /* 0xffff00001e1e7812 */ /* 0x000fe200078ec0ff */
[C---:B------:R-:W-:Y:S01]  /*2c770*/  FMUL.FTZ R9, R13.reuse, R31 ;  /* 0x0000001f0d097220 */ /* 0x040fe20000410000 */
[----:B------:R-:W-:Y:S01]  /*2c780*/  LOP3.LUT R2, R10, 0xffff0000, RZ, 0xc0, !PT ;  /* 0xffff00000a027812 */ /* 0x000fe200078ec0ff */
[----:B------:R-:W-:-:S02]  /*2c790*/  FMUL.FTZ R13, R13, R19 ;  /* 0x000000130d0d7220 */ /* 0x000fc40000410000 */
[----:B------:R-:W-:Y:S02]  /*2c7a0*/  FFMA.FTZ R37, R28, R19, -R9 ;  /* 0x000000131c257223 */ /* 0x000fe40000010809 */
[----:B------:R-:W-:Y:S01]  /*2c7b0*/  IMAD.U32 R3, R10, 0x10000, RZ ;  /* 0x000100000a037824 */ /* 0x000fe200078e00ff */
[C---:B------:R-:W-:Y:S01]  /*2c7c0*/  LOP3.LUT R10, R11.reuse, 0xffff0000, RZ, 0xc0, !PT ;  /* 0xffff00000b0a7812 */ /* 0x040fe200078ec0ff */
[----:B------:R-:W-:Y:S02]  /*2c7d0*/  IMAD.U32 R19, R22, 0x10000, RZ ;  /* 0x0001000016137824 */ /* 0x000fe400078e00ff */
[----:B------:R-:W-:Y:S02]  /*2c7e0*/  IMAD.U32 R0, R11, 0x10000, RZ ;  /* 0x000100000b007824 */ /* 0x000fe400078e00ff */
[----:B------:R-:W-:Y:S02]  /*2c7f0*/  FFMA.FTZ R31, R28, R31, R13 ;  /* 0x0000001f1c1f7223 */ /* 0x000fe4000001000d */
[----:B------:R-:W-:-:S02]  /*2c800*/  FMUL.FTZ R11, R6, R23 ;  /* 0x00000017060b7220 */ /* 0x000fc40000410000 */
[----:B------:R-:W-:Y:S02]  /*2c810*/  IMAD.U32 R13, R29, 0x10000, RZ ;  /* 0x000100001d0d7824 */ /* 0x000fe400078e00ff */
[-C--:B------:R-:W-:Y:S02]  /*2c820*/  FMUL.FTZ R9, R6, R30.reuse ;  /* 0x0000001e06097220 */ /* 0x080fe40000410000 */
[C---:B------:R-:W-:Y:S01]  /*2c830*/  IMAD.U32 R26, R17.reuse, 0x10000, RZ ;  /* 0x00010000111a7824 */ /* 0x040fe200078e00ff */
[----:B------:R-:W-:Y:S01]  /*2c840*/  LOP3.LUT R17, R17, 0xffff0000, RZ, 0xc0, !PT ;  /* 0xffff000011117812 */ /* 0x000fe200078ec0ff */
[C---:B------:R-:W-:Y:S02]  /*2c850*/  FMUL.FTZ R6, R4.reuse, R19 ;  /* 0x0000001304067220 */ /* 0x040fe40000410000 */
[----:B------:R-:W-:Y:S02]  /*2c860*/  FFMA.FTZ R30, R27, R30, -R11 ;  /* 0x0000001e1b1e7223 */ /* 0x000fe4000001080b */
[----:B------:R-:W-:-:S02]  /*2c870*/  FMUL.FTZ R4, R4, R13 ;  /* 0x0000000d04047220 */ /* 0x000fc40000410000 */
[----:B------:R-:W-:Y:S02]  /*2c880*/  FFMA.FTZ R27, R27, R23, R9 ;  /* 0x000000171b1b7223 */ /* 0x000fe40000010009 */
[C---:B------:R-:W-:Y:S01]  /*2c890*/  FFMA.FTZ R23, R26.reuse, R13, -R6 ;  /* 0x0000000d1a177223 */ /* 0x040fe20000010806 */
[----:B------:R-:W-:Y:S01]  /*2c8a0*/  LOP3.LUT R13, R29, 0xffff0000, RZ, 0xc0, !PT ;  /* 0xffff00001d0d7812 */ /* 0x000fe200078ec0ff */
[----:B------:R-:W-:Y:S02]  /*2c8b0*/  FFMA.FTZ R26, R26, R19, R4 ;  /* 0x000000131a1a7223 */ /* 0x000fe40000010004 */
[----:B------:R-:W-:Y:S02]  /*2c8c0*/  FMUL.FTZ R4, R8, R36 ;  /* 0x0000002408047220 */ /* 0x000fe40000410000 */
[C---:B------:R-:W-:Y:S01]  /*2c8d0*/  IMAD.U32 R19, R25.reuse, 0x10000, RZ ;  /* 0x0001000019137824 */ /* 0x040fe200078e00ff */
[----:B------:R-:W-:Y:S01]  /*2c8e0*/  LOP3.LUT R25, R25, 0xffff0000, RZ, 0xc0, !PT ;  /* 0xffff000019197812 */ /* 0x000fe200078ec0ff */
[C---:B------:R-:W-:Y:S01]  /*2c8f0*/  IMAD.U32 R22, R21.reuse, 0x10000, RZ ;  /* 0x0001000015167824 */ /* 0x040fe200078e00ff */
[----:B------:R-:W-:Y:S01]  /*2c900*/  LOP3.LUT R21, R21, 0xffff0000, RZ, 0xc0, !PT ;  /* 0xffff000015157812 */ /* 0x000fe200078ec0ff */
[C---:B------:R-:W-:Y:S01]  /*2c910*/  IMAD.U32 R28, R20.reuse, 0x10000, RZ ;  /* 0x00010000141c7824 */ /* 0x040fe200078e00ff */
[----:B------:R-:W-:Y:S01]  /*2c920*/  LOP3.LUT R20, R20, 0xffff0000, RZ, 0xc0, !PT ;  /* 0xffff000014147812 */ /* 0x000fe200078ec0ff */
[----:B------:R-:W-:-:S02]  /*2c930*/  FMUL.FTZ R8, R8, R13 ;  /* 0x0000000d08087220 */ /* 0x000fc40000410000 */
[C---:B------:R-:W-:Y:S01]  /*2c940*/  IMAD.U32 R11, R24.reuse, 0x10000, RZ ;  /* 0x00010000180b7824 */ /* 0x040fe200078e00ff */
[----:B------:R-:W-:Y:S01]  /*2c950*/  LOP3.LUT R24, R24, 0xffff0000, RZ, 0xc0, !PT ;  /* 0xffff000018187812 */ /* 0x000fe200078ec0ff */
[----:B------:R-:W-:Y:S02]  /*2c960*/  FFMA.FTZ R13, R17, R13, -R4 ;  /* 0x0000000d110d7223 */ /* 0x000fe40000010804 */
[C---:B------:R-:W-:Y:S02]  /*2c970*/  FMUL.FTZ R6, R3.reuse, R22 ;  /* 0x0000001603067220 */ /* 0x040fe40000410000 */
[----:B------:R-:W-:Y:S02]  /*2c980*/  FMUL.FTZ R4, R3, R19 ;  /* 0x0000001303047220 */ /* 0x000fe40000410000 */
[C---:B------:R-:W-:Y:S02]  /*2c990*/  FMUL.FTZ R3, R0.reuse, R28 ;  /* 0x0000001c00037220 */ /* 0x040fe40000410000 */
[----:B------:R-:W-:-:S02]  /*2c9a0*/  FMUL.FTZ R0, R0, R11 ;  /* 0x0000000b00007220 */ /* 0x000fc40000410000 */
[----:B------:R-:W-:Y:S02]  /*2c9b0*/  FFMA.FTZ R3, R14, R11, -R3 ;  /* 0x0000000b0e037223 */ /* 0x000fe40000010803 */
[----:B------:R-:W-:Y:S02]  /*2c9c0*/  FFMA.FTZ R6, R16, R19, -R6 ;  /* 0x0000001310067223 */ /* 0x000fe40000010806 */
[----:B------:R-:W-:Y:S02]  /*2c9d0*/  FFMA.FTZ R14, R14, R28, R0 ;  /* 0x0000001c0e0e7223 */ /* 0x000fe40000010000 */
[----:B------:R-:W-:Y:S02]  /*2c9e0*/  FMUL.FTZ R0, R2, R21 ;  /* 0x0000001502007220 */ /* 0x000fe40000410000 */
[----:B------:R-:W-:Y:S02]  /*2c9f0*/  FMUL.FTZ R19, R10, R20 ;  /* 0x000000140a137220 */ /* 0x000fe40000410000 */
[----:B------:R-:W-:-:S02]  /*2ca00*/  FMUL.FTZ R2, R2, R25 ;  /* 0x0000001902027220 */ /* 0x000fc40000410000 */
[-C--:B------:R-:W-:Y:S02]  /*2ca10*/  FMUL.FTZ R11, R10, R24.reuse ;  /* 0x000000180a0b7220 */ /* 0x080fe40000410000 */
[----:B------:R-:W-:Y:S02]  /*2ca20*/  FFMA.FTZ R0, R15, R25, -R0 ;  /* 0x000000190f007223 */ /* 0x000fe40000010800 */
[----:B------:R-:W-:Y:S02]  /*2ca30*/  FFMA.FTZ R19, R18, R24, -R19 ;  /* 0x0000001812137223 */ /* 0x000fe40000010813 */
[----:B------:R-:W-:Y:S01]  /*2ca40*/  FFMA.FTZ R9, R17, R36, R8 ;  /* 0x0000002411097223 */ /* 0x000fe20000010008 */
[----:B------:R-:W-:Y:S01]  /*2ca50*/  F2FP.BF16.PACK_AB R17, R13, R23 ;  /* 0x000000170d11723e */ /* 0x000fe200000010ff */
[----:B------:R-:W-:Y:S01]  /*2ca60*/  FFMA.FTZ R4, R16, R22, R4 ;  /* 0x0000001610047223 */ /* 0x000fe20000010004 */
[----:B------:R-:W-:Y:S01]  /*2ca70*/  F2FP.BF16.PACK_AB R16, R30, R37 ;  /* 0x000000251e10723e */ /* 0x000fe200000010ff */
[----:B------:R-:W-:Y:S01]  /*2ca80*/  FFMA.FTZ R10, R15, R21, R2 ;  /* 0x000000150f0a7223 */ /* 0x000fe20000010002 */
[----:B------:R-:W-:Y:S01]  /*2ca90*/  F2FP.BF16.PACK_AB R19, R19, R3 ;  /* 0x000000031313723e */ /* 0x000fe200000010ff */
[----:B------:R-:W-:Y:S01]  /*2caa0*/  FFMA.FTZ R11, R18, R20, R11 ;  /* 0x00000014120b7223 */ /* 0x000fe2000001000b */
[----:B------:R-:W-:Y:S01]  /*2cab0*/  F2FP.BF16.PACK_AB R18, R0, R6 ;  /* 0x000000060012723e */ /* 0x000fe200000010ff */
[----:B------:R-:W-:Y:S01]  /*2cac0*/  IMAD.MOV.U32 R2, RZ, RZ, R130 ;  /* 0x000000ffff027224 */ /* 0x000fe200078e0082 */
[----:B------:R-:W-:Y:S01]  /*2cad0*/  F2FP.BF16.PACK_AB R8, R27, R31 ;  /* 0x0000001f1b08723e */ /* 0x000fe200000010ff */
[----:B------:R-:W-:Y:S01]  /*2cae0*/  IMAD.MOV.U32 R3, RZ, RZ, 0x0 ;  /* 0x00000000ff037424 */ /* 0x000fe200078e00ff */
[----:B------:R-:W-:Y:S01]  /*2caf0*/  F2FP.BF16.PACK_AB R9, R9, R26 ;  /* 0x0000001a0909723e */ /* 0x000fe200000010ff */
[----:B------:R1:W-:Y:S01]  /*2cb00*/  ST.E.128 [R34.64], R16 ;  /* 0x0000001022007985 */ /* 0x0003e2000c101d04 */
[----:B------:R-:W-:-:S02]  /*2cb10*/  F2FP.BF16.PACK_AB R10, R10, R4 ;  /* 0x000000040a0a723e */ /* 0x000fc400000010ff */
[----:B------:R-:W-:-:S05]  /*2cb20*/  F2FP.BF16.PACK_AB R11, R11, R14 ;  /* 0x0000000e0b0b723e */ /* 0x000fca00000010ff */
[----:B------:R1:W-:Y:S01]  /*2cb30*/  ST.E.128 [R32.64], R8 ;  /* 0x0000000820007985 */ /* 0x0003e2000c101d04 */
[----:B------:R-:W-:Y:S05]  /*2cb40*/  RET.REL.NODEC R2 `(_ZN7cutlass13device_kernelIN5flash19enable_sm80_to_sm89INS1_16FlashAttnFwdSm80INS1_25CollectiveMainloopFwdSm80ILi8ELi1ELb0EN4cute5tupleIJNS5_1CILi128EEENS7_ILi48EEENS7_ILi256EEEEEELi256ENS_10bfloat16_tEfNS_4arch4Sm80ELb0ELb1ELb1ELb1ELb1ELb1ELb1ELb1EEENS1_21CollectiveEpilogueFwdINS6_IJS8_SA_S9_EEENS6_IJNS7_ILi1EEESI_SI_EEESC_SE_Li256ELb1ELb1ELb1ELb0EEENS1_36VarlenDynamicPersistentTileSchedulerILi128ELi48ELi256ELi256ELb1ELb1ELb0ELb1ELb0ELb1EEEEEEEEEvNT_6ParamsE) ;  /* 0xfffd34b002007950 */ /* 0x000fea0003c3ffff */
.L_x_2585:
[----:B------:R-:W-:Y:S01]  /*2cb50*/  IMAD.MOV.U32 R235, RZ, RZ, R32 ;  /* 0x000000ffffeb7224 */ /* 0x000fe200078e0020 */
[----:B------:R-:W-:Y:S01]  /*2cb60*/  MOV R2, RZ ;  /* 0x000000ff00027202 */ /* 0x000fe20000000f00 */
[----:B------:R-:W-:Y:S01]  /*2cb70*/  IMAD.MOV.U32 R236, RZ, RZ, 0x181f ;  /* 0x0000181fffec7424 */ /* 0x000fe200078e00ff */
[----:B------:R-:W-:Y:S02]  /*2cb80*/  MOV R3, 0x2cba0 ;  /* 0x0002cba000037802 */ /* 0x000fe40000000f00 */
[----:B------:R-:W-:Y:S05]  /*2cb90*/  CALL.REL.NOINC `($__internal_40_$__cuda_sm70_shflsync_idx_p) ;  /* 0x00000d5000007944 */ /* 0x000fea0003c00000 */
[----:B------:R-:W-:Y:S01]  /*2cba0*/  MOV R6, R237 ;  /* 0x000000ed00067202 */ /* 0x000fe20000000f00 */
[----:B------:R-:W-:Y:S05]  /*2cbb0*/  BRA `(.L_x_2659) ;  /* 0xffff640000007947 */ /* 0x000fea000383ffff */
.L_x_2586:
[----:B------:R-:W-:Y:S01]  /*2cbc0*/  IMAD.MOV.U32 R235, RZ, RZ, R33 ;  /* 0x000000ffffeb7224 */ /* 0x000fe200078e0021 */
[----:B------:R-:W-:Y:S01]  /*2cbd0*/  MOV R2, RZ ;  /* 0x000000ff00027202 */ /* 0x000fe20000000f00 */
[----:B------:R-:W-:Y:S01]  /*2cbe0*/  IMAD.MOV.U32 R236, RZ, RZ, 0x181f ;  /* 0x0000181fffec7424 */ /* 0x000fe200078e00ff */
[----:B------:R-:W-:Y:S02]  /*2cbf0*/  MOV R3, 0x2cc10 ;  /* 0x0002cc1000037802 */ /* 0x000fe40000000f00 */
[----:B-12---:R-:W-:Y:S05]  /*2cc00*/  CALL.REL.NOINC `($__internal_40_$__cuda_sm70_shflsync_idx_p) ;  /* 0x00000ce000007944 */ /* 0x006fea0003c00000 */
[----:B------:R-:W-:Y:S01]  /*2cc10*/  IMAD.MOV.U32 R235, RZ, RZ, R26 ;  /* 0x000000ffffeb7224 */ /* 0x000fe200078e001a */
[----:B------:R-:W-:Y:S01]  /*2cc20*/  MOV R2, RZ ;  /* 0x000000ff00027202 */ /* 0x000fe20000000f00 */
[----:B------:R-:W-:Y:S01]  /*2cc30*/  IMAD.MOV.U32 R236, RZ, RZ, 0x181f ;  /* 0x0000181fffec7424 */ /* 0x000fe200078e00ff */
[----:B------:R-:W-:Y:S01]  /*2cc40*/  MOV R8, R237 ;  /* 0x000000ed00087202 */ /* 0x000fe20000000f00 */
[----:B------:R-:W-:Y:S01]  /*2cc50*/  IMAD.MOV.U32 R9, RZ, RZ, R6 ;  /* 0x000000ffff097224 */ /* 0x000fe200078e0006 */
[----:B------:R-:W-:-:S02]  /*2cc60*/  MOV R3, 0x2cc80 ;  /* 0x0002cc8000037802 */ /* 0x000fc40000000f00 */
[----:B------:R-:W-:Y:S05]  /*2cc70*/  CALL.REL.NOINC `($__internal_40_$__cuda_sm70_shflsync_idx_p) ;  /* 0x00000c7000007944 */ /* 0x000fea0003c00000 */
[----:B------:R-:W-:Y:S01]  /*2cc80*/  IMAD.MOV.U32 R10, RZ, RZ, R237 ;  /* 0x000000ffff0a7224 */ /* 0x000fe200078e00ed */
[----:B------:R-:W-:Y:S01]  /*2cc90*/  MOV R2, RZ ;  /* 0x000000ff00027202 */ /* 0x000fe20000000f00 */
[----:B------:R-:W-:Y:S01]  /*2cca0*/  IMAD.MOV.U32 R235, RZ, RZ, R34 ;  /* 0x000000ffffeb7224 */ /* 0x000fe200078e0022 */
[----:B------:R-:W-:-:S02]  /*2ccb0*/  MOV R236, 0x181f ;  /* 0x0000181f00ec7802 */ /* 0x000fc40000000f00 */
[----:B------:R-:W-:Y:S02]  /*2ccc0*/  MOV R3, 0x2cce0 ;  /* 0x0002cce000037802 */ /* 0x000fe40000000f00 */
[----:B------:R-:W-:Y:S05]  /*2ccd0*/  CALL.REL.NOINC `($__internal_40_$__cuda_sm70_shflsync_idx_p) ;  /* 0x00000c1000007944 */ /* 0x000fea0003c00000 */
[----:B------:R-:W-:Y:S01]  /*2cce0*/  MOV R2, R237 ;  /* 0x000000ed00027202 */ /* 0x000fe20000000f00 */
[----:B------:R-:W-:Y:S05]  /*2ccf0*/  BRA `(.L_x_2660) ;  /* 0xffff631000007947 */ /* 0x000fea000383ffff */
.L_x_2589:
[----:B------:R-:W-:Y:S01]  /*2cd00*/  IMAD.MOV.U32 R235, RZ, RZ, R32 ;  /* 0x000000ffffeb7224 */ /* 0x000fe200078e0020 */
[----:B------:R-:W-:Y:S01]  /*2cd10*/  MOV R2, 0x1 ;  /* 0x0000000100027802 */ /* 0x000fe20000000f00 */
[----:B------:R-:W-:Y:S01]  /*2cd20*/  IMAD.MOV.U32 R236, RZ, RZ, 0x181f ;  /* 0x0000181fffec7424 */ /* 0x000fe200078e00ff */
[----:B------:R-:W-:Y:S02]  /*2cd30*/  MOV R3, 0x2cd50 ;  /* 0x0002cd5000037802 */ /* 0x000fe40000000f00 */
[----:B---3--:R-:W-:Y:S05]  /*2cd40*/  CALL.REL.NOINC `($__internal_40_$__cuda_sm70_shflsync_idx_p) ;  /* 0x00000ba000007944 */ /* 0x008fea0003c00000 */
[----:B------:R-:W-:Y:S01]  /*2cd50*/  IMAD.MOV.U32 R6, RZ, RZ, R237 ;  /* 0x000000ffff067224 */ /* 0x000fe200078e00ed */
[----:B------:R-:W-:Y:S01]  /*2cd60*/  MOV R2, 0x1 ;  /* 0x0000000100027802 */ /* 0x000fe20000000f00 */
[----:B------:R-:W-:Y:S01]  /*2cd70*/  IMAD.MOV.U32 R235, RZ, RZ, R33 ;  /* 0x000000ffffeb7224 */ /* 0x000fe200078e0021 */
[----:B------:R-:W-:Y:S02]  /*2cd80*/  MOV R236, 0x181f ;  /* 0x0000181f00ec7802 */ /* 0x000fe40000000f00 */
[----:B------:R-:W-:Y:S02]  /*2cd90*/  MOV R3, 0x2cdb0 ;  /* 0x0002cdb000037802 */ /* 0x000fe40000000f00 */
[----:B------:R-:W-:Y:S05]  /*2cda0*/  CALL.REL.NOINC `($__internal_40_$__cuda_sm70_shflsync_idx_p) ;  /* 0x00000b4000007944 */ /* 0x000fea0003c00000 */
[----:B------:R-:W-:Y:S01]  /*2cdb0*/  IMAD.MOV.U32 R235, RZ, RZ, R26 ;  /* 0x000000ffffeb7224 */ /* 0x000fe200078e001a */
[----:B------:R-:W-:Y:S01]  /*2cdc0*/  MOV R2, 0x1 ;  /* 0x0000000100027802 */ /* 0x000fe20000000f00 */
[----:B------:R-:W-:Y:S01]  /*2cdd0*/  IMAD.MOV.U32 R236, RZ, RZ, 0x181f ;  /* 0x0000181fffec7424 */ /* 0x000fe200078e00ff */
[----:B------:R-:W-:Y:S01]  /*2cde0*/  MOV R8, R237 ;  /* 0x000000ed00087202 */ /* 0x000fe20000000f00 */
[----:B------:R-:W-:Y:S01]  /*2cdf0*/  IMAD.MOV.U32 R9, RZ, RZ, R6 ;  /* 0x000000ffff097224 */ /* 0x000fe200078e0006 */
[----:B------:R-:W-:-:S02]  /*2ce00*/  MOV R3, 0x2ce20 ;  /* 0x0002ce2000037802 */ /* 0x000fc40000000f00 */
[----:B------:R-:W-:Y:S05]  /*2ce10*/  CALL.REL.NOINC `($__internal_40_$__cuda_sm70_shflsync_idx_p) ;  /* 0x00000ad000007944 */ /* 0x000fea0003c00000 */
        /* <DEDUP_REMOVED lines=8> */
.L_x_2592:
[----:B------:R-:W-:Y:S01]  /*2cea0*/  IMAD.MOV.U32 R235, RZ, RZ, R32 ;  /* 0x000000ffffeb7224 */ /* 0x000fe200078e0020 */
[----:B------:R-:W-:Y:S01]  /*2ceb0*/  MOV R2, 0x2 ;  /* 0x0000000200027802 */ /* 0x000fe20000000f00 */
[----:B------:R-:W-:Y:S01]  /*2cec0*/  IMAD.MOV.U32 R236, RZ, RZ, 0x181f ;  /* 0x0000181fffec7424 */ /* 0x000fe200078e00ff */
[----:B------:R-:W-:Y:S02]  /*2ced0*/  MOV R3, 0x2cef0 ;  /* 0x0002cef000037802 */ /* 0x000fe40000000f00 */
[----:B--2---:R-:W-:Y:S05]  /*2cee0*/  CALL.REL.NOINC `($__internal_40_$__cuda_sm70_shflsync_idx_p) ;  /* 0x00000a0000007944 */ /* 0x004fea0003c00000 */
[----:B------:R-:W-:Y:S01]  /*2cef0*/  MOV R6, R237 ;  /* 0x000000ed00067202 */ /* 0x000fe20000000f00 */
[----:B------:R-:W-:Y:S05]  /*2cf00*/  BRA `(.L_x_2662) ;  /* 0xffff6b9000007947 */ /* 0x000fea000383ffff */
.L_x_2593:
[----:B------:R-:W-:Y:S01]  /*2cf10*/  IMAD.MOV.U32 R235, RZ, RZ, R33 ;  /* 0x000000ffffeb7224 */ /* 0x000fe200078e0021 */
[----:B------:R-:W-:Y:S01]  /*2cf20*/  MOV R2, 0x2 ;  /* 0x0000000200027802 */ /* 0x000fe20000000f00 */
[----:B------:R-:W-:Y:S01]  /*2cf30*/  IMAD.MOV.U32 R236, RZ, RZ, 0x181f ;  /* 0x0000181fffec7424 */ /* 0x000fe200078e00ff */
[----:B------:R-:W-:Y:S02]  /*2cf40*/  MOV R3, 0x2cf60 ;  /* 0x0002cf6000037802 */ /* 0x000fe40000000f00 */
[----:B-123--:R-:W-:Y:S05]  /*2cf50*/  CALL.REL.NOINC `($__internal_40_$__cuda_sm70_shflsync_idx_p) ;  /* 0x0000099000007944 */ /* 0x00efea0003c00000 */
        /* <DEDUP_REMOVED lines=15> */
.L_x_2596:
[----:B------:R-:W-:Y:S01]  /*2d050*/  IMAD.MOV.U32 R235, RZ, RZ, R32 ;  /* 0x000000ffffeb7224 */ /* 0x000fe200078e0020 */
[----:B------:R-:W-:Y:S01]  /*2d060*/  MOV R2, 0x3 ;  /* 0x0000000300027802 */ /* 0x000fe20000000f00 */
[----:B------:R-:W-:Y:S01]  /*2d070*/  IMAD.MOV.U32 R236, RZ, RZ, 0x181f ;  /* 0x0000181fffec7424 */ /* 0x000fe200078e00ff */
[----:B------:R-:W-:Y:S02]  /*2d080*/  MOV R3, 0x2d0a0 ;  /* 0x0002d0a000037802 */ /* 0x000fe40000000f00 */
[----:B----4-:R-:W-:Y:S05]  /*2d090*/  CALL.REL.NOINC `($__internal_40_$__cuda_sm70_shflsync_idx_p) ;  /* 0x0000085000007944 */ /* 0x010fea0003c00000 */
[----:B------:R-:W-:Y:S01]  /*2d0a0*/  MOV R9, R237 ;  /* 0x000000ed00097202 */ /* 0x000fe20000000f00 */
[----:B------:R-:W-:Y:S05]  /*2d0b0*/  BRA `(.L_x_2664) ;  /* 0xffff6f8000007947 */ /* 0x000fea000383ffff */
.L_x_2597:
[----:B------:R-:W-:Y:S01]  /*2d0c0*/  IMAD.MOV.U32 R235, RZ, RZ, R33 ;  /* 0x000000ffffeb7224 */ /* 0x000fe200078e0021 */
[----:B------:R-:W-:Y:S01]  /*2d0d0*/  MOV R2, 0x3 ;  /* 0x0000000300027802 */ /* 0x000fe20000000f00 */
[----:B------:R-:W-:Y:S01]  /*2d0e0*/  IMAD.MOV.U32 R236, RZ, RZ, 0x181f ;  /* 0x0000181fffec7424 */ /* 0x000fe200078e00ff */
[----:B------:R-:W-:Y:S02]  /*2d0f0*/  MOV R3, 0x2d110 ;  /* 0x0002d11000037802 */ /* 0x000fe40000000f00 */
[----:B-12-4-:R-:W-:Y:S05]  /*2d100*/  CALL.REL.NOINC `($__internal_40_$__cuda_sm70_shflsync_idx_p) ;  /* 0x000007e000007944 */ /* 0x016fea0003c00000 */
[----:B------:R-:W-:Y:S01]  /*2d110*/  IMAD.MOV.U32 R235, RZ, RZ, R26 ;  /* 0x000000ffffeb7224 */ /* 0x000fe200078e001a */
[----:B------:R-:W-:Y:S01]  /*2d120*/  MOV R236, 0x181f ;  /* 0x0000181f00ec7802 */ /* 0x000fe20000000f00 */
[----:B------:R-:W-:Y:S01]  /*2d130*/  IMAD.MOV.U32 R2, RZ, RZ, 0x3 ;  /* 0x00000003ff027424 */ /* 0x000fe200078e00ff */
[----:B------:R-:W-:-:S02]  /*2d140*/  MOV R8, R237 ;  /* 0x000000ed00087202 */ /* 0x000fc40000000f00 */
[----:B------:R-:W-:Y:S02]  /*2d150*/  MOV R3, 0x2d170 ;  /* 0x0002d17000037802 */ /* 0x000fe40000000f00 */
[----:B------:R-:W-:Y:S05]  /*2d160*/  CALL.REL.NOINC `($__internal_40_$__cuda_sm70_shflsync_idx_p) ;  /* 0x0000078000007944 */ /* 0x000fea0003c00000 */
[----:B------:R-:W-:Y:S01]  /*2d170*/  IMAD.MOV.U32 R10, RZ, RZ, R237 ;  /* 0x000000ffff0a7224 */ /* 0x000fe200078e00ed */
[----:B------:R-:W-:Y:S01]  /*2d180*/  MOV R2, 0x3 ;  /* 0x0000000300027802 */ /* 0x000fe20000000f00 */
[----:B------:R-:W-:Y:S01]  /*2d190*/  IMAD.MOV.U32 R235, RZ, RZ, R34 ;  /* 0x000000ffffeb7224 */ /* 0x000fe200078e0022 */
[----:B------:R-:W-:Y:S02]  /*2d1a0*/  MOV R236, 0x181f ;  /* 0x0000181f00ec7802 */ /* 0x000fe40000000f00 */
[----:B------:R-:W-:Y:S02]  /*2d1b0*/  MOV R3, 0x2d1d0 ;  /* 0x0002d1d000037802 */ /* 0x000fe40000000f00 */
[----:B------:R-:W-:Y:S05]  /*2d1c0*/  CALL.REL.NOINC `($__internal_40_$__cuda_sm70_shflsync_idx_p) ;  /* 0x0000072000007944 */ /* 0x000fea0003c00000 */
[----:B------:R-:W-:Y:S01]  /*2d1d0*/  MOV R2, R237 ;  /* 0x000000ed00027202 */ /* 0x000fe20000000f00 */
[----:B------:R-:W-:Y:S05]  /*2d1e0*/  BRA `(.L_x_2665) ;  /* 0xffff6e9000007947 */ /* 0x000fea000383ffff */
.L_x_2630:
[----:B------:R-:W-:Y:S01]  /*2d1f0*/  IMAD.MOV.U32 R235, RZ, RZ, R25 ;  /* 0x000000ffffeb7224 */ /* 0x000fe200078e0019 */
[----:B------:R-:W-:Y:S01]  /*2d200*/  MOV R2, RZ ;  /* 0x000000ff00027202 */ /* 0x000fe20000000f00 */
[----:B------:R-:W-:Y:S01]  /*2d210*/  IMAD.MOV.U32 R236, RZ, RZ, 0x181f ;  /* 0x0000181fffec7424 */ /* 0x000fe200078e00ff */
[----:B------:R-:W-:Y:S02]  /*2d220*/  MOV R3, 0x2d240 ;  /* 0x0002d24000037802 */ /* 0x000fe40000000f00 */
[----:B------:R-:W-:Y:S05]  /*2d230*/  CALL.REL.NOINC `($__internal_40_$__cuda_sm70_shflsync_idx_p) ;  /* 0x000006b000007944 */ /* 0x000fea0003c00000 */
[----:B------:R-:W-:Y:S01]  /*2d240*/  MOV R4, R237 ;  /* 0x000000ed00047202 */ /* 0x000fe20000000f00 */
[----:B------:R-:W-:Y:S05]  /*2d250*/  BRA `(.L_x_2666) ;  /* 0xffffaa2000007947 */ /* 0x000fea000383ffff */
.L_x_2631:
[----:B------:R-:W-:Y:S01]  /*2d260*/  IMAD.MOV.U32 R235, RZ, RZ, R26 ;  /* 0x000000ffffeb7224 */ /* 0x000fe200078e001a */
[----:B------:R-:W-:Y:S01]  /*2d270*/  MOV R2, RZ ;  /* 0x000000ff00027202 */ /* 0x000fe20000000f00 */
[----:B------:R-:W-:Y:S01]  /*2d280*/  IMAD.MOV.U32 R236, RZ, RZ, 0x181f ;  /* 0x0000181fffec7424 */ /* 0x000fe200078e00ff */
[----:B------:R-:W-:-:S02]  /*2d290*/  MOV R3, 0x2d2b0 ;  /* 0x0002d2b000037802 */ /* 0x000fc40000000f00 */
        /* <DEDUP_REMOVED lines=16> */
.L_x_2634:
[----:B------:R-:W-:Y:S01]  /*2d3a0*/  IMAD.MOV.U32 R235, RZ, RZ, R25 ;  /* 0x000000ffffeb7224 */ /* 0x000fe200078e0019 */
[----:B------:R-:W-:Y:S01]  /*2d3b0*/  MOV R2, 0x1 ;  /* 0x0000000100027802 */ /* 0x000fe20000000f00 */
[----:B------:R-:W-:Y:S01]  /*2d3c0*/  IMAD.MOV.U32 R236, RZ, RZ, 0x181f ;  /* 0x0000181fffec7424 */ /* 0x000fe200078e00ff */
[----:B------:R-:W-:Y:S02]  /*2d3d0*/  MOV R3, 0x2d3f0 ;  /* 0x0002d3f000037802 */ /* 0x000fe40000000f00 */
[----:B---34-:R-:W-:Y:S05]  /*2d3e0*/  CALL.REL.NOINC `($__internal_40_$__cuda_sm70_shflsync_idx_p) ;  /* 0x0000050000007944 */ /* 0x018fea0003c00000 */
        /* <DEDUP_REMOVED lines=20> */
.L_x_2637:
[----:B------:R-:W-:Y:S01]  /*2d530*/  IMAD.MOV.U32 R235, RZ, RZ, R25 ;  /* 0x000000ffffeb7224 */ /* 0x000fe200078e0019 */
[----:B------:R-:W-:Y:S01]  /*2d540*/  MOV R2, 0x2 ;  /* 0x0000000200027802 */ /* 0x000fe20000000f00 */
[----:B------:R-:W-:Y:S01]  /*2d550*/  IMAD.MOV.U32 R236, RZ, RZ, 0x181f ;  /* 0x0000181fffec7424 */ /* 0x000fe200078e00ff */
[----:B------:R-:W-:Y:S02]  /*2d560*/  MOV R3, 0x2d580 ;  /* 0x0002d58000037802 */ /* 0x000fe40000000f00 */
[----:B----4-:R-:W-:Y:S05]  /*2d570*/  CALL.REL.NOINC `($__internal_40_$__cuda_sm70_shflsync_idx_p) ;  /* 0x0000037000007944 */ /* 0x010fea0003c00000 */
[----:B------:R-:W-:Y:S01]  /*2d580*/  MOV R4, R237 ;  /* 0x000000ed00047202 */ /* 0x000fe20000000f00 */
[----:B------:R-:W-:Y:S05]  /*2d590*/  BRA `(.L_x_2669) ;  /* 0xffffaf6000007947 */ /* 0x000fea000383ffff */
.L_x_2638:
[----:B------:R-:W-:Y:S01]  /*2d5a0*/  IMAD.MOV.U32 R235, RZ, RZ, R26 ;  /* 0x000000ffffeb7224 */ /* 0x000fe200078e001a */
[----:B------:R-:W-:Y:S01]  /*2d5b0*/  MOV R2, 0x2 ;  /* 0x0000000200027802 */ /* 0x000fe20000000f00 */
[----:B------:R-:W-:Y:S01]  /*2d5c0*/  IMAD.MOV.U32 R236, RZ, RZ, 0x181f ;  /* 0x0000181fffec7424 */ /* 0x000fe200078e00ff */
[----:B------:R-:W-:-:S02]  /*2d5d0*/  MOV R3, 0x2d5f0 ;  /* 0x0002d5f000037802 */ /* 0x000fc40000000f00 */
[----:B-12-4-:R-:W-:Y:S05]  /*2d5e0*/  CALL.REL.NOINC `($__internal_40_$__cuda_sm70_shflsync_idx_p) ;  /* 0x0000030000007944 */ /* 0x016fea0003c00000 */
        /* <DEDUP_REMOVED lines=15> */
.L_x_2641:
[----:B------:R-:W-:Y:S01]  /*2d6e0*/  IMAD.MOV.U32 R235, RZ, RZ, R25 ;  /* 0x000000ffffeb7224 */ /* 0x000fe200078e0019 */
[----:B------:R-:W-:Y:S01]  /*2d6f0*/  MOV R2, 0x3 ;  /* 0x0000000300027802 */ /* 0x000fe20000000f00 */
[----:B------:R-:W-:Y:S01]  /*2d700*/  IMAD.MOV.U32 R236, RZ, RZ, 0x181f ;  /* 0x0000181fffec7424 */ /* 0x000fe200078e00ff */
[----:B------:R-:W-:Y:S02]  /*2d710*/  MOV R3, 0x2d730 ;  /* 0x0002d73000037802 */ /* 0x000fe40000000f00 */
[----:B---34-:R-:W-:Y:S05]  /*2d720*/  CALL.REL.NOINC `($__internal_40_$__cuda_sm70_shflsync_idx_p) ;  /* 0x000001c000007944 */ /* 0x018fea0003c00000 */
[----:B------:R-:W-:Y:S01]  /*2d730*/  MOV R4, R237 ;  /* 0x000000ed00047202 */ /* 0x000fe20000000f00 */
[----:B------:R-:W-:Y:S05]  /*2d740*/  BRA `(.L_x_2671) ;  /* 0xffffb23000007947 */ /* 0x000fea000383ffff */
.L_x_2642:
[----:B------:R-:W-:Y:S01]  /*2d750*/  IMAD.MOV.U32 R235, RZ, RZ, R26 ;  /* 0x000000ffffeb7224 */ /* 0x000fe200078e001a */
[----:B------:R-:W-:Y:S01]  /*2d760*/  MOV R2, 0x3 ;  /* 0x0000000300027802 */ /* 0x000fe20000000f00 */
[----:B------:R-:W-:Y:S01]  /*2d770*/  IMAD.MOV.U32 R236, RZ, RZ, 0x181f ;  /* 0x0000181fffec7424 */ /* 0x000fe200078e00ff */
[----:B------:R-:W-:Y:S02]  /*2d780*/  MOV R3, 0x2d7a0 ;  /* 0x0002d7a000037802 */ /* 0x000fe40000000f00 */
[----:B-1234-:R-:W-:Y:S05]  /*2d790*/  CALL.REL.NOINC `($__internal_40_$__cuda_sm70_shflsync_idx_p) ;  /* 0x0000015000007944 */ /* 0x01efea0003c00000 */
        /* <DEDUP_REMOVED lines=15> */
        .weak           $__internal_39_$__cuda_sm70_shflsync_bfly_p
        .type           $__internal_39_$__cuda_sm70_shflsync_bfly_p,@function
        .size           $__internal_39_$__cuda_sm70_shflsync_bfly_p,($__internal_40_$__cuda_sm70_shflsync_idx_p - $__internal_39_$__cuda_sm70_shflsync_bfly_p)
$__internal_39_$__cuda_sm70_shflsync_bfly_p:
[----:B------:R-:W-:Y:S02]  /*2d890*/  MOV R184, 0x1f ;  /* 0x0000001f00b87802 */ /* 0x000fe40000000f00 */
[----:B------:R-:W-:-:S04]  /*2d8a0*/  MOV R185, 0xffffffff ;  /* 0xffffffff00b97802 */ /* 0x000fc80000000f00 */
[----:B------:R-:W-:Y:S04]  /*2d8b0*/  WARPSYNC R185 ;  /* 0x000000b900007348 */ /* 0x000fe80003800000 */
[----:B------:R1:W2:Y:S02]  /*2d8c0*/  SHFL.BFLY PT, R184, R0, R3, R184 ;  /* 0x0c00000300b87389 */ /* 0x0002a400000e00b8 */
[----:B-1----:R-:W-:-:S04]  /*2d8d0*/  MOV R3, 0x0 ;  /* 0x0000000000037802 */ /* 0x002fc80000000f00 */
[----:B--2---:R-:W-:Y:S05]  /*2d8e0*/  RET.REL.NODEC R2 `(_ZN7cutlass13device_kernelIN5flash19enable_sm80_to_sm89INS1_16FlashAttnFwdSm80INS1_25CollectiveMainloopFwdSm80ILi8ELi1ELb0EN4cute5tupleIJNS5_1CILi128EEENS7_ILi48EEENS7_ILi256EEEEEELi256ENS_10bfloat16_tEfNS_4arch4Sm80ELb0ELb1ELb1ELb1ELb1ELb1ELb1ELb1EEENS1_21CollectiveEpilogueFwdINS6_IJS8_SA_S9_EEENS6_IJNS7_ILi1EEESI_SI_EEESC_SE_Li256ELb1ELb1ELb1ELb0EEENS1_36VarlenDynamicPersistentTileSchedulerILi128ELi48ELi256ELi256ELb1ELb1ELb0ELb1ELb0ELb1EEEEEEEEEvNT_6ParamsE) ;  /* 0xfffd271002007950 */ /* 0x004fea0003c3ffff */
        .weak           $__internal_40_$__cuda_sm70_shflsync_idx_p
        .type           $__internal_40_$__cuda_sm70_shflsync_idx_p,@function
        .size           $__internal_40_$__cuda_sm70_shflsync_idx_p,($__internal_41_$__cuda_sm70_shflsync_up_p - $__internal_40_$__cuda_sm70_shflsync_idx_p)
$__internal_40_$__cuda_sm70_shflsync_idx_p:
[----:B------:R-:W-:-:S04]  /*2d8f0*/  MOV R237, 0xffffffff ;  /* 0xffffffff00ed7802 */ /* 0x000fc80000000f00 */
[----:B------:R-:W-:Y:S04]  /*2d900*/  WARPSYNC R237 ;  /* 0x000000ed00007348 */ /* 0x000fe80003800000 */
[----:B------:R1:W2:Y:S02]  /*2d910*/  SHFL.IDX PT, R237, R235, R2, R236 ;  /* 0x00000002ebed7389 */ /* 0x0002a400000e00ec */
[----:B-1----:R-:W-:Y:S02]  /*2d920*/  MOV R2, R3 ;  /* 0x0000000300027202 */ /* 0x002fe40000000f00 */
[----:B------:R-:W-:-:S04]  /*2d930*/  MOV R3, 0x0 ;  /* 0x0000000000037802 */ /* 0x000fc80000000f00 */
[----:B--2---:R-:W-:Y:S05]  /*2d940*/  RET.REL.NODEC R2 `(_ZN7cutlass13device_kernelIN5flash19enable_sm80_to_sm89INS1_16FlashAttnFwdSm80INS1_25CollectiveMainloopFwdSm80ILi8ELi1ELb0EN4cute5tupleIJNS5_1CILi128EEENS7_ILi48EEENS7_ILi256EEEEEELi256ENS_10bfloat16_tEfNS_4arch4Sm80ELb0ELb1ELb1ELb1ELb1ELb1ELb1ELb1EEENS1_21CollectiveEpilogueFwdINS6_IJS8_SA_S9_EEENS6_IJNS7_ILi1EEESI_SI_EEESC_SE_Li256ELb1ELb1ELb1ELb0EEENS1_36VarlenDynamicPersistentTileSchedulerILi128ELi48ELi256ELi256ELb1ELb1ELb0ELb1ELb0ELb1EEEEEEEEEvNT_6ParamsE) ;  /* 0xfffd26b002007950 */ /* 0x004fea0003c3ffff */
        .weak           $__internal_41_$__cuda_sm70_shflsync_up_p
        .type           $__internal_41_$__cuda_sm70_shflsync_up_p,@function
        .size           $__internal_41_$__cuda_sm70_shflsync_up_p,($__internal_42_$__cuda_sm70_votesync_ballot - $__internal_41_$__cuda_sm70_shflsync_up_p)
$__internal_41_$__cuda_sm70_shflsync_up_p:
[----:B------:R-:W-:Y:S02]  /*2d950*/  MOV R4, RZ ;  /* 0x000000ff00047202 */ /* 0x000fe40000000f00 */
[----:B------:R-:W-:-:S04]  /*2d960*/  MOV R15, 0xffffffff ;  /* 0xffffffff000f7802 */ /* 0x000fc80000000f00 */
[----:B------:R-:W-:Y:S04]  /*2d970*/  WARPSYNC R15 ;  /* 0x0000000f00007348 */ /* 0x000fe80003800000 */
[----:B------:R1:W2:Y:S02]  /*2d980*/  SHFL.UP PT, R4, R0, R3, R4 ;  /* 0x0400000300047389 */ /* 0x0002a400000e0004 */
[----:B-1----:R-:W-:-:S04]  /*2d990*/  MOV R3, 0x0 ;  /* 0x0000000000037802 */ /* 0x002fc80000000f00 */
[----:B--2---:R-:W-:Y:S05]  /*2d9a0*/  RET.REL.NODEC R2 `(_ZN7cutlass13device_kernelIN5flash19enable_sm80_to_sm89INS1_16FlashAttnFwdSm80INS1_25CollectiveMainloopFwdSm80ILi8ELi1ELb0EN4cute5tupleIJNS5_1CILi128EEENS7_ILi48EEENS7_ILi256EEEEEELi256ENS_10bfloat16_tEfNS_4arch4Sm80ELb0ELb1ELb1ELb1ELb1ELb1ELb1ELb1EEENS1_21CollectiveEpilogueFwdINS6_IJS8_SA_S9_EEENS6_IJNS7_ILi1EEESI_SI_EEESC_SE_Li256ELb1ELb1ELb1ELb0EEENS1_36VarlenDynamicPersistentTileSchedulerILi128ELi48ELi256ELi256ELb1ELb1ELb0ELb1ELb0ELb1EEEEEEEEEvNT_6ParamsE) ;  /* 0xfffd265002007950 */ /* 0x004fea0003c3ffff */
        .weak           $__internal_42_$__cuda_sm70_votesync_ballot
        .type           $__internal_42_$__cuda_sm70_votesync_ballot,@function
        .size           $__internal_42_$__cuda_sm70_votesync_ballot,(.L_x_6538 - $__internal_42_$__cuda_sm70_votesync_ballot)
$__internal_42_$__cuda_sm70_votesync_ballot:
[----:B------:R-:W-:Y:S01]  /*2d9b0*/  ISETP.NE.U32.AND P0, PT, R0, 0x1, PT ;  /* 0x000000010000780c */ /* 0x000fe20003f05070 */
[----:B------:R-:W-:-:S04]  /*2d9c0*/  IMAD.MOV.U32 R3, RZ, RZ, -0x1 ;  /* 0xffffffffff037424 */ /* 0x000fc800078e00ff */
[----:B------:R-:W-:Y:S08]  /*2d9d0*/  WARPSYNC R3 ;  /* 0x0000000300007348 */ /* 0x000ff00003800000 */
[----:B------:R-:W-:-:S04]  /*2d9e0*/  VOTE.ANY R0, PT, !P0 ;  /* 0x0000000000007806 */ /* 0x000fc800040e0100 */
[----:B------:R-:W-:Y:S01]  /*2d9f0*/  LOP3.LUT R0, R0, R3, RZ, 0xc0, !PT ;  /* 0x0000000300007212 */ /* 0x000fe200078ec0ff */
[----:B------:R-:W-:-:S04]  /*2da00*/  IMAD.MOV.U32 R3, RZ, RZ, 0x0 ;  /* 0x00000000ff037424 */ /* 0x000fc800078e00ff */
[----:B------:R-:W-:Y:S05]  /*2da10*/  RET.REL.NODEC R2 `(_ZN7cutlass13device_kernelIN5flash19enable_sm80_to_sm89INS1_16FlashAttnFwdSm80INS1_25CollectiveMainloopFwdSm80ILi8ELi1ELb0EN4cute5tupleIJNS5_1CILi128EEENS7_ILi48EEENS7_ILi256EEEEEELi256ENS_10bfloat16_tEfNS_4arch4Sm80ELb0ELb1ELb1ELb1ELb1ELb1ELb1ELb1EEENS1_21CollectiveEpilogueFwdINS6_IJS8_SA_S9_EEENS6_IJNS7_ILi1EEESI_SI_EEESC_SE_Li256ELb1ELb1ELb1ELb0EEENS1_36VarlenDynamicPersistentTileSchedulerILi128ELi48ELi256ELi256ELb1ELb1ELb0ELb1ELb0ELb1EEEEEEEEEvNT_6ParamsE) ;  /* 0xfffd25e002007950 */ /* 0x000fea0003c3ffff */
.L_x_2673:
        /* <DEDUP_REMOVED lines=14> */
.L_x_6538:


//--------------------- .text._ZN7cutlass13device_kernelIN5flash19enable_sm80_to_sm89INS1_16FlashAttnFwdSm80INS1_25CollectiveMainloopFwdSm80ILi8ELi1ELb0EN4cute5tupleIJNS5_1CILi128EEENS7_ILi96EEENS7_ILi256EEEEEELi256ENS_10bfloat16_tEfNS_4arch4Sm80ELb1ELb0ELb1ELb0ELb1ELb0ELb1ELb1EEENS1_21CollectiveEpilogueFwdINS6_IJS8_SA_S9_EEENS6_IJNS7_ILi1EEESI_SI_EEESC_SE_Li256ELb0ELb1ELb1ELb0EEENS1_30DynamicPersistentTileSchedulerILi256ELi256ELb1ELb1ELb0EEEEEEEEEvNT_6ParamsE --------------------------
	.section	.text._ZN7cutlass13device_kernelIN5flash19enable_sm80_to_sm89INS1_16FlashAttnFwdSm80INS1_25CollectiveMainloopFwdSm80ILi8ELi1ELb0EN4cute5tupleIJNS5_1CILi128EEENS7_ILi96EEENS7_ILi256EEEEEELi256ENS_10bfloat16_tEfNS_4arch4Sm80ELb1ELb0ELb1ELb0ELb1ELb0ELb1ELb1EEENS1_21CollectiveEpilogueFwdINS6_IJS8_SA_S9_EEENS6_IJNS7_ILi1EEESI_SI_EEESC_SE_Li256ELb0ELb1ELb1ELb0EEENS1_30DynamicPersistentTileSchedulerILi256ELi256ELb1ELb1ELb0EEEEEEEEEvNT_6ParamsE,"ax",@progbits
	.sectioninfo	@"SHI_REGISTERS=255"
	.align	128
.text._ZN7cutlass13device_kernelIN5flash19enable_sm80_to_sm89INS1_16FlashAttnFwdSm80INS1_25CollectiveMainloopFwdSm80ILi8ELi1ELb0EN4cute5tupleIJNS5_1CILi128EEENS7_ILi96EEENS7_ILi256EEEEEELi256ENS_10bfloat16_tEfNS_4arch4Sm80ELb1ELb0ELb1ELb0ELb1ELb0ELb1ELb1EEENS1_21CollectiveEpilogueFwdINS6_IJS8_SA_S9_EEENS6_IJNS7_ILi1EEESI_SI_EEESC_SE_Li256ELb0ELb1ELb1ELb0EEENS1_30DynamicPersistentTileSchedulerILi256ELi256ELb1ELb1ELb0EEEEEEEEEvNT_6ParamsE:
        .type           _ZN7cutlass13device_kernelIN5flash19enable_sm80_to_sm89INS1_16FlashAttnFwdSm80INS1_25CollectiveMainloopFwdSm80ILi8ELi1ELb0EN4cute5tupleIJNS5_1CILi128EEENS7_ILi96EEENS7_ILi256EEEEEELi256ENS_10bfloat16_tEfNS_4arch4Sm80ELb1ELb0ELb1ELb0ELb1ELb0ELb1ELb1EEENS1_21CollectiveEpilogueFwdINS6_IJS8_SA_S9_EEENS6_IJNS7_ILi1EEESI_SI_EEESC_SE_Li256ELb0ELb1ELb1ELb0EEENS1_30DynamicPersistentTileSchedulerILi256ELi256ELb1ELb1ELb0EEEEEEEEEvNT_6ParamsE,@function
        .size           _ZN7cutlass13device_kernelIN5flash19enable_sm80_to_sm89INS1_16FlashAttnFwdSm80INS1_25CollectiveMainloopFwdSm80ILi8ELi1ELb0EN4cute5tupleIJNS5_1CILi128EEENS7_ILi96EEENS7_ILi256EEEEEELi256ENS_10bfloat16_tEfNS_4arch4Sm80ELb1ELb0ELb1ELb0ELb1ELb0ELb1ELb1EEENS1_21CollectiveEpilogueFwdINS6_IJS8_SA_S9_EEENS6_IJNS7_ILi1EEESI_SI_EEESC_SE_Li256ELb0ELb1ELb1ELb0EEENS1_30DynamicPersistentTileSchedulerILi256ELi256ELb1ELb1ELb0EEEEEEEEEvNT_6ParamsE,(.L_x_6544 - _ZN7cutlass13device_kernelIN5flash19enable_sm80_to_sm89INS1_16FlashAttnFwdSm80INS1_25CollectiveMainloopFwdSm80ILi8ELi1ELb0EN4cute5tupleIJNS5_1CILi128EEENS7_ILi96EEENS7_ILi256EEEEEELi256ENS_10bfloat16_tEfNS_4arch4Sm80ELb1ELb0ELb1ELb0ELb1ELb0ELb1ELb1EEENS1_21CollectiveEpilogueFwdINS6_IJS8_SA_S9_EEENS6_IJNS7_ILi1EEESI_SI_EEESC_SE_Li256ELb0ELb1ELb1ELb0EEENS1_30DynamicPersistentTileSchedulerILi256ELi256ELb1ELb1ELb0EEEEEEEEEvNT_6ParamsE)
        .other          _ZN7cutlass13device_kernelIN5flash19enable_sm80_to_sm89INS1_16FlashAttnFwdSm80INS1_25CollectiveMainloopFwdSm80ILi8ELi1ELb0EN4cute5tupleIJNS5_1CILi128EEENS7_ILi96EEENS7_ILi256EEEEEELi256ENS_10bfloat16_tEfNS_4arch4Sm80ELb1ELb0ELb1ELb0ELb1ELb0ELb1ELb1EEENS1_21CollectiveEpilogueFwdINS6_IJS8_SA_S9_EEENS6_IJNS7_ILi1EEESI_SI_EEESC_SE_Li256ELb0ELb1ELb1ELb0EEENS1_30DynamicPersistentTileSchedulerILi256ELi256ELb1ELb1ELb0EEEEEEEEEvNT_6ParamsE,@"STO_CUDA_ENTRY STV_DEFAULT"
_ZN7cutlass13device_kernelIN5flash19enable_sm80_to_sm89INS1_16FlashAttnFwdSm80INS1_25CollectiveMainloopFwdSm80ILi8ELi1ELb0EN4cute5tupleIJNS5_1CILi128EEENS7_ILi96EEENS7_ILi256EEEEEELi256ENS_10bfloat16_tEfNS_4arch4Sm80ELb1ELb0ELb1ELb0ELb1ELb0ELb1ELb1EEENS1_21CollectiveEpilogueFwdINS6_IJS8_SA_S9_EEENS6_IJNS7_ILi1EEESI_SI_EEESC_SE_Li256ELb0ELb1ELb1ELb0EEENS1_30DynamicPersistentTileSchedulerILi256ELi256ELb1ELb1ELb0EEEEEEEEEvNT_6ParamsE:
        /* <DEDUP_REMOVED lines=13> */
[----:B------:R-:W-:Y:S01]  /*00d0*/  ULDC.64 UR6, c[0x0][0x118] ;  /* 0x0000460000067ab9 */ /* 0x000fe20000000a00 */
[----:B------:R-:W-:Y:S01]  /*00e0*/  IMAD.MOV.U32 R220, RZ, RZ, 0x40 ;  /* 0x00000040ffdc7424 */ /* 0x000fe200078e00ff */
[CC--:B------:R-:W-:Y:S02]  /*00f0*/  LEA.HI R6, R14.reuse, R19.reuse, RZ, 0x4 ;  /* 0x000000130e067211 */ /* 0x0c0fe400078f20ff */
[-C--:B------:R-:W-:Y:S02]  /*0100*/  LEA.HI R10, R14, R19.reuse, RZ, 0x3 ;  /* 0x000000130e0a7211 */ /* 0x080fe400078f18ff */
[----:B------:R-:W-:Y:S02]  /*0110*/  LOP3.LUT R2, R6, 0xfffffff0, RZ, 0xc0, !PT ;  /* 0xfffffff006027812 */ /* 0x000fe400078ec0ff */
[----:B------:R-:W-:-:S02]  /*0120*/  LEA.HI R0, R14, R19, RZ, 0x2 ;  /* 0x000000130e007211 */ /* 0x000fc400078f10ff */
[----:B------:R-:W-:Y:S01]  /*0130*/  SHF.R.S32.HI R7, RZ, 0x3, R10 ;  /* 0x00000003ff077819 */ /* 0x000fe2000001140a */
[----:B------:R-:W-:Y:S01]  /*0140*/  IMAD.IADD R5, R19, 0x1, -R2 ;  /* 0x0000000113057824 */ /* 0x000fe200078e0a02 */
[----:B------:R-:W-:Y:S02]  /*0150*/  LOP3.LUT R4, R10, 0xfffffff8, RZ, 0xc0, !PT ;  /* 0xfffffff80a047812 */ /* 0x000fe400078ec0ff */
[----:B------:R-:W-:Y:S01]  /*0160*/  SHF.R.S32.HI R3, RZ, 0x4, R6 ;  /* 0x00000004ff037819 */ /* 0x000fe20000011406 */
[----:B------:R-:W-:Y:S01]  /*0170*/  IMAD.SHL.U32 R2, R7, 0x40, RZ ;  /* 0x0000004007027824 */ /* 0x000fe200078e00ff */
[----:B------:R-:W-:Y:S01]  /*0180*/  LOP3.LUT R0, R0, 0xfffffffc, RZ, 0xc0, !PT ;  /* 0xfffffffc00007812 */ /* 0x000fe200078ec0ff */
[C---:B------:R-:W-:Y:S01]  /*0190*/  IMAD.IADD R8, R19.reuse, 0x1, -R4 ;  /* 0x0000000113087824 */ /* 0x040fe200078e0a04 */
[----:B------:R-:W-:Y:S02]  /*01a0*/  LEA.HI R4, R6, R3, RZ, 0x1 ;  /* 0x0000000306047211 */ /* 0x000fe400078f08ff */
[----:B------:R-:W-:Y:S01]  /*01b0*/  SHF.R.S32.HI R9, RZ, 0x1f, R5 ;  /* 0x0000001fff097819 */ /* 0x000fe20000011405 */
[----:B------:R-:W-:Y:S01]  /*01c0*/  IMAD.IADD R7, R19, 0x1, -R0 ;  /* 0x0000000113077824 */ /* 0x000fe200078e0a00 */
[----:B------:R-:W-:Y:S01]  /*01d0*/  LOP3.LUT R0, R2, 0x1c0, RZ, 0xc0, !PT ;  /* 0x000001c002007812 */ /* 0x000fe200078ec0ff */
[----:B------:R-:W-:Y:S01]  /*01e0*/  IMAD.SHL.U32 R18, R8, 0x8, RZ ;  /* 0x0000000808127824 */ /* 0x000fe200078e00ff */
[----:B------:R-:W-:-:S02]  /*01f0*/  LOP3.LUT R4, R4, 0xfffffffe, RZ, 0xc0, !PT ;  /* 0xfffffffe04047812 */ /* 0x000fc400078ec0ff */
[----:B------:R-:W-:Y:S02]  /*0200*/  SHF.R.U32.HI R6, RZ, 0x3, R0 ;  /* 0x00000003ff067819 */ /* 0x000fe40000011600 */
[----:B------:R-:W-:Y:S01]  /*0210*/  LOP3.LUT R2, R0, 0x38, R18, 0xf8, !PT ;  /* 0x0000003800027812 */ /* 0x000fe200078ef812 */
[----:B------:R-:W-:Y:S01]  /*0220*/  IMAD.IADD R135, R3, 0x1, -R4 ;  /* 0x0000000103877824 */ /* 0x000fe200078e0a04 */
[----:B------:R-:W-:Y:S01]  /*0230*/  LEA.HI R0, R7, R7, RZ, 0x1 ;  /* 0x0000000707007211 */ /* 0x000fe200078f08ff */
[----:B------:R-:W-:Y:S01]  /*0240*/  IMAD.SHL.U32 R3, R8, 0x40, RZ ;  /* 0x0000004008037824 */ /* 0x000fe200078e00ff */
[----:B------:R-:W-:Y:S01]  /*0250*/  LEA.HI R9, R9, R5, RZ, 0x3 ;  /* 0x0000000509097211 */ /* 0x000fe200078f18ff */
[----:B------:R-:W-:Y:S01]  /*0260*/  STL [R1+0xc], R18 ;  /* 0x00000c1201007387 */ /* 0x000fe20000100800 */
[----:B------:R-:W-:Y:S02]  /*0270*/  LOP3.LUT R12, R2, R6, RZ, 0x3c, !PT ;  /* 0x00000006020c7212 */ /* 0x000fe400078e3cff */
[----:B------:R-:W-:-:S02]  /*0280*/  LOP3.LUT R2, R0, 0x1ffffffe, RZ, 0xc0, !PT ;  /* 0x1ffffffe00027812 */ /* 0x000fc400078ec0ff */
[----:B------:R-:W-:Y:S02]  /*0290*/  LOP3.LUT R4, R9, 0xfffffff8, RZ, 0xc0, !PT ;  /* 0xfffffff809047812 */ /* 0x000fe400078ec0ff */
[----:B------:R-:W-:Y:S01]  /*02a0*/  LOP3.LUT R0, R3, 0x1c0, RZ, 0xc0, !PT ;  /* 0x000001c003007812 */ /* 0x000fe200078ec0ff */
[----:B------:R-:W-:Y:S01]  /*02b0*/  IMAD.IADD R13, R7, 0x1, -R2 ;  /* 0x00000001070d7824 */ /* 0x000fe200078e0a02 */
[----:B------:R-:W-:Y:S01]  /*02c0*/  LEA.HI R6, R14, R19, RZ, 0x5 ;  /* 0x000000130e067211 */ /* 0x000fe200078f28ff */
[----:B------:R-:W-:Y:S01]  /*02d0*/  IMAD.IADD R8, R5, 0x1, -R4 ;  /* 0x0000000105087824 */ /* 0x000fe200078e0a04 */
[----:B------:R-:W-:Y:S02]  /*02e0*/  LOP3.LUT R4, R0, 0x8, R10, 0xf8, !PT ;  /* 0x0000000800047812 */ /* 0x000fe400078ef80a */
[----:B------:R-:W-:Y:S02]  /*02f0*/  SHF.R.U32.HI R2, RZ, 0x3, R0 ;  /* 0x00000003ff027819 */ /* 0x000fe40000011600 */
[----:B------:R-:W-:-:S02]  /*0300*/  SHF.R.S32.HI R5, RZ, 0x5, R6 ;  /* 0x00000005ff057819 */ /* 0x000fc40000011406 */
[----:B------:R-:W-:Y:S02]  /*0310*/  SHF.R.S32.HI R0, RZ, 0x1f, R6 ;  /* 0x0000001fff007819 */ /* 0x000fe40000011406 */
[----:B------:R-:W-:Y:S02]  /*0320*/  LOP3.LUT R3, R6, 0xffffffe0, RZ, 0xc0, !PT ;  /* 0xffffffe006037812 */ /* 0x000fe400078ec0ff */
[----:B------:R-:W-:Y:S02]  /*0330*/  LEA.HI R0, R0, R5, RZ, 0x3 ;  /* 0x0000000500007211 */ /* 0x000fe400078f18ff */
[----:B------:R-:W-:Y:S01]  /*0340*/  LOP3.LUT R11, R4, R2, RZ, 0x3c, !PT ;  /* 0x00000002040b7212 */ /* 0x000fe200078e3cff */
        /* <DEDUP_REMOVED lines=9> */
[----:B------:R-:W-:Y:S01]  /*03e0*/  LEA.HI R6, R6, R17, RZ, 0x2 ;  /* 0x0000001106067211 */ /* 0x000fe200078f10ff */
[----:B------:R-:W-:Y:S01]  /*03f0*/  IMAD.SHL.U32 R10, R10, 0x8, RZ ;  /* 0x000000080a0a7824 */ /* 0x000fe200078e00ff */
[----:B------:R-:W-:Y:S01]  /*0400*/  LOP3.LUT R4, R0, 0x8, R4, 0xf8, !PT ;  /* 0x0000000800047812 */ /* 0x000fe200078ef804 */
[----:B------:R-:W-:Y:S01]  /*0410*/  IMAD R135, R135, 0x200, R11 ;  /* 0x0000020087877824 */ /* 0x000fe200078e020b */
[----:B------:R-:W-:-:S02]  /*0420*/  SHF.R.U32.HI R218, RZ, 0x3, R0 ;  /* 0x00000003ffda7819 */ /* 0x000fc40000011600 */
[----:B------:R-:W-:Y:S02]  /*0430*/  LOP3.LUT R2, R2, 0xfffffe00, RZ, 0xc0, !PT ;  /* 0xfffffe0002027812 */ /* 0x000fe400078ec0ff */
[----:B------:R-:W-:Y:S02]  /*0440*/  SHF.R.S32.HI R0, RZ, 0x2, R6 ;  /* 0x00000002ff007819 */ /* 0x000fe40000011406 */
[----:B------:R-:W-:Y:S01]  /*0450*/  LOP3.LUT R218, R4, R218, RZ, 0x3c, !PT ;  /* 0x000000da04da7212 */ /* 0x000fe200078e3cff */
[----:B------:R-:W-:Y:S01]  /*0460*/  IMAD R3, R5, 0x400, R2 ;  /* 0x0000040005037824 */ /* 0x000fe200078e0202 */
[C---:B------:R-:W-:Y:S01]  /*0470*/  IADD3 R5, R18.reuse, 0x40, RZ ;  /* 0x0000004012057810 */ /* 0x040fe20007ffe0ff */
[----:B------:R-:W-:Y:S01]  /*0480*/  IMAD R16, R7, 0x10, R0 ;  /* 0x0000001007107824 */ /* 0x000fe200078e0200 */
[----:B------:R-:W-:Y:S01]  /*0490*/  IADD3 R4, R18, 0x80, RZ ;  /* 0x0000008012047810 */ /* 0x000fe20007ffe0ff */
[----:B------:R-:W-:Y:S01]  /*04a0*/  IMAD.IADD R0, R3, 0x1, R218 ;  /* 0x0000000103007824 */ /* 0x000fe200078e02da */
[----:B------:R-:W-:-:S02]  /*04b0*/  SHF.R.S32.HI R3, RZ, 0x1f, R18 ;  /* 0x0000001fff037819 */ /* 0x000fc40000011412 */
[----:B------:R-:W-:Y:S01]  /*04c0*/  LOP3.LUT R218, R218, R2, RZ, 0xfc, !PT ;  /* 0x00000002dada7212 */ /* 0x000fe200078efcff */
[----:B------:R-:W-:Y:S01]  /*04d0*/  STL [R1+0x194], R16 ;  /* 0x0001941001007387 */ /* 0x000fe20000100800 */
[----:B------:R-:W-:Y:S02]  /*04e0*/  LEA.HI R2, R14, R19, RZ, 0x7 ;  /* 0x000000130e027211 */ /* 0x000fe400078f38ff */
[----:B------:R-:W-:Y:S01]  /*04f0*/  LOP3.LUT R10, R12, 0x7ffffe00, R10, 0xf8, !PT ;  /* 0x7ffffe000c0a7812 */ /* 0x000fe200078ef80a */
[----:B------:R-:W-:Y:S01]  /*0500*/  STL [R1+0x80], R15 ;  /* 0x0000800f01007387 */ /* 0x000fe20000100800 */
[----:B------:R-:W-:Y:S02]  /*0510*/  SHF.R.S32.HI R2, RZ, 0x7, R2 ;  /* 0x00000007ff027819 */ /* 0x000fe40000011402 */
[----:B------:R-:W-:Y:S01]  /*0520*/  LOP3.LUT R2, R6, 0x7ffffffc, RZ, 0xc0, !PT ;  /* 0x7ffffffc06027812 */ /* 0x000fe200078ec0ff */
[----:B------:R1:W-:Y:S01]  /*0530*/  STL [R1+0x10c], R3 ;  /* 0x00010c0301007387 */ /* 0x0003e20000100800 */
[----:B------:R-:W-:Y:S01]  /*0540*/  IMAD.SHL.U32 R251, R10, 0x2, RZ ;  /* 0x000000020afb7824 */ /* 0x000fe200078e00ff */
[----:B------:R-:W-:-:S02]  /*0550*/  R2P PR, R8, 0x6 ;  /* 0x0000000608007804 */ /* 0x000fc40000000000 */
[----:B------:R2:W-:Y:S01]  /*0560*/  STL [R1+0x28], R5 ;  /* 0x0000280501007387 */ /* 0x0005e20000100800 */
[----:B------:R-:W-:Y:S01]  /*0570*/  IMAD.IADD R2, R17, 0x1, -R2 ;  /* 0x0000000111027824 */ /* 0x000fe200078e0a02 */
[----:B------:R-:W-:Y:S02]  /*0580*/  LEA R222, R0, 0x18100, 0x1 ;  /* 0x0001810000de7811 */ /* 0x000fe400078e08ff */
[----:B------:R3:W-:Y:S01]  /*0590*/  STL [R1+0x24], R4 ;  /* 0x0000240401007387 */ /* 0x0007e20000100800 */
[----:B------:R-:W-:Y:S01]  /*05a0*/  IMAD.SHL.U32 R2, R2, 0x2, RZ ;  /* 0x0000000202027824 */ /* 0x000fe200078e00ff */
[----:B------:R-:W-:Y:S02]  /*05b0*/  SEL R219, R219, 0xffffffe0, !P1 ;  /* 0xffffffe0dbdb7807 */ /* 0x000fe40004800000 */
[----:B------:R-:W-:Y:S02]  /*05c0*/  LEA R218, R218, 0x100, 0x1 ;  /* 0x00000100dada7811 */ /* 0x000fe400078e08ff */
[----:B------:R-:W-:Y:S01]  /*05d0*/  IADD3 R33, R2, 0x8, RZ ;  /* 0x0000000802217810 */ /* 0x000fe20007ffe0ff */
[----:B------:R-:W-:Y:S01]  /*05e0*/  IMAD.IADD R223, R222, 0x1, R219 ;  /* 0x00000001dedf7824 */ /* 0x000fe200078e02db */
[C---:B------:R-:W-:Y:S01]  /*05f0*/  IADD3 R32, R2.reuse, 0x10, RZ ;  /* 0x0000001002207810 */ /* 0x040fe20007ffe0ff */
[----:B------:R-:W-:Y:S01]  /*0600*/  IMAD.IADD R219, R219, 0x1, R218 ;  /* 0x00000001dbdb7824 */ /* 0x000fe200078e02da */
[----:B------:R-:W-:-:S02]  /*0610*/  IADD3 R31, R2, 0x18, RZ ;  /* 0x00000018021f7810 */ /* 0x000fc40007ffe0ff */
[C---:B------:R-:W-:Y:S02]  /*0620*/  IADD3 R30, R2.reuse, 0x20, RZ ;  /* 0x00000020021e7810 */ /* 0x040fe40007ffe0ff */
[C---:B------:R-:W-:Y:S02]  /*0630*/  IADD3 R29, R2.reuse, 0x28, RZ ;  /* 0x00000028021d7810 */ /* 0x040fe40007ffe0ff */
[----:B------:R-:W-:Y:S02]  /*0640*/  IADD3 R28, R2, 0x30, RZ ;  /* 0x00000030021c7810 */ /* 0x000fe40007ffe0ff */
[----:B-1----:R-:W-:Y:S02]  /*0650*/  IADD3 R3, R18, 0xc0, RZ ;  /* 0x000000c012037810 */ /* 0x002fe40007ffe0ff */
[----:B------:R-:W-:Y:S02]  /*0660*/  IADD3 R27, R2, 0x38, RZ ;  /* 0x00000038021b7810 */ /* 0x000fe40007ffe0ff */
[----:B--2---:R-:W-:-:S02]  /*0670*/  SHF.R.S32.HI R5, RZ, 0x1f, R5 ;  /* 0x0000001fff057819 */ /* 0x004fc40000011405 */
[C---:B------:R-:W-:Y:S02]  /*0680*/  IADD3 R26, R2.reuse, 0x40, RZ ;  /* 0x00000040021a7810 */ /* 0x040fe40007ffe0ff */
[----:B---3--:R-:W-:Y:S01]  /*0690*/  SHF.R.S32.HI R4, RZ, 0x1f, R4 ;  /* 0x0000001fff047819 */ /* 0x008fe20000011404 */
        /* <DEDUP_REMOVED lines=17> */
[----:B-1----:R-:W-:Y:S02]  /*07b0*/  SHF.R.S32.HI R3, RZ, 0x1f, R3 ;  /* 0x0000001fff037819 */ /* 0x002fe40000011403 */
[C---:B------:R-:W-:Y:S02]  /*07c0*/  IADD3 R9, R2.reuse, 0xc0, RZ ;  /* 0x000000c002097810 */ /* 0x040fe40007ffe0ff */
[C---:B------:R-:W-:Y:S01]  /*07d0*/  IADD3 R8, R2.reuse, 0xc8, RZ ;  /* 0x000000c802087810 */ /* 0x040fe20007ffe0ff */
[----:B------:R1:W-:Y:S01]  /*07e0*/  STL [R1+0x100], R3 ;  /* 0x0001000301007387 */ /* 0x0003e20000100800 */
[----:B------:R-:W-:-:S02]  /*07f0*/  IADD3 R7, R2, 0xd0, RZ ;  /* 0x000000d002077810 */ /* 0x000fc40007ffe0ff */
[C---:B------:R-:W-:Y:S02]  /*0800*/  IADD3 R6, R2.reuse, 0xd8, RZ ;  /* 0x000000d802067810 */ /* 0x040fe40007ffe0ff */
[C---:B------:R-:W-:Y:S02]  /*0810*/  IADD3 R5, R2.reuse, 0xe0, RZ ;  /* 0x000000e002057810 */ /* 0x040fe40007ffe0ff */
[----:B--2---:R-:W-:Y:S02]  /*0820*/  IADD3 R4, R2, 0xe8, RZ ;  /* 0x000000e802047810 */ /* 0x004fe40007ffe0ff */
[----:B------:R-:W-:Y:S02]  /*0830*/  SEL R220, R220, 0xffffffc0, !P2 ;  /* 0xffffffc0dcdc7807 */ /* 0x000fe40005000000 */
[----:B------:R-:W-:-:S03]  /*0840*/  LEA R135, R135, 0xc100, 0x1 ;  /* 0x0000c10087877811 */ /* 0x000fc600078e08ff */
[----:B------:R-:W-:Y:S02]  /*0850*/  IMAD.IADD R225, R222, 0x1, R220 ;  /* 0x00000001dee17824 */ /* 0x000fe400078e02dc */
[C---:B------:R-:W-:Y:S02]  /*0860*/  IMAD.IADD R221, R220.reuse, 0x1, R218 ;  /* 0x00000001dcdd7824 */ /* 0x040fe400078e02da */
[----:B------:R-:W-:Y:S02]  /*0870*/  IMAD.IADD R224, R223, 0x1, R220 ;  /* 0x00000001dfe07824 */ /* 0x000fe400078e02dc */
[----:B------:R-:W-:Y:S02]  /*0880*/  IMAD.IADD R220, R220, 0x1, R219 ;  /* 0x00000001dcdc7824 */ /* 0x000fe400078e02db */
[----:B-1----:R-:W-:Y:S01]  /*0890*/  IMAD R3, R13, 0x8, R16 ;  /* 0x000000080d037824 */ /* 0x002fe200078e0210 */
[----:B------:R-:W-:Y:S02]  /*08a0*/  IADD3 R16, R2, 0x90, RZ ;  /* 0x0000009002107810 */ /* 0x000fe40007ffe0ff */
[----:B------:R-:W-:-:S02]  /*08b0*/  SHF.R.S32.HI R13, RZ, 0x1f, R33 ;  /* 0x0000001fff0d7819 */ /* 0x000fc40000011421 */
[----:B------:R1:W-:Y:S04]  /*08c0*/  STL [R1+0x18c], R3 ;  /* 0x00018c0301007387 */ /* 0x0003e80000100800 */
[----:B------:R2:W-:Y:S04]  /*08d0*/  STL [R1+0x68], R2 ;  /* 0x0000680201007387 */ /* 0x0005e80000100800 */
[----:B------:R-:W-:Y:S04]  /*08e0*/  STL [R1+0xfc], R33 ;  /* 0x0000fc2101007387 */ /* 0x000fe80000100800 */
[----:B------:R3:W-:Y:S04]  /*08f0*/  STL [R1+0xf8], R32 ;  /* 0x0000f82001007387 */ /* 0x0007e80000100800 */
[----:B------:R-:W-:Y:S04]  /*0900*/  STL [R1+0xf4], R31 ;  /* 0x0000f41f01007387 */ /* 0x000fe80000100800 */
[----:B------:R4:W-:Y:S04]  /*0910*/  STL [R1+0xf0], R30 ;  /* 0x0000f01e01007387 */ /* 0x0009e80000100800 */
[----:B------:R-:W-:Y:S01]  /*0920*/  STL [R1+0xec], R29 ;  /* 0x0000ec1d01007387 */ /* 0x000fe20000100800 */
[----:B-1----:R-:W-:-:S03]  /*0930*/  IADD3 R3, R2, 0xf0, RZ ;  /* 0x000000f002037810 */ /* 0x002fc60007ffe0ff */
[----:B------:R1:W-:Y:S01]  /*0940*/  STL [R1+0xe8], R28 ;  /* 0x0000e81c01007387 */ /* 0x0003e20000100800 */
[----:B--2---:R-:W-:-:S03]  /*0950*/  IADD3 R2, R2, 0xf8, RZ ;  /* 0x000000f802027810 */ /* 0x004fc60007ffe0ff */
[----:B------:R2:W-:Y:S01]  /*0960*/  STL [R1+0xe4], R27 ;  /* 0x0000e41b01007387 */ /* 0x0005e20000100800 */
[----:B------:R-:W-:-:S03]  /*0970*/  SHF.R.S32.HI R0, RZ, 0x1f, R2 ;  /* 0x0000001fff007819 */ /* 0x000fc60000011402 */
[----:B------:R-:W-:Y:S01]  /*0980*/  STL [R1+0xe0], R26 ;  /* 0x0000e01a01007387 */ /* 0x000fe20000100800 */
[----:B---3--:R-:W-:-:S03]  /*0990*/  SHF.R.S32.HI R32, RZ, 0x1f, R32 ;  /* 0x0000001fff207819 */ /* 0x008fc60000011420 */
[----:B------:R3:W-:Y:S04]  /*09a0*/  STL [R1+0xdc], R25 ;  /* 0x0000dc1901007387 */ /* 0x0007e80000100800 */
[----:B------:R5:W-:Y:S01]  /*09b0*/  STL [R1+0xd8], R24 ;  /* 0x0000d81801007387 */ /* 0x000be20000100800 */
[----:B----4-:R-:W-:-:S03]  /*09c0*/  SHF.R.S32.HI R30, RZ, 0x1f, R30 ;  /* 0x0000001fff1e7819 */ /* 0x010fc6000001141e */
        /* <DEDUP_REMOVED lines=9> */
[----:B-----5:R-:W-:-:S03]  /*0a60*/  SHF.R.S32.HI R24, RZ, 0x1f, R24 ;  /* 0x0000001fff187819 */ /* 0x020fc60000011418 */
[----:B------:R-:W-:Y:S04]  /*0a70*/  STL [R1+0xbc], R17 ;  /* 0x0000bc1101007387 */ /* 0x000fe80000100800 */
[----:B------:R5:W-:Y:S01]  /*0a80*/  STL [R1+0xb8], R16 ;  /* 0x0000b81001007387 */ /* 0x000be20000100800 */
[----:B----4-:R-:W-:-:S03]  /*0a90*/  SHF.R.S32.HI R22, RZ, 0x1f, R22 ;  /* 0x0000001fff167819 */ /* 0x010fc60000011416 */
[----:B------:R4:W-:Y:S01]  /*0aa0*/  STL [R1+0xb4], R15 ;  /* 0x0000b40f01007387 */ /* 0x0009e20000100800 */
[----:B-1----:R-:W-:-:S03]  /*0ab0*/  SHF.R.S32.HI R21, RZ, 0x1f, R21 ;  /* 0x0000001fff157819 */ /* 0x002fc60000011415 */
[----:B------:R-:W-:Y:S04]  /*0ac0*/  STL [R1+0xb0], R14 ;  /* 0x0000b00e01007387 */ /* 0x000fe80000100800 */
[----:B------:R1:W-:Y:S01]  /*0ad0*/  STL [R1+0xac], R12 ;  /* 0x0000ac0c01007387 */ /* 0x0003e20000100800 */
[----:B--2---:R-:W-:-:S03]  /*0ae0*/  SHF.R.S32.HI R19, RZ, 0x1f, R19 ;  /* 0x0000001fff137819 */ /* 0x004fc60000011413 */
[----:B------:R2:W-:Y:S01]  /*0af0*/  STL [R1+0xa8], R11 ;  /* 0x0000a80b01007387 */ /* 0x0005e20000100800 */
[----:B---3--:R-:W-:-:S03]  /*0b00*/  SHF.R.S32.HI R18, RZ, 0x1f, R18 ;  /* 0x0000001fff127819 */ /* 0x008fc60000011412 */
[----:B------:R3:W-:Y:S04]  /*0b10*/  STL [R1+0xa4], R10 ;  /* 0x0000a40a01007387 */ /* 0x0007e80000100800 */
[----:B------:R3:W-:Y:S01]  /*0b20*/  STL [R1+0xa0], R9 ;  /* 0x0000a00901007387 */ /* 0x0007e20000100800 */
[----:B-----5:R-:W-:-:S03]  /*0b30*/  SHF.R.S32.HI R16, RZ, 0x1f, R16 ;  /* 0x0000001fff107819 */ /* 0x020fc60000011410 */
[----:B------:R5:W-:Y:S01]  /*0b40*/  STL [R1+0x9c], R8 ;  /* 0x00009c0801007387 */ /* 0x000be20000100800 */
[----:B----4-:R-:W-:-:S03]  /*0b50*/  SHF.R.S32.HI R15, RZ, 0x1f, R15 ;  /* 0x0000001fff0f7819 */ /* 0x010fc6000001140f */
[----:B------:R4:W-:Y:S04]  /*0b60*/  STL [R1+0x98], R7 ;  /* 0x0000980701007387 */ /* 0x0009e80000100800 */
[----:B------:R4:W-:Y:S01]  /*0b70*/  STL [R1+0x94], R6 ;  /* 0x0000940601007387 */ /* 0x0009e20000100800 */
[----:B-1----:R-:W-:-:S03]  /*0b80*/  SHF.R.S32.HI R12, RZ, 0x1f, R12 ;  /* 0x0000001fff0c7819 */ /* 0x002fc6000001140c */
[----:B------:R1:W-:Y:S01]  /*0b90*/  STL [R1+0x90], R5 ;  /* 0x0000900501007387 */ /* 0x0003e20000100800 */
[----:B--2---:R-:W-:-:S03]  /*0ba0*/  SHF.R.S32.HI R11, RZ, 0x1f, R11 ;  /* 0x0000001fff0b7819 */ /* 0x004fc6000001140b */
[----:B------:R2:W-:Y:S01]  /*0bb0*/  STL [R1+0x8c], R4 ;  /* 0x00008c0401007387 */ /* 0x0005e20000100800 */
[----:B---3--:R-:W-:-:S03]  /*0bc0*/  SHF.R.S32.HI R10, RZ, 0x1f, R10 ;  /* 0x0000001fff0a7819 */ /* 0x008fc6000001140a */
[----:B------:R3:W-:Y:S01]  /*0bd0*/  STL [R1+0x188], R13 ;  /* 0x0001880d01007387 */ /* 0x0007e20000100800 */
[----:B------:R-:W-:-:S03]  /*0be0*/  SHF.R.S32.HI R9, RZ, 0x1f, R9 ;  /* 0x0000001fff097819 */ /* 0x000fc60000011409 */
[----:B------:R3:W-:Y:S01]  /*0bf0*/  STL [R1+0x88], R3 ;  /* 0x0000880301007387 */ /* 0x0007e20000100800 */
[----:B-----5:R-:W-:-:S03]  /*0c00*/  SHF.R.S32.HI R8, RZ, 0x1f, R8 ;  /* 0x0000001fff087819 */ /* 0x020fc60000011408 */
[----:B------:R-:W-:Y:S01]  /*0c10*/  STL [R1+0x184], R32 ;  /* 0x0001842001007387 */ /* 0x000fe20000100800 */
[----:B----4-:R-:W-:-:S03]  /*0c20*/  SHF.R.S32.HI R7, RZ, 0x1f, R7 ;  /* 0x0000001fff077819 */ /* 0x010fc60000011407 */
[----:B------:R-:W-:Y:S01]  /*0c30*/  STL [R1+0x84], R2 ;  /* 0x0000840201007387 */ /* 0x000fe20000100800 */
[----:B------:R-:W-:Y:S02]  /*0c40*/  SHF.R.S32.HI R6, RZ, 0x1f, R6 ;  /* 0x0000001fff067819 */ /* 0x000fe40000011406 */
[----:B-1----:R-:W-:Y:S02]  /*0c50*/  SHF.R.S32.HI R5, RZ, 0x1f, R5 ;  /* 0x0000001fff057819 */ /* 0x002fe40000011405 */
[----:B--2---:R-:W-:Y:S02]  /*0c60*/  SHF.R.S32.HI R4, RZ, 0x1f, R4 ;  /* 0x0000001fff047819 */ /* 0x004fe40000011404 */
[----:B---3--:R-:W-:Y:S02]  /*0c70*/  SHF.R.S32.HI R13, RZ, 0x1f, R31 ;  /* 0x0000001fff0d7819 */ /* 0x008fe4000001141f */
[----:B------:R-:W-:-:S03]  /*0c80*/  SHF.R.S32.HI R3, RZ, 0x1f, R3 ;  /* 0x0000001fff037819 */ /* 0x000fc60000011403 */
[----:B------:R1:W-:Y:S04]  /*0c90*/  STL [R1+0x180], R13 ;  /* 0x0001800d01007387 */ /* 0x0003e80000100800 */
        /* <DEDUP_REMOVED lines=21> */
[----:B-1----:R-:W-:-:S05]  /*0df0*/  SHF.R.S32.HI R13, RZ, 0x1f, R14 ;  /* 0x0000001fff0d7819 */ /* 0x002fca000001140e */
[----:B------:R2:W-:Y:S04]  /*0e00*/  STL [R1+0x13c], R13 ;  /* 0x00013c0d01007387 */ /* 0x0005e80000100800 */
        /* <DEDUP_REMOVED lines=10> */
[----:B------:R2:W-:Y:S02]  /*0eb0*/  STL [R1+0x110], R0 ;  /* 0x0001100001007387 */ /* 0x0005e40000100800 */
.L_x_2731:
        /* <DEDUP_REMOVED lines=19> */
.L_x_2675:
[----:B------:R-:W-:-:S04]  /*0ff0*/  MOV R0, c[0x0][0x554] ;  /* 0x0001550000007a02 */ /* 0x000fc80000000f00 */
[----:B------:R-:W-:Y:S02]  /*1000*/  ISETP.NE.AND P0, PT, R0, 0x1, PT ;  /* 0x000000010000780c */ /* 0x000fe40003f05270 */
[----:B------:R-:W-:-:S11]  /*1010*/  MOV R0, R2 ;  /* 0x0000000200007202 */ /* 0x000fd60000000f00 */
[----:B------:R-:W-:-:S05]  /*1020*/  @P0 IMAD.HI.U32 R4, R2, c[0x0][0x558], RZ ;  /* 0x0001560002040a27 */ /* 0x000fca00078e00ff */
[----:B------:R-:W-:-:S05]  /*1030*/  @P0 SHF.R.U32.HI R0, RZ, c[0x0][0x55c], R4 ;  /* 0x00015700ff000a19 */ /* 0x000fca0000011604 */
[----:B------:R-:W-:Y:S02]  /*1040*/  IMAD R4, R0, c[0x0][0x554], RZ ;  /* 0x0001550000047a24 */ /* 0x000fe400078e02ff */
.L_x_2676:
[----:B------:R-:W-:Y:S05]  /*1050*/  BSYNC B0 ;  /* 0x0000000000007941 */ /* 0x000fea0003800000 */
.L_x_2674:
[----:B------:R-:W-:Y:S01]  /*1060*/  IMAD.MOV.U32 R5, RZ, RZ, c[0x0][0x548] ;  /* 0x00015200ff057624 */ /* 0x000fe200078e00ff */
[----:B------:R-:W-:Y:S01]  /*1070*/  ISETP.NE.U32.AND P0, PT, RZ, c[0x0][0x370], PT ;  /* 0x0000dc00ff007a0c */ /* 0x000fe20003f05070 */
[----:B------:R-:W2:Y:S01]  /*1080*/  LDL.LU R6, [R1+0x78] ;  /* 0x0000780001067983 */ /* 0x000ea20000300800 */
[----:B------:R-:W-:Y:S01]  /*1090*/  IMAD.IADD R4, R2, 0x1, -R4 ;  /* 0x0000000102047824 */ /* 0x000fe200078e0a04 */
[----:B------:R-:W-:Y:S02]  /*10a0*/  MOV R7, RZ ;  /* 0x000000ff00077202 */ /* 0x000fe40000000f00 */
[----:B------:R-:W-:Y:S01]  /*10b0*/  ISETP.NE.AND P1, PT, R5, 0x1, PT ;  /* 0x000000010500780c */ /* 0x000fe20003f25270 */
[----:B------:R-:W-:Y:S01]  /*10c0*/  IMAD R5, R3, c[0x0][0x554], R4 ;  /* 0x0001550003057a24 */ /* 0x000fe200078e0204 */
[----:B------:R-:W-:-:S03]  /*10d0*/  ISETP.NE.AND.EX P0, PT, RZ, c[0x0][0x374], PT, P0 ;  /* 0x0000dd00ff007a0c */ /* 0x000fc60003f05300 */
[----:B------:R-:W-:-:S08]  /*10e0*/  IMAD.MOV.U32 R11, RZ, RZ, R5 ;  /* 0x000000ffff0b7224 */ /* 0x000fd000078e0005 */
[----:B------:R-:W-:-:S04]  /*10f0*/  @P1 IMAD.HI.U32 R2, R5, c[0x0][0x54c], RZ ;  /* 0x0001530005021a27 */ /* 0x000fc800078e00ff */
[----:B------:R-:W-:Y:S01]  /*1100*/  @P0 IMAD.MOV.U32 R3, RZ, RZ, 0x4 ;  /* 0x00000004ff030424 */ /* 0x000fe200078e00ff */
[----:B------:R-:W-:-:S05]  /*1110*/  @P1 SHF.R.U32.HI R11, RZ, c[0x0][0x550], R2 ;  /* 0x00015400ff0b1a19 */ /* 0x000fca0000011602 */
[----:B------:R-:W-:Y:S01]  /*1120*/  @P0 IMAD.WIDE R2, R11, R3, c[0x0][0x370] ;  /* 0x0000dc000b020625 */ /* 0x000fe200078e0203 */
[----:B------:R-:W-:Y:S04]  /*1130*/  STL [R1+0x6c], R11 ;  /* 0x00006c0b01007387 */ /* 0x000fe80000100800 */
[----:B------:R1:W3:Y:S01]  /*1140*/  @P0 LDG.E R7, [R2.64] ;  /* 0x0000000602070981 */ /* 0x0002e2000c1e1900 */
[----:B------:R-:W-:Y:S01]  /*1150*/  IMAD.MOV.U32 R12, RZ, RZ, R0 ;  /* 0x000000ffff0c7224 */ /* 0x000fe200078e0000 */
[----:B------:R-:W-:Y:S01]  /*1160*/  BSSY B0, `(.L_x_2677) ;  /* 0x0000047000007945 */ /* 0x000fe20003800000 */
[----:B------:R-:W-:-:S05]  /*1170*/  IMAD.MOV.U32 R4, RZ, RZ, c[0x0][0x2c4] ;  /* 0x0000b100ff047624 */ /* 0x000fca00078e00ff */
[----:B------:R-:W-:Y:S01]  /*1180*/  ISETP.NE.AND P3, PT, R4, 0x1, PT ;  /* 0x000000010400780c */ /* 0x000fe20003f65270 */
[----:B------:R-:W-:-:S05]  /*1190*/  IMAD.MOV.U32 R4, RZ, RZ, c[0x0][0x168] ;  /* 0x00005a00ff047624 */ /* 0x000fca00078e00ff */
[----:B------:R-:W-:Y:S01]  /*11a0*/  IADD3 R4, -R4, 0x60, RZ ;  /* 0x0000006004047810 */ /* 0x000fe20007ffe1ff */
[----:B-1----:R-:W-:-:S05]  /*11b0*/  IMAD.MOV.U32 R2, RZ, RZ, c[0x0][0x53c] ;  /* 0x00014f00ff027624 */ /* 0x002fca00078e00ff */
        /* <DEDUP_REMOVED lines=8> */
[----:B------:R-:W-:Y:S01]  /*1240*/  STL [R1+0x74], R12 ;  /* 0x0000740c01007387 */ /* 0x000fe20000100800 */
[----:B------:R-:W-:-:S03]  /*1250*/  IMAD R2, R2, c[0x0][0x1d0], R4 ;  /* 0x0000740002027a24 */ /* 0x000fc600078e0204 */
[----:B------:R-:W-:-:S04]  /*1260*/  SHF.L.U32 R17, R0, 0x7, RZ ;  /* 0x0000000700117819 */ /* 0x000fc800000006ff */
[----:B------:R-:W-:Y:S01]  /*1270*/  IADD3 R0, R17, 0x7f, RZ ;  /* 0x0000007f11007810 */ /* 0x000fe20007ffe0ff */
[----:B------:R-:W-:Y:S04]  /*1280*/  STL [R1+0x7c], R17 ;  /* 0x00007c1101007387 */ /* 0x000fe80000100800 */
[----:B------:R-:W-:-:S05]  /*1290*/  @P3 IMAD.HI.U32 R3, R0, c[0x0][0x2c8], RZ ;  /* 0x0000b20000033a27 */ /* 0x000fca00078e00ff */
[----:B------:R-:W-:Y:S02]  /*12a0*/  @P3 SHF.R.U32.HI R0, RZ, c[0x0][0x2cc], R3 ;  /* 0x0000b300ff003a19 */ /* 0x000fe40000011603 */
[----:B------:R-:W-:-:S03]  /*12b0*/  IADD3 R3, R250, 0x5f, RZ ;  /* 0x0000005ffa037810 */ /* 0x000fc60007ffe0ff */
[----:B------:R-:W-:Y:S02]  /*12c0*/  IMAD.IADD R2, R2, 0x1, R0 ;  /* 0x0000000102027824 */ /* 0x000fe400078e0200 */
[----:B------:R-:W-:-:S04]  /*12d0*/  IMAD.HI R0, R3, 0x2aaaaaab, RZ ;  /* 0x2aaaaaab03007827 */ /* 0x000fc800078e02ff */
[----:B------:R-:W-:Y:S01]  /*12e0*/  IMAD.HI R3, R2, 0x2aaaaaab, RZ ;  /* 0x2aaaaaab02037827 */ /* 0x000fe200078e02ff */
[----:B------:R-:W-:-:S04]  /*12f0*/  SHF.R.U32.HI R2, RZ, 0x1f, R0 ;  /* 0x0000001fff027819 */ /* 0x000fc80000011600 */
[----:B------:R-:W-:Y:S02]  /*1300*/  SHF.R.U32.HI R4, RZ, 0x1f, R3 ;  /* 0x0000001fff047819 */ /* 0x000fe40000011603 */
[----:B------:R-:W-:Y:S02]  /*1310*/  LEA.HI.SX32 R0, R0, R2, 0x1c ;  /* 0x0000000200007211 */ /* 0x000fe400078fe2ff */
[----:B------:R-:W-:Y:S02]  /*1320*/  LEA.HI.SX32 R2, R3, R4, 0x1c ;  /* 0x0000000403027211 */ /* 0x000fe400078fe2ff */
[----:B--2---:R-:W-:-:S04]  /*1330*/  LOP3.LUT R6, R6, 0xfffffffd, RZ, 0xc0, !PT ;  /* 0xfffffffd06067812 */ /* 0x004fc800078ec0ff */
[----:B------:R-:W-:-:S05]  /*1340*/  @P3 LOP3.LUT R6, R6, 0x2, RZ, 0xfc, !PT ;  /* 0x0000000206063812 */ /* 0x000fca00078efcff */
[----:B------:R-:W-:Y:S04]  /*1350*/  STL [R1+0x78], R6 ;  /* 0x0000780601007387 */ /* 0x000fe80000100800 */
[----:B---3--:R1:W-:Y:S02]  /*1360*/  STL [R1+0x3c], R7 ;  /* 0x00003c0701007387 */ /* 0x0083e40000100800 */
[----:B-1----:R-:W-:Y:S01]  /*1370*/  IMNMX R7, R0, R2, PT ;  /* 0x0000000200077217 */ /* 0x002fe20003800200 */
[----:B------:R-:W-:Y:S01]  /*1380*/  IMAD.MOV.U32 R2, RZ, RZ, RZ ;  /* 0x000000ffff027224 */ /* 0x000fe200078e00ff */
[----:B------:R-:W-:Y:S02]  /*1390*/  IADD3 R0, -R11, RZ, RZ ;  /* 0x000000ff0b007210 */ /* 0x000fe40007ffe1ff */
[----:B------:R-:W-:-:S03]  /*13a0*/  ISETP.GE.AND P0, PT, R7, 0x1, PT ;  /* 0x000000010700780c */ /* 0x000fc60003f06270 */
[----:B------:R-:W-:-:S05]  /*13b0*/  IMAD R16, R0, c[0x0][0x548], R5 ;  /* 0x0001520000107a24 */ /* 0x000fca00078e0205 */
[----:B------:R1:W-:Y:S05]  /*13c0*/  STL [R1+0x70], R16 ;  /* 0x0000701001007387 */ /* 0x0003ea0000100800 */
        /* <DEDUP_REMOVED lines=32> */
.L_x_2678:
[----:B------:R-:W-:Y:S05]  /*15d0*/  BSYNC B0 ;  /* 0x0000000000007941 */ /* 0x000fea0003800000 */
.L_x_2677:
[----:B------:R-:W-:Y:S01]  /*15e0*/  LOP3.LUT R0, R12, 0xffff, RZ, 0xc0, !PT ;  /* 0x0000ffff0c007812 */ /* 0x000fe200078ec0ff */
[----:B------:R-:W-:Y:S01]  /*15f0*/  CS2R R128, SRZ ;  /* 0x0000000000807805 */ /* 0x000fe2000001ff00 */
[----:B------:R-:W-:Y:S01]  /*1600*/  CS2R R12, SRZ ;  /* 0x00000000000c7805 */ /* 0x000fe2000001ff00 */
        /* <DEDUP_REMOVED lines=70> */
[----:B--2---:R-:W2:Y:S01]  /*1a70*/  S2R R3, SR_TID.X ;  /* 0x0000000000037919 */ /* 0x004ea20000002100 */
[----:B------:R-:W-:-:S03]  /*1a80*/  ISETP.NE.U32.AND P0, PT, RZ, c[0x0][0x340], PT ;  /* 0x0000d000ff007a0c */ /* 0x000fc60003f05070 */
[----:B------:R-:W3:Y:S01]  /*1a90*/  LDL R12, [R1+0xc] ;  /* 0x00000c00010c7983 */ /* 0x000ee20000100800 */
[----:B------:R-:W-:-:S03]  /*1aa0*/  ISETP.NE.AND.EX P0, PT, RZ, c[0x0][0x344], PT, P0 ;  /* 0x0000d100ff007a0c */ /* 0x000fc60003f05300 */
[----:B------:R-:W4:Y:S04]  /*1ab0*/  LDL R10, [R1+0x28] ;  /* 0x00002800010a7983 */ /* 0x000f280000100800 */
[----:B------:R-:W4:Y:S04]  /*1ac0*/  LDL R9, [R1+0x24] ;  /* 0x0000240001097983 */ /* 0x000f280000100800 */
[----:B------:R-:W4:Y:S02]  /*1ad0*/  LDL R8, [R1+0x20] ;  /* 0x0000200001087983 */ /* 0x000f240000100800 */
[----:B------:R-:W-:Y:S01]  /*1ae0*/  @P0 IMAD.MOV.U32 R2, RZ, RZ, 0x4 ;  /* 0x00000004ff020424 */ /* 0x000fe200078e00ff */
[----:B--2---:R-:W-:-:S02]  /*1af0*/  SHF.R.S32.HI R4, RZ, 0x1f, R3 ;  /* 0x0000001fff047819 */ /* 0x004fc40000011403 */
[----:B------:R-:W-:Y:S02]  /*1b00*/  SHF.R.S32.HI R5, RZ, 0x1f, R3 ;  /* 0x0000001fff057819 */ /* 0x000fe40000011403 */
[-C--:B------:R-:W-:Y:S02]  /*1b10*/  LEA.HI R4, R4, R3.reuse, RZ, 0x3 ;  /* 0x0000000304047211 */ /* 0x080fe400078f18ff */
[----:B------:R-:W-:Y:S02]  /*1b20*/  LEA.HI R5, R5, R3, RZ, 0x3 ;  /* 0x0000000305057211 */ /* 0x000fe400078f18ff */
[----:B------:R-:W-:Y:S02]  /*1b30*/  LOP3.LUT R4, R4, 0xfffffff8, RZ, 0xc0, !PT ;  /* 0xfffffff804047812 */ /* 0x000fe400078ec0ff */
[----:B------:R-:W-:-:S03]  /*1b40*/  SHF.R.S32.HI R5, RZ, 0x3, R5 ;  /* 0x00000003ff057819 */ /* 0x000fc60000011405 */
[----:B------:R-:W-:Y:S02]  /*1b50*/  IMAD.IADD R4, R3, 0x1, -R4 ;  /* 0x0000000103047824 */ /* 0x000fe400078e0a04 */
[----:B------:R-:W-:-:S05]  /*1b60*/  @P0 IMAD.WIDE R2, R11, R2, c[0x0][0x340] ;  /* 0x0000d0000b020625 */ /* 0x000fca00078e0202 */
[----:B------:R2:W5:Y:S01]  /*1b70*/  @P0 LDG.E R14, [R2.64] ;  /* 0x00000006020e0981 */ /* 0x000562000c1e1900 */
[----:B------:R-:W-:Y:S02]  /*1b80*/  SHF.R.S32.HI R15, RZ, 0x1f, R16 ;  /* 0x0000001fff0f7819 */ /* 0x000fe40000011410 */
[----:B------:R-:W-:-:S03]  /*1b90*/  LEA R4, R4, R5, 0x5 ;  /* 0x0000000504047211 */ /* 0x000fc600078e28ff */
[----:B------:R-:W-:Y:S02]  /*1ba0*/  IMAD R0, R15, c[0x0][0x1b8], RZ ;  /* 0x00006e000f007a24 */ /* 0x000fe400078e02ff */
[----:B------:R-:W-:Y:S01]  /*1bb0*/  IMAD.IADD R4, R17, 0x1, R4 ;  /* 0x0000000111047824 */ /* 0x000fe200078e0204 */
[----:B------:R-:W-:Y:S01]  /*1bc0*/  SHF.R.S32.HI R6, RZ, 0x1f, R11 ;  /* 0x0000001fff067819 */ /* 0x000fe2000001140b */
[----:B------:R-:W-:Y:S02]  /*1bd0*/  IMAD R5, R16, c[0x0][0x1bc], R0 ;  /* 0x00006f0010057a24 */ /* 0x000fe400078e0200 */
[----:B------:R-:W-:-:S04]  /*1be0*/  @P3 IMAD.HI.U32 R7, R4, c[0x0][0x2c8], RZ ;  /* 0x0000b20004073a27 */ /* 0x000fc800078e00ff */
[----:B------:R-:W-:Y:S01]  /*1bf0*/  IMAD.MOV.U32 R0, RZ, RZ, R4 ;  /* 0x000000ffff007224 */ /* 0x000fe200078e0004 */
[----:B------:R-:W-:Y:S01]  /*1c00*/  @P3 SHF.R.U32.HI R0, RZ, c[0x0][0x2cc], R7 ;  /* 0x0000b300ff003a19 */ /* 0x000fe20000011607 */
[----:B--2---:R-:W-:-:S05]  /*1c10*/  IMAD.WIDE.U32 R2, R16, c[0x0][0x1b8], RZ ;  /* 0x00006e0010027a25 */ /* 0x004fca00078e00ff */
[----:B------:R-:W-:Y:S01]  /*1c20*/  IADD3 R3, R3, R5, RZ ;  /* 0x0000000503037210 */ /* 0x000fe20007ffe0ff */
[----:B------:R-:W-:Y:S01]  /*1c30*/  IMAD R5, R6, c[0x0][0x1c0], RZ ;  /* 0x0000700006057a24 */ /* 0x000fe200078e02ff */
[----:B------:R-:W-:-:S03]  /*1c40*/  SHF.R.S32.HI R7, RZ, 0x1f, R0 ;  /* 0x0000001fff077819 */ /* 0x000fc60000011400 */
[C---:B------:R-:W-:Y:S02]  /*1c50*/  IMAD R6, R11.reuse, c[0x0][0x1c4], R5 ;  /* 0x000071000b067a24 */ /* 0x040fe400078e0205 */
[----:B------:R-:W-:Y:S02]  /*1c60*/  IMAD.MOV R5, RZ, RZ, -R0 ;  /* 0x000000ffff057224 */ /* 0x000fe400078e0a00 */
[----:B------:R-:W-:-:S04]  /*1c70*/  IMAD.WIDE.U32 R2, R11, c[0x0][0x1c0], R2 ;  /* 0x000070000b027a25 */ /* 0x000fc800078e0002 */
[----:B------:R-:W-:Y:S02]  /*1c80*/  IMAD R4, R5, c[0x0][0x2c4], R4 ;  /* 0x0000b10005047a24 */ /* 0x000fe400078e0204 */
[----:B------:R-:W-:Y:S02]  /*1c90*/  IMAD.IADD R3, R3, 0x1, R6 ;  /* 0x0000000103037824 */ /* 0x000fe400078e0206 */
        /* <DEDUP_REMOVED lines=9> */
[----:B------:R-:W-:Y:S02]  /*1d30*/  LEA R13, P1, R2, c[0x0][0x160], 0x1 ;  /* 0x00005800020d7a11 */ /* 0x000fe400078208ff */
[----:B------:R-:W-:Y:S02]  /*1d40*/  IADD3 R136, R252, -0x1, RZ ;  /* 0xfffffffffc887810 */ /* 0x000fe40007ffe0ff */
[----:B------:R-:W-:Y:S02]  /*1d50*/  LEA.HI.X R5, R2, c[0x0][0x164], R0, 0x1, P1 ;  /* 0x0000590002057a11 */ /* 0x000fe400008f0c00 */
[----:B---3--:R-:W-:Y:S02]  /*1d60*/  ISETP.GE.AND P6, PT, R12, c[0x0][0x198], PT ;  /* 0x000066000c007a0c */ /* 0x008fe40003fc6270 */
[----:B----4-:R-:W-:Y:S02]  /*1d70*/  ISETP.GE.AND P5, PT, R10, c[0x0][0x198], PT ;  /* 0x000066000a007a0c */ /* 0x010fe40003fa6270 */
[----:B------:R-:W-:-:S02]  /*1d80*/  ISETP.GE.AND P4, PT, R9, c[0x0][0x198], PT ;  /* 0x0000660009007a0c */ /* 0x000fc40003f86270 */
[----:B------:R-:W-:Y:S02]  /*1d90*/  ISETP.GE.AND P3, PT, R8, c[0x0][0x198], PT ;  /* 0x0000660008007a0c */ /* 0x000fe40003f66270 */
[----:B------:R-:W-:Y:S01]  /*1da0*/  @!P0 MOV R14, R11 ;  /* 0x0000000b000e8202 */ /* 0x000fe20000000f00 */
[----:B------:R-:W-:Y:S08]  /*1db0*/  BRA.DIV ~URZ, `(.L_x_2680) ;  /* 0x00013c927f007947 */ /* 0x000ff0000b800000 */
[----:B------:R2:W3:Y:S02]  /*1dc0*/  SHFL.IDX PT, R4, R5, RZ, 0x181f ;  /* 0x00181fff05047589 */ /* 0x0004e400000e0000 */
.L_x_2732:
[----:B------:R-:W-:Y:S05]  /*1dd0*/  BRA.DIV ~URZ, `(.L_x_2681) ;  /* 0x00013ce27f007947 */ /* 0x000fea000b800000 */
[----:B------:R4:W1:Y:S02]  /*1de0*/  SHFL.IDX PT, R0, R13, RZ, 0x181f ;  /* 0x00181fff0d007589 */ /* 0x00086400000e0000 */
.L_x_2733:
[----:B--2---:R-:W2:Y:S04]  /*1df0*/  LDL R3, [R1+0x7c] ;  /* 0x00007c0001037983 */ /* 0x004ea80000100800 */
[----:B------:R-:W4:Y:S01]  /*1e00*/  S2R R6, SR_TID.X ;  /* 0x0000000000067919 */ /* 0x000f220000002100 */
[----:B-1----:R-:W-:-:S04]  /*1e10*/  IMAD.MOV.U32 R16, RZ, RZ, c[0x0][0x2c4] ;  /* 0x0000b100ff107624 */ /* 0x002fc800078e00ff */
[----:B------:R-:W-:Y:S01]  /*1e20*/  IMAD R16, R16, c[0x0][0x168], RZ ;  /* 0x00005a0010107a24 */ /* 0x000fe200078e02ff */
[----:B----4-:R-:W-:-:S04]  /*1e30*/  SHF.R.S32.HI R2, RZ, 0x1f, R6 ;  /* 0x0000001fff027819 */ /* 0x010fc80000011406 */
[----:B------:R-:W-:-:S04]  /*1e40*/  LEA.HI R2, R2, R6, RZ, 0x3 ;  /* 0x0000000602027211 */ /* 0x000fc800078f18ff */
[----:B------:R-:W-:Y:S01]  /*1e50*/  SHF.R.S32.HI R2, RZ, 0x3, R2 ;  /* 0x00000003ff027819 */ /* 0x000fe20000011402 */
[----:B------:R-:W-:Y:S04]  /*1e60*/  BSSY B0, `(.L_x_2682) ;  /* 0x000001b000007945 */ /* 0x000fe80003800000 */
[----:B--2---:R-:W-:-:S05]  /*1e70*/  IMAD.IADD R12, R2, 0x1, R3 ;  /* 0x00000001020c7824 */ /* 0x004fca00078e0203 */
[----:B------:R-:W-:-:S13]  /*1e80*/  ISETP.GE.AND P0, PT, R12, R16, PT ;  /* 0x000000100c00720c */ /* 0x000fda0003f06270 */
[----:B------:R-:W-:Y:S05]  /*1e90*/  @P0 BRA `(.L_x_2683) ;  /* 0x0000017000000947 */ /* 0x000fea0003800000 */
        /* <DEDUP_REMOVED lines=8> */
[----:B--2---:R-:W-:-:S02]  /*1f20*/  LEA R10, P0, R6, R0, 0x1 ;  /* 0x00000000060a7211 */ /* 0x004fc400078008ff */
[----:B----4-:R-:W-:Y:S02]  /*1f30*/  LEA R8, P2, R2, R0, 0x1 ;  /* 0x0000000002087211 */ /* 0x010fe400078408ff */
[-C--:B---3--:R-:W-:Y:S02]  /*1f40*/  LEA.HI.X R11, R6, R4.reuse, R7, 0x1, P0 ;  /* 0x00000004060b7211 */ /* 0x088fe400000f0c07 */
[----:B------:R-:W-:-:S03]  /*1f50*/  LEA.HI.X R9, R2, R4, R3, 0x1, P2 ;  /* 0x0000000402097211 */ /* 0x000fc600010f0c03 */
[----:B------:R-:W-:Y:S01]  /*1f60*/  @!PT LDS RZ, [RZ] ;  /* 0x00000000fffff984 */ /* 0x000fe20000000800 */
[----:B------:R-:W-:Y:S01]  /*1f70*/  @!PT LDS RZ, [RZ] ;  /* 0x00000000fffff984 */ /* 0x000fe20000000800 */
[----:B------:R-:W-:Y:S01]  /*1f80*/  @!PT LDS RZ, [RZ] ;  /* 0x00000000fffff984 */ /* 0x000fe20000000800 */
[----:B------:R1:W-:Y:S01]  /*1f90*/  LDGSTS.E.BYPASS.LTC128B.128 [R251+0x18100], [R10.64], !P6 ;  /* 0x181000000afb7fae */ /* 0x0003e2000f101d46 */
[----:B------:R-:W-:-:S03]  /*1fa0*/  LEA R6, P1, R19, R0, 0x1 ;  /* 0x0000000013067211 */ /* 0x000fc600078208ff */
[----:B------:R1:W-:Y:S01]  /*1fb0*/  LDGSTS.E.BYPASS.LTC128B.128 [R251+0x1c100], [R8.64], !P5 ;  /* 0x1c10000008fb7fae */ /* 0x0003e2000e901d46 */
[----:B------:R-:W-:Y:S02]  /*1fc0*/  LEA R2, P0, R17, R0, 0x1 ;  /* 0x0000000011027211 */ /* 0x000fe400078008ff */
[-C--:B------:R-:W-:Y:S02]  /*1fd0*/  LEA.HI.X R7, R19, R4.reuse, R20, 0x1, P1 ;  /* 0x0000000413077211 */ /* 0x080fe400008f0c14 */
[----:B------:R-:W-:-:S03]  /*1fe0*/  LEA.HI.X R3, R17, R4, R18, 0x1, P0 ;  /* 0x0000000411037211 */ /* 0x000fc600000f0c12 */
[----:B------:R1:W-:Y:S04]  /*1ff0*/  LDGSTS.E.BYPASS.LTC128B.128 [R251+0x20100], [R6.64], !P4 ;  /* 0x2010000006fb7fae */ /* 0x0003e8000e101d46 */
[----:B------:R1:W-:Y:S02]  /*2000*/  LDGSTS.E.BYPASS.LTC128B.128 [R251+0x24100], [R2.64], !P3 ;  /* 0x2410000002fb7fae */ /* 0x0003e4000d901d46 */
.L_x_2683:
[----:B------:R-:W-:Y:S05]  /*2010*/  BSYNC B0 ;  /* 0x0000000000007941 */ /* 0x000fea0003800000 */
.L_x_2682:
[----:B------:R-:W-:Y:S05]  /*2020*/  BRA.DIV ~URZ, `(.L_x_2684) ;  /* 0x00013af27f007947 */ /* 0x000fea000b800000 */
[----:B---3--:R2:W3:Y:S04]  /*2030*/  SHFL.IDX PT, R4, R5, 0x1, 0x181f ;  /* 0x00381f0005047f89 */ /* 0x0084e800000e0000 */
[----:B------:R2:W4:Y:S02]  /*2040*/  SHFL.IDX PT, R0, R13, 0x1, 0x181f ;  /* 0x00381f000d007f89 */ /* 0x00052400000e0000 */
.L_x_2734:
[----:B-1----:R-:W-:Y:S01]  /*2050*/  IADD3 R2, R12, 0x20, RZ ;  /* 0x000000200c027810 */ /* 0x002fe20007ffe0ff */
[----:B------:R-:W-:Y:S03]  /*2060*/  BSSY B0, `(.L_x_2685) ;  /* 0x000001a000007945 */ /* 0x000fe60003800000 */
[----:B------:R-:W-:-:S13]  /*2070*/  ISETP.GE.AND P0, PT, R2, R16, PT ;  /* 0x000000100200720c */ /* 0x000fda0003f06270 */
[----:B------:R-:W-:Y:S05]  /*2080*/  @P0 BRA `(.L_x_2686) ;  /* 0x0000017000000947 */ /* 0x000fea0003800000 */
        /* <DEDUP_REMOVED lines=8> */
[----:B--2---:R-:W-:-:S04]  /*2110*/  LEA R10, P0, R6, R0, 0x1 ;  /* 0x00000000060a7211 */ /* 0x004fc800078008ff */
[----:B----4-:R-:W-:Y:S02]  /*2120*/  LEA.HI.X R11, R6, R4, R7, 0x1, P0 ;  /* 0x00000004060b7211 */ /* 0x010fe400000f0c07 */
[----:B---3--:R-:W-:-:S03]  /*2130*/  LEA R8, P2, R3, R0, 0x1 ;  /* 0x0000000003087211 */ /* 0x008fc600078408ff */
[----:B------:R-:W-:Y:S01]  /*2140*/  @!PT LDS RZ, [RZ] ;  /* 0x00000000fffff984 */ /* 0x000fe20000000800 */
[----:B------:R-:W-:Y:S01]  /*2150*/  @!PT LDS RZ, [RZ] ;  /* 0x00000000fffff984 */ /* 0x000fe20000000800 */
[----:B------:R-:W-:Y:S01]  /*2160*/  @!PT LDS RZ, [RZ] ;  /* 0x00000000fffff984 */ /* 0x000fe20000000800 */
[----:B------:R1:W-:Y:S01]  /*2170*/  LDGSTS.E.BYPASS.LTC128B.128 [R251+0x19100], [R10.64], !P6 ;  /* 0x191000000afb7fae */ /* 0x0003e2000f101d46 */
[-C--:B------:R-:W-:Y:S02]  /*2180*/  LEA R6, P1, R19, R0.reuse, 0x1 ;  /* 0x0000000013067211 */ /* 0x080fe400078208ff */
[----:B------:R-:W-:Y:S02]  /*2190*/  LEA R2, P0, R17, R0, 0x1 ;  /* 0x0000000011027211 */ /* 0x000fe400078008ff */
[-C--:B------:R-:W-:Y:S02]  /*21a0*/  LEA.HI.X R9, R3, R4.reuse, R21, 0x1, P2 ;  /* 0x0000000403097211 */ /* 0x080fe400010f0c15 */
[----:B------:R-:W-:-:S03]  /*21b0*/  LEA.HI.X R7, R19, R4, R20, 0x1, P1 ;  /* 0x0000000413077211 */ /* 0x000fc600008f0c14 */
[----:B------:R1:W-:Y:S01]  /*21c0*/  LDGSTS.E.BYPASS.LTC128B.128 [R251+0x1d100], [R8.64], !P5 ;  /* 0x1d10000008fb7fae */ /* 0x0003e2000e901d46 */
[----:B------:R-:W-:-:S03]  /*21d0*/  LEA.HI.X R3, R17, R4, R18, 0x1, P0 ;  /* 0x0000000411037211 */ /* 0x000fc600000f0c12 */
[----:B------:R1:W-:Y:S04]  /*21e0*/  LDGSTS.E.BYPASS.LTC128B.128 [R251+0x21100], [R6.64], !P4 ;  /* 0x2110000006fb7fae */ /* 0x0003e8000e101d46 */
[----:B------:R1:W-:Y:S02]  /*21f0*/  LDGSTS.E.BYPASS.LTC128B.128 [R251+0x25100], [R2.64], !P3 ;  /* 0x2510000002fb7fae */ /* 0x0003e4000d901d46 */
.L_x_2686:
[----:B------:R-:W-:Y:S05]  /*2200*/  BSYNC B0 ;  /* 0x0000000000007941 */ /* 0x000fea0003800000 */
.L_x_2685:
[----:B------:R-:W-:Y:S05]  /*2210*/  BRA.DIV ~URZ, `(.L_x_2687) ;  /* 0x000139c27f007947 */ /* 0x000fea000b800000 */
[----:B---3--:R3:W1:Y:S02]  /*2220*/  SHFL.IDX PT, R4, R5, 0x2, 0x181f ;  /* 0x00581f0005047f89 */ /* 0x00866400000e0000 */
.L_x_2735:
[----:B------:R-:W-:Y:S05]  /*2230*/  BRA.DIV ~URZ, `(.L_x_2688) ;  /* 0x00013a127f007947 */ /* 0x000fea000b800000 */
[----:B----4-:R4:W2:Y:S02]  /*2240*/  SHFL.IDX PT, R0, R13, 0x2, 0x181f ;  /* 0x00581f000d007f89 */ /* 0x0108a400000e0000 */
.L_x_2736:
[----:B-1----:R-:W-:Y:S01]  /*2250*/  IADD3 R2, R12, 0x40, RZ ;  /* 0x000000400c027810 */ /* 0x002fe20007ffe0ff */
[----:B------:R-:W-:Y:S03]  /*2260*/  BSSY B0, `(.L_x_2689) ;  /* 0x000001a000007945 */ /* 0x000fe60003800000 */
[----:B------:R-:W-:-:S13]  /*2270*/  ISETP.GE.AND P0, PT, R2, R16, PT ;  /* 0x000000100200720c */ /* 0x000fda0003f06270 */
[----:B------:R-:W-:Y:S05]  /*2280*/  @P0 BRA `(.L_x_2690) ;  /* 0x0000017000000947 */ /* 0x000fea0003800000 */
        /* <DEDUP_REMOVED lines=8> */
[----:B---3--:R-:W-:-:S04]  /*2310*/  LEA R10, P0, R6, R0, 0x1 ;  /* 0x00000000060a7211 */ /* 0x008fc800078008ff */
[----:B----4-:R-:W-:Y:S02]  /*2320*/  LEA.HI.X R11, R6, R4, R7, 0x1, P0 ;  /* 0x00000004060b7211 */ /* 0x010fe400000f0c07 */
[----:B--2---:R-:W-:-:S03]  /*2330*/  LEA R8, P2, R3, R0, 0x1 ;  /* 0x0000000003087211 */ /* 0x004fc600078408ff */
        /* <DEDUP_REMOVED lines=12> */
.L_x_2690:
[----:B------:R-:W-:Y:S05]  /*2400*/  BSYNC B0 ;  /* 0x0000000000007941 */ /* 0x000fea0003800000 */
.L_x_2689:
[----:B------:R-:W-:Y:S05]  /*2410*/  BRA.DIV ~URZ, `(.L_x_2691) ;  /* 0x000138927f007947 */ /* 0x000fea000b800000 */
[----:B------:R1:W3:Y:S04]  /*2420*/  SHFL.IDX PT, R4, R5, 0x3, 0x181f ;  /* 0x00781f0005047f89 */ /* 0x0002e800000e0000 */
[----:B--2---:R1:W2:Y:S02]  /*2430*/  SHFL.IDX PT, R0, R13, 0x3, 0x181f ;  /* 0x00781f000d007f89 */ /* 0x0042a400000e0000 */
.L_x_2737:
[----:B----4-:R-:W4:Y:S04]  /*2440*/  LDL R20, [R1+0xc] ;  /* 0x00000c0001147983 */ /* 0x010f280000100800 */
[----:B---3--:R-:W3:Y:S04]  /*2450*/  LDL R21, [R1+0x10c] ;  /* 0x00010c0001157983 */ /* 0x008ee80000100800 */
[----:B--2---:R-:W2:Y:S04]  /*2460*/  LDL R30, [R1+0x28] ;  /* 0x00002800011e7983 */ /* 0x004ea80000100800 */
[----:B------:R-:W2:Y:S04]  /*2470*/  LDL R19, [R1+0x108] ;  /* 0x0001080001137983 */ /* 0x000ea80000100800 */
[----:B------:R-:W2:Y:S04]  /*2480*/  LDL R29, [R1+0x24] ;  /* 0x00002400011d7983 */ /* 0x000ea80000100800 */
[----:B------:R-:W2:Y:S04]  /*2490*/  LDL R18, [R1+0x104] ;  /* 0x0001040001127983 */ /* 0x000ea80000100800 */
[----:B------:R-:W2:Y:S04]  /*24a0*/  LDL R28, [R1+0x20] ;  /* 0x00002000011c7983 */ /* 0x000ea80000100800 */
[----:B------:R-:W2:Y:S01]  /*24b0*/  LDL R17, [R1+0x100] ;  /* 0x0001000001117983 */ /* 0x000ea20000100800 */
[----:B-1----:R-:W-:-:S04]  /*24c0*/  IADD3 R2, R12, 0x60, RZ ;  /* 0x000000600c027810 */ /* 0x002fc80007ffe0ff */
[----:B------:R-:W-:Y:S01]  /*24d0*/  ISETP.GE.AND P0, PT, R2, R16, PT ;  /* 0x000000100200720c */ /* 0x000fe20003f06270 */
[----:B------:R-:W1:Y:S01]  /*24e0*/  S2R R5, SR_TID.X ;  /* 0x0000000000057919 */ /* 0x000e620000002100 */
[----:B-----5:R-:W-:-:S05]  /*24f0*/  IMAD.WIDE.U32 R146, R14, c[0x0][0x2b0], RZ ;  /* 0x0000ac000e927a25 */ /* 0x020fca00078e00ff */
[----:B------:R2:W-:Y:S01]  /*2500*/  STL.64 [R1+0x50], R146 ;  /* 0x0000509201007387 */ /* 0x0005e20000100a00 */
[--C-:B-1----:R-:W-:Y:S02]  /*2510*/  SHF.R.S32.HI R22, RZ, 0x1f, R5.reuse ;  /* 0x0000001fff167819 */ /* 0x102fe40000011405 */
[----:B------:R-:W-:Y:S02]  /*2520*/  SHF.R.S32.HI R24, RZ, 0x1f, R5 ;  /* 0x0000001fff187819 */ /* 0x000fe40000011405 */
[-C--:B------:R-:W-:Y:S02]  /*2530*/  LEA.HI R22, R22, R5.reuse, RZ, 0x3 ;  /* 0x0000000516167211 */ /* 0x080fe400078f18ff */
[----:B------:R-:W-:Y:S02]  /*2540*/  LEA.HI R24, R24, R5, RZ, 0x3 ;  /* 0x0000000518187211 */ /* 0x000fe400078f18ff */
[----:B------:R-:W-:Y:S02]  /*2550*/  LOP3.LUT R22, R22, 0xfffffff8, RZ, 0xc0, !PT ;  /* 0xfffffff816167812 */ /* 0x000fe400078ec0ff */
[----:B------:R-:W-:-:S03]  /*2560*/  SHF.R.S32.HI R24, RZ, 0x3, R24 ;  /* 0x00000003ff187819 */ /* 0x000fc60000011418 */
[----:B------:R-:W-:-:S04]  /*2570*/  IMAD.IADD R22, R5, 0x1, -R22 ;  /* 0x0000000105167824 */ /* 0x000fc800078e0a16 */
[----:B------:R-:W-:Y:S01]  /*2580*/  IMAD R133, R22, 0x20, R24 ;  /* 0x0000002016857824 */ /* 0x000fe200078e0218 */
[----:B----4-:R-:W-:-:S04]  /*2590*/  @!P0 LEA R10, P1, R20, R0, 0x1 ;  /* 0x00000000140a8211 */ /* 0x010fc800078208ff */
[----:B---3--:R-:W-:Y:S02]  /*25a0*/  @!P0 LEA.HI.X R11, R20, R4, R21, 0x1, P1 ;  /* 0x00000004140b8211 */ /* 0x008fe400008f0c15 */
[----:B--2---:R-:W-:-:S03]  /*25b0*/  @!P0 LEA R8, P1, R30, R0, 0x1 ;  /* 0x000000001e088211 */ /* 0x004fc600078208ff */
        /* <DEDUP_REMOVED lines=8> */
[----:B------:R-:W-:-:S03]  /*2640*/  @!P0 LEA R2, P1, R28, R0, 0x1 ;  /* 0x000000001c028211 */ /* 0x000fc600078208ff */
[----:B------:R1:W-:Y:S01]  /*2650*/  @!P0 LDGSTS.E.BYPASS.LTC128B.128 [R251+0x23100], [R6.64], !P4 ;  /* 0x2310000006fb8fae */ /* 0x0003e2000e101d46 */
[----:B------:R-:W-:-:S05]  /*2660*/  SHF.R.S32.HI R0, RZ, 0x1f, R14 ;  /* 0x0000001fff007819 */ /* 0x000fca000001140e */
[----:B------:R-:W-:-:S04]  /*2670*/  IMAD R0, R0, c[0x0][0x2b0], RZ ;  /* 0x0000ac0000007a24 */ /* 0x000fc800078e02ff */
[----:B------:R-:W-:-:S04]  /*2680*/  IMAD R0, R14, c[0x0][0x2b4], R0 ;  /* 0x0000ad000e007a24 */ /* 0x000fc800078e0200 */
[----:B------:R-:W-:-:S05]  /*2690*/  IMAD.IADD R144, R147, 0x1, R0 ;  /* 0x0000000193907824 */ /* 0x000fca00078e0200 */
[----:B------:R1:W-:Y:S01]  /*26a0*/  STL [R1+0x60], R144 ;  /* 0x0000609001007387 */ /* 0x0003e20000100800 */
[----:B------:R-:W-:-:S05]  /*26b0*/  @!P0 LEA.HI.X R3, R28, R4, R17, 0x1, P1 ;  /* 0x000000041c038211 */ /* 0x000fca00008f0c11 */
[----:B------:R1:W-:Y:S04]  /*26c0*/  @!P0 LDGSTS.E.BYPASS.LTC128B.128 [R251+0x27100], [R2.64], !P3 ;  /* 0x2710000002fb8fae */ /* 0x0003e8000d901d46 */
[----:B------:R-:W0:Y:S01]  /*26d0*/  LDGDEPBAR ;  /* 0x00000000000079af */ /* 0x000e220000000000 */
[----:B------:R-:W-:Y:S02]  /*26e0*/  WARPSYNC 0xffffffff ;  /* 0xffffffff00007948 */ /* 0x000fe40003800000 */
[----:B------:R-:W2:Y:S04]  /*26f0*/  LDL.LU R5, [R1+0x78] ;  /* 0x0000780001057983 */ /* 0x000ea80000300800 */
[----:B------:R-:W3:Y:S01]  /*2700*/  LDL R145, [R1+0x3c] ;  /* 0x00003c0001917983 */ /* 0x000ee20000100800 */
[----:B-1----:R-:W-:-:S02]  /*2710*/  IMAD.MOV.U32 R6, RZ, RZ, 0x60 ;  /* 0x00000060ff067424 */ /* 0x002fc400078e00ff */
[----:B------:R-:W-:Y:S01]  /*2720*/  IMAD.MOV.U32 R148, RZ, RZ, c[0x0][0x2b8] ;  /* 0x0000ae00ff947624 */ /* 0x000fe200078e00ff */
[----:B------:R-:W4:Y:S01]  /*2730*/  LDL R16, [R1+0x70] ;  /* 0x0000700001107983 */ /* 0x000f220000100800 */
[----:B------:R-:W-:-:S03]  /*2740*/  IMAD R134, R252, R6, -0x60 ;  /* 0xffffffa0fc867424 */ /* 0x000fc600078e0206 */
[----:B------:R-:W-:Y:S01]  /*2750*/  ISETP.NE.AND P1, PT, R148, 0x1, PT ;  /* 0x000000019400780c */ /* 0x000fe20003f25270 */
[----:B------:R-:W-:-:S05]  /*2760*/  IMAD.IADD R2, R133, 0x1, R134 ;  /* 0x0000000185027824 */ /* 0x000fca00078e0286 */
[----:B------:R-:W-:-:S04]  /*2770*/  ISETP.GE.AND P0, PT, R2, R250, PT ;  /* 0x000000fa0200720c */ /* 0x000fc80003f06270 */
[----:B------:R-:W-:Y:S01]  /*2780*/  ISETP.GT.OR P0, PT, R133, 0x5f, P0 ;  /* 0x0000005f8500780c */ /* 0x000fe20000704670 */
[----:B------:R-:W-:Y:S01]  /*2790*/  IMAD.MOV.U32 R14, RZ, RZ, RZ ;  /* 0x000000ffff0e7224 */ /* 0x000fe200078e00ff */
[----:B------:R-:W-:Y:S01]  /*27a0*/  BAR.SYNC.DEFER_BLOCKING 0x0 ;  /* 0x0000000000007b1d */ /* 0x000fe20000010000 */
[----:B---3--:R-:W-:Y:S01]  /*27b0*/  IMAD.IADD R2, R2, 0x1, R145 ;  /* 0x0000000102027824 */ /* 0x008fe200078e0291 */
[----:B--2---:R-:W-:-:S03]  /*27c0*/  LOP3.LUT R5, R5, 0xfffffffe, RZ, 0xc0, !PT ;  /* 0xfffffffe05057812 */ /* 0x004fc600078ec0ff */
[----:B------:R-:W-:Y:S01]  /*27d0*/  @P1 IMAD.HI.U32 R3, R2, c[0x0][0x2bc], RZ ;  /* 0x0000af0002031a27 */ /* 0x000fe200078e00ff */
[----:B------:R-:W-:-:S03]  /*27e0*/  @P1 LOP3.LUT R5, R5, 0x1, RZ, 0xfc, !PT ;  /* 0x0000000105051812 */ /* 0x000fc600078efcff */
[----:B------:R-:W-:Y:S01]  /*27f0*/  IMAD.MOV.U32 R0, RZ, RZ, R2 ;  /* 0x000000ffff007224 */ /* 0x000fe200078e0002 */
[----:B------:R-:W-:Y:S01]  /*2800*/  @P1 SHF.R.U32.HI R0, RZ, c[0x0][0x2c0], R3 ;  /* 0x0000b000ff001a19 */ /* 0x000fe20000011603 */
[----:B------:R1:W-:Y:S03]  /*2810*/  STL [R1+0x78], R5 ;  /* 0x0000780501007387 */ /* 0x0003e60000100800 */
[----:B------:R-:W-:-:S04]  /*2820*/  @!P0 IADD3 R3, P1, R0, R146, RZ ;  /* 0x0000009200038210 */ /* 0x000fc80007f3e0ff */
[----:B-1----:R-:W-:Y:S02]  /*2830*/  @!P0 LEA.HI.X.SX32 R5, R0, R144, 0x1, P1 ;  /* 0x0000009000058211 */ /* 0x002fe400008f0eff */
[----:B------:R-:W-:-:S04]  /*2840*/  @!P0 LEA R4, P1, R3, c[0x0][0x2a0], 0x2 ;  /* 0x0000a80003048a11 */ /* 0x000fc800078210ff */
[----:B------:R-:W-:-:S05]  /*2850*/  @!P0 LEA.HI.X R5, R3, c[0x0][0x2a4], R5, 0x2, P1 ;  /* 0x0000a90003058a11 */ /* 0x000fca00008f1405 */
[----:B------:R1:W2:Y:S01]  /*2860*/  @!P0 LDG.E R14, [R4.64] ;  /* 0x00000006040e8981 */ /* 0x0002a2000c1e1900 */
[----:B------:R-:W-:-:S04]  /*2870*/  IMAD.MOV R0, RZ, RZ, -R0 ;  /* 0x000000ffff007224 */ /* 0x000fc800078e0a00 */
[----:B------:R-:W-:-:S05]  /*2880*/  IMAD R23, R0, c[0x0][0x2b8], R2 ;  /* 0x0000ae0000177a24 */ /* 0x000fca00078e0202 */
[----:B------:R-:W-:Y:S01]  /*2890*/  SHF.R.S32.HI R10, RZ, 0x1f, R23 ;  /* 0x0000001fff0a7819 */ /* 0x000fe20000011417 */
[----:B------:R-:W-:-:S04]  /*28a0*/  IMAD.WIDE.U32 R2, R23, c[0x0][0x1e0], RZ ;  /* 0x0000780017027a25 */ /* 0x000fc800078e00ff */
[----:B------:R-:W-:-:S04]  /*28b0*/  IMAD R0, R10, c[0x0][0x1e0], RZ ;  /* 0x000078000a007a24 */ /* 0x000fc800078e02ff */
[----:B------:R-:W-:-:S04]  /*28c0*/  IMAD R0, R23, c[0x0][0x1e4], R0 ;  /* 0x0000790017007a24 */ /* 0x000fc800078e0200 */
[----:B------:R-:W-:Y:S02]  /*28d0*/  IMAD.IADD R3, R3, 0x1, R0 ;  /* 0x0000000103037824 */ /* 0x000fe400078e0200 */
[----:B------:R-:W-:Y:S02]  /*28e0*/  IMAD R0, R15, c[0x0][0x1e8], RZ ;  /* 0x00007a000f007a24 */ /* 0x000fe400078e02ff */
[----:B----4-:R-:W-:-:S04]  /*28f0*/  IMAD.WIDE.U32 R142, R16, c[0x0][0x1e8], RZ ;  /* 0x00007a00108e7a25 */ /* 0x010fc800078e00ff */
[----:B------:R-:W-:-:S04]  /*2900*/  IMAD R0, R16, c[0x0][0x1ec], R0 ;  /* 0x00007b0010007a24 */ /* 0x000fc800078e0200 */
[----:B------:R-:W-:Y:S02]  /*2910*/  IMAD.IADD R141, R143, 0x1, R0 ;  /* 0x000000018f8d7824 */ /* 0x000fe400078e0200 */
[----:B------:R-:W-:Y:S02]  /*2920*/  IMAD.MOV.U32 R132, RZ, RZ, c[0x0][0x2ac] ;  /* 0x0000ab00ff847624 */ /* 0x000fe400078e00ff */
[----:B-1----:R-:W-:-:S04]  /*2930*/  IMAD R5, R252, -0x60, R6 ;  /* 0xffffffa0fc057824 */ /* 0x002fc800078e0206 */
[----:B------:R-:W-:-:S04]  /*2940*/  IMAD R132, R132, c[0x0][0x1d0], R5 ;  /* 0x0000740084847a24 */ /* 0x000fc800078e0205 */
[----:B------:R-:W-:Y:S02]  /*2950*/  IMAD.IADD R26, R132, 0x1, -R24 ;  /* 0x00000001841a7824 */ /* 0x000fe400078e0a18 */
[----:B------:R-:W-:Y:S01]  /*2960*/  IMAD.WIDE.U32 R24, R16, c[0x0][0x210], RZ ;  /* 0x0000840010187a25 */ /* 0x000fe200078e00ff */
[----:B------:R-:W-:Y:S03]  /*2970*/  STL [R1+0x14], R23 ;  /* 0x0000141701007387 */ /* 0x000fe60000100800 */
[----:B------:R-:W-:Y:S02]  /*2980*/  IMAD.SHL.U32 R138, R30, 0x2, RZ ;  /* 0x000000021e8a7824 */ /* 0x000fe400078e00ff */
[----:B------:R-:W-:Y:S01]  /*2990*/  IMAD.SHL.U32 R139, R29, 0x2, RZ ;  /* 0x000000021d8b7824 */ /* 0x000fe200078e00ff */
[C---:B------:R-:W-:Y:S01]  /*29a0*/  SHF.L.U64.HI R128, R20.reuse, 0x1, R21 ;  /* 0x0000000114807819 */ /* 0x040fe20000010215 */
[----:B------:R-:W-:Y:S01]  /*29b0*/  IMAD.SHL.U32 R137, R20, 0x2, RZ ;  /* 0x0000000214897824 */ /* 0x000fe200078e00ff */
[----:B------:R-:W-:-:S02]  /*29c0*/  SHF.L.U64.HI R129, R30, 0x1, R19 ;  /* 0x000000011e817819 */ /* 0x000fc40000010213 */
[----:B------:R-:W-:Y:S02]  /*29d0*/  SHF.L.U64.HI R130, R29, 0x1, R18 ;  /* 0x000000011d827819 */ /* 0x000fe40000010212 */
[----:B------:R-:W-:Y:S01]  /*29e0*/  IADD3 R226, R135, 0x20, RZ ;  /* 0x0000002087e27810 */ /* 0x000fe20007ffe0ff */
[C---:B------:R-:W-:Y:S01]  /*29f0*/  IMAD.SHL.U32 R140, R28.reuse, 0x2, RZ ;  /* 0x000000021c8c7824 */ /* 0x040fe200078e00ff */
[----:B------:R-:W-:Y:S02]  /*2a00*/  SHF.L.U64.HI R131, R28, 0x1, R17 ;  /* 0x000000011c837819 */ /* 0x000fe40000010211 */
[----:B--2---:R-:W-:Y:S01]  /*2a10*/  SHF.R.S32.HI R12, RZ, 0x1f, R14 ;  /* 0x0000001fff0c7819 */ /* 0x004fe2000001140e */
[----:B------:R-:W-:-:S04]  /*2a20*/  IMAD.WIDE.U32 R2, R14, c[0x0][0x1f0], R2 ;  /* 0x00007c000e027a25 */ /* 0x000fc800078e0002 */
[----:B------:R-:W-:Y:S01]  /*2a30*/  IMAD R4, R12, c[0x0][0x1f0], RZ ;  /* 0x00007c000c047a24 */ /* 0x000fe200078e02ff */
[----:B------:R-:W-:-:S03]  /*2a40*/  IADD3 R0, P0, R2, R142, RZ ;  /* 0x0000008e02007210 */ /* 0x000fc60007f1e0ff */
[----:B------:R-:W-:-:S05]  /*2a50*/  IMAD R4, R14, c[0x0][0x1f4], R4 ;  /* 0x00007d000e047a24 */ /* 0x000fca00078e0204 */
[----:B------:R-:W-:Y:S02]  /*2a60*/  IADD3.X R2, R141, R3, R4, P0, !PT ;  /* 0x000000038d027210 */ /* 0x000fe400007fe404 */
[----:B------:R-:W-:-:S04]  /*2a70*/  LEA R9, P0, R0, c[0x0][0x1c8], 0x1 ;  /* 0x0000720000097a11 */ /* 0x000fc800078008ff */
[----:B------:R-:W-:Y:S02]  /*2a80*/  LEA.HI.X R13, R0, c[0x0][0x1cc], R2, 0x1, P0 ;  /* 0x00007300000d7a11 */ /* 0x000fe400000f0c02 */
[----:B------:R-:W1:Y:S01]  /*2a90*/  SHFL.IDX PT, R0, R9, RZ, 0x181f ;  /* 0x00181fff09007589 */ /* 0x000e6200000e0000 */
[----:B------:R-:W-:-:S03]  /*2aa0*/  ISETP.GE.AND P0, PT, R26, 0x1, PT ;  /* 0x000000011a00780c */ /* 0x000fc60003f06270 */
[----:B------:R-:W2:Y:S04]  /*2ab0*/  SHFL.IDX PT, R2, R13, RZ, 0x181f ;  /* 0x00181fff0d027589 */ /* 0x000ea800000e0000 */
[----:B------:R-:W3:Y:S06]  /*2ac0*/  SHFL.IDX PT, R8, R9, 0x1, 0x181f ;  /* 0x00381f0009087f89 */ /* 0x000eec00000e0000 */
[----:B------:R-:W-:-:S02]  /*2ad0*/  @P0 ISETP.GE.AND P3, PT, R20, c[0x0][0x1d4], PT ;  /* 0x0000750014000a0c */ /* 0x000fc40003f66270 */
[----:B------:R-:W-:Y:S01]  /*2ae0*/  @P0 ISETP.GE.AND P4, PT, R30, c[0x0][0x1d4], PT ;  /* 0x000075001e000a0c */ /* 0x000fe20003f86270 */
[----:B------:R-:W4:Y:S01]  /*2af0*/  SHFL.IDX PT, R11, R13, 0x1, 0x181f ;  /* 0x00381f000d0b7f89 */ /* 0x000f2200000e0000 */
[-C--:B-1----:R-:W-:Y:S02]  /*2b00*/  @P0 LEA R4, P2, R20, R0.reuse, 0x1 ;  /* 0x0000000014040211 */ /* 0x082fe400078408ff */
[----:B------:R-:W-:Y:S02]  /*2b10*/  @P0 LEA R6, P1, R30, R0, 0x1 ;  /* 0x000000001e060211 */ /* 0x000fe400078208ff */
[-C--:B--2---:R-:W-:Y:S02]  /*2b20*/  @P0 LEA.HI.X R5, R20, R2.reuse, R21, 0x1, P2 ;  /* 0x0000000214050211 */ /* 0x084fe400010f0c15 */
[----:B------:R-:W-:Y:S02]  /*2b30*/  @P0 LEA.HI.X R7, R30, R2, R19, 0x1, P1 ;  /* 0x000000021e070211 */ /* 0x000fe400008f0c13 */
[----:B------:R-:W-:Y:S01]  /*2b40*/  ISETP.GE.AND P1, PT, R26, 0x21, PT ;  /* 0x000000211a00780c */ /* 0x000fe20003f26270 */
[----:B------:R1:W-:Y:S01]  /*2b50*/  @P0 LDGSTS.E.BYPASS.LTC128B.128 [R251+0xc100], [R4.64], !P3 ;  /* 0x0c10000004fb0fae */ /* 0x0003e2000d901d46 */
[----:B------:R-:W-:-:S03]  /*2b60*/  @P0 ISETP.GE.AND P5, PT, R29, c[0x0][0x1d4], PT ;  /* 0x000075001d000a0c */ /* 0x000fc60003fa6270 */
[----:B------:R2:W-:Y:S01]  /*2b70*/  @P0 LDGSTS.E.BYPASS.LTC128B.128 [R251+0xf100], [R6.64], !P4 ;  /* 0x0f10000006fb0fae */ /* 0x0005e2000e101d46 */
[----:B------:R-:W-:Y:S02]  /*2b80*/  @P0 ISETP.GE.AND P4, PT, R28, c[0x0][0x1d4], PT ;  /* 0x000075001c000a0c */ /* 0x000fe40003f86270 */
[----:B-1----:R-:W-:-:S04]  /*2b90*/  @P0 LEA R4, P2, R29, R0, 0x1 ;  /* 0x000000001d040211 */ /* 0x002fc800078408ff */
[----:B------:R-:W-:Y:S02]  /*2ba0*/  @P0 LEA.HI.X R5, R29, R2, R18, 0x1, P2 ;  /* 0x000000021d050211 */ /* 0x000fe400010f0c12 */
[----:B--2---:R-:W-:-:S03]  /*2bb0*/  @P0 LEA R6, P2, R28, R0, 0x1 ;  /* 0x000000001c060211 */ /* 0x004fc600078408ff */
[----:B------:R3:W-:Y:S01]  /*2bc0*/  @P0 LDGSTS.E.BYPASS.LTC128B.128 [R251+0x12100], [R4.64], !P5 ;  /* 0x1210000004fb0fae */ /* 0x0007e2000e901d46 */
[----:B------:R-:W-:Y:S02]  /*2bd0*/  @P0 LEA.HI.X R7, R28, R2, R17, 0x1, P2 ;  /* 0x000000021c070211 */ /* 0x000fe400010f0c11 */
[----:B------:R-:W-:Y:S01]  /*2be0*/  @P1 ISETP.GE.AND P2, PT, R20, c[0x0][0x1d4], PT ;  /* 0x0000750014001a0c */ /* 0x000fe20003f46270 */
[----:B------:R-:W-:Y:S02]  /*2bf0*/  IMAD R0, R10, c[0x0][0x208], RZ ;  /* 0x000082000a007a24 */ /* 0x000fe400078e02ff */
[----:B------:R1:W-:Y:S01]  /*2c00*/  @P0 LDGSTS.E.BYPASS.LTC128B.128 [R251+0x15100], [R6.64], !P4 ;  /* 0x1510000006fb0fae */ /* 0x0003e2000e101d46 */
[----:B------:R-:W-:Y:S01]  /*2c10*/  @P1 ISETP.GE.AND P4, PT, R30, c[0x0][0x1d4], PT ;  /* 0x000075001e001a0c */ /* 0x000fe20003f86270 */
[----:B------:R-:W-:Y:S02]  /*2c20*/  IMAD.WIDE.U32 R2, R23, c[0x0][0x208], RZ ;  /* 0x0000820017027a25 */ /* 0x000fe400078e00ff */
[----:B------:R-:W-:Y:S01]  /*2c30*/  SHFL.IDX PT, R10, R13, 0x2, 0x181f ;  /* 0x00581f000d0a7f89 */ /* 0x000fe200000e0000 */
[----:B---3--:R-:W-:-:S04]  /*2c40*/  @P1 LEA R4, P3, R20, R8, 0x1 ;  /* 0x0000000814041211 */ /* 0x008fc800078608ff */
[----:B----4-:R-:W-:Y:S01]  /*2c50*/  @P1 LEA.HI.X R5, R20, R11, R21, 0x1, P3 ;  /* 0x0000000b14051211 */ /* 0x010fe200018f0c15 */
[----:B-1----:R-:W-:Y:S02]  /*2c60*/  IMAD R7, R23, c[0x0][0x20c], R0 ;  /* 0x0000830017077a24 */ /* 0x002fe400078e0200 */
[----:B------:R-:W1:Y:S01]  /*2c70*/  SHFL.IDX PT, R0, R9, 0x2, 0x181f ;  /* 0x00581f0009007f89 */ /* 0x000e6200000e0000 */
[----:B------:R-:W-:-:S03]  /*2c80*/  @P1 LEA R6, P0, R30, R8, 0x1 ;  /* 0x000000081e061211 */ /* 0x000fc600078008ff */
[----:B------:R2:W-:Y:S01]  /*2c90*/  @P1 LDGSTS.E.BYPASS.LTC128B.128 [R251+0xd100], [R4.64], !P2 ;  /* 0x0d10000004fb1fae */ /* 0x0005e2000d101d46 */
[----:B------:R-:W-:Y:S01]  /*2ca0*/  @P1 ISETP.GE.AND P2, PT, R29, c[0x0][0x1d4], PT ;  /* 0x000075001d001a0c */ /* 0x000fe20003f46270 */
[----:B------:R-:W-:Y:S01]  /*2cb0*/  IMAD.IADD R3, R3, 0x1, R7 ;  /* 0x0000000103037824 */ /* 0x000fe200078e0207 */
[----:B------:R-:W-:Y:S02]  /*2cc0*/  @P1 LEA.HI.X R7, R30, R11, R19, 0x1, P0 ;  /* 0x0000000b1e071211 */ /* 0x000fe400000f0c13 */
[----:B------:R-:W-:-:S03]  /*2cd0*/  ISETP.GE.AND P0, PT, R26, 0x41, PT ;  /* 0x000000411a00780c */ /* 0x000fc60003f06270 */
[----:B------:R3:W-:Y:S01]  /*2ce0*/  @P1 LDGSTS.E.BYPASS.LTC128B.128 [R251+0x10100], [R6.64], !P4 ;  /* 0x1010000006fb1fae */ /* 0x0007e2000e101d46 */
[----:B------:R-:W-:Y:S01]  /*2cf0*/  @P1 ISETP.GE.AND P4, PT, R28, c[0x0][0x1d4], PT ;  /* 0x000075001c001a0c */ /* 0x000fe20003f86270 */
[----:B------:R-:W-:Y:S01]  /*2d00*/  IMAD.WIDE.U32 R2, R14, c[0x0][0x218], R2 ;  /* 0x000086000e027a25 */ /* 0x000fe200078e0002 */
[----:B--2---:R-:W-:-:S04]  /*2d10*/  @P1 LEA R4, P3, R29, R8, 0x1 ;  /* 0x000000081d041211 */ /* 0x004fc800078608ff */
[----:B------:R-:W-:Y:S01]  /*2d20*/  @P1 LEA.HI.X R5, R29, R11, R18, 0x1, P3 ;  /* 0x0000000b1d051211 */ /* 0x000fe200018f0c12 */
[----:B---3--:R-:W-:-:S04]  /*2d30*/  IMAD R6, R15, c[0x0][0x210], RZ ;  /* 0x000084000f067a24 */ /* 0x008fc800078e02ff */
[----:B------:R2:W-:Y:S04]  /*2d40*/  @P1 LDGSTS.E.BYPASS.LTC128B.128 [R251+0x13100], [R4.64], !P2 ;  /* 0x1310000004fb1fae */ /* 0x0005e8000d101d46 */
[----:B------:R-:W-:Y:S04]  /*2d50*/  STL [R1+0x10], R14 ;  /* 0x0000100e01007387 */ /* 0x000fe80000100800 */
[----:B------:R-:W-:Y:S01]  /*2d60*/  STL.64 [R1+0x48], R142 ;  /* 0x0000488e01007387 */ /* 0x000fe20000100a00 */
[----:B--2---:R-:W-:Y:S01]  /*2d70*/  IMAD R5, R16, c[0x0][0x214], R6 ;  /* 0x0000850010057a24 */ /* 0x004fe200078e0206 */
[----:B------:R-:W-:Y:S01]  /*2d80*/  @P1 LEA R6, P3, R28, R8, 0x1 ;  /* 0x000000081c061211 */ /* 0x000fe200078608ff */
[----:B------:R-:W-:Y:S01]  /*2d90*/  IMAD R8, R12, c[0x0][0x218], RZ ;  /* 0x000086000c087a24 */ /* 0x000fe200078e02ff */
[----:B-1----:R-:W-:-:S02]  /*2da0*/  @P0 LEA R4, P2, R20, R0, 0x1 ;  /* 0x0000000014040211 */ /* 0x002fc400078408ff */
[----:B------:R-:W-:Y:S02]  /*2db0*/  @P1 LEA.HI.X R7, R28, R11, R17, 0x1, P3 ;  /* 0x0000000b1c071211 */ /* 0x000fe400018f0c11 */
[C---:B------:R-:W-:Y:S01]  /*2dc0*/  @P0 ISETP.GE.AND P3, PT, R20.reuse, c[0x0][0x1d4], PT ;  /* 0x0000750014000a0c */ /* 0x040fe20003f66270 */
[----:B------:R-:W-:Y:S01]  /*2dd0*/  IMAD.IADD R9, R25, 0x1, R5 ;  /* 0x0000000119097824 */ /* 0x000fe200078e0205 */
[----:B------:R-:W-:Y:S01]  /*2de0*/  @P0 LEA.HI.X R5, R20, R10, R21, 0x1, P2 ;  /* 0x0000000a14050211 */ /* 0x000fe200010f0c15 */
[----:B------:R-:W-:Y:S01]  /*2df0*/  IMAD R8, R14, c[0x0][0x21c], R8 ;  /* 0x000087000e087a24 */ /* 0x000fe200078e0208 */
[----:B------:R-:W-:Y:S01]  /*2e00*/  IADD3 R2, P2, R2, R24, RZ ;  /* 0x0000001802027210 */ /* 0x000fe20007f5e0ff */
[----:B------:R1:W-:Y:S03]  /*2e10*/  @P1 LDGSTS.E.BYPASS.LTC128B.128 [R251+0x16100], [R6.64], !P4 ;  /* 0x1610000006fb1fae */ /* 0x0003e6000e101d46 */
[----:B------:R-:W-:Y:S01]  /*2e20*/  IADD3.X R3, R9, R3, R8, P2, !PT ;  /* 0x0000000309037210 */ /* 0x000fe200017fe408 */
[----:B------:R-:W-:Y:S01]  /*2e30*/  STL [R1+0x40], R141 ;  /* 0x0000408d01007387 */ /* 0x000fe20000100800 */
[----:B------:R-:W-:-:S02]  /*2e40*/  @P0 LEA R8, P2, R30, R0, 0x1 ;  /* 0x000000001e080211 */ /* 0x000fc400078408ff */
[----:B------:R-:W-:Y:S01]  /*2e50*/  LEA R13, P1, R2, c[0x0][0x1f8], 0x1 ;  /* 0x00007e00020d7a11 */ /* 0x000fe200078208ff */
[----:B------:R-:W-:Y:S01]  /*2e60*/  STL.64 [R1+0x58], R24 ;  /* 0x0000581801007387 */ /* 0x000fe20000100a00 */
[----:B------:R-:W-:-:S03]  /*2e70*/  @P0 ISETP.GE.AND P4, PT, R30, c[0x0][0x1d4], PT ;  /* 0x000075001e000a0c */ /* 0x000fc60003f86270 */
[----:B------:R2:W-:Y:S01]  /*2e80*/  STL [R1+0x64], R9 ;  /* 0x0000640901007387 */ /* 0x0005e20000100800 */
[----:B------:R-:W-:-:S03]  /*2e90*/  LEA.HI.X R27, R2, c[0x0][0x1fc], R3, 0x1, P1 ;  /* 0x00007f00021b7a11 */ /* 0x000fc600008f0c03 */
[----:B------:R3:W-:Y:S01]  /*2ea0*/  @P0 LDGSTS.E.BYPASS.LTC128B.128 [R251+0xe100], [R4.64], !P3 ;  /* 0x0e10000004fb0fae */ /* 0x0007e2000d901d46 */
[----:B------:R-:W-:-:S03]  /*2eb0*/  @P0 ISETP.GE.AND P1, PT, R28, c[0x0][0x1d4], PT ;  /* 0x000075001c000a0c */ /* 0x000fc60003f26270 */
[----:B------:R-:W-:Y:S04]  /*2ec0*/  SHFL.IDX PT, R12, R13, 0x1, 0x181f ;  /* 0x00381f000d0c7f89 */ /* 0x000fe800000e0000 */
[----:B------:R-:W4:Y:S01]  /*2ed0*/  LDL R149, [R1+0x34] ;  /* 0x0000340001957983 */ /* 0x000f220000100800 */
[----:B-1----:R-:W-:-:S04]  /*2ee0*/  @P0 LEA R6, P3, R29, R0, 0x1 ;  /* 0x000000001d060211 */ /* 0x002fc800078608ff */
[CC--:B------:R-:W-:Y:S02]  /*2ef0*/  @P0 LEA.HI.X R7, R29.reuse, R10.reuse, R18, 0x1, P3 ;  /* 0x0000000a1d070211 */ /* 0x0c0fe400018f0c12 */
[----:B--2---:R-:W-:Y:S02]  /*2f00*/  @P0 LEA.HI.X R9, R30, R10, R19, 0x1, P2 ;  /* 0x0000000a1e090211 */ /* 0x004fe400010f0c13 */
[----:B------:R-:W-:-:S03]  /*2f10*/  @P0 ISETP.GE.AND P2, PT, R29, c[0x0][0x1d4], PT ;  /* 0x000075001d000a0c */ /* 0x000fc60003f46270 */
[----:B------:R1:W-:Y:S01]  /*2f20*/  @P0 LDGSTS.E.BYPASS.LTC128B.128 [R251+0x11100], [R8.64], !P4 ;  /* 0x1110000008fb0fae */ /* 0x0003e2000e101d46 */
[----:B---3--:R-:W-:-:S04]  /*2f30*/  @P0 LEA R4, P3, R28, R0, 0x1 ;  /* 0x000000001c040211 */ /* 0x008fc800078608ff */
[----:B------:R-:W-:-:S05]  /*2f40*/  @P0 LEA.HI.X R5, R28, R10, R17, 0x1, P3 ;  /* 0x0000000a1c050211 */ /* 0x000fca00018f0c11 */
[----:B------:R2:W-:Y:S04]  /*2f50*/  @P0 LDGSTS.E.BYPASS.LTC128B.128 [R251+0x14100], [R6.64], !P2 ;  /* 0x1410000006fb0fae */ /* 0x0005e8000d101d46 */
[----:B------:R2:W-:Y:S04]  /*2f60*/  @P0 LDGSTS.E.BYPASS.LTC128B.128 [R251+0x17100], [R4.64], !P1 ;  /* 0x1710000004fb0fae */ /* 0x0005e8000c901d46 */
[----:B------:R-:W0:Y:S04]  /*2f70*/  LDGDEPBAR ;  /* 0x00000000000079af */ /* 0x000e280000000000 */
[----:B------:R-:W3:Y:S04]  /*2f80*/  SHFL.IDX PT, R0, R13, RZ, 0x181f ;  /* 0x00181fff0d007589 */ /* 0x000ee800000e0000 */
[----:B------:R-:W5:Y:S04]  /*2f90*/  SHFL.IDX PT, R2, R27, RZ, 0x181f ;  /* 0x00181fff1b027589 */ /* 0x000f6800000e0000 */
[----:B------:R-:W1:Y:S01]  /*2fa0*/  SHFL.IDX PT, R3, R27, 0x1, 0x181f ;  /* 0x00381f001b037f89 */ /* 0x000e6200000e0000 */
[----:B------:R-:W-:-:S02]  /*2fb0*/  R2P PR, R22, 0x6 ;  /* 0x0000000616007804 */ /* 0x000fc40000000000 */
[----:B------:R-:W-:Y:S01]  /*2fc0*/  ISETP.GE.AND P5, PT, R20, c[0x0][0x1d4], PT ;  /* 0x0000750014007a0c */ /* 0x000fe20003fa6270 */
[----:B------:R-:W-:-:S04]  /*2fd0*/  DEPBAR.LE SB0, 0x1 ;  /* 0x000080400000791a */ /* 0x000fc80000000000 */
[----:B------:R-:W-:-:S04]  /*2fe0*/  DEPBAR.LE SB0, 0x0 ;  /* 0x000080000000791a */ /* 0x000fc80000000000 */
[----:B------:R-:W-:Y:S01]  /*2ff0*/  BAR.SYNC.DEFER_BLOCKING 0x0 ;  /* 0x0000000000007b1d */ /* 0x000fe20000010000 */
[CC--:B---3--:R-:W-:Y:S02]  /*3000*/  IADD3 R20, P0, R0.reuse, R138.reuse, RZ ;  /* 0x0000008a00147210 */ /* 0x0c8fe40007f1e0ff */
[----:B------:R-:W-:Y:S02]  /*3010*/  IADD3 R18, P4, R0, R139, RZ ;  /* 0x0000008b00127210 */ /* 0x000fe40007f9e0ff */
[----:B------:R-:W-:Y:S01]  /*3020*/  @P1 IADD3 R226, R135, -0x20, RZ ;  /* 0xffffffe087e21810 */ /* 0x000fe20007ffe0ff */
[--C-:B-----5:R-:W-:Y:S01]  /*3030*/  IMAD.X R21, R2, 0x1, R129.reuse, P0 ;  /* 0x0000000102157824 */ /* 0x120fe200000e0681 */
[-C--:B------:R-:W-:Y:S01]  /*3040*/  IADD3 R14, P1, R12, R137.reuse, RZ ;  /* 0x000000890c0e7210 */ /* 0x080fe20007f3e0ff */
[----:B------:R-:W-:Y:S01]  /*3050*/  IMAD.X R19, R2, 0x1, R130, P4 ;  /* 0x0000000102137824 */ /* 0x000fe200020e0682 */
[----:B------:R-:W-:Y:S02]  /*3060*/  IADD3 R24, P0, R12, R138, RZ ;  /* 0x0000008a0c187210 */ /* 0x000fe40007f1e0ff */
[----:B------:R-:W-:Y:S01]  /*3070*/  ISETP.GE.AND P4, PT, R30, c[0x0][0x1d4], PT ;  /* 0x000075001e007a0c */ /* 0x000fe20003f86270 */
[C---:B-1----:R-:W-:Y:S01]  /*3080*/  IMAD.X R15, R3.reuse, 0x1, R128, P1 ;  /* 0x00000001030f7824 */ /* 0x042fe200008e0680 */
[----:B------:R-:W-:Y:S01]  /*3090*/  IADD3 R22, P3, R0, R137, RZ ;  /* 0x0000008900167210 */ /* 0x000fe20007f7e0ff */
[----:B------:R-:W-:Y:S01]  /*30a0*/  IMAD.X R25, R3, 0x1, R129, P0 ;  /* 0x0000000103197824 */ /* 0x000fe200000e0681 */
[----:B------:R-:W-:-:S02]  /*30b0*/  ISETP.LT.OR P1, PT, R26, 0x1, P5 ;  /* 0x000000011a00780c */ /* 0x000fc40002f21670 */
[----:B------:R-:W-:Y:S01]  /*30c0*/  ISETP.LT.OR P0, PT, R26, 0x1, P4 ;  /* 0x000000011a00780c */ /* 0x000fe20002701670 */
[----:B------:R-:W-:Y:S01]  /*30d0*/  IMAD.X R23, R2, 0x1, R128, P3 ;  /* 0x0000000102177824 */ /* 0x000fe200018e0680 */
[----:B------:R-:W-:-:S05]  /*30e0*/  IADD3 R16, P3, R0, R140, RZ ;  /* 0x0000008c00107210 */ /* 0x000fca0007f7e0ff */
[----:B------:R-:W-:Y:S01]  /*30f0*/  IMAD.X R17, R2, 0x1, R131, P3 ;  /* 0x0000000102117824 */ /* 0x000fe200018e0683 */
[----:B------:R-:W-:Y:S01]  /*3100*/  ISETP.GE.AND P3, PT, R29, c[0x0][0x1d4], PT ;  /* 0x000075001d007a0c */ /* 0x000fe20003f66270 */
[----:B------:R-:W-:Y:S04]  /*3110*/  LDSM.16.M88.4 R8, [R222] ;  /* 0x00000000de08783b */ /* 0x000fe80000000200 */
[----:B------:R-:W-:Y:S04]  /*3120*/  LDSM.16.M88.4 R32, [R135] ;  /* 0x000000008720783b */ /* 0x000fe80000000200 */
[----:B------:R-:W-:Y:S04]  /*3130*/  LDSM.16.M88.4 R40, [R135+0x800] ;  /* 0x000800008728783b */ /* 0x000fe80000000200 */
[----:B------:R-:W-:Y:S04]  /*3140*/  LDSM.16.M88.4 R48, [R135+0x1000] ;  /* 0x001000008730783b */ /* 0x000fe80000000200 */
[----:B------:R-:W-:Y:S04]  /*3150*/  LDSM.16.M88.4 R52, [R135+0x1800] ;  /* 0x001800008734783b */ /* 0x000fe80000000200 */
[----:B------:R-:W-:Y:S04]  /*3160*/  LDSM.16.M88.4 R44, [R135+0x2000] ;  /* 0x00200000872c783b */ /* 0x000fe80000000200 */
[----:B------:R-:W-:Y:S04]  /*3170*/  LDSM.16.M88.4 R56, [R135+0x2800] ;  /* 0x002800008738783b */ /* 0x000fe80000000200 */
[----:B--2---:R-:W-:Y:S04]  /*3180*/  LDSM.16.M88.4 R4, [R223] ;  /* 0x00000000df04783b */ /* 0x004fe80000000200 */
[----:B------:R-:W-:Y:S04]  /*3190*/  LDSM.16.M88.4 R92, [R226] ;  /* 0x00000000e25c783b */ /* 0x000fe80000000200 */
[----:B------:R-:W-:Y:S04]  /*31a0*/  LDSM.16.M88.4 R96, [R226+0x800] ;  /* 0x00080000e260783b */ /* 0x000fe80000000200 */
[----:B------:R-:W-:Y:S04]  /*31b0*/  LDSM.16.M88.4 R100, [R226+0x1000] ;  /* 0x00100000e264783b */ /* 0x000fe80000000200 */
[----:B------:R-:W-:Y:S04]  /*31c0*/  LDSM.16.M88.4 R104, [R226+0x1800] ;  /* 0x00180000e268783b */ /* 0x000fe80000000200 */
[----:B------:R-:W-:Y:S04]  /*31d0*/  LDSM.16.M88.4 R108, [R226+0x2000] ;  /* 0x00200000e26c783b */ /* 0x000fe80000000200 */
[----:B------:R-:W-:Y:S04]  /*31e0*/  LDSM.16.M88.4 R112, [R226+0x2800] ;  /* 0x00280000e270783b */ /* 0x000fe80000000200 */
[----:B------:R-:W-:Y:S01]  /*31f0*/  @!PT LDS RZ, [RZ] ;  /* 0x00000000fffff984 */ /* 0x000fe20000000800 */
[----:B------:R-:W-:Y:S01]  /*3200*/  @!PT LDS RZ, [RZ] ;  /* 0x00000000fffff984 */ /* 0x000fe20000000800 */
[----:B------:R-:W-:Y:S01]  /*3210*/  @!PT LDS RZ, [RZ] ;  /* 0x00000000fffff984 */ /* 0x000fe20000000800 */
[----:B------:R1:W-:Y:S04]  /*3220*/  LDGSTS.E.BYPASS.LTC128B.128 [R251+0x100], [R22.64], !P1 ;  /* 0x0010000016fb7fae */ /* 0x0003e8000c901d46 */
[----:B------:R1:W-:Y:S01]  /*3230*/  LDGSTS.E.BYPASS.LTC128B.128 [R251+0x3100], [R20.64], !P0 ;  /* 0x0310000014fb7fae */ /* 0x0003e2000c101d46 */
[----:B------:R-:W-:-:S02]  /*3240*/  ISETP.LT.OR P0, PT, R26, 0x1, P3 ;  /* 0x000000011a00780c */ /* 0x000fc40001f01670 */
[----:B------:R-:W-:-:S11]  /*3250*/  ISETP.GE.AND P1, PT, R28, c[0x0][0x1d4], PT ;  /* 0x000075001c007a0c */ /* 0x000fd60003f26270 */
[----:B------:R2:W-:Y:S01]  /*3260*/  LDGSTS.E.BYPASS.LTC128B.128 [R251+0x6100], [R18.64], !P0 ;  /* 0x0610000012fb7fae */ /* 0x0005e2000c101d46 */
[----:B------:R-:W-:-:S13]  /*3270*/  ISETP.LT.OR P0, PT, R26, 0x1, P1 ;  /* 0x000000011a00780c */ /* 0x000fda0000f01670 */
[----:B------:R3:W-:Y:S04]  /*3280*/  LDGSTS.E.BYPASS.LTC128B.128 [R251+0x9100], [R16.64], !P0 ;  /* 0x0910000010fb7fae */ /* 0x0007e8000c101d46 */
[----:B------:R-:W5:Y:S01]  /*3290*/  SHFL.IDX PT, R0, R13, 0x2, 0x181f ;  /* 0x00581f000d007f89 */ /* 0x000f6200000e0000 */
[----:B---3--:R-:W-:-:S05]  /*32a0*/  IADD3 R16, P0, R12, R139, RZ ;  /* 0x0000008b0c107210 */ /* 0x008fca0007f1e0ff */
[----:B------:R-:W-:Y:S01]  /*32b0*/  IMAD.X R17, R3, 0x1, R130, P0 ;  /* 0x0000000103117824 */ /* 0x000fe200000e0682 */
[----:B------:R-:W-:Y:S01]  /*32c0*/  ISETP.LT.OR P0, PT, R26, 0x21, P5 ;  /* 0x000000211a00780c */ /* 0x000fe20002f01670 */
[----:B------:R-:W3:-:S12]  /*32d0*/  SHFL.IDX PT, R2, R27, 0x2, 0x181f ;  /* 0x00581f001b027f89 */ /* 0x000ed800000e0000 */
[----:B------:R1:W-:Y:S02]  /*32e0*/  LDGSTS.E.BYPASS.LTC128B.128 [R251+0x1100], [R14.64], !P0 ;  /* 0x011000000efb7fae */ /* 0x0003e4000c101d46 */
[----:B-1----:R-:W-:-:S05]  /*32f0*/  IADD3 R14, P0, R12, R140, RZ ;  /* 0x0000008c0c0e7210 */ /* 0x002fca0007f1e0ff */
[----:B------:R-:W-:Y:S01]  /*3300*/  IMAD.X R15, R3, 0x1, R131, P0 ;  /* 0x00000001030f7824 */ /* 0x000fe200000e0683 */
[----:B------:R-:W-:-:S13]  /*3310*/  ISETP.LT.OR P0, PT, R26, 0x21, P4 ;  /* 0x000000211a00780c */ /* 0x000fda0002701670 */
[----:B------:R1:W-:Y:S01]  /*3320*/  LDGSTS.E.BYPASS.LTC128B.128 [R251+0x4100], [R24.64], !P0 ;  /* 0x0410000018fb7fae */ /* 0x0003e2000c101d46 */
[----:B-----5:R-:W-:-:S05]  /*3330*/  IADD3 R12, P0, R0, R137, RZ ;  /* 0x00000089000c7210 */ /* 0x020fca0007f1e0ff */
[----:B---3--:R-:W-:Y:S01]  /*3340*/  IMAD.X R13, R2, 0x1, R128, P0 ;  /* 0x00000001020d7824 */ /* 0x008fe200000e0680 */
[----:B------:R-:W-:-:S13]  /*3350*/  ISETP.LT.OR P0, PT, R26, 0x21, P3 ;  /* 0x000000211a00780c */ /* 0x000fda0001f01670 */
[----:B------:R3:W-:Y:S02]  /*3360*/  LDGSTS.E.BYPASS.LTC128B.128 [R251+0x7100], [R16.64], !P0 ;  /* 0x0710000010fb7fae */ /* 0x0007e4000c101d46 */
[----:B---3--:R-:W-:-:S05]  /*3370*/  IADD3 R16, P0, R0, R138, RZ ;  /* 0x0000008a00107210 */ /* 0x008fca0007f1e0ff */
[----:B------:R-:W-:Y:S01]  /*3380*/  IMAD.X R17, R2, 0x1, R129, P0 ;  /* 0x0000000102117824 */ /* 0x000fe200000e0681 */
[----:B------:R-:W-:-:S13]  /*3390*/  ISETP.LT.OR P0, PT, R26, 0x21, P1 ;  /* 0x000000211a00780c */ /* 0x000fda0000f01670 */
[----:B------:R3:W-:Y:S01]  /*33a0*/  LDGSTS.E.BYPASS.LTC128B.128 [R251+0xa100], [R14.64], !P0 ;  /* 0x0a1000000efb7fae */ /* 0x0007e2000c101d46 */
[C---:B------:R-:W-:Y:S01]  /*33b0*/  ISETP.LT.OR P4, PT, R26.reuse, 0x41, P4 ;  /* 0x000000411a00780c */ /* 0x040fe20002781670 */
[----:B------:R-:W-:Y:S01]  /*33c0*/  IMAD.MOV.U32 R3, RZ, RZ, 0x40 ;  /* 0x00000040ff037424 */ /* 0x000fe200078e00ff */
[C---:B------:R-:W-:Y:S02]  /*33d0*/  ISETP.LT.OR P3, PT, R26.reuse, 0x41, P3 ;  /* 0x000000411a00780c */ /* 0x040fe40001f61670 */
[----:B------:R-:W-:Y:S02]  /*33e0*/  ISETP.LT.OR P1, PT, R26, 0x41, P1 ;  /* 0x000000411a00780c */ /* 0x000fe40000f21670 */
[----:B---3--:R-:W-:-:S05]  /*33f0*/  IADD3 R14, P0, R0, R139, RZ ;  /* 0x0000008b000e7210 */ /* 0x008fca0007f1e0ff */
[----:B------:R-:W-:Y:S01]  /*3400*/  IMAD.X R15, R2, 0x1, R130, P0 ;  /* 0x00000001020f7824 */ /* 0x000fe200000e0682 */
[----:B------:R-:W-:Y:S01]  /*3410*/  ISETP.LT.OR P0, PT, R26, 0x41, P5 ;  /* 0x000000411a00780c */ /* 0x000fe20002f01670 */
[C---:B------:R-:W-:Y:S08]  /*3420*/  HMMA.16816.F32.BF16 R28, R8.reuse, R40, RZ ;  /* 0x00000028081c723c */ /* 0x040ff000000418ff */
[C---:B------:R-:W-:Y:S04]  /*3430*/  HMMA.16816.F32.BF16 R20, R8.reuse, R42, RZ ;  /* 0x0000002a0814723c */ /* 0x040fe800000418ff */
[----:B------:R3:W-:Y:S04]  /*3440*/  LDGSTS.E.BYPASS.LTC128B.128 [R251+0x2100], [R12.64], !P0 ;  /* 0x021000000cfb7fae */ /* 0x0007e8000c101d46 */
[----:B------:R-:W-:Y:S01]  /*3450*/  HMMA.16816.F32.BF16 R40, R8, R48, RZ ;  /* 0x000000300828723c */ /* 0x000fe200000418ff */
[----:B------:R2:W-:Y:S04]  /*3460*/  LDGSTS.E.BYPASS.LTC128B.128 [R251+0x5100], [R16.64], !P4 ;  /* 0x0510000010fb7fae */ /* 0x0005e8000e101d46 */
[----:B------:R5:W-:Y:S01]  /*3470*/  LDGSTS.E.BYPASS.LTC128B.128 [R251+0x8100], [R14.64], !P3 ;  /* 0x081000000efb7fae */ /* 0x000be2000d901d46 */
[----:B---3--:R-:W-:-:S02]  /*3480*/  IADD3 R12, P0, R0, R140, RZ ;  /* 0x0000008c000c7210 */ /* 0x008fc40007f1e0ff */
[----:B------:R-:W-:-:S03]  /*3490*/  SEL R0, R3, 0xffffffc0, !P2 ;  /* 0xffffffc003007807 */ /* 0x000fc60005000000 */
[----:B------:R-:W-:Y:S02]  /*34a0*/  IMAD.X R13, R2, 0x1, R131, P0 ;  /* 0x00000001020d7824 */ /* 0x000fe400000e0683 */
[----:B------:R-:W-:-:S03]  /*34b0*/  IMAD.IADD R217, R135, 0x1, R0 ;  /* 0x0000000187d97824 */ /* 0x000fc600078e0200 */
[----:B------:R5:W-:Y:S04]  /*34c0*/  LDGSTS.E.BYPASS.LTC128B.128 [R251+0xb100], [R12.64], !P1 ;  /* 0x0b1000000cfb7fae */ /* 0x000be8000c901d46 */
[----:B------:R-:W-:Y:S01]  /*34d0*/  LDSM.16.M88.4 R64, [R217+0x1000] ;  /* 0x00100000d940783b */ /* 0x000fe20000000200 */
[C---:B------:R-:W-:Y:S03]  /*34e0*/  HMMA.16816.F32.BF16 R36, R8.reuse, R32, RZ ;  /* 0x000000200824723c */ /* 0x040fe600000418ff */
[----:B------:R-:W-:Y:S04]  /*34f0*/  LDSM.16.M88.4 R72, [R217] ;  /* 0x00000000d948783b */ /* 0x000fe80000000200 */
[----:B------:R-:W-:Y:S01]  /*3500*/  LDSM.16.M88.4 R68, [R217+0x800] ;  /* 0x00080000d944783b */ /* 0x000fe20000000200 */
[----:B------:R-:W-:Y:S01]  /*3510*/  HMMA.16816.F32.BF16 R32, R8, R34, RZ ;  /* 0x000000220820723c */ /* 0x000fe200000418ff */
[----:B------:R-:W-:-:S02]  /*3520*/  IADD3 R227, R226, 0x9000, RZ ;  /* 0x00009000e2e37810 */ /* 0x000fc40007ffe0ff */
[C---:B------:R-:W-:Y:S01]  /*3530*/  IADD3 R233, R226.reuse, 0x3000, RZ ;  /* 0x00003000e2e97810 */ /* 0x040fe20007ffe0ff */
[----:B------:R-:W-:Y:S04]  /*3540*/  LDSM.16.M88.4 R124, [R217+0x3000] ;  /* 0x00300000d97c783b */ /* 0x000fe80000000200 */
[C---:B------:R-:W-:Y:S01]  /*3550*/  HMMA.16816.F32.BF16 R48, R8.reuse, R50, RZ ;  /* 0x000000320830723c */ /* 0x040fe200000418ff */
[C---:B------:R-:W-:Y:S01]  /*3560*/  IADD3 R228, R226.reuse, 0x3800, RZ ;  /* 0x00003800e2e47810 */ /* 0x040fe20007ffe0ff */
[----:B------:R-:W-:Y:S04]  /*3570*/  LDSM.16.M88.4 R116, [R217+0x5800] ;  /* 0x00580000d974783b */ /* 0x000fe80000000200 */
[----:B-----5:R-:W3:Y:S02]  /*3580*/  LDSM.16.M88.4 R12, [R225] ;  /* 0x00000000e10c783b */ /* 0x020ee40000000200 */
[C---:B------:R-:W-:Y:S08]  /*3590*/  HMMA.16816.F32.BF16 R60, R8.reuse, R52, RZ ;  /* 0x00000034083c723c */ /* 0x040ff000000418ff */
[C---:B------:R-:W-:Y:S01]  /*35a0*/  HMMA.16816.F32.BF16 R80, R8.reuse, R54, RZ ;  /* 0x000000360850723c */ /* 0x040fe200000418ff */
[----:B------:R-:W-:Y:S01]  /*35b0*/  IADD3 R229, R226, 0x4000, RZ ;  /* 0x00004000e2e57810 */ /* 0x000fe20007ffe0ff */
[----:B------:R-:W0:Y:S06]  /*35c0*/  LDGDEPBAR ;  /* 0x00000000000079af */ /* 0x000e2c0000000000 */
[C---:B------:R-:W-:Y:S08]  /*35d0*/  HMMA.16816.F32.BF16 R88, R8.reuse, R44, RZ ;  /* 0x0000002c0858723c */ /* 0x040ff000000418ff */
[C---:B------:R-:W-:Y:S08]  /*35e0*/  HMMA.16816.F32.BF16 R84, R8.reuse, R46, RZ ;  /* 0x0000002e0854723c */ /* 0x040ff000000418ff */
[C---:B------:R-:W-:Y:S08]  /*35f0*/  HMMA.16816.F32.BF16 R76, R8.reuse, R56, RZ ;  /* 0x00000038084c723c */ /* 0x040ff000000418ff */
[----:B-1----:R-:W-:Y:S08]  /*3600*/  HMMA.16816.F32.BF16 R24, R8, R58, RZ ;  /* 0x0000003a0818723c */ /* 0x002ff000000418ff */
[C---:B------:R-:W-:Y:S01]  /*3610*/  HMMA.16816.F32.BF16 R8, R4.reuse, R100, R40 ;  /* 0x000000640408723c */ /* 0x040fe20000041828 */
[----:B------:R-:W1:Y:S07]  /*3620*/  LDSM.16.M88.4 R40, [R217+0x1800] ;  /* 0x00180000d928783b */ /* 0x000e6e0000000200 */
[C---:B------:R-:W-:Y:S08]  /*3630*/  HMMA.16816.F32.BF16 R56, R4.reuse, R92, R36 ;  /* 0x0000005c0438723c */ /* 0x040ff00000041824 */
[C---:B------:R-:W-:Y:S08]  /*3640*/  HMMA.16816.F32.BF16 R52, R4.reuse, R94, R32 ;  /* 0x0000005e0434723c */ /* 0x040ff00000041820 */
[C---:B--2---:R-:W-:Y:S08]  /*3650*/  HMMA.16816.F32.BF16 R16, R4.reuse, R98, R20 ;  /* 0x000000620410723c */ /* 0x044ff00000041814 */
[C---:B------:R-:W-:Y:S08]  /*3660*/  HMMA.16816.F32.BF16 R20, R4.reuse, R102, R48 ;  /* 0x000000660414723c */ /* 0x040ff00000041830 */
[C---:B------:R-:W-:Y:S08]  /*3670*/  HMMA.16816.F32.BF16 R44, R4.reuse, R96, R28 ;  /* 0x00000060042c723c */ /* 0x040ff0000004181c */
[C---:B------:R-:W-:Y:S08]  /*3680*/  HMMA.16816.F32.BF16 R36, R4.reuse, R104, R60 ;  /* 0x000000680424723c */ /* 0x040ff0000004183c */
[C---:B------:R-:W-:Y:S08]  /*3690*/  HMMA.16816.F32.BF16 R32, R4.reuse, R106, R80 ;  /* 0x0000006a0420723c */ /* 0x040ff00000041850 */
[C---:B------:R-:W-:Y:S08]  /*36a0*/  HMMA.16816.F32.BF16 R96, R4.reuse, R112, R76 ;  /* 0x000000700460723c */ /* 0x040ff0000004184c */
[----:B------:R-:W-:Y:S01]  /*36b0*/  HMMA.16816.F32.BF16 R104, R4, R114, R24 ;  /* 0x000000720468723c */ /* 0x000fe20000041818 */
[----:B------:R-:W2:Y:S07]  /*36c0*/  LDSM.16.M88.4 R24, [R217+0x2000] ;  /* 0x00200000d918783b */ /* 0x000eae0000000200 */
[----:B---3--:R-:W-:Y:S01]  /*36d0*/  HMMA.16816.F32.BF16 R76, R12, R64, R8 ;  /* 0x000000400c4c723c */ /* 0x008fe20000041808 */
[----:B------:R-:W3:Y:S01]  /*36e0*/  LDSM.16.M88.4 R8, [R217+0x2800] ;  /* 0x00280000d908783b */ /* 0x000ee20000000200 */
[----:B------:R-:W-:-:S05]  /*36f0*/  IMAD.IADD R216, R227, 0x1, R0 ;  /* 0x00000001e3d87824 */ /* 0x000fca00078e0200 */
[----:B------:R-:W-:Y:S01]  /*3700*/  LDSM.16.M88.4 R48, [R216+-0x7800] ;  /* 0xff880000d830783b */ /* 0x000fe20000000200 */
[----:B------:R-:W-:Y:S08]  /*3710*/  HMMA.16816.F32.BF16 R28, R4, R108, R88 ;  /* 0x0000006c041c723c */ /* 0x000ff00000041858 */
[C---:B------:R-:W-:Y:S08]  /*3720*/  HMMA.16816.F32.BF16 R100, R12.reuse, R72, R56 ;  /* 0x000000480c64723c */ /* 0x040ff00000041838 */
[----:B------:R-:W-:Y:S01]  /*3730*/  HMMA.16816.F32.BF16 R92, R12, R74, R52 ;  /* 0x0000004a0c5c723c */ /* 0x000fe20000041834 */
[----:B------:R-:W-:Y:S07]  /*3740*/  LDSM.16.M88.4 R52, [R216+-0x9000] ;  /* 0xff700000d834783b */ /* 0x000fee0000000200 */
[----:B------:R-:W-:Y:S01]  /*3750*/  HMMA.16816.F32.BF16 R84, R4, R110, R84 ;  /* 0x0000006e0454723c */ /* 0x000fe20000041854 */
[----:B------:R-:W5:Y:S04]  /*3760*/  LDSM.16.M88.4 R4, [R224] ;  /* 0x00000000e004783b */ /* 0x000f680000000200 */
[----:B------:R-:W-:Y:S03]  /*3770*/  LDSM.16.M88.4 R108, [R135+0x3800] ;  /* 0x00380000876c783b */ /* 0x000fe60000000200 */
[C---:B------:R-:W-:Y:S01]  /*3780*/  HMMA.16816.F32.BF16 R72, R12.reuse, R66, R20 ;  /* 0x000000420c48723c */ /* 0x040fe20000041814 */
[----:B------:R-:W3:Y:S07]  /*3790*/  LDSM.16.M88.4 R64, [R216+-0x8000] ;  /* 0xff800000d840783b */ /* 0x000eee0000000200 */
[C---:B------:R-:W-:Y:S01]  /*37a0*/  HMMA.16816.F32.BF16 R88, R12.reuse, R68, R44 ;  /* 0x000000440c58723c */ /* 0x040fe2000004182c */
[----:B------:R-:W-:Y:S07]  /*37b0*/  LDSM.16.M88.4 R44, [R216+-0x7000] ;  /* 0xff900000d82c783b */ /* 0x000fee0000000200 */
[C---:B------:R-:W-:Y:S01]  /*37c0*/  HMMA.16816.F32.BF16 R80, R12.reuse, R70, R16 ;  /* 0x000000460c50723c */ /* 0x040fe20000041810 */
[----:B------:R-:W4:Y:S04]  /*37d0*/  LDSM.16.M88.4 R68, [R216+-0x8800] ;  /* 0xff780000d844783b */ /* 0x000f280000000200 */
[----:B------:R-:W-:Y:S03]  /*37e0*/  LDSM.16.M88.4 R16, [R222+0x4000] ;  /* 0x00400000de10783b */ /* 0x000fe60000000200 */
[C---:B-1----:R-:W-:Y:S01]  /*37f0*/  HMMA.16816.F32.BF16 R60, R12.reuse, R40, R36 ;  /* 0x000000280c3c723c */ /* 0x042fe20000041824 */
[----:B------:R-:W1:Y:S07]  /*3800*/  LDSM.16.M88.4 R36, [R216+-0x6800] ;  /* 0xff980000d824783b */ /* 0x000e6e0000000200 */
[C---:B------:R-:W-:Y:S08]  /*3810*/  HMMA.16816.F32.BF16 R56, R12.reuse, R42, R32 ;  /* 0x0000002a0c38723c */ /* 0x040ff00000041820 */
[C---:B--2---:R-:W-:Y:S08]  /*3820*/  HMMA.16816.F32.BF16 R40, R12.reuse, R24, R28 ;  /* 0x000000180c28723c */ /* 0x044ff0000004181c */
[C---:B---3--:R-:W-:Y:S08]  /*3830*/  HMMA.16816.F32.BF16 R28, R12.reuse, R8, R96 ;  /* 0x000000080c1c723c */ /* 0x048ff00000041860 */
[C---:B------:R-:W-:Y:S08]  /*3840*/  HMMA.16816.F32.BF16 R20, R12.reuse, R10, R104 ;  /* 0x0000000a0c14723c */ /* 0x040ff00000041868 */
[----:B------:R-:W-:Y:S01]  /*3850*/  HMMA.16816.F32.BF16 R32, R12, R26, R84 ;  /* 0x0000001a0c20723c */ /* 0x000fe20000041854 */
[----:B------:R-:W2:Y:S07]  /*3860*/  LDSM.16.M88.4 R24, [R135+0x3000] ;  /* 0x003000008718783b */ /* 0x000eae0000000200 */
[C---:B-----5:R-:W-:Y:S08]  /*3870*/  HMMA.16816.F32.BF16 R8, R4.reuse, R54, R92 ;  /* 0x000000360408723c */ /* 0x060ff0000004185c */
[C---:B------:R-:W-:Y:S01]  /*3880*/  HMMA.16816.F32.BF16 R84, R4.reuse, R64, R76 ;  /* 0x000000400454723c */ /* 0x040fe2000004184c */
[----:B------:R-:W3:Y:S07]  /*3890*/  LDSM.16.M88.4 R76, [R135+0x4000] ;  /* 0x00400000874c783b */ /* 0x000eee0000000200 */
[C---:B------:R-:W-:Y:S08]  /*38a0*/  HMMA.16816.F32.BF16 R12, R4.reuse, R52, R100 ;  /* 0x00000034040c723c */ /* 0x040ff00000041864 */
[C---:B------:R-:W-:Y:S08]  /*38b0*/  HMMA.16816.F32.BF16 R92, R4.reuse, R48, R60 ;  /* 0x00000030045c723c */ /* 0x040ff0000004183c */
[C---:B------:R-:W-:Y:S01]  /*38c0*/  HMMA.16816.F32.BF16 R96, R4.reuse, R50, R56 ;  /* 0x000000320460723c */ /* 0x040fe20000041838 */
[----:B------:R-:W5:Y:S07]  /*38d0*/  LDSM.16.M88.4 R48, [R135+0x4800] ;  /* 0x004800008730783b */ /* 0x000f6e0000000200 */
[C---:B----4-:R-:W-:Y:S08]  /*38e0*/  HMMA.16816.F32.BF16 R52, R4.reuse, R68, R88 ;  /* 0x000000440434723c */ /* 0x050ff00000041858 */
[C---:B------:R-:W-:Y:S08]  /*38f0*/  HMMA.16816.F32.BF16 R80, R4.reuse, R70, R80 ;  /* 0x000000460450723c */ /* 0x040ff00000041850 */
[C---:B------:R-:W-:Y:S01]  /*3900*/  HMMA.16816.F32.BF16 R100, R4.reuse, R44, R40 ;  /* 0x0000002c0464723c */ /* 0x040fe20000041828 */
[----:B------:R-:W4:Y:S07]  /*3910*/  LDSM.16.M88.4 R40, [R135+0x5000] ;  /* 0x005000008728783b */ /* 0x000f2e0000000200 */
[C---:B-1----:R-:W-:Y:S01]  /*3920*/  HMMA.16816.F32.BF16 R68, R4.reuse, R36, R28 ;  /* 0x000000240444723c */ /* 0x042fe2000004181c */
[----:B------:R-:W-:Y:S07]  /*3930*/  LDSM.16.M88.4 R28, [R228] ;  /* 0x00000000e41c783b */ /* 0x000fee0000000200 */
[C---:B------:R-:W-:Y:S01]  /*3940*/  HMMA.16816.F32.BF16 R56, R4.reuse, R38, R20 ;  /* 0x000000260438723c */ /* 0x040fe20000041814 */
[----:B------:R-:W1:Y:S07]  /*3950*/  LDSM.16.M88.4 R36, [R135+0x5800] ;  /* 0x005800008724783b */ /* 0x000e6e0000000200 */
[----:B------:R-:W-:Y:S01]  /*3960*/  HMMA.16816.F32.BF16 R88, R4, R66, R72 ;  /* 0x000000420458723c */ /* 0x000fe20000041848 */
[C---:B------:R-:W-:Y:S01]  /*3970*/  IADD3 R230, R226.reuse, 0x4800, RZ ;  /* 0x00004800e2e67810 */ /* 0x040fe20007ffe0ff */
[----:B------:R-:W-:Y:S01]  /*3980*/  LDSM.16.M88.4 R64, [R229] ;  /* 0x00000000e540783b */ /* 0x000fe20000000200 */
[----:B------:R-:W-:-:S02]  /*3990*/  IADD3 R231, R226, 0x5000, RZ ;  /* 0x00005000e2e77810 */ /* 0x000fc40007ffe0ff */
[C---:B------:R-:W-:Y:S01]  /*39a0*/  IADD3 R232, R226.reuse, 0x5800, RZ ;  /* 0x00005800e2e87810 */ /* 0x040fe20007ffe0ff */
[----:B------:R-:W-:Y:S02]  /*39b0*/  LDSM.16.M88.4 R104, [R230] ;  /* 0x00000000e668783b */ /* 0x000fe40000000200 */
[----:B------:R-:W-:Y:S02]  /*39c0*/  HMMA.16816.F32.BF16 R72, R4, R46, R32 ;  /* 0x0000002e0448723c */ /* 0x000fe40000041820 */
[----:B------:R-:W-:Y:S04]  /*39d0*/  LDSM.16.M88.4 R4, [R223+0x4000] ;  /* 0x00400000df04783b */ /* 0x000fe80000000200 */
[----:B------:R-:W1:Y:S02]  /*39e0*/  LDSM.16.M88.4 R32, [R233] ;  /* 0x00000000e920783b */ /* 0x000e640000000200 */
[C---:B--2---:R-:W-:Y:S02]  /*39f0*/  HMMA.16816.F32.BF16 R44, R16.reuse, R24, R12 ;  /* 0x00000018102c723c */ /* 0x044fe4000004180c */
[----:B------:R-:W2:Y:S04]  /*3a00*/  LDSM.16.M88.4 R112, [R231] ;  /* 0x00000000e770783b */ /* 0x000ea80000000200 */
[----:B------:R-:W1:Y:S02]  /*3a10*/  LDSM.16.M88.4 R120, [R232] ;  /* 0x00000000e878783b */ /* 0x000e640000000200 */
[C---:B------:R-:W-:Y:S02]  /*3a20*/  HMMA.16816.F32.BF16 R24, R16.reuse, R26, R8 ;  /* 0x0000001a1018723c */ /* 0x040fe40000041808 */
[----:B------:R-:W1:Y:S06]  /*3a30*/  LDSM.16.M88.4 R8, [R225+0x4000] ;  /* 0x00400000e108783b */ /* 0x000e6c0000000200 */
[C---:B------:R-:W-:Y:S01]  /*3a40*/  HMMA.16816.F32.BF16 R20, R16.reuse, R108, R52 ;  /* 0x0000006c1014723c */ /* 0x040fe20000041834 */
[----:B------:R-:W1:Y:S07]  /*3a50*/  LDSM.16.M88.4 R52, [R217+0x3800] ;  /* 0x00380000d934783b */ /* 0x000e6e0000000200 */
[C---:B------:R-:W-:Y:S01]  /*3a60*/  HMMA.16816.F32.BF16 R12, R16.reuse, R110, R80 ;  /* 0x0000006e100c723c */ /* 0x040fe20000041850 */
[----:B------:R-:W-:Y:S07]  /*3a70*/  LDSM.16.M88.4 R108, [R217+0x5000] ;  /* 0x00500000d96c783b */ /* 0x000fee0000000200 */
[C---:B---3--:R-:W-:Y:S08]  /*3a80*/  HMMA.16816.F32.BF16 R80, R16.reuse, R78, R88 ;  /* 0x0000004e1050723c */ /* 0x048ff00000041858 */
[C---:B-----5:R-:W-:Y:S08]  /*3a90*/  HMMA.16816.F32.BF16 R88, R16.reuse, R48, R92 ;  /* 0x000000301058723c */ /* 0x060ff0000004185c */
[C---:B------:R-:W-:Y:S08]  /*3aa0*/  HMMA.16816.F32.BF16 R60, R16.reuse, R76, R84 ;  /* 0x0000004c103c723c */ /* 0x040ff00000041854 */
[C---:B------:R-:W-:Y:S01]  /*3ab0*/  HMMA.16816.F32.BF16 R96, R16.reuse, R50, R96 ;  /* 0x000000321060723c */ /* 0x040fe20000041860 */
[----:B------:R-:W3:Y:S07]  /*3ac0*/  LDSM.16.M88.4 R48, [R217+0x4000] ;  /* 0x00400000d930783b */ /* 0x000eee0000000200 */
[C---:B----4-:R-:W-:Y:S08]  /*3ad0*/  HMMA.16816.F32.BF16 R92, R16.reuse, R42, R72 ;  /* 0x0000002a105c723c */ /* 0x050ff00000041848 */
[C---:B------:R-:W-:Y:S08]  /*3ae0*/  HMMA.16816.F32.BF16 R100, R16.reuse, R40, R100 ;  /* 0x000000281064723c */ /* 0x040ff00000041864 */
[C---:B-1----:R-:W-:Y:S08]  /*3af0*/  HMMA.16816.F32.BF16 R84, R16.reuse, R36, R68 ;  /* 0x000000241054723c */ /* 0x042ff00000041844 */
[----:B------:R-:W-:Y:S08]  /*3b00*/  HMMA.16816.F32.BF16 R72, R16, R38, R56 ;  /* 0x000000261048723c */ /* 0x000ff00000041838 */
[C---:B------:R-:W-:Y:S01]  /*3b10*/  HMMA.16816.F32.BF16 R68, R4.reuse, R32, R44 ;  /* 0x000000200444723c */ /* 0x040fe2000004182c */
[----:B------:R-:W1:Y:S07]  /*3b20*/  LDSM.16.M88.4 R44, [R217+0x4800] ;  /* 0x00480000d92c783b */ /* 0x000e6e0000000200 */
[C---:B------:R-:W-:Y:S08]  /*3b30*/  HMMA.16816.F32.BF16 R76, R4.reuse, R34, R24 ;  /* 0x00000022044c723c */ /* 0x040ff00000041818 */
[C---:B------:R-:W-:Y:S08]  /*3b40*/  HMMA.16816.F32.BF16 R56, R4.reuse, R28, R20 ;  /* 0x0000001c0438723c */ /* 0x040ff00000041814 */
[C---:B------:R-:W-:Y:S08]  /*3b50*/  HMMA.16816.F32.BF16 R40, R4.reuse, R30, R12 ;  /* 0x0000001e0428723c */ /* 0x040ff0000004180c */
[C---:B------:R-:W-:Y:S08]  /*3b60*/  HMMA.16816.F32.BF16 R36, R4.reuse, R64, R60 ;  /* 0x000000400424723c */ /* 0x040ff0000004183c */
[C---:B------:R-:W-:Y:S08]  /*3b70*/  HMMA.16816.F32.BF16 R32, R4.reuse, R66, R80 ;  /* 0x000000420420723c */ /* 0x040ff00000041850 */
[C---:B------:R-:W-:Y:S08]  /*3b80*/  HMMA.16816.F32.BF16 R28, R4.reuse, R104, R88 ;  /* 0x00000068041c723c */ /* 0x040ff00000041858 */
[C---:B------:R-:W-:Y:S08]  /*3b90*/  HMMA.16816.F32.BF16 R24, R4.reuse, R106, R96 ;  /* 0x0000006a0418723c */ /* 0x040ff00000041860 */
[C---:B--2---:R-:W-:Y:S08]  /*3ba0*/  HMMA.16816.F32.BF16 R20, R4.reuse, R112, R100 ;  /* 0x000000700414723c */ /* 0x044ff00000041864 */
[C---:B------:R-:W-:Y:S01]  /*3bb0*/  HMMA.16816.F32.BF16 R16, R4.reuse, R114, R92 ;  /* 0x000000720410723c */ /* 0x040fe2000004185c */
[----:B------:R-:W-:Y:S07]  /*3bc0*/  LDSM.16.M88.4 R112, [R216+-0x5800] ;  /* 0xffa80000d870783b */ /* 0x000fee0000000200 */
[C---:B------:R-:W-:Y:S08]  /*3bd0*/  HMMA.16816.F32.BF16 R12, R4.reuse, R120, R84 ;  /* 0x00000078040c723c */ /* 0x040ff00000041854 */
[----:B------:R-:W-:Y:S01]  /*3be0*/  HMMA.16816.F32.BF16 R64, R4, R122, R72 ;  /* 0x0000007a0440723c */ /* 0x000fe20000041848 */
[----:B------:R-:W-:Y:S04]  /*3bf0*/  LDSM.16.M88.4 R4, [R224+0x4000] ;  /* 0x00400000e004783b */ /* 0x000fe80000000200 */
[----:B------:R-:W2:Y:S03]  /*3c00*/  LDSM.16.M88.4 R72, [R216+-0x6000] ;  /* 0xffa00000d848783b */ /* 0x000ea60000000200 */
[C---:B------:R-:W-:Y:S01]  /*3c10*/  HMMA.16816.F32.BF16 R68, R8.reuse, R124, R68 ;  /* 0x0000007c0844723c */ /* 0x040fe20000041844 */
[C---:B------:R-:W-:Y:S01]  /*3c20*/  IADD3 R239, R226.reuse, 0x6000, RZ ;  /* 0x00006000e2ef7810 */ /* 0x040fe20007ffe0ff */
[----:B------:R-:W-:Y:S06]  /*3c30*/  LDSM.16.M88.4 R120, [R135+0x9000] ;  /* 0x009000008778783b */ /* 0x000fec0000000200 */
[C---:B------:R-:W-:Y:S08]  /*3c40*/  HMMA.16816.F32.BF16 R76, R8.reuse, R126, R76 ;  /* 0x0000007e084c723c */ /* 0x040ff0000004184c */
[C---:B------:R-:W-:Y:S01]  /*3c50*/  HMMA.16816.F32.BF16 R100, R8.reuse, R52, R56 ;  /* 0x000000340864723c */ /* 0x040fe20000041838 */
[----:B------:R-:W4:Y:S07]  /*3c60*/  LDSM.16.M88.4 R56, [R216+-0x5000] ;  /* 0xffb00000d838783b */ /* 0x000f2e0000000200 */
[C---:B------:R-:W-:Y:S01]  /*3c70*/  HMMA.16816.F32.BF16 R104, R8.reuse, R54, R40 ;  /* 0x000000360868723c */ /* 0x040fe20000041828 */
[----:B------:R-:W5:Y:S04]  /*3c80*/  LDSM.16.M88.4 R52, [R216+-0x4800] ;  /* 0xffb80000d834783b */ /* 0x000f680000000200 */
[----:B------:R-:W-:Y:S03]  /*3c90*/  LDSM.16.M88.4 R40, [R216+-0x3800] ;  /* 0xffc80000d828783b */ /* 0x000fe60000000200 */
[C---:B---3--:R-:W-:Y:S08]  /*3ca0*/  HMMA.16816.F32.BF16 R96, R8.reuse, R48, R36 ;  /* 0x000000300860723c */ /* 0x048ff00000041824 */
[C---:B------:R-:W-:Y:S01]  /*3cb0*/  HMMA.16816.F32.BF16 R92, R8.reuse, R50, R32 ;  /* 0x00000032085c723c */ /* 0x040fe20000041820 */
[----:B------:R-:W-:Y:S07]  /*3cc0*/  LDSM.16.M88.4 R32, [R135+0x6000] ;  /* 0x006000008720783b */ /* 0x000fee0000000200 */
[C---:B-1----:R-:W-:Y:S01]  /*3cd0*/  HMMA.16816.F32.BF16 R88, R8.reuse, R44, R28 ;  /* 0x0000002c0858723c */ /* 0x042fe2000004181c */
[----:B------:R-:W-:Y:S07]  /*3ce0*/  LDSM.16.M88.4 R28, [R135+0x6800] ;  /* 0x00680000871c783b */ /* 0x000fee0000000200 */
[C---:B------:R-:W-:Y:S01]  /*3cf0*/  HMMA.16816.F32.BF16 R84, R8.reuse, R46, R24 ;  /* 0x0000002e0854723c */ /* 0x040fe20000041818 */
[----:B------:R-:W1:Y:S07]  /*3d00*/  LDSM.16.M88.4 R44, [R216+-0x4000] ;  /* 0xffc00000d82c783b */ /* 0x000e6e0000000200 */
[C---:B------:R-:W-:Y:S01]  /*3d10*/  HMMA.16816.F32.BF16 R48, R8.reuse, R116, R12 ;  /* 0x000000740830723c */ /* 0x040fe2000004180c */
[----:B------:R-:W3:Y:S07]  /*3d20*/  LDSM.16.M88.4 R12, [R222+0x8000] ;  /* 0x00800000de0c783b */ /* 0x000eee0000000200 */
[C---:B------:R-:W-:Y:S08]  /*3d30*/  HMMA.16816.F32.BF16 R80, R8.reuse, R108, R20 ;  /* 0x0000006c0850723c */ /* 0x040ff00000041814 */
[C---:B------:R-:W-:Y:S08]  /*3d40*/  HMMA.16816.F32.BF16 R60, R8.reuse, R110, R16 ;  /* 0x0000006e083c723c */ /* 0x040ff00000041810 */
[----:B------:R-:W-:Y:S01]  /*3d50*/  HMMA.16816.F32.BF16 R36, R8, R118, R64 ;  /* 0x000000760824723c */ /* 0x000fe20000041840 */
[C---:B------:R-:W-:Y:S01]  /*3d60*/  IADD3 R234, R226.reuse, 0x6800, RZ ;  /* 0x00006800e2ea7810 */ /* 0x040fe20007ffe0ff */
[----:B------:R-:W-:Y:S06]  /*3d70*/  LDSM.16.M88.4 R116, [R217+0x6000] ;  /* 0x00600000d974783b */ /* 0x000fec0000000200 */
[C---:B--2---:R-:W-:Y:S01]  /*3d80*/  HMMA.16816.F32.BF16 R24, R4.reuse, R72, R68 ;  /* 0x000000480418723c */ /* 0x044fe20000041844 */
[----:B------:R-:W2:Y:S07]  /*3d90*/  LDSM.16.M88.4 R68, [R135+0x7000] ;  /* 0x007000008744783b */ /* 0x000eae0000000200 */
[C---:B------:R-:W-:Y:S08]  /*3da0*/  HMMA.16816.F32.BF16 R20, R4.reuse, R74, R76 ;  /* 0x0000004a0414723c */ /* 0x040ff0000004184c */
[C---:B------:R-:W-:Y:S01]  /*3db0*/  HMMA.16816.F32.BF16 R16, R4.reuse, R112, R100 ;  /* 0x000000700410723c */ /* 0x040fe20000041864 */
[----:B------:R-:W-:Y:S07]  /*3dc0*/  LDSM.16.M88.4 R100, [R135+0x7800] ;  /* 0x007800008764783b */ /* 0x000fee0000000200 */
[C---:B------:R-:W-:Y:S01]  /*3dd0*/  HMMA.16816.F32.BF16 R8, R4.reuse, R114, R104 ;  /* 0x000000720408723c */ /* 0x040fe20000041868 */
[C---:B------:R-:W-:Y:S01]  /*3de0*/  IADD3 R235, R226.reuse, 0x7000, RZ ;  /* 0x00007000e2eb7810 */ /* 0x040fe20007ffe0ff */
[----:B------:R-:W-:Y:S06]  /*3df0*/  LDSM.16.M88.4 R112, [R216+-0x3000] ;  /* 0xffd00000d870783b */ /* 0x000fec0000000200 */
[C---:B----4-:R-:W-:Y:S08]  /*3e00*/  HMMA.16816.F32.BF16 R64, R4.reuse, R56, R96 ;  /* 0x000000380440723c */ /* 0x050ff00000041860 */
[C---:B------:R-:W-:Y:S01]  /*3e10*/  HMMA.16816.F32.BF16 R56, R4.reuse, R58, R92 ;  /* 0x0000003a0438723c */ /* 0x040fe2000004185c */
[----:B------:R-:W4:Y:S07]  /*3e20*/  LDSM.16.M88.4 R92, [R135+0x8000] ;  /* 0x00800000875c783b */ /* 0x000f2e0000000200 */
[C---:B-----5:R-:W-:Y:S08]  /*3e30*/  HMMA.16816.F32.BF16 R72, R4.reuse, R52, R88 ;  /* 0x000000340448723c */ /* 0x060ff00000041858 */
[C---:B------:R-:W-:Y:S08]  /*3e40*/  HMMA.16816.F32.BF16 R84, R4.reuse, R54, R84 ;  /* 0x000000360454723c */ /* 0x040ff00000041854 */
[C---:B-1----:R-:W-:Y:S08]  /*3e50*/  HMMA.16816.F32.BF16 R76, R4.reuse, R44, R80 ;  /* 0x0000002c044c723c */ /* 0x042ff00000041850 */
[C---:B------:R-:W-:Y:S08]  /*3e60*/  HMMA.16816.F32.BF16 R96, R4.reuse, R40, R48 ;  /* 0x000000280460723c */ /* 0x040ff00000041830 */
[----:B------:R-:W-:Y:S01]  /*3e70*/  HMMA.16816.F32.BF16 R80, R4, R42, R36 ;  /* 0x0000002a0450723c */ /* 0x000fe20000041824 */
[----:B------:R-:W-:Y:S07]  /*3e80*/  LDSM.16.M88.4 R36, [R235] ;  /* 0x00000000eb24783b */ /* 0x000fee0000000200 */
[C---:B---3--:R-:W-:Y:S01]  /*3e90*/  HMMA.16816.F32.BF16 R52, R12.reuse, R32, R24 ;  /* 0x000000200c34723c */ /* 0x048fe20000041818 */
[----:B------:R-:W-:Y:S07]  /*3ea0*/  LDSM.16.M88.4 R24, [R234] ;  /* 0x00000000ea18783b */ /* 0x000fee0000000200 */
[C---:B------:R-:W-:Y:S01]  /*3eb0*/  HMMA.16816.F32.BF16 R48, R12.reuse, R34, R20 ;  /* 0x000000220c30723c */ /* 0x040fe20000041814 */
[----:B------:R-:W1:Y:S07]  /*3ec0*/  LDSM.16.M88.4 R32, [R135+0x8800] ;  /* 0x008800008720783b */ /* 0x000e6e0000000200 */
[C---:B------:R-:W-:Y:S08]  /*3ed0*/  HMMA.16816.F32.BF16 R40, R12.reuse, R28, R16 ;  /* 0x0000001c0c28723c */ /* 0x040ff00000041810 */
[----:B------:R-:W-:Y:S01]  /*3ee0*/  HMMA.16816.F32.BF16 R20, R12, R30, R8 ;  /* 0x0000001e0c14723c */ /* 0x000fe20000041808 */
[----:B------:R-:W-:Y:S04]  /*3ef0*/  LDSM.16.M88.4 R8, [R223+0x8000] ;  /* 0x00800000df08783b */ /* 0x000fe80000000200 */
[----:B------:R-:W3:Y:S03]  /*3f00*/  LDSM.16.M88.4 R28, [R239] ;  /* 0x00000000ef1c783b */ /* 0x000ee60000000200 */
[----:B------:R-:W-:Y:S01]  /*3f10*/  HMMA.16816.F32.BF16 R88, R4, R46, R60 ;  /* 0x0000002e0458723c */ /* 0x000fe2000004183c */
[C---:B------:R-:W-:Y:S01]  /*3f20*/  IADD3 R236, R226.reuse, 0x7800, RZ ;  /* 0x00007800e2ec7810 */ /* 0x040fe20007ffe0ff */
[----:B------:R-:W-:Y:S06]  /*3f30*/  LDSM.16.M88.4 R4, [R225+0x8000] ;  /* 0x00800000e104783b */ /* 0x000fec0000000200 */
[C---:B--2---:R-:W-:Y:S08]  /*3f40*/  HMMA.16816.F32.BF16 R16, R12.reuse, R68, R64 ;  /* 0x000000440c10723c */ /* 0x044ff00000041840 */
[----:B------:R-:W-:Y:S01]  /*3f50*/  HMMA.16816.F32.BF16 R44, R12, R70, R56 ;  /* 0x000000460c2c723c */ /* 0x000fe20000041838 */
[----:B------:R-:W2:Y:S01]  /*3f60*/  LDSM.16.M88.4 R68, [R236] ;  /* 0x00000000ec44783b */ /* 0x000ea20000000200 */
[----:B------:R-:W-:-:S06]  /*3f70*/  IADD3 R237, R226, 0x8000, RZ ;  /* 0x00008000e2ed7810 */ /* 0x000fcc0007ffe0ff */
[C---:B----4-:R-:W-:Y:S01]  /*3f80*/  HMMA.16816.F32.BF16 R60, R12.reuse, R92, R76 ;  /* 0x0000005c0c3c723c */ /* 0x050fe2000004184c */
[----:B------:R-:W4:Y:S07]  /*3f90*/  LDSM.16.M88.4 R76, [R237] ;  /* 0x00000000ed4c783b */ /* 0x000f2e0000000200 */
[C---:B------:R-:W-:Y:S08]  /*3fa0*/  HMMA.16816.F32.BF16 R56, R12.reuse, R94, R88 ;  /* 0x0000005e0c38723c */ /* 0x040ff00000041858 */
[C---:B------:R-:W-:Y:S08]  /*3fb0*/  HMMA.16816.F32.BF16 R72, R12.reuse, R100, R72 ;  /* 0x000000640c48723c */ /* 0x040ff00000041848 */
[C---:B------:R-:W-:Y:S01]  /*3fc0*/  HMMA.16816.F32.BF16 R64, R12.reuse, R102, R84 ;  /* 0x000000660c40723c */ /* 0x040fe20000041854 */
[C---:B------:R-:W-:Y:S01]  /*3fd0*/  IADD3 R238, R226.reuse, 0x8800, RZ ;  /* 0x00008800e2ee7810 */ /* 0x040fe20007ffe0ff */
[----:B------:R-:W-:Y:S04]  /*3fe0*/  LDSM.16.M88.4 R100, [R217+0x7800] ;  /* 0x00780000d964783b */ /* 0x000fe80000000200 */
[----:B------:R-:W-:Y:S02]  /*3ff0*/  LDSM.16.M88.4 R108, [R238] ;  /* 0x00000000ee6c783b */ /* 0x000fe40000000200 */
[C---:B-1----:R-:W-:Y:S08]  /*4000*/  HMMA.16816.F32.BF16 R92, R12.reuse, R32, R96 ;  /* 0x000000200c5c723c */ /* 0x042ff00000041860 */
[----:B------:R-:W-:Y:S01]  /*4010*/  HMMA.16816.F32.BF16 R104, R12, R34, R80 ;  /* 0x000000220c68723c */ /* 0x000fe20000041850 */
[----:B------:R-:W-:Y:S04]  /*4020*/  LDSM.16.M88.4 R32, [R217+0x7000] ;  /* 0x00700000d920783b */ /* 0x000fe80000000200 */
[----:B------:R-:W-:Y:S03]  /*4030*/  LDSM.16.M88.4 R80, [R217+0x8800] ;  /* 0x00880000d950783b */ /* 0x000fe60000000200 */
[C---:B---3--:R-:W-:Y:S08]  /*4040*/  HMMA.16816.F32.BF16 R12, R8.reuse, R28, R52 ;  /* 0x0000001c080c723c */ /* 0x048ff00000041834 */
[C---:B------:R-:W-:Y:S08]  /*4050*/  HMMA.16816.F32.BF16 R52, R8.reuse, R30, R48 ;  /* 0x0000001e0834723c */ /* 0x040ff00000041830 */
[C---:B------:R-:W-:Y:S08]  /*4060*/  HMMA.16816.F32.BF16 R48, R8.reuse, R24, R40 ;  /* 0x000000180830723c */ /* 0x040ff00000041828 */
[C---:B------:R-:W-:Y:S01]  /*4070*/  HMMA.16816.F32.BF16 R40, R8.reuse, R26, R20 ;  /* 0x0000001a0828723c */ /* 0x040fe20000041814 */
[----:B------:R-:W-:Y:S07]  /*4080*/  LDSM.16.M88.4 R20, [R222+0xc000] ;  /* 0x00c00000de14783b */ /* 0x000fee0000000200 */
[C---:B------:R-:W-:Y:S01]  /*4090*/  HMMA.16816.F32.BF16 R28, R8.reuse, R36, R16 ;  /* 0x00000024081c723c */ /* 0x040fe20000041810 */
[----:B------:R-:W-:Y:S07]  /*40a0*/  LDSM.16.M88.4 R16, [R224+0x8000] ;  /* 0x00800000e010783b */ /* 0x000fee0000000200 */
[C---:B------:R-:W-:Y:S01]  /*40b0*/  HMMA.16816.F32.BF16 R24, R8.reuse, R38, R44 ;  /* 0x000000260818723c */ /* 0x040fe2000004182c */
[----:B------:R-:W1:Y:S07]  /*40c0*/  LDSM.16.M88.4 R36, [R217+0x6800] ;  /* 0x00680000d924783b */ /* 0x000e6e0000000200 */
[----:B--2---:R-:W-:Y:S01]  /*40d0*/  HMMA.16816.F32.BF16 R88, R8, R68, R72 ;  /* 0x000000440858723c */ /* 0x004fe20000041848 */
[----:B------:R-:W2:Y:S07]  /*40e0*/  LDSM.16.M88.4 R72, [R217+0x8000] ;  /* 0x00800000d948783b */ /* 0x000eae0000000200 */
[----:B------:R-:W-:Y:S08]  /*40f0*/  HMMA.16816.F32.BF16 R12, R4, R116, R12 ;  /* 0x00000074040c723c */ /* 0x000ff0000004180c */
[----:B------:R-:W-:Y:S08]  /*4100*/  HMMA.16816.F32.BF16 R96, R8, R70, R64 ;  /* 0x000000460860723c */ /* 0x000ff00000041840 */
[----:B------:R-:W-:Y:S01]  /*4110*/  HMMA.16816.F32.BF16 R44, R4, R118, R52 ;  /* 0x00000076042c723c */ /* 0x000fe20000041834 */
[----:B------:R-:W-:Y:S07]  /*4120*/  LDSM.16.M88.4 R52, [R216+-0x1800] ;  /* 0xffe80000d834783b */ /* 0x000fee0000000200 */
[C---:B----4-:R-:W-:Y:S08]  /*4130*/  HMMA.16816.F32.BF16 R84, R8.reuse, R76, R60 ;  /* 0x0000004c0854723c */ /* 0x050ff0000004183c */
[----:B------:R-:W-:Y:S08]  /*4140*/  HMMA.16816.F32.BF16 R76, R8, R78, R56 ;  /* 0x0000004e084c723c */ /* 0x000ff00000041838 */
[----:B-1----:R-:W-:Y:S01]  /*4150*/  HMMA.16816.F32.BF16 R60, R4, R38, R40 ;  /* 0x00000026043c723c */ /* 0x002fe20000041828 */
[----:B------:R-:W1:Y:S07]  /*4160*/  LDSM.16.M88.4 R40, [R216+-0x2800] ;  /* 0xffd80000d828783b */ /* 0x000e6e0000000200 */
[----:B------:R-:W-:Y:S08]  /*4170*/  HMMA.16816.F32.BF16 R68, R8, R108, R92 ;  /* 0x0000006c0844723c */ /* 0x000ff0000004185c */
[----:B------:R-:W-:Y:S01]  /*4180*/  HMMA.16816.F32.BF16 R64, R4, R36, R48 ;  /* 0x000000240440723c */ /* 0x000fe20000041830 */
[----:B------:R-:W3:Y:S07]  /*4190*/  LDSM.16.M88.4 R36, [R216+-0x2000] ;  /* 0xffe00000d824783b */ /* 0x000eee0000000200 */
[----:B------:R-:W-:Y:S01]  /*41a0*/  HMMA.16816.F32.BF16 R92, R8, R110, R104 ;  /* 0x0000006e085c723c */ /* 0x000fe20000041868 */
[----:B------:R-:W-:Y:S07]  /*41b0*/  LDSM.16.M88.4 R104, [R227] ;  /* 0x00000000e368783b */ /* 0x000fee0000000200 */
[----:B------:R-:W-:Y:S01]  /*41c0*/  HMMA.16816.F32.BF16 R8, R16, R112, R12 ;  /* 0x000000701008723c */ /* 0x000fe2000004180c */
[----:B------:R-:W4:Y:S07]  /*41d0*/  LDSM.16.M88.4 R12, [R223+0xc000] ;  /* 0x00c00000df0c783b */ /* 0x000f2e0000000200 */
[C---:B------:R-:W-:Y:S08]  /*41e0*/  HMMA.16816.F32.BF16 R56, R4.reuse, R32, R28 ;  /* 0x000000200438723c */ /* 0x040ff0000004181c */
[C---:B------:R-:W-:Y:S08]  /*41f0*/  HMMA.16816.F32.BF16 R48, R4.reuse, R34, R24 ;  /* 0x000000220430723c */ /* 0x040ff00000041818 */
[C---:B------:R-:W-:Y:S08]  /*4200*/  HMMA.16816.F32.BF16 R32, R4.reuse, R100, R88 ;  /* 0x000000640420723c */ /* 0x040ff00000041858 */
[----:B------:R-:W-:Y:S08]  /*4210*/  HMMA.16816.F32.BF16 R88, R4, R102, R96 ;  /* 0x000000660458723c */ /* 0x000ff00000041860 */
[----:B------:R-:W-:Y:S08]  /*4220*/  HMMA.16816.F32.BF16 R28, R16, R114, R44 ;  /* 0x00000072101c723c */ /* 0x000ff0000004182c */
[C---:B--2---:R-:W-:Y:S08]  /*4230*/  HMMA.16816.F32.BF16 R96, R4.reuse, R72, R84 ;  /* 0x000000480460723c */ /* 0x044ff00000041854 */
[C---:B------:R-:W-:Y:S01]  /*4240*/  HMMA.16816.F32.BF16 R72, R4.reuse, R74, R76 ;  /* 0x0000004a0448723c */ /* 0x040fe2000004184c */
[----:B------:R-:W2:Y:S07]  /*4250*/  LDSM.16.M88.4 R76, [R135+0x9800] ;  /* 0x00980000874c783b */ /* 0x000eae0000000200 */
[----:B------:R-:W-:Y:S01]  /*4260*/  HMMA.16816.F32.BF16 R108, R4, R80, R68 ;  /* 0x00000050046c723c */ /* 0x000fe20000041844 */
[----:B------:R-:W5:Y:S07]  /*4270*/  LDSM.16.M88.4 R68, [R216+-0x1000] ;  /* 0xfff00000d844783b */ /* 0x000f6e0000000200 */
[----:B------:R-:W-:Y:S01]  /*4280*/  HMMA.16816.F32.BF16 R24, R20, R120, R8 ;  /* 0x000000781418723c */ /* 0x000fe20000041808 */
[----:B------:R-:W-:Y:S01]  /*4290*/  LDSM.16.M88.4 R8, [R225+0xc000] ;  /* 0x00c00000e108783b */ /* 0x000fe20000000200 */
[----:B------:R-:W-:-:S06]  /*42a0*/  IADD3 R240, R226, 0x9800, RZ ;  /* 0x00009800e2f07810 */ /* 0x000fcc0007ffe0ff */
[----:B-1----:R-:W-:Y:S08]  /*42b0*/  HMMA.16816.F32.BF16 R44, R16, R40, R64 ;  /* 0x00000028102c723c */ /* 0x002ff00000041840 */
[----:B------:R-:W-:Y:S01]  /*42c0*/  HMMA.16816.F32.BF16 R112, R4, R82, R92 ;  /* 0x000000520470723c */ /* 0x000fe2000004185c */
[----:B------:R-:W1:Y:S04]  /*42d0*/  LDSM.16.M88.4 R80, [R217+0x9000] ;  /* 0x00900000d950783b */ /* 0x000e680000000200 */
[----:B------:R-:W-:Y:S03]  /*42e0*/  LDSM.16.M88.4 R4, [R224+0xc000] ;  /* 0x00c00000e004783b */ /* 0x000fe60000000200 */
[----:B------:R-:W-:Y:S08]  /*42f0*/  HMMA.16816.F32.BF16 R28, R20, R122, R28 ;  /* 0x0000007a141c723c */ /* 0x000ff0000004181c */
[C---:B---3--:R-:W-:Y:S01]  /*4300*/  HMMA.16816.F32.BF16 R100, R16.reuse, R36, R56 ;  /* 0x000000241064723c */ /* 0x048fe20000041838 */
[----:B------:R-:W3:Y:S07]  /*4310*/  LDSM.16.M88.4 R56, [R240] ;  /* 0x00000000f038783b */ /* 0x000eee0000000200 */
[----:B------:R-:W-:Y:S01]  /*4320*/  HMMA.16816.F32.BF16 R92, R16, R38, R48 ;  /* 0x00000026105c723c */ /* 0x000fe20000041830 */
[----:B------:R-:W1:Y:S04]  /*4330*/  LDSM.16.M88.4 R48, [R216+-0x800] ;  /* 0xfff80000d830783b */ /* 0x000e680000000200 */
[----:B------:R-:W-:Y:S03]  /*4340*/  LDSM.16.M88.4 R36, [R135+0xa000] ;  /* 0x00a000008724783b */ /* 0x000fe60000000200 */
[----:B----4-:R-:W-:Y:S08]  /*4350*/  HMMA.16816.F32.BF16 R24, R12, R104, R24 ;  /* 0x000000680c18723c */ /* 0x010ff00000041818 */
[----:B------:R-:W-:Y:S08]  /*4360*/  HMMA.16816.F32.BF16 R84, R16, R52, R32 ;  /* 0x000000341054723c */ /* 0x000ff00000041820 */
[----:B--2---:R-:W-:Y:S08]  /*4370*/  HMMA.16816.F32.BF16 R32, R20, R76, R44 ;  /* 0x0000004c1420723c */ /* 0x004ff0000004182c */
[----:B------:R-:W-:Y:S01]  /*4380*/  HMMA.16816.F32.BF16 R40, R16, R42, R60 ;  /* 0x0000002a1028723c */ /* 0x000fe2000004183c */
[----:B------:R-:W2:Y:S07]  /*4390*/  LDSM.16.M88.4 R60, [R216] ;  /* 0x00000000d83c783b */ /* 0x000eae0000000200 */
[----:B------:R-:W-:Y:S08]  /*43a0*/  HMMA.16816.F32.BF16 R28, R12, R106, R28 ;  /* 0x0000006a0c1c723c */ /* 0x000ff0000004181c */
[----:B-----5:R-:W-:Y:S01]  /*43b0*/  HMMA.16816.F32.BF16 R104, R16, R70, R72 ;  /* 0x000000461068723c */ /* 0x020fe20000041848 */
[----:B------:R-:W4:Y:S01]  /*43c0*/  LDSM.16.M88.4 R72, [R217+0x9800] ;  /* 0x00980000d948783b */ /* 0x000f220000000200 */
[----:B------:R-:W-:-:S05]  /*43d0*/  IADD3 R241, R226, 0xa000, RZ ;  /* 0x0000a000e2f17810 */ /* 0x000fca0007ffe0ff */
[----:B------:R-:W5:Y:S01]  /*43e0*/  LDSM.16.M88.4 R64, [R241] ;  /* 0x00000000f140783b */ /* 0x000f620000000200 */
[----:B-1----:R-:W-:Y:S08]  /*43f0*/  HMMA.16816.F32.BF16 R24, R8, R80, R24 ;  /* 0x000000500818723c */ /* 0x002ff00000041818 */
[----:B---3--:R-:W-:Y:S08]  /*4400*/  HMMA.16816.F32.BF16 R32, R12, R56, R32 ;  /* 0x000000380c20723c */ /* 0x008ff00000041820 */
[----:B------:R-:W-:Y:S08]  /*4410*/  HMMA.16816.F32.BF16 R40, R20, R78, R40 ;  /* 0x0000004e1428723c */ /* 0x000ff00000041828 */
[----:B------:R-:W-:Y:S08]  /*4420*/  HMMA.16816.F32.BF16 R28, R8, R82, R28 ;  /* 0x00000052081c723c */ /* 0x000ff0000004181c */
[C---:B------:R-:W-:Y:S08]  /*4430*/  HMMA.16816.F32.BF16 R108, R16.reuse, R48, R108 ;  /* 0x00000030106c723c */ /* 0x040ff0000004186c */
[C---:B------:R-:W-:Y:S01]  /*4440*/  HMMA.16816.F32.BF16 R112, R16.reuse, R50, R112 ;  /* 0x000000321070723c */ /* 0x040fe20000041870 */
[----:B------:R-:W1:Y:S07]  /*4450*/  LDSM.16.M88.4 R48, [R216+0x800] ;  /* 0x00080000d830783b */ /* 0x000e6e0000000200 */
[----:B------:R-:W-:Y:S01]  /*4460*/  HMMA.16816.F32.BF16 R88, R16, R54, R88 ;  /* 0x000000361058723c */ /* 0x000fe20000041858 */
[----:B------:R-:W3:Y:S07]  /*4470*/  LDSM.16.M88.4 R52, [R135+0xa800] ;  /* 0x00a800008734783b */ /* 0x000eee0000000200 */
[----:B--2---:R-:W-:Y:S08]  /*4480*/  HMMA.16816.F32.BF16 R44, R4, R60, R24 ;  /* 0x0000003c042c723c */ /* 0x004ff00000041818 */
[----:B------:R-:W-:Y:S08]  /*4490*/  HMMA.16816.F32.BF16 R24, R20, R36, R100 ;  /* 0x000000241418723c */ /* 0x000ff00000041864 */
[----:B------:R-:W-:Y:S08]  /*44a0*/  HMMA.16816.F32.BF16 R96, R16, R68, R96 ;  /* 0x000000441060723c */ /* 0x000ff00000041860 */
[----:B------:R-:W-:Y:S08]  /*44b0*/  HMMA.16816.F32.BF16 R68, R20, R38, R92 ;  /* 0x000000261444723c */ /* 0x000ff0000004185c */
[----:B----4-:R-:W-:Y:S08]  /*44c0*/  HMMA.16816.F32.BF16 R16, R8, R72, R32 ;  /* 0x000000480810723c */ /* 0x010ff00000041820 */
[----:B------:R-:W-:Y:S08]  /*44d0*/  HMMA.16816.F32.BF16 R36, R12, R58, R40 ;  /* 0x0000003a0c24723c */ /* 0x000ff00000041828 */
[----:B------:R-:W-:Y:S01]  /*44e0*/  HMMA.16816.F32.BF16 R28, R4, R62, R28 ;  /* 0x0000003e041c723c */ /* 0x000fe2000004181c */
[----:B------:R-:W2:Y:S01]  /*44f0*/  LDSM.16.M88.4 R60, [R217+0xa000] ;  /* 0x00a00000d93c783b */ /* 0x000ea20000000200 */
[----:B------:R-:W-:Y:S01]  /*4500*/  FMUL.FTZ R0, R44, c[0x0][0x320] ;  /* 0x0000c8002c007a20 */ /* 0x000fe20000410000 */
[----:B------:R-:W-:-:S02]  /*4510*/  IADD3 R242, R226, 0xa800, RZ ;  /* 0x0000a800e2f27810 */ /* 0x000fc40007ffe0ff */
[----:B------:R-:W4:Y:S01]  /*4520*/  LDSM.16.M88.4 R40, [R135+0xb000] ;  /* 0x00b000008728783b */ /* 0x000f220000000200 */
[----:B------:R3:W2:Y:S02]  /*4530*/  MUFU.TANH R116, R0 ;  /* 0x0000000000747308 */ /* 0x0006a40000002400 */
[----:B-----5:R-:W-:Y:S08]  /*4540*/  HMMA.16816.F32.BF16 R24, R12, R64, R24 ;  /* 0x000000400c18723c */ /* 0x020ff00000041818 */
[----:B-1----:R-:W-:Y:S01]  /*4550*/  HMMA.16816.F32.BF16 R32, R4, R48, R16 ;  /* 0x000000300420723c */ /* 0x002fe20000041810 */
[----:B---3--:R-:W-:-:S07]  /*4560*/  FMUL.FTZ R0, R45, c[0x0][0x320] ;  /* 0x0000c8002d007a20 */ /* 0x008fce0000410000 */
[----:B------:R-:W-:Y:S01]  /*4570*/  HMMA.16816.F32.BF16 R16, R8, R74, R36 ;  /* 0x0000004a0810723c */ /* 0x000fe20000041824 */
[----:B------:R-:W1:Y:S01]  /*4580*/  LDSM.16.M88.4 R36, [R242] ;  /* 0x00000000f224783b */ /* 0x000e620000000200 */
[----:B------:R3:W1:Y:S06]  /*4590*/  MUFU.TANH R95, R0 ;  /* 0x00000000005f7308 */ /* 0x00066c0000002400 */
[C---:B------:R-:W-:Y:S08]  /*45a0*/  HMMA.16816.F32.BF16 R84, R20.reuse, R52, R84 ;  /* 0x000000341454723c */ /* 0x040ff00000041854 */
[----:B------:R-:W-:Y:S01]  /*45b0*/  HMMA.16816.F32.BF16 R80, R20, R54, R88 ;  /* 0x000000361450723c */ /* 0x000fe20000041858 */
[----:B------:R-:W5:Y:S01]  /*45c0*/  LDSM.16.M88.4 R52, [R216+0x1000] ;  /* 0x00100000d834783b */ /* 0x000f620000000200 */
[----:B---3--:R-:W-:-:S04]  /*45d0*/  FMUL.FTZ R0, R46, c[0x0][0x320] ;  /* 0x0000c8002e007a20 */ /* 0x008fc80000410000 */
[----:B------:R3:W1:Y:S02]  /*45e0*/  MUFU.TANH R121, R0 ;  /* 0x0000000000797308 */ /* 0x0006640000002400 */
[----:B--2---:R-:W-:Y:S01]  /*45f0*/  HMMA.16816.F32.BF16 R24, R8, R60, R24 ;  /* 0x0000003c0818723c */ /* 0x004fe20000041818 */
[----:B---3--:R-:W-:-:S05]  /*4600*/  FMUL.FTZ R0, R47, c[0x0][0x320] ;  /* 0x0000c8002f007a20 */ /* 0x008fca0000410000 */
[----:B------:R2:W3:Y:S02]  /*4610*/  MUFU.TANH R120, R0 ;  /* 0x0000000000787308 */ /* 0x0004e40000002400 */
[----:B------:R-:W-:Y:S01]  /*4620*/  HMMA.16816.F32.BF16 R44, R12, R66, R68 ;  /* 0x000000420c2c723c */ /* 0x000fe20000041844 */
[----:B------:R-:W-:Y:S01]  /*4630*/  LDSM.16.M88.4 R68, [R135+0xb800] ;  /* 0x00b800008744783b */ /* 0x000fe20000000200 */
[----:B--2---:R-:W-:-:S04]  /*4640*/  FMUL.FTZ R0, R28, c[0x0][0x320] ;  /* 0x0000c8001c007a20 */ /* 0x004fc80000410000 */
[----:B------:R2:W1:Y:S02]  /*4650*/  MUFU.TANH R92, R0 ;  /* 0x00000000005c7308 */ /* 0x0004640000002400 */
[----:B------:R-:W-:Y:S01]  /*4660*/  HMMA.16816.F32.BF16 R16, R4, R50, R16 ;  /* 0x000000320410723c */ /* 0x000fe20000041810 */
[----:B------:R-:W1:Y:S01]  /*4670*/  LDSM.16.M88.4 R48, [R217+0xa800] ;  /* 0x00a80000d930783b */ /* 0x000e620000000200 */
[----:B--2---:R-:W-:-:S04]  /*4680*/  FMUL.FTZ R0, R29, c[0x0][0x320] ;  /* 0x0000c8001d007a20 */ /* 0x004fc80000410000 */
[----:B------:R2:W1:Y:S02]  /*4690*/  MUFU.TANH R91, R0 ;  /* 0x00000000005b7308 */ /* 0x0004640000002400 */
[----:B--2---:R-:W-:-:S06]  /*46a0*/  FMUL.FTZ R0, R30, c[0x0][0x320] ;  /* 0x0000c8001e007a20 */ /* 0x004fcc0000410000 */
[----:B------:R2:W1:Y:S01]  /*46b0*/  MUFU.TANH R94, R0 ;  /* 0x00000000005e7308 */ /* 0x0004620000002400 */
[----:B----4-:R-:W-:Y:S01]  /*46c0*/  HMMA.16816.F32.BF16 R76, R20, R40, R96 ;  /* 0x00000028144c723c */ /* 0x010fe20000041860 */
[----:B--2---:R-:W-:-:S06]  /*46d0*/  FMUL.FTZ R0, R31, c[0x0][0x320] ;  /* 0x0000c8001f007a20 */ /* 0x004fcc0000410000 */
[----:B------:R2:W4:Y:S01]  /*46e0*/  MUFU.TANH R93, R0 ;  /* 0x00000000005d7308 */ /* 0x0005220000002400 */
[----:B-1----:R-:W-:Y:S01]  /*46f0*/  HMMA.16816.F32.BF16 R28, R12, R36, R84 ;  /* 0x000000240c1c723c */ /* 0x002fe20000041854 */
[----:B--2---:R-:W-:-:S06]  /*4700*/  FMUL.FTZ R0, R32, c[0x0][0x320] ;  /* 0x0000c80020007a20 */ /* 0x004fcc0000410000 */
[----:B------:R1:W2:Y:S01]  /*4710*/  MUFU.TANH R89, R0 ;  /* 0x0000000000597308 */ /* 0x0002a20000002400 */
[----:B------:R-:W-:Y:S08]  /*4720*/  HMMA.16816.F32.BF16 R64, R20, R42, R104 ;  /* 0x0000002a1440723c */ /* 0x000ff00000041868 */
[----:B-----5:R-:W-:Y:S01]  /*4730*/  HMMA.16816.F32.BF16 R40, R4, R52, R24 ;  /* 0x000000340428723c */ /* 0x020fe20000041818 */
[----:B-1----:R-:W-:-:S07]  /*4740*/  FMUL.FTZ R0, R33, c[0x0][0x320] ;  /* 0x0000c80021007a20 */ /* 0x002fce0000410000 */
[----:B------:R-:W-:Y:S01]  /*4750*/  HMMA.16816.F32.BF16 R24, R8, R62, R44 ;  /* 0x0000003e0818723c */ /* 0x000fe2000004182c */
[----:B------:R-:W1:Y:S01]  /*4760*/  LDSM.16.M88.4 R60, [R216+0x1800] ;  /* 0x00180000d83c783b */ /* 0x000e620000000200 */
[----:B------:R5:W1:Y:S01]  /*4770*/  MUFU.TANH R88, R0 ;  /* 0x0000000000587308 */ /* 0x000a620000002400 */
[C---:B------:R-:W-:Y:S02]  /*4780*/  IADD3 R243, R226.reuse, 0xb000, RZ ;  /* 0x0000b000e2f37810 */ /* 0x040fe40007ffe0ff */
[----:B------:R-:W-:Y:S01]  /*4790*/  LDSM.16.M88.4 R44, [R217+0xb000] ;  /* 0x00b00000d92c783b */ /* 0x000fe20000000200 */
[----:B------:R-:W-:Y:S02]  /*47a0*/  IADD3 R244, R226, 0xb800, RZ ;  /* 0x0000b800e2f47810 */ /* 0x000fe40007ffe0ff */
[----:B------:R-:W-:Y:S01]  /*47b0*/  HMMA.16816.F32.BF16 R36, R12, R38, R80 ;  /* 0x000000260c24723c */ /* 0x000fe20000041850 */
[----:B------:R-:W1:Y:S01]  /*47c0*/  LDSM.16.M88.4 R56, [R243] ;  /* 0x00000000f338783b */ /* 0x000e620000000200 */
[----:B-----5:R-:W-:-:S04]  /*47d0*/  FMUL.FTZ R0, R34, c[0x0][0x320] ;  /* 0x0000c80022007a20 */ /* 0x020fc80000410000 */
[----:B------:R5:W1:Y:S02]  /*47e0*/  MUFU.TANH R90, R0 ;  /* 0x00000000005a7308 */ /* 0x000a640000002400 */
[----:B-----5:R-:W-:-:S06]  /*47f0*/  FMUL.FTZ R0, R35, c[0x0][0x320] ;  /* 0x0000c80023007a20 */ /* 0x020fcc0000410000 */
[----:B------:R5:W1:Y:S01]  /*4800*/  MUFU.TANH R86, R0 ;  /* 0x0000000000567308 */ /* 0x000a620000002400 */
[----:B------:R-:W-:Y:S01]  /*4810*/  HMMA.16816.F32.BF16 R32, R8, R48, R28 ;  /* 0x000000300820723c */ /* 0x000fe2000004181c */
[----:B-----5:R-:W-:-:S06]  /*4820*/  FMUL.FTZ R0, R16, c[0x0][0x320] ;  /* 0x0000c80010007a20 */ /* 0x020fcc0000410000 */
[----:B------:R5:W1:Y:S01]  /*4830*/  MUFU.TANH R85, R0 ;  /* 0x0000000000557308 */ /* 0x000a620000002400 */
[----:B------:R-:W-:Y:S01]  /*4840*/  HMMA.16816.F32.BF16 R72, R20, R68, R108 ;  /* 0x000000441448723c */ /* 0x000fe2000004186c */
[----:B-----5:R-:W-:-:S06]  /*4850*/  FMUL.FTZ R0, R17, c[0x0][0x320] ;  /* 0x0000c80011007a20 */ /* 0x020fcc0000410000 */
[----:B------:R5:W1:Y:S02]  /*4860*/  MUFU.TANH R84, R0 ;  /* 0x0000000000547308 */ /* 0x000a640000002400 */
[----:B-----5:R-:W-:-:S06]  /*4870*/  FMUL.FTZ R0, R18, c[0x0][0x320] ;  /* 0x0000c80012007a20 */ /* 0x020fcc0000410000 */
[----:B------:R5:W1:Y:S02]  /*4880*/  MUFU.TANH R69, R0 ;  /* 0x0000000000457308 */ /* 0x000a640000002400 */
[----:B-----5:R-:W-:Y:S02]  /*4890*/  FMUL.FTZ R0, R19, c[0x0][0x320] ;  /* 0x0000c80013007a20 */ /* 0x020fe40000410000 */
[----:B------:R-:W-:Y:S01]  /*48a0*/  HMMA.16816.F32.BF16 R16, R4, R54, R24 ;  /* 0x000000360410723c */ /* 0x000fe20000041818 */
[----:B------:R-:W5:Y:S03]  /*48b0*/  LDSM.16.M88.4 R52, [R244] ;  /* 0x00000000f434783b */ /* 0x000f660000000200 */
[----:B------:R1:W1:Y:S02]  /*48c0*/  MUFU.TANH R68, R0 ;  /* 0x0000000000447308 */ /* 0x0002640000002400 */
[----:B-1----:R-:W-:-:S06]  /*48d0*/  FMUL.FTZ R0, R40, c[0x0][0x320] ;  /* 0x0000c80028007a20 */ /* 0x002fcc0000410000 */
[----:B------:R1:W1:Y:S01]  /*48e0*/  MUFU.TANH R100, R0 ;  /* 0x0000000000647308 */ /* 0x0002620000002400 */
[----:B------:R-:W-:Y:S01]  /*48f0*/  HMMA.16816.F32.BF16 R24, R8, R50, R36 ;  /* 0x000000320818723c */ /* 0x000fe20000041824 */
[----:B------:R-:W-:Y:S01]  /*4900*/  LDSM.16.M88.4 R48, [R216+0x2000] ;  /* 0x00200000d830783b */ /* 0x000fe20000000200 */
[----:B-1----:R-:W-:-:S05]  /*4910*/  FMUL.FTZ R0, R41, c[0x0][0x320] ;  /* 0x0000c80029007a20 */ /* 0x002fca0000410000 */
[----:B------:R1:W1:Y:S01]  /*4920*/  MUFU.TANH R103, R0 ;  /* 0x0000000000677308 */ /* 0x0002620000002400 */
[----:B------:R-:W-:Y:S08]  /*4930*/  HMMA.16816.F32.BF16 R20, R20, R70, R112 ;  /* 0x000000461414723c */ /* 0x000ff00000041870 */
[----:B------:R-:W-:Y:S01]  /*4940*/  HMMA.16816.F32.BF16 R36, R4, R60, R32 ;  /* 0x0000003c0424723c */ /* 0x000fe20000041820 */
[----:B-1----:R-:W-:-:S04]  /*4950*/  FMUL.FTZ R0, R42, c[0x0][0x320] ;  /* 0x0000c8002a007a20 */ /* 0x002fc80000410000 */
[----:B------:R1:W1:Y:S03]  /*4960*/  MUFU.TANH R105, R0 ;  /* 0x0000000000697308 */ /* 0x0002660000002400 */
[C---:B------:R-:W-:Y:S01]  /*4970*/  HMMA.16816.F32.BF16 R32, R12.reuse, R58, R64 ;  /* 0x0000003a0c20723c */ /* 0x040fe20000041840 */
[----:B-1----:R-:W-:Y:S02]  /*4980*/  FMUL.FTZ R0, R43, c[0x0][0x320] ;  /* 0x0000c8002b007a20 */ /* 0x002fe40000410000 */
[----:B------:R-:W1:Y:S02]  /*4990*/  LDSM.16.M88.4 R40, [R217+0xb800] ;  /* 0x00b80000d928783b */ /* 0x000e640000000200 */
[----:B------:R2:W1:Y:S03]  /*49a0*/  MUFU.TANH R104, R0 ;  /* 0x0000000000687308 */ /* 0x0004660000002400 */
[----:B------:R-:W-:Y:S01]  /*49b0*/  HMMA.16816.F32.BF16 R28, R12, R56, R76 ;  /* 0x000000380c1c723c */ /* 0x000fe2000004184c */
[----:B--2---:R-:W-:-:S04]  /*49c0*/  FMUL.FTZ R0, R16, c[0x0][0x320] ;  /* 0x0000c80010007a20 */ /* 0x004fc80000410000 */
[----:B------:R2:W1:Y:S03]  /*49d0*/  MUFU.TANH R60, R0 ;  /* 0x00000000003c7308 */ /* 0x0004660000002400 */
[----:B------:R-:W-:Y:S02]  /*49e0*/  FMUL.FTZ R37, R37, c[0x0][0x320] ;  /* 0x0000c80025257a20 */ /* 0x000fe40000410000 */
[----:B------:R-:W-:Y:S02]  /*49f0*/  FMUL.FTZ R38, R38, c[0x0][0x320] ;  /* 0x0000c80026267a20 */ /* 0x000fe40000410000 */
[----:B--2---:R-:W-:-:S04]  /*4a00*/  FMUL.FTZ R0, R17, c[0x0][0x320] ;  /* 0x0000c80011007a20 */ /* 0x004fc80000410000 */
[----:B------:R2:W1:Y:S01]  /*4a10*/  MUFU.TANH R58, R0 ;  /* 0x00000000003a7308 */ /* 0x0004620000002400 */
[----:B------:R-:W-:Y:S02]  /*4a20*/  FMUL.FTZ R39, R39, c[0x0][0x320] ;  /* 0x0000c80027277a20 */ /* 0x000fe40000410000 */
[----:B--2---:R-:W-:-:S05]  /*4a30*/  FMUL.FTZ R0, R18, c[0x0][0x320] ;  /* 0x0000c80012007a20 */ /* 0x004fca0000410000 */
[----:B------:R2:W1:Y:S08]  /*4a40*/  MUFU.TANH R102, R0 ;  /* 0x0000000000667308 */ /* 0x0004700000002400 */
[----:B------:R-:W1:Y:S01]  /*4a50*/  MUFU.TANH R56, R37 ;  /* 0x0000002500387308 */ /* 0x000e620000002400 */
[----:B--2---:R-:W-:Y:S02]  /*4a60*/  FMUL.FTZ R0, R19, c[0x0][0x320] ;  /* 0x0000c80013007a20 */ /* 0x004fe40000410000 */
[C---:B-----5:R-:W-:Y:S05]  /*4a70*/  HMMA.16816.F32.BF16 R16, R12.reuse, R52, R72 ;  /* 0x000000340c10723c */ /* 0x060fea0000041848 */
[----:B------:R-:W2:Y:S03]  /*4a80*/  MUFU.TANH R99, R38 ;  /* 0x0000002600637308 */ /* 0x000ea60000002400 */
[----:B------:R-:W-:Y:S05]  /*4a90*/  HMMA.16816.F32.BF16 R12, R12, R54, R20 ;  /* 0x000000360c0c723c */ /* 0x000fea0000041814 */
[----:B------:R5:W1:Y:S08]  /*4aa0*/  MUFU.TANH R101, R0 ;  /* 0x0000000000657308 */ /* 0x000a700000002400 */
[----:B------:R1:W1:Y:S01]  /*4ab0*/  MUFU.TANH R98, R39 ;  /* 0x0000002700627308 */ /* 0x0002620000002400 */
[----:B-----5:R-:W-:-:S02]  /*4ac0*/  FMUL.FTZ R0, R36, c[0x0][0x320] ;  /* 0x0000c80024007a20 */ /* 0x020fc40000410000 */
[----:B-1----:R-:W1:Y:S01]  /*4ad0*/  LDSM.16.M88.4 R36, [R216+0x2800] ;  /* 0x00280000d824783b */ /* 0x002e620000000200 */
[C---:B------:R-:W-:Y:S08]  /*4ae0*/  HMMA.16816.F32.BF16 R28, R8.reuse, R44, R28 ;  /* 0x0000002c081c723c */ /* 0x040ff0000004181c */
[C---:B------:R-:W-:Y:S08]  /*4af0*/  HMMA.16816.F32.BF16 R32, R8.reuse, R46, R32 ;  /* 0x0000002e0820723c */ /* 0x040ff00000041820 */
[----:B------:R-:W-:Y:S08]  /*4b00*/  HMMA.16816.F32.BF16 R16, R8, R40, R16 ;  /* 0x000000280810723c */ /* 0x000ff00000041810 */
[----:B------:R-:W-:Y:S01]  /*4b10*/  HMMA.16816.F32.BF16 R24, R4, R62, R24 ;  /* 0x0000003e0418723c */ /* 0x000fe20000041818 */
[----:B------:R-:W-:Y:S01]  /*4b20*/  ISETP.GT.AND P0, PT, R136, R149, PT ;  /* 0x000000958800720c */ /* 0x000fe20003f04270 */
[----:B------:R1:W1:Y:S01]  /*4b30*/  MUFU.TANH R57, R0 ;  /* 0x0000000000397308 */ /* 0x0002620000002400 */
[----:B------:R-:W-:-:S05]  /*4b40*/  DEPBAR.LE SB0, 0x0 ;  /* 0x000080000000791a */ /* 0x000fca0000000000 */
[----:B------:R-:W-:Y:S08]  /*4b50*/  HMMA.16816.F32.BF16 R8, R8, R42, R12 ;  /* 0x0000002a0808723c */ /* 0x000ff0000004180c */
[C---:B------:R-:W-:Y:S08]  /*4b60*/  HMMA.16816.F32.BF16 R28, R4.reuse, R48, R28 ;  /* 0x00000030041c723c */ /* 0x040ff0000004181c */
[C---:B------:R-:W-:Y:S08]  /*4b70*/  HMMA.16816.F32.BF16 R20, R4.reuse, R50, R32 ;  /* 0x000000320414723c */ /* 0x040ff00000041820 */
[C---:B-1----:R-:W-:Y:S08]  /*4b80*/  HMMA.16816.F32.BF16 R12, R4.reuse, R36, R16 ;  /* 0x00000024040c723c */ /* 0x042ff00000041810 */
[----:B------:R-:W-:Y:S01]  /*4b90*/  HMMA.16816.F32.BF16 R4, R4, R38, R8 ;  /* 0x000000260404723c */ /* 0x000fe20000041808 */
        /* <DEDUP_REMOVED lines=42> */
[----:B------:R-:W-:-:S02]  /*4e40*/  ISETP.GT.AND P6, PT, R133, 0x5f, PT ;  /* 0x0000005f8500780c */ /* 0x000fc40003fc4270 */
[C---:B------:R-:W-:Y:S02]  /*4e50*/  IADD3 R249, R226.reuse, 0x2800, RZ ;  /* 0x00002800e2f97810 */ /* 0x040fe40007ffe0ff */
[C---:B------:R-:W-:Y:S02]  /*4e60*/  IADD3 R248, R226.reuse, 0x2000, RZ ;  /* 0x00002000e2f87810 */ /* 0x040fe40007ffe0ff */
[C---:B------:R-:W-:Y:S02]  /*4e70*/  IADD3 R247, R226.reuse, 0x1800, RZ ;  /* 0x00001800e2f77810 */ /* 0x040fe40007ffe0ff */
[C---:B------:R-:W-:Y:S02]  /*4e80*/  IADD3 R246, R226.reuse, 0x1000, RZ ;  /* 0x00001000e2f67810 */ /* 0x040fe40007ffe0ff */
[----:B------:R-:W-:Y:S01]  /*4e90*/  IADD3 R245, R226, 0x800, RZ ;  /* 0x00000800e2f57810 */ /* 0x000fe20007ffe0ff */
[----:B------:R-:W-:Y:S05]  /*4ea0*/  @!P0 BRA `(.L_x_2693) ;  /* 0x0000064000008947 */ /* 0x000fea0003800000 */
[----:B--234-:R-:W-:Y:S01]  /*4eb0*/  ISETP.NE.AND P5, PT, R148, 0x1, PT ;  /* 0x000000019400780c */ /* 0x01cfe20003fa5270 */
[----:B-1----:R-:W-:Y:S01]  /*4ec0*/  IMAD.MOV.U32 R6, RZ, RZ, RZ ;  /* 0x000000ffff067224 */ /* 0x002fe200078e00ff */
[----:B------:R-:W-:-:S04]  /*4ed0*/  IADD3 R2, R133, R134, R145 ;  /* 0x0000008685027210 */ /* 0x000fc80007ffe091 */
[----:B------:R-:W-:-:S05]  /*4ee0*/  IADD3 R2, R2, -0x60, RZ ;  /* 0xffffffa002027810 */ /* 0x000fca0007ffe0ff */
        /* <DEDUP_REMOVED lines=11> */
[----:B------:R-:W-:Y:S01]  /*4fa0*/  SHF.R.S32.HI R0, RZ, 0x1f, R7 ;  /* 0x0000001fff007819 */ /* 0x000fe20000011407 */
[----:B------:R1:W-:Y:S04]  /*4fb0*/  STL [R1+0x14], R7 ;  /* 0x0000140701007387 */ /* 0x0003e80000100800 */
[----:B------:R-:W-:-:S04]  /*4fc0*/  IMAD R0, R0, c[0x0][0x1e0], RZ ;  /* 0x0000780000007a24 */ /* 0x000fc800078e02ff */
[----:B------:R-:W-:-:S04]  /*4fd0*/  IMAD R0, R7, c[0x0][0x1e4], R0 ;  /* 0x0000790007007a24 */ /* 0x000fc800078e0200 */
[----:B------:R-:W-:Y:S01]  /*4fe0*/  IMAD.IADD R3, R3, 0x1, R0 ;  /* 0x0000000103037824 */ /* 0x000fe200078e0200 */
[----:B--2---:R1:W-:Y:S01]  /*4ff0*/  STL [R1+0x10], R6 ;  /* 0x0000100601007387 */ /* 0x0043e20000100800 */
[----:B------:R-:W-:Y:S02]  /*5000*/  SHF.R.S32.HI R0, RZ, 0x1f, R6 ;  /* 0x0000001fff007819 */ /* 0x000fe40000011406 */
        /* <DEDUP_REMOVED lines=8> */
[----:B------:R2:W3:Y:S02]  /*5090*/  SHFL.IDX PT, R4, R5, RZ, 0x181f ;  /* 0x00181fff05047589 */ /* 0x0004e400000e0000 */
.L_x_2738:
[----:B------:R-:W-:Y:S05]  /*50a0*/  BRA.DIV ~URZ, `(.L_x_2695) ;  /* 0x00010d327f007947 */ /* 0x000fea000b800000 */
[----:B-1----:R-:W4:Y:S04]  /*50b0*/  LDL R6, [R1+0xc] ;  /* 0x00000c0001067983 */ /* 0x002f280000100800 */
[----:B------:R-:W5:Y:S04]  /*50c0*/  LDL R39, [R1+0x28] ;  /* 0x0000280001277983 */ /* 0x000f680000100800 */
[----:B--2---:R-:W2:Y:S04]  /*50d0*/  LDL R38, [R1+0x24] ;  /* 0x0000240001267983 */ /* 0x004ea80000100800 */
[----:B---3--:R-:W3:Y:S04]  /*50e0*/  LDL R37, [R1+0x20] ;  /* 0x0000200001257983 */ /* 0x008ee80000100800 */
[----:B------:R-:W1:Y:S04]  /*50f0*/  SHFL.IDX PT, R3, R22, RZ, 0x181f ;  /* 0x00181fff16037589 */ /* 0x000e6800000e0000 */
[----:B------:R-:W1:Y:S04]  /*5100*/  SHFL.IDX PT, R0, R22, 0x1, 0x181f ;  /* 0x00381f0016007f89 */ /* 0x000e6800000e0000 */
[----:B------:R-:W1:Y:S02]  /*5110*/  SHFL.IDX PT, R2, R5, 0x1, 0x181f ;  /* 0x00381f0005027f89 */ /* 0x000e6400000e0000 */
[----:B-1----:R-:W-:-:S02]  /*5120*/  IADD3 R20, P0, R3, R137, RZ ;  /* 0x0000008903147210 */ /* 0x002fc40007f1e0ff */
[C---:B------:R-:W-:Y:S02]  /*5130*/  IADD3 R18, P2, R3.reuse, R138, RZ ;  /* 0x0000008a03127210 */ /* 0x040fe40007f5e0ff */
[C---:B------:R-:W-:Y:S01]  /*5140*/  IADD3 R14, P1, R3.reuse, R140, RZ ;  /* 0x0000008c030e7210 */ /* 0x040fe20007f3e0ff */
[--C-:B------:R-:W-:Y:S01]  /*5150*/  IMAD.X R21, R4, 0x1, R128.reuse, P0 ;  /* 0x0000000104157824 */ /* 0x100fe200000e0680 */
[----:B------:R-:W-:Y:S01]  /*5160*/  IADD3 R12, P0, R0, R137, RZ ;  /* 0x00000089000c7210 */ /* 0x000fe20007f1e0ff */
[C---:B------:R-:W-:Y:S01]  /*5170*/  IMAD.X R19, R4.reuse, 0x1, R129, P2 ;  /* 0x0000000104137824 */ /* 0x040fe200010e0681 */
[-C--:B------:R-:W-:Y:S01]  /*5180*/  IADD3 R16, P4, R3, R139.reuse, RZ ;  /* 0x0000008b03107210 */ /* 0x080fe20007f9e0ff */
[----:B------:R-:W-:Y:S01]  /*5190*/  IMAD.X R15, R4, 0x1, R131, P1 ;  /* 0x00000001040f7824 */ /* 0x000fe200008e0683 */
[----:B------:R-:W-:Y:S01]  /*51a0*/  IADD3 R10, P2, R0, R138, RZ ;  /* 0x0000008a000a7210 */ /* 0x000fe20007f5e0ff */
[----:B------:R-:W-:Y:S01]  /*51b0*/  IMAD.X R13, R2, 0x1, R128, P0 ;  /* 0x00000001020d7824 */ /* 0x000fe200000e0680 */
[----:B------:R-:W-:Y:S01]  /*51c0*/  IADD3 R8, P1, R0, R139, RZ ;  /* 0x0000008b00087210 */ /* 0x000fe20007f3e0ff */
[----:B------:R-:W-:-:S02]  /*51d0*/  IMAD.X R17, R4, 0x1, R130, P4 ;  /* 0x0000000104117824 */ /* 0x000fc400020e0682 */
[C---:B------:R-:W-:Y:S01]  /*51e0*/  IMAD.X R11, R2.reuse, 0x1, R129, P2 ;  /* 0x00000001020b7824 */ /* 0x040fe200010e0681 */
[----:B------:R1:W1:Y:S01]  /*51f0*/  SHFL.IDX PT, R4, R5, 0x2, 0x181f ;  /* 0x00581f0005047f89 */ /* 0x00026200000e0000 */
[----:B------:R-:W-:Y:S01]  /*5200*/  IMAD.X R9, R2, 0x1, R130, P1 ;  /* 0x0000000102097824 */ /* 0x000fe200008e0682 */
[----:B----4-:R-:W-:Y:S02]  /*5210*/  ISETP.GE.AND P3, PT, R6, c[0x0][0x1d4], PT ;  /* 0x0000750006007a0c */ /* 0x010fe40003f66270 */
[----:B------:R-:W-:Y:S02]  /*5220*/  IADD3 R6, P0, R0, R140, RZ ;  /* 0x0000008c00067210 */ /* 0x000fe40007f1e0ff */
[----:B-----5:R-:W-:Y:S01]  /*5230*/  ISETP.GE.AND P2, PT, R39, c[0x0][0x1d4], PT ;  /* 0x0000750027007a0c */ /* 0x020fe20003f46270 */
[----:B------:R4:W1:Y:S02]  /*5240*/  SHFL.IDX PT, R0, R22, 0x2, 0x181f ;  /* 0x00581f0016007f89 */ /* 0x00086400000e0000 */
[----:B------:R-:W-:Y:S01]  /*5250*/  IMAD.X R7, R2, 0x1, R131, P0 ;  /* 0x0000000102077824 */ /* 0x000fe200000e0683 */
[----:B--2---:R-:W-:-:S02]  /*5260*/  ISETP.GE.AND P1, PT, R38, c[0x0][0x1d4], PT ;  /* 0x0000750026007a0c */ /* 0x004fc40003f26270 */
[----:B---3--:R-:W-:-:S03]  /*5270*/  ISETP.GE.AND P0, PT, R37, c[0x0][0x1d4], PT ;  /* 0x0000750025007a0c */ /* 0x008fc60003f06270 */
[----:B------:R4:W-:Y:S04]  /*5280*/  LDGSTS.E.BYPASS.LTC128B.128 [R251+0xc100], [R20.64], !P3 ;  /* 0x0c10000014fb7fae */ /* 0x0009e8000d901d46 */
[----:B------:R4:W-:Y:S04]  /*5290*/  LDGSTS.E.BYPASS.LTC128B.128 [R251+0xf100], [R18.64], !P2 ;  /* 0x0f10000012fb7fae */ /* 0x0009e8000d101d46 */
[----:B------:R4:W-:Y:S04]  /*52a0*/  LDGSTS.E.BYPASS.LTC128B.128 [R251+0x12100], [R16.64], !P1 ;  /* 0x1210000010fb7fae */ /* 0x0009e8000c901d46 */
[----:B------:R2:W-:Y:S04]  /*52b0*/  LDGSTS.E.BYPASS.LTC128B.128 [R251+0x15100], [R14.64], !P0 ;  /* 0x151000000efb7fae */ /* 0x0005e8000c101d46 */
[----:B------:R3:W-:Y:S04]  /*52c0*/  LDGSTS.E.BYPASS.LTC128B.128 [R251+0xd100], [R12.64], !P3 ;  /* 0x0d1000000cfb7fae */ /* 0x0007e8000d901d46 */
[----:B------:R4:W-:Y:S04]  /*52d0*/  LDGSTS.E.BYPASS.LTC128B.128 [R251+0x10100], [R10.64], !P2 ;  /* 0x101000000afb7fae */ /* 0x0009e8000d101d46 */
[----:B------:R4:W-:Y:S04]  /*52e0*/  LDGSTS.E.BYPASS.LTC128B.128 [R251+0x13100], [R8.64], !P1 ;  /* 0x1310000008fb7fae */ /* 0x0009e8000c901d46 */
[----:B------:R5:W-:Y:S01]  /*52f0*/  LDGSTS.E.BYPASS.LTC128B.128 [R251+0x16100], [R6.64], !P0 ;  /* 0x1610000006fb7fae */ /* 0x000be2000c101d46 */
[----:B--2---:R-:W-:-:S02]  /*5300*/  SEL R14, RZ, 0x10, P2 ;  /* 0x00000010ff0e7807 */ /* 0x004fc40001000000 */
[----:B---3--:R-:W-:Y:S02]  /*5310*/  SEL R13, RZ, 0x10, P1 ;  /* 0x00000010ff0d7807 */ /* 0x008fe40000800000 */
[----:B------:R-:W-:Y:S02]  /*5320*/  SEL R12, RZ, 0x10, P0 ;  /* 0x00000010ff0c7807 */ /* 0x000fe40000000000 */
[----:B-----5:R-:W-:-:S04]  /*5330*/  SEL R7, RZ, 0x10, P3 ;  /* 0x00000010ff077807 */ /* 0x020fc80001800000 */
.L_x_2739:
[----:B-1--4-:R-:W-:Y:S02]  /*5340*/  IADD3 R10, -R7, 0x10, RZ ;  /* 0x00000010070a7810 */ /* 0x012fe40007ffe1ff */
[----:B------:R-:W-:Y:S02]  /*5350*/  IADD3 R2, -R14, 0x10, RZ ;  /* 0x000000100e027810 */ /* 0x000fe40007ffe1ff */
[----:B------:R-:W-:Y:S02]  /*5360*/  LOP3.LUT R10, R10, 0xf, RZ, 0xc0, !PT ;  /* 0x0000000f0a0a7812 */ /* 0x000fe400078ec0ff */
[----:B------:R-:W-:-:S02]  /*5370*/  IADD3 R6, -R13, 0x10, RZ ;  /* 0x000000100d067810 */ /* 0x000fc40007ffe1ff */
[----:B------:R-:W-:Y:S02]  /*5380*/  LOP3.LUT R2, R2, 0xf, RZ, 0xc0, !PT ;  /* 0x0000000f02027812 */ /* 0x000fe400078ec0ff */
[-C--:B------:R-:W-:Y:S02]  /*5390*/  IADD3 R10, P1, P0, R10, R0.reuse, R137 ;  /* 0x000000000a0a7210 */ /* 0x080fe4000783e089 */
[----:B------:R-:W-:Y:S02]  /*53a0*/  LOP3.LUT R6, R6, 0xf, RZ, 0xc0, !PT ;  /* 0x0000000f06067812 */ /* 0x000fe400078ec0ff */
[----:B------:R-:W-:Y:S02]  /*53b0*/  IADD3 R3, -R12, 0x10, RZ ;  /* 0x000000100c037810 */ /* 0x000fe40007ffe1ff */
[----:B------:R-:W-:Y:S02]  /*53c0*/  IADD3 R8, P3, P2, R2, R0, R138 ;  /* 0x0000000002087210 */ /* 0x000fe40007a7e08a */
[----:B------:R-:W-:-:S02]  /*53d0*/  IADD3.X R11, RZ, R4, R128, P1, P0 ;  /* 0x00000004ff0b7210 */ /* 0x000fc40000fe0480 */
[----:B------:R-:W-:Y:S02]  /*53e0*/  IADD3 R6, P1, P0, R6, R0, R139 ;  /* 0x0000000006067210 */ /* 0x000fe4000783e08b */
[----:B------:R-:W-:Y:S02]  /*53f0*/  LOP3.LUT R2, R3, 0xf, RZ, 0xc0, !PT ;  /* 0x0000000f03027812 */ /* 0x000fe400078ec0ff */
[-C--:B------:R-:W-:Y:S02]  /*5400*/  IADD3.X R9, RZ, R4.reuse, R129, P3, P2 ;  /* 0x00000004ff097210 */ /* 0x080fe40001fe4481 */
[----:B------:R-:W-:Y:S02]  /*5410*/  ISETP.NE.U32.AND P3, PT, R7, RZ, PT ;  /* 0x000000ff0700720c */ /* 0x000fe40003f65070 */
[----:B------:R-:W-:Y:S02]  /*5420*/  IADD3.X R7, RZ, R4, R130, P1, P0 ;  /* 0x00000004ff077210 */ /* 0x000fe40000fe0482 */
[----:B------:R-:W-:-:S02]  /*5430*/  IADD3 R2, P1, P0, R2, R0, R140 ;  /* 0x0000000002027210 */ /* 0x000fc4000783e08c */
[----:B------:R-:W-:Y:S02]  /*5440*/  ISETP.NE.U32.AND P2, PT, R14, RZ, PT ;  /* 0x000000ff0e00720c */ /* 0x000fe40003f45070 */
[----:B------:R-:W-:Y:S02]  /*5450*/  IADD3.X R3, RZ, R4, R131, P1, P0 ;  /* 0x00000004ff037210 */ /* 0x000fe40000fe0483 */
[----:B------:R-:W-:Y:S02]  /*5460*/  ISETP.NE.U32.AND P1, PT, R13, RZ, PT ;  /* 0x000000ff0d00720c */ /* 0x000fe40003f25070 */
[----:B------:R-:W-:Y:S01]  /*5470*/  ISETP.NE.U32.AND P0, PT, R12, RZ, PT ;  /* 0x000000ff0c00720c */ /* 0x000fe20003f05070 */
[----:B------:R-:W-:Y:S01]  /*5480*/  @!PT LDS RZ, [RZ] ;  /* 0x00000000fffff984 */ /* 0x000fe20000000800 */
[----:B------:R-:W-:Y:S01]  /*5490*/  @!PT LDS RZ, [RZ] ;  /* 0x00000000fffff984 */ /* 0x000fe20000000800 */
[----:B------:R-:W-:Y:S01]  /*54a0*/  @!PT LDS RZ, [RZ] ;  /* 0x00000000fffff984 */ /* 0x000fe20000000800 */
[----:B------:R1:W-:Y:S06]  /*54b0*/  LDGSTS.E.BYPASS.LTC128B.128.ZFILL [R251+0xe100], [R10.64], P3 ;  /* 0x0e1000000afb7fae */ /* 0x0003ec0009941d46 */
[----:B------:R1:W-:Y:S04]  /*54c0*/  LDGSTS.E.BYPASS.LTC128B.128.ZFILL [R251+0x11100], [R8.64], P2 ;  /* 0x1110000008fb7fae */ /* 0x0003e80009141d46 */
[----:B------:R1:W-:Y:S04]  /*54d0*/  LDGSTS.E.BYPASS.LTC128B.128.ZFILL [R251+0x14100], [R6.64], P1 ;  /* 0x1410000006fb7fae */ /* 0x0003e80008941d46 */
[----:B------:R1:W-:Y:S02]  /*54e0*/  LDGSTS.E.BYPASS.LTC128B.128.ZFILL [R251+0x17100], [R2.64], P0 ;  /* 0x1710000002fb7fae */ /* 0x0003e40008141d46 */
.L_x_2693:
[----:B--234-:R-:W-:Y:S05]  /*54f0*/  BSYNC B0 ;  /* 0x0000000000007941 */ /* 0x01cfea0003800000 */
.L_x_2692:
[----:B-1----:R-:W2:Y:S01]  /*5500*/  LDL R3, [R1+0x7c] ;  /* 0x00007c0001037983 */ /* 0x002ea20000100800 */
[----:B------:R-:W-:-:S03]  /*5510*/  IMAD.MOV.U32 R4, RZ, RZ, c[0x0][0x2c4] ;  /* 0x0000b100ff047624 */ /* 0x000fc600078e00ff */
[----:B------:R-:W2:Y:S04]  /*5520*/  LDL R0, [R1+0x18c] ;  /* 0x00018c0001007983 */ /* 0x000ea80000100800 */
[----:B------:R-:W3:Y:S01]  /*5530*/  LDL R2, [R1+0x68] ;  /* 0x0000680001027983 */ /* 0x000ee20000100800 */
[----:B------:R-:W-:-:S03]  /*5540*/  ISETP.NE.AND P0, PT, R4, 0x1, PT ;  /* 0x000000010400780c */ /* 0x000fc60003f05270 */
[----:B------:R-:W0:Y:S01]  /*5550*/  LDGDEPBAR ;  /* 0x00000000000079af */ /* 0x000e220000000000 */
[----:B--2---:R-:W-:-:S05]  /*5560*/  IMAD.IADD R3, R0, 0x1, R3 ;  /* 0x0000000100037824 */ /* 0x004fca00078e0203 */
[----:B------:R1:W-:Y:S04]  /*5570*/  STL [R1+0x30], R3 ;  /* 0x0000300301007387 */ /* 0x0003e80000100800 */
[----:B------:R-:W-:Y:S01]  /*5580*/  @P0 IMAD.HI.U32 R0, R3, c[0x0][0x2c8], RZ ;  /* 0x0000b20003000a27 */ /* 0x000fe200078e00ff */
[----:B---3--:R-:W-:Y:S02]  /*5590*/  IADD3 R5, -R2, 0x1, R132 ;  /* 0x0000000102057810 */ /* 0x008fe40007ffe184 */
[----:B------:R-:W-:Y:S01]  /*55a0*/  MOV R4, R3 ;  /* 0x0000000300047202 */ /* 0x000fe20000000f00 */
[----:B------:R-:W-:Y:S01]  /*55b0*/  IMAD.IADD R6, R132, 0x1, -R2 ;  /* 0x0000000184067824 */ /* 0x000fe200078e0a02 */
[----:B------:R-:W-:Y:S02]  /*55c0*/  @P0 SHF.R.U32.HI R4, RZ, c[0x0][0x2cc], R0 ;  /* 0x0000b300ff040a19 */ /* 0x000fe40000011600 */
[----:B------:R-:W-:Y:S01]  /*55d0*/  IADD3 R5, R5, -c[0x0][0x168], RZ ;  /* 0x80005a0005057a10 */ /* 0x000fe20007ffe0ff */
[----:B------:R-:W-:Y:S05]  /*55e0*/  BRA.DIV ~URZ, `(.L_x_2696) ;  /* 0x00010d127f007947 */ /* 0x000fea000b800000 */
[----:B------:R2:W3:Y:S02]  /*55f0*/  SHFL.IDX PT, R0, R4, RZ, 0x1c1f ;  /* 0x001c1fff04007589 */ /* 0x0004e400000e0000 */
.L_x_2740:
[----:B---3--:R-:W-:-:S05]  /*5600*/  IMAD.IADD R0, R5, 0x1, R0 ;  /* 0x0000000105007824 */ /* 0x008fca00078e0200 */
[----:B------:R-:W-:-:S04]  /*5610*/  IMNMX R0, R6, R0, PT ;  /* 0x0000000006007217 */ /* 0x000fc80003800200 */
[C---:B------:R-:W-:Y:S02]  /*5620*/  ISETP.GT.AND P0, PT, R0.reuse, RZ, PT ;  /* 0x000000ff0000720c */ /* 0x040fe40003f04270 */
[----:B------:R-:W-:Y:S02]  /*5630*/  ISETP.GT.AND P1, PT, R0, 0x1, PT ;  /* 0x000000010000780c */ /* 0x000fe40003f24270 */
[----:B------:R-:W-:Y:S02]  /*5640*/  FSEL R7, R116, -INF , P0 ;  /* 0xff80000074077808 */ /* 0x000fe40000000000 */
[C---:B------:R-:W-:Y:S02]  /*5650*/  ISETP.GT.AND P4, PT, R0.reuse, 0x9, PT ;  /* 0x000000090000780c */ /* 0x040fe40003f84270 */
[----:B------:R-:W-:Y:S02]  /*5660*/  ISETP.GT.AND P0, PT, R0, 0x10, PT ;  /* 0x000000100000780c */ /* 0x000fe40003f04270 */
        /* <DEDUP_REMOVED lines=44> */
[----:B------:R-:W3:Y:S01]  /*5930*/  SHFL.IDX PT, R0, R4, 0x1, 0x1c1f ;  /* 0x003c1f0004007f89 */ /* 0x000ee200000e0000 */
[----:B------:R-:W-:-:S04]  /*5940*/  FMNMX.FTZ R2, R7, R8, !PT ;  /* 0x0000000807027209 */ /* 0x000fc80007810000 */
[----:B------:R-:W-:-:S04]  /*5950*/  FMNMX.FTZ R2, R12, R2, !PT ;  /* 0x000000020c027209 */ /* 0x000fc80007810000 */
[----:B------:R-:W-:-:S04]  /*5960*/  FMNMX.FTZ R2, R14, R2, !PT ;  /* 0x000000020e027209 */ /* 0x000fc80007810000 */
[----:B------:R-:W-:-:S04]  /*5970*/  FMNMX.FTZ R2, R15, R2, !PT ;  /* 0x000000020f027209 */ /* 0x000fc80007810000 */
[----:B------:R-:W-:-:S04]  /*5980*/  FMNMX.FTZ R2, R16, R2, !PT ;  /* 0x0000000210027209 */ /* 0x000fc80007810000 */
[----:B------:R-:W-:Y:S01]  /*5990*/  FMNMX.FTZ R2, R18, R2, !PT ;  /* 0x0000000212027209 */ /* 0x000fe20007810000 */
[----:B---3--:R-:W-:-:S03]  /*59a0*/  IMAD.IADD R0, R5, 0x1, R0 ;  /* 0x0000000105007824 */ /* 0x008fc600078e0200 */
        /* <DEDUP_REMOVED lines=10> */
[----:B-1----:R-:W-:Y:S02]  /*5a50*/  FMNMX.FTZ R3, R5, R6, !PT ;  /* 0x0000000605037209 */ /* 0x002fe40007810000 */
        /* <DEDUP_REMOVED lines=31> */
[C---:B------:R-:W-:Y:S02]  /*5c50*/  ISETP.GT.AND P0, PT, R0.reuse, 0x31, PT ;  /* 0x000000310000780c */ /* 0x040fe40003f04270 */
        /* <DEDUP_REMOVED lines=43> */
[----:B------:R-:W-:Y:S02]  /*5f10*/  FSEL R88, R30, -INF , P0 ;  /* 0xff8000001e587808 */ /* 0x000fe40000000000 */
[----:B------:R-:W-:Y:S02]  /*5f20*/  FMNMX.FTZ R2, R89, R3, !PT ;  /* 0x0000000359027209 */ /* 0x000fe40007810000 */
[----:B------:R-:W1:Y:S02]  /*5f30*/  SHFL.BFLY PT, R3, R0, 0x2, 0x1f ;  /* 0x0c401f0000037f89 */ /* 0x000e6400000e0000 */
[----:B------:R-:W-:-:S05]  /*5f40*/  FMNMX.FTZ R2, R88, R2, !PT ;  /* 0x0000000258027209 */ /* 0x000fca0007810000 */
[----:B------:R-:W3:Y:S01]  /*5f50*/  SHFL.BFLY PT, R24, R2, 0x2, 0x1f ;  /* 0x0c401f0002187f89 */ /* 0x000ee200000e0000 */
[----:B-1----:R-:W-:-:S05]  /*5f60*/  FMNMX.FTZ R0, R3, R0, !PT ;  /* 0x0000000003007209 */ /* 0x002fca0007810000 */
[----:B------:R-:W1:Y:S01]  /*5f70*/  SHFL.BFLY PT, R132, R0, 0x1, 0x1f ;  /* 0x0c201f0000847f89 */ /* 0x000e6200000e0000 */
[----:B---3--:R-:W-:-:S05]  /*5f80*/  FMNMX.FTZ R24, R2, R24, !PT ;  /* 0x0000001802187209 */ /* 0x008fca0007810000 */
[----:B------:R3:W4:Y:S01]  /*5f90*/  SHFL.BFLY PT, R3, R24, 0x1, 0x1f ;  /* 0x0c201f0018037f89 */ /* 0x00072200000e0000 */
[----:B-1----:R-:W-:-:S05]  /*5fa0*/  FMNMX.FTZ R132, R0, R132, !PT ;  /* 0x0000008400847209 */ /* 0x002fca0007810000 */
.L_x_2741:
[C---:B------:R-:W-:Y:S01]  /*5fb0*/  FMUL.FTZ R2, R132.reuse, c[0x0][0x2d0] ;  /* 0x0000b40084027a20 */ /* 0x040fe20000410000 */
[----:B------:R-:W-:Y:S01]  /*5fc0*/  FSETP.NEU.FTZ.AND P0, PT, R132, -INF , PT ;  /* 0xff8000008400780b */ /* 0x000fe20003f1d000 */
[----:B------:R-:W-:Y:S01]  /*5fd0*/  WARPSYNC 0xffffffff ;  /* 0xffffffff00007948 */ /* 0x000fe20003800000 */
[----:B---34-:R-:W-:Y:S01]  /*5fe0*/  FMNMX.FTZ R24, R3, R24, !PT ;  /* 0x0000001803187209 */ /* 0x018fe20007810000 */
[----:B------:R-:W-:Y:S01]  /*5ff0*/  LDSM.16.MT88.4 R36, [R218+0x800] ;  /* 0x00080000da24783b */ /* 0x000fe20000004200 */
[----:B------:R-:W-:Y:S02]  /*6000*/  FSEL R2, R2, RZ, P0 ;  /* 0x000000ff02027208 */ /* 0x000fe40000000000 */
[----:B------:R-:W-:Y:S01]  /*6010*/  FSETP.NEU.FTZ.AND P0, PT, R24, -INF , PT ;  /* 0xff8000001800780b */ /* 0x000fe20003f1d000 */
[----:B------:R-:W-:Y:S02]  /*6020*/  LDSM.16.MT88.4 R32, [R219] ;  /* 0x00000000db20783b */ /* 0x000fe40000004200 */
[----:B------:R-:W-:-:S02]  /*6030*/  FFMA.FTZ R0, R7, c[0x0][0x2d0], -R2 ;  /* 0x0000b40007007a23 */ /* 0x000fc40000010802 */
[--C-:B------:R-:W-:Y:S01]  /*6040*/  FFMA.FTZ R3, R18, c[0x0][0x2d0], -R2.reuse ;  /* 0x0000b40012037a23 */ /* 0x100fe20000010802 */
[----:B------:R-:W-:Y:S01]  /*6050*/  LDSM.16.MT88.4 R60, [R219+0x800] ;  /* 0x00080000db3c783b */ /* 0x000fe20000004200 */
[----:B------:R1:W-:Y:S03]  /*6060*/  MUFU.EX2 R120, R0 ;  /* 0x0000000000787308 */ /* 0x0003e60000000800 */
[----:B------:R-:W-:Y:S04]  /*6070*/  LDSM.16.MT88.4 R72, [R218+0x3000] ;  /* 0x00300000da48783b */ /* 0x000fe80000004200 */
[----:B------:R-:W-:Y:S01]  /*6080*/  LDSM.16.MT88.4 R56, [R220] ;  /* 0x00000000dc38783b */ /* 0x000fe20000004200 */
        /* <DEDUP_REMOVED lines=9> */
[----:B------:R-:W3:Y:S03]  /*6120*/  MUFU.EX2 R134, R3 ;  /* 0x0000000300867308 */ /* 0x000ee60000000800 */
[----:B------:R-:W-:Y:S04]  /*6130*/  LDSM.16.MT88.4 R80, [R219+0x3800] ;  /* 0x00380000db50783b */ /* 0x000fe80000004200 */
[----:B------:R-:W-:Y:S01]  /*6140*/  LDSM.16.MT88.4 R84, [R220+0x3000] ;  /* 0x00300000dc54783b */ /* 0x000fe20000004200 */
[----:B-1----:R-:W-:Y:S01]  /*6150*/  FFMA.FTZ R0, R12, c[0x0][0x2d0], -R2 ;  /* 0x0000b4000c007a23 */ /* 0x002fe20000010802 */
[----:B----4-:R-:W-:-:S03]  /*6160*/  F2FP.BF16.PACK_AB R20, R27, R120 ;  /* 0x000000781b14723e */ /* 0x010fc600000010ff */
[----:B------:R1:W-:Y:S01]  /*6170*/  MUFU.EX2 R125, R0 ;  /* 0x00000000007d7308 */ /* 0x0003e20000000800 */
[----:B---3--:R-:W-:Y:S01]  /*6180*/  F2FP.BF16.PACK_AB R18, R134, R131 ;  /* 0x000000838612723e */ /* 0x008fe200000010ff */
[----:B-1----:R-:W-:-:S06]  /*6190*/  FFMA.FTZ R0, R14, c[0x0][0x2d0], -R2 ;  /* 0x0000b4000e007a23 */ /* 0x002fcc0000010802 */
[----:B------:R1:W3:Y:S02]  /*61a0*/  MUFU.EX2 R127, R0 ;  /* 0x00000000007f7308 */ /* 0x0002e40000000800 */
[----:B-1----:R-:W-:Y:S01]  /*61b0*/  FFMA.FTZ R0, R15, c[0x0][0x2d0], -R2 ;  /* 0x0000b4000f007a23 */ /* 0x002fe20000010802 */
[----:B---3--:R-:W-:-:S05]  /*61c0*/  F2FP.BF16.PACK_AB R22, R127, R125 ;  /* 0x0000007d7f16723e */ /* 0x008fca00000010ff */
[----:B------:R1:W-:Y:S02]  /*61d0*/  MUFU.EX2 R128, R0 ;  /* 0x0000000000807308 */ /* 0x0003e40000000800 */
[----:B-1----:R-:W-:-:S06]  /*61e0*/  FFMA.FTZ R0, R16, c[0x0][0x2d0], -R2 ;  /* 0x0000b40010007a23 */ /* 0x002fcc0000010802 */
[----:B------:R1:W3:Y:S02]  /*61f0*/  MUFU.EX2 R129, R0 ;  /* 0x0000000000817308 */ /* 0x0002e40000000800 */
[----:B-1----:R-:W-:Y:S01]  /*6200*/  FMUL.FTZ R0, R24, c[0x0][0x2d0] ;  /* 0x0000b40018007a20 */ /* 0x002fe20000410000 */
[----:B---3--:R-:W-:-:S04]  /*6210*/  F2FP.BF16.PACK_AB R16, R129, R128 ;  /* 0x000000808110723e */ /* 0x008fc800000010ff */
[----:B------:R-:W-:-:S05]  /*6220*/  FSEL R0, R0, RZ, P0 ;  /* 0x000000ff00007208 */ /* 0x000fca0000000000 */
[----:B------:R-:W-:-:S04]  /*6230*/  FFMA.FTZ R3, R5, c[0x0][0x2d0], -R0 ;  /* 0x0000b40005037a23 */ /* 0x000fc80000010800 */
[----:B------:R1:W-:Y:S02]  /*6240*/  MUFU.EX2 R26, R3 ;  /* 0x00000003001a7308 */ /* 0x0003e40000000800 */
[--C-:B-1----:R-:W-:Y:S02]  /*6250*/  FFMA.FTZ R3, R6, c[0x0][0x2d0], -R0.reuse ;  /* 0x0000b40006037a23 */ /* 0x102fe40000010800 */
[----:B--2---:R-:W1:Y:S04]  /*6260*/  LDSM.16.MT88.4 R4, [R218] ;  /* 0x00000000da04783b */ /* 0x004e680000004200 */
        /* <DEDUP_REMOVED lines=9> */
[C---:B-1----:R-:W-:Y:S08]  /*6300*/  HMMA.16816.F32.BF16 R28, R20.reuse, R4, RZ ;  /* 0x00000004141c723c */ /* 0x042ff000000418ff */
[----:B------:R-:W-:Y:S01]  /*6310*/  HMMA.16816.F32.BF16 R8, R20, R6, RZ ;  /* 0x000000061408723c */ /* 0x000fe200000418ff */
[----:B--2---:R-:W-:-:S02]  /*6320*/  FFMA.FTZ R3, R13, c[0x0][0x2d0], -R0 ;  /* 0x0000b4000d037a23 */ /* 0x004fc40000010800 */
[----:B------:R-:W1:Y:S02]  /*6330*/  LDSM.16.MT88.4 R12, [R221] ;  /* 0x00000000dd0c783b */ /* 0x000e640000004200 */
[----:B------:R2:W3:Y:S03]  /*6340*/  MUFU.EX2 R133, R3 ;  /* 0x0000000300857308 */ /* 0x0004e60000000800 */
[C---:B------:R-:W-:Y:S08]  /*6350*/  HMMA.16816.F32.BF16 R4, R20.reuse, R32, RZ ;  /* 0x000000201404723c */ /* 0x040ff000000418ff */
[----:B------:R-:W-:Y:S01]  /*6360*/  HMMA.16816.F32.BF16 R52, R20, R34, RZ ;  /* 0x000000221434723c */ /* 0x000fe200000418ff */
[----:B--2---:R-:W-:Y:S01]  /*6370*/  FFMA.FTZ R3, R17, c[0x0][0x2d0], -R0 ;  /* 0x0000b40011037a23 */ /* 0x004fe20000010800 */
[----:B---3--:R-:W-:-:S06]  /*6380*/  F2FP.BF16.PACK_AB R17, R133, R130 ;  /* 0x000000828511723e */ /* 0x008fcc00000010ff */
[----:B------:R-:W-:Y:S01]  /*6390*/  HMMA.16816.F32.BF16 R32, R20, R56, RZ ;  /* 0x000000381420723c */ /* 0x000fe200000418ff */
[----:B------:R2:W-:Y:S02]  /*63a0*/  MUFU.EX2 R136, R3 ;  /* 0x0000000300887308 */ /* 0x0005e40000000800 */
[----:B--2---:R-:W-:-:S06]  /*63b0*/  FFMA.FTZ R3, R19, c[0x0][0x2d0], -R0 ;  /* 0x0000b40013037a23 */ /* 0x004fcc0000010800 */
[----:B------:R-:W2:Y:S02]  /*63c0*/  MUFU.EX2 R137, R3 ;  /* 0x0000000300897308 */ /* 0x000ea40000000800 */
[----:B--2---:R-:W-:-:S07]  /*63d0*/  F2FP.BF16.PACK_AB R19, R137, R136 ;  /* 0x000000888913723e */ /* 0x004fce00000010ff */
[C---:B------:R-:W-:Y:S08]  /*63e0*/  HMMA.16816.F32.BF16 R40, R16.reuse, R36, R28 ;  /* 0x000000241028723c */ /* 0x040ff0000004181c */
[C---:B------:R-:W-:Y:S08]  /*63f0*/  HMMA.16816.F32.BF16 R8, R16.reuse, R38, R8 ;  /* 0x000000261008723c */ /* 0x040ff00000041808 */
[----:B------:R-:W-:Y:S08]  /*6400*/  HMMA.16816.F32.BF16 R4, R16, R60, R4 ;  /* 0x0000003c1004723c */ /* 0x000ff00000041804 */
[----:B------:R-:W-:Y:S01]  /*6410*/  MOV R146, R41 ;  /* 0x0000002900927202 */ /* 0x000fe20000000f00 */
[----:B-1----:R-:W-:Y:S01]  /*6420*/  HMMA.16816.F32.BF16 R36, R20, R14, RZ ;  /* 0x0000000e1424723c */ /* 0x002fe200000418ff */
[----:B------:R-:W-:-:S02]  /*6430*/  MOV R145, R42 ;  /* 0x0000002a00917202 */ /* 0x000fc40000000f00 */
[----:B------:R-:W-:Y:S02]  /*6440*/  MOV R144, R43 ;  /* 0x0000002b00907202 */ /* 0x000fe40000000f00 */
[----:B------:R-:W-:Y:S02]  /*6450*/  MOV R143, R40 ;  /* 0x00000028008f7202 */ /* 0x000fe40000000f00 */
[----:B------:R-:W-:Y:S01]  /*6460*/  MOV R142, R9 ;  /* 0x00000009008e7202 */ /* 0x000fe20000000f00 */
[----:B------:R-:W-:Y:S01]  /*6470*/  HMMA.16816.F32.BF16 R40, R20, R12, RZ ;  /* 0x0000000c1428723c */ /* 0x000fe200000418ff */
[----:B------:R-:W-:Y:S02]  /*6480*/  MOV R141, R10 ;  /* 0x0000000a008d7202 */ /* 0x000fe40000000f00 */
[----:B------:R-:W-:Y:S02]  /*6490*/  MOV R140, R11 ;  /* 0x0000000b008c7202 */ /* 0x000fe40000000f00 */
[----:B------:R-:W-:-:S02]  /*64a0*/  MOV R139, R8 ;  /* 0x00000008008b7202 */ /* 0x000fc40000000f00 */
[----:B------:R-:W-:Y:S01]  /*64b0*/  MOV R138, R5 ;  /* 0x00000005008a7202 */ /* 0x000fe20000000f00 */
[----:B------:R-:W-:Y:S01]  /*64c0*/  HMMA.16816.F32.BF16 R12, R20, R72, RZ ;  /* 0x00000048140c723c */ /* 0x000fe200000418ff */
[----:B------:R-:W-:Y:S02]  /*64d0*/  MOV R123, R6 ;  /* 0x00000006007b7202 */ /* 0x000fe40000000f00 */
[----:B------:R-:W-:Y:S02]  /*64e0*/  MOV R122, R7 ;  /* 0x00000007007a7202 */ /* 0x000fe40000000f00 */
[----:B------:R-:W-:-:S03]  /*64f0*/  MOV R121, R4 ;  /* 0x0000000400797202 */ /* 0x000fc60000000f00 */
[----:B------:R-:W-:Y:S08]  /*6500*/  HMMA.16816.F32.BF16 R8, R20, R74, RZ ;  /* 0x0000004a1408723c */ /* 0x000ff000000418ff */
[C---:B------:R-:W-:Y:S01]  /*6510*/  HMMA.16816.F32.BF16 R60, R16.reuse, R62, R52 ;  /* 0x0000003e103c723c */ /* 0x040fe20000041834 */
[----:B------:R-:W1:Y:S07]  /*6520*/  LDSM.16.MT88.4 R52, [R221+0x3800] ;  /* 0x00380000dd34783b */ /* 0x000e6e0000004200 */
[----:B------:R-:W-:Y:S01]  /*6530*/  HMMA.16816.F32.BF16 R148, R16, R68, R40 ;  /* 0x000000441094723c */ /* 0x000fe20000041828 */
[----:B------:R-:W2:Y:S07]  /*6540*/  LDSM.16.MT88.4 R40, [R218+0x6000] ;  /* 0x00600000da28783b */ /* 0x000eae0000004200 */
[C---:B------:R-:W-:Y:S08]  /*6550*/  HMMA.16816.F32.BF16 R4, R20.reuse, R76, RZ ;  /* 0x0000004c1404723c */ /* 0x040ff000000418ff */
[----:B------:R-:W-:Y:S01]  /*6560*/  HMMA.16816.F32.BF16 R28, R20, R58, RZ ;  /* 0x0000003a141c723c */ /* 0x000fe200000418ff */
[----:B------:R-:W3:Y:S07]  /*6570*/  LDSM.16.MT88.4 R56, [R220+0x3800] ;  /* 0x00380000dc38783b */ /* 0x000eee0000004200 */
[----:B------:R-:W-:Y:S01]  /*6580*/  HMMA.16816.F32.BF16 R208, R16, R44, R12 ;  /* 0x0000002c10d0723c */ /* 0x000fe2000004180c */
[----:B------:R-:W-:-:S02]  /*6590*/  MOV R68, R150 ;  /* 0x0000009600447202 */ /* 0x000fc40000000f00 */
[----:B------:R-:W-:Y:S02]  /*65a0*/  MOV R3, R151 ;  /* 0x0000009700037202 */ /* 0x000fe40000000f00 */
[----:B------:R-:W-:Y:S02]  /*65b0*/  MOV R76, R148 ;  /* 0x00000094004c7202 */ /* 0x000fe40000000f00 */
[----:B------:R-:W-:Y:S01]  /*65c0*/  MOV R77, R149 ;  /* 0x00000095004d7202 */ /* 0x000fe20000000f00 */
[----:B------:R-:W-:Y:S01]  /*65d0*/  HMMA.16816.F32.BF16 R188, R16, R46, R8 ;  /* 0x0000002e10bc723c */ /* 0x000fe20000041808 */
[----:B------:R-:W4:Y:S07]  /*65e0*/  LDSM.16.MT88.4 R44, [R219+0x6000] ;  /* 0x00600000db2c783b */ /* 0x000f2e0000004200 */
[C---:B------:R-:W-:Y:S07]  /*65f0*/  HMMA.16816.F32.BF16 R12, R20.reuse, R64, RZ ;  /* 0x00000040140c723c */ /* 0x040fee00000418ff */
[----:B------:R-:W-:Y:S01]  /*6600*/  MOV R65, R146 ;  /* 0x0000009200417202 */ /* 0x000fe20000000f00 */
[----:B------:R-:W-:Y:S01]  /*6610*/  HMMA.16816.F32.BF16 R8, R20, R66, RZ ;  /* 0x000000421408723c */ /* 0x000fe200000418ff */
[----:B------:R-:W-:-:S06]  /*6620*/  MOV R64, R143 ;  /* 0x0000008f00407202 */ /* 0x000fcc0000000f00 */
[----:B------:R-:W-:Y:S01]  /*6630*/  MOV R66, R145 ;  /* 0x0000009100427202 */ /* 0x000fe20000000f00 */
[----:B------:R-:W-:Y:S01]  /*6640*/  HMMA.16816.F32.BF16 R212, R16, R48, R32 ;  /* 0x0000003010d4723c */ /* 0x000fe20000041820 */
[----:B------:R-:W5:Y:S01]  /*6650*/  LDSM.16.MT88.4 R32, [R218+0x6800] ;  /* 0x00680000da20783b */ /* 0x000f620000004200 */
[----:B------:R-:W-:-:S05]  /*6660*/  MOV R67, R144 ;  /* 0x0000009000437202 */ /* 0x000fca0000000f00 */
[--C-:B------:R-:W-:Y:S01]  /*6670*/  FFMA.FTZ R48, R95, c[0x0][0x2d0], -R0.reuse ;  /* 0x0000b4005f307a23 */ /* 0x100fe20000010800 */
[----:B------:R-:W-:Y:S01]  /*6680*/  HMMA.16816.F32.BF16 R204, R16, R80, R4 ;  /* 0x0000005010cc723c */ /* 0x000fe20000041804 */
[----:B------:R-:W-:-:S06]  /*6690*/  FFMA.FTZ R49, R94, c[0x0][0x2d0], -R0 ;  /* 0x0000b4005e317a23 */ /* 0x000fcc0000010800 */
[----:B------:R-:W-:Y:S01]  /*66a0*/  MOV R80, R121 ;  /* 0x0000007900507202 */ /* 0x000fe20000000f00 */
[----:B------:R-:W-:Y:S01]  /*66b0*/  HMMA.16816.F32.BF16 R4, R20, R84, RZ ;  /* 0x000000541404723c */ /* 0x000fe200000418ff */
[----:B------:R-:W-:-:S06]  /*66c0*/  MOV R81, R138 ;  /* 0x0000008a00517202 */ /* 0x000fcc0000000f00 */
[----:B------:R-:W-:Y:S01]  /*66d0*/  MOV R85, R142 ;  /* 0x0000008e00557202 */ /* 0x000fe20000000f00 */
[----:B------:R-:W-:Y:S01]  /*66e0*/  HMMA.16816.F32.BF16 R200, R16, R70, R36 ;  /* 0x0000004610c8723c */ /* 0x000fe20000041824 */
[----:B------:R-:W3:Y:S01]  /*66f0*/  LDSM.16.MT88.4 R36, [R219+0x6800] ;  /* 0x00680000db24783b */ /* 0x000ee20000004200 */
[----:B------:R-:W-:-:S06]  /*6700*/  MOV R84, R139 ;  /* 0x0000008b00547202 */ /* 0x000fcc0000000f00 */
[C---:B-1----:R-:W-:Y:S07]  /*6710*/  HMMA.16816.F32.BF16 R184, R16.reuse, R52, R12 ;  /* 0x0000003410b8723c */ /* 0x042fee000004180c */
[--C-:B------:R-:W-:Y:S01]  /*6720*/  FFMA.FTZ R52, R91, c[0x0][0x2d0], -R0.reuse ;  /* 0x0000b4005b347a23 */ /* 0x100fe20000010800 */
[----:B------:R-:W-:Y:S01]  /*6730*/  HMMA.16816.F32.BF16 R176, R16, R54, R8 ;  /* 0x0000003610b0723c */ /* 0x000fe20000041808 */
[----:B------:R-:W-:-:S06]  /*6740*/  FFMA.FTZ R53, R90, c[0x0][0x2d0], -R0 ;  /* 0x0000b4005a357a23 */ /* 0x000fcc0000010800 */
[--C-:B------:R-:W-:Y:S01]  /*6750*/  FFMA.FTZ R55, R89, c[0x0][0x2d0], -R0.reuse ;  /* 0x0000b40059377a23 */ /* 0x100fe20000010800 */
[----:B------:R-:W-:Y:S01]  /*6760*/  HMMA.16816.F32.BF16 R192, R16, R50, R28 ;  /* 0x0000003210c0723c */ /* 0x000fe2000004181c */
[----:B------:R-:W-:-:S06]  /*6770*/  FFMA.FTZ R54, R88, c[0x0][0x2d0], -R0 ;  /* 0x0000b40058367a23 */ /* 0x000fcc0000010800 */
[--C-:B------:R-:W-:Y:S01]  /*6780*/  FFMA.FTZ R50, R93, c[0x0][0x2d0], -R0.reuse ;  /* 0x0000b4005d327a23 */ /* 0x100fe20000010800 */
[----:B--2---:R-:W-:Y:S01]  /*6790*/  HMMA.16816.F32.BF16 R12, R20, R40, RZ ;  /* 0x00000028140c723c */ /* 0x004fe200000418ff */
[----:B------:R-:W-:-:S07]  /*67a0*/  FFMA.FTZ R51, R92, c[0x0][0x2d0], -R0 ;  /* 0x0000b4005c337a23 */ /* 0x000fce0000010800 */
[C---:B------:R-:W-:Y:S01]  /*67b0*/  HMMA.16816.F32.BF16 R8, R20.reuse, R42, RZ ;  /* 0x0000002a1408723c */ /* 0x040fe200000418ff */
[----:B------:R-:W1:Y:S07]  /*67c0*/  LDSM.16.MT88.4 R40, [R221+0x6000] ;  /* 0x00600000dd28783b */ /* 0x000e6e0000004200 */
[----:B------:R-:W-:Y:S07]  /*67d0*/  HMMA.16816.F32.BF16 R28, R20, R78, RZ ;  /* 0x0000004e141c723c */ /* 0x000fee00000418ff */
[----:B------:R-:W-:Y:S01]  /*67e0*/  MOV R78, R68 ;  /* 0x00000044004e7202 */ /* 0x000fe20000000f00 */
[----:B---3--:R-:W-:Y:S01]  /*67f0*/  HMMA.16816.F32.BF16 R180, R16, R56, R4 ;  /* 0x0000003810b4723c */ /* 0x008fe20000041804 */
[----:B------:R-:W-:Y:S01]  /*6800*/  MOV R79, R3 ;  /* 0x00000003004f7202 */ /* 0x000fe20000000f00 */
[----:B------:R-:W-:-:S02]  /*6810*/  FADD.FTZ R3, R120, R27 ;  /* 0x0000001b78037221 */ /* 0x000fc40000010000 */
[----:B------:R-:W-:Y:S02]  /*6820*/  FFMA.FTZ R27, R103, c[0x0][0x2d0], -R2 ;  /* 0x0000b400671b7a23 */ /* 0x000fe40000010802 */
[----:B------:R-:W-:Y:S01]  /*6830*/  FADD.FTZ R3, R125, R3 ;  /* 0x000000037d037221 */ /* 0x000fe20000010000 */
[----:B------:R-:W-:Y:S01]  /*6840*/  MOV R56, R141 ;  /* 0x0000008d00387202 */ /* 0x000fe20000000f00 */
[----:B----4-:R-:W-:Y:S01]  /*6850*/  HMMA.16816.F32.BF16 R4, R20, R44, RZ ;  /* 0x0000002c1404723c */ /* 0x010fe200000418ff */
[----:B------:R-:W-:Y:S01]  /*6860*/  MOV R57, R140 ;  /* 0x0000008c00397202 */ /* 0x000fe20000000f00 */
[----:B------:R-:W-:-:S04]  /*6870*/  FADD.FTZ R3, R127, R3 ;  /* 0x000000037f037221 */ /* 0x000fc80000010000 */
[----:B------:R-:W-:Y:S02]  /*6880*/  FADD.FTZ R3, R128, R3 ;  /* 0x0000000380037221 */ /* 0x000fe40000010000 */
[C---:B-----5:R-:W-:Y:S01]  /*6890*/  HMMA.16816.F32.BF16 R172, R16.reuse, R32, R12 ;  /* 0x0000002010ac723c */ /* 0x060fe2000004180c */
[----:B------:R-:W2:Y:S01]  /*68a0*/  LDSM.16.MT88.4 R12, [R221+0x6800] ;  /* 0x00680000dd0c783b */ /* 0x000ea20000004200 */
[----:B------:R-:W-:Y:S02]  /*68b0*/  FADD.FTZ R3, R129, R3 ;  /* 0x0000000381037221 */ /* 0x000fe40000010000 */
[--C-:B------:R-:W-:Y:S02]  /*68c0*/  FFMA.FTZ R45, R116, c[0x0][0x2d0], -R2.reuse ;  /* 0x0000b400742d7a23 */ /* 0x100fe40000010802 */
[----:B------:R-:W-:Y:S02]  /*68d0*/  FFMA.FTZ R44, R115, c[0x0][0x2d0], -R2 ;  /* 0x0000b400732c7a23 */ /* 0x000fe40000010802 */
[----:B------:R-:W-:Y:S07]  /*68e0*/  HMMA.16816.F32.BF16 R72, R16, R82, R28 ;  /* 0x000000521048723c */ /* 0x000fee000004181c */
[----:B------:R-:W-:Y:S01]  /*68f0*/  MOV R82, R123 ;  /* 0x0000007b00527202 */ /* 0x000fe20000000f00 */
[----:B------:R-:W-:Y:S01]  /*6900*/  HMMA.16816.F32.BF16 R28, R20, R86, RZ ;  /* 0x00000056141c723c */ /* 0x000fe200000418ff */
[----:B------:R-:W-:-:S06]  /*6910*/  MOV R83, R122 ;  /* 0x0000007a00537202 */ /* 0x000fcc0000000f00 */
[----:B------:R-:W-:Y:S01]  /*6920*/  MOV R86, R56 ;  /* 0x0000003800567202 */ /* 0x000fe20000000f00 */
[----:B------:R-:W-:Y:S01]  /*6930*/  HMMA.16816.F32.BF16 R168, R16, R36, R4 ;  /* 0x0000002410a8723c */ /* 0x000fe20000041804 */
[----:B------:R-:W-:-:S06]  /*6940*/  IMAD.MOV.U32 R87, RZ, RZ, R57 ;  /* 0x000000ffff577224 */ /* 0x000fcc00078e0039 */
[--C-:B------:R-:W-:Y:S01]  /*6950*/  FFMA.FTZ R37, R108, c[0x0][0x2d0], -R2.reuse ;  /* 0x0000b4006c257a23 */ /* 0x100fe20000010802 */
[----:B-1----:R-:W-:Y:S01]  /*6960*/  HMMA.16816.F32.BF16 R4, R20, R40, RZ ;  /* 0x000000281404723c */ /* 0x002fe200000418ff */
[----:B------:R-:W-:-:S06]  /*6970*/  FFMA.FTZ R36, R107, c[0x0][0x2d0], -R2 ;  /* 0x0000b4006b247a23 */ /* 0x000fcc0000010802 */
[--C-:B------:R-:W-:Y:S01]  /*6980*/  FFMA.FTZ R41, R112, c[0x0][0x2d0], -R2.reuse ;  /* 0x0000b40070297a23 */ /* 0x100fe20000010802 */
[----:B------:R-:W-:Y:S01]  /*6990*/  HMMA.16816.F32.BF16 R160, R16, R34, R8 ;  /* 0x0000002210a0723c */ /* 0x000fe20000041808 */
[----:B------:R-:W-:Y:S01]  /*69a0*/  LDSM.16.MT88.4 R32, [R219+0x9000] ;  /* 0x00900000db20783b */ /* 0x000fe20000004200 */
[----:B------:R-:W-:-:S06]  /*69b0*/  FFMA.FTZ R40, R111, c[0x0][0x2d0], -R2 ;  /* 0x0000b4006f287a23 */ /* 0x000fcc0000010802 */
[----:B------:R-:W-:Y:S01]  /*69c0*/  HMMA.16816.F32.BF16 R68, R16, R58, R28 ;  /* 0x0000003a1044723c */ /* 0x000fe2000004181c */
[----:B------:R-:W1:Y:S07]  /*69d0*/  LDSM.16.MT88.4 R28, [R220+0x6000] ;  /* 0x00600000dc1c783b */ /* 0x000e6e0000004200 */
[----:B------:R-:W-:Y:S07]  /*69e0*/  HMMA.16816.F32.BF16 R8, R20, R46, RZ ;  /* 0x0000002e1408723c */ /* 0x000fee00000418ff */
[--C-:B------:R-:W-:Y:S01]  /*69f0*/  FFMA.FTZ R46, R97, c[0x0][0x2d0], -R0.reuse ;  /* 0x0000b400612e7a23 */ /* 0x100fe20000010800 */
[----:B--2---:R-:W-:Y:S01]  /*6a00*/  HMMA.16816.F32.BF16 R152, R16, R12, R4 ;  /* 0x0000000c1098723c */ /* 0x004fe20000041804 */
[----:B------:R-:W-:-:S06]  /*6a10*/  FFMA.FTZ R47, R96, c[0x0][0x2d0], -R0 ;  /* 0x0000b400602f7a23 */ /* 0x000fcc0000010800 */
[----:B------:R-:W-:Y:S01]  /*6a20*/  FADD.FTZ R12, R26, R25 ;  /* 0x000000191a0c7221 */ /* 0x000fe20000010000 */
[----:B------:R-:W-:Y:S01]  /*6a30*/  HMMA.16816.F32.BF16 R4, R20, R42, RZ ;  /* 0x0000002a1404723c */ /* 0x000fe200000418ff */
[--C-:B------:R-:W-:Y:S02]  /*6a40*/  FFMA.FTZ R26, R106, c[0x0][0x2d0], -R2.reuse ;  /* 0x0000b4006a1a7a23 */ /* 0x100fe40000010802 */
[----:B------:R-:W-:-:S04]  /*6a50*/  FFMA.FTZ R25, R119, c[0x0][0x2d0], -R2 ;  /* 0x0000b40077197a23 */ /* 0x000fc80000010802 */
[--C-:B------:R-:W-:Y:S01]  /*6a60*/  FFMA.FTZ R43, R114, c[0x0][0x2d0], -R2.reuse ;  /* 0x0000b400722b7a23 */ /* 0x100fe20000010802 */
[----:B------:R-:W-:Y:S01]  /*6a70*/  HMMA.16816.F32.BF16 R148, R16, R38, R8 ;  /* 0x000000261094723c */ /* 0x000fe20000041808 */
[----:B------:R-:W2:Y:S01]  /*6a80*/  LDSM.16.MT88.4 R8, [R220+0x6800] ;  /* 0x00680000dc08783b */ /* 0x000ea20000004200 */
[--C-:B------:R-:W-:Y:S01]  /*6a90*/  FFMA.FTZ R42, R113, c[0x0][0x2d0], -R2.reuse ;  /* 0x0000b400712a7a23 */ /* 0x100fe20000010802 */
[----:B------:R-:W-:Y:S04]  /*6aa0*/  MUFU.EX2 R26, R26 ;  /* 0x0000001a001a7308 */ /* 0x000fe80000000800 */
[--C-:B------:R-:W-:Y:S02]  /*6ab0*/  FFMA.FTZ R39, R110, c[0x0][0x2d0], -R2.reuse ;  /* 0x0000b4006e277a23 */ /* 0x100fe40000010802 */
[----:B------:R-:W-:-:S07]  /*6ac0*/  FFMA.FTZ R38, R109, c[0x0][0x2d0], -R2 ;  /* 0x0000b4006d267a23 */ /* 0x000fce0000010802 */
[----:B------:R-:W-:Y:S08]  /*6ad0*/  HMMA.16816.F32.BF16 R120, R16, R14, R4 ;  /* 0x0000000e1078723c */ /* 0x000ff00000041804 */
[----:B-1----:R-:W-:Y:S07]  /*6ae0*/  HMMA.16816.F32.BF16 R4, R20, R28, RZ ;  /* 0x0000001c1404723c */ /* 0x002fee00000418ff */
[----:B------:R-:W-:-:S06]  /*6af0*/  FFMA.FTZ R28, R100, c[0x0][0x2d0], -R2 ;  /* 0x0000b400641c7a23 */ /* 0x000fcc0000010802 */
[----:B------:R-:W-:Y:S11]  /*6b00*/  MUFU.EX2 R28, R28 ;  /* 0x0000001c001c7308 */ /* 0x000ff60000000800 */
[----:B--2---:R-:W-:Y:S07]  /*6b10*/  HMMA.16816.F32.BF16 R144, R16, R8, R4 ;  /* 0x000000081090723c */ /* 0x004fee0000041804 */
[----:B------:R-:W-:Y:S01]  /*6b20*/  FADD.FTZ R8, R124, R12 ;  /* 0x0000000c7c087221 */ /* 0x000fe20000010000 */
[----:B------:R-:W-:Y:S01]  /*6b30*/  HMMA.16816.F32.BF16 R4, R20, R30, RZ ;  /* 0x0000001e1404723c */ /* 0x000fe200000418ff */
[----:B------:R-:W-:Y:S06]  /*6b40*/  LDSM.16.MT88.4 R12, [R218+0x9800] ;  /* 0x00980000da0c783b */ /* 0x000fec0000004200 */
[----:B------:R-:W-:-:S02]  /*6b50*/  FFMA.FTZ R30, R118, c[0x0][0x2d0], -R2 ;  /* 0x0000b400761e7a23 */ /* 0x000fc40000010802 */
[----:B------:R-:W-:Y:S02]  /*6b60*/  FFMA.FTZ R31, R117, c[0x0][0x2d0], -R2 ;  /* 0x0000b400751f7a23 */ /* 0x000fe40000010802 */
[----:B------:R-:W-:-:S04]  /*6b70*/  FADD.FTZ R2, R131, R3 ;  /* 0x0000000383027221 */ /* 0x000fc80000010000 */
[----:B------:R-:W-:-:S09]  /*6b80*/  FADD.FTZ R2, R134, R2 ;  /* 0x0000000286027221 */ /* 0x000fd20000010000 */
[----:B------:R-:W-:Y:S07]  /*6b90*/  HMMA.16816.F32.BF16 R156, R16, R10, R4 ;  /* 0x0000000a109c723c */ /* 0x000fee0000041804 */
[----:B------:R-:W-:Y:S02]  /*6ba0*/  FADD.FTZ R4, R126, R8 ;  /* 0x000000087e047221 */ /* 0x000fe40000010000 */
[----:B------:R-:W1:Y:S02]  /*6bb0*/  LDSM.16.MT88.4 R8, [R218+0x9000] ;  /* 0x00900000da08783b */ /* 0x000e640000004200 */
[----:B------:R-:W-:-:S04]  /*6bc0*/  FADD.FTZ R29, R130, R4 ;  /* 0x00000004821d7221 */ /* 0x000fc80000010000 */
[----:B------:R-:W-:-:S04]  /*6bd0*/  FADD.FTZ R3, R133, R29 ;  /* 0x0000001d85037221 */ /* 0x000fc80000010000 */
[----:B------:R-:W-:Y:S01]  /*6be0*/  FADD.FTZ R3, R136, R3 ;  /* 0x0000000388037221 */ /* 0x000fe20000010000 */
[----:B-1----:R-:W-:Y:S01]  /*6bf0*/  HMMA.16816.F32.BF16 R4, R20, R8, RZ ;  /* 0x000000081404723c */ /* 0x002fe200000418ff */
[----:B------:R1:W2:Y:S06]  /*6c00*/  MUFU.EX2 R8, R25 ;  /* 0x0000001900087308 */ /* 0x0002ac0000000800 */
[--C-:B------:R-:W-:Y:S02]  /*6c10*/  FFMA.FTZ R9, R105, c[0x0][0x2d0], -R0.reuse ;  /* 0x0000b40069097a23 */ /* 0x100fe40000010800 */
[--C-:B-1----:R-:W-:Y:S11]  /*6c20*/  FFMA.FTZ R25, R98, c[0x0][0x2d0], -R0.reuse ;  /* 0x0000b40062197a23 */ /* 0x102ff60000010800 */
[----:B------:R-:W-:Y:S04]  /*6c30*/  @!UPT UIADD3 URZ, URZ, URZ, URZ ;  /* 0x0000003f3f3ff290 */ /* 0x000fe8000fffe03f */
[----:B------:R-:W-:Y:S01]  /*6c40*/  HMMA.16816.F32.BF16 R164, R16, R12, R4 ;  /* 0x0000000c10a4723c */ /* 0x000fe20000041804 */
[----:B------:R-:W1:Y:S06]  /*6c50*/  MUFU.EX2 R12, R27 ;  /* 0x0000001b000c7308 */ /* 0x000e6c0000000800 */
[--C-:B------:R-:W-:Y:S01]  /*6c60*/  FFMA.FTZ R13, R101, c[0x0][0x2d0], -R0.reuse ;  /* 0x0000b400650d7a23 */ /* 0x100fe20000010800 */
[----:B------:R-:W-:Y:S01]  /*6c70*/  HMMA.16816.F32.BF16 R4, R20, R10, RZ ;  /* 0x0000000a1404723c */ /* 0x000fe200000418ff */
[----:B------:R-:W-:Y:S06]  /*6c80*/  MUFU.EX2 R27, R45 ;  /* 0x0000002d001b7308 */ /* 0x000fec0000000800 */
[----:B------:R-:W-:-:S02]  /*6c90*/  FFMA.FTZ R10, R104, c[0x0][0x2d0], -R0 ;  /* 0x0000b400680a7a23 */ /* 0x000fc40000010800 */
[----:B------:R-:W-:-:S06]  /*6ca0*/  FFMA.FTZ R11, R102, c[0x0][0x2d0], -R0 ;  /* 0x0000b400660b7a23 */ /* 0x000fcc0000010800 */
[----:B------:R-:W-:Y:S09]  /*6cb0*/  MUFU.EX2 R11, R11 ;  /* 0x0000000b000b7308 */ /* 0x000ff20000000800 */
[----:B------:R-:W-:Y:S01]  /*6cc0*/  HMMA.16816.F32.BF16 R196, R16, R14, R4 ;  /* 0x0000000e10c4723c */ /* 0x000fe20000041804 */
[----:B------:R-:W3:Y:S06]  /*6cd0*/  MUFU.EX2 R5, R30 ;  /* 0x0000001e00057308 */ /* 0x000eec0000000800 */
[----:B------:R-:W-:Y:S01]  /*6ce0*/  FFMA.FTZ R15, R99, c[0x0][0x2d0], -R0 ;  /* 0x0000b400630f7a23 */ /* 0x000fe20000010800 */
[----:B--2---:R-:W-:Y:S01]  /*6cf0*/  F2FP.BF16.PACK_AB R14, R8, R26 ;  /* 0x0000001a080e723e */ /* 0x004fe200000010ff */
[----:B------:R-:W-:Y:S01]  /*6d00*/  FADD.FTZ R0, R28, R2 ;  /* 0x000000021c007221 */ /* 0x000fe20000010000 */
[----:B------:R2:W4:Y:S01]  /*6d10*/  MUFU.EX2 R4, R31 ;  /* 0x0000001f00047308 */ /* 0x0005220000000800 */
[----:B------:R-:W-:-:S02]  /*6d20*/  FADD.FTZ R2, R137, R3 ;  /* 0x0000000389027221 */ /* 0x000fc40000010000 */
[C---:B-1----:R-:W-:Y:S01]  /*6d30*/  FADD.FTZ R0, R12.reuse, R0 ;  /* 0x000000000c007221 */ /* 0x042fe20000010000 */
[----:B------:R-:W-:-:S03]  /*6d40*/  F2FP.BF16.PACK_AB R12, R12, R28 ;  /* 0x0000001c0c0c723e */ /* 0x000fc600000010ff */
[----:B------:R-:W-:Y:S01]  /*6d50*/  FADD.FTZ R0, R26, R0 ;  /* 0x000000001a007221 */ /* 0x000fe20000010000 */
[----:B------:R-:W1:Y:S03]  /*6d60*/  MUFU.EX2 R3, R44 ;  /* 0x0000002c00037308 */ /* 0x000e660000000800 */
[----:B------:R-:W-:-:S04]  /*6d70*/  FADD.FTZ R0, R8, R0 ;  /* 0x0000000008007221 */ /* 0x000fc80000010000 */
[----:B---3--:R-:W-:Y:S01]  /*6d80*/  FADD.FTZ R0, R5, R0 ;  /* 0x0000000005007221 */ /* 0x008fe20000010000 */
[----:B--2---:R-:W2:Y:S01]  /*6d90*/  LDSM.16.MT88.4 R28, [R219+0x9800] ;  /* 0x00980000db1c783b */ /* 0x004ea20000004200 */
[C---:B----4-:R-:W-:Y:S01]  /*6da0*/  F2FP.BF16.PACK_AB R8, R4.reuse, R5 ;  /* 0x000000050408723e */ /* 0x050fe200000010ff */
[----:B------:R-:W-:Y:S01]  /*6db0*/  MUFU.EX2 R26, R42 ;  /* 0x0000002a001a7308 */ /* 0x000fe20000000800 */
[----:B------:R-:W-:Y:S02]  /*6dc0*/  FADD.FTZ R0, R4, R0 ;  /* 0x0000000004007221 */ /* 0x000fe40000010000 */
[----:B------:R-:W-:Y:S02]  /*6dd0*/  HMMA.16816.F32.BF16 R4, R20, R32, RZ ;  /* 0x000000201404723c */ /* 0x000fe400000418ff */
[----:B------:R-:W-:-:S03]  /*6de0*/  FADD.FTZ R0, R27, R0 ;  /* 0x000000001b007221 */ /* 0x000fc60000010000 */
[----:B------:R-:W-:Y:S01]  /*6df0*/  MUFU.EX2 R32, R41 ;  /* 0x0000002900207308 */ /* 0x000fe20000000800 */
[----:B-1----:R-:W-:-:S07]  /*6e00*/  FADD.FTZ R0, R3, R0 ;  /* 0x0000000003007221 */ /* 0x002fce0000010000 */
[----:B------:R-:W-:Y:S08]  /*6e10*/  MUFU.EX2 R33, R38 ;  /* 0x0000002600217308 */ /* 0x000ff00000000800 */
[----:B------:R-:W-:Y:S03]  /*6e20*/  MUFU.EX2 R41, R37 ;  /* 0x0000002500297308 */ /* 0x000fe60000000800 */
[----:B--2---:R-:W-:Y:S05]  /*6e30*/  HMMA.16816.F32.BF16 R140, R16, R28, R4 ;  /* 0x0000001c108c723c */ /* 0x004fea0000041804 */
[----:B------:R-:W1:Y:S03]  /*6e40*/  MUFU.EX2 R28, R43 ;  /* 0x0000002b001c7308 */ /* 0x000e660000000800 */
[----:B------:R-:W-:Y:S05]  /*6e50*/  HMMA.16816.F32.BF16 R4, R20, R34, RZ ;  /* 0x000000221404723c */ /* 0x000fea00000418ff */
[----:B------:R-:W2:Y:S08]  /*6e60*/  MUFU.EX2 R29, R40 ;  /* 0x00000028001d7308 */ /* 0x000eb00000000800 */
[----:B------:R-:W3:Y:S01]  /*6e70*/  MUFU.EX2 R34, R39 ;  /* 0x0000002700227308 */ /* 0x000ee20000000800 */
[----:B-1----:R-:W-:-:S04]  /*6e80*/  FADD.FTZ R0, R28, R0 ;  /* 0x000000001c007221 */ /* 0x002fc80000010000 */
[----:B------:R-:W-:-:S03]  /*6e90*/  FADD.FTZ R0, R26, R0 ;  /* 0x000000001a007221 */ /* 0x000fc60000010000 */
[----:B------:R1:W4:Y:S01]  /*6ea0*/  MUFU.EX2 R35, R36 ;  /* 0x0000002400237308 */ /* 0x0003220000000800 */
[----:B------:R-:W-:-:S04]  /*6eb0*/  FADD.FTZ R0, R32, R0 ;  /* 0x0000000020007221 */ /* 0x000fc80000010000 */
[----:B--2---:R-:W-:Y:S01]  /*6ec0*/  FADD.FTZ R0, R29, R0 ;  /* 0x000000001d007221 */ /* 0x004fe20000010000 */
[----:B------:R-:W-:Y:S01]  /*6ed0*/  HMMA.16816.F32.BF16 R136, R16, R30, R4 ;  /* 0x0000001e1088723c */ /* 0x000fe20000041804 */
[C---:B---3--:R-:W-:Y:S02]  /*6ee0*/  F2FP.BF16.PACK_AB R128, R33.reuse, R34 ;  /* 0x000000222180723e */ /* 0x048fe400000010ff */
[----:B------:R-:W-:Y:S01]  /*6ef0*/  FADD.FTZ R0, R34, R0 ;  /* 0x0000000022007221 */ /* 0x000fe20000010000 */
[----:B------:R-:W2:Y:S03]  /*6f00*/  MUFU.EX2 R40, R9 ;  /* 0x0000000900287308 */ /* 0x000ea60000000800 */
[----:B------:R-:W-:Y:S01]  /*6f10*/  FADD.FTZ R0, R33, R0 ;  /* 0x0000000021007221 */ /* 0x000fe20000010000 */
[----:B------:R-:W-:Y:S01]  /*6f20*/  F2FP.BF16.PACK_AB R6, R29, R32 ;  /* 0x000000201d06723e */ /* 0x000fe200000010ff */
[----:B-1----:R-:W1:Y:S02]  /*6f30*/  LDSM.16.MT88.4 R36, [R221+0x9000] ;  /* 0x00900000dd24783b */ /* 0x002e640000004200 */
[----:B------:R-:W-:Y:S01]  /*6f40*/  FADD.FTZ R0, R41, R0 ;  /* 0x0000000029007221 */ /* 0x000fe20000010000 */
[C---:B----4-:R-:W-:Y:S01]  /*6f50*/  F2FP.BF16.PACK_AB R130, R35.reuse, R41 ;  /* 0x000000292382723e */ /* 0x050fe200000010ff */
[----:B------:R3:W4:Y:S01]  /*6f60*/  MUFU.EX2 R9, R10 ;  /* 0x0000000a00097308 */ /* 0x0007220000000800 */
[----:B------:R-:W-:Y:S01]  /*6f70*/  F2FP.BF16.PACK_AB R4, R26, R28 ;  /* 0x0000001c1a04723e */ /* 0x000fe200000010ff */
[----:B------:R-:W-:-:S02]  /*6f80*/  FADD.FTZ R0, R35, R0 ;  /* 0x0000000023007221 */ /* 0x000fc40000010000 */
[----:B------:R-:W5:Y:S01]  /*6f90*/  LDSM.16.MT88.4 R32, [R221+0x9800] ;  /* 0x00980000dd20783b */ /* 0x000f620000004200 */
[----:B--2---:R-:W-:-:S03]  /*6fa0*/  FADD.FTZ R2, R40, R2 ;  /* 0x0000000228027221 */ /* 0x004fc60000010000 */
[----:B------:R2:W2:Y:S01]  /*6fb0*/  MUFU.EX2 R7, R13 ;  /* 0x0000000d00077308 */ /* 0x0004a20000000800 */
[----:B------:R1:W-:Y:S01]  /*6fc0*/  STL [R1+0x1c], R0 ;  /* 0x00001c0001007387 */ /* 0x0003e20000100800 */
[----:B---3--:R-:W-:-:S06]  /*6fd0*/  F2FP.BF16.PACK_AB R10, R3, R27 ;  /* 0x0000001b030a723e */ /* 0x008fcc00000010ff */
[----:B------:R3:W1:Y:S01]  /*6fe0*/  MUFU.EX2 R5, R15 ;  /* 0x0000000f00057308 */ /* 0x0006620000000800 */
[----:B----4-:R-:W-:-:S04]  /*6ff0*/  FADD.FTZ R2, R9, R2 ;  /* 0x0000000209027221 */ /* 0x010fc80000010000 */
[----:B------:R-:W-:Y:S01]  /*7000*/  FADD.FTZ R2, R11, R2 ;  /* 0x000000020b027221 */ /* 0x000fe20000010000 */
[----:B--2---:R-:W-:Y:S02]  /*7010*/  F2FP.BF16.PACK_AB R13, R9, R40 ;  /* 0x00000028090d723e */ /* 0x004fe400000010ff */
[----:B------:R-:W2:Y:S01]  /*7020*/  MUFU.EX2 R3, R25 ;  /* 0x0000001900037308 */ /* 0x000ea20000000800 */
[C---:B---3--:R-:W-:Y:S01]  /*7030*/  F2FP.BF16.PACK_AB R15, R7.reuse, R11 ;  /* 0x0000000b070f723e */ /* 0x048fe200000010ff */
[----:B-1----:R-:W-:-:S06]  /*7040*/  FADD.FTZ R0, R7, R2 ;  /* 0x0000000207007221 */ /* 0x002fcc0000010000 */
[----:B------:R-:W-:Y:S01]  /*7050*/  MUFU.EX2 R26, R48 ;  /* 0x00000030001a7308 */ /* 0x000fe20000000800 */
[----:B------:R-:W-:Y:S01]  /*7060*/  HMMA.16816.F32.BF16 R28, R20, R36, RZ ;  /* 0x00000024141c723c */ /* 0x000fe200000418ff */
[----:B------:R-:W-:Y:S01]  /*7070*/  FADD.FTZ R0, R5, R0 ;  /* 0x0000000005007221 */ /* 0x000fe20000010000 */
[----:B--2---:R-:W-:-:S03]  /*7080*/  F2FP.BF16.PACK_AB R9, R3, R5 ;  /* 0x000000050309723e */ /* 0x004fc600000010ff */
[----:B------:R-:W-:Y:S02]  /*7090*/  FADD.FTZ R0, R3, R0 ;  /* 0x0000000003007221 */ /* 0x000fe40000010000 */
[----:B------:R-:W1:Y:S08]  /*70a0*/  MUFU.EX2 R7, R46 ;  /* 0x0000002e00077308 */ /* 0x000e700000000800 */
[----:B------:R-:W2:Y:S08]  /*70b0*/  MUFU.EX2 R5, R47 ;  /* 0x0000002f00057308 */ /* 0x000eb00000000800 */
[----:B------:R-:W3:Y:S01]  /*70c0*/  MUFU.EX2 R25, R49 ;  /* 0x0000003100197308 */ /* 0x000ee20000000800 */
[----:B-1----:R-:W-:Y:S01]  /*70d0*/  FADD.FTZ R0, R7, R0 ;  /* 0x0000000007007221 */ /* 0x002fe20000010000 */
[----:B-----5:R-:W-:Y:S06]  /*70e0*/  HMMA.16816.F32.BF16 R124, R16, R32, R28 ;  /* 0x00000020107c723c */ /* 0x020fec000004181c */
[----:B------:R-:W1:Y:S01]  /*70f0*/  MUFU.EX2 R32, R50 ;  /* 0x0000003200207308 */ /* 0x000e620000000800 */
[C---:B--2---:R-:W-:Y:S01]  /*7100*/  FADD.FTZ R0, R5.reuse, R0 ;  /* 0x0000000005007221 */ /* 0x044fe20000010000 */
[----:B------:R-:W-:Y:S01]  /*7110*/  HMMA.16816.F32.BF16 R28, R20, R38, RZ ;  /* 0x00000026141c723c */ /* 0x000fe200000418ff */
[----:B------:R-:W-:-:S02]  /*7120*/  F2FP.BF16.PACK_AB R11, R5, R7 ;  /* 0x00000007050b723e */ /* 0x000fc400000010ff */
[----:B------:R-:W-:-:S03]  /*7130*/  FADD.FTZ R0, R26, R0 ;  /* 0x000000001a007221 */ /* 0x000fc60000010000 */
[----:B------:R-:W2:Y:S01]  /*7140*/  MUFU.EX2 R27, R51 ;  /* 0x00000033001b7308 */ /* 0x000ea20000000800 */
[C---:B---3--:R-:W-:Y:S01]  /*7150*/  FADD.FTZ R0, R25.reuse, R0 ;  /* 0x0000000019007221 */ /* 0x048fe20000010000 */
[----:B------:R-:W-:-:S03]  /*7160*/  F2FP.BF16.PACK_AB R5, R25, R26 ;  /* 0x0000001a1905723e */ /* 0x000fc600000010ff */
[----:B-1----:R-:W-:-:S03]  /*7170*/  FADD.FTZ R0, R32, R0 ;  /* 0x0000000020007221 */ /* 0x002fc60000010000 */
[----:B------:R-:W1:Y:S01]  /*7180*/  MUFU.EX2 R3, R52 ;  /* 0x0000003400037308 */ /* 0x000e620000000800 */
[----:B--2---:R-:W-:-:S07]  /*7190*/  F2FP.BF16.PACK_AB R7, R27, R32 ;  /* 0x000000201b07723e */ /* 0x004fce00000010ff */
[----:B------:R-:W2:Y:S02]  /*71a0*/  MUFU.EX2 R2, R53 ;  /* 0x0000003500027308 */ /* 0x000ea40000000800 */
[----:B------:R-:W-:Y:S01]  /*71b0*/  HMMA.16816.F32.BF16 R116, R16, R34, R28 ;  /* 0x000000221074723c */ /* 0x000fe2000004181c */
[----:B------:R-:W3:Y:S01]  /*71c0*/  LDSM.16.MT88.4 R28, [R220+0x9000] ;  /* 0x00900000dc1c783b */ /* 0x000ee20000004200 */
[----:B------:R-:W-:-:S04]  /*71d0*/  FADD.FTZ R0, R27, R0 ;  /* 0x000000001b007221 */ /* 0x000fc80000010000 */
[----:B-1----:R-:W-:-:S04]  /*71e0*/  FADD.FTZ R0, R3, R0 ;  /* 0x0000000003007221 */ /* 0x002fc80000010000 */
[C---:B--2---:R-:W-:Y:S01]  /*71f0*/  FADD.FTZ R0, R2.reuse, R0 ;  /* 0x0000000002007221 */ /* 0x044fe20000010000 */
[----:B------:R-:W-:Y:S02]  /*7200*/  F2FP.BF16.PACK_AB R129, R2, R3 ;  /* 0x000000030281723e */ /* 0x000fe400000010ff */
[----:B------:R-:W1:Y:S08]  /*7210*/  MUFU.EX2 R3, R55 ;  /* 0x0000003700037308 */ /* 0x000e700000000800 */
[----:B------:R-:W2:Y:S01]  /*7220*/  MUFU.EX2 R2, R54 ;  /* 0x0000003600027308 */ /* 0x000ea20000000800 */
[----:B-1----:R-:W-:Y:S01]  /*7230*/  FADD.FTZ R0, R3, R0 ;  /* 0x0000000003007221 */ /* 0x002fe20000010000 */
[----:B---3--:R-:W-:Y:S03]  /*7240*/  HMMA.16816.F32.BF16 R32, R20, R28, RZ ;  /* 0x0000001c1420723c */ /* 0x008fe600000418ff */
[C---:B--2---:R-:W-:Y:S01]  /*7250*/  FADD.FTZ R0, R2.reuse, R0 ;  /* 0x0000000002007221 */ /* 0x044fe20000010000 */
[----:B------:R-:W-:-:S04]  /*7260*/  F2FP.BF16.PACK_AB R131, R2, R3 ;  /* 0x000000030283723e */ /* 0x000fc800000010ff */
[----:B------:R-:W-:Y:S01]  /*7270*/  STL [R1+0x2c], R0 ;  /* 0x00002c0001007387 */ /* 0x000fe20000100800 */
[----:B------:R-:W-:Y:S03]  /*7280*/  HMMA.16816.F32.BF16 R20, R20, R30, RZ ;  /* 0x0000001e1414723c */ /* 0x000fe600000418ff */
[----:B------:R-:W1:Y:S11]  /*7290*/  LDSM.16.MT88.4 R28, [R220+0x9800] ;  /* 0x00980000dc1c783b */ /* 0x000e760000004200 */
[----:B------:R-:W-:Y:S01]  /*72a0*/  @!UPT UIADD3 URZ, URZ, URZ, URZ ;  /* 0x0000003f3f3ff290 */ /* 0x000fe2000fffe03f */
[C---:B-1----:R-:W-:Y:S09]  /*72b0*/  HMMA.16816.F32.BF16 R100, R16.reuse, R28, R32 ;  /* 0x0000001c1064723c */ /* 0x042ff20000041820 */
        /* <DEDUP_REMOVED lines=43> */
[----:B------:R-:W1:Y:S11]  /*7570*/  LDSM.16.MT88.4 R16, [R221+0xa000] ;  /* 0x00a00000dd10783b */ /* 0x000e760000004200 */
[----:B------:R-:W-:Y:S04]  /*7580*/  @!UPT UIADD3 URZ, URZ, URZ, URZ ;  /* 0x0000003f3f3ff290 */ /* 0x000fe8000fffe03f */
[----:B------:R-:W-:Y:S02]  /*7590*/  MOV R25, R140 ;  /* 0x0000008c00197202 */ /* 0x000fe40000000f00 */
[----:B------:R-:W-:Y:S02]  /*75a0*/  MOV R3, R141 ;  /* 0x0000008d00037202 */ /* 0x000fe40000000f00 */
[----:B------:R-:W-:Y:S02]  /*75b0*/  MOV R2, R142 ;  /* 0x0000008e00027202 */ /* 0x000fe40000000f00 */
[----:B------:R-:W-:Y:S01]  /*75c0*/  MOV R0, R143 ;  /* 0x0000008f00007202 */ /* 0x000fe20000000f00 */
[C---:B-1----:R-:W-:Y:S08]  /*75d0*/  HMMA.16816.F32.BF16 R208, R12.reuse, R16, R124 ;  /* 0x000000100cd0723c */ /* 0x042ff0000004187c */
[C---:B------:R-:W-:Y:S01]  /*75e0*/  HMMA.16816.F32.BF16 R192, R12.reuse, R18, R116 ;  /* 0x000000120cc0723c */ /* 0x040fe20000041874 */
[----:B------:R-:W1:Y:S07]  /*75f0*/  LDSM.16.MT88.4 R16, [R220+0xa000] ;  /* 0x00a00000dc10783b */ /* 0x000e6e0000004200 */
[C---:B-1----:R-:W-:Y:S08]  /*7600*/  HMMA.16816.F32.BF16 R140, R12.reuse, R16, R100 ;  /* 0x000000100c8c723c */ /* 0x042ff00000041864 */
[----:B------:R-:W-:Y:S01]  /*7610*/  HMMA.16816.F32.BF16 R188, R12, R18, R44 ;  /* 0x000000120cbc723c */ /* 0x000fe2000004182c */
[----:B------:R-:W1:Y:S04]  /*7620*/  LDSM.16.MT88.4 R12, [R218+0x1800] ;  /* 0x00180000da0c783b */ /* 0x000e680000004200 */
[----:B------:R-:W2:Y:S11]  /*7630*/  LDSM.16.MT88.4 R16, [R219+0x1800] ;  /* 0x00180000db10783b */ /* 0x000eb60000004200 */
[----:B------:R-:W-:-:S02]  /*7640*/  MOV R101, R140 ;  /* 0x0000008c00657202 */ /* 0x000fc40000000f00 */
[----:B------:R-:W-:Y:S02]  /*7650*/  MOV R100, R141 ;  /* 0x0000008d00647202 */ /* 0x000fe40000000f00 */
[----:B------:R-:W-:Y:S02]  /*7660*/  MOV R27, R142 ;  /* 0x0000008e001b7202 */ /* 0x000fe40000000f00 */
[----:B------:R-:W-:Y:S01]  /*7670*/  MOV R26, R143 ;  /* 0x0000008f001a7202 */ /* 0x000fe20000000f00 */
        /* <DEDUP_REMOVED lines=8> */
[----:B------:R-:W-:Y:S01]  /*7700*/  HMMA.16816.F32.BF16 R176, R8, R14, R36 ;  /* 0x0000000e08b0723c */ /* 0x000fe20000041824 */
[----:B------:R-:W1:Y:S01]  /*7710*/  LDSM.16.MT88.4 R12, [R218+0x4800] ;  /* 0x00480000da0c783b */ /* 0x000e620000004200 */
[----:B------:R-:W-:-:S02]  /*7720*/  MOV R61, R3 ;  /* 0x00000003003d7202 */ /* 0x000fc40000000f00 */
[----:B------:R-:W-:Y:S02]  /*7730*/  MOV R62, R2 ;  /* 0x00000002003e7202 */ /* 0x000fe40000000f00 */
[----:B------:R-:W-:Y:S02]  /*7740*/  MOV R63, R0 ;  /* 0x00000000003f7202 */ /* 0x000fe40000000f00 */
[C---:B--2---:R-:W-:Y:S01]  /*7750*/  HMMA.16816.F32.BF16 R160, R8.reuse, R16, R92 ;  /* 0x0000001008a0723c */ /* 0x044fe2000004185c */
[----:B------:R-:W-:Y:S02]  /*7760*/  MOV R36, R101 ;  /* 0x0000006500247202 */ /* 0x000fe40000000f00 */
[----:B------:R-:W-:Y:S02]  /*7770*/  MOV R37, R100 ;  /* 0x0000006400257202 */ /* 0x000fe40000000f00 */
[----:B------:R-:W-:Y:S02]  /*7780*/  MOV R38, R27 ;  /* 0x0000001b00267202 */ /* 0x000fe40000000f00 */
[----:B------:R-:W-:Y:S01]  /*7790*/  MOV R39, R26 ;  /* 0x0000001a00277202 */ /* 0x000fe20000000f00 */
        /* <DEDUP_REMOVED lines=31> */
[----:B------:R-:W2:Y:S11]  /*7990*/  LDSM.16.MT88.4 R16, [R220+0xa800] ;  /* 0x00a80000dc10783b */ /* 0x000eb60000004200 */
[----:B------:R-:W-:Y:S04]  /*79a0*/  @!UPT UIADD3 URZ, URZ, URZ, URZ ;  /* 0x0000003f3f3ff290 */ /* 0x000fe8000fffe03f */
[----:B------:R-:W-:Y:S01]  /*79b0*/  IMAD.MOV.U32 R25, RZ, RZ, R60 ;  /* 0x000000ffff197224 */ /* 0x000fe200078e003c */
[----:B------:R-:W-:Y:S02]  /*79c0*/  MOV R3, R61 ;  /* 0x0000003d00037202 */ /* 0x000fe40000000f00 */
[----:B------:R-:W-:Y:S02]  /*79d0*/  MOV R2, R62 ;  /* 0x0000003e00027202 */ /* 0x000fe40000000f00 */
[----:B------:R-:W-:Y:S02]  /*79e0*/  MOV R0, R63 ;  /* 0x0000003f00007202 */ /* 0x000fe40000000f00 */
[C---:B-1----:R-:W-:Y:S08]  /*79f0*/  HMMA.16816.F32.BF16 R60, R8.reuse, R12, R208 ;  /* 0x0000000c083c723c */ /* 0x042ff000000418d0 */
[C---:B------:R-:W-:Y:S01]  /*7a00*/  HMMA.16816.F32.BF16 R48, R8.reuse, R14, R192 ;  /* 0x0000000e0830723c */ /* 0x040fe200000418c0 */
[----:B------:R-:W1:Y:S07]  /*7a10*/  LDSM.16.MT88.4 R12, [R218+0x2000] ;  /* 0x00200000da0c783b */ /* 0x000e6e0000004200 */
[C---:B--2---:R-:W-:Y:S08]  /*7a20*/  HMMA.16816.F32.BF16 R36, R8.reuse, R16, R36 ;  /* 0x000000100824723c */ /* 0x044ff00000041824 */
[----:B------:R-:W-:Y:S01]  /*7a30*/  HMMA.16816.F32.BF16 R20, R8, R18, R188 ;  /* 0x000000120814723c */ /* 0x000fe200000418bc */
[----:B------:R-:W2:Y:S04]  /*7a40*/  LDSM.16.MT88.4 R16, [R219+0x2000] ;  /* 0x00200000db10783b */ /* 0x000ea80000004200 */
[----:B------:R-:W3:Y:S03]  /*7a50*/  LDSM.16.MT88.4 R8, [R220+0x2000] ;  /* 0x00200000dc08783b */ /* 0x000ee60000004200 */
[C---:B-1----:R-:W-:Y:S08]  /*7a60*/  HMMA.16816.F32.BF16 R144, R4.reuse, R12, R172 ;  /* 0x0000000c0490723c */ /* 0x042ff000000418ac */
[C---:B------:R-:W-:Y:S01]  /*7a70*/  HMMA.16816.F32.BF16 R84, R4.reuse, R14, R152 ;  /* 0x0000000e0454723c */ /* 0x040fe20000041898 */
[----:B------:R-:W1:Y:S06]  /*7a80*/  LDSM.16.MT88.4 R12, [R221+0x2000] ;  /* 0x00200000dd0c783b */ /* 0x000e6c0000004200 */
[----:B------:R-:W-:Y:S01]  /*7a90*/  MOV R155, R0 ;  /* 0x00000000009b7202 */ /* 0x000fe20000000f00 */
[----:B--2---:R-:W-:Y:S01]  /*7aa0*/  HMMA.16816.F32.BF16 R172, R4, R16, R204 ;  /* 0x0000001004ac723c */ /* 0x004fe200000418cc */
[----:B------:R-:W-:-:S02]  /*7ab0*/  MOV R153, R3 ;  /* 0x0000000300997202 */ /* 0x000fc40000000f00 */
[----:B------:R-:W-:Y:S02]  /*7ac0*/  MOV R154, R2 ;  /* 0x00000002009a7202 */ /* 0x000fe40000000f00 */
[----:B------:R-:W-:-:S03]  /*7ad0*/  MOV R152, R25 ;  /* 0x0000001900987202 */ /* 0x000fc60000000f00 */
[C---:B------:R-:W-:Y:S01]  /*7ae0*/  HMMA.16816.F32.BF16 R88, R4.reuse, R18, R184 ;  /* 0x000000120458723c */ /* 0x040fe200000418b8 */
[----:B------:R-:W2:Y:S07]  /*7af0*/  LDSM.16.MT88.4 R16, [R218+0x5000] ;  /* 0x00500000da10783b */ /* 0x000eae0000004200 */
[C---:B---3--:R-:W-:Y:S01]  /*7b00*/  HMMA.16816.F32.BF16 R156, R4.reuse, R8, R160 ;  /* 0x00000008049c723c */ /* 0x048fe200000418a0 */
[----:B------:R-:W-:Y:S07]  /*7b10*/  LDSM.16.MT88.4 R160, [R221+0x2800] ;  /* 0x00280000dda0783b */ /* 0x000fee0000004200 */
[C---:B------:R-:W-:Y:S01]  /*7b20*/  HMMA.16816.F32.BF16 R96, R4.reuse, R10, R96 ;  /* 0x0000000a0460723c */ /* 0x040fe20000041860 */
[----:B------:R-:W3:Y:S07]  /*7b30*/  LDSM.16.MT88.4 R8, [R221+0x5000] ;  /* 0x00500000dd08783b */ /* 0x000eee0000004200 */
[C---:B-1----:R-:W-:Y:S08]  /*7b40*/  HMMA.16816.F32.BF16 R164, R4.reuse, R12, R180 ;  /* 0x0000000c04a4723c */ /* 0x042ff000000418b4 */
[C---:B------:R-:W-:Y:S01]  /*7b50*/  HMMA.16816.F32.BF16 R92, R4.reuse, R14, R176 ;  /* 0x0000000e045c723c */ /* 0x040fe200000418b0 */
[----:B------:R-:W1:Y:S04]  /*7b60*/  LDSM.16.MT88.4 R12, [R219+0x5000] ;  /* 0x00500000db0c783b */ /* 0x000e680000004200 */
[----:B------:R-:W-:Y:S03]  /*7b70*/  LDSM.16.MT88.4 R176, [R218+0x2800] ;  /* 0x00280000dab0783b */ /* 0x000fe60000004200 */
[C---:B--2---:R-:W-:Y:S08]  /*7b80*/  HMMA.16816.F32.BF16 R104, R4.reuse, R16, R200 ;  /* 0x000000100468723c */ /* 0x044ff000000418c8 */
[C---:B------:R-:W-:Y:S01]  /*7b90*/  HMMA.16816.F32.BF16 R200, R4.reuse, R18, R168 ;  /* 0x0000001204c8723c */ /* 0x040fe200000418a8 */
[----:B------:R-:W2:Y:S07]  /*7ba0*/  LDSM.16.MT88.4 R168, [R219+0x2800] ;  /* 0x00280000dba8783b */ /* 0x000eae0000004200 */
[C---:B---3--:R-:W-:Y:S01]  /*7bb0*/  HMMA.16816.F32.BF16 R112, R4.reuse, R8, R136 ;  /* 0x000000080470723c */ /* 0x048fe20000041888 */
[----:B------:R-:W-:Y:S07]  /*7bc0*/  LDSM.16.MT88.4 R136, [R219+0x5800] ;  /* 0x00580000db88783b */ /* 0x000fee0000004200 */
[----:B------:R-:W-:Y:S01]  /*7bd0*/  MOV R0, R107 ;  /* 0x0000006b00007202 */ /* 0x000fe20000000f00 */
[----:B------:R-:W-:Y:S01]  /*7be0*/  HMMA.16816.F32.BF16 R116, R4, R10, R116 ;  /* 0x0000000a0474723c */ /* 0x000fe20000041874 */
[----:B------:R-:W-:Y:S01]  /*7bf0*/  MOV R3, R105 ;  /* 0x0000006900037202 */ /* 0x000fe20000000f00 */
[----:B------:R-:W3:Y:S01]  /*7c00*/  LDSM.16.MT88.4 R8, [R219+0x8000] ;  /* 0x00800000db08783b */ /* 0x000ee20000004200 */
[----:B------:R-:W-:-:S02]  /*7c10*/  MOV R16, R104 ;  /* 0x0000006800107202 */ /* 0x000fc40000000f00 */
[----:B------:R-:W-:-:S03]  /*7c20*/  MOV R2, R106 ;  /* 0x0000006a00027202 */ /* 0x000fc60000000f00 */
[C---:B-1----:R-:W-:Y:S07]  /*7c30*/  HMMA.16816.F32.BF16 R192, R4.reuse, R12, R148 ;  /* 0x0000000c04c0723c */ /* 0x042fee0000041894 */
[----:B------:R-:W-:Y:S01]  /*7c40*/  MOV R151, R0 ;  /* 0x0000000000977202 */ /* 0x000fe20000000f00 */
[----:B------:R-:W-:Y:S01]  /*7c50*/  HMMA.16816.F32.BF16 R184, R4, R14, R140 ;  /* 0x0000000e04b8723c */ /* 0x000fe2000004188c */
[----:B------:R-:W4:Y:S01]  /*7c60*/  LDL R0, [R1+0x7c] ;  /* 0x00007c0001007983 */ /* 0x000f220000100800 */
[----:B------:R-:W-:-:S02]  /*7c70*/  MOV R149, R3 ;  /* 0x0000000300957202 */ /* 0x000fc40000000f00 */
[----:B------:R-:W-:Y:S01]  /*7c80*/  MOV R148, R16 ;  /* 0x0000001000947202 */ /* 0x000fe20000000f00 */
[----:B------:R-:W5:Y:S01]  /*7c90*/  LDL R3, [R1+0x34] ;  /* 0x0000340001037983 */ /* 0x000f620000100800 */
[----:B------:R-:W-:Y:S02]  /*7ca0*/  MOV R150, R2 ;  /* 0x0000000200967202 */ /* 0x000fe40000000f00 */
[C---:B--2---:R-:W-:Y:S01]  /*7cb0*/  HMMA.16816.F32.BF16 R172, R128.reuse, R168, R172 ;  /* 0x000000a880ac723c */ /* 0x044fe200000418ac */
[----:B------:R-:W1:Y:S04]  /*7cc0*/  LDSM.16.MT88.4 R16, [R220+0x5000] ;  /* 0x00500000dc10783b */ /* 0x000e680000004200 */
[----:B------:R-:W2:Y:S03]  /*7cd0*/  LDSM.16.MT88.4 R12, [R218+0x8000] ;  /* 0x00800000da0c783b */ /* 0x000ea60000004200 */
[C---:B------:R-:W-:Y:S01]  /*7ce0*/  HMMA.16816.F32.BF16 R168, R128.reuse, R170, R88 ;  /* 0x000000aa80a8723c */ /* 0x040fe20000041858 */
[----:B------:R-:W-:Y:S07]  /*7cf0*/  LDSM.16.MT88.4 R88, [R221+0x8800] ;  /* 0x00880000dd58783b */ /* 0x000fee0000004200 */
[----:B------:R-:W-:Y:S08]  /*7d00*/  HMMA.16816.F32.BF16 R180, R128, R176, R144 ;  /* 0x000000b080b4723c */ /* 0x000ff00000041890 */
[C---:B---3--:R-:W-:Y:S08]  /*7d10*/  HMMA.16816.F32.BF16 R188, R4.reuse, R8, R44 ;  /* 0x0000000804bc723c */ /* 0x048ff0000004182c */
[----:B------:R-:W-:Y:S01]  /*7d20*/  HMMA.16816.F32.BF16 R120, R4, R10, R32 ;  /* 0x0000000a0478723c */ /* 0x000fe20000041820 */
[----:B------:R-:W3:Y:S01]  /*7d30*/  LDSM.16.MT88.4 R8, [R218+0xb000] ;  /* 0x00b00000da08783b */ /* 0x000ee20000004200 */
[----:B------:R-:W-:-:S03]  /*7d40*/  MOV R2, c[0x0][0x2c4] ;  /* 0x0000b10000027a02 */ /* 0x000fc60000000f00 */
[----:B------:R-:W-:Y:S01]  /*7d50*/  LDSM.16.MT88.4 R144, [R218+0x5800] ;  /* 0x00580000da90783b */ /* 0x000fe20000004200 */
[----:B------:R-:W-:Y:S02]  /*7d60*/  IADD3 R252, R252, -0x2, RZ ;  /* 0xfffffffefcfc7810 */ /* 0x000fe40007ffe0ff */
[----:B------:R-:W-:Y:S08]  /*7d70*/  HMMA.16816.F32.BF16 R164, R128, R160, R164 ;  /* 0x000000a080a4723c */ /* 0x000ff000000418a4 */
[C---:B-1----:R-:W-:Y:S08]  /*7d80*/  HMMA.16816.F32.BF16 R124, R4.reuse, R16, R124 ;  /* 0x00000010047c723c */ /* 0x042ff0000004187c */
[C---:B------:R-:W-:Y:S01]  /*7d90*/  HMMA.16816.F32.BF16 R100, R4.reuse, R18, R100 ;  /* 0x000000120464723c */ /* 0x040fe20000041864 */
[----:B------:R-:W1:Y:S07]  /*7da0*/  LDSM.16.MT88.4 R16, [R221+0x8000] ;  /* 0x00800000dd10783b */ /* 0x000e6e0000004200 */
[C---:B--2---:R-:W-:Y:S01]  /*7db0*/  HMMA.16816.F32.BF16 R212, R4.reuse, R12, R80 ;  /* 0x0000000c04d4723c */ /* 0x044fe20000041850 */
[----:B------:R-:W-:Y:S07]  /*7dc0*/  LDSM.16.MT88.4 R80, [R219+0x8800] ;  /* 0x00880000db50783b */ /* 0x000fee0000004200 */
[C---:B------:R-:W-:Y:S01]  /*7dd0*/  HMMA.16816.F32.BF16 R196, R4.reuse, R14, R56 ;  /* 0x0000000e04c4723c */ /* 0x040fe20000041838 */
[----:B------:R-:W2:Y:S04]  /*7de0*/  LDSM.16.MT88.4 R12, [R220+0x8000] ;  /* 0x00800000dc0c783b */ /* 0x000ea80000004200 */
[----:B------:R-:W-:Y:S03]  /*7df0*/  LDSM.16.MT88.4 R56, [R221+0x5800] ;  /* 0x00580000dd38783b */ /* 0x000fe60000004200 */
[C---:B---3--:R-:W-:Y:S08]  /*7e00*/  HMMA.16816.F32.BF16 R208, R4.reuse, R8, R40 ;  /* 0x0000000804d0723c */ /* 0x048ff00000041828 */
[----:B------:R-:W-:Y:S01]  /*7e10*/  HMMA.16816.F32.BF16 R40, R4, R10, R28 ;  /* 0x0000000a0428723c */ /* 0x000fe2000004181c */
[----:B------:R-:W3:Y:S01]  /*7e20*/  LDSM.16.MT88.4 R8, [R220+0xb000] ;  /* 0x00b00000dc08783b */ /* 0x000ee20000004200 */
[----:B------:R-:W-:-:S06]  /*7e30*/  ISETP.NE.AND P1, PT, R2, 0x1, PT ;  /* 0x000000010200780c */ /* 0x000fcc0003f25270 */
[----:B------:R-:W-:Y:S08]  /*7e40*/  HMMA.16816.F32.BF16 R176, R128, R178, R84 ;  /* 0x000000b280b0723c */ /* 0x000ff00000041854 */
[C---:B-1----:R-:W-:Y:S08]  /*7e50*/  HMMA.16816.F32.BF16 R108, R4.reuse, R16, R76 ;  /* 0x00000010046c723c */ /* 0x042ff0000004184c */
[C---:B------:R-:W-:Y:S01]  /*7e60*/  HMMA.16816.F32.BF16 R104, R4.reuse, R18, R72 ;  /* 0x000000120468723c */ /* 0x040fe20000041848 */
[----:B------:R-:W1:Y:S04]  /*7e70*/  LDSM.16.MT88.4 R16, [R219+0xb000] ;  /* 0x00b00000db10783b */ /* 0x000e680000004200 */
[----:B------:R-:W-:Y:S03]  /*7e80*/  LDSM.16.MT88.4 R72, [R218+0x8800] ;  /* 0x00880000da48783b */ /* 0x000fe60000004200 */
[C---:B--2---:R-:W-:Y:S01]  /*7e90*/  HMMA.16816.F32.BF16 R44, R4.reuse, R12, R64 ;  /* 0x0000000c042c723c */ /* 0x044fe20000041840 */
[----:B------:R-:W-:Y:S07]  /*7ea0*/  LDSM.16.MT88.4 R64, [R220+0x5800] ;  /* 0x00580000dc40783b */ /* 0x000fee0000004200 */
[C---:B------:R-:W-:Y:S01]  /*7eb0*/  HMMA.16816.F32.BF16 R32, R4.reuse, R14, R52 ;  /* 0x0000000e0420723c */ /* 0x040fe20000041834 */
[----:B------:R-:W-:Y:S07]  /*7ec0*/  LDSM.16.MT88.4 R12, [R221+0xb000] ;  /* 0x00b00000dd0c783b */ /* 0x000fee0000004200 */
[C---:B---3--:R-:W-:Y:S08]  /*7ed0*/  HMMA.16816.F32.BF16 R36, R4.reuse, R8, R36 ;  /* 0x000000080424723c */ /* 0x048ff00000041824 */
[----:B------:R-:W-:Y:S08]  /*7ee0*/  HMMA.16816.F32.BF16 R20, R4, R10, R20 ;  /* 0x0000000a0414723c */ /* 0x000ff00000041814 */
[----:B------:R-:W-:Y:S08]  /*7ef0*/  HMMA.16816.F32.BF16 R160, R128, R162, R92 ;  /* 0x000000a280a0723c */ /* 0x000ff0000004185c */
[----:B-1----:R-:W-:Y:S01]  /*7f00*/  HMMA.16816.F32.BF16 R204, R4, R16, R152 ;  /* 0x0000001004cc723c */ /* 0x002fe20000041898 */
[----:B------:R-:W1:Y:S07]  /*7f10*/  LDSM.16.MT88.4 R152, [R220+0x2800] ;  /* 0x00280000dc98783b */ /* 0x000e6e0000004200 */
[C---:B------:R-:W-:Y:S08]  /*7f20*/  HMMA.16816.F32.BF16 R76, R128.reuse, R80, R188 ;  /* 0x00000050804c723c */ /* 0x040ff000000418bc */
[----:B------:R-:W-:Y:S08]  /*7f30*/  HMMA.16816.F32.BF16 R84, R128, R88, R108 ;  /* 0x000000588054723c */ /* 0x000ff0000004186c */
[----:B------:R-:W-:Y:S08]  /*7f40*/  HMMA.16816.F32.BF16 R28, R4, R18, R68 ;  /* 0x00000012041c723c */ /* 0x000ff00000041844 */
[C---:B------:R-:W-:Y:S01]  /*7f50*/  HMMA.16816.F32.BF16 R52, R128.reuse, R56, R112 ;  /* 0x000000388034723c */ /* 0x040fe20000041870 */
[----:B------:R-:W-:Y:S07]  /*7f60*/  LDSM.16.MT88.4 R112, [R219+0xb800] ;  /* 0x00b80000db70783b */ /* 0x000fee0000004200 */
[C---:B------:R-:W-:Y:S01]  /*7f70*/  HMMA.16816.F32.BF16 R80, R128.reuse, R82, R120 ;  /* 0x000000528050723c */ /* 0x040fe20000041878 */
[----:B------:R-:W-:Y:S07]  /*7f80*/  LDSM.16.MT88.4 R120, [R221+0xb800] ;  /* 0x00b80000dd78783b */ /* 0x000fee0000004200 */
[C---:B-1----:R-:W-:Y:S08]  /*7f90*/  HMMA.16816.F32.BF16 R156, R128.reuse, R152, R156 ;  /* 0x00000098809c723c */ /* 0x042ff0000004189c */
[C---:B------:R-:W-:Y:S01]  /*7fa0*/  HMMA.16816.F32.BF16 R152, R128.reuse, R154, R96 ;  /* 0x0000009a8098723c */ /* 0x040fe20000041860 */
[----:B------:R-:W1:Y:S07]  /*7fb0*/  LDSM.16.MT88.4 R96, [R220+0x8800] ;  /* 0x00880000dc60783b */ /* 0x000e6e0000004200 */
[----:B------:R-:W-:Y:S01]  /*7fc0*/  HMMA.16816.F32.BF16 R88, R128, R90, R104 ;  /* 0x0000005a8058723c */ /* 0x000fe20000041868 */
[----:B------:R-:W2:Y:S07]  /*7fd0*/  LDSM.16.MT88.4 R104, [R218+0xb800] ;  /* 0x00b80000da68783b */ /* 0x000eae0000004200 */
[C---:B------:R-:W-:Y:S08]  /*7fe0*/  HMMA.16816.F32.BF16 R16, R4.reuse, R12, R60 ;  /* 0x0000000c0410723c */ /* 0x040ff0000004183c */
[----:B------:R-:W-:Y:S01]  /*7ff0*/  HMMA.16816.F32.BF16 R48, R4, R14, R48 ;  /* 0x0000000e0430723c */ /* 0x000fe20000041830 */
[----:B------:R-:W3:Y:S07]  /*8000*/  LDSM.16.MT88.4 R4, [R220+0xb800] ;  /* 0x00b80000dc04783b */ /* 0x000eee0000004200 */
[C---:B------:R-:W-:Y:S08]  /*8010*/  HMMA.16816.F32.BF16 R60, R128.reuse, R64, R124 ;  /* 0x00000040803c723c */ /* 0x040ff0000004187c */
[----:B------:R-:W-:Y:S01]  /*8020*/  HMMA.16816.F32.BF16 R148, R128, R144, R148 ;  /* 0x000000908094723c */ /* 0x000fe20000041894 */
[----:B----4-:R-:W-:-:S05]  /*8030*/  @P1 IMAD.HI.U32 R2, R0, c[0x0][0x2c8], RZ ;  /* 0x0000b20000021a27 */ /* 0x010fca00078e00ff */
[----:B------:R-:W-:-:S04]  /*8040*/  @P1 SHF.R.U32.HI R0, RZ, c[0x0][0x2cc], R2 ;  /* 0x0000b300ff001a19 */ /* 0x000fc80000011602 */
[----:B------:R-:W-:-:S05]  /*8050*/  IADD3 R0, R0, -c[0x0][0x168], R250 ;  /* 0x80005a0000007a10 */ /* 0x000fca0007ffe0fa */
[----:B------:R-:W-:-:S05]  /*8060*/  IMAD.HI R0, R0, 0x2aaaaaab, RZ ;  /* 0x2aaaaaab00007827 */ /* 0x000fca00078e02ff */
[----:B------:R-:W-:-:S04]  /*8070*/  SHF.R.U32.HI R2, RZ, 0x1f, R0 ;  /* 0x0000001fff027819 */ /* 0x000fc80000011600 */
[----:B------:R-:W-:-:S04]  /*8080*/  LEA.HI.SX32 R0, R0, R2, 0x1c ;  /* 0x0000000200007211 */ /* 0x000fc800078fe2ff */
[----:B-----5:R-:W-:-:S05]  /*8090*/  IMNMX R3, R3, R0, !PT ;  /* 0x0000000003037217 */ /* 0x020fca0007800200 */
[----:B------:R4:W-:Y:S01]  /*80a0*/  STL [R1+0x38], R3 ;  /* 0x0000380301007387 */ /* 0x0009e20000100800 */
[----:B------:R-:W-:Y:S01]  /*80b0*/  ISETP.GE.AND P0, PT, R252, R3, PT ;  /* 0x00000003fc00720c */ /* 0x000fe20003f06270 */
[C---:B------:R-:W-:Y:S08]  /*80c0*/  HMMA.16816.F32.BF16 R56, R128.reuse, R58, R116 ;  /* 0x0000003a8038723c */ /* 0x040ff00000041874 */
[C---:B------:R-:W-:Y:S08]  /*80d0*/  HMMA.16816.F32.BF16 R64, R128.reuse, R66, R100 ;  /* 0x000000428040723c */ /* 0x040ff00000041864 */
[C---:B------:R-:W-:Y:S08]  /*80e0*/  HMMA.16816.F32.BF16 R140, R128.reuse, R136, R192 ;  /* 0x00000088808c723c */ /* 0x040ff000000418c0 */
[C---:B------:R-:W-:Y:S08]  /*80f0*/  HMMA.16816.F32.BF16 R68, R128.reuse, R72, R212 ;  /* 0x000000488044723c */ /* 0x040ff000000418d4 */
[C---:B-1----:R-:W-:Y:S08]  /*8100*/  HMMA.16816.F32.BF16 R92, R128.reuse, R96, R44 ;  /* 0x00000060805c723c */ /* 0x042ff0000004182c */
[C---:B--2---:R-:W-:Y:S08]  /*8110*/  HMMA.16816.F32.BF16 R100, R128.reuse, R104, R208 ;  /* 0x000000688064723c */ /* 0x044ff000000418d0 */
[C---:B------:R-:W-:Y:S08]  /*8120*/  HMMA.16816.F32.BF16 R108, R128.reuse, R112, R204 ;  /* 0x00000070806c723c */ /* 0x040ff000000418cc */
        /* <DEDUP_REMOVED lines=8> */
[C---:B---3--:R-:W-:Y:S08]  /*81b0*/  HMMA.16816.F32.BF16 R124, R128.reuse, R4, R36 ;  /* 0x00000004807c723c */ /* 0x048ff00000041824 */
[----:B------:R-:W-:Y:S01]  /*81c0*/  HMMA.16816.F32.BF16 R128, R128, R6, R20 ;  /* 0x000000068080723c */ /* 0x000fe20000041814 */
[----:B------:R-:W-:Y:S02]  /*81d0*/  @!UPT UIADD3 URZ, URZ, URZ, URZ ;  /* 0x0000003f3f3ff290 */ /* 0x000fe4000fffe03f */
[----:B------:R-:W-:Y:S11]  /*81e0*/  @!P0 BRA `(.L_x_2698) ;  /* 0x00005ba000008947 */ /* 0x000ff60003800000 */
[----:B----4-:R1:W-:Y:S01]  /*81f0*/  STL [R1+0x18], R252 ;  /* 0x000018fc01007387 */ /* 0x0103e20000100800 */
[----:B------:R-:W-:-:S02]  /*8200*/  MOV R134, R24 ;  /* 0x0000001800867202 */ /* 0x000fc40000000f00 */
[----:B------:R-:W-:-:S07]  /*8210*/  MOV R133, R132 ;  /* 0x0000008400857202 */ /* 0x000fce0000000f00 */
.L_x_2709:
[----:B------:R-:W2:Y:S01]  /*8220*/  LDL R2, [R1+0x18] ;  /* 0x0000180001027983 */ /* 0x000ea20000100800 */
[----:B------:R-:W-:Y:S04]  /*8230*/  DEPBAR.LE SB0, 0x0 ;  /* 0x000080000000791a */ /* 0x000fe80000000000 */
[----:B------:R-:W2:Y:S01]  /*8240*/  LDL R0, [R1+0x34] ;  /* 0x0000340001007983 */ /* 0x000ea20000100800 */
[----:B------:R-:W-:Y:S01]  /*8250*/  WARPSYNC 0xffffffff ;  /* 0xffffffff00007948 */ /* 0x000fe20003800000 */
[----:B------:R-:W-:Y:S02]  /*8260*/  BSSY B0, `(.L_x_2699) ;  /* 0x000007c000007945 */ /* 0x000fe40003800000 */
[----:B------:R-:W-:Y:S06]  /*8270*/  BAR.SYNC.DEFER_BLOCKING 0x0 ;  /* 0x0000000000007b1d */ /* 0x000fec0000010000 */
[----:B------:R3:W4:Y:S04]  /*8280*/  LDSM.16.M88.4 R48, [R222] ;  /* 0x00000000de30783b */ /* 0x0007280000000200 */
[----:B------:R3:W1:Y:S04]  /*8290*/  LDSM.16.M88.4 R8, [R135] ;  /* 0x000000008708783b */ /* 0x0006680000000200 */
[----:B------:R3:W1:Y:S04]  /*82a0*/  LDSM.16.M88.4 R16, [R135+0x800] ;  /* 0x000800008710783b */ /* 0x0006680000000200 */
[----:B------:R3:W1:Y:S04]  /*82b0*/  LDSM.16.M88.4 R24, [R135+0x1000] ;  /* 0x001000008718783b */ /* 0x0006680000000200 */
[----:B------:R3:W1:Y:S04]  /*82c0*/  LDSM.16.M88.4 R32, [R135+0x1800] ;  /* 0x001800008720783b */ /* 0x0006680000000200 */
[----:B------:R3:W1:Y:S04]  /*82d0*/  LDSM.16.M88.4 R40, [R135+0x2000] ;  /* 0x002000008728783b */ /* 0x0006680000000200 */
[----:B------:R3:W1:Y:S04]  /*82e0*/  LDSM.16.M88.4 R184, [R135+0x2800] ;  /* 0x0028000087b8783b */ /* 0x0006680000000200 */
[----:B------:R3:W1:Y:S04]  /*82f0*/  LDSM.16.M88.4 R188, [R223] ;  /* 0x00000000dfbc783b */ /* 0x0006680000000200 */
[----:B------:R3:W1:Y:S04]  /*8300*/  LDSM.16.M88.4 R192, [R226] ;  /* 0x00000000e2c0783b */ /* 0x0006680000000200 */
[----:B------:R3:W1:Y:S04]  /*8310*/  LDSM.16.M88.4 R196, [R245] ;  /* 0x00000000f5c4783b */ /* 0x0006680000000200 */
[----:B------:R3:W1:Y:S04]  /*8320*/  LDSM.16.M88.4 R200, [R246] ;  /* 0x00000000f6c8783b */ /* 0x0006680000000200 */
[----:B------:R3:W1:Y:S04]  /*8330*/  LDSM.16.M88.4 R204, [R247] ;  /* 0x00000000f7cc783b */ /* 0x0006680000000200 */
[----:B------:R3:W1:Y:S04]  /*8340*/  LDSM.16.M88.4 R208, [R248] ;  /* 0x00000000f8d0783b */ /* 0x0006680000000200 */
[----:B------:R3:W1:Y:S01]  /*8350*/  LDSM.16.M88.4 R212, [R249] ;  /* 0x00000000f9d4783b */ /* 0x0006620000000200 */
[----:B--2---:R-:W-:Y:S11]  /*8360*/  ISETP.GT.AND P0, PT, R0, R2, PT ;  /* 0x000000020000720c */ /* 0x004ff60003f04270 */
[----:B------:R-:W-:Y:S02]  /*8370*/  @!UPT UIADD3 URZ, URZ, URZ, URZ ;  /* 0x0000003f3f3ff290 */ /* 0x000fe4000fffe03f */
[----:B------:R-:W-:-:S05]  /*8380*/  @P0 BRA `(.L_x_2700) ;  /* 0x0000069000000947 */ /* 0x000fca0003800000 */
[----:B-1-34-:R-:W2:Y:S04]  /*8390*/  LDL R4, [R1+0x14] ;  /* 0x0000140001047983 */ /* 0x01aea80000100800 */
[----:B------:R-:W3:Y:S04]  /*83a0*/  LDL R5, [R1+0x10] ;  /* 0x0000100001057983 */ /* 0x000ee80000100800 */
[----:B------:R-:W4:Y:S04]  /*83b0*/  LDL.64 R28, [R1+0x58] ;  /* 0x00005800011c7983 */ /* 0x000f280000100a00 */
[----:B------:R-:W5:Y:S04]  /*83c0*/  LDL R6, [R1+0x64] ;  /* 0x0000640001067983 */ /* 0x000f680000100800 */
[----:B------:R-:W4:Y:S04]  /*83d0*/  LDL R14, [R1+0x100] ;  /* 0x00010000010e7983 */ /* 0x000f280000100800 */
[----:B------:R-:W4:Y:S04]  /*83e0*/  LDL R22, [R1+0x20] ;  /* 0x0000200001167983 */ /* 0x000f280000100800 */
[----:B------:R-:W5:Y:S04]  /*83f0*/  LDL R13, [R1+0x104] ;  /* 0x00010400010d7983 */ /* 0x000f680000100800 */
[----:B------:R-:W5:Y:S04]  /*8400*/  LDL R21, [R1+0x24] ;  /* 0x0000240001157983 */ /* 0x000f680000100800 */
[----:B------:R-:W5:Y:S04]  /*8410*/  LDL R12, [R1+0x108] ;  /* 0x00010800010c7983 */ /* 0x000f680000100800 */
[----:B------:R-:W5:Y:S04]  /*8420*/  LDL R20, [R1+0x28] ;  /* 0x0000280001147983 */ /* 0x000f680000100800 */
[----:B------:R-:W5:Y:S04]  /*8430*/  LDL R7, [R1+0x10c] ;  /* 0x00010c0001077983 */ /* 0x000f680000100800 */
[----:B------:R-:W5:Y:S01]  /*8440*/  LDL R15, [R1+0xc] ;  /* 0x00000c00010f7983 */ /* 0x000f620000100800 */
[----:B--2---:R-:W-:Y:S01]  /*8450*/  SHF.R.S32.HI R0, RZ, 0x1f, R4 ;  /* 0x0000001fff007819 */ /* 0x004fe20000011404 */
[----:B------:R-:W-:Y:S04]  /*8460*/  IMAD.WIDE.U32 R2, R4, c[0x0][0x208], RZ ;  /* 0x0000820004027a25 */ /* 0x000fe800078e00ff */
[----:B------:R-:W-:Y:S04]  /*8470*/  IMAD R0, R0, c[0x0][0x208], RZ ;  /* 0x0000820000007a24 */ /* 0x000fe800078e02ff */
[----:B------:R-:W-:Y:S01]  /*8480*/  IMAD R0, R4, c[0x0][0x20c], R0 ;  /* 0x0000830004007a24 */ /* 0x000fe200078e0200 */
[----:B---3--:R-:W-:Y:S03]  /*8490*/  SHF.R.S32.HI R4, RZ, 0x1f, R5 ;  /* 0x0000001fff047819 */ /* 0x008fe60000011405 */
[----:B------:R-:W-:Y:S02]  /*84a0*/  IMAD.IADD R3, R3, 0x1, R0 ;  /* 0x0000000103037824 */ /* 0x000fe400078e0200 */
[----:B------:R-:W-:Y:S02]  /*84b0*/  IMAD R0, R4, c[0x0][0x218], RZ ;  /* 0x0000860004007a24 */ /* 0x000fe400078e02ff */
[C---:B------:R-:W-:Y:S01]  /*84c0*/  IMAD.WIDE.U32 R2, R5.reuse, c[0x0][0x218], R2 ;  /* 0x0000860005027a25 */ /* 0x040fe200078e0002 */
[----:B----4-:R-:W-:Y:S03]  /*84d0*/  SHF.L.U64.HI R14, R22, 0x1, R14 ;  /* 0x00000001160e7819 */ /* 0x010fe6000001020e */
[----:B------:R-:W-:Y:S01]  /*84e0*/  IMAD R0, R5, c[0x0][0x21c], R0 ;  /* 0x0000870005007a24 */ /* 0x000fe200078e0200 */
[----:B------:R-:W-:Y:S01]  /*84f0*/  IADD3 R5, P0, R28, R2, RZ ;  /* 0x000000021c057210 */ /* 0x000fe20007f1e0ff */
[----:B------:R-:W-:Y:S03]  /*8500*/  IMAD.SHL.U32 R36, R22, 0x2, RZ ;  /* 0x0000000216247824 */ /* 0x000fe600078e00ff */
[----:B-----5:R-:W-:Y:S02]  /*8510*/  IADD3.X R0, R6, R3, R0, P0, !PT ;  /* 0x0000000306007210 */ /* 0x020fe400007fe400 */
[----:B------:R-:W-:Y:S02]  /*8520*/  LEA R6, P0, R5, c[0x0][0x1f8], 0x1 ;  /* 0x00007e0005067a11 */ /* 0x000fe400078008ff */
        /* <DEDUP_REMOVED lines=8> */
[----:B------:R1:W2:Y:S02]  /*85b0*/  SHFL.IDX PT, R4, R5, RZ, 0x181f ;  /* 0x00181fff05047589 */ /* 0x0002a400000e0000 */
.L_x_2742:
[----:B------:R-:W-:-:S05]  /*85c0*/  BRA.DIV ~URZ, `(.L_x_2702) ;  /* 0x0000e5a27f007947 */ /* 0x000fca000b800000 */
[----:B------:R-:W3:Y:S04]  /*85d0*/  LDL R20, [R1+0xc] ;  /* 0x00000c0001147983 */ /* 0x000ee80000100800 */
[----:B------:R-:W4:Y:S04]  /*85e0*/  LDL R38, [R1+0x28] ;  /* 0x0000280001267983 */ /* 0x000f280000100800 */
[----:B------:R-:W5:Y:S04]  /*85f0*/  LDL R2, [R1+0x24] ;  /* 0x0000240001027983 */ /* 0x000f680000100800 */
[----:B--2---:R-:W2:Y:S04]  /*8600*/  LDL R37, [R1+0x20] ;  /* 0x0000200001257983 */ /* 0x004ea80000100800 */
[----:B------:R-:W1:Y:S04]  /*8610*/  SHFL.IDX PT, R3, R6, RZ, 0x181f ;  /* 0x00181fff06037589 */ /* 0x000e6800000e0000 */
[----:B------:R-:W1:Y:S01]  /*8620*/  SHFL.IDX PT, R0, R6, 0x1, 0x181f ;  /* 0x00381f0006007f89 */ /* 0x000e6200000e0000 */
[----:B--2---:R-:W-:Y:S02]  /*8630*/  ISETP.GE.AND P1, PT, R37, c[0x0][0x1d4], PT ;  /* 0x0000750025007a0c */ /* 0x004fe40003f26270 */
[----:B---3--:R-:W-:Y:S02]  /*8640*/  ISETP.GE.AND P4, PT, R20, c[0x0][0x1d4], PT ;  /* 0x0000750014007a0c */ /* 0x008fe40003f86270 */
[C---:B-1----:R-:W-:Y:S02]  /*8650*/  IADD3 R20, P0, R3.reuse, R29, RZ ;  /* 0x0000001d03147210 */ /* 0x042fe40007f1e0ff */
[----:B----4-:R-:W-:Y:S02]  /*8660*/  ISETP.GE.AND P3, PT, R38, c[0x0][0x1d4], PT ;  /* 0x0000750026007a0c */ /* 0x010fe40003f66270 */
[----:B-----5:R-:W-:Y:S01]  /*8670*/  ISETP.GE.AND P2, PT, R2, c[0x0][0x1d4], PT ;  /* 0x0000750002007a0c */ /* 0x020fe20003f46270 */
[C---:B------:R-:W-:Y:S01]  /*8680*/  IMAD.X R21, R4.reuse, 0x1, R7, P0 ;  /* 0x0000000104157824 */ /* 0x040fe200000e0607 */
[----:B------:R-:W1:Y:S01]  /*8690*/  SHFL.IDX PT, R2, R5, 0x1, 0x181f ;  /* 0x00381f0005027f89 */ /* 0x000e6200000e0000 */
[C---:B------:R-:W-:Y:S02]  /*86a0*/  IADD3 R22, P0, R3.reuse, R30, RZ ;  /* 0x0000001e03167210 */ /* 0x040fe40007f1e0ff */
[----:B------:R-:W-:Y:S02]  /*86b0*/  SEL R15, RZ, 0x10, P4 ;  /* 0x00000010ff0f7807 */ /* 0x000fe40002000000 */
[----:B------:R2:W-:Y:S01]  /*86c0*/  LDGSTS.E.BYPASS.LTC128B.128 [R251+0x100], [R20.64], !P4 ;  /* 0x0010000014fb7fae */ /* 0x0005e2000e101d46 */
[C---:B------:R-:W-:Y:S01]  /*86d0*/  IMAD.X R23, R4.reuse, 0x1, R12, P0 ;  /* 0x0000000104177824 */ /* 0x040fe200000e060c */
[----:B------:R-:W-:Y:S04]  /*86e0*/  SEL R28, RZ, 0x10, P3 ;  /* 0x00000010ff1c7807 */ /* 0x000fe80001800000 */
[----:B------:R3:W-:Y:S01]  /*86f0*/  LDGSTS.E.BYPASS.LTC128B.128 [R251+0x3100], [R22.64], !P3 ;  /* 0x0310000016fb7fae */ /* 0x0007e2000d901d46 */
[C---:B--2---:R-:W-:Y:S05]  /*8700*/  IADD3 R20, P0, R3.reuse, R31, RZ ;  /* 0x0000001f03147210 */ /* 0x044fea0007f1e0ff */
[C---:B------:R-:W-:Y:S01]  /*8710*/  IMAD.X R21, R4.reuse, 0x1, R13, P0 ;  /* 0x0000000104157824 */ /* 0x040fe200000e060d */
[----:B---3--:R-:W-:Y:S04]  /*8720*/  IADD3 R22, P0, R3, R36, RZ ;  /* 0x0000002403167210 */ /* 0x008fe80007f1e0ff */
[----:B------:R2:W-:Y:S01]  /*8730*/  LDGSTS.E.BYPASS.LTC128B.128 [R251+0x6100], [R20.64], !P2 ;  /* 0x0610000014fb7fae */ /* 0x0005e2000d101d46 */
[----:B------:R-:W-:Y:S03]  /*8740*/  IMAD.X R23, R4, 0x1, R14, P0 ;  /* 0x0000000104177824 */ /* 0x000fe600000e060e */
[----:B------:R3:W4:Y:S04]  /*8750*/  SHFL.IDX PT, R4, R5, 0x2, 0x181f ;  /* 0x00581f0005047f89 */ /* 0x00072800000e0000 */
[----:B------:R5:W-:Y:S01]  /*8760*/  LDGSTS.E.BYPASS.LTC128B.128 [R251+0x9100], [R22.64], !P1 ;  /* 0x0910000016fb7fae */ /* 0x000be2000c901d46 */
[----:B--2---:R-:W-:Y:S05]  /*8770*/  IADD3 R20, P0, R0, R29, RZ ;  /* 0x0000001d00147210 */ /* 0x004fea0007f1e0ff */
[----:B-1----:R-:W-:Y:S05]  /*8780*/  IMAD.X R21, R2, 0x1, R7, P0 ;  /* 0x0000000102157824 */ /* 0x002fea00000e0607 */
[----:B------:R1:W-:Y:S02]  /*8790*/  LDGSTS.E.BYPASS.LTC128B.128 [R251+0x1100], [R20.64], !P4 ;  /* 0x0110000014fb7fae */ /* 0x0003e4000e101d46 */
[----:B-1----:R-:W-:Y:S05]  /*87a0*/  IADD3 R20, P0, R0, R30, RZ ;  /* 0x0000001e00147210 */ /* 0x002fea0007f1e0ff */
[----:B------:R-:W-:Y:S01]  /*87b0*/  IMAD.X R21, R2, 0x1, R12, P0 ;  /* 0x0000000102157824 */ /* 0x000fe200000e060c */
[----:B-----5:R-:W-:Y:S04]  /*87c0*/  IADD3 R22, P0, R0, R31, RZ ;  /* 0x0000001f00167210 */ /* 0x020fe80007f1e0ff */
[----:B------:R1:W-:Y:S01]  /*87d0*/  LDGSTS.E.BYPASS.LTC128B.128 [R251+0x4100], [R20.64], !P3 ;  /* 0x0410000014fb7fae */ /* 0x0003e2000d901d46 */
[----:B------:R-:W-:Y:S05]  /*87e0*/  IMAD.X R23, R2, 0x1, R13, P0 ;  /* 0x0000000102177824 */ /* 0x000fea00000e060d */
[----:B------:R2:W-:Y:S01]  /*87f0*/  LDGSTS.E.BYPASS.LTC128B.128 [R251+0x7100], [R22.64], !P2 ;  /* 0x0710000016fb7fae */ /* 0x0005e2000d101d46 */
[----:B-1----:R-:W-:Y:S03]  /*8800*/  IADD3 R20, P0, R0, R36, RZ ;  /* 0x0000002400147210 */ /* 0x002fe60007f1e0ff */
[----:B------:R3:W1:Y:S02]  /*8810*/  SHFL.IDX PT, R0, R6, 0x2, 0x181f ;  /* 0x00581f0006007f89 */ /* 0x00066400000e0000 */
[----:B------:R-:W-:Y:S01]  /*8820*/  IMAD.X R21, R2, 0x1, R14, P0 ;  /* 0x0000000102157824 */ /* 0x000fe200000e060e */
[----:B--2---:R-:W-:Y:S02]  /*8830*/  SEL R23, RZ, 0x10, P2 ;  /* 0x00000010ff177807 */ /* 0x004fe40001000000 */
[----:B------:R-:W-:Y:S02]  /*8840*/  SEL R22, RZ, 0x10, P1 ;  /* 0x00000010ff167807 */ /* 0x000fe40000800000 */
[----:B------:R3:W-:Y:S04]  /*8850*/  LDGSTS.E.BYPASS.LTC128B.128 [R251+0xa100], [R20.64], !P1 ;  /* 0x0a10000014fb7fae */ /* 0x0007e8000c901d46 */
.L_x_2743:
[C---:B----4-:R-:W-:Y:S02]  /*8860*/  ISETP.NE.U32.AND P2, PT, R15.reuse, RZ, PT ;  /* 0x000000ff0f00720c */ /* 0x050fe40003f45070 */
[----:B------:R-:W-:Y:S02]  /*8870*/  IADD3 R15, -R15, 0x10, RZ ;  /* 0x000000100f0f7810 */ /* 0x000fe40007ffe1ff */
[----:B---3--:R-:W-:Y:S02]  /*8880*/  IADD3 R6, -R23, 0x10, RZ ;  /* 0x0000001017067810 */ /* 0x008fe40007ffe1ff */
[----:B------:R-:W-:Y:S02]  /*8890*/  LOP3.LUT R15, R15, 0xf, RZ, 0xc0, !PT ;  /* 0x0000000f0f0f7812 */ /* 0x000fe400078ec0ff */
[----:B------:R-:W-:Y:S02]  /*88a0*/  IADD3 R20, -R28, 0x10, RZ ;  /* 0x000000101c147810 */ /* 0x000fe40007ffe1ff */
[----:B-1----:R-:W-:Y:S02]  /*88b0*/  IADD3 R2, P1, P0, R15, R0, R29 ;  /* 0x000000000f027210 */ /* 0x002fe4000783e01d */
[----:B------:R-:W-:Y:S02]  /*88c0*/  LOP3.LUT R6, R6, 0xf, RZ, 0xc0, !PT ;  /* 0x0000000f06067812 */ /* 0x000fe400078ec0ff */
[----:B------:R-:W-:Y:S02]  /*88d0*/  IADD3.X R3, RZ, R4, R7, P1, P0 ;  /* 0x00000004ff037210 */ /* 0x000fe40000fe0407 */
[----:B------:R-:W-:Y:S03]  /*88e0*/  LOP3.LUT R20, R20, 0xf, RZ, 0xc0, !PT ;  /* 0x0000000f14147812 */ /* 0x000fe600078ec0ff */
[----:B------:R-:W-:Y:S01]  /*88f0*/  @!PT LDS RZ, [RZ] ;  /* 0x00000000fffff984 */ /* 0x000fe20000000800 */
[----:B------:R-:W-:Y:S01]  /*8900*/  @!PT LDS RZ, [RZ] ;  /* 0x00000000fffff984 */ /* 0x000fe20000000800 */
[----:B------:R-:W-:Y:S01]  /*8910*/  @!PT LDS RZ, [RZ] ;  /* 0x00000000fffff984 */ /* 0x000fe20000000800 */
[----:B------:R1:W-:Y:S01]  /*8920*/  LDGSTS.E.BYPASS.LTC128B.128.ZFILL [R251+0x2100], [R2.64], P2 ;  /* 0x0210000002fb7fae */ /* 0x0003e20009141d46 */
[-C--:B------:R-:W-:Y:S02]  /*8930*/  IADD3 R6, P3, P2, R6, R0.reuse, R31 ;  /* 0x0000000006067210 */ /* 0x080fe40007a7e01f */
[----:B------:R-:W-:Y:S02]  /*8940*/  IADD3 R20, P1, P0, R20, R0, R30 ;  /* 0x0000000014147210 */ /* 0x000fe4000783e01e */
[-C--:B------:R-:W-:Y:S02]  /*8950*/  IADD3.X R7, RZ, R4.reuse, R13, P3, P2 ;  /* 0x00000004ff077210 */ /* 0x080fe40001fe440d */
[----:B------:R-:W-:Y:S02]  /*8960*/  ISETP.NE.U32.AND P3, PT, R28, RZ, PT ;  /* 0x000000ff1c00720c */ /* 0x000fe40003f65070 */
[----:B------:R-:W-:Y:S02]  /*8970*/  IADD3.X R21, RZ, R4, R12, P1, P0 ;  /* 0x00000004ff157210 */ /* 0x000fe40000fe040c */
[----:B------:R-:W-:Y:S09]  /*8980*/  ISETP.NE.U32.AND P2, PT, R23, RZ, PT ;  /* 0x000000ff1700720c */ /* 0x000ff20003f45070 */
        /* <DEDUP_REMOVED lines=9> */
.L_x_2700:
[----:B-1-34-:R-:W-:Y:S05]  /*8a20*/  BSYNC B0 ;  /* 0x0000000000007941 */ /* 0x01afea0003800000 */
.L_x_2699:
[----:B------:R-:W0:Y:S01]  /*8a30*/  LDGDEPBAR ;  /* 0x00000000000079af */ /* 0x000e220000000000 */
[----:B------:R-:W-:Y:S01]  /*8a40*/  WARPSYNC 0xffffffff ;  /* 0xffffffff00007948 */ /* 0x000fe20003800000 */
[C---:B--2---:R-:W-:Y:S01]  /*8a50*/  HMMA.16816.F32.BF16 R4, R48.reuse, R8, RZ ;  /* 0x000000083004723c */ /* 0x044fe200000418ff */
[----:B------:R-:W-:Y:S07]  /*8a60*/  BSSY B0, `(.L_x_2703) ;  /* 0x0000210000007945 */ /* 0x000fee0003800000 */
        /* <DEDUP_REMOVED lines=29> */
[----:B------:R-:W5:Y:S07]  /*8c40*/  LDSM.16.M88.4 R188, [R217+0x2000] ;  /* 0x00200000d9bc783b */ /* 0x000f6e0000000200 */
        /* <DEDUP_REMOVED lines=8> */
[----:B------:R-:W-:Y:S07]  /*8cd0*/  LDSM.16.M88.4 R200, [R216+-0x8000] ;  /* 0xff800000d8c8783b */ /* 0x000fee0000000200 */
[C---:B----4-:R-:W-:Y:S08]  /*8ce0*/  HMMA.16816.F32.BF16 R28, R184.reuse, R204, R28 ;  /* 0x000000ccb81c723c */ /* 0x050ff0000004181c */
[C---:B------:R-:W-:Y:S01]  /*8cf0*/  HMMA.16816.F32.BF16 R32, R184.reuse, R206, R32 ;  /* 0x000000ceb820723c */ /* 0x040fe20000041820 */
[----:B------:R-:W-:Y:S07]  /*8d00*/  LDSM.16.M88.4 R204, [R216+-0x7800] ;  /* 0xff880000d8cc783b */ /* 0x000fee0000000200 */
[C---:B-----5:R-:W-:Y:S08]  /*8d10*/  HMMA.16816.F32.BF16 R36, R184.reuse, R188, R36 ;  /* 0x000000bcb824723c */ /* 0x060ff00000041824 */
        /* <DEDUP_REMOVED lines=42> */
[----:B------:R-:W2:Y:S08]  /*8fc0*/  LDSM.16.M88.4 R184, [R231] ;  /* 0x00000000e7b8783b */ /* 0x000eb00000000200 */
[----:B------:R-:W3:Y:S01]  /*8fd0*/  LDSM.16.M88.4 R208, [R232] ;  /* 0x00000000e8d0783b */ /* 0x000ee20000000200 */
        /* <DEDUP_REMOVED lines=113> */
[----:B------:R-:W-:Y:S01]  /*96f0*/  LDSM.16.M88.4 R208, [R135+0xa000] ;  /* 0x00a0000087d0783b */ /* 0x000fe20000000200 */
[C---:B-1----:R-:W-:Y:S08]  /*9700*/  HMMA.16816.F32.BF16 R4, R188.reuse, R192, R4 ;  /* 0x000000c0bc04723c */ /* 0x042ff00000041804 */
[C---:B------:R-:W-:Y:S01]  /*9710*/  HMMA.16816.F32.BF16 R8, R188.reuse, R194, R8 ;  /* 0x000000c2bc08723c */ /* 0x040fe20000041808 */
[----:B------:R-:W1:Y:S07]  /*9720*/  LDSM.16.M88.4 R192, [R216+-0x800] ;  /* 0xfff80000d8c0783b */ /* 0x000e6e0000000200 */
        /* <DEDUP_REMOVED lines=18> */
[----:B------:R-:W-:Y:S07]  /*9850*/  LDSM.16.M88.4 R200, [R223+0xc000] ;  /* 0x00c00000dfc8783b */ /* 0x000fee0000000200 */
[C---:B----4-:R-:W-:Y:S08]  /*9860*/  HMMA.16816.F32.BF16 R12, R196.reuse, R204, R12 ;  /* 0x000000ccc40c723c */ /* 0x050ff0000004180c */
[C---:B------:R-:W-:Y:S01]  /*9870*/  HMMA.16816.F32.BF16 R16, R196.reuse, R206, R16 ;  /* 0x000000cec410723c */ /* 0x040fe20000041810 */
[----:B------:R-:W4:Y:S07]  /*9880*/  LDSM.16.M88.4 R204, [R227] ;  /* 0x00000000e3cc783b */ /* 0x000f2e0000000200 */
[C---:B------:R-:W-:Y:S08]  /*9890*/  HMMA.16816.F32.BF16 R20, R196.reuse, R208, R20 ;  /* 0x000000d0c414723c */ /* 0x040ff00000041814 */
[C---:B------:R-:W-:Y:S01]  /*98a0*/  HMMA.16816.F32.BF16 R24, R196.reuse, R210, R24 ;  /* 0x000000d2c418723c */ /* 0x040fe20000041818 */
[----:B------:R-:W5:Y:S07]  /*98b0*/  LDSM.16.M88.4 R208, [R240] ;  /* 0x00000000f0d0783b */ /* 0x000f6e0000000200 */
[C---:B--2---:R-:W-:Y:S08]  /*98c0*/  HMMA.16816.F32.BF16 R28, R196.reuse, R184, R28 ;  /* 0x000000b8c41c723c */ /* 0x044ff0000004181c */
[C---:B------:R-:W-:Y:S01]  /*98d0*/  HMMA.16816.F32.BF16 R32, R196.reuse, R186, R32 ;  /* 0x000000bac420723c */ /* 0x040fe20000041820 */
[----:B------:R-:W2:Y:S07]  /*98e0*/  LDSM.16.M88.4 R184, [R241] ;  /* 0x00000000f1b8783b */ /* 0x000eae0000000200 */
[C---:B-1----:R-:W-:Y:S08]  /*98f0*/  HMMA.16816.F32.BF16 R36, R196.reuse, R188, R36 ;  /* 0x000000bcc424723c */ /* 0x042ff00000041824 */
[C---:B------:R-:W-:Y:S01]  /*9900*/  HMMA.16816.F32.BF16 R40, R196.reuse, R190, R40 ;  /* 0x000000bec428723c */ /* 0x040fe20000041828 */
[----:B------:R-:W1:Y:S07]  /*9910*/  LDSM.16.M88.4 R188, [R242] ;  /* 0x00000000f2bc783b */ /* 0x000e6e0000000200 */
[C---:B---3--:R-:W-:Y:S08]  /*9920*/  HMMA.16816.F32.BF16 R44, R196.reuse, R192, R44 ;  /* 0x000000c0c42c723c */ /* 0x048ff0000004182c */
[----:B------:R-:W-:Y:S01]  /*9930*/  HMMA.16816.F32.BF16 R48, R196, R194, R48 ;  /* 0x000000c2c430723c */ /* 0x000fe20000041830 */
[----:B------:R-:W3:Y:S07]  /*9940*/  LDSM.16.M88.4 R192, [R243] ;  /* 0x00000000f3c0783b */ /* 0x000eee0000000200 */
[C---:B----4-:R-:W-:Y:S01]  /*9950*/  HMMA.16816.F32.BF16 R4, R200.reuse, R204, R4 ;  /* 0x000000ccc804723c */ /* 0x050fe20000041804 */
[----:B------:R-:W4:Y:S07]  /*9960*/  LDSM.16.M88.4 R196, [R244] ;  /* 0x00000000f4c4783b */ /* 0x000f2e0000000200 */
[C---:B------:R-:W-:Y:S01]  /*9970*/  HMMA.16816.F32.BF16 R8, R200.reuse, R206, R8 ;  /* 0x000000cec808723c */ /* 0x040fe20000041808 */
[----:B------:R-:W-:Y:S07]  /*9980*/  LDSM.16.M88.4 R204, [R225+0xc000] ;  /* 0x00c00000e1cc783b */ /* 0x000fee0000000200 */
[C---:B-----5:R-:W-:Y:S08]  /*9990*/  HMMA.16816.F32.BF16 R12, R200.reuse, R208, R12 ;  /* 0x000000d0c80c723c */ /* 0x060ff0000004180c */
[C---:B------:R-:W-:Y:S01]  /*99a0*/  HMMA.16816.F32.BF16 R16, R200.reuse, R210, R16 ;  /* 0x000000d2c810723c */ /* 0x040fe20000041810 */
[----:B------:R-:W5:Y:S07]  /*99b0*/  LDSM.16.M88.4 R208, [R217+0x9000] ;  /* 0x00900000d9d0783b */ /* 0x000f6e0000000200 */
[C---:B--2---:R-:W-:Y:S08]  /*99c0*/  HMMA.16816.F32.BF16 R20, R200.reuse, R184, R20 ;  /* 0x000000b8c814723c */ /* 0x044ff00000041814 */
[C---:B------:R-:W-:Y:S01]  /*99d0*/  HMMA.16816.F32.BF16 R24, R200.reuse, R186, R24 ;  /* 0x000000bac818723c */ /* 0x040fe20000041818 */
[----:B------:R-:W2:Y:S07]  /*99e0*/  LDSM.16.M88.4 R184, [R217+0x9800] ;  /* 0x00980000d9b8783b */ /* 0x000eae0000000200 */
        /* <DEDUP_REMOVED lines=9> */
[C---:B-----5:R-:W-:Y:S01]  /*9a80*/  HMMA.16816.F32.BF16 R4, R204.reuse, R208, R4 ;  /* 0x000000d0cc04723c */ /* 0x060fe20000041804 */
[----:B------:R-:W-:Y:S07]  /*9a90*/  LDSM.16.M88.4 R200, [R224+0xc000] ;  /* 0x00c00000e0c8783b */ /* 0x000fee0000000200 */
[C---:B------:R-:W-:Y:S01]  /*9aa0*/  HMMA.16816.F32.BF16 R8, R204.reuse, R210, R8 ;  /* 0x000000d2cc08723c */ /* 0x040fe20000041808 */
[----:B------:R-:W-:Y:S07]  /*9ab0*/  LDSM.16.M88.4 R208, [R216] ;  /* 0x00000000d8d0783b */ /* 0x000fee0000000200 */
[C---:B--2---:R-:W-:Y:S08]  /*9ac0*/  HMMA.16816.F32.BF16 R12, R204.reuse, R184, R12 ;  /* 0x000000b8cc0c723c */ /* 0x044ff0000004180c */
[C---:B------:R-:W-:Y:S01]  /*9ad0*/  HMMA.16816.F32.BF16 R16, R204.reuse, R186, R16 ;  /* 0x000000bacc10723c */ /* 0x040fe20000041810 */
[----:B------:R-:W2:Y:S07]  /*9ae0*/  LDSM.16.M88.4 R184, [R217+0xb800] ;  /* 0x00b80000d9b8783b */ /* 0x000eae0000000200 */
[C---:B-1----:R-:W-:Y:S08]  /*9af0*/  HMMA.16816.F32.BF16 R20, R204.reuse, R188, R20 ;  /* 0x000000bccc14723c */ /* 0x042ff00000041814 */
[C---:B------:R-:W-:Y:S08]  /*9b00*/  HMMA.16816.F32.BF16 R24, R204.reuse, R190, R24 ;  /* 0x000000becc18723c */ /* 0x040ff00000041818 */
[C---:B---3--:R-:W-:Y:S08]  /*9b10*/  HMMA.16816.F32.BF16 R28, R204.reuse, R192, R28 ;  /* 0x000000c0cc1c723c */ /* 0x048ff0000004181c */
[C---:B------:R-:W-:Y:S08]  /*9b20*/  HMMA.16816.F32.BF16 R32, R204.reuse, R194, R32 ;  /* 0x000000c2cc20723c */ /* 0x040ff00000041820 */
[C---:B----4-:R-:W-:Y:S08]  /*9b30*/  HMMA.16816.F32.BF16 R36, R204.reuse, R196, R36 ;  /* 0x000000c4cc24723c */ /* 0x050ff00000041824 */
        /* <DEDUP_REMOVED lines=19> */
[----:B------:R-:W-:Y:S01]  /*9c70*/  MUFU.TANH R250, R4 ;  /* 0x0000000400fa7308 */ /* 0x000fe20000002400 */
[----:B--2---:R2:W-:Y:S09]  /*9c80*/  STL [R1+0x8], R2 ;  /* 0x0000080201007387 */ /* 0x0045f20000100800 */
[----:B------:R3:W-:Y:S01]  /*9c90*/  MUFU.TANH R215, R5 ;  /* 0x0000000500d77308 */ /* 0x0007e20000002400 */
        /* <DEDUP_REMOVED lines=8> */
[----:B------:R-:W-:Y:S02]  /*9d20*/  FMUL.FTZ R19, R19, c[0x0][0x320] ;  /* 0x0000c80013137a20 */ /* 0x000fe40000410000 */
[----:B------:R-:W-:Y:S01]  /*9d30*/  FMUL.FTZ R16, R16, c[0x0][0x320] ;  /* 0x0000c80010107a20 */ /* 0x000fe20000410000 */
[----:B--2---:R-:W2:Y:S04]  /*9d40*/  LDL R2, [R1+0x18] ;  /* 0x0000180001027983 */ /* 0x004ea80000100800 */
[----:B------:R-:W-:Y:S01]  /*9d50*/  MUFU.TANH R211, R9 ;  /* 0x0000000900d37308 */ /* 0x000fe20000002400 */
[----:B---3--:R-:W3:Y:S09]  /*9d60*/  LDSM.16.M88.4 R4, [R216+0x1000] ;  /* 0x00100000d804783b */ /* 0x008ef20000000200 */
[----:B------:R-:W4:Y:S01]  /*9d70*/  MUFU.TANH R3, R10 ;  /* 0x0000000a00037308 */ /* 0x000f220000002400 */
[----:B-1----:R-:W2:Y:S09]  /*9d80*/  LDL R0, [R1+0x34] ;  /* 0x0000340001007983 */ /* 0x002eb20000100800 */
[----:B------:R1:W1:Y:S10]  /*9d90*/  MUFU.TANH R252, R11 ;  /* 0x0000000b00fc7308 */ /* 0x0002740000002400 */
[----:B------:R-:W2:Y:S01]  /*9da0*/  MUFU.TANH R199, R17 ;  /* 0x0000001100c77308 */ /* 0x000ea20000002400 */
[----:B----4-:R-:W-:Y:S09]  /*9db0*/  STL [R1], R3 ;  /* 0x0000000301007387 */ /* 0x010ff20000100800 */
[----:B------:R-:W4:Y:S01]  /*9dc0*/  MUFU.TANH R210, R18 ;  /* 0x0000001200d27308 */ /* 0x000f220000002400 */
[----:B-1----:R-:W1:Y:S01]  /*9dd0*/  LDSM.16.M88.4 R8, [R216+0x1800] ;  /* 0x00180000d808783b */ /* 0x002e620000000200 */
[C---:B---3--:R-:W-:Y:S08]  /*9de0*/  HMMA.16816.F32.BF16 R20, R200.reuse, R4, R20 ;  /* 0x00000004c814723c */ /* 0x048ff00000041814 */
[----:B------:R-:W3:Y:S01]  /*9df0*/  MUFU.TANH R209, R19 ;  /* 0x0000001300d17308 */ /* 0x000ee20000002400 */
[C---:B------:R-:W-:Y:S01]  /*9e00*/  HMMA.16816.F32.BF16 R24, R200.reuse, R6, R24 ;  /* 0x00000006c818723c */ /* 0x040fe20000041818 */
[----:B------:R-:W5:Y:S08]  /*9e10*/  LDSM.16.M88.4 R4, [R216+0x2000] ;  /* 0x00200000d804783b */ /* 0x000f700000000200 */
[----:B------:R-:W1:Y:S06]  /*9e20*/  MUFU.TANH R208, R12 ;  /* 0x0000000c00d07308 */ /* 0x000e6c0000002400 */
[----:B------:R-:W-:Y:S04]  /*9e30*/  FMUL.FTZ R20, R20, c[0x0][0x320] ;  /* 0x0000c80014147a20 */ /* 0x000fe80000410000 */
[----:B------:R-:W2:Y:S01]  /*9e40*/  MUFU.TANH R207, R13 ;  /* 0x0000000d00cf7308 */ /* 0x000ea20000002400 */
[----:B------:R-:W-:Y:S02]  /*9e50*/  FMUL.FTZ R21, R21, c[0x0][0x320] ;  /* 0x0000c80015157a20 */ /* 0x000fe40000410000 */
[----:B------:R-:W-:Y:S02]  /*9e60*/  FMUL.FTZ R22, R22, c[0x0][0x320] ;  /* 0x0000c80016167a20 */ /* 0x000fe40000410000 */
[----:B------:R-:W-:Y:S02]  /*9e70*/  FMUL.FTZ R23, R23, c[0x0][0x320] ;  /* 0x0000c80017177a20 */ /* 0x000fe40000410000 */
[----:B------:R-:W-:Y:S02]  /*9e80*/  FMUL.FTZ R24, R24, c[0x0][0x320] ;  /* 0x0000c80018187a20 */ /* 0x000fe40000410000 */
[----:B------:R-:W-:Y:S01]  /*9e90*/  FMUL.FTZ R25, R25, c[0x0][0x320] ;  /* 0x0000c80019197a20 */ /* 0x000fe20000410000 */
[----:B------:R-:W2:Y:S01]  /*9ea0*/  MUFU.TANH R196, R20 ;  /* 0x0000001400c47308 */ /* 0x000ea20000002400 */
[----:B------:R-:W-:Y:S02]  /*9eb0*/  FMUL.FTZ R26, R26, c[0x0][0x320] ;  /* 0x0000c8001a1a7a20 */ /* 0x000fe40000410000 */
[----:B------:R-:W-:Y:S01]  /*9ec0*/  FMUL.FTZ R27, R27, c[0x0][0x320] ;  /* 0x0000c8001b1b7a20 */ /* 0x000fe20000410000 */
[C---:B-1----:R-:W-:Y:S06]  /*9ed0*/  HMMA.16816.F32.BF16 R28, R200.reuse, R8, R28 ;  /* 0x00000008c81c723c */ /* 0x042fec000004181c */
[----:B------:R1:W1:Y:S02]  /*9ee0*/  MUFU.TANH R185, R21 ;  /* 0x0000001500b97308 */ /* 0x0002640000002400 */
[C---:B------:R-:W-:Y:S01]  /*9ef0*/  HMMA.16816.F32.BF16 R32, R200.reuse, R10, R32 ;  /* 0x0000000ac820723c */ /* 0x040fe20000041820 */
[----:B------:R-:W3:Y:S01]  /*9f00*/  LDSM.16.M88.4 R8, [R216+0x2800] ;  /* 0x00280000d808783b */ /* 0x000ee20000000200 */
[----:B------:R-:W-:Y:S06]  /*9f10*/  DEPBAR.LE SB0, 0x0 ;  /* 0x000080000000791a */ /* 0x000fec0000000000 */
[----:B------:R4:W2:Y:S01]  /*9f20*/  MUFU.TANH R206, R22 ;  /* 0x0000001600ce7308 */ /* 0x0008a20000002400 */
[----:B------:R-:W-:Y:S01]  /*9f30*/  BAR.SYNC.DEFER_BLOCKING 0x0 ;  /* 0x0000000000007b1d */ /* 0x000fe20000010000 */
[C---:B-----5:R-:W-:Y:S06]  /*9f40*/  HMMA.16816.F32.BF16 R36, R200.reuse, R4, R36 ;  /* 0x00000004c824723c */ /* 0x060fec0000041824 */
[----:B------:R-:W-:Y:S02]  /*9f50*/  FMUL.FTZ R30, R30, c[0x0][0x320] ;  /* 0x0000c8001e1e7a20 */ /* 0x000fe40000410000 */
[----:B------:R-:W2:Y:S01]  /*9f60*/  MUFU.TANH R214, R14 ;  /* 0x0000000e00d67308 */ /* 0x000ea20000002400 */
[C---:B------:R-:W-:Y:S03]  /*9f70*/  HMMA.16816.F32.BF16 R40, R200.reuse, R6, R40 ;  /* 0x00000006c828723c */ /* 0x040fe60000041828 */
[----:B-1----:R-:W-:Y:S02]  /*9f80*/  FMUL.FTZ R21, R29, c[0x0][0x320] ;  /* 0x0000c8001d157a20 */ /* 0x002fe40000410000 */
[----:B------:R-:W-:Y:S02]  /*9f90*/  FMUL.FTZ R34, R34, c[0x0][0x320] ;  /* 0x0000c80022227a20 */ /* 0x000fe40000410000 */
[----:B------:R-:W-:Y:S02]  /*9fa0*/  FMUL.FTZ R35, R35, c[0x0][0x320] ;  /* 0x0000c80023237a20 */ /* 0x000fe40000410000 */
[----:B------:R-:W1:Y:S03]  /*9fb0*/  MUFU.TANH R189, R34 ;  /* 0x0000002200bd7308 */ /* 0x000e660000002400 */
[----:B------:R-:W-:Y:S02]  /*9fc0*/  FMUL.FTZ R20, R32, c[0x0][0x320] ;  /* 0x0000c80020147a20 */ /* 0x000fe40000410000 */
[----:B----4-:R-:W-:Y:S02]  /*9fd0*/  FMUL.FTZ R22, R28, c[0x0][0x320] ;  /* 0x0000c8001c167a20 */ /* 0x010fe40000410000 */
[----:B------:R-:W-:Y:S02]  /*9fe0*/  FMUL.FTZ R38, R38, c[0x0][0x320] ;  /* 0x0000c80026267a20 */ /* 0x000fe40000410000 */
[----:B------:R-:W-:Y:S01]  /*9ff0*/  FMUL.FTZ R39, R39, c[0x0][0x320] ;  /* 0x0000c80027277a20 */ /* 0x000fe20000410000 */
[----:B------:R-:W4:Y:S01]  /*a000*/  MUFU.TANH R188, R35 ;  /* 0x0000002300bc7308 */ /* 0x000f220000002400 */
[----:B------:R-:W-:Y:S01]  /*a010*/  FMUL.FTZ R19, R33, c[0x0][0x320] ;  /* 0x0000c80021137a20 */ /* 0x000fe20000410000 */
[C---:B---3--:R-:W-:Y:S03]  /*a020*/  HMMA.16816.F32.BF16 R44, R200.reuse, R8, R44 ;  /* 0x00000008c82c723c */ /* 0x048fe6000004182c */
[----:B------:R-:W-:Y:S02]  /*a030*/  FMUL.FTZ R18, R36, c[0x0][0x320] ;  /* 0x0000c80024127a20 */ /* 0x000fe40000410000 */
[----:B------:R-:W-:Y:S03]  /*a040*/  FMUL.FTZ R17, R37, c[0x0][0x320] ;  /* 0x0000c80025117a20 */ /* 0x000fe60000410000 */
[----:B------:R3:W1:Y:S01]  /*a050*/  MUFU.TANH R187, R38 ;  /* 0x0000002600bb7308 */ /* 0x0006620000002400 */
[----:B------:R-:W-:Y:S03]  /*a060*/  HMMA.16816.F32.BF16 R48, R200, R10, R48 ;  /* 0x0000000ac830723c */ /* 0x000fe60000041830 */
[----:B------:R-:W-:Y:S02]  /*a070*/  FMUL.FTZ R31, R31, c[0x0][0x320] ;  /* 0x0000c8001f1f7a20 */ /* 0x000fe40000410000 */
[----:B------:R-:W-:Y:S02]  /*a080*/  FMUL.FTZ R42, R42, c[0x0][0x320] ;  /* 0x0000c8002a2a7a20 */ /* 0x000fe40000410000 */
[----:B------:R-:W-:Y:S02]  /*a090*/  FMUL.FTZ R43, R43, c[0x0][0x320] ;  /* 0x0000c8002b2b7a20 */ /* 0x000fe40000410000 */
[----:B------:R5:W1:Y:S06]  /*a0a0*/  MUFU.TANH R186, R39 ;  /* 0x0000002700ba7308 */ /* 0x000a6c0000002400 */
[----:B------:R-:W-:Y:S02]  /*a0b0*/  FMUL.FTZ R37, R44, c[0x0][0x320] ;  /* 0x0000c8002c257a20 */ /* 0x000fe40000410000 */
[----:B------:R-:W-:Y:S02]  /*a0c0*/  FMUL.FTZ R36, R45, c[0x0][0x320] ;  /* 0x0000c8002d247a20 */ /* 0x000fe40000410000 */
[----:B------:R1:W1:Y:S01]  /*a0d0*/  MUFU.TANH R213, R15 ;  /* 0x0000000f00d57308 */ /* 0x0002620000002400 */
[----:B------:R-:W-:Y:S02]  /*a0e0*/  FMUL.FTZ R46, R46, c[0x0][0x320] ;  /* 0x0000c8002e2e7a20 */ /* 0x000fe40000410000 */
[----:B------:R-:W-:Y:S02]  /*a0f0*/  FMUL.FTZ R47, R47, c[0x0][0x320] ;  /* 0x0000c8002f2f7a20 */ /* 0x000fe40000410000 */
[----:B---3--:R-:W-:Y:S02]  /*a100*/  FMUL.FTZ R38, R41, c[0x0][0x320] ;  /* 0x0000c80029267a20 */ /* 0x008fe40000410000 */
[----:B------:R-:W-:Y:S02]  /*a110*/  FMUL.FTZ R35, R48, c[0x0][0x320] ;  /* 0x0000c80030237a20 */ /* 0x000fe40000410000 */
[----:B------:R-:W-:Y:S01]  /*a120*/  FMUL.FTZ R34, R49, c[0x0][0x320] ;  /* 0x0000c80031227a20 */ /* 0x000fe20000410000 */
[----:B------:R3:W1:Y:S01]  /*a130*/  MUFU.TANH R204, R16 ;  /* 0x0000001000cc7308 */ /* 0x0006620000002400 */
[----:B------:R-:W-:Y:S02]  /*a140*/  FMUL.FTZ R50, R50, c[0x0][0x320] ;  /* 0x0000c80032327a20 */ /* 0x000fe40000410000 */
[----:B------:R-:W-:Y:S02]  /*a150*/  FMUL.FTZ R51, R51, c[0x0][0x320] ;  /* 0x0000c80033337a20 */ /* 0x000fe40000410000 */
[----:B-----5:R-:W-:Y:S05]  /*a160*/  FMUL.FTZ R39, R40, c[0x0][0x320] ;  /* 0x0000c80028277a20 */ /* 0x020fea0000410000 */
[----:B------:R3:W1:Y:S10]  /*a170*/  MUFU.TANH R205, R23 ;  /* 0x0000001700cd7308 */ /* 0x0006740000002400 */
[----:B------:R-:W1:Y:S10]  /*a180*/  MUFU.TANH R24, R24 ;  /* 0x0000001800187308 */ /* 0x000e740000002400 */
[----:B------:R3:W1:Y:S10]  /*a190*/  MUFU.TANH R23, R25 ;  /* 0x0000001900177308 */ /* 0x0006740000002400 */
[----:B------:R3:W1:Y:S10]  /*a1a0*/  MUFU.TANH R198, R26 ;  /* 0x0000001a00c67308 */ /* 0x0006740000002400 */
[----:B------:R3:W1:Y:S10]  /*a1b0*/  MUFU.TANH R197, R27 ;  /* 0x0000001b00c57308 */ /* 0x0006740000002400 */
[----:B------:R-:W1:Y:S10]  /*a1c0*/  MUFU.TANH R22, R22 ;  /* 0x0000001600167308 */ /* 0x000e740000002400 */
[----:B------:R-:W1:Y:S10]  /*a1d0*/  MUFU.TANH R21, R21 ;  /* 0x0000001500157308 */ /* 0x000e740000002400 */
[----:B------:R3:W1:Y:S10]  /*a1e0*/  MUFU.TANH R195, R30 ;  /* 0x0000001e00c37308 */ /* 0x0006740000002400 */
[----:B------:R3:W1:Y:S10]  /*a1f0*/  MUFU.TANH R194, R31 ;  /* 0x0000001f00c27308 */ /* 0x0006740000002400 */
[----:B------:R-:W1:Y:S10]  /*a200*/  MUFU.TANH R20, R20 ;  /* 0x0000001400147308 */ /* 0x000e740000002400 */
[----:B------:R-:W1:Y:S10]  /*a210*/  MUFU.TANH R19, R19 ;  /* 0x0000001300137308 */ /* 0x000e740000002400 */
[----:B------:R-:W1:Y:S10]  /*a220*/  MUFU.TANH R18, R18 ;  /* 0x0000001200127308 */ /* 0x000e740000002400 */
[----:B------:R-:W1:Y:S10]  /*a230*/  MUFU.TANH R17, R17 ;  /* 0x0000001100117308 */ /* 0x000e740000002400 */
[----:B------:R-:W1:Y:S01]  /*a240*/  MUFU.TANH R39, R39 ;  /* 0x0000002700277308 */ /* 0x000e620000002400 */
[----:B--2---:R-:W-:Y:S09]  /*a250*/  ISETP.GT.AND P0, PT, R2, R0, PT ;  /* 0x000000000200720c */ /* 0x004ff20003f04270 */
[----:B------:R-:W2:Y:S10]  /*a260*/  MUFU.TANH R38, R38 ;  /* 0x0000002600267308 */ /* 0x000eb40000002400 */
        /* <DEDUP_REMOVED lines=11> */
[----:B--2-4-:R-:W2:Y:S01]  /*a320*/  LDL R12, [R1+0x3c] ;  /* 0x00003c00010c7983 */ /* 0x014ea20000100800 */
[----:B------:R-:W-:Y:S02]  /*a330*/  IMAD.MOV.U32 R13, RZ, RZ, c[0x0][0x2b8] ;  /* 0x0000ae00ff0d7624 */ /* 0x000fe400078e00ff */
[----:B------:R-:W-:Y:S01]  /*a340*/  IMAD.MOV.U32 R11, RZ, RZ, RZ ;  /* 0x000000ffff0b7224 */ /* 0x000fe200078e00ff */
[----:B------:R-:W4:Y:S02]  /*a350*/  LDL.64 R28, [R1+0x50] ;  /* 0x00005000011c7983 */ /* 0x000f240000100a00 */
[----:B------:R-:W-:Y:S02]  /*a360*/  ISETP.NE.AND P1, PT, R13, 0x1, PT ;  /* 0x000000010d00780c */ /* 0x000fe40003f25270 */
[----:B---3--:R-:W3:Y:S04]  /*a370*/  LDL R16, [R1+0x60] ;  /* 0x0000600001107983 */ /* 0x008ee80000100800 */
[----:B------:R-:W5:Y:S04]  /*a380*/  S2R R14, SR_TID.X ;  /* 0x00000000000e7919 */ /* 0x000f680000002100 */
[----:B------:R-:W3:Y:S04]  /*a390*/  LDL.64 R26, [R1+0x48] ;  /* 0x00004800011a7983 */ /* 0x000ee80000100a00 */
[----:B------:R-:W3:Y:S04]  /*a3a0*/  LDL R6, [R1+0x40] ;  /* 0x0000400001067983 */ /* 0x000ee80000100800 */
[----:B------:R-:W3:Y:S04]  /*a3b0*/  LDL R10, [R1+0x100] ;  /* 0x00010000010a7983 */ /* 0x000ee80000100800 */
[----:B-1----:R-:W3:Y:S04]  /*a3c0*/  LDL R15, [R1+0x20] ;  /* 0x00002000010f7983 */ /* 0x002ee80000100800 */
[----:B------:R-:W3:Y:S01]  /*a3d0*/  LDL R9, [R1+0x104] ;  /* 0x0001040001097983 */ /* 0x000ee20000100800 */
[--C-:B-----5:R-:W-:Y:S03]  /*a3e0*/  SHF.R.S32.HI R0, RZ, 0x1f, R14.reuse ;  /* 0x0000001fff007819 */ /* 0x120fe6000001140e */
        /* <DEDUP_REMOVED lines=8> */
[----:B------:R-:W-:Y:S02]  /*a470*/  IMAD.IADD R0, R14, 0x1, -R0 ;  /* 0x000000010e007824 */ /* 0x000fe400078e0a00 */
[----:B------:R-:W5:Y:S02]  /*a480*/  LDL R14, [R1+0x24] ;  /* 0x00002400010e7983 */ /* 0x000f640000100800 */
[----:B------:R-:W-:Y:S02]  /*a490*/  IMAD R0, R0, 0x20, R3 ;  /* 0x0000002000007824 */ /* 0x000fe400078e0203 */
[----:B--2---:R-:W-:Y:S02]  /*a4a0*/  IMAD R2, R2, 0x60, R12 ;  /* 0x0000006002027824 */ /* 0x004fe400078e020c */
[----:B------:R-:W2:Y:S03]  /*a4b0*/  LDL R12, [R1+0xc] ;  /* 0x00000c00010c7983 */ /* 0x000ea60000100800 */
[----:B------:R-:W-:Y:S05]  /*a4c0*/  IADD3 R2, R2, -0x60, R0 ;  /* 0xffffffa002027810 */ /* 0x000fea0007ffe000 */
[----:B------:R-:W-:Y:S04]  /*a4d0*/  @P1 IMAD.HI.U32 R3, R2, c[0x0][0x2bc], RZ ;  /* 0x0000af0002031a27 */ /* 0x000fe800078e00ff */
[----:B------:R-:W-:Y:S01]  /*a4e0*/  IMAD.MOV.U32 R0, RZ, RZ, R2 ;  /* 0x000000ffff007224 */ /* 0x000fe200078e0002 */
[----:B------:R-:W-:Y:S04]  /*a4f0*/  @P1 SHF.R.U32.HI R0, RZ, c[0x0][0x2c0], R3 ;  /* 0x0000b000ff001a19 */ /* 0x000fe80000011603 */
[C---:B----4-:R-:W-:Y:S04]  /*a500*/  @!P6 IADD3 R3, P0, R0.reuse, R28, RZ ;  /* 0x0000001c0003e210 */ /* 0x050fe80007f1e0ff */
[----:B---3--:R-:W-:Y:S01]  /*a510*/  @!P6 LEA.HI.X.SX32 R5, R0, R16, 0x1, P0 ;  /* 0x000000100005e211 */ /* 0x008fe200000f0eff */
[----:B------:R-:W-:Y:S01]  /*a520*/  IMAD.MOV R0, RZ, RZ, -R0 ;  /* 0x000000ffff007224 */ /* 0x000fe200078e0a00 */
[C---:B------:R-:W-:Y:S03]  /*a530*/  @!P6 LEA R4, P0, R3.reuse, c[0x0][0x2a0], 0x2 ;  /* 0x0000a8000304ea11 */ /* 0x040fe600078010ff */
[----:B------:R-:W-:Y:S01]  /*a540*/  IMAD R16, R0, c[0x0][0x2b8], R2 ;  /* 0x0000ae0000107a24 */ /* 0x000fe200078e0202 */
[----:B------:R-:W-:Y:S01]  /*a550*/  @!P6 LEA.HI.X R5, R3, c[0x0][0x2a4], R5, 0x2, P0 ;  /* 0x0000a9000305ea11 */ /* 0x000fe200000f1405 */
[C---:B------:R-:W-:Y:S01]  /*a560*/  IMAD.SHL.U32 R28, R15.reuse, 0x2, RZ ;  /* 0x000000020f1c7824 */ /* 0x040fe200078e00ff */
[----:B------:R-:W-:Y:S01]  /*a570*/  SHF.L.U64.HI R10, R15, 0x1, R10 ;  /* 0x000000010f0a7819 */ /* 0x000fe2000001020a */
[----:B------:R-:W-:Y:S01]  /*a580*/  IMAD.WIDE.U32 R2, R16, c[0x0][0x1e0], RZ ;  /* 0x0000780010027a25 */ /* 0x000fe200078e00ff */
[----:B------:R-:W-:Y:S01]  /*a590*/  SHF.R.S32.HI R0, RZ, 0x1f, R16 ;  /* 0x0000001fff007819 */ /* 0x000fe20000011410 */
[----:B------:R-:W3:Y:S04]  /*a5a0*/  @!P6 LDG.E R11, [R4.64] ;  /* 0x00000006040be981 */ /* 0x000ee8000c1e1900 */
[----:B------:R-:W-:Y:S01]  /*a5b0*/  IMAD R0, R0, c[0x0][0x1e0], RZ ;  /* 0x0000780000007a24 */ /* 0x000fe200078e02ff */
[----:B------:R1:W-:Y:S01]  /*a5c0*/  STL [R1+0x14], R16 ;  /* 0x0000141001007387 */ /* 0x0003e20000100800 */
[----:B-----5:R-:W-:Y:S02]  /*a5d0*/  SHF.L.U64.HI R8, R13, 0x1, R8 ;  /* 0x000000010d087819 */ /* 0x020fe40000010208 */
[----:B------:R-:W-:Y:S04]  /*a5e0*/  IMAD R0, R16, c[0x0][0x1e4], R0 ;  /* 0x0000790010007a24 */ /* 0x000fe800078e0200 */
[----:B------:R-:W-:Y:S01]  /*a5f0*/  IMAD.IADD R3, R3, 0x1, R0 ;  /* 0x0000000103037824 */ /* 0x000fe200078e0200 */
[C---:B------:R-:W-:Y:S01]  /*a600*/  SHF.L.U64.HI R9, R14.reuse, 0x1, R9 ;  /* 0x000000010e097819 */ /* 0x040fe20000010209 */
[----:B------:R-:W-:Y:S01]  /*a610*/  IMAD.SHL.U32 R27, R14, 0x2, RZ ;  /* 0x000000020e1b7824 */ /* 0x000fe200078e00ff */
[C---:B--2---:R-:W-:Y:S01]  /*a620*/  SHF.L.U64.HI R7, R12.reuse, 0x1, R7 ;  /* 0x000000010c077819 */ /* 0x044fe20000010207 */
[----:B------:R-:W-:Y:S01]  /*a630*/  IMAD.SHL.U32 R25, R12, 0x2, RZ ;  /* 0x000000020c197824 */ /* 0x000fe200078e00ff */
[----:B---3--:R-:W-:Y:S01]  /*a640*/  SHF.R.S32.HI R0, RZ, 0x1f, R11 ;  /* 0x0000001fff007819 */ /* 0x008fe2000001140b */
[----:B------:R-:W-:Y:S01]  /*a650*/  IMAD.WIDE.U32 R2, R11, c[0x0][0x1f0], R2 ;  /* 0x00007c000b027a25 */ /* 0x000fe200078e0002 */
[----:B------:R1:W-:Y:S03]  /*a660*/  STL [R1+0x10], R11 ;  /* 0x0000100b01007387 */ /* 0x0003e60000100800 */
[----:B------:R-:W-:Y:S01]  /*a670*/  IMAD R0, R0, c[0x0][0x1f0], RZ ;  /* 0x00007c0000007a24 */ /* 0x000fe200078e02ff */
[----:B------:R-:W-:Y:S01]  /*a680*/  IADD3 R5, P0, R26, R2, RZ ;  /* 0x000000021a057210 */ /* 0x000fe20007f1e0ff */
[----:B------:R-:W-:Y:S02]  /*a690*/  IMAD.SHL.U32 R26, R13, 0x2, RZ ;  /* 0x000000020d1a7824 */ /* 0x000fe400078e00ff */
[----:B------:R-:W-:Y:S05]  /*a6a0*/  IMAD R0, R11, c[0x0][0x1f4], R0 ;  /* 0x00007d000b007a24 */ /* 0x000fea00078e0200 */
[----:B------:R-:W-:Y:S02]  /*a6b0*/  IADD3.X R2, R6, R3, R0, P0, !PT ;  /* 0x0000000306027210 */ /* 0x000fe400007fe400 */
[C---:B------:R-:W-:Y:S04]  /*a6c0*/  LEA R6, P0, R5.reuse, c[0x0][0x1c8], 0x1 ;  /* 0x0000720005067a11 */ /* 0x040fe800078008ff */
[----:B------:R-:W-:Y:S01]  /*a6d0*/  LEA.HI.X R5, R5, c[0x0][0x1cc], R2, 0x1, P0 ;  /* 0x0000730005057a11 */ /* 0x000fe200000f0c02 */
[----:B------:R-:W-:-:S06]  /*a6e0*/  BRA.DIV ~URZ, `(.L_x_2705) ;  /* 0x0000c9a27f007947 */ /* 0x000fcc000b800000 */
[----:B------:R2:W3:Y:S02]  /*a6f0*/  SHFL.IDX PT, R4, R5, RZ, 0x181f ;  /* 0x00181fff05047589 */ /* 0x0004e400000e0000 */
.L_x_2744:
[----:B------:R-:W-:-:S05]  /*a700*/  BRA.DIV ~URZ, `(.L_x_2706) ;  /* 0x0000c9f27f007947 */ /* 0x000fca000b800000 */
[----:B------:R-:W4:Y:S04]  /*a710*/  LDL R12, [R1+0xc] ;  /* 0x00000c00010c7983 */ /* 0x000f280000100800 */
[----:B------:R-:W5:Y:S04]  /*a720*/  LDL R30, [R1+0x28] ;  /* 0x00002800011e7983 */ /* 0x000f680000100800 */
[----:B--2---:R-:W2:Y:S04]  /*a730*/  LDL R2, [R1+0x24] ;  /* 0x0000240001027983 */ /* 0x004ea80000100800 */
[----:B---3--:R-:W3:Y:S04]  /*a740*/  LDL R29, [R1+0x20] ;  /* 0x00002000011d7983 */ /* 0x008ee80000100800 */
[----:B------:R-:W1:Y:S04]  /*a750*/  SHFL.IDX PT, R3, R6, RZ, 0x181f ;  /* 0x00181fff06037589 */ /* 0x000e6800000e0000 */
[----:B------:R-:W1:Y:S01]  /*a760*/  SHFL.IDX PT, R0, R6, 0x1, 0x181f ;  /* 0x00381f0006007f89 */ /* 0x000e6200000e0000 */
[----:B---3--:R-:W-:Y:S02]  /*a770*/  ISETP.GE.AND P1, PT, R29, c[0x0][0x1d4], PT ;  /* 0x000075001d007a0c */ /* 0x008fe40003f26270 */
[----:B----4-:R-:W-:Y:S02]  /*a780*/  ISETP.GE.AND P4, PT, R12, c[0x0][0x1d4], PT ;  /* 0x000075000c007a0c */ /* 0x010fe40003f86270 */
[C---:B-1----:R-:W-:Y:S02]  /*a790*/  IADD3 R12, P0, R3.reuse, R25, RZ ;  /* 0x00000019030c7210 */ /* 0x042fe40007f1e0ff */
[----:B-----5:R-:W-:Y:S02]  /*a7a0*/  ISETP.GE.AND P3, PT, R30, c[0x0][0x1d4], PT ;  /* 0x000075001e007a0c */ /* 0x020fe40003f66270 */
[----:B--2---:R-:W-:Y:S01]  /*a7b0*/  ISETP.GE.AND P2, PT, R2, c[0x0][0x1d4], PT ;  /* 0x0000750002007a0c */ /* 0x004fe20003f46270 */
        /* <DEDUP_REMOVED lines=30> */
.L_x_2745:
        /* <DEDUP_REMOVED lines=28> */
.L_x_2704:
[----:B--2-4-:R-:W-:Y:S05]  /*ab60*/  BSYNC B0 ;  /* 0x0000000000007941 */ /* 0x014fea0003800000 */
.L_x_2703:
[----:B------:R-:W2:Y:S01]  /*ab70*/  LDL R4, [R1+0x30] ;  /* 0x0000300001047983 */ /* 0x000ea20000100800 */
[----:B------:R-:W-:Y:S03]  /*ab80*/  IMAD.MOV.U32 R0, RZ, RZ, c[0x0][0x2c4] ;  /* 0x0000b100ff007624 */ /* 0x000fe600078e00ff */
[----:B------:R-:W4:Y:S02]  /*ab90*/  LDL R3, [R1+0x18] ;  /* 0x0000180001037983 */ /* 0x000f240000100800 */
[----:B------:R-:W-:Y:S02]  /*aba0*/  ISETP.NE.AND P0, PT, R0, 0x1, PT ;  /* 0x000000010000780c */ /* 0x000fe40003f05270 */
[----:B------:R-:W5:Y:S04]  /*abb0*/  LDL R2, [R1+0x68] ;  /* 0x0000680001027983 */ /* 0x000f680000100800 */
[----:B------:R-:W0:Y:S07]  /*abc0*/  LDGDEPBAR ;  /* 0x00000000000079af */ /* 0x000e2e0000000000 */
[----:B--2---:R-:W-:Y:S04]  /*abd0*/  @P0 IMAD.HI.U32 R0, R4, c[0x0][0x2c8], RZ ;  /* 0x0000b20004000a27 */ /* 0x004fe800078e00ff */
[----:B----4-:R-:W-:Y:S01]  /*abe0*/  IMAD R5, R3, -0x60, RZ ;  /* 0xffffffa003057824 */ /* 0x010fe200078e02ff */
[----:B------:R-:W-:Y:S02]  /*abf0*/  @P0 SHF.R.U32.HI R4, RZ, c[0x0][0x2cc], R0 ;  /* 0x0000b300ff040a19 */ /* 0x000fe40000011600 */
[----:B------:R-:W-:Y:S02]  /*ac00*/  MOV R0, c[0x0][0x2ac] ;  /* 0x0000ab0000007a02 */ /* 0x000fe40000000f00 */
[----:B-----5:R-:W-:Y:S05]  /*ac10*/  IADD3 R5, -R2, 0x1, R5 ;  /* 0x0000000102057810 */ /* 0x020fea0007ffe105 */
[----:B------:R-:W-:Y:S05]  /*ac20*/  IMAD R5, R0, c[0x0][0x1d0], R5 ;  /* 0x0000740000057a24 */ /* 0x000fea00078e0205 */
[----:B------:R-:W-:Y:S01]  /*ac30*/  IADD3 R5, R5, -c[0x0][0x168], RZ ;  /* 0x80005a0005057a10 */ /* 0x000fe20007ffe0ff */
[----:B------:R-:W-:-:S05]  /*ac40*/  BRA.DIV ~URZ, `(.L_x_2707) ;  /* 0x0000c9d27f007947 */ /* 0x000fca000b800000 */
[----:B------:R2:W4:Y:S02]  /*ac50*/  SHFL.IDX PT, R0, R4, RZ, 0x1c1f ;  /* 0x001c1fff04007589 */ /* 0x00052400000e0000 */
.L_x_2746:
[----:B----4-:R-:W-:Y:S05]  /*ac60*/  IMAD.IADD R0, R5, 0x1, R0 ;  /* 0x0000000105007824 */ /* 0x010fea00078e0200 */
[C---:B------:R-:W-:Y:S02]  /*ac70*/  ISETP.GT.AND P0, PT, R0.reuse, RZ, PT ;  /* 0x000000ff0000720c */ /* 0x040fe40003f04270 */
[C---:B------:R-:W-:Y:S02]  /*ac80*/  ISETP.GT.AND P1, PT, R0.reuse, 0x1, PT ;  /* 0x000000010000780c */ /* 0x040fe40003f24270 */
[----:B------:R-:W-:Y:S02]  /*ac90*/  ISETP.GT.AND P4, PT, R0, 0x9, PT ;  /* 0x000000090000780c */ /* 0x000fe40003f84270 */
[----:B------:R-:W-:Y:S02]  /*aca0*/  FSEL R6, R250, -INF , P0 ;  /* 0xff800000fa067808 */ /* 0x000fe40000000000 */
[C---:B------:R-:W-:Y:S02]  /*acb0*/  ISETP.GT.AND P0, PT, R0.reuse, 0x10, PT ;  /* 0x000000100000780c */ /* 0x040fe40003f04270 */
[C---:B------:R-:W-:Y:S02]  /*acc0*/  ISETP.GT.AND P2, PT, R0.reuse, 0x8, PT ;  /* 0x000000080000780c */ /* 0x040fe40003f44270 */
[----:B------:R-:W-:Y:S02]  /*acd0*/  FSEL R33, R215, -INF , P1 ;  /* 0xff800000d7217808 */ /* 0x000fe40000800000 */
[C---:B------:R-:W-:Y:S02]  /*ace0*/  ISETP.GT.AND P1, PT, R0.reuse, 0x11, PT ;  /* 0x000000110000780c */ /* 0x040fe40003f24270 */
[C---:B------:R-:W-:Y:S02]  /*acf0*/  ISETP.GT.AND P3, PT, R0.reuse, 0x18, PT ;  /* 0x000000180000780c */ /* 0x040fe40003f64270 */
[----:B---3--:R-:W-:Y:S02]  /*ad00*/  FSEL R31, R211, -INF , P4 ;  /* 0xff800000d31f7808 */ /* 0x008fe40002000000 */
[----:B------:R-:W-:Y:S02]  /*ad10*/  ISETP.GT.AND P4, PT, R0, 0x19, PT ;  /* 0x000000190000780c */ /* 0x000fe40003f84270 */
[----:B------:R-:W-:Y:S02]  /*ad20*/  FSEL R30, R208, -INF , P0 ;  /* 0xff800000d01e7808 */ /* 0x000fe40000000000 */
[----:B------:R-:W-:Y:S02]  /*ad30*/  ISETP.GT.AND P0, PT, R0, 0x20, PT ;  /* 0x000000200000780c */ /* 0x000fe40003f04270 */
[----:B------:R-:W-:Y:S02]  /*ad40*/  FSEL R32, R212, -INF , P2 ;  /* 0xff800000d4207808 */ /* 0x000fe40001000000 */
[----:B------:R-:W-:Y:S02]  /*ad50*/  FSEL R29, R207, -INF , P1 ;  /* 0xff800000cf1d7808 */ /* 0x000fe40000800000 */
[----:B------:R-:W-:Y:S02]  /*ad60*/  ISETP.GT.AND P2, PT, R0, 0x21, PT ;  /* 0x000000210000780c */ /* 0x000fe40003f44270 */
[----:B-1----:R-:W-:Y:S02]  /*ad70*/  FSEL R28, R204, -INF , P3 ;  /* 0xff800000cc1c7808 */ /* 0x002fe40001800000 */
        /* <DEDUP_REMOVED lines=12> */
[C---:B------:R-:W-:Y:S02]  /*ae40*/  ISETP.GT.AND P2, PT, R0.reuse, 0x40, PT ;  /* 0x000000400000780c */ /* 0x040fe40003f44270 */
[----:B------:R-:W-:Y:S02]  /*ae50*/  FSEL R21, R21, -INF , P0 ;  /* 0xff80000015157808 */ /* 0x000fe40000000000 */
[C---:B------:R-:W-:Y:S02]  /*ae60*/  ISETP.GT.AND P1, PT, R0.reuse, 0x41, PT ;  /* 0x000000410000780c */ /* 0x040fe40003f24270 */
[----:B------:R-:W-:Y:S02]  /*ae70*/  ISETP.GT.AND P0, PT, R0, 0x48, PT ;  /* 0x000000480000780c */ /* 0x000fe40003f04270 */
[----:B------:R-:W-:Y:S02]  /*ae80*/  FSEL R20, R20, -INF , P3 ;  /* 0xff80000014147808 */ /* 0x000fe40001800000 */
[----:B------:R-:W-:Y:S02]  /*ae90*/  FSEL R19, R19, -INF , P4 ;  /* 0xff80000013137808 */ /* 0x000fe40002000000 */
[----:B------:R-:W-:Y:S02]  /*aea0*/  ISETP.GT.AND P4, PT, R0, 0x49, PT ;  /* 0x000000490000780c */ /* 0x000fe40003f84270 */
[----:B------:R-:W-:Y:S02]  /*aeb0*/  FSEL R18, R18, -INF , P2 ;  /* 0xff80000012127808 */ /* 0x000fe40001000000 */
[C---:B------:R-:W-:Y:S02]  /*aec0*/  ISETP.GT.AND P3, PT, R0.reuse, 0x50, PT ;  /* 0x000000500000780c */ /* 0x040fe40003f64270 */
[----:B------:R-:W-:Y:S02]  /*aed0*/  FSEL R17, R17, -INF , P1 ;  /* 0xff80000011117808 */ /* 0x000fe40000800000 */
[C---:B------:R-:W-:Y:S02]  /*aee0*/  ISETP.GT.AND P2, PT, R0.reuse, 0x51, PT ;  /* 0x000000510000780c */ /* 0x040fe40003f44270 */
        /* <DEDUP_REMOVED lines=9> */
[----:B------:R-:W3:Y:S04]  /*af80*/  LDL.LU R196, [R1+0x8] ;  /* 0x0000080001c47983 */ /* 0x000ee80000300800 */
[----:B------:R-:W4:Y:S04]  /*af90*/  LDL.LU R3, [R1+0x4] ;  /* 0x0000040001037983 */ /* 0x000f280000300800 */
[----:B------:R-:W5:Y:S04]  /*afa0*/  LDL.LU R2, [R1] ;  /* 0x0000000001027983 */ /* 0x000f680000300800 */
[----:B------:R-:W1:Y:S02]  /*afb0*/  SHFL.IDX PT, R0, R4, 0x1, 0x1c1f ;  /* 0x003c1f0004007f89 */ /* 0x000e6400000e0000 */
[----:B-1----:R-:W-:Y:S05]  /*afc0*/  IMAD.IADD R0, R5, 0x1, R0 ;  /* 0x0000000105007824 */ /* 0x002fea00078e0200 */
[C---:B------:R-:W-:Y:S02]  /*afd0*/  ISETP.GT.AND P0, PT, R0.reuse, RZ, PT ;  /* 0x000000ff0000720c */ /* 0x040fe40003f04270 */
[C---:B------:R-:W-:Y:S02]  /*afe0*/  ISETP.GT.AND P1, PT, R0.reuse, 0x1, PT ;  /* 0x000000010000780c */ /* 0x040fe40003f24270 */
[C---:B------:R-:W-:Y:S02]  /*aff0*/  ISETP.GT.AND P4, PT, R0.reuse, 0x9, PT ;  /* 0x000000090000780c */ /* 0x040fe40003f84270 */
[C---:B------:R-:W-:Y:S02]  /*b000*/  ISETP.GT.AND P2, PT, R0.reuse, 0x8, PT ;  /* 0x000000080000780c */ /* 0x040fe40003f44270 */
[----:B------:R-:W-:Y:S02]  /*b010*/  ISETP.GT.AND P3, PT, R0, 0x18, PT ;  /* 0x000000180000780c */ /* 0x000fe40003f64270 */
        /* <DEDUP_REMOVED lines=11> */
[----:B------:R-:W-:Y:S02]  /*b0d0*/  FSEL R38, R188, -INF , P4 ;  /* 0xff800000bc267808 */ /* 0x000fe40002000000 */
[C---:B------:R-:W-:Y:S02]  /*b0e0*/  ISETP.GT.AND P4, PT, R0.reuse, 0x49, PT ;  /* 0x000000490000780c */ /* 0x040fe40003f84270 */
[----:B------:R-:W-:Y:S02]  /*b0f0*/  ISETP.GT.AND P3, PT, R0, 0x50, PT ;  /* 0x000000500000780c */ /* 0x000fe40003f64270 */
[----:B------:R-:W-:Y:S02]  /*b100*/  FSEL R34, R132, -INF , P4 ;  /* 0xff80000084227808 */ /* 0x000fe40002000000 */
[----:B------:R-:W-:Y:S02]  /*b110*/  FSEL R10, R193, -INF , P3 ;  /* 0xff800000c10a7808 */ /* 0x000fe40001800000 */
[----:B---3--:R-:W-:Y:S02]  /*b120*/  FSEL R5, R196, -INF , P0 ;  /* 0xff800000c4057808 */ /* 0x008fe40000000000 */
[C---:B------:R-:W-:Y:S02]  /*b130*/  ISETP.GT.AND P0, PT, R0.reuse, 0x10, PT ;  /* 0x000000100000780c */ /* 0x040fe40003f04270 */
[----:B----4-:R-:W-:Y:S02]  /*b140*/  FSEL R185, R3, -INF , P1 ;  /* 0xff80000003b97808 */ /* 0x010fe40000800000 */
[----:B------:R-:W-:Y:S02]  /*b150*/  ISETP.GT.AND P1, PT, R0, 0x11, PT ;  /* 0x000000110000780c */ /* 0x000fe40003f24270 */
[----:B------:R-:W-:Y:S02]  /*b160*/  FSEL R49, R214, -INF , P0 ;  /* 0xff800000d6317808 */ /* 0x000fe40000000000 */
[----:B------:R-:W-:Y:S02]  /*b170*/  ISETP.GT.AND P0, PT, R0, 0x20, PT ;  /* 0x000000200000780c */ /* 0x000fe40003f04270 */
[----:B-----5:R-:W-:Y:S02]  /*b180*/  FSEL R51, R2, -INF , P2 ;  /* 0xff80000002337808 */ /* 0x020fe40001000000 */
[----:B------:R-:W-:Y:S02]  /*b190*/  FSEL R48, R213, -INF , P1 ;  /* 0xff800000d5307808 */ /* 0x000fe40000800000 */
[----:B------:R-:W-:Y:S02]  /*b1a0*/  ISETP.GT.AND P2, PT, R0, 0x21, PT ;  /* 0x000000210000780c */ /* 0x000fe40003f44270 */
[----:B------:R-:W-:Y:S02]  /*b1b0*/  FSEL R45, R206, -INF , P0 ;  /* 0xff800000ce2d7808 */ /* 0x000fe40000000000 */
[C---:B------:R-:W-:Y:S02]  /*b1c0*/  ISETP.GT.AND P1, PT, R0.reuse, 0x30, PT ;  /* 0x000000300000780c */ /* 0x040fe40003f24270 */
[C---:B------:R-:W-:Y:S02]  /*b1d0*/  ISETP.GT.AND P0, PT, R0.reuse, 0x31, PT ;  /* 0x000000310000780c */ /* 0x040fe40003f04270 */
[----:B------:R-:W-:Y:S02]  /*b1e0*/  FSEL R44, R205, -INF , P2 ;  /* 0xff800000cd2c7808 */ /* 0x000fe40001000000 */
[----:B------:R-:W-:Y:S02]  /*b1f0*/  FSEL R41, R195, -INF , P1 ;  /* 0xff800000c3297808 */ /* 0x000fe40000800000 */
[----:B------:R-:W-:Y:S02]  /*b200*/  ISETP.GT.AND P2, PT, R0, 0x40, PT ;  /* 0x000000400000780c */ /* 0x000fe40003f44270 */
        /* <DEDUP_REMOVED lines=62> */
[----:B--2---:R-:W-:Y:S04]  /*b5f0*/  FMNMX.FTZ R4, R8, R0, !PT ;  /* 0x0000000008047209 */ /* 0x004fe80007810000 */
[----:B------:R-:W-:Y:S05]  /*b600*/  FMNMX.FTZ R4, R7, R4, !PT ;  /* 0x0000000407047209 */ /* 0x000fea0007810000 */
[----:B------:R-:W1:Y:S02]  /*b610*/  SHFL.BFLY PT, R0, R4, 0x2, 0x1f ;  /* 0x0c401f0004007f89 */ /* 0x000e6400000e0000 */
[----:B-1----:R-:W-:Y:S06]  /*b620*/  FMNMX.FTZ R4, R4, R0, !PT ;  /* 0x0000000004047209 */ /* 0x002fec0007810000 */
[----:B------:R1:W2:Y:S02]  /*b630*/  SHFL.BFLY PT, R0, R4, 0x1, 0x1f ;  /* 0x0c201f0004007f89 */ /* 0x0002a400000e0000 */
.L_x_2747:
        /* <DEDUP_REMOVED lines=39> */
[----:B------:R-:W-:Y:S02]  /*b8b0*/  FFMA.FTZ R32, R32, c[0x0][0x2d0], -R2 ;  /* 0x0000b40020207a23 */ /* 0x000fe40000010802 */
[--C-:B------:R-:W-:Y:S02]  /*b8c0*/  FFMA.FTZ R133, R51, c[0x0][0x2d0], -R4.reuse ;  /* 0x0000b40033857a23 */ /* 0x100fe40000010804 */
        /* <DEDUP_REMOVED lines=39> */
[C---:B------:R-:W-:Y:S02]  /*bb40*/  FMUL.FTZ R48, R0.reuse, R136 ;  /* 0x0000008800307220 */ /* 0x040fe40000410000 */
[----:B------:R-:W-:Y:S02]  /*bb50*/  FMUL.FTZ R49, R0, R137 ;  /* 0x0000008900317220 */ /* 0x000fe40000410000 */
[----:B------:R-:W-:Y:S02]  /*bb60*/  FADD.FTZ R2, -R2, R134 ;  /* 0x0000008602027221 */ /* 0x000fe40000010100 */
[----:B------:R-:W-:Y:S02]  /*bb70*/  FFMA.FTZ R134, R50, c[0x0][0x2d0], -R4 ;  /* 0x0000b40032867a23 */ /* 0x000fe40000010804 */
[----:B------:R-:W-:Y:S02]  /*bb80*/  FMUL.FTZ R2, R2, c[0x0][0x2d0] ;  /* 0x0000b40002027a20 */ /* 0x000fe40000410000 */
[C---:B------:R-:W-:Y:S01]  /*bb90*/  FMUL.FTZ R21, R0.reuse, R165 ;  /* 0x000000a500157220 */ /* 0x040fe20000410000 */
[----:B------:R-:W-:Y:S01]  /*bba0*/  MOV R165, R28 ;  /* 0x0000001c00a57202 */ /* 0x000fe20000000f00 */
[C---:B------:R-:W-:Y:S02]  /*bbb0*/  FMUL.FTZ R12, R0.reuse, R172 ;  /* 0x000000ac000c7220 */ /* 0x040fe40000410000 */
[----:B------:R-:W1:Y:S01]  /*bbc0*/  MUFU.EX2 R2, R2 ;  /* 0x0000000200027308 */ /* 0x000e620000000800 */
[C---:B------:R-:W-:Y:S01]  /*bbd0*/  FMUL.FTZ R17, R0.reuse, R169 ;  /* 0x000000a900117220 */ /* 0x040fe20000410000 */
[----:B------:R-:W-:Y:S01]  /*bbe0*/  MOV R169, R29 ;  /* 0x0000001d00a97202 */ /* 0x000fe20000000f00 */
[----:B------:R-:W-:Y:S01]  /*bbf0*/  FMUL.FTZ R29, R0, R157 ;  /* 0x0000009d001d7220 */ /* 0x000fe20000410000 */
[----:B------:R-:W-:Y:S01]  /*bc00*/  MOV R157, R165 ;  /* 0x000000a5009d7202 */ /* 0x000fe20000000f00 */
[----:B------:R-:W-:Y:S02]  /*bc10*/  FADD.FTZ R4, R32, R6 ;  /* 0x0000000620047221 */ /* 0x000fe40000010000 */
[C---:B----4-:R-:W-:Y:S01]  /*bc20*/  FMUL.FTZ R5, R0.reuse, R181 ;  /* 0x000000b500057220 */ /* 0x050fe20000410000 */
[----:B------:R-:W-:Y:S01]  /*bc30*/  MOV R181, R18 ;  /* 0x0000001200b57202 */ /* 0x000fe20000000f00 */
[----:B------:R-:W-:Y:S01]  /*bc40*/  FADD.FTZ R188, R31, R4 ;  /* 0x000000041fbc7221 */ /* 0x000fe20000010000 */
[----:B------:R-:W3:Y:S01]  /*bc50*/  MUFU.EX2 R172, R185 ;  /* 0x000000b900ac7308 */ /* 0x000ee20000000800 */
        /* <DEDUP_REMOVED lines=12> */
[----:B------:R-:W-:Y:S01]  /*bd20*/  FMUL.FTZ R24, R0, R160 ;  /* 0x000000a000187220 */ /* 0x000fe20000410000 */
[----:B------:R-:W-:Y:S01]  /*bd30*/  MOV R173, R26 ;  /* 0x0000001a00ad7202 */ /* 0x000fe20000000f00 */
[C---:B-1----:R-:W-:Y:S01]  /*bd40*/  FMUL.FTZ R50, R2.reuse, R138 ;  /* 0x0000008a02327220 */ /* 0x042fe20000410000 */
[----:B------:R-:W-:Y:S01]  /*bd50*/  MOV R160, R30 ;  /* 0x0000001e00a07202 */ /* 0x000fe20000000f00 */
[C---:B------:R-:W-:Y:S02]  /*bd60*/  FMUL.FTZ R51, R2.reuse, R139 ;  /* 0x0000008b02337220 */ /* 0x040fe40000410000 */
[----:B------:R-:W1:Y:S01]  /*bd70*/  LDSM.16.MT88.4 R136, [R218] ;  /* 0x00000000da88783b */ /* 0x000e620000004200 */
[C---:B------:R-:W-:Y:S01]  /*bd80*/  FMUL.FTZ R22, R2.reuse, R166 ;  /* 0x000000a602167220 */ /* 0x040fe20000410000 */
[----:B------:R-:W-:Y:S01]  /*bd90*/  MUFU.EX2 R133, R196 ;  /* 0x000000c400857308 */ /* 0x000fe20000000800 */
[C---:B------:R-:W-:Y:S01]  /*bda0*/  FMUL.FTZ R6, R2.reuse, R182 ;  /* 0x000000b602067220 */ /* 0x040fe20000410000 */
[----:B------:R-:W-:Y:S01]  /*bdb0*/  MOV R182, R173 ;  /* 0x000000ad00b67202 */ /* 0x000fe20000000f00 */
[----:B------:R-:W-:Y:S01]  /*bdc0*/  FMUL.FTZ R7, R2, R183 ;  /* 0x000000b702077220 */ /* 0x000fe20000410000 */
[----:B---3--:R-:W-:Y:S01]  /*bdd0*/  F2FP.BF16.PACK_AB R185, R172, R187 ;  /* 0x000000bbacb9723e */ /* 0x008fe200000010ff */
        /* <DEDUP_REMOVED lines=8> */
[----:B------:R-:W-:Y:S01]  /*be60*/  FMUL.FTZ R26, R2, R162 ;  /* 0x000000a2021a7220 */ /* 0x000fe20000410000 */
[----:B------:R-:W-:Y:S01]  /*be70*/  MUFU.EX2 R134, R193 ;  /* 0x000000c100867308 */ /* 0x000fe20000000800 */
[----:B------:R-:W-:Y:S01]  /*be80*/  FMUL.FTZ R28, R0, R156 ;  /* 0x0000009c001c7220 */ /* 0x000fe20000410000 */
[----:B------:R-:W-:Y:S01]  /*be90*/  MOV R156, R27 ;  /* 0x0000001b009c7202 */ /* 0x000fe20000000f00 */
[C---:B------:R-:W-:Y:S02]  /*bea0*/  FMUL.FTZ R27, R2.reuse, R163 ;  /* 0x000000a3021b7220 */ /* 0x040fe40000410000 */
[C---:B------:R-:W-:Y:S02]  /*beb0*/  FMUL.FTZ R30, R2.reuse, R158 ;  /* 0x0000009e021e7220 */ /* 0x040fe40000410000 */
[----:B------:R-:W-:Y:S02]  /*bec0*/  FMUL.FTZ R31, R2, R159 ;  /* 0x0000009f021f7220 */ /* 0x000fe40000410000 */
        /* <DEDUP_REMOVED lines=15> */
[C---:B------:R-:W-:Y:S02]  /*bfc0*/  FMUL.FTZ R44, R0.reuse, R140 ;  /* 0x0000008c002c7220 */ /* 0x040fe40000410000 */
[----:B------:R-:W-:Y:S02]  /*bfd0*/  FMUL.FTZ R45, R0, R141 ;  /* 0x0000008d002d7220 */ /* 0x000fe40000410000 */
[C---:B------:R-:W-:Y:S02]  /*bfe0*/  FMUL.FTZ R46, R2.reuse, R142 ;  /* 0x0000008e022e7220 */ /* 0x040fe40000410000 */
[----:B------:R-:W-:Y:S01]  /*bff0*/  FMUL.FTZ R47, R2, R143 ;  /* 0x0000008f022f7220 */ /* 0x000fe20000410000 */
[----:B------:R-:W-:Y:S01]  /*c000*/  MUFU.EX2 R144, R194 ;  /* 0x000000c200907308 */ /* 0x000fe20000000800 */
[C---:B------:R-:W-:Y:S01]  /*c010*/  FMUL.FTZ R52, R0.reuse, R52 ;  /* 0x0000003400347220 */ /* 0x040fe20000410000 */
[----:B------:R-:W-:Y:S01]  /*c020*/  LDSM.16.MT88.4 R140, [R218+0x800] ;  /* 0x00080000da8c783b */ /* 0x000fe20000004200 */
        /* <DEDUP_REMOVED lines=19> */
[----:B---3--:R-:W-:Y:S01]  /*c160*/  MOV R202, R166 ;  /* 0x000000a600ca7202 */ /* 0x008fe20000000f00 */
        /* <DEDUP_REMOVED lines=24> */
[----:B---3--:R-:W-:Y:S01]  /*c2f0*/  LDSM.16.MT88.4 R176, [R218+0x2800] ;  /* 0x00280000dab0783b */ /* 0x008fe20000004200 */
        /* <DEDUP_REMOVED lines=44> */
[----:B------:R-:W-:Y:S02]  /*c5c0*/  FADD.FTZ R0, R133, R188 ;  /* 0x000000bc85007221 */ /* 0x000fe40000010000 */
[----:B------:R-:W-:Y:S01]  /*c5d0*/  MUFU.EX2 R188, R181 ;  /* 0x000000b500bc7308 */ /* 0x000fe20000000800 */
[----:B--2---:R-:W-:Y:S01]  /*c5e0*/  FFMA.FTZ R164, R2, R164, R187 ;  /* 0x000000a402a47223 */ /* 0x004fe200000100bb */
[----:B------:R-:W-:Y:S08]  /*c5f0*/  F2FP.BF16.PACK_AB R187, R166, R165 ;  /* 0x000000a5a6bb723e */ /* 0x000ff000000010ff */
[----:B------:R-:W2:Y:S01]  /*c600*/  MUFU.EX2 R2, R195 ;  /* 0x000000c300027308 */ /* 0x000ea20000000800 */
[C---:B-1----:R-:W-:Y:S09]  /*c610*/  HMMA.16816.F32.BF16 R4, R184.reuse, R136, R4 ;  /* 0x00000088b804723c */ /* 0x042ff20000041804 */
[----:B------:R-:W1:Y:S01]  /*c620*/  MUFU.EX2 R195, R192 ;  /* 0x000000c000c37308 */ /* 0x000e620000000800 */
[C---:B------:R-:W-:Y:S01]  /*c630*/  HMMA.16816.F32.BF16 R8, R184.reuse, R138, R8 ;  /* 0x0000008ab808723c */ /* 0x040fe20000041808 */
[----:B------:R-:W3:Y:S08]  /*c640*/  LDSM.16.MT88.4 R136, [R219] ;  /* 0x00000000db88783b */ /* 0x000ef00000004200 */
[----:B------:R-:W-:Y:S03]  /*c650*/  MUFU.EX2 R192, R215 ;  /* 0x000000d700c07308 */ /* 0x000fe60000000800 */
[----:B--2---:R-:W-:Y:S04]  /*c660*/  FADD.FTZ R0, R2, R0 ;  /* 0x0000000002007221 */ /* 0x004fe80000010000 */
[----:B------:R-:W-:Y:S04]  /*c670*/  FADD.FTZ R0, R144, R0 ;  /* 0x0000000090007221 */ /* 0x000fe80000010000 */
[----:B------:R-:W-:Y:S01]  /*c680*/  FADD.FTZ R0, R134, R0 ;  /* 0x0000000086007221 */ /* 0x000fe20000010000 */
[C---:B---3--:R-:W-:Y:S08]  /*c690*/  HMMA.16816.F32.BF16 R12, R184.reuse, R136, R12 ;  /* 0x00000088b80c723c */ /* 0x048ff0000004180c */
[C---:B------:R-:W-:Y:S01]  /*c6a0*/  HMMA.16816.F32.BF16 R16, R184.reuse, R138, R16 ;  /* 0x0000008ab810723c */ /* 0x040fe20000041810 */
[----:B------:R-:W2:Y:S07]  /*c6b0*/  LDSM.16.MT88.4 R136, [R221] ;  /* 0x00000000dd88783b */ /* 0x000eae0000004200 */
[C---:B--2---:R-:W-:Y:S08]  /*c6c0*/  HMMA.16816.F32.BF16 R20, R184.reuse, R136, R20 ;  /* 0x00000088b814723c */ /* 0x044ff00000041814 */
[C---:B------:R-:W-:Y:S01]  /*c6d0*/  HMMA.16816.F32.BF16 R24, R184.reuse, R138, R24 ;  /* 0x0000008ab818723c */ /* 0x040fe20000041818 */
[----:B------:R-:W2:Y:S07]  /*c6e0*/  LDSM.16.MT88.4 R136, [R220] ;  /* 0x00000000dc88783b */ /* 0x000eae0000004200 */
        /* <DEDUP_REMOVED lines=38> */
[----:B------:R-:W-:Y:S01]  /*c950*/  HMMA.16816.F32.BF16 R128, R184, R138, R128 ;  /* 0x0000008ab880723c */ /* 0x000fe20000041880 */
[----:B------:R2:W3:Y:S03]  /*c960*/  MUFU.EX2 R133, R204 ;  /* 0x000000cc00857308 */ /* 0x0004e60000000800 */
[----:B------:R-:W-:Y:S03]  /*c970*/  F2FP.BF16.PACK_AB R137, R173, R167 ;  /* 0x000000a7ad89723e */ /* 0x000fe600000010ff */
[----:B------:R-:W-:Y:S02]  /*c980*/  F2FP.BF16.PACK_AB R138, R134, R144 ;  /* 0x00000090868a723e */ /* 0x000fe400000010ff */
[----:B------:R-:W4:Y:S02]  /*c990*/  LDSM.16.MT88.4 R144, [R219+0x800] ;  /* 0x00080000db90783b */ /* 0x000f240000004200 */
[----:B------:R-:W5:Y:S01]  /*c9a0*/  MUFU.EX2 R2, R203 ;  /* 0x000000cb00027308 */ /* 0x000f620000000800 */
[----:B-1----:R-:W-:Y:S02]  /*c9b0*/  F2FP.BF16.PACK_AB R139, R195, R196 ;  /* 0x000000c4c38b723e */ /* 0x002fe400000010ff */
[----:B------:R-:W-:Y:S05]  /*c9c0*/  F2FP.BF16.PACK_AB R185, R189, R190 ;  /* 0x000000bebdb9723e */ /* 0x000fea00000010ff */
[C---:B------:R-:W-:Y:S02]  /*c9d0*/  HMMA.16816.F32.BF16 R4, R136.reuse, R140, R4 ;  /* 0x0000008c8804723c */ /* 0x040fe40000041804 */
[----:B------:R-:W-:Y:S03]  /*c9e0*/  MUFU.EX2 R186, R168 ;  /* 0x000000a800ba7308 */ /* 0x000fe60000000800 */
[----:B--2---:R-:W-:Y:S01]  /*c9f0*/  MOV R204, R173 ;  /* 0x000000ad00cc7202 */ /* 0x004fe20000000f00 */
[----:B---3--:R-:W-:Y:S02]  /*ca00*/  FADD.FTZ R0, R133, R0 ;  /* 0x0000000085007221 */ /* 0x008fe40000010000 */
[C---:B------:R-:W-:Y:S01]  /*ca10*/  HMMA.16816.F32.BF16 R8, R136.reuse, R142, R8 ;  /* 0x0000008e8808723c */ /* 0x040fe20000041808 */
[----:B------:R-:W1:Y:S03]  /*ca20*/  LDSM.16.MT88.4 R140, [R221+0x800] ;  /* 0x00080000dd8c783b */ /* 0x000e660000004200 */
[----:B------:R-:W-:Y:S01]  /*ca30*/  MUFU.EX2 R184, R160 ;  /* 0x000000a000b87308 */ /* 0x000fe20000000800 */
[----:B-----5:R-:W-:Y:S01]  /*ca40*/  FADD.FTZ R0, R2, R0 ;  /* 0x0000000002007221 */ /* 0x020fe20000010000 */
[----:B------:R-:W-:Y:S03]  /*ca50*/  MOV R203, R167 ;  /* 0x000000a700cb7202 */ /* 0x000fe60000000f00 */
[----:B------:R-:W-:Y:S05]  /*ca60*/  FADD.FTZ R0, R148, R0 ;  /* 0x0000000094007221 */ /* 0x000fea0000010000 */
[----:B------:R-:W2:Y:S01]  /*ca70*/  MUFU.EX2 R134, R201 ;  /* 0x000000c900867308 */ /* 0x000ea20000000800 */
[C---:B----4-:R-:W-:Y:S08]  /*ca80*/  HMMA.16816.F32.BF16 R12, R136.reuse, R144, R12 ;  /* 0x00000090880c723c */ /* 0x050ff0000004180c */
[C---:B------:R-:W-:Y:S01]  /*ca90*/  HMMA.16816.F32.BF16 R16, R136.reuse, R146, R16 ;  /* 0x000000928810723c */ /* 0x040fe20000041810 */
[----:B------:R-:W3:Y:S03]  /*caa0*/  LDSM.16.MT88.4 R144, [R220+0x800] ;  /* 0x00080000dc90783b */ /* 0x000ee60000004200 */
[C---:B--2---:R-:W-:Y:S04]  /*cab0*/  FADD.FTZ R0, R134.reuse, R0 ;  /* 0x0000000086007221 */ /* 0x044fe80000010000 */
        /* <DEDUP_REMOVED lines=58> */
[----:B------:R-:W-:Y:S04]  /*ce60*/  FADD.FTZ R0, R2, R0 ;  /* 0x0000000002007221 */ /* 0x000fe80000010000 */
[C---:B------:R-:W-:Y:S01]  /*ce70*/  HMMA.16816.F32.BF16 R24, R136.reuse, R150, R24 ;  /* 0x000000968818723c */ /* 0x040fe20000041818 */
[----:B------:R-:W1:Y:S03]  /*ce80*/  LDSM.16.MT88.4 R148, [R219+0x4000] ;  /* 0x00400000db94783b */ /* 0x000e660000004200 */
[----:B------:R-:W-:Y:S04]  /*ce90*/  FADD.FTZ R0, R152, R0 ;  /* 0x0000000098007221 */ /* 0x000fe80000010000 */
[C---:B----4-:R-:W-:Y:S04]  /*cea0*/  HMMA.16816.F32.BF16 R28, R136.reuse, R140, R28 ;  /* 0x0000008c881c723c */ /* 0x050fe8000004181c */
[C---:B------:R-:W-:Y:S04]  /*ceb0*/  FADD.FTZ R0, R134.reuse, R0 ;  /* 0x0000000086007221 */ /* 0x040fe80000010000 */
        /* <DEDUP_REMOVED lines=39> */
[----:B------:R-:W-:Y:S01]  /*d130*/  F2FP.BF16.PACK_AB R136, R2, R133 ;  /* 0x000000850288723e */ /* 0x000fe200000010ff */
[----:B------:R-:W4:Y:S01]  /*d140*/  LDSM.16.MT88.4 R152, [R220+0x1800] ;  /* 0x00180000dc98783b */ /* 0x000f220000004200 */
[----:B------:R-:W-:Y:S01]  /*d150*/  MUFU.EX2 R2, R157 ;  /* 0x0000009d00027308 */ /* 0x000fe20000000800 */
[----:B------:R-:W-:Y:S02]  /*d160*/  F2FP.BF16.PACK_AB R137, R205, R206 ;  /* 0x000000cecd89723e */ /* 0x000fe400000010ff */
[----:B------:R-:W-:Y:S07]  /*d170*/  F2FP.BF16.PACK_AB R139, R208, R207 ;  /* 0x000000cfd08b723e */ /* 0x000fee00000010ff */
[C---:B--2---:R-:W-:Y:S01]  /*d180*/  HMMA.16816.F32.BF16 R4, R136.reuse, R144, R4 ;  /* 0x000000908804723c */ /* 0x044fe20000041804 */
[----:B------:R-:W2:Y:S07]  /*d190*/  MUFU.EX2 R133, R182 ;  /* 0x000000b600857308 */ /* 0x000eae0000000800 */
[C---:B------:R-:W-:Y:S01]  /*d1a0*/  HMMA.16816.F32.BF16 R8, R136.reuse, R146, R8 ;  /* 0x000000928808723c */ /* 0x040fe20000041808 */
[----:B------:R-:W5:Y:S02]  /*d1b0*/  LDSM.16.MT88.4 R144, [R218+0x4800] ;  /* 0x00480000da90783b */ /* 0x000f640000004200 */
[----:B------:R-:W4:Y:S05]  /*d1c0*/  MUFU.EX2 R134, R252 ;  /* 0x000000fc00867308 */ /* 0x000f2a0000000800 */
[C---:B-1----:R-:W-:Y:S08]  /*d1d0*/  HMMA.16816.F32.BF16 R12, R136.reuse, R148, R12 ;  /* 0x00000094880c723c */ /* 0x042ff0000004180c */
[C---:B------:R-:W-:Y:S01]  /*d1e0*/  HMMA.16816.F32.BF16 R16, R136.reuse, R150, R16 ;  /* 0x000000968810723c */ /* 0x040fe20000041810 */
[----:B------:R-:W1:Y:S03]  /*d1f0*/  LDSM.16.MT88.4 R148, [R219+0x4800] ;  /* 0x00480000db94783b */ /* 0x000e660000004200 */
[----:B--2---:R-:W-:Y:S04]  /*d200*/  FADD.FTZ R0, R133, R0 ;  /* 0x0000000085007221 */ /* 0x004fe80000010000 */
[C---:B---3--:R-:W-:Y:S04]  /*d210*/  HMMA.16816.F32.BF16 R20, R136.reuse, R140, R20 ;  /* 0x0000008c8814723c */ /* 0x048fe80000041814 */
[----:B------:R-:W-:Y:S04]  /*d220*/  FADD.FTZ R0, R2, R0 ;  /* 0x0000000002007221 */ /* 0x000fe80000010000 */
[C---:B------:R-:W-:Y:S01]  /*d230*/  HMMA.16816.F32.BF16 R24, R136.reuse, R142, R24 ;  /* 0x0000008e8818723c */ /* 0x040fe20000041818 */
[----:B------:R-:W2:Y:S03]  /*d240*/  LDSM.16.MT88.4 R140, [R221+0x4800] ;  /* 0x00480000dd8c783b */ /* 0x000ea60000004200 */
[----:B------:R-:W-:Y:S04]  /*d250*/  FADD.FTZ R0, R156, R0 ;  /* 0x000000009c007221 */ /* 0x000fe80000010000 */
[C---:B----4-:R-:W-:Y:S04]  /*d260*/  HMMA.16816.F32.BF16 R28, R136.reuse, R152, R28 ;  /* 0x00000098881c723c */ /* 0x050fe8000004181c */
[----:B------:R-:W-:Y:S04]  /*d270*/  FADD.FTZ R0, R134, R0 ;  /* 0x0000000086007221 */ /* 0x000fe80000010000 */
[C---:B------:R-:W-:Y:S01]  /*d280*/  HMMA.16816.F32.BF16 R32, R136.reuse, R154, R32 ;  /* 0x0000009a8820723c */ /* 0x040fe20000041820 */
[----:B------:R-:W-:Y:S07]  /*d290*/  LDSM.16.MT88.4 R152, [R218+0x7800] ;  /* 0x00780000da98783b */ /* 0x000fee0000004200 */
[C---:B-----5:R-:W-:Y:S08]  /*d2a0*/  HMMA.16816.F32.BF16 R36, R136.reuse, R144, R36 ;  /* 0x000000908824723c */ /* 0x060ff00000041824 */
        /* <DEDUP_REMOVED lines=16> */
[----:B------:R-:W-:Y:S07]  /*d3b0*/  LDSM.16.MT88.4 R148, [R221+0xa800] ;  /* 0x00a80000dd94783b */ /* 0x000fee0000004200 */
        /* <DEDUP_REMOVED lines=15> */
[C---:B--2---:R-:W-:Y:S08]  /*d4b0*/  HMMA.16816.F32.BF16 R124, R136.reuse, R144, R124 ;  /* 0x00000090887c723c */ /* 0x044ff0000004187c */
[----:B------:R-:W-:Y:S01]  /*d4c0*/  HMMA.16816.F32.BF16 R128, R136, R146, R128 ;  /* 0x000000928880723c */ /* 0x000fe20000041880 */
[----:B------:R-:W2:Y:S06]  /*d4d0*/  LDSM.16.MT88.4 R144, [R220+0x2000] ;  /* 0x00200000dc90783b */ /* 0x000eac0000004200 */
[----:B------:R-:W-:Y:S02]  /*d4e0*/  F2FP.BF16.PACK_AB R136, R2, R133 ;  /* 0x000000850288723e */ /* 0x000fe400000010ff */
[----:B------:R-:W-:Y:S01]  /*d4f0*/  F2FP.BF16.PACK_AB R138, R134, R156 ;  /* 0x0000009c868a723e */ /* 0x000fe200000010ff */
[----:B------:R4:W-:Y:S01]  /*d500*/  MUFU.EX2 R133, R169 ;  /* 0x000000a900857308 */ /* 0x0009e20000000800 */
[----:B------:R-:W-:Y:S01]  /*d510*/  LDSM.16.MT88.4 R156, [R219+0x5000] ;  /* 0x00500000db9c783b */ /* 0x000fe20000004200 */
[----:B------:R-:W-:Y:S02]  /*d520*/  F2FP.BF16.PACK_AB R137, R193, R194 ;  /* 0x000000c2c189723e */ /* 0x000fe400000010ff */
[----:B------:R-:W-:Y:S06]  /*d530*/  F2FP.BF16.PACK_AB R139, R191, R192 ;  /* 0x000000c0bf8b723e */ /* 0x000fec00000010ff */
[----:B------:R-:W5:Y:S01]  /*d540*/  MUFU.EX2 R2, R161 ;  /* 0x000000a100027308 */ /* 0x000f620000000800 */
[C---:B-1----:R-:W-:Y:S08]  /*d550*/  HMMA.16816.F32.BF16 R4, R136.reuse, R140, R4 ;  /* 0x0000008c8804723c */ /* 0x042ff00000041804 */
[C---:B------:R-:W-:Y:S01]  /*d560*/  HMMA.16816.F32.BF16 R8, R136.reuse, R142, R8 ;  /* 0x0000008e8808723c */ /* 0x040fe20000041808 */
[----:B------:R-:W1:Y:S01]  /*d570*/  LDSM.16.MT88.4 R140, [R218+0x5000] ;  /* 0x00500000da8c783b */ /* 0x000e620000004200 */
[----:B------:R-:W2:Y:S06]  /*d580*/  MUFU.EX2 R134, R180 ;  /* 0x000000b400867308 */ /* 0x000eac0000000800 */
[C---:B------:R-:W-:Y:S01]  /*d590*/  HMMA.16816.F32.BF16 R12, R136.reuse, R152, R12 ;  /* 0x00000098880c723c */ /* 0x040fe2000004180c */
[----:B----4-:R-:W-:Y:S03]  /*d5a0*/  LDSM.16.MT88.4 R168, [R219+0x2800] ;  /* 0x00280000dba8783b */ /* 0x010fe60000004200 */
[----:B-----5:R-:W-:Y:S04]  /*d5b0*/  FADD.FTZ R0, R2, R0 ;  /* 0x0000000002007221 */ /* 0x020fe80000010000 */
[C---:B------:R-:W-:Y:S01]  /*d5c0*/  HMMA.16816.F32.BF16 R16, R136.reuse, R154, R16 ;  /* 0x0000009a8810723c */ /* 0x040fe20000041810 */
[----:B------:R-:W4:Y:S03]  /*d5d0*/  LDSM.16.MT88.4 R152, [R221+0x5000] ;  /* 0x00500000dd98783b */ /* 0x000f260000004200 */
[C---:B------:R-:W-:Y:S01]  /*d5e0*/  FADD.FTZ R0, R184.reuse, R0 ;  /* 0x00000000b8007221 */ /* 0x040fe20000010000 */
[----:B------:R-:W-:Y:S01]  /*d5f0*/  F2FP.BF16.PACK_AB R184, R184, R2 ;  /* 0x00000002b8b8723e */ /* 0x000fe200000010ff */
[----:B------:R-:W-:Y:S02]  /*d600*/  FADD.FTZ R2, R172, R164 ;  /* 0x000000a4ac027221 */ /* 0x000fe40000010000 */
[C---:B---3--:R-:W-:Y:S01]  /*d610*/  HMMA.16816.F32.BF16 R20, R136.reuse, R148, R20 ;  /* 0x000000948814723c */ /* 0x048fe20000041814 */
[----:B------:R-:W-:Y:S03]  /*d620*/  LDSM.16.MT88.4 R160, [R221+0x2800] ;  /* 0x00280000dda0783b */ /* 0x000fe60000004200 */
[----:B------:R-:W-:Y:S01]  /*d630*/  FADD.FTZ R0, R133, R0 ;  /* 0x0000000085007221 */ /* 0x000fe20000010000 */
[----:B--2---:R-:W-:Y:S03]  /*d640*/  F2FP.BF16.PACK_AB R187, R134, R188 ;  /* 0x000000bc86bb723e */ /* 0x004fe600000010ff */
[C---:B------:R-:W-:Y:S01]  /*d650*/  HMMA.16816.F32.BF16 R24, R136.reuse, R150, R24 ;  /* 0x000000968818723c */ /* 0x040fe20000041818 */
[----:B------:R-:W2:Y:S03]  /*d660*/  LDSM.16.MT88.4 R148, [R220+0x5000] ;  /* 0x00500000dc94783b */ /* 0x000ea60000004200 */
[C---:B------:R-:W-:Y:S01]  /*d670*/  FADD.FTZ R0, R186.reuse, R0 ;  /* 0x00000000ba007221 */ /* 0x040fe20000010000 */
[----:B------:R-:W-:Y:S02]  /*d680*/  F2FP.BF16.PACK_AB R186, R186, R133 ;  /* 0x00000085baba723e */ /* 0x000fe400000010ff */
[----:B------:R-:W-:Y:S01]  /*d690*/  MOV R133, R132 ;  /* 0x0000008400857202 */ /* 0x000fe20000000f00 */
[C---:B------:R-:W-:Y:S01]  /*d6a0*/  HMMA.16816.F32.BF16 R28, R136.reuse, R144, R28 ;  /* 0x00000090881c723c */ /* 0x040fe2000004181c */
[----:B------:R3:W-:Y:S07]  /*d6b0*/  STL [R1+0x1c], R0 ;  /* 0x00001c0001007387 */ /* 0x0007ee0000100800 */
[C---:B------:R-:W-:Y:S01]  /*d6c0*/  HMMA.16816.F32.BF16 R32, R136.reuse, R146, R32 ;  /* 0x000000928820723c */ /* 0x040fe20000041820 */
[----:B------:R-:W-:Y:S07]  /*d6d0*/  LDSM.16.MT88.4 R144, [R219+0x8000] ;  /* 0x00800000db90783b */ /* 0x000fee0000004200 */
[C---:B-1----:R-:W-:Y:S08]  /*d6e0*/  HMMA.16816.F32.BF16 R36, R136.reuse, R140, R36 ;  /* 0x0000008c8824723c */ /* 0x042ff00000041824 */
[C---:B------:R-:W-:Y:S01]  /*d6f0*/  HMMA.16816.F32.BF16 R40, R136.reuse, R142, R40 ;  /* 0x0000008e8828723c */ /* 0x040fe20000041828 */
[----:B------:R-:W1:Y:S03]  /*d700*/  LDSM.16.MT88.4 R140, [R218+0x8000] ;  /* 0x00800000da8c783b */ /* 0x000e660000004200 */
[----:B---3--:R-:W-:Y:S04]  /*d710*/  FADD.FTZ R0, R165, R2 ;  /* 0x00000002a5007221 */ /* 0x008fe80000010000 */
[C---:B------:R-:W-:Y:S04]  /*d720*/  HMMA.16816.F32.BF16 R44, R136.reuse, R156, R44 ;  /* 0x0000009c882c723c */ /* 0x040fe8000004182c */
[----:B------:R-:W-:Y:S04]  /*d730*/  FADD.FTZ R0, R202, R0 ;  /* 0x00000000ca007221 */ /* 0x000fe80000010000 */
[C---:B------:R-:W-:Y:S01]  /*d740*/  HMMA.16816.F32.BF16 R48, R136.reuse, R158, R48 ;  /* 0x0000009e8830723c */ /* 0x040fe20000041830 */
[----:B------:R-:W3:Y:S03]  /*d750*/  LDSM.16.MT88.4 R156, [R221+0x8000] ;  /* 0x00800000dd9c783b */ /* 0x000ee60000004200 */
[----:B------:R-:W-:Y:S04]  /*d760*/  FADD.FTZ R0, R203, R0 ;  /* 0x00000000cb007221 */ /* 0x000fe80000010000 */
        /* <DEDUP_REMOVED lines=8> */
[----:B------:R-:W-:Y:S03]  /*d7f0*/  LDSM.16.MT88.4 R148, [R221+0xb000] ;  /* 0x00b00000dd94783b */ /* 0x000fe60000004200 */
[----:B------:R-:W-:Y:S04]  /*d800*/  FADD.FTZ R0, R198, R0 ;  /* 0x00000000c6007221 */ /* 0x000fe80000010000 */
        /* <DEDUP_REMOVED lines=8> */
[----:B------:R-:W2:Y:S03]  /*d890*/  LDSM.16.MT88.4 R144, [R219+0xb000] ;  /* 0x00b00000db90783b */ /* 0x000ea60000004200 */
[----:B------:R-:W-:Y:S04]  /*d8a0*/  FADD.FTZ R0, R206, R0 ;  /* 0x00000000ce007221 */ /* 0x000fe80000010000 */
[C---:B---3--:R-:W-:Y:S04]  /*d8b0*/  HMMA.16816.F32.BF16 R84, R136.reuse, R156, R84 ;  /* 0x0000009c8854723c */ /* 0x048fe80000041854 */
        /* <DEDUP_REMOVED lines=15> */
[C---:B------:R-:W-:Y:S01]  /*d9b0*/  HMMA.16816.F32.BF16 R112, R136.reuse, R146, R112 ;  /* 0x000000928870723c */ /* 0x040fe20000041870 */
[----:B------:R-:W1:Y:S03]  /*d9c0*/  LDSM.16.MT88.4 R144, [R218+0x5800] ;  /* 0x00580000da90783b */ /* 0x000e660000004200 */
[----:B------:R-:W-:Y:S04]  /*d9d0*/  FADD.FTZ R0, R190, R0 ;  /* 0x00000000be007221 */ /* 0x000fe80000010000 */
[C---:B------:R-:W-:Y:S04]  /*d9e0*/  HMMA.16816.F32.BF16 R116, R136.reuse, R148, R116 ;  /* 0x000000948874723c */ /* 0x040fe80000041874 */
[----:B------:R-:W-:Y:S04]  /*d9f0*/  FADD.FTZ R0, R189, R0 ;  /* 0x00000000bd007221 */ /* 0x000fe80000010000 */
[C---:B------:R-:W-:Y:S04]  /*da00*/  HMMA.16816.F32.BF16 R120, R136.reuse, R150, R120 ;  /* 0x000000968878723c */ /* 0x040fe80000041878 */
[----:B------:R-:W-:Y:S04]  /*da10*/  FADD.FTZ R0, R188, R0 ;  /* 0x00000000bc007221 */ /* 0x000fe80000010000 */
[C---:B---3--:R-:W-:Y:S04]  /*da20*/  HMMA.16816.F32.BF16 R124, R136.reuse, R156, R124 ;  /* 0x0000009c887c723c */ /* 0x048fe8000004187c */
[----:B------:R-:W-:Y:S01]  /*da30*/  FADD.FTZ R0, R134, R0 ;  /* 0x0000000086007221 */ /* 0x000fe20000010000 */
[-C--:B------:R-:W-:Y:S03]  /*da40*/  MOV R134, R3.reuse ;  /* 0x0000000300867202 */ /* 0x080fe60000000f00 */
[----:B------:R-:W-:Y:S01]  /*da50*/  HMMA.16816.F32.BF16 R128, R136, R158, R128 ;  /* 0x0000009e8880723c */ /* 0x000fe20000041880 */
[----:B------:R-:W2:Y:S07]  /*da60*/  LDSM.16.MT88.4 R136, [R219+0x5800] ;  /* 0x00580000db88783b */ /* 0x000eae0000004200 */
[C---:B------:R-:W-:Y:S01]  /*da70*/  HMMA.16816.F32.BF16 R180, R184.reuse, R176, R4 ;  /* 0x000000b0b8b4723c */ /* 0x040fe20000041804 */
[----:B------:R-:W3:Y:S07]  /*da80*/  LDSM.16.MT88.4 R4, [R221+0x5800] ;  /* 0x00580000dd04783b */ /* 0x000eee0000004200 */
[C---:B------:R-:W-:Y:S01]  /*da90*/  HMMA.16816.F32.BF16 R176, R184.reuse, R178, R8 ;  /* 0x000000b2b8b0723c */ /* 0x040fe20000041808 */
[----:B------:R-:W5:Y:S07]  /*daa0*/  LDSM.16.MT88.4 R8, [R220+0x5800] ;  /* 0x00580000dc08783b */ /* 0x000f6e0000004200 */
[C---:B------:R-:W-:Y:S01]  /*dab0*/  HMMA.16816.F32.BF16 R172, R184.reuse, R168, R12 ;  /* 0x000000a8b8ac723c */ /* 0x040fe2000004180c */
[----:B------:R-:W1:Y:S07]  /*dac0*/  LDSM.16.MT88.4 R12, [R218+0x8800] ;  /* 0x00880000da0c783b */ /* 0x000e6e0000004200 */
[C---:B------:R-:W-:Y:S01]  /*dad0*/  HMMA.16816.F32.BF16 R168, R184.reuse, R170, R16 ;  /* 0x000000aab8a8723c */ /* 0x040fe20000041810 */
[----:B------:R-:W2:Y:S07]  /*dae0*/  LDSM.16.MT88.4 R16, [R219+0x8800] ;  /* 0x00880000db10783b */ /* 0x000eae0000004200 */
[C---:B------:R-:W-:Y:S01]  /*daf0*/  HMMA.16816.F32.BF16 R164, R184.reuse, R160, R20 ;  /* 0x000000a0b8a4723c */ /* 0x040fe20000041814 */
[----:B------:R-:W2:Y:S07]  /*db00*/  LDSM.16.MT88.4 R20, [R221+0x8800] ;  /* 0x00880000dd14783b */ /* 0x000eae0000004200 */
[C---:B------:R-:W-:Y:S01]  /*db10*/  HMMA.16816.F32.BF16 R160, R184.reuse, R162, R24 ;  /* 0x000000a2b8a0723c */ /* 0x040fe20000041818 */
[----:B------:R-:W3:Y:S07]  /*db20*/  LDSM.16.MT88.4 R24, [R220+0x8800] ;  /* 0x00880000dc18783b */ /* 0x000eee0000004200 */
[C---:B----4-:R-:W-:Y:S08]  /*db30*/  HMMA.16816.F32.BF16 R156, R184.reuse, R152, R28 ;  /* 0x00000098b89c723c */ /* 0x050ff0000004181c */
[C---:B------:R-:W-:Y:S08]  /*db40*/  HMMA.16816.F32.BF16 R152, R184.reuse, R154, R32 ;  /* 0x0000009ab898723c */ /* 0x040ff00000041820 */
[C---:B-1----:R-:W-:Y:S08]  /*db50*/  HMMA.16816.F32.BF16 R148, R184.reuse, R144, R36 ;  /* 0x00000090b894723c */ /* 0x042ff00000041824 */
[C---:B------:R-:W-:Y:S08]  /*db60*/  HMMA.16816.F32.BF16 R144, R184.reuse, R146, R40 ;  /* 0x00000092b890723c */ /* 0x040ff00000041828 */
[C---:B--2---:R-:W-:Y:S08]  /*db70*/  HMMA.16816.F32.BF16 R140, R184.reuse, R136, R44 ;  /* 0x00000088b88c723c */ /* 0x044ff0000004182c */
[C---:B------:R-:W-:Y:S08]  /*db80*/  HMMA.16816.F32.BF16 R136, R184.reuse, R138, R48 ;  /* 0x0000008ab888723c */ /* 0x040ff00000041830 */
[C---:B---3--:R-:W-:Y:S08]  /*db90*/  HMMA.16816.F32.BF16 R52, R184.reuse, R4, R52 ;  /* 0x00000004b834723c */ /* 0x048ff00000041834 */
[C---:B------:R-:W-:Y:S01]  /*dba0*/  HMMA.16816.F32.BF16 R56, R184.reuse, R6, R56 ;  /* 0x00000006b838723c */ /* 0x040fe20000041838 */
[----:B------:R-:W1:Y:S07]  /*dbb0*/  LDSM.16.MT88.4 R4, [R218+0xb800] ;  /* 0x00b80000da04783b */ /* 0x000e6e0000004200 */
[C---:B-----5:R-:W-:Y:S08]  /*dbc0*/  HMMA.16816.F32.BF16 R60, R184.reuse, R8, R60 ;  /* 0x00000008b83c723c */ /* 0x060ff0000004183c */
[C---:B------:R-:W-:Y:S01]  /*dbd0*/  HMMA.16816.F32.BF16 R64, R184.reuse, R10, R64 ;  /* 0x0000000ab840723c */ /* 0x040fe20000041840 */
[----:B------:R-:W2:Y:S07]  /*dbe0*/  LDSM.16.MT88.4 R8, [R219+0xb800] ;  /* 0x00b80000db08783b */ /* 0x000eae0000004200 */
[C---:B------:R-:W-:Y:S08]  /*dbf0*/  HMMA.16816.F32.BF16 R68, R184.reuse, R12, R68 ;  /* 0x0000000cb844723c */ /* 0x040ff00000041844 */
[C---:B------:R-:W-:Y:S01]  /*dc00*/  HMMA.16816.F32.BF16 R72, R184.reuse, R14, R72 ;  /* 0x0000000eb848723c */ /* 0x040fe20000041848 */
[----:B------:R-:W3:Y:S07]  /*dc10*/  LDSM.16.MT88.4 R12, [R221+0xb800] ;  /* 0x00b80000dd0c783b */ /* 0x000eee0000004200 */
[C---:B------:R-:W-:Y:S01]  /*dc20*/  HMMA.16816.F32.BF16 R76, R184.reuse, R16, R76 ;  /* 0x00000010b84c723c */ /* 0x040fe2000004184c */
[----:B------:R-:W4:Y:S04]  /*dc30*/  LDL R16, [R1+0x38] ;  /* 0x0000380001107983 */ /* 0x000f280000100800 */
[----:B------:R-:W5:Y:S03]  /*dc40*/  LDL.LU R2, [R1+0x18] ;  /* 0x0000180001027983 */ /* 0x000f660000300800 */
[C---:B------:R-:W-:Y:S01]  /*dc50*/  HMMA.16816.F32.BF16 R80, R184.reuse, R18, R80 ;  /* 0x00000012b850723c */ /* 0x040fe20000041850 */
[----:B------:R-:W-:Y:S07]  /*dc60*/  STL [R1+0x2c], R0 ;  /* 0x00002c0001007387 */ /* 0x000fee0000100800 */
[C---:B------:R-:W-:Y:S08]  /*dc70*/  HMMA.16816.F32.BF16 R84, R184.reuse, R20, R84 ;  /* 0x00000014b854723c */ /* 0x040ff00000041854 */
[C---:B------:R-:W-:Y:S08]  /*dc80*/  HMMA.16816.F32.BF16 R88, R184.reuse, R22, R88 ;  /* 0x00000016b858723c */ /* 0x040ff00000041858 */
[C---:B------:R-:W-:Y:S07]  /*dc90*/  HMMA.16816.F32.BF16 R92, R184.reuse, R24, R92 ;  /* 0x00000018b85c723c */ /* 0x040fee000004185c */
[----:B------:R-:W-:Y:S01]  /*dca0*/  MOV R24, R3 ;  /* 0x0000000300187202 */ /* 0x000fe20000000f00 */
[C---:B------:R-:W-:Y:S08]  /*dcb0*/  HMMA.16816.F32.BF16 R96, R184.reuse, R26, R96 ;  /* 0x0000001ab860723c */ /* 0x040ff00000041860 */
[C---:B-1----:R-:W-:Y:S08]  /*dcc0*/  HMMA.16816.F32.BF16 R100, R184.reuse, R4, R100 ;  /* 0x00000004b864723c */ /* 0x042ff00000041864 */
[C---:B------:R-:W-:Y:S01]  /*dcd0*/  HMMA.16816.F32.BF16 R104, R184.reuse, R6, R104 ;  /* 0x00000006b868723c */ /* 0x040fe20000041868 */
[----:B------:R-:W1:Y:S07]  /*dce0*/  LDSM.16.MT88.4 R4, [R220+0xb800] ;  /* 0x00b80000dc04783b */ /* 0x000e6e0000004200 */
[C---:B--2---:R-:W-:Y:S08]  /*dcf0*/  HMMA.16816.F32.BF16 R108, R184.reuse, R8, R108 ;  /* 0x00000008b86c723c */ /* 0x044ff0000004186c */
[C---:B------:R-:W-:Y:S08]  /*dd00*/  HMMA.16816.F32.BF16 R112, R184.reuse, R10, R112 ;  /* 0x0000000ab870723c */ /* 0x040ff00000041870 */
[C---:B---3--:R-:W-:Y:S08]  /*dd10*/  HMMA.16816.F32.BF16 R116, R184.reuse, R12, R116 ;  /* 0x0000000cb874723c */ /* 0x048ff00000041874 */
[C---:B------:R-:W-:Y:S08]  /*dd20*/  HMMA.16816.F32.BF16 R120, R184.reuse, R14, R120 ;  /* 0x0000000eb878723c */ /* 0x040ff00000041878 */
[C---:B-1----:R-:W-:Y:S08]  /*dd30*/  HMMA.16816.F32.BF16 R124, R184.reuse, R4, R124 ;  /* 0x00000004b87c723c */ /* 0x042ff0000004187c */
[----:B------:R-:W-:Y:S04]  /*dd40*/  HMMA.16816.F32.BF16 R128, R184, R6, R128 ;  /* 0x00000006b880723c */ /* 0x000fe80000041880 */
[C---:B-----5:R-:W-:Y:S02]  /*dd50*/  IADD3 R252, R2.reuse, -0x1, RZ ;  /* 0xffffffff02fc7810 */ /* 0x060fe40007ffe0ff */
[----:B----4-:R-:W-:Y:S03]  /*dd60*/  ISETP.GT.AND P0, PT, R2, R16, PT ;  /* 0x000000100200720c */ /* 0x010fe60003f04270 */
[----:B------:R1:W-:Y:S10]  /*dd70*/  STL [R1+0x18], R252 ;  /* 0x000018fc01007387 */ /* 0x0003f40000100800 */
[----:B-1----:R-:W-:-:S05]  /*dd80*/  @P0 BRA `(.L_x_2709) ;  /* 0xffffa49000000947 */ /* 0x002fca000383ffff */
.L_x_2698:
[----:B----4-:R-:W2:Y:S02]  /*dd90*/  LDL R0, [R1+0x34] ;  /* 0x0000340001007983 */ /* 0x010ea40000100800 */
[----:B--2---:R-:W-:-:S13]  /*dda0*/  ISETP.GE.AND P0, PT, R252, R0, PT ;  /* 0x00000000fc00720c */ /* 0x004fda0003f06270 */
[----:B------:R-:W-:Y:S05]  /*ddb0*/  @!P0 BRA `(.L_x_2710) ;  /* 0x000051c000008947 */ /* 0x000fea0003800000 */
[----:B------:R-:W-:Y:S02]  /*ddc0*/  MOV R134, R24 ;  /* 0x0000001800867202 */ /* 0x000fe40000000f00 */
[----:B------:R-:W-:Y:S02]  /*ddd0*/  MOV R133, R132 ;  /* 0x0000008400857202 */ /* 0x000fe40000000f00 */
.L_x_2717:
[----:B------:R-:W2:Y:S01]  /*dde0*/  LDL R4, [R1+0x14] ;  /* 0x0000140001047983 */ /* 0x000ea20000100800 */
[----:B------:R-:W-:Y:S04]  /*ddf0*/  DEPBAR.LE SB0, 0x0 ;  /* 0x000080000000791a */ /* 0x000fe80000000000 */
[----:B------:R-:W3:Y:S01]  /*de00*/  LDL R6, [R1+0x10] ;  /* 0x0000100001067983 */ /* 0x000ee20000100800 */
[----:B------:R-:W-:Y:S03]  /*de10*/  WARPSYNC 0xffffffff ;  /* 0xffffffff00007948 */ /* 0x000fe60003800000 */
        /* <DEDUP_REMOVED lines=9> */
[----:B------:R-:W-:Y:S06]  /*deb0*/  BAR.SYNC.DEFER_BLOCKING 0x0 ;  /* 0x0000000000007b1d */ /* 0x000fec0000010000 */
[----:B------:R1:W1:Y:S04]  /*dec0*/  LDSM.16.M88.4 R48, [R222] ;  /* 0x00000000de30783b */ /* 0x0002680000000200 */
        /* <DEDUP_REMOVED lines=13> */
[----:B--2---:R-:W-:Y:S01]  /*dfa0*/  SHF.R.S32.HI R0, RZ, 0x1f, R4 ;  /* 0x0000001fff007819 */ /* 0x004fe20000011404 */
[----:B------:R-:W-:Y:S04]  /*dfb0*/  IMAD.WIDE.U32 R2, R4, c[0x0][0x208], RZ ;  /* 0x0000820004027a25 */ /* 0x000fe800078e00ff */
[----:B------:R-:W-:Y:S04]  /*dfc0*/  IMAD R0, R0, c[0x0][0x208], RZ ;  /* 0x0000820000007a24 */ /* 0x000fe800078e02ff */
[----:B------:R-:W-:Y:S02]  /*dfd0*/  IMAD R0, R4, c[0x0][0x20c], R0 ;  /* 0x0000830004007a24 */ /* 0x000fe400078e0200 */
[----:B------:R-:W2:Y:S02]  /*dfe0*/  LDL R4, [R1+0xc] ;  /* 0x00000c0001047983 */ /* 0x000ea40000100800 */
[----:B------:R-:W-:Y:S01]  /*dff0*/  IMAD.IADD R3, R3, 0x1, R0 ;  /* 0x0000000103037824 */ /* 0x000fe200078e0200 */
[----:B---3--:R-:W-:Y:S03]  /*e000*/  SHF.R.S32.HI R0, RZ, 0x1f, R6 ;  /* 0x0000001fff007819 */ /* 0x008fe60000011406 */
[----:B------:R-:W-:Y:S01]  /*e010*/  IMAD.WIDE.U32 R2, R6, c[0x0][0x218], R2 ;  /* 0x0000860006027a25 */ /* 0x000fe200078e0002 */
[C---:B----4-:R-:W-:Y:S03]  /*e020*/  SHF.L.U64.HI R14, R21.reuse, 0x1, R14 ;  /* 0x00000001150e7819 */ /* 0x050fe6000001020e */
[----:B------:R-:W-:Y:S02]  /*e030*/  IMAD R0, R0, c[0x0][0x218], RZ ;  /* 0x0000860000007a24 */ /* 0x000fe400078e02ff */
[----:B------:R-:W-:Y:S02]  /*e040*/  IMAD.SHL.U32 R47, R21, 0x2, RZ ;  /* 0x00000002152f7824 */ /* 0x000fe400078e00ff */
[----:B------:R-:W-:Y:S01]  /*e050*/  IMAD R0, R6, c[0x0][0x21c], R0 ;  /* 0x0000870006007a24 */ /* 0x000fe200078e0200 */
[----:B------:R-:W-:Y:S02]  /*e060*/  IADD3 R6, P0, R22, R2, RZ ;  /* 0x0000000216067210 */ /* 0x000fe40007f1e0ff */
[----:B-----5:R-:W-:Y:S02]  /*e070*/  SHF.L.U64.HI R13, R20, 0x1, R13 ;  /* 0x00000001140d7819 */ /* 0x020fe4000001020d */
[----:B------:R-:W-:Y:S02]  /*e080*/  IADD3.X R2, R5, R3, R0, P0, !PT ;  /* 0x0000000305027210 */ /* 0x000fe400007fe400 */
[----:B------:R-:W-:Y:S02]  /*e090*/  LEA R5, P0, R6, c[0x0][0x1f8], 0x1 ;  /* 0x00007e0006057a11 */ /* 0x000fe400078008ff */
[----:B------:R-:W-:Y:S02]  /*e0a0*/  SHF.L.U32 R46, R20, 0x1, RZ ;  /* 0x00000001142e7819 */ /* 0x000fe400000006ff */
[----:B------:R-:W-:Y:S01]  /*e0b0*/  LEA.HI.X R6, R6, c[0x0][0x1fc], R2, 0x1, P0 ;  /* 0x00007f0006067a11 */ /* 0x000fe200000f0c02 */
[C---:B------:R-:W-:Y:S01]  /*e0c0*/  IMAD.SHL.U32 R39, R15.reuse, 0x2, RZ ;  /* 0x000000020f277824 */ /* 0x040fe200078e00ff */
[----:B------:R-:W-:Y:S02]  /*e0d0*/  SHF.L.U64.HI R12, R15, 0x1, R12 ;  /* 0x000000010f0c7819 */ /* 0x000fe4000001020c */
[C---:B--2---:R-:W-:Y:S02]  /*e0e0*/  SHF.L.U64.HI R7, R4.reuse, 0x1, R7 ;  /* 0x0000000104077819 */ /* 0x044fe40000010207 */
[----:B------:R-:W-:Y:S01]  /*e0f0*/  SHF.L.U32 R37, R4, 0x1, RZ ;  /* 0x0000000104257819 */ /* 0x000fe200000006ff */
[----:B------:R-:W-:-:S05]  /*e100*/  BRA.DIV ~URZ, `(.L_x_2711) ;  /* 0x00009d127f007947 */ /* 0x000fca000b800000 */
[----:B-1----:R1:W2:Y:S02]  /*e110*/  SHFL.IDX PT, R0, R6, RZ, 0x181f ;  /* 0x00181fff06007589 */ /* 0x0022a400000e0000 */
.L_x_2748:
[----:B------:R-:W3:Y:S01]  /*e120*/  LDL R20, [R1+0xc] ;  /* 0x00000c0001147983 */ /* 0x000ee20000100800 */
[----:B------:R-:W-:Y:S05]  /*e130*/  BSSY B0, `(.L_x_2712) ;  /* 0x000023d000007945 */ /* 0x000fea0003800000 */
[----:B------:R-:W4:Y:S06]  /*e140*/  LDL R23, [R1+0x28] ;  /* 0x0000280001177983 */ /* 0x000f2c0000100800 */
[----:B------:R-:W5:Y:S06]  /*e150*/  LDL R22, [R1+0x24] ;  /* 0x0000240001167983 */ /* 0x000f6c0000100800 */
[----:B--2---:R-:W2:Y:S06]  /*e160*/  LDL R15, [R1+0x20] ;  /* 0x00002000010f7983 */ /* 0x004eac0000100800 */
[----:B------:R-:W1:Y:S06]  /*e170*/  SHFL.IDX PT, R2, R5, RZ, 0x181f ;  /* 0x00181fff05027589 */ /* 0x000e6c00000e0000 */
[----:B------:R-:W2:Y:S06]  /*e180*/  SHFL.IDX PT, R3, R5, 0x1, 0x181f ;  /* 0x00381f0005037f89 */ /* 0x000eac00000e0000 */
[----:B------:R-:W2:Y:S01]  /*e190*/  SHFL.IDX PT, R4, R6, 0x1, 0x181f ;  /* 0x00381f0006047f89 */ /* 0x000ea200000e0000 */
[C---:B-1----:R-:W-:Y:S02]  /*e1a0*/  IADD3 R28, P2, R2.reuse, R39, RZ ;  /* 0x00000027021c7210 */ /* 0x042fe40007f5e0ff */
[----:B------:R-:W-:Y:S02]  /*e1b0*/  IADD3 R30, P0, R2, R46, RZ ;  /* 0x0000002e021e7210 */ /* 0x000fe40007f1e0ff */
[C---:B------:R-:W-:Y:S02]  /*e1c0*/  IADD3.X R29, R0.reuse, R12, RZ, P2, !PT ;  /* 0x0000000c001d7210 */ /* 0x040fe400017fe4ff */
[----:B------:R-:W-:Y:S02]  /*e1d0*/  IADD3.X R31, R0, R13, RZ, P0, !PT ;  /* 0x0000000d001f7210 */ /* 0x000fe400007fe4ff */
[----:B---3--:R-:W-:Y:S02]  /*e1e0*/  ISETP.GE.AND P1, PT, R20, c[0x0][0x1d4], PT ;  /* 0x0000750014007a0c */ /* 0x008fe40003f26270 */
[----:B------:R-:W-:Y:S02]  /*e1f0*/  IADD3 R20, P3, R2, R37, RZ ;  /* 0x0000002502147210 */ /* 0x000fe40007f7e0ff */
[----:B------:R-:W-:Y:S02]  /*e200*/  SEL R132, RZ, 0x10, P1 ;  /* 0x00000010ff847807 */ /* 0x000fe40000800000 */
[----:B------:R-:W-:Y:S02]  /*e210*/  IADD3.X R21, R0, R7, RZ, P3, !PT ;  /* 0x0000000700157210 */ /* 0x000fe40001ffe4ff */
[----:B----4-:R-:W-:Y:S02]  /*e220*/  ISETP.GE.AND P5, PT, R23, c[0x0][0x1d4], PT ;  /* 0x0000750017007a0c */ /* 0x010fe40003fa6270 */
[----:B------:R-:W-:Y:S02]  /*e230*/  IADD3 R36, -R132, 0x10, RZ ;  /* 0x0000001084247810 */ /* 0x000fe40007ffe1ff */
[----:B-----5:R-:W-:Y:S01]  /*e240*/  ISETP.GE.AND P4, PT, R22, c[0x0][0x1d4], PT ;  /* 0x0000750016007a0c */ /* 0x020fe20003f86270 */
[----:B------:R1:W-:Y:S01]  /*e250*/  LDGSTS.E.BYPASS.LTC128B.128 [R251+0x100], [R20.64], !P1 ;  /* 0x0010000014fb7fae */ /* 0x0003e2000c901d46 */
[----:B------:R-:W-:Y:S02]  /*e260*/  IADD3 R22, P0, R2, R47, RZ ;  /* 0x0000002f02167210 */ /* 0x000fe40007f1e0ff */
[----:B------:R-:W-:Y:S02]  /*e270*/  SEL R44, RZ, 0x10, P4 ;  /* 0x00000010ff2c7807 */ /* 0x000fe40002000000 */
[----:B--2---:R-:W-:Y:S01]  /*e280*/  ISETP.GE.AND P3, PT, R15, c[0x0][0x1d4], PT ;  /* 0x000075000f007a0c */ /* 0x004fe20003f66270 */
[----:B------:R-:W2:Y:S01]  /*e290*/  SHFL.IDX PT, R2, R5, 0x2, 0x181f ;  /* 0x00581f0005027f89 */ /* 0x000ea200000e0000 */
[----:B------:R-:W-:Y:S02]  /*e2a0*/  IADD3.X R23, R0, R14, RZ, P0, !PT ;  /* 0x0000000e00177210 */ /* 0x000fe400007fe4ff */
[----:B------:R-:W-:Y:S02]  /*e2b0*/  SEL R15, RZ, 0x10, P5 ;  /* 0x00000010ff0f7807 */ /* 0x000fe40002800000 */
[----:B------:R-:W-:Y:S01]  /*e2c0*/  LOP3.LUT R36, R36, 0xf, RZ, 0xc0, !PT ;  /* 0x0000000f24247812 */ /* 0x000fe200078ec0ff */
[----:B------:R3:W-:Y:S01]  /*e2d0*/  LDGSTS.E.BYPASS.LTC128B.128 [R251+0x3100], [R28.64], !P5 ;  /* 0x031000001cfb7fae */ /* 0x0007e2000e901d46 */
[----:B------:R-:W-:Y:S02]  /*e2e0*/  IADD3 R38, -R44, 0x10, RZ ;  /* 0x000000102c267810 */ /* 0x000fe40007ffe1ff */
[----:B------:R-:W-:Y:S02]  /*e2f0*/  SEL R45, RZ, 0x10, P3 ;  /* 0x00000010ff2d7807 */ /* 0x000fe40001800000 */
[----:B------:R-:W-:Y:S01]  /*e300*/  LOP3.LUT R38, R38, 0xf, RZ, 0xc0, !PT ;  /* 0x0000000f26267812 */ /* 0x000fe200078ec0ff */
[----:B------:R4:W-:Y:S01]  /*e310*/  LDGSTS.E.BYPASS.LTC128B.128 [R251+0x6100], [R30.64], !P4 ;  /* 0x061000001efb7fae */ /* 0x0009e2000e101d46 */
[----:B------:R-:W-:Y:S05]  /*e320*/  ISETP.NE.U32.AND P2, PT, R15, RZ, PT ;  /* 0x000000ff0f00720c */ /* 0x000fea0003f45070 */
[----:B------:R5:W-:Y:S01]  /*e330*/  LDGSTS.E.BYPASS.LTC128B.128 [R251+0x9100], [R22.64], !P3 ;  /* 0x0910000016fb7fae */ /* 0x000be2000d901d46 */
[----:B-1----:R-:W-:Y:S05]  /*e340*/  IADD3 R20, P0, R3, R37, RZ ;  /* 0x0000002503147210 */ /* 0x002fea0007f1e0ff */
[----:B------:R-:W1:Y:S01]  /*e350*/  SHFL.IDX PT, R0, R6, 0x2, 0x181f ;  /* 0x00581f0006007f89 */ /* 0x000e6200000e0000 */
[----:B------:R-:W-:Y:S05]  /*e360*/  IADD3.X R21, R4, R7, RZ, P0, !PT ;  /* 0x0000000704157210 */ /* 0x000fea00007fe4ff */
[----:B------:R1:W-:Y:S01]  /*e370*/  LDGSTS.E.BYPASS.LTC128B.128 [R251+0x1100], [R20.64], !P1 ;  /* 0x0110000014fb7fae */ /* 0x0003e2000c901d46 */
[----:B----4-:R-:W-:Y:S04]  /*e380*/  IADD3 R30, -R15, 0x10, RZ ;  /* 0x000000100f1e7810 */ /* 0x010fe80007ffe1ff */
[----:B------:R-:W-:Y:S02]  /*e390*/  LOP3.LUT R30, R30, 0xf, RZ, 0xc0, !PT ;  /* 0x0000000f1e1e7812 */ /* 0x000fe400078ec0ff */
[C---:B-----5:R-:W-:Y:S04]  /*e3a0*/  IADD3 R22, P1, R3.reuse, R46, RZ ;  /* 0x0000002e03167210 */ /* 0x060fe80007f3e0ff */
[C---:B------:R-:W-:Y:S02]  /*e3b0*/  IADD3.X R23, R4.reuse, R13, RZ, P1, !PT ;  /* 0x0000000d04177210 */ /* 0x040fe40000ffe4ff */
[C---:B-1----:R-:W-:Y:S04]  /*e3c0*/  IADD3 R20, P0, R3.reuse, R39, RZ ;  /* 0x0000002703147210 */ /* 0x042fe80007f1e0ff */
[C---:B------:R-:W-:Y:S02]  /*e3d0*/  IADD3.X R21, R4.reuse, R12, RZ, P0, !PT ;  /* 0x0000000c04157210 */ /* 0x040fe400007fe4ff */
[----:B---3--:R-:W-:Y:S02]  /*e3e0*/  IADD3 R28, P0, R3, R47, RZ ;  /* 0x0000002f031c7210 */ /* 0x008fe40007f1e0ff */
[----:B------:R-:W-:Y:S01]  /*e3f0*/  IADD3 R3, -R45, 0x10, RZ ;  /* 0x000000102d037810 */ /* 0x000fe20007ffe1ff */
[----:B------:R1:W-:Y:S01]  /*e400*/  LDGSTS.E.BYPASS.LTC128B.128 [R251+0x4100], [R20.64], !P5 ;  /* 0x0410000014fb7fae */ /* 0x0003e2000e901d46 */
[----:B------:R-:W-:Y:S02]  /*e410*/  IADD3.X R29, R4, R14, RZ, P0, !PT ;  /* 0x0000000e041d7210 */ /* 0x000fe400007fe4ff */
[----:B--2---:R-:W-:Y:S02]  /*e420*/  IADD3 R36, P1, P0, R36, R2, R37 ;  /* 0x0000000224247210 */ /* 0x004fe4000783e025 */
[----:B------:R-:W-:Y:S01]  /*e430*/  LOP3.LUT R3, R3, 0xf, RZ, 0xc0, !PT ;  /* 0x0000000f03037812 */ /* 0x000fe200078ec0ff */
[----:B------:R1:W-:Y:S01]  /*e440*/  LDGSTS.E.BYPASS.LTC128B.128 [R251+0x7100], [R22.64], !P4 ;  /* 0x0710000016fb7fae */ /* 0x0003e2000e101d46 */
[----:B------:R-:W-:Y:S02]  /*e450*/  IADD3.X R37, RZ, R0, R7, P1, P0 ;  /* 0x00000000ff257210 */ /* 0x000fe40000fe0407 */
[C---:B------:R-:W-:Y:S03]  /*e460*/  HMMA.16816.F32.BF16 R4, R48.reuse, R8, RZ ;  /* 0x000000083004723c */ /* 0x040fe600000418ff */
[----:B------:R-:W-:Y:S01]  /*e470*/  IADD3 R30, P1, P0, R30, R2, R39 ;  /* 0x000000021e1e7210 */ /* 0x000fe2000783e027 */
[----:B------:R2:W-:Y:S03]  /*e480*/  LDGSTS.E.BYPASS.LTC128B.128 [R251+0xa100], [R28.64], !P3 ;  /* 0x0a1000001cfb7fae */ /* 0x0005e6000d901d46 */
[----:B------:R-:W-:Y:S01]  /*e490*/  IADD3.X R31, RZ, R0, R12, P1, P0 ;  /* 0x00000000ff1f7210 */ /* 0x000fe20000fe040c */
[C---:B------:R-:W-:Y:S01]  /*e4a0*/  HMMA.16816.F32.BF16 R8, R48.reuse, R10, RZ ;  /* 0x0000000a3008723c */ /* 0x040fe200000418ff */
[----:B------:R-:W-:Y:S04]  /*e4b0*/  IADD3 R38, P1, P0, R38, R2, R46 ;  /* 0x0000000226267210 */ /* 0x000fe8000783e02e */
[----:B------:R-:W-:Y:S02]  /*e4c0*/  IADD3.X R39, RZ, R0, R13, P1, P0 ;  /* 0x00000000ff277210 */ /* 0x000fe40000fe040d */
[----:B------:R-:W-:Y:S05]  /*e4d0*/  IADD3 R2, P1, P0, R3, R2, R47 ;  /* 0x0000000203027210 */ /* 0x000fea000783e02f */
[----:B------:R-:W-:Y:S02]  /*e4e0*/  IADD3.X R3, RZ, R0, R14, P1, P0 ;  /* 0x00000000ff037210 */ /* 0x000fe40000fe040e */
[C---:B------:R-:W-:Y:S01]  /*e4f0*/  HMMA.16816.F32.BF16 R12, R48.reuse, R16, RZ ;  /* 0x00000010300c723c */ /* 0x040fe200000418ff */
[----:B------:R-:W-:Y:S01]  /*e500*/  ISETP.NE.U32.AND P0, PT, R132, RZ, PT ;  /* 0x000000ff8400720c */ /* 0x000fe20003f05070 */
[----:B------:R-:W3:Y:S01]  /*e510*/  LDL R0, [R1+0x34] ;  /* 0x0000340001007983 */ /* 0x000ee20000100800 */
[----:B------:R-:W-:Y:S05]  /*e520*/  ISETP.NE.U32.AND P1, PT, R44, RZ, PT ;  /* 0x000000ff2c00720c */ /* 0x000fea0003f25070 */
[C---:B------:R-:W-:Y:S06]  /*e530*/  HMMA.16816.F32.BF16 R16, R48.reuse, R18, RZ ;  /* 0x000000123010723c */ /* 0x040fec00000418ff */
[----:B------:R4:W-:Y:S01]  /*e540*/  LDGSTS.E.BYPASS.LTC128B.128.ZFILL [R251+0x2100], [R36.64], P0 ;  /* 0x0210000024fb7fae */ /* 0x0009e20008141d46 */
[----:B------:R-:W-:Y:S01]  /*e550*/  ISETP.NE.U32.AND P0, PT, R45, RZ, PT ;  /* 0x000000ff2d00720c */ /* 0x000fe20003f05070 */
[C---:B-1----:R-:W-:Y:S04]  /*e560*/  HMMA.16816.F32.BF16 R20, R48.reuse, R24, RZ ;  /* 0x000000183014723c */ /* 0x042fe800000418ff */
[----:B------:R2:W-:Y:S04]  /*e570*/  LDGSTS.E.BYPASS.LTC128B.128.ZFILL [R251+0x5100], [R30.64], P2 ;  /* 0x051000001efb7fae */ /* 0x0005e80009141d46 */
[C---:B------:R-:W-:Y:S02]  /*e580*/  HMMA.16816.F32.BF16 R24, R48.reuse, R26, RZ ;  /* 0x0000001a3018723c */ /* 0x040fe400000418ff */
[----:B------:R4:W-:Y:S06]  /*e590*/  LDGSTS.E.BYPASS.LTC128B.128.ZFILL [R251+0x8100], [R38.64], P1 ;  /* 0x0810000026fb7fae */ /* 0x0009ec0008941d46 */
[----:B------:R1:W-:Y:S06]  /*e5a0*/  LDGSTS.E.BYPASS.LTC128B.128.ZFILL [R251+0xb100], [R2.64], P0 ;  /* 0x0b10000002fb7fae */ /* 0x0003ec0008141d46 */
[----:B------:R-:W0:Y:S01]  /*e5b0*/  LDGDEPBAR ;  /* 0x00000000000079af */ /* 0x000e220000000000 */
[C---:B--2---:R-:W-:Y:S08]  /*e5c0*/  HMMA.16816.F32.BF16 R28, R48.reuse, R32, RZ ;  /* 0x00000020301c723c */ /* 0x044ff000000418ff */
[C---:B------:R-:W-:Y:S08]  /*e5d0*/  HMMA.16816.F32.BF16 R32, R48.reuse, R34, RZ ;  /* 0x000000223020723c */ /* 0x040ff000000418ff */
[C---:B----4-:R-:W-:Y:S08]  /*e5e0*/  HMMA.16816.F32.BF16 R36, R48.reuse, R40, RZ ;  /* 0x000000283024723c */ /* 0x050ff000000418ff */
[C---:B------:R-:W-:Y:S08]  /*e5f0*/  HMMA.16816.F32.BF16 R40, R48.reuse, R42, RZ ;  /* 0x0000002a3028723c */ /* 0x040ff000000418ff */
[C---:B------:R-:W-:Y:S08]  /*e600*/  HMMA.16816.F32.BF16 R44, R48.reuse, R184, RZ ;  /* 0x000000b8302c723c */ /* 0x040ff000000418ff */
[----:B------:R-:W-:Y:S01]  /*e610*/  HMMA.16816.F32.BF16 R48, R48, R186, RZ ;  /* 0x000000ba3030723c */ /* 0x000fe200000418ff */
[----:B------:R-:W-:Y:S07]  /*e620*/  LDSM.16.M88.4 R184, [R225] ;  /* 0x00000000e1b8783b */ /* 0x000fee0000000200 */
[C---:B------:R-:W-:Y:S08]  /*e630*/  HMMA.16816.F32.BF16 R4, R188.reuse, R192, R4 ;  /* 0x000000c0bc04723c */ /* 0x040ff00000041804 */
[C---:B------:R-:W-:Y:S01]  /*e640*/  HMMA.16816.F32.BF16 R8, R188.reuse, R194, R8 ;  /* 0x000000c2bc08723c */ /* 0x040fe20000041808 */
[----:B------:R-:W2:Y:S07]  /*e650*/  LDSM.16.M88.4 R192, [R217] ;  /* 0x00000000d9c0783b */ /* 0x000eae0000000200 */
[C---:B------:R-:W-:Y:S08]  /*e660*/  HMMA.16816.F32.BF16 R12, R188.reuse, R196, R12 ;  /* 0x000000c4bc0c723c */ /* 0x040ff0000004180c */
[C---:B------:R-:W-:Y:S01]  /*e670*/  HMMA.16816.F32.BF16 R16, R188.reuse, R198, R16 ;  /* 0x000000c6bc10723c */ /* 0x040fe20000041810 */
[----:B------:R-:W4:Y:S07]  /*e680*/  LDSM.16.M88.4 R196, [R217+0x800] ;  /* 0x00080000d9c4783b */ /* 0x000f2e0000000200 */
[C---:B------:R-:W-:Y:S08]  /*e690*/  HMMA.16816.F32.BF16 R20, R188.reuse, R200, R20 ;  /* 0x000000c8bc14723c */ /* 0x040ff00000041814 */
[C---:B------:R-:W-:Y:S01]  /*e6a0*/  HMMA.16816.F32.BF16 R24, R188.reuse, R202, R24 ;  /* 0x000000cabc18723c */ /* 0x040fe20000041818 */
[----:B------:R-:W5:Y:S07]  /*e6b0*/  LDSM.16.M88.4 R200, [R217+0x1000] ;  /* 0x00100000d9c8783b */ /* 0x000f6e0000000200 */
[C---:B------:R-:W-:Y:S08]  /*e6c0*/  HMMA.16816.F32.BF16 R28, R188.reuse, R204, R28 ;  /* 0x000000ccbc1c723c */ /* 0x040ff0000004181c */
[C---:B------:R-:W-:Y:S01]  /*e6d0*/  HMMA.16816.F32.BF16 R32, R188.reuse, R206, R32 ;  /* 0x000000cebc20723c */ /* 0x040fe20000041820 */
[----:B------:R-:W1:Y:S07]  /*e6e0*/  LDSM.16.M88.4 R204, [R217+0x1800] ;  /* 0x00180000d9cc783b */ /* 0x000e6e0000000200 */
[C---:B------:R-:W-:Y:S08]  /*e6f0*/  HMMA.16816.F32.BF16 R36, R188.reuse, R208, R36 ;  /* 0x000000d0bc24723c */ /* 0x040ff00000041824 */
[C---:B------:R-:W-:Y:S01]  /*e700*/  HMMA.16816.F32.BF16 R40, R188.reuse, R210, R40 ;  /* 0x000000d2bc28723c */ /* 0x040fe20000041828 */
[----:B------:R-:W-:Y:S07]  /*e710*/  LDSM.16.M88.4 R208, [R217+0x2800] ;  /* 0x00280000d9d0783b */ /* 0x000fee0000000200 */
[C---:B------:R-:W-:Y:S08]  /*e720*/  HMMA.16816.F32.BF16 R44, R188.reuse, R212, R44 ;  /* 0x000000d4bc2c723c */ /* 0x040ff0000004182c */
[----:B------:R-:W-:Y:S01]  /*e730*/  HMMA.16816.F32.BF16 R48, R188, R214, R48 ;  /* 0x000000d6bc30723c */ /* 0x000fe20000041830 */
[----:B------:R-:W1:Y:S07]  /*e740*/  LDSM.16.M88.4 R188, [R217+0x2000] ;  /* 0x00200000d9bc783b */ /* 0x000e6e0000000200 */
[C---:B--2---:R-:W-:Y:S08]  /*e750*/  HMMA.16816.F32.BF16 R4, R184.reuse, R192, R4 ;  /* 0x000000c0b804723c */ /* 0x044ff00000041804 */
[C---:B------:R-:W-:Y:S01]  /*e760*/  HMMA.16816.F32.BF16 R8, R184.reuse, R194, R8 ;  /* 0x000000c2b808723c */ /* 0x040fe20000041808 */
[----:B------:R-:W-:Y:S07]  /*e770*/  LDSM.16.M88.4 R192, [R216+-0x9000] ;  /* 0xff700000d8c0783b */ /* 0x000fee0000000200 */
[C---:B----4-:R-:W-:Y:S08]  /*e780*/  HMMA.16816.F32.BF16 R12, R184.reuse, R196, R12 ;  /* 0x000000c4b80c723c */ /* 0x050ff0000004180c */
[C---:B------:R-:W-:Y:S01]  /*e790*/  HMMA.16816.F32.BF16 R16, R184.reuse, R198, R16 ;  /* 0x000000c6b810723c */ /* 0x040fe20000041810 */
[----:B------:R-:W-:Y:S07]  /*e7a0*/  LDSM.16.M88.4 R196, [R216+-0x8800] ;  /* 0xff780000d8c4783b */ /* 0x000fee0000000200 */
[C---:B-----5:R-:W-:Y:S08]  /*e7b0*/  HMMA.16816.F32.BF16 R20, R184.reuse, R200, R20 ;  /* 0x000000c8b814723c */ /* 0x060ff00000041814 */
[C---:B------:R-:W-:Y:S01]  /*e7c0*/  HMMA.16816.F32.BF16 R24, R184.reuse, R202, R24 ;  /* 0x000000cab818723c */ /* 0x040fe20000041818 */
[----:B------:R-:W-:Y:S07]  /*e7d0*/  LDSM.16.M88.4 R200, [R216+-0x8000] ;  /* 0xff800000d8c8783b */ /* 0x000fee0000000200 */
[C---:B-1----:R-:W-:Y:S08]  /*e7e0*/  HMMA.16816.F32.BF16 R28, R184.reuse, R204, R28 ;  /* 0x000000ccb81c723c */ /* 0x042ff0000004181c */
[C---:B------:R-:W-:Y:S01]  /*e7f0*/  HMMA.16816.F32.BF16 R32, R184.reuse, R206, R32 ;  /* 0x000000ceb820723c */ /* 0x040fe20000041820 */
[----:B------:R-:W-:Y:S07]  /*e800*/  LDSM.16.M88.4 R204, [R216+-0x7800] ;  /* 0xff880000d8cc783b */ /* 0x000fee0000000200 */
[C---:B------:R-:W-:Y:S08]  /*e810*/  HMMA.16816.F32.BF16 R36, R184.reuse, R188, R36 ;  /* 0x000000bcb824723c */ /* 0x040ff00000041824 */
[C---:B------:R-:W-:Y:S01]  /*e820*/  HMMA.16816.F32.BF16 R40, R184.reuse, R190, R40 ;  /* 0x000000beb828723c */ /* 0x040fe20000041828 */
[----:B------:R-:W1:Y:S07]  /*e830*/  LDSM.16.M88.4 R188, [R224] ;  /* 0x00000000e0bc783b */ /* 0x000e6e0000000200 */
[C---:B------:R-:W-:Y:S08]  /*e840*/  HMMA.16816.F32.BF16 R44, R184.reuse, R208, R44 ;  /* 0x000000d0b82c723c */ /* 0x040ff0000004182c */
[----:B------:R-:W-:Y:S01]  /*e850*/  HMMA.16816.F32.BF16 R48, R184, R210, R48 ;  /* 0x000000d2b830723c */ /* 0x000fe20000041830 */
[----:B------:R-:W2:Y:S06]  /*e860*/  LDSM.16.M88.4 R184, [R216+-0x7000] ;  /* 0xff900000d8b8783b */ /* 0x000eac0000000200 */
[----:B------:R-:W4:Y:S01]  /*e870*/  LDSM.16.M88.4 R208, [R216+-0x6800] ;  /* 0xff980000d8d0783b */ /* 0x000f220000000200 */
[----:B---3--:R-:W-:Y:S01]  /*e880*/  ISETP.GT.AND P0, PT, R252, R0, PT ;  /* 0x00000000fc00720c */ /* 0x008fe20003f04270 */
        /* <DEDUP_REMOVED lines=36> */
[----:B------:R-:W2:Y:S06]  /*ead0*/  LDSM.16.M88.4 R184, [R231] ;  /* 0x00000000e7b8783b */ /* 0x000eac0000000200 */
        /* <DEDUP_REMOVED lines=18> */
[----:B------:R-:W2:Y:S06]  /*ec00*/  LDSM.16.M88.4 R188, [R217+0x5000] ;  /* 0x00500000d9bc783b */ /* 0x000eac0000000200 */
        /* <DEDUP_REMOVED lines=18> */
[----:B------:R-:W2:Y:S06]  /*ed30*/  LDSM.16.M88.4 R184, [R216+-0x4000] ;  /* 0xffc00000d8b8783b */ /* 0x000eac0000000200 */
        /* <DEDUP_REMOVED lines=94> */
[----:B------:R-:W1:Y:S06]  /*f320*/  LDSM.16.M88.4 R188, [R135+0xb000] ;  /* 0x00b0000087bc783b */ /* 0x000e6c0000000200 */
[----:B------:R-:W5:Y:S01]  /*f330*/  LDSM.16.M88.4 R192, [R135+0xb800] ;  /* 0x00b8000087c0783b */ /* 0x000f620000000200 */
        /* <DEDUP_REMOVED lines=15> */
[C---:B-----5:R-:W-:Y:S08]  /*f430*/  HMMA.16816.F32.BF16 R44, R196.reuse, R192, R44 ;  /* 0x000000c0c42c723c */ /* 0x060ff0000004182c */
[----:B------:R-:W-:Y:S01]  /*f440*/  HMMA.16816.F32.BF16 R48, R196, R194, R48 ;  /* 0x000000c2c430723c */ /* 0x000fe20000041830 */
[----:B------:R-:W5:Y:S06]  /*f450*/  LDSM.16.M88.4 R192, [R243] ;  /* 0x00000000f3c0783b */ /* 0x000f6c0000000200 */
[----:B------:R-:W1:Y:S01]  /*f460*/  LDSM.16.M88.4 R196, [R244] ;  /* 0x00000000f4c4783b */ /* 0x000e620000000200 */
        /* <DEDUP_REMOVED lines=12> */
[C---:B-----5:R-:W-:Y:S08]  /*f530*/  HMMA.16816.F32.BF16 R36, R200.reuse, R192, R36 ;  /* 0x000000c0c824723c */ /* 0x060ff00000041824 */
[C---:B------:R-:W-:Y:S01]  /*f540*/  HMMA.16816.F32.BF16 R40, R200.reuse, R194, R40 ;  /* 0x000000c2c828723c */ /* 0x040fe20000041828 */
[----:B------:R-:W4:Y:S07]  /*f550*/  LDSM.16.M88.4 R192, [R217+0xa800] ;  /* 0x00a80000d9c0783b */ /* 0x000f2e0000000200 */
[C---:B------:R-:W-:Y:S08]  /*f560*/  HMMA.16816.F32.BF16 R44, R200.reuse, R196, R44 ;  /* 0x000000c4c82c723c */ /* 0x040ff0000004182c */
[----:B------:R-:W-:Y:S01]  /*f570*/  HMMA.16816.F32.BF16 R48, R200, R198, R48 ;  /* 0x000000c6c830723c */ /* 0x000fe20000041830 */
[----:B------:R-:W5:Y:S06]  /*f580*/  LDSM.16.M88.4 R196, [R217+0xb000] ;  /* 0x00b00000d9c4783b */ /* 0x000f6c0000000200 */
[----:B------:R-:W-:Y:S01]  /*f590*/  LDSM.16.M88.4 R200, [R224+0xc000] ;  /* 0x00c00000e0c8783b */ /* 0x000fe20000000200 */
[C---:B---3--:R-:W-:Y:S08]  /*f5a0*/  HMMA.16816.F32.BF16 R4, R204.reuse, R208, R4 ;  /* 0x000000d0cc04723c */ /* 0x048ff00000041804 */
[C---:B------:R-:W-:Y:S01]  /*f5b0*/  HMMA.16816.F32.BF16 R8, R204.reuse, R210, R8 ;  /* 0x000000d2cc08723c */ /* 0x040fe20000041808 */
[----:B------:R-:W-:Y:S07]  /*f5c0*/  LDSM.16.M88.4 R208, [R216] ;  /* 0x00000000d8d0783b */ /* 0x000fee0000000200 */
[C---:B--2---:R-:W-:Y:S08]  /*f5d0*/  HMMA.16816.F32.BF16 R12, R204.reuse, R184, R12 ;  /* 0x000000b8cc0c723c */ /* 0x044ff0000004180c */
[C---:B------:R-:W-:Y:S01]  /*f5e0*/  HMMA.16816.F32.BF16 R16, R204.reuse, R186, R16 ;  /* 0x000000bacc10723c */ /* 0x040fe20000041810 */
[----:B------:R-:W2:Y:S07]  /*f5f0*/  LDSM.16.M88.4 R184, [R217+0xb800] ;  /* 0x00b80000d9b8783b */ /* 0x000eae0000000200 */
[C---:B-1----:R-:W-:Y:S08]  /*f600*/  HMMA.16816.F32.BF16 R20, R204.reuse, R188, R20 ;  /* 0x000000bccc14723c */ /* 0x042ff00000041814 */
[C---:B------:R-:W-:Y:S08]  /*f610*/  HMMA.16816.F32.BF16 R24, R204.reuse, R190, R24 ;  /* 0x000000becc18723c */ /* 0x040ff00000041818 */
[C---:B----4-:R-:W-:Y:S08]  /*f620*/  HMMA.16816.F32.BF16 R28, R204.reuse, R192, R28 ;  /* 0x000000c0cc1c723c */ /* 0x050ff0000004181c */
[C---:B------:R-:W-:Y:S08]  /*f630*/  HMMA.16816.F32.BF16 R32, R204.reuse, R194, R32 ;  /* 0x000000c2cc20723c */ /* 0x040ff00000041820 */
[C---:B-----5:R-:W-:Y:S08]  /*f640*/  HMMA.16816.F32.BF16 R36, R204.reuse, R196, R36 ;  /* 0x000000c4cc24723c */ /* 0x060ff00000041824 */
        /* <DEDUP_REMOVED lines=29> */
[----:B------:R-:W-:Y:S05]  /*f820*/  FMUL.FTZ R19, R19, c[0x0][0x320] ;  /* 0x0000c80013137a20 */ /* 0x000fea0000410000 */
[----:B------:R-:W1:Y:S01]  /*f830*/  MUFU.TANH R210, R9 ;  /* 0x0000000900d27308 */ /* 0x000e620000002400 */
[----:B----4-:R-:W4:Y:S09]  /*f840*/  LDSM.16.M88.4 R4, [R216+0x1000] ;  /* 0x00100000d804783b */ /* 0x010f320000000200 */
[----:B------:R-:W1:Y:S10]  /*f850*/  MUFU.TANH R215, R10 ;  /* 0x0000000a00d77308 */ /* 0x000e740000002400 */
[----:B------:R5:W1:Y:S10]  /*f860*/  MUFU.TANH R213, R11 ;  /* 0x0000000b00d57308 */ /* 0x000a740000002400 */
[----:B------:R-:W1:Y:S10]  /*f870*/  MUFU.TANH R199, R16 ;  /* 0x0000001000c77308 */ /* 0x000e740000002400 */
[----:B------:R-:W1:Y:S01]  /*f880*/  MUFU.TANH R197, R17 ;  /* 0x0000001100c57308 */ /* 0x000e620000002400 */
[----:B-----5:R-:W5:Y:S01]  /*f890*/  LDSM.16.M88.4 R8, [R216+0x1800] ;  /* 0x00180000d808783b */ /* 0x020f620000000200 */
[C---:B----4-:R-:W-:Y:S08]  /*f8a0*/  HMMA.16816.F32.BF16 R20, R200.reuse, R4, R20 ;  /* 0x00000004c814723c */ /* 0x050ff00000041814 */
[----:B------:R-:W4:Y:S01]  /*f8b0*/  MUFU.TANH R204, R18 ;  /* 0x0000001200cc7308 */ /* 0x000f220000002400 */
[C---:B------:R-:W-:Y:S01]  /*f8c0*/  HMMA.16816.F32.BF16 R24, R200.reuse, R6, R24 ;  /* 0x00000006c818723c */ /* 0x040fe20000041818 */
[----:B------:R-:W1:Y:S08]  /*f8d0*/  LDSM.16.M88.4 R4, [R216+0x2000] ;  /* 0x00200000d804783b */ /* 0x000e700000000200 */
[----:B------:R-:W1:Y:S06]  /*f8e0*/  MUFU.TANH R198, R19 ;  /* 0x0000001300c67308 */ /* 0x000e6c0000002400 */
[----:B------:R-:W-:Y:S04]  /*f8f0*/  FMUL.FTZ R20, R20, c[0x0][0x320] ;  /* 0x0000c80014147a20 */ /* 0x000fe80000410000 */
[----:B------:R-:W1:Y:S01]  /*f900*/  MUFU.TANH R206, R12 ;  /* 0x0000000c00ce7308 */ /* 0x000e620000002400 */
        /* <DEDUP_REMOVED lines=8> */
[C---:B-----5:R-:W-:Y:S06]  /*f990*/  HMMA.16816.F32.BF16 R28, R200.reuse, R8, R28 ;  /* 0x00000008c81c723c */ /* 0x060fec000004181c */
[----:B------:R-:W2:Y:S02]  /*f9a0*/  MUFU.TANH R193, R21 ;  /* 0x0000001500c17308 */ /* 0x000ea40000002400 */
[C---:B------:R-:W-:Y:S01]  /*f9b0*/  HMMA.16816.F32.BF16 R32, R200.reuse, R10, R32 ;  /* 0x0000000ac820723c */ /* 0x040fe20000041820 */
[----:B------:R-:W5:Y:S01]  /*f9c0*/  LDSM.16.M88.4 R8, [R216+0x2800] ;  /* 0x00280000d808783b */ /* 0x000f620000000200 */
[----:B------:R-:W-:Y:S06]  /*f9d0*/  DEPBAR.LE SB0, 0x0 ;  /* 0x000080000000791a */ /* 0x000fec0000000000 */
[----:B------:R-:W2:Y:S01]  /*f9e0*/  MUFU.TANH R196, R22 ;  /* 0x0000001600c47308 */ /* 0x000ea20000002400 */
[----:B------:R-:W-:Y:S01]  /*f9f0*/  BAR.SYNC.DEFER_BLOCKING 0x0 ;  /* 0x0000000000007b1d */ /* 0x000fe20000010000 */
[C---:B-1----:R-:W-:Y:S06]  /*fa00*/  HMMA.16816.F32.BF16 R36, R200.reuse, R4, R36 ;  /* 0x00000004c824723c */ /* 0x042fec0000041824 */
[----:B------:R-:W-:Y:S02]  /*fa10*/  FMUL.FTZ R28, R28, c[0x0][0x320] ;  /* 0x0000c8001c1c7a20 */ /* 0x000fe40000410000 */
[----:B------:R1:W1:Y:S01]  /*fa20*/  MUFU.TANH R195, R23 ;  /* 0x0000001700c37308 */ /* 0x0002620000002400 */
[C---:B------:R-:W-:Y:S03]  /*fa30*/  HMMA.16816.F32.BF16 R40, R200.reuse, R6, R40 ;  /* 0x00000006c828723c */ /* 0x040fe60000041828 */
[----:B------:R-:W-:Y:S02]  /*fa40*/  FMUL.FTZ R29, R29, c[0x0][0x320] ;  /* 0x0000c8001d1d7a20 */ /* 0x000fe40000410000 */
[----:B------:R-:W-:Y:S02]  /*fa50*/  FMUL.FTZ R30, R30, c[0x0][0x320] ;  /* 0x0000c8001e1e7a20 */ /* 0x000fe40000410000 */
[----:B------:R-:W-:Y:S02]  /*fa60*/  FMUL.FTZ R31, R31, c[0x0][0x320] ;  /* 0x0000c8001f1f7a20 */ /* 0x000fe40000410000 */
[----:B------:R2:W2:Y:S03]  /*fa70*/  MUFU.TANH R191, R24 ;  /* 0x0000001800bf7308 */ /* 0x0004a60000002400 */
[----:B------:R-:W-:Y:S07]  /*fa80*/  FMUL.FTZ R32, R32, c[0x0][0x320] ;  /* 0x0000c80020207a20 */ /* 0x000fee0000410000 */
[----:B------:R3:W3:Y:S01]  /*fa90*/  MUFU.TANH R189, R25 ;  /* 0x0000001900bd7308 */ /* 0x0006e20000002400 */
[C---:B-----5:R-:W-:Y:S04]  /*faa0*/  HMMA.16816.F32.BF16 R44, R200.reuse, R8, R44 ;  /* 0x00000008c82c723c */ /* 0x060fe8000004182c */
[----:B-1----:R-:W-:Y:S05]  /*fab0*/  FMUL.FTZ R23, R41, c[0x0][0x320] ;  /* 0x0000c80029177a20 */ /* 0x002fea0000410000 */
[----:B------:R1:W1:Y:S01]  /*fac0*/  MUFU.TANH R192, R26 ;  /* 0x0000001a00c07308 */ /* 0x0002620000002400 */
[----:B------:R-:W-:Y:S03]  /*fad0*/  HMMA.16816.F32.BF16 R48, R200, R10, R48 ;  /* 0x0000000ac830723c */ /* 0x000fe60000041830 */
[----:B--2---:R-:W-:Y:S06]  /*fae0*/  FMUL.FTZ R24, R40, c[0x0][0x320] ;  /* 0x0000c80028187a20 */ /* 0x004fec0000410000 */
[----:B------:R2:W2:Y:S03]  /*faf0*/  MUFU.TANH R190, R27 ;  /* 0x0000001b00be7308 */ /* 0x0004a60000002400 */
[----:B---3--:R-:W-:Y:S02]  /*fb00*/  FMUL.FTZ R25, R43, c[0x0][0x320] ;  /* 0x0000c8002b197a20 */ /* 0x008fe40000410000 */
[----:B------:R-:W-:Y:S02]  /*fb10*/  FMUL.FTZ R22, R44, c[0x0][0x320] ;  /* 0x0000c8002c167a20 */ /* 0x000fe40000410000 */
[----:B------:R-:W-:Y:S03]  /*fb20*/  FMUL.FTZ R17, R45, c[0x0][0x320] ;  /* 0x0000c8002d117a20 */ /* 0x000fe60000410000 */
[----:B------:R3:W3:Y:S01]  /*fb30*/  MUFU.TANH R186, R28 ;  /* 0x0000001c00ba7308 */ /* 0x0006e20000002400 */
[----:B------:R-:W-:Y:S02]  /*fb40*/  FMUL.FTZ R21, R46, c[0x0][0x320] ;  /* 0x0000c8002e157a20 */ /* 0x000fe40000410000 */
[----:B------:R-:W-:Y:S02]  /*fb50*/  FMUL.FTZ R20, R47, c[0x0][0x320] ;  /* 0x0000c8002f147a20 */ /* 0x000fe40000410000 */
[----:B-1----:R-:W-:Y:S02]  /*fb60*/  FMUL.FTZ R26, R42, c[0x0][0x320] ;  /* 0x0000c8002a1a7a20 */ /* 0x002fe40000410000 */
[----:B------:R-:W-:Y:S02]  /*fb70*/  FMUL.FTZ R16, R48, c[0x0][0x320] ;  /* 0x0000c80030107a20 */ /* 0x000fe40000410000 */
[----:B------:R-:W-:Y:S01]  /*fb80*/  FMUL.FTZ R11, R49, c[0x0][0x320] ;  /* 0x0000c800310b7a20 */ /* 0x000fe20000410000 */
[----:B------:R1:W1:Y:S01]  /*fb90*/  MUFU.TANH R185, R29 ;  /* 0x0000001d00b97308 */ /* 0x0002620000002400 */
[----:B------:R-:W-:Y:S02]  /*fba0*/  FMUL.FTZ R19, R50, c[0x0][0x320] ;  /* 0x0000c80032137a20 */ /* 0x000fe40000410000 */
[----:B------:R-:W-:Y:S02]  /*fbb0*/  FMUL.FTZ R18, R51, c[0x0][0x320] ;  /* 0x0000c80033127a20 */ /* 0x000fe40000410000 */
[----:B--2---:R-:W-:Y:S05]  /*fbc0*/  FMUL.FTZ R27, R37, c[0x0][0x320] ;  /* 0x0000c800251b7a20 */ /* 0x004fea0000410000 */
[----:B------:R2:W2:Y:S01]  /*fbd0*/  MUFU.TANH R188, R30 ;  /* 0x0000001e00bc7308 */ /* 0x0004a20000002400 */
[----:B---3--:R-:W-:Y:S09]  /*fbe0*/  FMUL.FTZ R28, R39, c[0x0][0x320] ;  /* 0x0000c800271c7a20 */ /* 0x008ff20000410000 */
[----:B------:R3:W3:Y:S01]  /*fbf0*/  MUFU.TANH R187, R31 ;  /* 0x0000001f00bb7308 */ /* 0x0006e20000002400 */
[----:B-1----:R-:W-:Y:S09]  /*fc00*/  FMUL.FTZ R29, R38, c[0x0][0x320] ;  /* 0x0000c800261d7a20 */ /* 0x002ff20000410000 */
[----:B------:R1:W1:Y:S01]  /*fc10*/  MUFU.TANH R184, R32 ;  /* 0x0000002000b87308 */ /* 0x0002620000002400 */
[----:B--2---:R-:W-:Y:S09]  /*fc20*/  FMUL.FTZ R30, R36, c[0x0][0x320] ;  /* 0x0000c800241e7a20 */ /* 0x004ff20000410000 */
[----:B------:R2:W2:Y:S01]  /*fc30*/  MUFU.TANH R205, R13 ;  /* 0x0000000d00cd7308 */ /* 0x0004a20000002400 */
[----:B---3--:R-:W-:Y:S02]  /*fc40*/  FMUL.FTZ R31, R33, c[0x0][0x320] ;  /* 0x0000c800211f7a20 */ /* 0x008fe40000410000 */
[----:B------:R-:W-:Y:S07]  /*fc50*/  FMUL.FTZ R33, R34, c[0x0][0x320] ;  /* 0x0000c80022217a20 */ /* 0x000fee0000410000 */
[----:B------:R3:W2:Y:S01]  /*fc60*/  MUFU.TANH R209, R14 ;  /* 0x0000000e00d17308 */ /* 0x0006a20000002400 */
[----:B-1----:R-:W-:Y:S09]  /*fc70*/  FMUL.FTZ R32, R35, c[0x0][0x320] ;  /* 0x0000c80023207a20 */ /* 0x002ff20000410000 */
[----:B------:R3:W1:Y:S10]  /*fc80*/  MUFU.TANH R207, R15 ;  /* 0x0000000f00cf7308 */ /* 0x0006740000002400 */
        /* <DEDUP_REMOVED lines=20> */
[----:B--234-:R-:W2:Y:S01]  /*fdd0*/  LDL R2, [R1+0x3c] ;  /* 0x00003c0001027983 */ /* 0x01cea20000100800 */
[----:B------:R-:W-:Y:S03]  /*fde0*/  IMAD.MOV.U32 R12, RZ, RZ, c[0x0][0x2b8] ;  /* 0x0000ae00ff0c7624 */ /* 0x000fe600078e00ff */
[----:B------:R-:W3:Y:S02]  /*fdf0*/  LDL.64 R36, [R1+0x50] ;  /* 0x0000500001247983 */ /* 0x000ee40000100a00 */
[----:B------:R-:W-:Y:S02]  /*fe00*/  ISETP.NE.AND P2, PT, R12, 0x1, PT ;  /* 0x000000010c00780c */ /* 0x000fe40003f45270 */
[----:B------:R-:W4:Y:S04]  /*fe10*/  LDL R5, [R1+0x60] ;  /* 0x0000600001057983 */ /* 0x000f280000100800 */
[----:B------:R-:W5:Y:S04]  /*fe20*/  S2R R13, SR_TID.X ;  /* 0x00000000000d7919 */ /* 0x000f680000002100 */
[----:B------:R-:W3:Y:S04]  /*fe30*/  LDL.64 R34, [R1+0x48] ;  /* 0x0000480001227983 */ /* 0x000ee80000100a00 */
[----:B------:R-:W4:Y:S04]  /*fe40*/  LDL R6, [R1+0x40] ;  /* 0x0000400001067983 */ /* 0x000f280000100800 */
[----:B------:R-:W4:Y:S04]  /*fe50*/  LDL R10, [R1+0x100] ;  /* 0x00010000010a7983 */ /* 0x000f280000100800 */
[----:B------:R-:W4:Y:S04]  /*fe60*/  LDL R15, [R1+0x20] ;  /* 0x00002000010f7983 */ /* 0x000f280000100800 */
[----:B------:R-:W4:Y:S01]  /*fe70*/  LDL R9, [R1+0x104] ;  /* 0x0001040001097983 */ /* 0x000f220000100800 */
        /* <DEDUP_REMOVED lines=10> */
[----:B------:R-:W5:Y:S03]  /*ff20*/  LDL R12, [R1+0xc] ;  /* 0x00000c00010c7983 */ /* 0x000f660000100800 */
[----:B------:R-:W-:Y:S01]  /*ff30*/  IMAD R0, R0, 0x20, R3 ;  /* 0x0000002000007824 */ /* 0x000fe200078e0203 */
[----:B------:R-:W5:Y:S01]  /*ff40*/  LDL R13, [R1+0x28] ;  /* 0x00002800010d7983 */ /* 0x000f620000100800 */
[----:B--2---:R-:W-:Y:S05]  /*ff50*/  IMAD R2, R252, 0x60, R2 ;  /* 0x00000060fc027824 */ /* 0x004fea00078e0202 */
[----:B------:R-:W-:Y:S05]  /*ff60*/  IADD3 R2, R2, -0x60, R0 ;  /* 0xffffffa002027810 */ /* 0x000fea0007ffe000 */
[----:B------:R-:W-:Y:S04]  /*ff70*/  @P2 IMAD.HI.U32 R3, R2, c[0x0][0x2bc], RZ ;  /* 0x0000af0002032a27 */ /* 0x000fe800078e00ff */
[----:B------:R-:W-:Y:S01]  /*ff80*/  IMAD.MOV.U32 R0, RZ, RZ, R2 ;  /* 0x000000ffff007224 */ /* 0x000fe200078e0002 */
[----:B------:R-:W-:Y:S04]  /*ff90*/  @P2 SHF.R.U32.HI R0, RZ, c[0x0][0x2c0], R3 ;  /* 0x0000b000ff002a19 */ /* 0x000fe80000011603 */
[C---:B---3--:R-:W-:Y:S01]  /*ffa0*/  @!P6 IADD3 R3, P0, R0.reuse, R36, RZ ;  /* 0x000000240003e210 */ /* 0x048fe20007f1e0ff */
[----:B------:R-:W-:Y:S03]  /*ffb0*/  IMAD.MOV.U32 R36, RZ, RZ, RZ ;  /* 0x000000ffff247224 */ /* 0x000fe600078e00ff */
[----:B----4-:R-:W-:Y:S01]  /*ffc0*/  @!P6 LEA.HI.X.SX32 R5, R0, R5, 0x1, P0 ;  /* 0x000000050005e211 */ /* 0x010fe200000f0eff */
[----:B------:R-:W-:Y:S01]  /*ffd0*/  IMAD.MOV R0, RZ, RZ, -R0 ;  /* 0x000000ffff007224 */ /* 0x000fe200078e0a00 */
[C---:B------:R-:W-:Y:S03]  /*ffe0*/  @!P6 LEA R4, P0, R3.reuse, c[0x0][0x2a0], 0x2 ;  /* 0x0000a8000304ea11 */ /* 0x040fe600078010ff */
[----:B------:R-:W-:Y:S01]  /*fff0*/  IMAD R37, R0, c[0x0][0x2b8], R2 ;  /* 0x0000ae0000257a24 */ /* 0x000fe200078e0202 */
[----:B------:R-:W-:Y:S02]  /*10000*/  @!P6 LEA.HI.X R5, R3, c[0x0][0x2a4], R5, 0x2, P0 ;  /* 0x0000a9000305ea11 */ /* 0x000fe400000f1405 */
[----:B------:R-:W-:Y:S01]  /*10010*/  SHF.L.U64.HI R10, R15, 0x1, R10 ;  /* 0x000000010f0a7819 */ /* 0x000fe2000001020a */
[C---:B------:R-:W-:Y:S01]  /*10020*/  IMAD.WIDE.U32 R2, R37.reuse, c[0x0][0x1e0], RZ ;  /* 0x0000780025027a25 */ /* 0x040fe200078e00ff */
[----:B------:R-:W-:Y:S01]  /*10030*/  SHF.R.S32.HI R0, RZ, 0x1f, R37 ;  /* 0x0000001fff007819 */ /* 0x000fe20000011425 */
[----:B------:R-:W2:Y:S01]  /*10040*/  @!P6 LDG.E R36, [R4.64] ;  /* 0x000000060424e981 */ /* 0x000ea2000c1e1900 */
[----:B-----5:R-:W-:Y:S03]  /*10050*/  SHF.L.U64.HI R9, R14, 0x1, R9 ;  /* 0x000000010e097819 */ /* 0x020fe60000010209 */
[----:B------:R-:W-:Y:S01]  /*10060*/  IMAD R0, R0, c[0x0][0x1e0], RZ ;  /* 0x0000780000007a24 */ /* 0x000fe200078e02ff */
[----:B------:R3:W-:Y:S03]  /*10070*/  STL [R1+0x14], R37 ;  /* 0x0000142501007387 */ /* 0x0007e60000100800 */
[----:B------:R-:W-:Y:S04]  /*10080*/  IMAD R0, R37, c[0x0][0x1e4], R0 ;  /* 0x0000790025007a24 */ /* 0x000fe800078e0200 */
[----:B------:R-:W-:Y:S01]  /*10090*/  IMAD.IADD R3, R3, 0x1, R0 ;  /* 0x0000000103037824 */ /* 0x000fe200078e0200 */
[----:B------:R-:W-:Y:S01]  /*100a0*/  SHF.L.U64.HI R7, R12, 0x1, R7 ;  /* 0x000000010c077819 */ /* 0x000fe20000010207 */
[C---:B------:R-:W-:Y:S01]  /*100b0*/  IMAD.SHL.U32 R35, R13.reuse, 0x2, RZ ;  /* 0x000000020d237824 */ /* 0x040fe200078e00ff */
[----:B------:R-:W-:Y:S01]  /*100c0*/  SHF.L.U64.HI R8, R13, 0x1, R8 ;  /* 0x000000010d087819 */ /* 0x000fe20000010208 */
[----:B---3--:R-:W-:Y:S02]  /*100d0*/  IMAD.SHL.U32 R37, R15, 0x2, RZ ;  /* 0x000000020f257824 */ /* 0x008fe400078e00ff */
[----:B--2---:R-:W-:Y:S01]  /*100e0*/  IMAD.WIDE.U32 R2, R36, c[0x0][0x1f0], R2 ;  /* 0x00007c0024027a25 */ /* 0x004fe200078e0002 */
[----:B------:R-:W-:Y:S01]  /*100f0*/  SHF.R.S32.HI R0, RZ, 0x1f, R36 ;  /* 0x0000001fff007819 */ /* 0x000fe20000011424 */
[----:B------:R2:W-:Y:S03]  /*10100*/  STL [R1+0x10], R36 ;  /* 0x0000102401007387 */ /* 0x0005e60000100800 */
[----:B------:R-:W-:Y:S01]  /*10110*/  IADD3 R5, P0, R34, R2, RZ ;  /* 0x0000000222057210 */ /* 0x000fe20007f1e0ff */
[----:B------:R-:W-:Y:S02]  /*10120*/  IMAD R0, R0, c[0x0][0x1f0], RZ ;  /* 0x00007c0000007a24 */ /* 0x000fe400078e02ff */
[----:B------:R-:W-:Y:S02]  /*10130*/  IMAD.SHL.U32 R34, R12, 0x2, RZ ;  /* 0x000000020c227824 */ /* 0x000fe400078e00ff */
[----:B------:R-:W-:Y:S05]  /*10140*/  IMAD R0, R36, c[0x0][0x1f4], R0 ;  /* 0x00007d0024007a24 */ /* 0x000fea00078e0200 */
[----:B------:R-:W-:Y:S02]  /*10150*/  IADD3.X R2, R6, R3, R0, P0, !PT ;  /* 0x0000000306027210 */ /* 0x000fe400007fe400 */
[C---:B------:R-:W-:Y:S04]  /*10160*/  LEA R6, P0, R5.reuse, c[0x0][0x1c8], 0x1 ;  /* 0x0000720005067a11 */ /* 0x040fe800078008ff */
[----:B------:R-:W-:Y:S01]  /*10170*/  LEA.HI.X R5, R5, c[0x0][0x1cc], R2, 0x1, P0 ;  /* 0x0000730005057a11 */ /* 0x000fe200000f0c02 */
[----:B--2---:R-:W-:Y:S01]  /*10180*/  IMAD.SHL.U32 R36, R14, 0x2, RZ ;  /* 0x000000020e247824 */ /* 0x004fe200078e00ff */
[----:B------:R-:W-:-:S05]  /*10190*/  BRA.DIV ~URZ, `(.L_x_2714) ;  /* 0x00007ce27f007947 */ /* 0x000fca000b800000 */
[----:B------:R2:W3:Y:S02]  /*101a0*/  SHFL.IDX PT, R4, R5, RZ, 0x181f ;  /* 0x00181fff05047589 */ /* 0x0004e400000e0000 */
.L_x_2749:
[----:B------:R-:W-:-:S05]  /*101b0*/  BRA.DIV ~URZ, `(.L_x_2715) ;  /* 0x00007d327f007947 */ /* 0x000fca000b800000 */
[----:B------:R-:W4:Y:S01]  /*101c0*/  SHFL.IDX PT, R0, R6, RZ, 0x181f ;  /* 0x00181fff06007589 */ /* 0x000f2200000e0000 */
[C---:B------:R-:W-:Y:S02]  /*101d0*/  IADD3 R12, -R132.reuse, 0x10, RZ ;  /* 0x00000010840c7810 */ /* 0x040fe40007ffe1ff */
[----:B------:R-:W-:Y:S02]  /*101e0*/  ISETP.NE.U32.AND P2, PT, R132, RZ, PT ;  /* 0x000000ff8400720c */ /* 0x000fe40003f45070 */
[----:B------:R-:W-:Y:S04]  /*101f0*/  LOP3.LUT R12, R12, 0xf, RZ, 0xc0, !PT ;  /* 0x0000000f0c0c7812 */ /* 0x000fe800078ec0ff */
[----:B----4-:R-:W-:Y:S04]  /*10200*/  IADD3 R2, P1, P0, R12, R0, R34 ;  /* 0x000000000c027210 */ /* 0x010fe8000783e022 */
[----:B---3--:R-:W-:Y:S02]  /*10210*/  IADD3.X R3, RZ, R4, R7, P1, P0 ;  /* 0x00000004ff037210 */ /* 0x008fe40000fe0407 */
[----:B------:R-:W-:Y:S03]  /*10220*/  IADD3 R14, P0, R0, R35, RZ ;  /* 0x00000023000e7210 */ /* 0x000fe60007f1e0ff */
[----:B------:R-:W-:Y:S01]  /*10230*/  @!PT LDS RZ, [RZ] ;  /* 0x00000000fffff984 */ /* 0x000fe20000000800 */
[----:B------:R-:W-:Y:S01]  /*10240*/  @!PT LDS RZ, [RZ] ;  /* 0x00000000fffff984 */ /* 0x000fe20000000800 */
[----:B------:R3:W-:Y:S02]  /*10250*/  LDGSTS.E.BYPASS.LTC128B.128.ZFILL [R251+0xc100], [R2.64], P2 ;  /* 0x0c10000002fb7fae */ /* 0x0007e40009141d46 */
[----:B------:R-:W-:Y:S05]  /*10260*/  IMAD.X R15, R4, 0x1, R8, P0 ;  /* 0x00000001040f7824 */ /* 0x000fea00000e0608 */
[----:B------:R4:W-:Y:S01]  /*10270*/  LDGSTS.E.BYPASS.LTC128B.128 [R251+0xf100], [R14.64], !P5 ;  /* 0x0f1000000efb7fae */ /* 0x0009e2000e901d46 */
[----:B---3--:R-:W-:Y:S05]  /*10280*/  IADD3 R2, P0, R0, R36, RZ ;  /* 0x0000002400027210 */ /* 0x008fea0007f1e0ff */
[----:B------:R-:W-:Y:S05]  /*10290*/  IMAD.X R3, R4, 0x1, R9, P0 ;  /* 0x0000000104037824 */ /* 0x000fea00000e0609 */
[----:B------:R3:W-:Y:S02]  /*102a0*/  LDGSTS.E.BYPASS.LTC128B.128 [R251+0x12100], [R2.64], !P4 ;  /* 0x1210000002fb7fae */ /* 0x0007e4000e101d46 */
[----:B---3--:R-:W-:Y:S02]  /*102b0*/  IADD3 R2, P0, R0, R37, RZ ;  /* 0x0000002500027210 */ /* 0x008fe40007f1e0ff */
[----:B------:R-:W3:Y:S03]  /*102c0*/  SHFL.IDX PT, R0, R6, 0x1, 0x181f ;  /* 0x00381f0006007f89 */ /* 0x000ee600000e0000 */
[----:B------:R-:W-:Y:S02]  /*102d0*/  IMAD.X R3, R4, 0x1, R10, P0 ;  /* 0x0000000104037824 */ /* 0x000fe400000e060a */
[----:B------:R-:W-:Y:S04]  /*102e0*/  SHFL.IDX PT, R4, R5, 0x2, 0x181f ;  /* 0x00581f0005047f89 */ /* 0x000fe800000e0000 */
[----:B------:R5:W-:Y:S01]  /*102f0*/  LDGSTS.E.BYPASS.LTC128B.128 [R251+0x15100], [R2.64], !P3 ;  /* 0x1510000002fb7fae */ /* 0x000be2000d901d46 */
[----:B---3--:R-:W-:Y:S03]  /*10300*/  IADD3 R12, P1, P0, R12, R0, R34 ;  /* 0x000000000c0c7210 */ /* 0x008fe6000783e022 */
[----:B-----5:R-:W3:Y:S02]  /*10310*/  SHFL.IDX PT, R2, R5, 0x1, 0x181f ;  /* 0x00381f0005027f89 */ /* 0x020ee400000e0000 */
[----:B---3--:R-:W-:Y:S05]  /*10320*/  IADD3.X R13, RZ, R2, R7, P1, P0 ;  /* 0x00000002ff0d7210 */ /* 0x008fea0000fe0407 */
[----:B------:R3:W-:Y:S02]  /*10330*/  LDGSTS.E.BYPASS.LTC128B.128.ZFILL [R251+0xd100], [R12.64], P2 ;  /* 0x0d1000000cfb7fae */ /* 0x0007e40009141d46 */
[----:B---3--:R-:W-:Y:S05]  /*10340*/  IADD3 R12, P0, R0, R35, RZ ;  /* 0x00000023000c7210 */ /* 0x008fea0007f1e0ff */
[----:B------:R-:W-:Y:S05]  /*10350*/  IMAD.X R13, R2, 0x1, R8, P0 ;  /* 0x00000001020d7824 */ /* 0x000fea00000e0608 */
[----:B------:R3:W-:Y:S02]  /*10360*/  LDGSTS.E.BYPASS.LTC128B.128 [R251+0x10100], [R12.64], !P5 ;  /* 0x101000000cfb7fae */ /* 0x0007e4000e901d46 */
[----:B---3--:R-:W-:Y:S05]  /*10370*/  IADD3 R12, P0, R0, R36, RZ ;  /* 0x00000024000c7210 */ /* 0x008fea0007f1e0ff */
[----:B------:R-:W-:Y:S01]  /*10380*/  IMAD.X R13, R2, 0x1, R9, P0 ;  /* 0x00000001020d7824 */ /* 0x000fe200000e0609 */
[----:B----4-:R-:W-:Y:S02]  /*10390*/  IADD3 R14, P0, R0, R37, RZ ;  /* 0x00000025000e7210 */ /* 0x010fe40007f1e0ff */
[----:B------:R3:W4:Y:S03]  /*103a0*/  SHFL.IDX PT, R0, R6, 0x2, 0x181f ;  /* 0x00581f0006007f89 */ /* 0x00072600000e0000 */
[----:B------:R-:W-:Y:S01]  /*103b0*/  IMAD.X R15, R2, 0x1, R10, P0 ;  /* 0x00000001020f7824 */ /* 0x000fe200000e060a */
[----:B------:R3:W-:Y:S04]  /*103c0*/  LDGSTS.E.BYPASS.LTC128B.128 [R251+0x13100], [R12.64], !P4 ;  /* 0x131000000cfb7fae */ /* 0x0007e8000e101d46 */
[----:B------:R3:W-:Y:S03]  /*103d0*/  LDGSTS.E.BYPASS.LTC128B.128 [R251+0x16100], [R14.64], !P3 ;  /* 0x161000000efb7fae */ /* 0x0007e6000d901d46 */
.L_x_2750:
[C---:B------:R-:W-:Y:S02]  /*103e0*/  IADD3 R2, -R132.reuse, 0x10, RZ ;  /* 0x0000001084027810 */ /* 0x040fe40007ffe1ff */
[----:B------:R-:W-:Y:S02]  /*103f0*/  ISETP.NE.U32.AND P0, PT, R132, RZ, PT ;  /* 0x000000ff8400720c */ /* 0x000fe40003f05070 */
[----:B------:R-:W-:Y:S04]  /*10400*/  LOP3.LUT R2, R2, 0xf, RZ, 0xc0, !PT ;  /* 0x0000000f02027812 */ /* 0x000fe800078ec0ff */
[----:B----4-:R-:W-:Y:S04]  /*10410*/  IADD3 R2, P2, P1, R2, R0, R34 ;  /* 0x0000000002027210 */ /* 0x010fe8000795e022 */
[----:B------:R-:W-:Y:S02]  /*10420*/  IADD3.X R3, RZ, R4, R7, P2, P1 ;  /* 0x00000004ff037210 */ /* 0x000fe400017e2407 */
[C---:B---3--:R-:W-:Y:S03]  /*10430*/  IADD3 R6, P1, R0.reuse, R36, RZ ;  /* 0x0000002400067210 */ /* 0x048fe60007f3e0ff */
        /* <DEDUP_REMOVED lines=9> */
[----:B---3--:R-:W-:Y:S05]  /*104d0*/  IADD3 R2, P0, R0, R37, RZ ;  /* 0x0000002500027210 */ /* 0x008fea0007f1e0ff */
[----:B------:R-:W-:Y:S05]  /*104e0*/  IMAD.X R3, R4, 0x1, R10, P0 ;  /* 0x0000000104037824 */ /* 0x000fea00000e060a */
[----:B------:R4:W-:Y:S03]  /*104f0*/  LDGSTS.E.BYPASS.LTC128B.128 [R251+0x17100], [R2.64], !P3 ;  /* 0x1710000002fb7fae */ /* 0x0009e6000d901d46 */
.L_x_2713:
[----:B--234-:R-:W-:Y:S05]  /*10500*/  BSYNC B0 ;  /* 0x0000000000007941 */ /* 0x01cfea0003800000 */
.L_x_2712:
        /* <DEDUP_REMOVED lines=57> */
.L_x_2751:
        /* <DEDUP_REMOVED lines=34> */
[----:B------:R-:W-:Y:S02]  /*10ac0*/  FFMA.FTZ R15, R16, c[0x0][0x2d0], -R4 ;  /* 0x0000b400100f7a23 */ /* 0x000fe40000010804 */
[C---:B-1----:R-:W-:Y:S01]  /*10ad0*/  FADD.FTZ R0, -R3.reuse, R134 ;  /* 0x0000008603007221 */ /* 0x042fe20000010100 */
[----:B------:R-:W-:Y:S03]  /*10ae0*/  MOV R134, R12 ;  /* 0x0000000c00867202 */ /* 0x000fe60000000f00 */
[----:B------:R-:W-:Y:S03]  /*10af0*/  FMUL.FTZ R0, R0, c[0x0][0x2d0] ;  /* 0x0000b40000007a20 */ /* 0x000fe60000410000 */
[----:B------:R-:W-:Y:S10]  /*10b00*/  MUFU.EX2 R133, R133 ;  /* 0x0000008500857308 */ /* 0x000ff40000000800 */
[----:B------:R-:W1:Y:S01]  /*10b10*/  MUFU.EX2 R0, R0 ;  /* 0x0000000000007308 */ /* 0x000e620000000800 */
[C---:B---3--:R-:W-:Y:S02]  /*10b20*/  FFMA.FTZ R4, R2.reuse, R13, R7 ;  /* 0x0000000d02047223 */ /* 0x048fe40000010007 */
[----:B------:R-:W-:Y:S02]  /*10b30*/  FMUL.FTZ R48, R2, R136 ;  /* 0x0000008802307220 */ /* 0x000fe40000410000 */
[C---:B--2---:R-:W-:Y:S01]  /*10b40*/  FADD.FTZ R6, R184.reuse, R4 ;  /* 0x00000004b8067221 */ /* 0x044fe20000010000 */
[----:B------:R-:W-:Y:S01]  /*10b50*/  F2FP.BF16.PACK_AB R184, R184, R7 ;  /* 0x00000007b8b8723e */ /* 0x000fe200000010ff */
[----:B------:R-:W-:Y:S02]  /*10b60*/  FMUL.FTZ R4, R3, c[0x0][0x2d0] ;  /* 0x0000b40003047a20 */ /* 0x000fe40000410000 */
[----:B------:R-:W-:Y:S02]  /*10b70*/  FMUL.FTZ R49, R2, R137 ;  /* 0x0000008902317220 */ /* 0x000fe40000410000 */
[--C-:B------:R-:W-:Y:S02]  /*10b80*/  FFMA.FTZ R23, R20, c[0x0][0x2d0], -R4.reuse ;  /* 0x0000b40014177a23 */ /* 0x100fe40000010804 */
[----:B------:R-:W-:Y:S02]  /*10b90*/  FMUL.FTZ R20, R2, R164 ;  /* 0x000000a402147220 */ /* 0x000fe40000410000 */
[----:B------:R-:W2:Y:S01]  /*10ba0*/  LDL.LU R164, [R1+0x2c] ;  /* 0x00002c0001a47983 */ /* 0x000ea20000300800 */
[C---:B-1----:R-:W-:Y:S02]  /*10bb0*/  FMUL.FTZ R50, R0.reuse, R138 ;  /* 0x0000008a00327220 */ /* 0x042fe40000410000 */
[----:B------:R-:W-:Y:S02]  /*10bc0*/  FMUL.FTZ R51, R0, R139 ;  /* 0x0000008b00337220 */ /* 0x000fe40000410000 */
[----:B------:R-:W1:Y:S01]  /*10bd0*/  LDSM.16.MT88.4 R136, [R218] ;  /* 0x00000000da88783b */ /* 0x000e620000004200 */
[--C-:B------:R-:W-:Y:S02]  /*10be0*/  FFMA.FTZ R215, R215, c[0x0][0x2d0], -R4.reuse ;  /* 0x0000b400d7d77a23 */ /* 0x100fe40000010804 */
[--C-:B------:R-:W-:Y:S02]  /*10bf0*/  FFMA.FTZ R213, R213, c[0x0][0x2d0], -R4.reuse ;  /* 0x0000b400d5d57a23 */ /* 0x100fe40000010804 */
[--C-:B------:R-:W-:Y:S02]  /*10c00*/  FFMA.FTZ R5, R212, c[0x0][0x2d0], -R4.reuse ;  /* 0x0000b400d4057a23 */ /* 0x100fe40000010804 */
[--C-:B------:R-:W-:Y:S01]  /*10c10*/  FFMA.FTZ R7, R250, c[0x0][0x2d0], -R4.reuse ;  /* 0x0000b400fa077a23 */ /* 0x100fe20000010804 */
[----:B------:R-:W-:Y:S01]  /*10c20*/  MUFU.EX2 R215, R215 ;  /* 0x000000d700d77308 */ /* 0x000fe20000000800 */
[--C-:B------:R-:W-:Y:S02]  /*10c30*/  FFMA.FTZ R22, R21, c[0x0][0x2d0], -R4.reuse ;  /* 0x0000b40015167a23 */ /* 0x100fe40000010804 */
[----:B------:R-:W-:Y:S02]  /*10c40*/  FMUL.FTZ R21, R2, R165 ;  /* 0x000000a502157220 */ /* 0x000fe40000410000 */
[----:B------:R-:W-:Y:S01]  /*10c50*/  FFMA.FTZ R200, R187, c[0x0][0x2d0], -R4 ;  /* 0x0000b400bbc87a23 */ /* 0x000fe20000010804 */
[----:B------:R-:W-:Y:S01]  /*10c60*/  MOV R187, R9 ;  /* 0x0000000900bb7202 */ /* 0x000fe20000000f00 */
[----:B------:R-:W-:Y:S01]  /*10c70*/  FADD.FTZ R6, R186, R6 ;  /* 0x00000006ba067221 */ /* 0x000fe20000010000 */
[----:B------:R-:W-:Y:S01]  /*10c80*/  F2FP.BF16.PACK_AB R186, R8, R186 ;  /* 0x000000ba08ba723e */ /* 0x000fe200000010ff */
[--C-:B------:R-:W-:Y:S01]  /*10c90*/  FFMA.FTZ R190, R190, c[0x0][0x2d0], -R4.reuse ;  /* 0x0000b400bebe7a23 */ /* 0x100fe20000010804 */
[----:B------:R3:W-:Y:S01]  /*10ca0*/  MUFU.EX2 R165, R7 ;  /* 0x0000000700a57308 */ /* 0x0007e20000000800 */
        /* <DEDUP_REMOVED lines=11> */
[----:B------:R-:W5:Y:S01]  /*10d60*/  MUFU.EX2 R213, R213 ;  /* 0x000000d500d57308 */ /* 0x000f620000000800 */
[--C-:B------:R-:W-:Y:S02]  /*10d70*/  FFMA.FTZ R195, R195, c[0x0][0x2d0], -R4.reuse ;  /* 0x0000b400c3c37a23 */ /* 0x100fe40000010804 */
[--C-:B------:R-:W-:Y:S02]  /*10d80*/  FFMA.FTZ R192, R192, c[0x0][0x2d0], -R4.reuse ;  /* 0x0000b400c0c07a23 */ /* 0x100fe40000010804 */
[----:B---3--:R-:W-:Y:S02]  /*10d90*/  FMUL.FTZ R7, R0, R183 ;  /* 0x000000b700077220 */ /* 0x008fe40000410000 */
[--C-:B------:R-:W-:Y:S02]  /*10da0*/  FFMA.FTZ R201, R188, c[0x0][0x2d0], -R4.reuse ;  /* 0x0000b400bcc97a23 */ /* 0x100fe40000010804 */
[--C-:B------:R-:W-:Y:S01]  /*10db0*/  FFMA.FTZ R203, R32, c[0x0][0x2d0], -R4.reuse ;  /* 0x0000b40020cb7a23 */ /* 0x100fe20000010804 */
[----:B------:R-:W-:Y:S01]  /*10dc0*/  MUFU.EX2 R209, R209 ;  /* 0x000000d100d17308 */ /* 0x000fe20000000800 */
[--C-:B------:R-:W-:Y:S02]  /*10dd0*/  FFMA.FTZ R212, R29, c[0x0][0x2d0], -R4.reuse ;  /* 0x0000b4001dd47a23 */ /* 0x100fe40000010804 */
[C---:B------:R-:W-:Y:S01]  /*10de0*/  FMUL.FTZ R29, R2.reuse, R157 ;  /* 0x0000009d021d7220 */ /* 0x040fe20000410000 */
[----:B------:R-:W-:Y:S01]  /*10df0*/  MOV R157, R187 ;  /* 0x000000bb009d7202 */ /* 0x000fe20000000f00 */
[----:B----4-:R-:W-:Y:S01]  /*10e00*/  FMUL.FTZ R5, R2, R181 ;  /* 0x000000b502057220 */ /* 0x010fe20000410000 */
[----:B------:R-:W-:Y:S01]  /*10e10*/  MOV R181, R19 ;  /* 0x0000001300b57202 */ /* 0x000fe20000000f00 */
[----:B------:R-:W-:Y:S02]  /*10e20*/  FFMA.FTZ R214, R28, c[0x0][0x2d0], -R4 ;  /* 0x0000b4001cd67a23 */ /* 0x000fe40000010804 */
[----:B------:R-:W-:Y:S01]  /*10e30*/  FMUL.FTZ R4, R2, R180 ;  /* 0x000000b402047220 */ /* 0x000fe20000410000 */
[----:B------:R-:W-:Y:S01]  /*10e40*/  MOV R180, R18 ;  /* 0x0000001200b47202 */ /* 0x000fe20000000f00 */
[----:B------:R-:W-:Y:S01]  /*10e50*/  FADD.FTZ R188, R8, R6 ;  /* 0x0000000608bc7221 */ /* 0x000fe20000010000 */
[----:B------:R-:W-:Y:S01]  /*10e60*/  MUFU.EX2 R207, R207 ;  /* 0x000000cf00cf7308 */ /* 0x000fe20000000800 */
[----:B------:R-:W-:Y:S01]  /*10e70*/  FMUL.FTZ R6, R0, R182 ;  /* 0x000000b600067220 */ /* 0x000fe20000410000 */
[----:B-----5:R-:W-:Y:S01]  /*10e80*/  F2FP.BF16.PACK_AB R187, R213, R215 ;  /* 0x000000d7d5bb723e */ /* 0x020fe200000010ff */
[C---:B------:R-:W-:Y:S01]  /*10e90*/  FMUL.FTZ R8, R2.reuse, R176 ;  /* 0x000000b002087220 */ /* 0x040fe20000410000 */
[----:B------:R-:W-:Y:S01]  /*10ea0*/  MOV R176, R23 ;  /* 0x0000001700b07202 */ /* 0x000fe20000000f00 */
[C---:B------:R-:W-:Y:S01]  /*10eb0*/  FMUL.FTZ R9, R2.reuse, R177 ;  /* 0x000000b102097220 */ /* 0x040fe20000410000 */
[----:B------:R-:W-:Y:S01]  /*10ec0*/  MOV R177, R22 ;  /* 0x0000001600b17202 */ /* 0x000fe20000000f00 */
[----:B------:R-:W-:Y:S01]  /*10ed0*/  FMUL.FTZ R12, R2, R172 ;  /* 0x000000ac020c7220 */ /* 0x000fe20000410000 */
[----:B------:R-:W-:Y:S01]  /*10ee0*/  MOV R172, R11 ;  /* 0x0000000b00ac7202 */ /* 0x000fe20000000f00 */
[----:B------:R-:W-:Y:S01]  /*10ef0*/  FMUL.FTZ R11, R0, R179 ;  /* 0x000000b3000b7220 */ /* 0x000fe20000410000 */
[----:B------:R-:W-:Y:S01]  /*10f00*/  MOV R182, R134 ;  /* 0x0000008600b67202 */ /* 0x000fe20000000f00 */
[----:B------:R-:W-:Y:S01]  /*10f10*/  FMUL.FTZ R17, R2, R169 ;  /* 0x000000a902117220 */ /* 0x000fe20000410000 */
[----:B------:R-:W-:Y:S01]  /*10f20*/  MOV R169, R10 ;  /* 0x0000000a00a97202 */ /* 0x000fe20000000f00 */
[----:B------:R-:W-:Y:S01]  /*10f30*/  FMUL.FTZ R10, R0, R178 ;  /* 0x000000b2000a7220 */ /* 0x000fe20000410000 */
[----:B------:R-:W-:Y:S01]  /*10f40*/  MUFU.EX2 R134, R197 ;  /* 0x000000c500867308 */ /* 0x000fe20000000800 */
[C---:B------:R-:W-:Y:S01]  /*10f50*/  FMUL.FTZ R13, R2.reuse, R173 ;  /* 0x000000ad020d7220 */ /* 0x040fe20000410000 */
[----:B------:R-:W-:Y:S01]  /*10f60*/  MOV R173, R15 ;  /* 0x0000000f00ad7202 */ /* 0x000fe20000000f00 */
[----:B------:R-:W-:Y:S01]  /*10f70*/  FMUL.FTZ R16, R2, R168 ;  /* 0x000000a802107220 */ /* 0x000fe20000410000 */
[----:B------:R-:W-:Y:S01]  /*10f80*/  MOV R168, R14 ;  /* 0x0000000e00a87202 */ /* 0x000fe20000000f00 */
[C---:B------:R-:W-:Y:S02]  /*10f90*/  FMUL.FTZ R14, R0.reuse, R174 ;  /* 0x000000ae000e7220 */ /* 0x040fe40000410000 */
[C---:B------:R-:W-:Y:S02]  /*10fa0*/  FMUL.FTZ R15, R0.reuse, R175 ;  /* 0x000000af000f7220 */ /* 0x040fe40000410000 */
[C---:B------:R-:W-:Y:S01]  /*10fb0*/  FMUL.FTZ R18, R0.reuse, R170 ;  /* 0x000000aa00127220 */ /* 0x040fe20000410000 */
[----:B------:R-:W-:Y:S01]  /*10fc0*/  MUFU.EX2 R204, R204 ;  /* 0x000000cc00cc7308 */ /* 0x000fe20000000800 */
[C---:B------:R-:W-:Y:S02]  /*10fd0*/  FMUL.FTZ R19, R0.reuse, R171 ;  /* 0x000000ab00137220 */ /* 0x040fe40000410000 */
[C---:B------:R-:W-:Y:S02]  /*10fe0*/  FMUL.FTZ R22, R0.reuse, R166 ;  /* 0x000000a600167220 */ /* 0x040fe40000410000 */
[C---:B------:R-:W-:Y:S02]  /*10ff0*/  FMUL.FTZ R23, R0.reuse, R167 ;  /* 0x000000a700177220 */ /* 0x040fe40000410000 */
[----:B------:R-:W-:Y:S02]  /*11000*/  FMUL.FTZ R26, R0, R162 ;  /* 0x000000a2001a7220 */ /* 0x000fe40000410000 */
[----:B------:R-:W-:Y:S01]  /*11010*/  FMUL.FTZ R24, R2, R160 ;  /* 0x000000a002187220 */ /* 0x000fe20000410000 */
[----:B------:R-:W-:Y:S01]  /*11020*/  MOV R160, R27 ;  /* 0x0000001b00a07202 */ /* 0x000fe20000000f00 */
[----:B------:R-:W-:Y:S01]  /*11030*/  FMUL.FTZ R27, R0, R163 ;  /* 0x000000a3001b7220 */ /* 0x000fe20000410000 */
[----:B------:R-:W-:Y:S01]  /*11040*/  MUFU.EX2 R197, R195 ;  /* 0x000000c300c57308 */ /* 0x000fe20000000800 */
[----:B------:R-:W-:Y:S01]  /*11050*/  FMUL.FTZ R25, R2, R161 ;  /* 0x000000a102197220 */ /* 0x000fe20000410000 */
[----:B------:R-:W-:Y:S01]  /*11060*/  MOV R161, R34 ;  /* 0x0000002200a17202 */ /* 0x000fe20000000f00 */
[C---:B------:R-:W-:Y:S02]  /*11070*/  FMUL.FTZ R30, R0.reuse, R158 ;  /* 0x0000009e001e7220 */ /* 0x040fe40000410000 */
[----:B------:R-:W-:Y:S02]  /*11080*/  FMUL.FTZ R31, R0, R159 ;  /* 0x0000009f001f7220 */ /* 0x000fe40000410000 */
[C---:B------:R-:W-:Y:S01]  /*11090*/  FMUL.FTZ R28, R2.reuse, R156 ;  /* 0x0000009c021c7220 */ /* 0x040fe20000410000 */
[----:B------:R-:W-:Y:S01]  /*110a0*/  MOV R156, R35 ;  /* 0x00000023009c7202 */ /* 0x000fe20000000f00 */
        /* <DEDUP_REMOVED lines=112> */
[C---:B--2---:R-:W-:Y:S01]  /*117b0*/  FFMA.FTZ R164, R0.reuse, R164, R185 ;  /* 0x000000a400a47223 */ /* 0x044fe200000100b9 */
[----:B------:R-:W-:Y:S01]  /*117c0*/  F2FP.BF16.PACK_AB R185, R165, R185 ;  /* 0x000000b9a5b9723e */ /* 0x000fe200000010ff */
[----:B------:R-:W-:Y:S02]  /*117d0*/  FMUL.FTZ R131, R0, R131 ;  /* 0x0000008300837220 */ /* 0x000fe40000410000 */
[----:B------:R-:W-:Y:S02]  /*117e0*/  FADD.FTZ R0, R133, R188 ;  /* 0x000000bc85007221 */ /* 0x000fe40000010000 */
[----:B------:R-:W-:Y:S02]  /*117f0*/  MUFU.EX2 R188, R181 ;  /* 0x000000b500bc7308 */ /* 0x000fe40000000800 */
[C---:B-1----:R-:W-:Y:S08]  /*11800*/  HMMA.16816.F32.BF16 R4, R184.reuse, R136, R4 ;  /* 0x00000088b804723c */ /* 0x042ff00000041804 */
[C---:B------:R-:W-:Y:S01]  /*11810*/  HMMA.16816.F32.BF16 R8, R184.reuse, R138, R8 ;  /* 0x0000008ab808723c */ /* 0x040fe20000041808 */
[----:B------:R-:W1:Y:S03]  /*11820*/  LDSM.16.MT88.4 R136, [R219] ;  /* 0x00000000db88783b */ /* 0x000e660000004200 */
[----:B---3--:R-:W-:Y:S04]  /*11830*/  FADD.FTZ R0, R2, R0 ;  /* 0x0000000002007221 */ /* 0x008fe80000010000 */
[----:B------:R-:W-:Y:S01]  /*11840*/  FADD.FTZ R0, R144, R0 ;  /* 0x0000000090007221 */ /* 0x000fe20000010000 */
[----:B------:R-:W2:Y:S03]  /*11850*/  LDL R205, [R1+0x34] ;  /* 0x0000340001cd7983 */ /* 0x000ea60000100800 */
        /* <DEDUP_REMOVED lines=18> */
[----:B------:R-:W1:Y:S02]  /*11980*/  LDSM.16.MT88.4 R136, [R220+0x3000] ;  /* 0x00300000dc88783b */ /* 0x000e640000004200 */
[----:B--2---:R-:W-:Y:S05]  /*11990*/  ISETP.GT.AND P0, PT, R252, R205, PT ;  /* 0x000000cdfc00720c */ /* 0x004fea0003f04270 */
        /* <DEDUP_REMOVED lines=28> */
[----:B------:R-:W-:Y:S03]  /*11b60*/  F2FP.BF16.PACK_AB R137, R207, R209 ;  /* 0x000000d1cf89723e */ /* 0x000fe600000010ff */
[----:B------:R-:W-:Y:S02]  /*11b70*/  F2FP.BF16.PACK_AB R138, R134, R144 ;  /* 0x00000090868a723e */ /* 0x000fe400000010ff */
[----:B------:R-:W1:Y:S02]  /*11b80*/  LDSM.16.MT88.4 R144, [R219+0x800] ;  /* 0x00080000db90783b */ /* 0x000e640000004200 */
[----:B------:R-:W-:Y:S01]  /*11b90*/  MUFU.EX2 R134, R189 ;  /* 0x000000bd00867308 */ /* 0x000fe20000000800 */
[----:B------:R-:W-:Y:S07]  /*11ba0*/  F2FP.BF16.PACK_AB R139, R199, R204 ;  /* 0x000000ccc78b723e */ /* 0x000fee00000010ff */
[C---:B------:R-:W-:Y:S02]  /*11bb0*/  HMMA.16816.F32.BF16 R4, R136.reuse, R140, R4 ;  /* 0x0000008c8804723c */ /* 0x040fe40000041804 */
[----:B------:R2:W3:Y:S06]  /*11bc0*/  MUFU.EX2 R189, R176 ;  /* 0x000000b000bd7308 */ /* 0x0004ec0000000800 */
[C---:B------:R-:W-:Y:S01]  /*11bd0*/  HMMA.16816.F32.BF16 R8, R136.reuse, R142, R8 ;  /* 0x0000008e8808723c */ /* 0x040fe20000041808 */
[----:B------:R-:W4:Y:S03]  /*11be0*/  LDSM.16.MT88.4 R140, [R221+0x800] ;  /* 0x00080000dd8c783b */ /* 0x000f260000004200 */
[----:B------:R-:W-:Y:S10]  /*11bf0*/  MUFU.EX2 R186, R172 ;  /* 0x000000ac00ba7308 */ /* 0x000ff40000000800 */
[----:B------:R-:W5:Y:S01]  /*11c00*/  MUFU.EX2 R133, R194 ;  /* 0x000000c200857308 */ /* 0x000f620000000800 */
[----:B--2---:R-:W-:Y:S01]  /*11c10*/  LDSM.16.MT88.4 R176, [R218+0x2800] ;  /* 0x00280000dab0783b */ /* 0x004fe20000004200 */
[----:B---3--:R-:W-:Y:S01]  /*11c20*/  F2FP.BF16.PACK_AB R185, R189, R190 ;  /* 0x000000bebdb9723e */ /* 0x008fe200000010ff */
[C---:B-1----:R-:W-:Y:S07]  /*11c30*/  HMMA.16816.F32.BF16 R12, R136.reuse, R144, R12 ;  /* 0x00000090880c723c */ /* 0x042fee000004180c */
[----:B------:R-:W-:Y:S01]  /*11c40*/  MUFU.EX2 R194, R212 ;  /* 0x000000d400c27308 */ /* 0x000fe20000000800 */
[C---:B------:R-:W-:Y:S01]  /*11c50*/  HMMA.16816.F32.BF16 R16, R136.reuse, R146, R16 ;  /* 0x000000928810723c */ /* 0x040fe20000041810 */
[----:B------:R-:W1:Y:S08]  /*11c60*/  LDSM.16.MT88.4 R144, [R220+0x800] ;  /* 0x00080000dc90783b */ /* 0x000e700000004200 */
[----:B------:R-:W2:Y:S03]  /*11c70*/  MUFU.EX2 R2, R193 ;  /* 0x000000c100027308 */ /* 0x000ea60000000800 */
[----:B-----5:R-:W-:Y:S01]  /*11c80*/  FADD.FTZ R0, R133, R0 ;  /* 0x0000000085007221 */ /* 0x020fe20000010000 */
[C---:B----4-:R-:W-:Y:S06]  /*11c90*/  HMMA.16816.F32.BF16 R20, R136.reuse, R140, R20 ;  /* 0x0000008c8814723c */ /* 0x050fec0000041814 */
[----:B------:R-:W-:Y:S02]  /*11ca0*/  MUFU.EX2 R193, R214 ;  /* 0x000000d600c17308 */ /* 0x000fe40000000800 */
[C---:B------:R-:W-:Y:S01]  /*11cb0*/  HMMA.16816.F32.BF16 R24, R136.reuse, R142, R24 ;  /* 0x0000008e8818723c */ /* 0x040fe20000041818 */
[----:B------:R-:W3:Y:S03]  /*11cc0*/  LDSM.16.MT88.4 R140, [R218+0x3800] ;  /* 0x00380000da8c783b */ /* 0x000ee60000004200 */
[----:B--2---:R-:W-:Y:S04]  /*11cd0*/  FADD.FTZ R0, R2, R0 ;  /* 0x0000000002007221 */ /* 0x004fe80000010000 */
[----:B------:R-:W-:Y:S04]  /*11ce0*/  FADD.FTZ R0, R148, R0 ;  /* 0x0000000094007221 */ /* 0x000fe80000010000 */
[C---:B------:R-:W-:Y:S01]  /*11cf0*/  FADD.FTZ R0, R134.reuse, R0 ;  /* 0x0000000086007221 */ /* 0x040fe20000010000 */
        /* <DEDUP_REMOVED lines=60> */
[C---:B------:R-:W-:Y:S04]  /*120c0*/  FADD.FTZ R0, R134.reuse, R0 ;  /* 0x0000000086007221 */ /* 0x040fe80000010000 */
        /* <DEDUP_REMOVED lines=44> */
[C---:B-1----:R-:W-:Y:S01]  /*12390*/  HMMA.16816.F32.BF16 R4, R136.reuse, R144, R4 ;  /* 0x000000908804723c */ /* 0x042fe20000041804 */
[----:B------:R1:W-:Y:S07]  /*123a0*/  MUFU.EX2 R134, R161 ;  /* 0x000000a100867308 */ /* 0x0003ee0000000800 */
[C---:B------:R-:W-:Y:S01]  /*123b0*/  HMMA.16816.F32.BF16 R8, R136.reuse, R146, R8 ;  /* 0x000000928808723c */ /* 0x040fe20000041808 */
[----:B------:R-:W5:Y:S02]  /*123c0*/  LDSM.16.MT88.4 R144, [R218+0x4800] ;  /* 0x00480000da90783b */ /* 0x000f640000004200 */
[----:B------:R-:W4:Y:S05]  /*123d0*/  MUFU.EX2 R133, R182 ;  /* 0x000000b600857308 */ /* 0x000f2a0000000800 */
[C---:B--2---:R-:W-:Y:S08]  /*123e0*/  HMMA.16816.F32.BF16 R12, R136.reuse, R148, R12 ;  /* 0x00000094880c723c */ /* 0x044ff0000004180c */
[C---:B------:R-:W-:Y:S01]  /*123f0*/  HMMA.16816.F32.BF16 R16, R136.reuse, R150, R16 ;  /* 0x000000968810723c */ /* 0x040fe20000041810 */
[----:B------:R-:W2:Y:S07]  /*12400*/  LDSM.16.MT88.4 R148, [R219+0x4800] ;  /* 0x00480000db94783b */ /* 0x000eae0000004200 */
[C---:B---3--:R-:W-:Y:S01]  /*12410*/  HMMA.16816.F32.BF16 R20, R136.reuse, R140, R20 ;  /* 0x0000008c8814723c */ /* 0x048fe20000041814 */
[----:B-1----:R-:W-:Y:S03]  /*12420*/  LDSM.16.MT88.4 R160, [R221+0x2800] ;  /* 0x00280000dda0783b */ /* 0x002fe60000004200 */
[----:B----4-:R-:W-:Y:S04]  /*12430*/  FADD.FTZ R0, R133, R0 ;  /* 0x0000000085007221 */ /* 0x010fe80000010000 */
[C---:B------:R-:W-:Y:S01]  /*12440*/  HMMA.16816.F32.BF16 R24, R136.reuse, R142, R24 ;  /* 0x0000008e8818723c */ /* 0x040fe20000041818 */
[----:B------:R-:W1:Y:S03]  /*12450*/  LDSM.16.MT88.4 R140, [R221+0x4800] ;  /* 0x00480000dd8c783b */ /* 0x000e660000004200 */
[----:B------:R-:W-:Y:S04]  /*12460*/  FADD.FTZ R0, R2, R0 ;  /* 0x0000000002007221 */ /* 0x000fe80000010000 */
[C---:B------:R-:W-:Y:S04]  /*12470*/  HMMA.16816.F32.BF16 R28, R136.reuse, R152, R28 ;  /* 0x00000098881c723c */ /* 0x040fe8000004181c */
[----:B------:R-:W-:Y:S04]  /*12480*/  FADD.FTZ R0, R156, R0 ;  /* 0x000000009c007221 */ /* 0x000fe80000010000 */
[C---:B------:R-:W-:Y:S01]  /*12490*/  HMMA.16816.F32.BF16 R32, R136.reuse, R154, R32 ;  /* 0x0000009a8820723c */ /* 0x040fe20000041820 */
[----:B------:R-:W-:Y:S03]  /*124a0*/  LDSM.16.MT88.4 R152, [R218+0x7800] ;  /* 0x00780000da98783b */ /* 0x000fe60000004200 */
[----:B------:R-:W-:Y:S04]  /*124b0*/  FADD.FTZ R0, R134, R0 ;  /* 0x0000000086007221 */ /* 0x000fe80000010000 */
[C---:B-----5:R-:W-:Y:S08]  /*124c0*/  HMMA.16816.F32.BF16 R36, R136.reuse, R144, R36 ;  /* 0x000000908824723c */ /* 0x060ff00000041824 */
        /* <DEDUP_REMOVED lines=11> */
[C---:B------:R-:W-:Y:S08]  /*12580*/  HMMA.16816.F32.BF16 R68, R136.reuse, R152, R68 ;  /* 0x000000988844723c */ /* 0x040ff00000041844 */
[C---:B------:R-:W-:Y:S01]  /*12590*/  HMMA.16816.F32.BF16 R72, R136.reuse, R154, R72 ;  /* 0x0000009a8848723c */ /* 0x040fe20000041848 */
[----:B------:R-:W4:Y:S07]  /*125a0*/  LDSM.16.MT88.4 R152, [R218+0xa800] ;  /* 0x00a80000da98783b */ /* 0x000f2e0000004200 */
[C---:B--2---:R-:W-:Y:S08]  /*125b0*/  HMMA.16816.F32.BF16 R76, R136.reuse, R148, R76 ;  /* 0x00000094884c723c */ /* 0x044ff0000004184c */
[C---:B------:R-:W-:Y:S01]  /*125c0*/  HMMA.16816.F32.BF16 R80, R136.reuse, R150, R80 ;  /* 0x000000968850723c */ /* 0x040fe20000041850 */
[----:B------:R-:W-:Y:S07]  /*125d0*/  LDSM.16.MT88.4 R148, [R221+0xa800] ;  /* 0x00a80000dd94783b */ /* 0x000fee0000004200 */
        /* <DEDUP_REMOVED lines=20> */
[----:B------:R-:W4:Y:S01]  /*12720*/  MUFU.EX2 R2, R169 ;  /* 0x000000a900027308 */ /* 0x000f220000000800 */
[----:B------:R-:W-:Y:S01]  /*12730*/  LDSM.16.MT88.4 R156, [R219+0x5000] ;  /* 0x00500000db9c783b */ /* 0x000fe20000004200 */
[----:B------:R-:W-:Y:S02]  /*12740*/  F2FP.BF16.PACK_AB R137, R193, R194 ;  /* 0x000000c2c189723e */ /* 0x000fe400000010ff */
[----:B------:R-:W-:Y:S06]  /*12750*/  F2FP.BF16.PACK_AB R139, R191, R192 ;  /* 0x000000c0bf8b723e */ /* 0x000fec00000010ff */
[----:B------:R-:W5:Y:S01]  /*12760*/  MUFU.EX2 R133, R173 ;  /* 0x000000ad00857308 */ /* 0x000f620000000800 */
[C---:B-1----:R-:W-:Y:S08]  /*12770*/  HMMA.16816.F32.BF16 R4, R136.reuse, R140, R4 ;  /* 0x0000008c8804723c */ /* 0x042ff00000041804 */
[C---:B------:R-:W-:Y:S01]  /*12780*/  HMMA.16816.F32.BF16 R8, R136.reuse, R142, R8 ;  /* 0x0000008e8808723c */ /* 0x040fe20000041808 */
[----:B------:R-:W1:Y:S01]  /*12790*/  LDSM.16.MT88.4 R140, [R218+0x5000] ;  /* 0x00500000da8c783b */ /* 0x000e620000004200 */
[----:B------:R-:W2:Y:S02]  /*127a0*/  MUFU.EX2 R134, R180 ;  /* 0x000000b400867308 */ /* 0x000ea40000000800 */
[----:B----4-:R-:W-:Y:S04]  /*127b0*/  FADD.FTZ R0, R2, R0 ;  /* 0x0000000002007221 */ /* 0x010fe80000010000 */
[C---:B------:R-:W-:Y:S01]  /*127c0*/  HMMA.16816.F32.BF16 R12, R136.reuse, R152, R12 ;  /* 0x00000098880c723c */ /* 0x040fe2000004180c */
[----:B------:R-:W-:Y:S03]  /*127d0*/  LDSM.16.MT88.4 R168, [R219+0x2800] ;  /* 0x00280000dba8783b */ /* 0x000fe60000004200 */
[C---:B------:R-:W-:Y:S01]  /*127e0*/  FADD.FTZ R0, R184.reuse, R0 ;  /* 0x00000000b8007221 */ /* 0x040fe20000010000 */
[----:B------:R-:W-:Y:S01]  /*127f0*/  F2FP.BF16.PACK_AB R184, R184, R2 ;  /* 0x00000002b8b8723e */ /* 0x000fe200000010ff */
[----:B------:R-:W-:Y:S02]  /*12800*/  FADD.FTZ R2, R165, R164 ;  /* 0x000000a4a5027221 */ /* 0x000fe40000010000 */
[C---:B------:R-:W-:Y:S01]  /*12810*/  HMMA.16816.F32.BF16 R16, R136.reuse, R154, R16 ;  /* 0x0000009a8810723c */ /* 0x040fe20000041810 */
[----:B------:R-:W4:Y:S03]  /*12820*/  LDSM.16.MT88.4 R152, [R221+0x5000] ;  /* 0x00500000dd98783b */ /* 0x000f260000004200 */
[----:B-----5:R-:W-:Y:S04]  /*12830*/  FADD.FTZ R0, R133, R0 ;  /* 0x0000000085007221 */ /* 0x020fe80000010000 */
[C---:B---3--:R-:W-:Y:S04]  /*12840*/  HMMA.16816.F32.BF16 R20, R136.reuse, R148, R20 ;  /* 0x000000948814723c */ /* 0x048fe80000041814 */
[C---:B------:R-:W-:Y:S01]  /*12850*/  FADD.FTZ R0, R186.reuse, R0 ;  /* 0x00000000ba007221 */ /* 0x040fe20000010000 */
[----:B------:R-:W-:Y:S02]  /*12860*/  F2FP.BF16.PACK_AB R186, R186, R133 ;  /* 0x00000085baba723e */ /* 0x000fe400000010ff */
[----:B--2---:R-:W-:Y:S01]  /*12870*/  F2FP.BF16.PACK_AB R187, R134, R188 ;  /* 0x000000bc86bb723e */ /* 0x004fe200000010ff */
[C---:B------:R-:W-:Y:S01]  /*12880*/  HMMA.16816.F32.BF16 R24, R136.reuse, R150, R24 ;  /* 0x000000968818723c */ /* 0x040fe20000041818 */
[----:B------:R-:W2:Y:S03]  /*12890*/  LDSM.16.MT88.4 R148, [R220+0x5000] ;  /* 0x00500000dc94783b */ /* 0x000ea60000004200 */
[----:B------:R-:W-:Y:S04]  /*128a0*/  MOV R133, R132 ;  /* 0x0000008400857202 */ /* 0x000fe80000000f00 */
        /* <DEDUP_REMOVED lines=55> */
[----:B------:R-:W-:Y:S01]  /*12c20*/  FADD.FTZ R2, R188, R0 ;  /* 0x00000000bc027221 */ /* 0x000fe20000010000 */
[----:B------:R-:W-:Y:S03]  /*12c30*/  IADD3 R0, R252, -0x1, RZ ;  /* 0xfffffffffc007810 */ /* 0x000fe60007ffe0ff */
[C---:B---3--:R-:W-:Y:S04]  /*12c40*/  HMMA.16816.F32.BF16 R124, R136.reuse, R156, R124 ;  /* 0x0000009c887c723c */ /* 0x048fe8000004187c */
[----:B------:R-:W-:Y:S01]  /*12c50*/  FADD.FTZ R2, R134, R2 ;  /* 0x0000000286027221 */ /* 0x000fe20000010000 */
[----:B------:R-:W-:Y:S02]  /*12c60*/  MOV R252, R0 ;  /* 0x0000000000fc7202 */ /* 0x000fe40000000f00 */
[-C--:B------:R-:W-:Y:S01]  /*12c70*/  MOV R134, R3.reuse ;  /* 0x0000000300867202 */ /* 0x080fe20000000f00 */
        /* <DEDUP_REMOVED lines=14> */
[C---:B----4-:R-:W-:Y:S01]  /*12d60*/  HMMA.16816.F32.BF16 R156, R184.reuse, R152, R28 ;  /* 0x00000098b89c723c */ /* 0x050fe2000004181c */
[----:B------:R-:W-:Y:S07]  /*12d70*/  STL [R1+0x2c], R2 ;  /* 0x00002c0201007387 */ /* 0x000fee0000100800 */
        /* <DEDUP_REMOVED lines=14> */
[C---:B------:R-:W-:Y:S08]  /*12e60*/  HMMA.16816.F32.BF16 R76, R184.reuse, R16, R76 ;  /* 0x00000010b84c723c */ /* 0x040ff0000004184c */
[C---:B------:R-:W-:Y:S08]  /*12e70*/  HMMA.16816.F32.BF16 R80, R184.reuse, R18, R80 ;  /* 0x00000012b850723c */ /* 0x040ff00000041850 */
        /* <DEDUP_REMOVED lines=13> */
[----:B------:R-:W-:Y:S01]  /*12f50*/  HMMA.16816.F32.BF16 R128, R184, R6, R128 ;  /* 0x00000006b880723c */ /* 0x000fe20000041880 */
[----:B------:R-:W-:Y:S07]  /*12f60*/  @!UPT UIADD3 URZ, URZ, URZ, URZ ;  /* 0x0000003f3f3ff290 */ /* 0x000fee000fffe03f */
[----:B------:R-:W-:-:S11]  /*12f70*/  @P0 BRA `(.L_x_2717) ;  /* 0xffffae6000000947 */ /* 0x000fd6000383ffff */
.L_x_2710:
[----:B------:R-:W-:Y:S05]  /*12f80*/  BRA.DIV ~URZ, `(.L_x_2718) ;  /* 0x000054927f007947 */ /* 0x000fea000b800000 */
[----:B------:R-:W2:Y:S04]  /*12f90*/  LDL R0, [R1+0x1c] ;  /* 0x00001c0001007983 */ /* 0x000ea80000100800 */
[----:B--2---:R1:W2:Y:S02]  /*12fa0*/  SHFL.BFLY PT, R5, R0, 0x2, 0x1f ;  /* 0x0c401f0000057f89 */ /* 0x0042a400000e0000 */
.L_x_2752:
        /* <DEDUP_REMOVED lines=9> */
.L_x_2753:
        /* <DEDUP_REMOVED lines=149> */
.L_x_2679:
[----:B--2---:R-:W2:Y:S04]  /*13990*/  LDL.LU R2, [R1+0x78] ;  /* 0x0000780001027983 */ /* 0x004ea80000300800 */
[----:B------:R-:W3:Y:S04]  /*139a0*/  S2R R6, SR_TID.X ;  /* 0x0000000000067919 */ /* 0x000ee80000002100 */
[----:B------:R4:W5:Y:S01]  /*139b0*/  LDL R7, [R1+0x80] ;  /* 0x0000800001077983 */ /* 0x0009620000100800 */
[----:B------:R-:W-:Y:S01]  /*139c0*/  BSSY B0, `(.L_x_2720) ;  /* 0x0000014000007945 */ /* 0x000fe20003800000 */
[----:B---3--:R-:W-:-:S02]  /*139d0*/  LOP3.LUT P0, RZ, R6, 0xff, RZ, 0xc0, !PT ;  /* 0x000000ff06ff7812 */ /* 0x008fc4000780c0ff */
[----:B--2---:R-:W-:-:S11]  /*139e0*/  LOP3.LUT R2, R2, 0xfffffffd, RZ, 0xc0, !PT ;  /* 0xfffffffd02027812 */ /* 0x004fd600078ec0ff */
[----:B------:R-:W-:-:S05]  /*139f0*/  @P0 LOP3.LUT R2, R2, 0x2, RZ, 0xfc, !PT ;  /* 0x0000000202020812 */ /* 0x000fca00078efcff */
[----:B------:R4:W-:Y:S01]  /*13a00*/  STL [R1+0x78], R2 ;  /* 0x0000780201007387 */ /* 0x0009e20000100800 */
[----:B------:R-:W-:Y:S05]  /*13a10*/  @P0 BRA `(.L_x_2721) ;  /* 0x000000e000000947 */ /* 0x000fea0003800000 */
[----:B------:R-:W2:Y:S01]  /*13a20*/  S2R R4, SR_LANEID ;  /* 0x0000000000047919 */ /* 0x000ea20000000000 */
[----:B------:R-:W-:Y:S01]  /*13a30*/  VOTEU.ANY UR4, UPT, PT ;  /* 0x0000000000047886 */ /* 0x000fe200038e0100 */
[----:B------:R-:W-:Y:S01]  /*13a40*/  IMAD.MOV.U32 R5, RZ, RZ, c[0x0][0x584] ;  /* 0x00016100ff057624 */ /* 0x000fe200078e00ff */
[----:B------:R-:W2:Y:S08]  /*13a50*/  FLO.U32 R3, UR4 ;  /* 0x0000000400037d00 */ /* 0x000eb000080e0000 */
[----:B----4-:R-:W3:Y:S01]  /*13a60*/  POPC R2, UR4 ;  /* 0x0000000400027d09 */ /* 0x010ee20008000000 */
[----:B--2---:R-:W-:Y:S01]  /*13a70*/  ISETP.EQ.U32.AND P0, PT, R3, R4, PT ;  /* 0x000000040300720c */ /* 0x004fe20003f02070 */
[----:B------:R-:W-:-:S12]  /*13a80*/  IMAD.MOV.U32 R4, RZ, RZ, c[0x0][0x580] ;  /* 0x00016000ff047624 */ /* 0x000fd800078e00ff */
[----:B---3--:R2:W3:Y:S04]  /*13a90*/  @P0 ATOMG.E.ADD.STRONG.GPU PT, R2, [R4.64], R2 ;  /* 0x00000002040209a8 */ /* 0x0084e800081ee1c6 */
[----:B--2---:R-:W2:Y:S04]  /*13aa0*/  S2R R4, SR_LTMASK ;  /* 0x0000000000047919 */ /* 0x004ea80000003900 */
[----:B---3--:R2:W3:Y:S02]  /*13ab0*/  SHFL.IDX PT, R3, R2, R3, 0x1f ;  /* 0x00001f0302037589 */ /* 0x0084e400000e0000 */
[----:B--2---:R-:W-:-:S06]  /*13ac0*/  LOP3.LUT R2, R4, UR4, RZ, 0xc0, !PT ;  /* 0x0000000404027c12 */ /* 0x004fcc000f8ec0ff */
[----:B------:R-:W3:Y:S02]  /*13ad0*/  POPC R2, R2 ;  /* 0x0000000200027309 */ /* 0x000ee40000000000 */
[----:B---3-5:R-:W-:-:S05]  /*13ae0*/  IADD3 R7, R3, c[0x0][0xc], R2 ;  /* 0x0000030003077a10 */ /* 0x028fca0007ffe002 */
[----:B------:R2:W-:Y:S02]  /*13af0*/  STL [R1+0x80], R7 ;  /* 0x0000800701007387 */ /* 0x0005e40000100800 */
.L_x_2721:
[----:B------:R-:W-:Y:S05]  /*13b00*/  BSYNC B0 ;  /* 0x0000000000007941 */ /* 0x000fea0003800000 */
.L_x_2720:
        /* <DEDUP_REMOVED lines=8> */
[----:B----4-:R-:W-:Y:S01]  /*13b90*/  SHF.R.S32.HI R2, RZ, 0x1f, R6 ;  /* 0x0000001fff027819 */ /* 0x010fe20000011406 */
[----:B------:R-:W-:Y:S02]  /*13ba0*/  IMAD.MOV.U32 R44, RZ, RZ, RZ ;  /* 0x000000ffff2c7224 */ /* 0x000fe400078e00ff */
[----:B------:R-:W-:Y:S01]  /*13bb0*/  IMAD.MOV.U32 R3, RZ, RZ, 0x1f ;  /* 0x0000001fff037424 */ /* 0x000fe200078e00ff */
[----:B------:R-:W-:-:S04]  /*13bc0*/  LEA.HI R2, R2, R6, RZ, 0x7 ;  /* 0x0000000602027211 */ /* 0x000fc800078f38ff */
[----:B------:R-:W-:-:S05]  /*13bd0*/  SHF.R.S32.HI R2, RZ, 0x7, R2 ;  /* 0x00000007ff027819 */ /* 0x000fca0000011402 */
[----:B------:R-:W-:Y:S01]  /*13be0*/  IMAD.MOV.U32 R0, RZ, RZ, R2 ;  /* 0x000000ffff007224 */ /* 0x000fe200078e0002 */
[----:B------:R-:W-:Y:S02]  /*13bf0*/  MOV R2, 0x13c10 ;  /* 0x00013c1000027802 */ /* 0x000fe40000000f00 */
[----:B-12---:R-:W-:Y:S05]  /*13c00*/  CALL.REL.NOINC `($__internal_44_$__cuda_sm70_shflsync_idx_p) ;  /* 0x00004a3000007944 */ /* 0x006fea0003c00000 */
.L_x_2724:
[----:B------:R-:W3:Y:S04]  /*13c10*/  LDL R5, [R1+0x18c] ;  /* 0x00018c0001057983 */ /* 0x000ee80000100800 */
[----:B--2---:R-:W2:Y:S04]  /*13c20*/  LDL.LU R18, [R1+0x70] ;  /* 0x0000700001127983 */ /* 0x004ea80000300800 */
[----:B-1--4-:R-:W4:Y:S04]  /*13c30*/  LDL.LU R16, [R1+0x6c] ;  /* 0x00006c0001107983 */ /* 0x012f280000300800 */
[----:B------:R-:W3:Y:S04]  /*13c40*/  LDL.LU R15, [R1+0x74] ;  /* 0x00007400010f7983 */ /* 0x000ee80000300800 */
[----:B------:R-:W3:Y:S01]  /*13c50*/  LDL.LU R17, [R1+0x7c] ;  /* 0x00007c0001117983 */ /* 0x000ee20000300800 */
[----:B-----5:R-:W-:-:S03]  /*13c60*/  MOV R4, 0x1 ;  /* 0x0000000100047802 */ /* 0x020fc60000000f00 */
        /* <DEDUP_REMOVED lines=59> */
[----:B------:R1:W5:Y:S01]  /*14020*/  LDL R19, [R1+0x8c] ;  /* 0x00008c0001137983 */ /* 0x0003620000100800 */
[----:B--2---:R-:W-:Y:S01]  /*14030*/  SHF.R.S32.HI R7, RZ, 0x1f, R18 ;  /* 0x0000001fff077819 */ /* 0x004fe20000011412 */
[----:B------:R-:W-:Y:S01]  /*14040*/  IMAD.WIDE.U32 R2, R18, c[0x0][0x4d0], RZ ;  /* 0x0001340012027a25 */ /* 0x000fe200078e00ff */
[----:B----4-:R-:W-:-:S03]  /*14050*/  SHF.R.S32.HI R10, RZ, 0x1f, R16 ;  /* 0x0000001fff0a7819 */ /* 0x010fc60000011410 */
[----:B------:R-:W-:Y:S01]  /*14060*/  IMAD R0, R7, c[0x0][0x4d0], RZ ;  /* 0x0001340007007a24 */ /* 0x000fe200078e02ff */
[----:B---3--:R-:W-:-:S03]  /*14070*/  SHF.R.S32.HI R11, RZ, 0x1f, R15 ;  /* 0x0000001fff0b7819 */ /* 0x008fc6000001140f */
[----:B------:R-:W-:Y:S02]  /*14080*/  IMAD R0, R18, c[0x0][0x4d4], R0 ;  /* 0x0001350012007a24 */ /* 0x000fe400078e0200 */
[----:B------:R-:W-:-:S03]  /*14090*/  IMAD.IADD R6, R5, 0x1, R17 ;  /* 0x0000000105067824 */ /* 0x000fc600078e0211 */
[----:B------:R-:W-:Y:S01]  /*140a0*/  IADD3 R3, R3, R0, RZ ;  /* 0x0000000003037210 */ /* 0x000fe20007ffe0ff */
[----:B------:R-:W-:Y:S02]  /*140b0*/  IMAD R0, R10, c[0x0][0x4d8], RZ ;  /* 0x000136000a007a24 */ /* 0x000fe400078e02ff */
[----:B------:R-:W-:-:S04]  /*140c0*/  @P0 IMAD.HI.U32 R5, R6, c[0x0][0x4ec], RZ ;  /* 0x00013b0006050a27 */ /* 0x000fc800078e00ff */
[C---:B------:R-:W-:Y:S01]  /*140d0*/  IMAD R4, R16.reuse, c[0x0][0x4dc], R0 ;  /* 0x0001370010047a24 */ /* 0x040fe200078e0200 */
[----:B------:R-:W-:Y:S01]  /*140e0*/  MOV R0, R6 ;  /* 0x0000000600007202 */ /* 0x000fe20000000f00 */
[----:B------:R-:W-:Y:S01]  /*140f0*/  IMAD.WIDE.U32 R2, R16, c[0x0][0x4d8], R2 ;  /* 0x0001360010027a25 */ /* 0x000fe200078e0002 */
[----:B------:R-:W-:-:S03]  /*14100*/  @P0 SHF.R.U32.HI R0, RZ, c[0x0][0x4f0], R5 ;  /* 0x00013c00ff000a19 */ /* 0x000fc60000011605 */
[----:B------:R-:W-:Y:S01]  /*14110*/  IMAD.IADD R3, R3, 0x1, R4 ;  /* 0x0000000103037824 */ /* 0x000fe200078e0204 */
[----:B------:R-:W-:Y:S01]  /*14120*/  SHF.R.S32.HI R5, RZ, 0x1f, R0 ;  /* 0x0000001fff057819 */ /* 0x000fe20000011400 */
[----:B------:R-:W-:Y:S02]  /*14130*/  IMAD R4, R11, c[0x0][0x4e0], RZ ;  /* 0x000138000b047a24 */ /* 0x000fe400078e02ff */
[----:B------:R-:W-:-:S04]  /*14140*/  IMAD.WIDE.U32 R2, R15, c[0x0][0x4e0], R2 ;  /* 0x000138000f027a25 */ /* 0x000fc800078e0002 */
[----:B------:R-:W-:Y:S01]  /*14150*/  IMAD R4, R15, c[0x0][0x4e4], R4 ;  /* 0x000139000f047a24 */ /* 0x000fe200078e0204 */
[----:B------:R-:W-:Y:S01]  /*14160*/  IADD3 R8, P1, R0, R2, RZ ;  /* 0x0000000200087210 */ /* 0x000fe20007f3e0ff */
[----:B------:R-:W-:-:S03]  /*14170*/  IMAD R2, R7, c[0x0][0x438], RZ ;  /* 0x00010e0007027a24 */ /* 0x000fc600078e02ff */
[----:B------:R-:W-:Y:S01]  /*14180*/  IADD3.X R9, R5, R3, R4, P1, !PT ;  /* 0x0000000305097210 */ /* 0x000fe20000ffe404 */
[C---:B------:R-:W-:Y:S02]  /*14190*/  IMAD R4, R18.reuse, c[0x0][0x43c], R2 ;  /* 0x00010f0012047a24 */ /* 0x040fe400078e0202 */
[----:B------:R-:W-:-:S04]  /*141a0*/  IMAD.WIDE.U32 R2, R18, c[0x0][0x438], RZ ;  /* 0x00010e0012027a25 */ /* 0x000fc800078e00ff */
[----:B------:R-:W-:Y:S01]  /*141b0*/  IMAD R5, R10, c[0x0][0x440], RZ ;  /* 0x000110000a057a24 */ /* 0x000fe200078e02ff */
[----:B------:R-:W-:Y:S01]  /*141c0*/  IADD3 R3, R3, R4, RZ ;  /* 0x0000000403037210 */ /* 0x000fe20007ffe0ff */
[----:B------:R-:W2:Y:S01]  /*141d0*/  S2R R18, SR_TID.X ;  /* 0x0000000000127919 */ /* 0x000ea20000002100 */
[----:B------:R-:W-:Y:S01]  /*141e0*/  IADD3 R4, -R0, RZ, RZ ;  /* 0x000000ff00047210 */ /* 0x000fe20007ffe1ff */
[C---:B------:R-:W-:Y:S02]  /*141f0*/  IMAD R7, R16.reuse, c[0x0][0x444], R5 ;  /* 0x0001110010077a24 */ /* 0x040fe400078e0205 */
[----:B------:R-:W-:Y:S02]  /*14200*/  IMAD.WIDE.U32 R2, R16, c[0x0][0x440], R2 ;  /* 0x0001100010027a25 */ /* 0x000fe400078e0002 */
[----:B------:R-:W3:Y:S02]  /*14210*/  LDL R16, [R1+0x194] ;  /* 0x0001940001107983 */ /* 0x000ee40000100800 */
[----:B------:R-:W-:Y:S01]  /*14220*/  IMAD R4, R4, c[0x0][0x4e8], R6 ;  /* 0x00013a0004047a24 */ /* 0x000fe200078e0206 */
[----:B------:R-:W-:Y:S01]  /*14230*/  IADD3 R3, R3, R7, RZ ;  /* 0x0000000703037210 */ /* 0x000fe20007ffe0ff */
[----:B------:R-:W-:-:S03]  /*14240*/  @P0 IMAD.HI.U32 R5, R6, c[0x0][0x4ec], RZ ;  /* 0x00013b0006050a27 */ /* 0x000fc600078e00ff */
[----:B------:R-:W-:Y:S01]  /*14250*/  SHF.R.S32.HI R10, RZ, 0x1f, R4 ;  /* 0x0000001fff0a7819 */ /* 0x000fe20000011404 */
[----:B------:R-:W-:Y:S02]  /*14260*/  IMAD R7, R11, c[0x0][0x448], RZ ;  /* 0x000112000b077a24 */ /* 0x000fe400078e02ff */
[----:B------:R-:W-:Y:S01]  /*14270*/  IMAD.MOV.U32 R0, RZ, RZ, R6 ;  /* 0x000000ffff007224 */ /* 0x000fe200078e0006 */
[----:B------:R-:W-:Y:S01]  /*14280*/  @P0 SHF.R.U32.HI R0, RZ, c[0x0][0x4f0], R5 ;  /* 0x00013c00ff000a19 */ /* 0x000fe20000011605 */
[C---:B------:R-:W-:Y:S02]  /*14290*/  IMAD R11, R15.reuse, c[0x0][0x44c], R7 ;  /* 0x000113000f0b7a24 */ /* 0x040fe400078e0207 */
[----:B------:R-:W-:Y:S01]  /*142a0*/  IMAD.WIDE.U32 R2, R15, c[0x0][0x448], R2 ;  /* 0x000112000f027a25 */ /* 0x000fe200078e0002 */
[----:B--2---:R-:W-:-:S03]  /*142b0*/  SHF.R.S32.HI R15, RZ, 0x1f, R18 ;  /* 0x0000001fff0f7819 */ /* 0x004fc60000011412 */
[----:B------:R-:W-:Y:S01]  /*142c0*/  IMAD R5, R10, c[0x0][0x4c8], RZ ;  /* 0x000132000a057a24 */ /* 0x000fe200078e02ff */
[----:B------:R-:W-:-:S03]  /*142d0*/  LEA.HI R15, R15, R18, RZ, 0x5 ;  /* 0x000000120f0f7211 */ /* 0x000fc600078f28ff */
[C---:B------:R-:W-:Y:S01]  /*142e0*/  IMAD R7, R4.reuse, c[0x0][0x4cc], R5 ;  /* 0x0001330004077a24 */ /* 0x040fe200078e0205 */
[----:B------:R-:W-:Y:S01]  /*142f0*/  SHF.R.S32.HI R10, RZ, 0x1f, R0 ;  /* 0x0000001fff0a7819 */ /* 0x000fe20000011400 */
[----:B------:R-:W-:Y:S01]  /*14300*/  IMAD.WIDE.U32 R4, R4, c[0x0][0x4c8], R8 ;  /* 0x0001320004047a25 */ /* 0x000fe200078e0008 */
[----:B------:R-:W-:-:S03]  /*14310*/  LOP3.LUT R15, R15, 0xffffffe0, RZ, 0xc0, !PT ;  /* 0xffffffe00f0f7812 */ /* 0x000fc600078ec0ff */
[----:B------:R-:W-:Y:S01]  /*14320*/  IMAD.IADD R3, R3, 0x1, R11 ;  /* 0x0000000103037824 */ /* 0x000fe200078e020b */
[----:B------:R-:W-:Y:S01]  /*14330*/  IADD3 R7, R5, R7, RZ ;  /* 0x0000000705077210 */ /* 0x000fe20007ffe0ff */
[----:B------:R-:W-:Y:S01]  /*14340*/  IMAD R5, R10, c[0x0][0x430], RZ ;  /* 0x00010c000a057a24 */ /* 0x000fe200078e02ff */
[----:B------:R-:W-:Y:S02]  /*14350*/  LEA R9, P0, R4, c[0x0][0x4a8], 0x2 ;  /* 0x00012a0004097a11 */ /* 0x000fe400078010ff */
[----:B------:R-:W-:Y:S01]  /*14360*/  IADD3 R15, -R15, R18, RZ ;  /* 0x000000120f0f7210 */ /* 0x000fe20007ffe1ff */
[C---:B------:R-:W-:Y:S01]  /*14370*/  IMAD R10, R0.reuse, c[0x0][0x434], R5 ;  /* 0x00010d00000a7a24 */ /* 0x040fe200078e0205 */
[C---:B------:R-:W-:Y:S01]  /*14380*/  IADD3 R8, -R0.reuse, RZ, RZ ;  /* 0x000000ff00087210 */ /* 0x040fe20007ffe1ff */
[----:B------:R-:W-:Y:S01]  /*14390*/  IMAD.WIDE.U32 R2, R0, c[0x0][0x430], R2 ;  /* 0x00010c0000027a25 */ /* 0x000fe200078e0002 */
[----:B------:R-:W-:Y:S01]  /*143a0*/  LEA.HI.X R7, R4, c[0x0][0x4ac], R7, 0x2, P0 ;  /* 0x00012b0004077a11 */ /* 0x000fe200000f1407 */
[----:B------:R1:W5:Y:S01]  /*143b0*/  LDL R18, [R1+0x114] ;  /* 0x0001140001127983 */ /* 0x0003620000100800 */
[----:B------:R-:W-:-:S03]  /*143c0*/  LOP3.LUT P0, RZ, R15, 0x3, RZ, 0xc0, !PT ;  /* 0x000000030fff7812 */ /* 0x000fc6000780c0ff */
[----:B------:R1:W5:Y:S01]  /*143d0*/  LDL R15, [R1+0x84] ;  /* 0x00008400010f7983 */ /* 0x0003620000100800 */
[----:B---3--:R-:W-:-:S03]  /*143e0*/  IADD3 R0, R16, R17, RZ ;  /* 0x0000001110007210 */ /* 0x008fc60007ffe0ff */
[----:B------:R1:W5:Y:S04]  /*143f0*/  LDL R17, [R1+0x88] ;  /* 0x0000880001117983 */ /* 0x0003680000100800 */
[----:B------:R1:W5:Y:S01]  /*14400*/  LDL R16, [R1+0x110] ;  /* 0x0001100001107983 */ /* 0x0003620000100800 */
[----:B------:R-:W-:-:S03]  /*14410*/  IMAD R8, R8, c[0x0][0x4e8], R6 ;  /* 0x00013a0008087a24 */ /* 0x000fc600078e0206 */
[----:B------:R-:W-:Y:S04]  /*14420*/  SHFL.IDX PT, R4, R9, RZ, 0x1c1f ;  /* 0x001c1fff09047589 */ /* 0x000fe800000e0000 */
[----:B------:R2:W-:Y:S01]  /*14430*/  SHFL.IDX PT, R6, R9, 0x1, 0x1c1f ;  /* 0x003c1f0009067f89 */ /* 0x0005e200000e0000 */
[----:B------:R-:W-:Y:S01]  /*14440*/  IMAD.IADD R3, R3, 0x1, R10 ;  /* 0x0000000103037824 */ /* 0x000fe200078e020a */
[----:B------:R-:W-:Y:S02]  /*14450*/  ULDC UR5, c[0x0][0x4e8] ;  /* 0x00013a0000057ab9 */ /* 0x000fe40000000800 */
[----:B------:R-:W3:Y:S01]  /*14460*/  SHFL.IDX PT, R5, R7, RZ, 0x1c1f ;  /* 0x001c1fff07057589 */ /* 0x000ee200000e0000 */
[----:B------:R-:W-:-:S03]  /*14470*/  ULDC UR4, c[0x0][0x388] ;  /* 0x0000e20000047ab9 */ /* 0x000fc60000000800 */
[----:B------:R-:W4:Y:S01]  /*14480*/  SHFL.IDX PT, R7, R7, 0x1, 0x1c1f ;  /* 0x003c1f0007077f89 */ /* 0x000f2200000e0000 */
[----:B------:R-:W-:Y:S01]  /*14490*/  UIMAD UR4, UR5, UR4, URZ ;  /* 0x00000004050472a4 */ /* 0x000fe2000f8e023f */
[----:B------:R-:W-:Y:S01]  /*144a0*/  IMAD.WIDE.U32 R2, R8, c[0x0][0x428], R2 ;  /* 0x00010a0008027a25 */ /* 0x000fe200078e0002 */
[----:B--2---:R-:W-:-:S05]  /*144b0*/  SHF.R.S32.HI R9, RZ, 0x1f, R8 ;  /* 0x0000001fff097819 */ /* 0x004fca0000011408 */
[----:B------:R-:W-:Y:S01]  /*144c0*/  IMAD R10, R9, c[0x0][0x428], RZ ;  /* 0x00010a00090a7a24 */ /* 0x000fe200078e02ff */
[----:B------:R-:W-:-:S03]  /*144d0*/  IADD3 R9, R0, 0x8, RZ ;  /* 0x0000000800097810 */ /* 0x000fc60007ffe0ff */
[----:B------:R-:W-:Y:S01]  /*144e0*/  IMAD R10, R8, c[0x0][0x42c], R10 ;  /* 0x00010b00080a7a24 */ /* 0x000fe200078e020a */
[----:B------:R-:W-:Y:S02]  /*144f0*/  ISETP.GE.OR P2, PT, R0, UR4, P0 ;  /* 0x0000000400007c0c */ /* 0x000fe40008746670 */
[----:B------:R-:W-:Y:S02]  /*14500*/  ISETP.GE.OR P1, PT, R9, UR4, P0 ;  /* 0x0000000409007c0c */ /* 0x000fe40008726670 */
[----:B------:R-:W-:Y:S02]  /*14510*/  IADD3 R3, R3, R10, RZ ;  /* 0x0000000a03037210 */ /* 0x000fe40007ffe0ff */
[----:B------:R-:W-:-:S04]  /*14520*/  LEA R11, P0, R2, c[0x0][0x400], 0x2 ;  /* 0x00010000020b7a11 */ /* 0x000fc800078010ff */
[----:B------:R-:W-:Y:S02]  /*14530*/  LEA.HI.X R10, R2, c[0x0][0x404], R3, 0x2, P0 ;  /* 0x00010100020a7a11 */ /* 0x000fe400000f1403 */
[----:B------:R-:W-:Y:S01]  /*14540*/  ISETP.GE.AND P0, PT, R0, UR4, PT ;  /* 0x0000000400007c0c */ /* 0x000fe2000bf06270 */
[----:B---3--:R1:W-:Y:S01]  /*14550*/  @!P2 ST.E [R4.64], R13 ;  /* 0x0000000d0400a985 */ /* 0x0083e2000c101906 */
[----:B------:R-:W-:Y:S03]  /*14560*/  BSSY B0, `(.L_x_2725) ;  /* 0x0000086000007945 */ /* 0x000fe60003800000 */
[----:B----4-:R1:W-:Y:S01]  /*14570*/  @!P1 ST.E [R6.64], R12 ;  /* 0x0000000c06009985 */ /* 0x0103e2000c101906 */
[----:B------:R-:W-:-:S03]  /*14580*/  ISETP.GE.AND P1, PT, R9, UR4, PT ;  /* 0x0000000409007c0c */ /* 0x000fc6000bf26270 */
[----:B------:R1:W2:Y:S01]  /*14590*/  SHFL.IDX PT, R2, R11, RZ, 0x1c1f ;  /* 0x001c1fff0b027589 */ /* 0x0002a200000e0000 */
[----:B------:R-:W-:-:S03]  /*145a0*/  P2R R0, PR, RZ, 0x2 ;  /* 0x00000002ff007803 */ /* 0x000fc60000000000 */
[----:B------:R1:W3:Y:S01]  /*145b0*/  SHFL.IDX PT, R3, R10, RZ, 0x1c1f ;  /* 0x001c1fff0a037589 */ /* 0x0002e200000e0000 */
[----:B------:R-:W-:Y:S05]  /*145c0*/  @P0 BRA `(.L_x_2726) ;  /* 0x000007f000000947 */ /* 0x000fea0003800000 */
[----:B-----5:R-:W-:Y:S02]  /*145d0*/  ISETP.GE.AND P1, PT, R204, c[0x0][0x3c8], PT ;  /* 0x0000f200cc007a0c */ /* 0x020fe40003f26270 */
        /* <DEDUP_REMOVED lines=126> */
.L_x_2726:
[----:B------:R-:W-:Y:S05]  /*14dc0*/  BSYNC B0 ;  /* 0x0000000000007941 */ /* 0x000fea0003800000 */
.L_x_2725:
[----:B------:R-:W-:Y:S01]  /*14dd0*/  ISETP.NE.AND P0, PT, R0, RZ, PT ;  /* 0x000000ff0000720c */ /* 0x000fe20003f05270 */
[----:B---3--:R3:W4:Y:S04]  /*14de0*/  SHFL.IDX PT, R3, R10, 0x1, 0x1c1f ;  /* 0x003c1f000a037f89 */ /* 0x00872800000e0000 */
[----:B--2---:R3:W2:Y:S08]  /*14df0*/  SHFL.IDX PT, R2, R11, 0x1, 0x1c1f ;  /* 0x003c1f000b027f89 */ /* 0x0046b000000e0000 */
[----:B------:R-:W-:Y:S05]  /*14e00*/  @P0 BRA `(.L_x_2727) ;  /* 0x00000ad000000947 */ /* 0x000fea0003800000 */
[----:B-----5:R-:W-:Y:S02]  /*14e10*/  ISETP.GE.AND P0, PT, R206, c[0x0][0x3c8], PT ;  /* 0x0000f200ce007a0c */ /* 0x020fe40003f06270 */
        /* <DEDUP_REMOVED lines=45> */
[C---:B--2---:R-:W-:Y:S01]  /*150f0*/  @!P4 LEA R4, P5, R184.reuse, R2, 0x2 ;  /* 0x00000002b804c211 */ /* 0x044fe200078a10ff */
        /* <DEDUP_REMOVED lines=32> */
[-C--:B--2---:R-:W-:Y:S01]  /*15300*/  @!P4 LEA R4, P5, R39, R2.reuse, 0x2 ;  /* 0x000000022704c211 */ /* 0x084fe200078a10ff */
[----:B------:R1:W-:Y:S01]  /*15310*/  @!P0 ST.E.64 [R6.64], R78 ;  /* 0x0000004e06008985 */ /* 0x0003e2000c101b06 */
[----:B------:R-:W-:Y:S02]  /*15320*/  @!P3 LEA R8, P0, R37, R2, 0x2 ;  /* 0x000000022508b211 */ /* 0x000fe400078010ff */
        /* <DEDUP_REMOVED lines=17> */
[----:B------:R-:W-:Y:S02]  /*15440*/  ISETP.GE.AND P0, PT, R17, c[0x0][0x3c8], PT ;  /* 0x0000f20011007a0c */ /* 0x000fe40003f06270 */
        /* <DEDUP_REMOVED lines=29> */
.L_x_2723:
[----:B------:R-:W3:Y:S02]  /*15620*/  S2R R4, SR_TID.X ;  /* 0x0000000000047919 */ /* 0x000ee40000002100 */
[----:B---3--:R-:W-:-:S13]  /*15630*/  ISETP.GT.AND P0, PT, R4, 0x7f, PT ;  /* 0x0000007f0400780c */ /* 0x008fda0003f04270 */
[----:B------:R-:W-:Y:S05]  /*15640*/  @P0 BRA `(.L_x_2727) ;  /* 0x0000029000000947 */ /* 0x000fea0003800000 */
[----:B------:R-:W3:Y:S01]  /*15650*/  LDL.LU R3, [R1+0x7c] ;  /* 0x00007c0001037983 */ /* 0x000ee20000300800 */
[----:B----4-:R-:W-:-:S05]  /*15660*/  MOV R2, c[0x0][0x4e8] ;  /* 0x00013a0000027a02 */ /* 0x010fca0000000f00 */
[----:B------:R-:W-:Y:S01]  /*15670*/  IMAD R0, R2, c[0x0][0x388], RZ ;  /* 0x0000e20002007a24 */ /* 0x000fe200078e02ff */
[----:B---3--:R-:W-:-:S04]  /*15680*/  IADD3 R6, R3, R4, RZ ;  /* 0x0000000403067210 */ /* 0x008fc80007ffe0ff */
[----:B------:R-:W-:-:S13]  /*15690*/  ISETP.GE.AND P0, PT, R6, R0, PT ;  /* 0x000000000600720c */ /* 0x000fda0003f06270 */
[----:B------:R-:W-:Y:S05]  /*156a0*/  @P0 BRA `(.L_x_2727) ;  /* 0x0000023000000947 */ /* 0x000fea0003800000 */
[----:B------:R-:W3:Y:S04]  /*156b0*/  LDL.LU R3, [R1+0x70] ;  /* 0x0000700001037983 */ /* 0x000ee80000300800 */
[----:B------:R-:W4:Y:S04]  /*156c0*/  LDL.LU R9, [R1+0x6c] ;  /* 0x00006c0001097983 */ /* 0x000f280000300800 */
[----:B------:R-:W5:Y:S01]  /*156d0*/  LDL.LU R8, [R1+0x74] ;  /* 0x0000740001087983 */ /* 0x000f620000300800 */
[----:B------:R-:W-:-:S13]  /*156e0*/  ISETP.NE.AND P0, PT, R2, 0x1, PT ;  /* 0x000000010200780c */ /* 0x000fda0003f05270 */
[----:B--2---:R-:W-:Y:S01]  /*156f0*/  @P0 IMAD.HI.U32 R7, R6, c[0x0][0x4ec], RZ ;  /* 0x00013b0006070a27 */ /* 0x004fe200078e00ff */
[----:B---3--:R-:W-:Y:S02]  /*15700*/  SHF.R.S32.HI R0, RZ, 0x1f, R3 ;  /* 0x0000001fff007819 */ /* 0x008fe40000011403 */
[----:B----4-:R-:W-:-:S03]  /*15710*/  SHF.R.S32.HI R5, RZ, 0x1f, R9 ;  /* 0x0000001fff057819 */ /* 0x010fc60000011409 */
[----:B------:R-:W-:-:S04]  /*15720*/  IMAD R0, R0, c[0x0][0x4d0], RZ ;  /* 0x0001340000007a24 */ /* 0x000fc800078e02ff */
[C---:B------:R-:W-:Y:S01]  /*15730*/  IMAD R4, R3.reuse, c[0x0][0x4d4], R0 ;  /* 0x0001350003047a24 */ /* 0x040fe200078e0200 */
[----:B------:R-:W-:Y:S01]  /*15740*/  MOV R0, R6 ;  /* 0x0000000600007202 */ /* 0x000fe20000000f00 */
[----:B------:R-:W-:Y:S01]  /*15750*/  IMAD.WIDE.U32 R2, R3, c[0x0][0x4d0], RZ ;  /* 0x0001340003027a25 */ /* 0x000fe200078e00ff */
[----:B------:R-:W-:-:S03]  /*15760*/  @P0 SHF.R.U32.HI R0, RZ, c[0x0][0x4f0], R7 ;  /* 0x00013c00ff000a19 */ /* 0x000fc60000011607 */
[----:B------:R-:W-:Y:S01]  /*15770*/  IMAD R5, R5, c[0x0][0x4d8], RZ ;  /* 0x0001360005057a24 */ /* 0x000fe200078e02ff */
[----:B------:R-:W-:Y:S02]  /*15780*/  IADD3 R3, R3, R4, RZ ;  /* 0x0000000403037210 */ /* 0x000fe40007ffe0ff */
[----:B-----5:R-:W-:Y:S01]  /*15790*/  SHF.R.S32.HI R4, RZ, 0x1f, R8 ;  /* 0x0000001fff047819 */ /* 0x020fe20000011408 */
        /* <DEDUP_REMOVED lines=20> */
.L_x_2727:
[----:B------:R-:W-:Y:S05]  /*158e0*/  BSYNC B1 ;  /* 0x0000000000017941 */ /* 0x000fea0003800000 */
.L_x_2722:
[----:B--2---:R-:W2:Y:S02]  /*158f0*/  LDL R0, [R1+0x190] ;  /* 0x0001900001007983 */ /* 0x004ea40000100800 */
[----:B--2---:R-:W-:-:S13]  /*15900*/  ISETP.NE.AND P0, PT, R0, RZ, PT ;  /* 0x000000ff0000720c */ /* 0x004fda0003f05270 */
[----:B------:R-:W-:Y:S01]  /*15910*/  @P0 WARPSYNC 0xffffffff ;  /* 0xffffffff00000948 */ /* 0x000fe20003800000 */
[----:B------:R-:W-:Y:S06]  /*15920*/  @P0 BAR.SYNC.DEFER_BLOCKING 0x5, 0x100 ;  /* 0x0144000000000b1d */ /* 0x000fec0000010000 */
[----:B------:R-:W2:Y:S04]  /*15930*/  @P0 LDS R0, [0x28100] ;  /* 0x02810000ff000984 */ /* 0x000ea80000000800 */
[----:B--2---:R2:W-:Y:S04]  /*15940*/  @P0 STL [R1+0x80], R0 ;  /* 0x0000800001000387 */ /* 0x0045e80000100800 */
[----:B------:R-:W-:Y:S06]  /*15950*/  @P0 BAR.ARV 0x4, 0x100 ;  /* 0x0104000000000b1d */ /* 0x000fec0000002000 */
[----:B------:R-:W-:Y:S05]  /*15960*/  @P0 BRA `(.L_x_2728) ;  /* 0x0000009000000947 */ /* 0x000fea0003800000 */
[----:B------:R-:W-:Y:S05]  /*15970*/  BRA.DIV ~URZ, `(.L_x_2729) ;  /* 0x00002c027f007947 */ /* 0x000fea000b800000 */
[----:B--2---:R2:W1:Y:S02]  /*15980*/  SHFL.IDX PT, R0, R14, RZ, 0x1f ;  /* 0x00001fff0e007589 */ /* 0x00446400000e0000 */
.L_x_2754:
[----:B-1--4-:R-:W1:Y:S01]  /*15990*/  S2R R2, SR_TID.X ;  /* 0x0000000000027919 */ /* 0x012e620000002100 */
[----:B------:R-:W-:Y:S03]  /*159a0*/  WARPSYNC 0xffffffff ;  /* 0xffffffff00007948 */ /* 0x000fe60003800000 */
[----:B------:R-:W-:Y:S06]  /*159b0*/  BAR.SYNC.DEFER_BLOCKING 0x4, 0x100 ;  /* 0x0104000000007b1d */ /* 0x000fec0000010000 */
[----:B------:R4:W-:Y:S01]  /*159c0*/  STL [R1+0x80], R0 ;  /* 0x0000800001007387 */ /* 0x0009e20000100800 */
[----:B-1----:R-:W-:-:S13]  /*159d0*/  LOP3.LUT P0, RZ, R2, 0xff, RZ, 0xc0, !PT ;  /* 0x000000ff02ff7812 */ /* 0x002fda000780c0ff */
[----:B------:R4:W-:Y:S04]  /*159e0*/  @!P0 STS [0x28100], R14 ;  /* 0x0281000eff008388 */ /* 0x0009e80000000800 */
[----:B------:R-:W-:Y:S06]  /*159f0*/  BAR.ARV 0x5, 0x100 ;  /* 0x0144000000007b1d */ /* 0x000fec0000002000 */
.L_x_2728:
[----:B--2-4-:R-:W2:Y:S02]  /*15a00*/  LDL R0, [R1+0x80] ;  /* 0x0000800001007983 */ /* 0x014ea40000100800 */
[----:B--2---:R-:W-:-:S13]  /*15a10*/  ISETP.GE.AND P0, PT, R0, c[0x0][0x538], PT ;  /* 0x00014e0000007a0c */ /* 0x004fda0003f06270 */
[----:B-1-3-5:R-:W-:Y:S01]  /*15a20*/  @P0 CALL.REL.NOINC `(.L_x_2730) ;  /* 0x0000001000000944 */ /* 0x02afe20003c00000 */
[----:B------:R-:W-:Y:S05]  /*15a30*/  BRA `(.L_x_2731) ;  /* 0xfffeb48000007947 */ /* 0x000fea000383ffff */
.L_x_2730:
[----:B------:R-:W-:Y:S05]  /*15a40*/  EXIT ;  /* 0x000000000000794d */ /* 0x000fea0003800000 */
.L_x_2680:
[----:B------:R-:W-:Y:S01]  /*15a50*/  IMAD.MOV.U32 R0, RZ, RZ, R5 ;  /* 0x000000ffff007224 */ /* 0x000fe200078e0005 */
[----:B------:R-:W-:Y:S01]  /*15a60*/  MOV R44, RZ ;  /* 0x000000ff002c7202 */ /* 0x000fe20000000f00 */
[----:B------:R-:W-:Y:S01]  /*15a70*/  IMAD.MOV.U32 R3, RZ, RZ, 0x181f ;  /* 0x0000181fff037424 */ /* 0x000fe200078e00ff */
[----:B------:R-:W-:Y:S02]  /*15a80*/  MOV R2, 0x15aa0 ;  /* 0x00015aa000027802 */ /* 0x000fe40000000f00 */
[----:B-1---5:R-:W-:Y:S05]  /*15a90*/  CALL.REL.NOINC `($__internal_44_$__cuda_sm70_shflsync_idx_p) ;  /* 0x00002ba000007944 */ /* 0x022fea0003c00000 */
[----:B-----5:R-:W-:Y:S01]  /*15aa0*/  MOV R4, R0 ;  /* 0x0000000000047202 */ /* 0x020fe20000000f00 */
[----:B-1----:R-:W-:Y:S05]  /*15ab0*/  BRA `(.L_x_2732) ;  /* 0xfffec31000007947 */ /* 0x002fea000383ffff */
.L_x_2681:
[----:B------:R-:W-:Y:S01]  /*15ac0*/  IMAD.MOV.U32 R0, RZ, RZ, R13 ;  /* 0x000000ffff007224 */ /* 0x000fe200078e000d */
[----:B------:R-:W-:Y:S01]  /*15ad0*/  MOV R44, RZ ;  /* 0x000000ff002c7202 */ /* 0x000fe20000000f00 */
[----:B------:R-:W-:Y:S01]  /*15ae0*/  IMAD.MOV.U32 R3, RZ, RZ, 0x181f ;  /* 0x0000181fff037424 */ /* 0x000fe200078e00ff */
[----:B------:R-:W-:Y:S02]  /*15af0*/  MOV R2, 0x15b10 ;  /* 0x00015b1000027802 */ /* 0x000fe40000000f00 */
[----:B-123-5:R-:W-:Y:S05]  /*15b00*/  CALL.REL.NOINC `($__internal_44_$__cuda_sm70_shflsync_idx_p) ;  /* 0x00002b3000007944 */ /* 0x02efea0003c00000 */
[----:B-1---5:R-:W-:Y:S05]  /*15b10*/  BRA `(.L_x_2733) ;  /* 0xfffec2d000007947 */ /* 0x022fea000383ffff */
.L_x_2684:
[----:B------:R-:W-:Y:S01]  /*15b20*/  IMAD.MOV.U32 R0, RZ, RZ, R5 ;  /* 0x000000ffff007224 */ /* 0x000fe200078e0005 */
[----:B------:R-:W-:Y:S01]  /*15b30*/  MOV R44, 0x1 ;  /* 0x00000001002c7802 */ /* 0x000fe20000000f00 */
[----:B-1----:R-:W-:Y:S01]  /*15b40*/  IMAD.MOV.U32 R3, RZ, RZ, 0x181f ;  /* 0x0000181fff037424 */ /* 0x002fe200078e00ff */
[----:B------:R-:W-:-:S02]  /*15b50*/  MOV R2, 0x15b70 ;  /* 0x00015b7000027802 */ /* 0x000fc40000000f00 */
[----:B---3-5:R-:W-:Y:S05]  /*15b60*/  CALL.REL.NOINC `($__internal_44_$__cuda_sm70_shflsync_idx_p) ;  /* 0x00002ad000007944 */ /* 0x028fea0003c00000 */
[----:B-----5:R-:W-:Y:S01]  /*15b70*/  IMAD.MOV.U32 R4, RZ, RZ, R0 ;  /* 0x000000ffff047224 */ /* 0x020fe200078e0000 */
[----:B------:R-:W-:Y:S01]  /*15b80*/  MOV R44, 0x1 ;  /* 0x00000001002c7802 */ /* 0x000fe20000000f00 */
[----:B------:R-:W-:Y:S01]  /*15b90*/  IMAD.MOV.U32 R0, RZ, RZ, R13 ;  /* 0x000000ffff007224 */ /* 0x000fe200078e000d */
[----:B------:R-:W-:-:S02]  /*15ba0*/  MOV R3, 0x181f ;  /* 0x0000181f00037802 */ /* 0x000fc40000000f00 */
[----:B------:R-:W-:Y:S02]  /*15bb0*/  MOV R2, 0x15bd0 ;  /* 0x00015bd000027802 */ /* 0x000fe40000000f00 */
[----:B-1----:R-:W-:Y:S05]  /*15bc0*/  CALL.REL.NOINC `($__internal_44_$__cuda_sm70_shflsync_idx_p) ;  /* 0x00002a7000007944 */ /* 0x002fea0003c00000 */
[----:B-1---5:R-:W-:Y:S05]  /*15bd0*/  BRA `(.L_x_2734) ;  /* 0xfffec47000007947 */ /* 0x022fea000383ffff */
.L_x_2687:
[----:B----4-:R-:W-:Y:S01]  /*15be0*/  IMAD.MOV.U32 R0, RZ, RZ, R5 ;  /* 0x000000ffff007224 */ /* 0x010fe200078e0005 */
[----:B------:R-:W-:Y:S01]  /*15bf0*/  MOV R44, 0x2 ;  /* 0x00000002002c7802 */ /* 0x000fe20000000f00 */
[----:B-1----:R-:W-:Y:S01]  /*15c00*/  IMAD.MOV.U32 R3, RZ, RZ, 0x181f ;  /* 0x0000181fff037424 */ /* 0x002fe200078e00ff */
[----:B------:R-:W-:Y:S02]  /*15c10*/  MOV R2, 0x15c30 ;  /* 0x00015c3000027802 */ /* 0x000fe40000000f00 */
[----:B--23-5:R-:W-:Y:S05]  /*15c20*/  CALL.REL.NOINC `($__internal_44_$__cuda_sm70_shflsync_idx_p) ;  /* 0x00002a1000007944 */ /* 0x02cfea0003c00000 */
[----:B-----5:R-:W-:Y:S01]  /*15c30*/  MOV R4, R0 ;  /* 0x0000000000047202 */ /* 0x020fe20000000f00 */
[----:B-1----:R-:W-:Y:S05]  /*15c40*/  BRA `(.L_x_2735) ;  /* 0xfffec5e000007947 */ /* 0x002fea000383ffff */
.L_x_2688:
[----:B----4-:R-:W-:Y:S01]  /*15c50*/  IMAD.MOV.U32 R0, RZ, RZ, R13 ;  /* 0x000000ffff007224 */ /* 0x010fe200078e000d */
[----:B------:R-:W-:Y:S01]  /*15c60*/  MOV R44, 0x2 ;  /* 0x00000002002c7802 */ /* 0x000fe20000000f00 */
[----:B-1----:R-:W-:Y:S01]  /*15c70*/  IMAD.MOV.U32 R3, RZ, RZ, 0x181f ;  /* 0x0000181fff037424 */ /* 0x002fe200078e00ff */
[----:B------:R-:W-:Y:S02]  /*15c80*/  MOV R2, 0x15ca0 ;  /* 0x00015ca000027802 */ /* 0x000fe40000000f00 */
[----:B--23-5:R-:W-:Y:S05]  /*15c90*/  CALL.REL.NOINC `($__internal_44_$__cuda_sm70_shflsync_idx_p) ;  /* 0x000029a000007944 */ /* 0x02cfea0003c00000 */
[----:B-1---5:R-:W-:Y:S05]  /*15ca0*/  BRA `(.L_x_2736) ;  /* 0xfffec5a000007947 */ /* 0x022fea000383ffff */
.L_x_2691:
[----:B--2---:R-:W-:Y:S01]  /*15cb0*/  IMAD.MOV.U32 R0, RZ, RZ, R5 ;  /* 0x000000ffff007224 */ /* 0x004fe200078e0005 */
[----:B------:R-:W-:Y:S01]  /*15cc0*/  MOV R44, 0x3 ;  /* 0x00000003002c7802 */ /* 0x000fe20000000f00 */
[----:B-1----:R-:W-:Y:S01]  /*15cd0*/  IMAD.MOV.U32 R3, RZ, RZ, 0x181f ;  /* 0x0000181fff037424 */ /* 0x002fe200078e00ff */
[----:B------:R-:W-:-:S02]  /*15ce0*/  MOV R2, 0x15d00 ;  /* 0x00015d0000027802 */ /* 0x000fc40000000f00 */
[----:B---345:R-:W-:Y:S05]  /*15cf0*/  CALL.REL.NOINC `($__internal_44_$__cuda_sm70_shflsync_idx_p) ;  /* 0x0000294000007944 */ /* 0x038fea0003c00000 */
[----:B-----5:R-:W-:Y:S01]  /*15d00*/  IMAD.MOV.U32 R4, RZ, RZ, R0 ;  /* 0x000000ffff047224 */ /* 0x020fe200078e0000 */
[----:B------:R-:W-:Y:S01]  /*15d10*/  MOV R44, 0x3 ;  /* 0x00000003002c7802 */ /* 0x000fe20000000f00 */
[----:B------:R-:W-:Y:S01]  /*15d20*/  IMAD.MOV.U32 R0, RZ, RZ, R13 ;  /* 0x000000ffff007224 */ /* 0x000fe200078e000d */
[----:B------:R-:W-:-:S02]  /*15d30*/  MOV R3, 0x181f ;  /* 0x0000181f00037802 */ /* 0x000fc40000000f00 */
[----:B------:R-:W-:Y:S02]  /*15d40*/  MOV R2, 0x15d60 ;  /* 0x00015d6000027802 */ /* 0x000fe40000000f00 */
[----:B-1----:R-:W-:Y:S05]  /*15d50*/  CALL.REL.NOINC `($__internal_44_$__cuda_sm70_shflsync_idx_p) ;  /* 0x000028e000007944 */ /* 0x002fea0003c00000 */
[----:B-1---5:R-:W-:Y:S05]  /*15d60*/  BRA `(.L_x_2737) ;  /* 0xfffec6d000007947 */ /* 0x022fea000383ffff */
.L_x_2694:
[----:B------:R-:W-:Y:S01]  /*15d70*/  IMAD.MOV.U32 R0, RZ, RZ, R5 ;  /* 0x000000ffff007224 */ /* 0x000fe200078e0005 */
[----:B------:R-:W-:Y:S01]  /*15d80*/  MOV R44, RZ ;  /* 0x000000ff002c7202 */ /* 0x000fe20000000f00 */
[----:B------:R-:W-:Y:S01]  /*15d90*/  IMAD.MOV.U32 R3, RZ, RZ, 0x181f ;  /* 0x0000181fff037424 */ /* 0x000fe200078e00ff */
[----:B------:R-:W-:Y:S02]  /*15da0*/  MOV R2, 0x15dc0 ;  /* 0x00015dc000027802 */ /* 0x000fe40000000f00 */
[----:B-1----:R-:W-:Y:S05]  /*15db0*/  CALL.REL.NOINC `($__internal_44_$__cuda_sm70_shflsync_idx_p) ;  /* 0x0000288000007944 */ /* 0x002fea0003c00000 */
[----:B-----5:R-:W-:Y:S01]  /*15dc0*/  MOV R4, R0 ;  /* 0x0000000000047202 */ /* 0x020fe20000000f00 */
[----:B-1----:R-:W-:Y:S05]  /*15dd0*/  BRA `(.L_x_2738) ;  /* 0xfffef2c000007947 */ /* 0x002fea000383ffff */
.L_x_2695:
[----:B------:R-:W-:Y:S01]  /*15de0*/  IMAD.MOV.U32 R0, RZ, RZ, R22 ;  /* 0x000000ffff007224 */ /* 0x000fe200078e0016 */
[----:B------:R-:W-:Y:S01]  /*15df0*/  MOV R44, RZ ;  /* 0x000000ff002c7202 */ /* 0x000fe20000000f00 */
[----:B------:R-:W-:Y:S01]  /*15e00*/  IMAD.MOV.U32 R3, RZ, RZ, 0x181f ;  /* 0x0000181fff037424 */ /* 0x000fe200078e00ff */
[----:B------:R-:W-:Y:S02]  /*15e10*/  MOV R2, 0x15e30 ;  /* 0x00015e3000027802 */ /* 0x000fe40000000f00 */
[----:B-123--:R-:W-:Y:S05]  /*15e20*/  CALL.REL.NOINC `($__internal_44_$__cuda_sm70_shflsync_idx_p) ;  /* 0x0000281000007944 */ /* 0x00efea0003c00000 */
[----:B------:R-:W2:Y:S04]  /*15e30*/  LDL R2, [R1+0xc] ;  /* 0x00000c0001027983 */ /* 0x000ea80000100800 */
[----:B------:R-:W3:Y:S04]  /*15e40*/  LDL R14, [R1+0x28] ;  /* 0x00002800010e7983 */ /* 0x000ee80000100800 */
[----:B------:R-:W4:Y:S04]  /*15e50*/  LDL R13, [R1+0x24] ;  /* 0x00002400010d7983 */ /* 0x000f280000100800 */
[----:B------:R-:W4:Y:S01]  /*15e60*/  LDL R12, [R1+0x20] ;  /* 0x00002000010c7983 */ /* 0x000f220000100800 */
[C---:B------:R-:W-:Y:S01]  /*15e70*/  IADD3 R10, P1, R0.reuse, R137, RZ ;  /* 0x00000089000a7210 */ /* 0x040fe20007f3e0ff */
[----:B------:R-:W-:Y:S01]  /*15e80*/  IMAD.MOV.U32 R44, RZ, RZ, 0x1 ;  /* 0x00000001ff2c7424 */ /* 0x000fe200078e00ff */
[----:B------:R-:W-:-:S02]  /*15e90*/  IADD3 R8, P0, R0, R138, RZ ;  /* 0x0000008a00087210 */ /* 0x000fc40007f1e0ff */
[----:B------:R-:W-:Y:S01]  /*15ea0*/  IADD3 R6, P5, R0, R139, RZ ;  /* 0x0000008b00067210 */ /* 0x000fe20007fbe0ff */
[C---:B-----5:R-:W-:Y:S02]  /*15eb0*/  IMAD.X R11, R4.reuse, 0x1, R128, P1 ;  /* 0x00000001040b7824 */ /* 0x060fe400008e0680 */
[C---:B------:R-:W-:Y:S02]  /*15ec0*/  IMAD.X R9, R4.reuse, 0x1, R129, P0 ;  /* 0x0000000104097824 */ /* 0x040fe400000e0681 */
[----:B------:R-:W-:Y:S01]  /*15ed0*/  IMAD.X R7, R4, 0x1, R130, P5 ;  /* 0x0000000104077824 */ /* 0x000fe200028e0682 */
[----:B--2---:R-:W-:Y:S02]  /*15ee0*/  ISETP.GE.AND P3, PT, R2, c[0x0][0x1d4], PT ;  /* 0x0000750002007a0c */ /* 0x004fe40003f66270 */
[----:B------:R-:W-:Y:S01]  /*15ef0*/  IADD3 R2, P4, R0, R140, RZ ;  /* 0x0000008c00027210 */ /* 0x000fe20007f9e0ff */
[----:B------:R-:W-:Y:S01]  /*15f00*/  IMAD.MOV.U32 R0, RZ, RZ, R5 ;  /* 0x000000ffff007224 */ /* 0x000fe200078e0005 */
[----:B---3--:R-:W-:-:S03]  /*15f10*/  ISETP.GE.AND P2, PT, R14, c[0x0][0x1d4], PT ;  /* 0x000075000e007a0c */ /* 0x008fc60003f46270 */
[----:B------:R-:W-:Y:S01]  /*15f20*/  IMAD.X R3, R4, 0x1, R131, P4 ;  /* 0x0000000104037824 */ /* 0x000fe200020e0683 */
[----:B----4-:R-:W-:Y:S02]  /*15f30*/  ISETP.GE.AND P1, PT, R13, c[0x0][0x1d4], PT ;  /* 0x000075000d007a0c */ /* 0x010fe40003f26270 */
[----:B------:R-:W-:Y:S02]  /*15f40*/  SEL R14, RZ, 0x10, P2 ;  /* 0x00000010ff0e7807 */ /* 0x000fe40001000000 */
[----:B------:R-:W-:Y:S01]  /*15f50*/  ISETP.GE.AND P0, PT, R12, c[0x0][0x1d4], PT ;  /* 0x000075000c007a0c */ /* 0x000fe20003f06270 */
[----:B------:R-:W-:Y:S01]  /*15f60*/  @!PT LDS RZ, [RZ] ;  /* 0x00000000fffff984 */ /* 0x000fe20000000800 */
[----:B------:R-:W-:Y:S01]  /*15f70*/  @!PT LDS RZ, [RZ] ;  /* 0x00000000fffff984 */ /* 0x000fe20000000800 */
[----:B------:R-:W-:Y:S01]  /*15f80*/  @!PT LDS RZ, [RZ] ;  /* 0x00000000fffff984 */ /* 0x000fe20000000800 */
[----:B------:R2:W-:Y:S01]  /*15f90*/  LDGSTS.E.BYPASS.LTC128B.128 [R251+0xc100], [R10.64], !P3 ;  /* 0x0c1000000afb7fae */ /* 0x0005e2000d901d46 */
[----:B------:R-:W-:Y:S02]  /*15fa0*/  SEL R13, RZ, 0x10, P1 ;  /* 0x00000010ff0d7807 */ /* 0x000fe40000800000 */
[----:B------:R-:W-:Y:S01]  /*15fb0*/  SEL R12, RZ, 0x10, P0 ;  /* 0x00000010ff0c7807 */ /* 0x000fe20000000000 */
[----:B------:R2:W-:Y:S04]  /*15fc0*/  LDGSTS.E.BYPASS.LTC128B.128 [R251+0xf100], [R8.64], !P2 ;  /* 0x0f10000008fb7fae */ /* 0x0005e8000d101d46 */
[----:B------:R3:W-:Y:S04]  /*15fd0*/  LDGSTS.E.BYPASS.LTC128B.128 [R251+0x12100], [R6.64], !P1 ;  /* 0x1210000006fb7fae */ /* 0x0007e8000c901d46 */
[----:B------:R4:W-:Y:S01]  /*15fe0*/  LDGSTS.E.BYPASS.LTC128B.128 [R251+0x15100], [R2.64], !P0 ;  /* 0x1510000002fb7fae */ /* 0x0009e2000c101d46 */
[----:B---3--:R-:W-:Y:S01]  /*15ff0*/  SEL R7, RZ, 0x10, P3 ;  /* 0x00000010ff077807 */ /* 0x008fe20001800000 */
[----:B----4-:R-:W-:Y:S01]  /*16000*/  IMAD.MOV.U32 R3, RZ, RZ, 0x181f ;  /* 0x0000181fff037424 */ /* 0x010fe200078e00ff */
[----:B------:R-:W-:-:S02]  /*16010*/  MOV R2, 0x16030 ;  /* 0x0001603000027802 */ /* 0x000fc40000000f00 */
[----:B-12---:R-:W-:Y:S05]  /*16020*/  CALL.REL.NOINC `($__internal_44_$__cuda_sm70_shflsync_idx_p) ;  /* 0x0000261000007944 */ /* 0x006fea0003c00000 */
[----:B-----5:R-:W-:Y:S01]  /*16030*/  IMAD.MOV.U32 R4, RZ, RZ, R0 ;  /* 0x000000ffff047224 */ /* 0x020fe200078e0000 */
[----:B------:R-:W-:Y:S01]  /*16040*/  MOV R44, 0x1 ;  /* 0x00000001002c7802 */ /* 0x000fe20000000f00 */
[----:B------:R-:W-:Y:S01]  /*16050*/  IMAD.MOV.U32 R0, RZ, RZ, R22 ;  /* 0x000000ffff007224 */ /* 0x000fe200078e0016 */
[----:B------:R-:W-:-:S02]  /*16060*/  MOV R3, 0x181f ;  /* 0x0000181f00037802 */ /* 0x000fc40000000f00 */
[----:B------:R-:W-:Y:S02]  /*16070*/  MOV R2, 0x16090 ;  /* 0x0001609000027802 */ /* 0x000fe40000000f00 */
[----:B-1----:R-:W-:Y:S05]  /*16080*/  CALL.REL.NOINC `($__internal_44_$__cuda_sm70_shflsync_idx_p) ;  /* 0x000025b000007944 */ /* 0x002fea0003c00000 */
[C---:B------:R-:W-:Y:S01]  /*16090*/  IADD3 R2, -R7.reuse, 0x10, RZ ;  /* 0x0000001007027810 */ /* 0x040fe20007ffe1ff */
[----:B------:R-:W-:Y:S01]  /*160a0*/  IMAD.MOV.U32 R44, RZ, RZ, 0x2 ;  /* 0x00000002ff2c7424 */ /* 0x000fe200078e00ff */
[----:B------:R-:W-:Y:S02]  /*160b0*/  ISETP.NE.U32.AND P2, PT, R7, RZ, PT ;  /* 0x000000ff0700720c */ /* 0x000fe40003f45070 */
[----:B------:R-:W-:Y:S02]  /*160c0*/  LOP3.LUT R2, R2, 0xf, RZ, 0xc0, !PT ;  /* 0x0000000f02027812 */ /* 0x000fe400078ec0ff */
[----:B------:R-:W-:Y:S02]  /*160d0*/  IADD3 R8, -R13, 0x10, RZ ;  /* 0x000000100d087810 */ /* 0x000fe40007ffe1ff */
[----:B------:R-:W-:Y:S02]  /*160e0*/  IADD3 R2, P1, P0, R2, R0, R137 ;  /* 0x0000000002027210 */ /* 0x000fe4000783e089 */
[----:B------:R-:W-:-:S02]  /*160f0*/  LOP3.LUT R8, R8, 0xf, RZ, 0xc0, !PT ;  /* 0x0000000f08087812 */ /* 0x000fc400078ec0ff */
[----:B-----5:R-:W-:Y:S02]  /*16100*/  IADD3.X R3, RZ, R4, R128, P1, P0 ;  /* 0x00000004ff037210 */ /* 0x020fe40000fe0480 */
[----:B------:R-:W-:Y:S02]  /*16110*/  IADD3 R6, -R12, 0x10, RZ ;  /* 0x000000100c067810 */ /* 0x000fe40007ffe1ff */
[----:B------:R-:W-:Y:S01]  /*16120*/  ISETP.NE.U32.AND P3, PT, R13, RZ, PT ;  /* 0x000000ff0d00720c */ /* 0x000fe20003f65070 */
[----:B------:R-:W-:Y:S01]  /*16130*/  @!PT LDS RZ, [RZ] ;  /* 0x00000000fffff984 */ /* 0x000fe20000000800 */
[----:B------:R-:W-:Y:S01]  /*16140*/  @!PT LDS RZ, [RZ] ;  /* 0x00000000fffff984 */ /* 0x000fe20000000800 */
[----:B------:R-:W-:Y:S01]  /*16150*/  @!PT LDS RZ, [RZ] ;  /* 0x00000000fffff984 */ /* 0x000fe20000000800 */
[----:B------:R2:W-:Y:S01]  /*16160*/  LDGSTS.E.BYPASS.LTC128B.128.ZFILL [R251+0xd100], [R2.64], P2 ;  /* 0x0d10000002fb7fae */ /* 0x0005e20009141d46 */
[C---:B------:R-:W-:Y:S02]  /*16170*/  ISETP.NE.U32.AND P2, PT, R14.reuse, RZ, PT ;  /* 0x000000ff0e00720c */ /* 0x040fe40003f45070 */
[----:B--2---:R-:W-:-:S04]  /*16180*/  IADD3 R2, -R14, 0x10, RZ ;  /* 0x000000100e027810 */ /* 0x004fc80007ffe1ff */
[----:B------:R-:W-:-:S04]  /*16190*/  LOP3.LUT R2, R2, 0xf, RZ, 0xc0, !PT ;  /* 0x0000000f02027812 */ /* 0x000fc800078ec0ff */
[----:B------:R-:W-:-:S04]  /*161a0*/  IADD3 R2, P1, P0, R2, R0, R138 ;  /* 0x0000000002027210 */ /* 0x000fc8000783e08a */
[----:B------:R-:W-:Y:S02]  /*161b0*/  IADD3.X R3, RZ, R4, R129, P1, P0 ;  /* 0x00000004ff037210 */ /* 0x000fe40000fe0481 */
[----:B------:R-:W-:-:S03]  /*161c0*/  IADD3 R8, P1, P0, R8, R0, R139 ;  /* 0x0000000008087210 */ /* 0x000fc6000783e08b */
[----:B------:R2:W-:Y:S01]  /*161d0*/  LDGSTS.E.BYPASS.LTC128B.128.ZFILL [R251+0x10100], [R2.64], P2 ;  /* 0x1010000002fb7fae */ /* 0x0005e20009141d46 */
[----:B------:R-:W-:Y:S02]  /*161e0*/  ISETP.NE.U32.AND P2, PT, R12, RZ, PT ;  /* 0x000000ff0c00720c */ /* 0x000fe40003f45070 */
[----:B------:R-:W-:-:S05]  /*161f0*/  IADD3.X R9, RZ, R4, R130, P1, P0 ;  /* 0x00000004ff097210 */ /* 0x000fca0000fe0482 */
[----:B------:R3:W-:Y:S01]  /*16200*/  LDGSTS.E.BYPASS.LTC128B.128.ZFILL [R251+0x13100], [R8.64], P3 ;  /* 0x1310000008fb7fae */ /* 0x0007e20009941d46 */
[----:B--2---:R-:W-:-:S04]  /*16210*/  LOP3.LUT R2, R6, 0xf, RZ, 0xc0, !PT ;  /* 0x0000000f06027812 */ /* 0x004fc800078ec0ff */
[----:B------:R-:W-:Y:S01]  /*16220*/  IADD3 R2, P1, P0, R2, R0, R140 ;  /* 0x0000000002027210 */ /* 0x000fe2000783e08c */
[----:B------:R-:W-:-:S03]  /*16230*/  IMAD.MOV.U32 R0, RZ, RZ, R5 ;  /* 0x000000ffff007224 */ /* 0x000fc600078e0005 */
[----:B------:R-:W-:-:S05]  /*16240*/  IADD3.X R3, RZ, R4, R131, P1, P0 ;  /* 0x00000004ff037210 */ /* 0x000fca0000fe0483 */
[----:B------:R2:W-:Y:S02]  /*16250*/  LDGSTS.E.BYPASS.LTC128B.128.ZFILL [R251+0x16100], [R2.64], P2 ;  /* 0x1610000002fb7fae */ /* 0x0005e40009141d46 */
[----:B--2---:R-:W-:Y:S01]  /*16260*/  IMAD.MOV.U32 R3, RZ, RZ, 0x181f ;  /* 0x0000181fff037424 */ /* 0x004fe200078e00ff */
[----:B------:R-:W-:Y:S02]  /*16270*/  MOV R2, 0x16290 ;  /* 0x0001629000027802 */ /* 0x000fe40000000f00 */
[----:B-1-3--:R-:W-:Y:S05]  /*16280*/  CALL.REL.NOINC `($__internal_44_$__cuda_sm70_shflsync_idx_p) ;  /* 0x000023b000007944 */ /* 0x00afea0003c00000 */
[----:B-----5:R-:W-:Y:S01]  /*16290*/  IMAD.MOV.U32 R4, RZ, RZ, R0 ;  /* 0x000000ffff047224 */ /* 0x020fe200078e0000 */
[----:B------:R-:W-:Y:S01]  /*162a0*/  MOV R44, 0x2 ;  /* 0x00000002002c7802 */ /* 0x000fe20000000f00 */
[----:B------:R-:W-:Y:S01]  /*162b0*/  IMAD.MOV.U32 R0, RZ, RZ, R22 ;  /* 0x000000ffff007224 */ /* 0x000fe200078e0016 */
[----:B------:R-:W-:Y:S02]  /*162c0*/  MOV R3, 0x181f ;  /* 0x0000181f00037802 */ /* 0x000fe40000000f00 */
[----:B------:R-:W-:Y:S02]  /*162d0*/  MOV R2, 0x162f0 ;  /* 0x000162f000027802 */ /* 0x000fe40000000f00 */
[----:B-1----:R-:W-:Y:S05]  /*162e0*/  CALL.REL.NOINC `($__internal_44_$__cuda_sm70_shflsync_idx_p) ;  /* 0x0000235000007944 */ /* 0x002fea0003c00000 */
[----:B-1---5:R-:W-:Y:S05]  /*162f0*/  BRA `(.L_x_2739) ;  /* 0xfffef04000007947 */ /* 0x022fea000383ffff */
.L_x_2696:
[----:B------:R-:W-:Y:S01]  /*16300*/  IMAD.MOV.U32 R0, RZ, RZ, R4 ;  /* 0x000000ffff007224 */ /* 0x000fe200078e0004 */
[----:B------:R-:W-:Y:S01]  /*16310*/  MOV R44, RZ ;  /* 0x000000ff002c7202 */ /* 0x000fe20000000f00 */
[----:B-1----:R-:W-:Y:S01]  /*16320*/  IMAD.MOV.U32 R3, RZ, RZ, 0x1c1f ;  /* 0x00001c1fff037424 */ /* 0x002fe200078e00ff */
[----:B------:R-:W-:-:S02]  /*16330*/  MOV R2, 0x16350 ;  /* 0x0001635000027802 */ /* 0x000fc40000000f00 */
[----:B------:R-:W-:Y:S05]  /*16340*/  CALL.REL.NOINC `($__internal_44_$__cuda_sm70_shflsync_idx_p) ;  /* 0x000022f000007944 */ /* 0x000fea0003c00000 */
[----:B-1---5:R-:W-:Y:S05]  /*16350*/  BRA `(.L_x_2740) ;  /* 0xfffef2a000007947 */ /* 0x022fea000383ffff */
.L_x_2697:
[----:B------:R-:W-:Y:S01]  /*16360*/  IMAD.MOV.U32 R0, RZ, RZ, R4 ;  /* 0x000000ffff007224 */ /* 0x000fe200078e0004 */
[----:B------:R-:W-:Y:S01]  /*16370*/  MOV R44, 0x1 ;  /* 0x00000001002c7802 */ /* 0x000fe20000000f00 */
[----:B-1----:R-:W-:Y:S01]  /*16380*/  IMAD.MOV.U32 R3, RZ, RZ, 0x1c1f ;  /* 0x00001c1fff037424 */ /* 0x002fe200078e00ff */
[----:B------:R-:W-:-:S02]  /*16390*/  MOV R2, 0x163b0 ;  /* 0x000163b000027802 */ /* 0x000fc40000000f00 */
[----:B--2---:R-:W-:Y:S05]  /*163a0*/  CALL.REL.NOINC `($__internal_44_$__cuda_sm70_shflsync_idx_p) ;  /* 0x0000229000007944 */ /* 0x004fea0003c00000 */
        /* <DEDUP_REMOVED lines=33> */
[C---:B------:R-:W-:Y:S02]  /*165c0*/  ISETP.GT.AND P0, PT, R0.reuse, 0x21, PT ;  /* 0x000000210000780c */ /* 0x040fe40003f04270 */
        /* <DEDUP_REMOVED lines=55> */
[----:B------:R-:W-:Y:S01]  /*16940*/  ISETP.GT.AND P0, PT, R0, 0x59, PT ;  /* 0x000000590000780c */ /* 0x000fe20003f04270 */
[----:B------:R-:W-:Y:S01]  /*16950*/  IMAD.MOV.U32 R0, RZ, RZ, 0x2 ;  /* 0x00000002ff007424 */ /* 0x000fe200078e00ff */
[----:B------:R-:W-:Y:S02]  /*16960*/  FSEL R89, R31, -INF , P1 ;  /* 0xff8000001f597808 */ /* 0x000fe40000800000 */
[----:B------:R-:W-:-:S02]  /*16970*/  FMNMX.FTZ R24, R90, R24, !PT ;  /* 0x000000185a187209 */ /* 0x000fc40007810000 */
[----:B------:R-:W-:Y:S02]  /*16980*/  FMNMX.FTZ R132, R107, R132, !PT ;  /* 0x000000846b847209 */ /* 0x000fe40007810000 */
[----:B------:R-:W-:Y:S02]  /*16990*/  FSEL R88, R30, -INF , P0 ;  /* 0xff8000001e587808 */ /* 0x000fe40000000000 */
[----:B------:R-:W-:Y:S01]  /*169a0*/  FMNMX.FTZ R24, R89, R24, !PT ;  /* 0x0000001859187209 */ /* 0x000fe20007810000 */
[----:B-----5:R-:W-:Y:S01]  /*169b0*/  IMAD.MOV.U32 R4, RZ, RZ, R132 ;  /* 0x000000ffff047224 */ /* 0x020fe200078e0084 */
[----:B------:R-:W-:Y:S02]  /*169c0*/  MOV R2, 0x169f0 ;  /* 0x000169f000027802 */ /* 0x000fe40000000f00 */
[----:B------:R-:W-:Y:S02]  /*169d0*/  FMNMX.FTZ R24, R88, R24, !PT ;  /* 0x0000001858187209 */ /* 0x000fe40007810000 */
[----:B-1----:R-:W-:Y:S05]  /*169e0*/  CALL.REL.NOINC `($__internal_43_$__cuda_sm70_shflsync_bfly_p) ;  /* 0x00001bf000007944 */ /* 0x002fea0003c00000 */
[----:B------:R-:W-:Y:S01]  /*169f0*/  FMNMX.FTZ R132, R132, R0, !PT ;  /* 0x0000000084847209 */ /* 0x000fe20007810000 */
[----:B------:R-:W-:Y:S01]  /*16a00*/  IMAD.MOV.U32 R0, RZ, RZ, 0x1 ;  /* 0x00000001ff007424 */ /* 0x000fe200078e00ff */
[----:B------:R-:W-:-:S03]  /*16a10*/  MOV R2, 0x16a40 ;  /* 0x00016a4000027802 */ /* 0x000fc60000000f00 */
[----:B------:R-:W-:Y:S02]  /*16a20*/  IMAD.MOV.U32 R4, RZ, RZ, R132 ;  /* 0x000000ffff047224 */ /* 0x000fe400078e0084 */
[----:B------:R-:W-:Y:S05]  /*16a30*/  CALL.REL.NOINC `($__internal_43_$__cuda_sm70_shflsync_bfly_p) ;  /* 0x00001ba000007944 */ /* 0x000fea0003c00000 */
[----:B------:R-:W-:Y:S01]  /*16a40*/  FMNMX.FTZ R132, R132, R0, !PT ;  /* 0x0000000084847209 */ /* 0x000fe20007810000 */
[----:B------:R-:W-:Y:S01]  /*16a50*/  IMAD.MOV.U32 R4, RZ, RZ, R24 ;  /* 0x000000ffff047224 */ /* 0x000fe200078e0018 */
[----:B------:R-:W-:Y:S01]  /*16a60*/  MOV R2, 0x16a90 ;  /* 0x00016a9000027802 */ /* 0x000fe20000000f00 */
[----:B------:R-:W-:Y:S02]  /*16a70*/  IMAD.MOV.U32 R0, RZ, RZ, 0x2 ;  /* 0x00000002ff007424 */ /* 0x000fe400078e00ff */
[----:B------:R-:W-:Y:S05]  /*16a80*/  CALL.REL.NOINC `($__internal_43_$__cuda_sm70_shflsync_bfly_p) ;  /* 0x00001b5000007944 */ /* 0x000fea0003c00000 */
[----:B------:R-:W-:Y:S01]  /*16a90*/  FMNMX.FTZ R24, R24, R0, !PT ;  /* 0x0000000018187209 */ /* 0x000fe20007810000 */
[----:B------:R-:W-:Y:S01]  /*16aa0*/  IMAD.MOV.U32 R0, RZ, RZ, 0x1 ;  /* 0x00000001ff007424 */ /* 0x000fe200078e00ff */
[----:B------:R-:W-:-:S03]  /*16ab0*/  MOV R2, 0x16ae0 ;  /* 0x00016ae000027802 */ /* 0x000fc60000000f00 */
[----:B------:R-:W-:Y:S02]  /*16ac0*/  IMAD.MOV.U32 R4, RZ, RZ, R24 ;  /* 0x000000ffff047224 */ /* 0x000fe400078e0018 */
[----:B------:R-:W-:Y:S05]  /*16ad0*/  CALL.REL.NOINC `($__internal_43_$__cuda_sm70_shflsync_bfly_p) ;  /* 0x00001b0000007944 */ /* 0x000fea0003c00000 */
[----:B------:R-:W-:Y:S01]  /*16ae0*/  MOV R3, R0 ;  /* 0x0000000000037202 */ /* 0x000fe20000000f00 */
[----:B------:R-:W-:Y:S05]  /*16af0*/  BRA `(.L_x_2741) ;  /* 0xfffef4b000007947 */ /* 0x000fea000383ffff */
.L_x_2701:
[----:B------:R-:W-:Y:S01]  /*16b00*/  MOV R44, RZ ;  /* 0x000000ff002c7202 */ /* 0x000fe20000000f00 */
[----:B------:R-:W-:Y:S01]  /*16b10*/  IMAD.MOV.U32 R0, RZ, RZ, R5 ;  /* 0x000000ffff007224 */ /* 0x000fe200078e0005 */
[----:B------:R-:W-:Y:S01]  /*16b20*/  MOV R2, 0x16b50 ;  /* 0x00016b5000027802 */ /* 0x000fe20000000f00 */
[----:B------:R-:W-:Y:S02]  /*16b30*/  IMAD.MOV.U32 R3, RZ, RZ, 0x181f ;  /* 0x0000181fff037424 */ /* 0x000fe400078e00ff */
[----:B------:R-:W-:Y:S05]  /*16b40*/  CALL.REL.NOINC `($__internal_44_$__cuda_sm70_shflsync_idx_p) ;  /* 0x00001af000007944 */ /* 0x000fea0003c00000 */
[----:B-----5:R-:W-:Y:S01]  /*16b50*/  MOV R4, R0 ;  /* 0x0000000000047202 */ /* 0x020fe20000000f00 */
[----:B-1----:R-:W-:-:S05]  /*16b60*/  BRA `(.L_x_2742) ;  /* 0xffff1a5000007947 */ /* 0x002fca000383ffff */
.L_x_2702:
[----:B------:R-:W-:Y:S01]  /*16b70*/  MOV R44, RZ ;  /* 0x000000ff002c7202 */ /* 0x000fe20000000f00 */
[----:B------:R-:W-:Y:S01]  /*16b80*/  IMAD.MOV.U32 R0, RZ, RZ, R6 ;  /* 0x000000ffff007224 */ /* 0x000fe200078e0006 */
[----:B------:R-:W-:Y:S01]  /*16b90*/  MOV R2, 0x16bc0 ;  /* 0x00016bc000027802 */ /* 0x000fe20000000f00 */
[----:B------:R-:W-:Y:S02]  /*16ba0*/  IMAD.MOV.U32 R3, RZ, RZ, 0x181f ;  /* 0x0000181fff037424 */ /* 0x000fe400078e00ff */
[----:B-12---:R-:W-:Y:S05]  /*16bb0*/  CALL.REL.NOINC `($__internal_44_$__cuda_sm70_shflsync_idx_p) ;  /* 0x00001a8000007944 */ /* 0x006fea0003c00000 */
[----:B------:R-:W2:Y:S01]  /*16bc0*/  LDL R3, [R1+0xc] ;  /* 0x00000c0001037983 */ /* 0x000ea20000100800 */
[----:B------:R-:W-:Y:S01]  /*16bd0*/  IADD3 R20, P0, R0, R29, RZ ;  /* 0x0000001d00147210 */ /* 0x000fe20007f1e0ff */
[----:B------:R-:W-:Y:S02]  /*16be0*/  IMAD.MOV.U32 R44, RZ, RZ, 0x1 ;  /* 0x00000001ff2c7424 */ /* 0x000fe400078e00ff */
[----:B------:R-:W3:Y:S02]  /*16bf0*/  LDL R2, [R1+0x28] ;  /* 0x0000280001027983 */ /* 0x000ee40000100800 */
[----:B-----5:R-:W-:Y:S02]  /*16c00*/  IMAD.X R21, R4, 0x1, R7, P0 ;  /* 0x0000000104157824 */ /* 0x020fe400000e0607 */
[----:B------:R-:W4:Y:S04]  /*16c10*/  LDL R22, [R1+0x24] ;  /* 0x0000240001167983 */ /* 0x000f280000100800 */
[----:B------:R-:W4:Y:S01]  /*16c20*/  LDL R15, [R1+0x20] ;  /* 0x00002000010f7983 */ /* 0x000f220000100800 */
[----:B--2---:R-:W-:Y:S02]  /*16c30*/  ISETP.GE.AND P3, PT, R3, c[0x0][0x1d4], PT ;  /* 0x0000750003007a0c */ /* 0x004fe40003f66270 */
[----:B---3--:R-:W-:Y:S02]  /*16c40*/  ISETP.GE.AND P2, PT, R2, c[0x0][0x1d4], PT ;  /* 0x0000750002007a0c */ /* 0x008fe40003f46270 */
[----:B------:R-:W-:Y:S02]  /*16c50*/  IADD3 R2, P0, R0, R30, RZ ;  /* 0x0000001e00027210 */ /* 0x000fe40007f1e0ff */
[----:B----4-:R-:W-:Y:S02]  /*16c60*/  ISETP.GE.AND P1, PT, R22, c[0x0][0x1d4], PT ;  /* 0x0000750016007a0c */ /* 0x010fe40003f26270 */
[----:B------:R-:W-:Y:S01]  /*16c70*/  SEL R28, RZ, 0x10, P2 ;  /* 0x00000010ff1c7807 */ /* 0x000fe20001000000 */
[----:B------:R-:W-:Y:S01]  /*16c80*/  IMAD.X R3, R4, 0x1, R12, P0 ;  /* 0x0000000104037824 */ /* 0x000fe200000e060c */
[----:B------:R-:W-:Y:S03]  /*16c90*/  SEL R23, RZ, 0x10, P1 ;  /* 0x00000010ff177807 */ /* 0x000fe60000800000 */
        /* <DEDUP_REMOVED lines=8> */
[----:B---3--:R-:W-:Y:S01]  /*16d20*/  IADD3 R2, P0, R0, R36, RZ ;  /* 0x0000002400027210 */ /* 0x008fe20007f1e0ff */
[----:B------:R-:W-:Y:S04]  /*16d30*/  IMAD.MOV.U32 R0, RZ, RZ, R5 ;  /* 0x000000ffff007224 */ /* 0x000fe800078e0005 */
[----:B------:R-:W-:Y:S01]  /*16d40*/  IMAD.X R3, R4, 0x1, R14, P0 ;  /* 0x0000000104037824 */ /* 0x000fe200000e060e */
[----:B------:R-:W-:Y:S02]  /*16d50*/  ISETP.GE.AND P0, PT, R15, c[0x0][0x1d4], PT ;  /* 0x000075000f007a0c */ /* 0x000fe40003f06270 */
[----:B------:R-:W-:Y:S02]  /*16d60*/  SEL R15, RZ, 0x10, P3 ;  /* 0x00000010ff0f7807 */ /* 0x000fe40001800000 */
[----:B------:R-:W-:Y:S09]  /*16d70*/  SEL R22, RZ, 0x10, P0 ;  /* 0x00000010ff167807 */ /* 0x000ff20000000000 */
[----:B------:R3:W-:Y:S02]  /*16d80*/  LDGSTS.E.BYPASS.LTC128B.128 [R251+0x9100], [R2.64], !P0 ;  /* 0x0910000002fb7fae */ /* 0x0007e4000c101d46 */
[----:B---3--:R-:W-:Y:S01]  /*16d90*/  MOV R2, 0x16dc0 ;  /* 0x00016dc000027802 */ /* 0x008fe20000000f00 */
[----:B------:R-:W-:Y:S02]  /*16da0*/  IMAD.MOV.U32 R3, RZ, RZ, 0x181f ;  /* 0x0000181fff037424 */ /* 0x000fe400078e00ff */
[----:B-12---:R-:W-:Y:S05]  /*16db0*/  CALL.REL.NOINC `($__internal_44_$__cuda_sm70_shflsync_idx_p) ;  /* 0x0000188000007944 */ /* 0x006fea0003c00000 */
[----:B------:R-:W-:Y:S01]  /*16dc0*/  MOV R44, 0x1 ;  /* 0x00000001002c7802 */ /* 0x000fe20000000f00 */
[----:B-----5:R-:W-:Y:S01]  /*16dd0*/  IMAD.MOV.U32 R4, RZ, RZ, R0 ;  /* 0x000000ffff047224 */ /* 0x020fe200078e0000 */
[----:B------:R-:W-:Y:S01]  /*16de0*/  MOV R3, 0x181f ;  /* 0x0000181f00037802 */ /* 0x000fe20000000f00 */
[----:B------:R-:W-:Y:S01]  /*16df0*/  IMAD.MOV.U32 R0, RZ, RZ, R6 ;  /* 0x000000ffff007224 */ /* 0x000fe200078e0006 */
[----:B------:R-:W-:Y:S02]  /*16e00*/  MOV R2, 0x16e20 ;  /* 0x00016e2000027802 */ /* 0x000fe40000000f00 */
[----:B-1----:R-:W-:Y:S05]  /*16e10*/  CALL.REL.NOINC `($__internal_44_$__cuda_sm70_shflsync_idx_p) ;  /* 0x0000182000007944 */ /* 0x002fea0003c00000 */
[C---:B------:R-:W-:Y:S01]  /*16e20*/  IADD3 R2, -R15.reuse, 0x10, RZ ;  /* 0x000000100f027810 */ /* 0x040fe20007ffe1ff */
[----:B------:R-:W-:Y:S01]  /*16e30*/  IMAD.MOV.U32 R44, RZ, RZ, 0x2 ;  /* 0x00000002ff2c7424 */ /* 0x000fe200078e00ff */
[----:B------:R-:W-:Y:S02]  /*16e40*/  ISETP.NE.U32.AND P2, PT, R15, RZ, PT ;  /* 0x000000ff0f00720c */ /* 0x000fe40003f45070 */
[----:B------:R-:W-:Y:S04]  /*16e50*/  LOP3.LUT R2, R2, 0xf, RZ, 0xc0, !PT ;  /* 0x0000000f02027812 */ /* 0x000fe800078ec0ff */
[----:B------:R-:W-:Y:S04]  /*16e60*/  IADD3 R2, P1, P0, R2, R0, R29 ;  /* 0x0000000002027210 */ /* 0x000fe8000783e01d */
[----:B-----5:R-:W-:Y:S05]  /*16e70*/  IADD3.X R3, RZ, R4, R7, P1, P0 ;  /* 0x00000004ff037210 */ /* 0x020fea0000fe0407 */
[----:B------:R-:W-:Y:S01]  /*16e80*/  @!PT LDS RZ, [RZ] ;  /* 0x00000000fffff984 */ /* 0x000fe20000000800 */
[----:B------:R-:W-:Y:S01]  /*16e90*/  @!PT LDS RZ, [RZ] ;  /* 0x00000000fffff984 */ /* 0x000fe20000000800 */
[----:B------:R-:W-:Y:S01]  /*16ea0*/  @!PT LDS RZ, [RZ] ;  /* 0x00000000fffff984 */ /* 0x000fe20000000800 */
[----:B------:R2:W-:Y:S01]  /*16eb0*/  LDGSTS.E.BYPASS.LTC128B.128.ZFILL [R251+0x1100], [R2.64], P2 ;  /* 0x0110000002fb7fae */ /* 0x0005e20009141d46 */
[C---:B------:R-:W-:Y:S02]  /*16ec0*/  ISETP.NE.U32.AND P2, PT, R28.reuse, RZ, PT ;  /* 0x000000ff1c00720c */ /* 0x040fe40003f45070 */
[----:B--2---:R-:W-:Y:S04]  /*16ed0*/  IADD3 R2, -R28, 0x10, RZ ;  /* 0x000000101c027810 */ /* 0x004fe80007ffe1ff */
[----:B------:R-:W-:Y:S04]  /*16ee0*/  LOP3.LUT R2, R2, 0xf, RZ, 0xc0, !PT ;  /* 0x0000000f02027812 */ /* 0x000fe800078ec0ff */
[----:B------:R-:W-:Y:S04]  /*16ef0*/  IADD3 R2, P1, P0, R2, R0, R30 ;  /* 0x0000000002027210 */ /* 0x000fe8000783e01e */
[----:B------:R-:W-:Y:S05]  /*16f00*/  IADD3.X R3, RZ, R4, R12, P1, P0 ;  /* 0x00000004ff037210 */ /* 0x000fea0000fe040c */
        /* <DEDUP_REMOVED lines=10> */
[----:B------:R-:W-:Y:S01]  /*16fb0*/  IADD3 R2, P1, P0, R2, R0, R36 ;  /* 0x0000000002027210 */ /* 0x000fe2000783e024 */
[----:B------:R-:W-:Y:S03]  /*16fc0*/  IMAD.MOV.U32 R0, RZ, RZ, R5 ;  /* 0x000000ffff007224 */ /* 0x000fe600078e0005 */
[----:B------:R-:W-:Y:S05]  /*16fd0*/  IADD3.X R3, RZ, R4, R14, P1, P0 ;  /* 0x00000004ff037210 */ /* 0x000fea0000fe040e */
[----:B------:R2:W-:Y:S02]  /*16fe0*/  LDGSTS.E.BYPASS.LTC128B.128.ZFILL [R251+0xa100], [R2.64], P2 ;  /* 0x0a10000002fb7fae */ /* 0x0005e40009141d46 */
[----:B--2---:R-:W-:Y:S01]  /*16ff0*/  MOV R2, 0x17020 ;  /* 0x0001702000027802 */ /* 0x004fe20000000f00 */
[----:B------:R-:W-:Y:S02]  /*17000*/  IMAD.MOV.U32 R3, RZ, RZ, 0x181f ;  /* 0x0000181fff037424 */ /* 0x000fe400078e00ff */
[----:B-1----:R-:W-:Y:S05]  /*17010*/  CALL.REL.NOINC `($__internal_44_$__cuda_sm70_shflsync_idx_p) ;  /* 0x0000162000007944 */ /* 0x002fea0003c00000 */
[----:B------:R-:W-:Y:S01]  /*17020*/  MOV R44, 0x2 ;  /* 0x00000002002c7802 */ /* 0x000fe20000000f00 */
[----:B-----5:R-:W-:Y:S01]  /*17030*/  IMAD.MOV.U32 R4, RZ, RZ, R0 ;  /* 0x000000ffff047224 */ /* 0x020fe200078e0000 */
[----:B------:R-:W-:Y:S01]  /*17040*/  MOV R3, 0x181f ;  /* 0x0000181f00037802 */ /* 0x000fe20000000f00 */
[----:B------:R-:W-:Y:S01]  /*17050*/  IMAD.MOV.U32 R0, RZ, RZ, R6 ;  /* 0x000000ffff007224 */ /* 0x000fe200078e0006 */
[----:B------:R-:W-:Y:S02]  /*17060*/  MOV R2, 0x17080 ;  /* 0x0001708000027802 */ /* 0x000fe40000000f00 */
[----:B-1----:R-:W-:Y:S05]  /*17070*/  CALL.REL.NOINC `($__internal_44_$__cuda_sm70_shflsync_idx_p) ;  /* 0x000015c000007944 */ /* 0x002fea0003c00000 */
[----:B-1---5:R-:W-:-:S05]  /*17080*/  BRA `(.L_x_2743) ;  /* 0xffff17d000007947 */ /* 0x022fca000383ffff */
.L_x_2705:
[----:B------:R-:W-:Y:S01]  /*17090*/  MOV R44, RZ ;  /* 0x000000ff002c7202 */ /* 0x000fe20000000f00 */
[----:B------:R-:W-:Y:S01]  /*170a0*/  IMAD.MOV.U32 R0, RZ, RZ, R5 ;  /* 0x000000ffff007224 */ /* 0x000fe200078e0005 */
[----:B------:R-:W-:Y:S01]  /*170b0*/  MOV R2, 0x170e0 ;  /* 0x000170e000027802 */ /* 0x000fe20000000f00 */
[----:B------:R-:W-:Y:S02]  /*170c0*/  IMAD.MOV.U32 R3, RZ, RZ, 0x181f ;  /* 0x0000181fff037424 */ /* 0x000fe400078e00ff */
[----:B-1----:R-:W-:Y:S05]  /*170d0*/  CALL.REL.NOINC `($__internal_44_$__cuda_sm70_shflsync_idx_p) ;  /* 0x0000156000007944 */ /* 0x002fea0003c00000 */
[----:B-----5:R-:W-:Y:S01]  /*170e0*/  MOV R4, R0 ;  /* 0x0000000000047202 */ /* 0x020fe20000000f00 */
[----:B-1----:R-:W-:-:S05]  /*170f0*/  BRA `(.L_x_2744) ;  /* 0xffff360000007947 */ /* 0x002fca000383ffff */
.L_x_2706:
[----:B------:R-:W-:Y:S01]  /*17100*/  MOV R44, RZ ;  /* 0x000000ff002c7202 */ /* 0x000fe20000000f00 */
[----:B------:R-:W-:Y:S01]  /*17110*/  IMAD.MOV.U32 R0, RZ, RZ, R6 ;  /* 0x000000ffff007224 */ /* 0x000fe200078e0006 */
[----:B------:R-:W-:Y:S01]  /*17120*/  MOV R2, 0x17150 ;  /* 0x0001715000027802 */ /* 0x000fe20000000f00 */
[----:B------:R-:W-:Y:S02]  /*17130*/  IMAD.MOV.U32 R3, RZ, RZ, 0x181f ;  /* 0x0000181fff037424 */ /* 0x000fe400078e00ff */
[----:B-123--:R-:W-:Y:S05]  /*17140*/  CALL.REL.NOINC `($__internal_44_$__cuda_sm70_shflsync_idx_p) ;  /* 0x000014f000007944 */ /* 0x00efea0003c00000 */
        /* <DEDUP_REMOVED lines=77> */
.L_x_2707:
[----:B------:R-:W-:Y:S01]  /*17620*/  MOV R44, RZ ;  /* 0x000000ff002c7202 */ /* 0x000fe20000000f00 */
[----:B------:R-:W-:Y:S01]  /*17630*/  IMAD.MOV.U32 R0, RZ, RZ, R4 ;  /* 0x000000ffff007224 */ /* 0x000fe200078e0004 */
[----:B------:R-:W-:Y:S01]  /*17640*/  MOV R2, 0x17670 ;  /* 0x0001767000027802 */ /* 0x000fe20000000f00 */
[----:B------:R-:W-:Y:S02]  /*17650*/  IMAD.MOV.U32 R3, RZ, RZ, 0x1c1f ;  /* 0x00001c1fff037424 */ /* 0x000fe400078e00ff */
[----:B-1-3--:R-:W-:Y:S05]  /*17660*/  CALL.REL.NOINC `($__internal_44_$__cuda_sm70_shflsync_idx_p) ;  /* 0x00000fd000007944 */ /* 0x00afea0003c00000 */
[----:B-1---5:R-:W-:-:S05]  /*17670*/  BRA `(.L_x_2746) ;  /* 0xffff35e000007947 */ /* 0x022fca000383ffff */
.L_x_2708:
[----:B------:R-:W-:Y:S01]  /*17680*/  MOV R44, 0x1 ;  /* 0x00000001002c7802 */ /* 0x000fe20000000f00 */
[----:B------:R-:W-:Y:S01]  /*17690*/  IMAD.MOV.U32 R0, RZ, RZ, R4 ;  /* 0x000000ffff007224 */ /* 0x000fe200078e0004 */
[----:B------:R-:W-:Y:S01]  /*176a0*/  MOV R2, 0x176d0 ;  /* 0x000176d000027802 */ /* 0x000fe20000000f00 */
[----:B------:R-:W-:Y:S02]  /*176b0*/  IMAD.MOV.U32 R3, RZ, RZ, 0x1c1f ;  /* 0x00001c1fff037424 */ /* 0x000fe400078e00ff */
[----:B--2---:R-:W-:Y:S05]  /*176c0*/  CALL.REL.NOINC `($__internal_44_$__cuda_sm70_shflsync_idx_p) ;  /* 0x00000f7000007944 */ /* 0x004fea0003c00000 */
[----:B-----5:R-:W2:Y:S01]  /*176d0*/  LDL.LU R4, [R1+0x8] ;  /* 0x0000080001047983 */ /* 0x020ea20000300800 */
[----:B------:R-:W-:Y:S03]  /*176e0*/  IMAD.IADD R0, R5, 0x1, R0 ;  /* 0x0000000105007824 */ /* 0x000fe600078e0200 */
[----:B------:R-:W3:Y:S02]  /*176f0*/  LDL.LU R3, [R1+0x4] ;  /* 0x0000040001037983 */ /* 0x000ee40000300800 */
[C---:B------:R-:W-:Y:S02]  /*17700*/  ISETP.GT.AND P0, PT, R0.reuse, RZ, PT ;  /* 0x000000ff0000720c */ /* 0x040fe40003f04270 */
[C---:B------:R-:W-:Y:S01]  /*17710*/  ISETP.GT.AND P1, PT, R0.reuse, 0x1, PT ;  /* 0x000000010000780c */ /* 0x040fe20003f24270 */
[----:B------:R-:W4:Y:S01]  /*17720*/  LDL.LU R2, [R1] ;  /* 0x0000000001027983 */ /* 0x000f220000300800 */
        /* <DEDUP_REMOVED lines=19> */
[----:B--2---:R-:W-:Y:S02]  /*17860*/  FSEL R5, R4, -INF , P0 ;  /* 0xff80000004057808 */ /* 0x004fe40000000000 */
[C---:B------:R-:W-:Y:S02]  /*17870*/  ISETP.GT.AND P0, PT, R0.reuse, 0x10, PT ;  /* 0x000000100000780c */ /* 0x040fe40003f04270 */
[----:B---3--:R-:W-:Y:S02]  /*17880*/  FSEL R185, R3, -INF , P1 ;  /* 0xff80000003b97808 */ /* 0x008fe40000800000 */
[----:B------:R-:W-:Y:S02]  /*17890*/  ISETP.GT.AND P1, PT, R0, 0x11, PT ;  /* 0x000000110000780c */ /* 0x000fe40003f24270 */
[----:B------:R-:W-:Y:S02]  /*178a0*/  FSEL R49, R214, -INF , P0 ;  /* 0xff800000d6317808 */ /* 0x000fe40000000000 */
[----:B------:R-:W-:Y:S02]  /*178b0*/  ISETP.GT.AND P0, PT, R0, 0x20, PT ;  /* 0x000000200000780c */ /* 0x000fe40003f04270 */
[----:B----4-:R-:W-:Y:S02]  /*178c0*/  FSEL R51, R2, -INF , P2 ;  /* 0xff80000002337808 */ /* 0x010fe40001000000 */
        /* <DEDUP_REMOVED lines=70> */
[----:B-1----:R-:W-:Y:S05]  /*17d30*/  CALL.REL.NOINC `($__internal_43_$__cuda_sm70_shflsync_bfly_p) ;  /* 0x000008a000007944 */ /* 0x002fea0003c00000 */
[----:B------:R-:W-:Y:S01]  /*17d40*/  FMNMX.FTZ R4, R4, R0, !PT ;  /* 0x0000000004047209 */ /* 0x000fe20007810000 */
[----:B------:R-:W-:Y:S01]  /*17d50*/  IMAD.MOV.U32 R0, RZ, RZ, 0x1 ;  /* 0x00000001ff007424 */ /* 0x000fe200078e00ff */
[----:B------:R-:W-:Y:S02]  /*17d60*/  MOV R2, 0x17d80 ;  /* 0x00017d8000027802 */ /* 0x000fe40000000f00 */
        /* <DEDUP_REMOVED lines=8> */
[----:B------:R-:W-:Y:S02]  /*17df0*/  MOV R2, 0x17e10 ;  /* 0x00017e1000027802 */ /* 0x000fe40000000f00 */
[----:B------:R-:W-:Y:S05]  /*17e00*/  CALL.REL.NOINC `($__internal_43_$__cuda_sm70_shflsync_bfly_p) ;  /* 0x000007d000007944 */ /* 0x000fea0003c00000 */
[----:B------:R-:W-:-:S05]  /*17e10*/  BRA `(.L_x_2747) ;  /* 0xffff382000007947 */ /* 0x000fca000383ffff */
.L_x_2711:
[----:B-1----:R-:W-:Y:S01]  /*17e20*/  MOV R44, RZ ;  /* 0x000000ff002c7202 */ /* 0x002fe20000000f00 */
[----:B------:R-:W-:Y:S01]  /*17e30*/  IMAD.MOV.U32 R0, RZ, RZ, R6 ;  /* 0x000000ffff007224 */ /* 0x000fe200078e0006 */
[----:B------:R-:W-:Y:S01]  /*17e40*/  MOV R2, 0x17e70 ;  /* 0x00017e7000027802 */ /* 0x000fe20000000f00 */
[----:B------:R-:W-:Y:S02]  /*17e50*/  IMAD.MOV.U32 R3, RZ, RZ, 0x181f ;  /* 0x0000181fff037424 */ /* 0x000fe400078e00ff */
[----:B------:R-:W-:Y:S05]  /*17e60*/  CALL.REL.NOINC `($__internal_44_$__cuda_sm70_shflsync_idx_p) ;  /* 0x000007d000007944 */ /* 0x000fea0003c00000 */
[----:B-1---5:R-:W-:-:S05]  /*17e70*/  BRA `(.L_x_2748) ;  /* 0xffff62a000007947 */ /* 0x022fca000383ffff */
.L_x_2714:
[----:B------:R-:W-:Y:S01]  /*17e80*/  MOV R44, RZ ;  /* 0x000000ff002c7202 */ /* 0x000fe20000000f00 */
[----:B------:R-:W-:Y:S01]  /*17e90*/  IMAD.MOV.U32 R0, RZ, RZ, R5 ;  /* 0x000000ffff007224 */ /* 0x000fe200078e0005 */
[----:B------:R-:W-:Y:S01]  /*17ea0*/  MOV R2, 0x17ed0 ;  /* 0x00017ed000027802 */ /* 0x000fe20000000f00 */
[----:B------:R-:W-:Y:S02]  /*17eb0*/  IMAD.MOV.U32 R3, RZ, RZ, 0x181f ;  /* 0x0000181fff037424 */ /* 0x000fe400078e00ff */
[----:B-1----:R-:W-:Y:S05]  /*17ec0*/  CALL.REL.NOINC `($__internal_44_$__cuda_sm70_shflsync_idx_p) ;  /* 0x0000077000007944 */ /* 0x002fea0003c00000 */
[----:B-----5:R-:W-:Y:S01]  /*17ed0*/  MOV R4, R0 ;  /* 0x0000000000047202 */ /* 0x020fe20000000f00 */
[----:B-1----:R-:W-:-:S05]  /*17ee0*/  BRA `(.L_x_2749) ;  /* 0xffff82c000007947 */ /* 0x002fca000383ffff */
.L_x_2715:
[----:B------:R-:W-:Y:S01]  /*17ef0*/  MOV R44, RZ ;  /* 0x000000ff002c7202 */ /* 0x000fe20000000f00 */
[----:B------:R-:W-:Y:S01]  /*17f00*/  IMAD.MOV.U32 R0, RZ, RZ, R6 ;  /* 0x000000ffff007224 */ /* 0x000fe200078e0006 */
[----:B------:R-:W-:Y:S01]  /*17f10*/  MOV R2, 0x17f40 ;  /* 0x00017f4000027802 */ /* 0x000fe20000000f00 */
[----:B------:R-:W-:Y:S02]  /*17f20*/  IMAD.MOV.U32 R3, RZ, RZ, 0x181f ;  /* 0x0000181fff037424 */ /* 0x000fe400078e00ff */
[----:B-123--:R-:W-:Y:S05]  /*17f30*/  CALL.REL.NOINC `($__internal_44_$__cuda_sm70_shflsync_idx_p) ;  /* 0x0000070000007944 */ /* 0x00efea0003c00000 */
[----:B------:R-:W-:Y:S01]  /*17f40*/  IADD3 R2, -R132, 0x10, RZ ;  /* 0x0000001084027810 */ /* 0x000fe20007ffe1ff */
[----:B------:R-:W-:Y:S03]  /*17f50*/  IMAD.MOV.U32 R44, RZ, RZ, 0x1 ;  /* 0x00000001ff2c7424 */ /* 0x000fe600078e00ff */
        /* <DEDUP_REMOVED lines=17> */
[----:B------:R-:W-:Y:S05]  /*18070*/  IMAD.X R3, R4, 0x1, R10, P0 ;  /* 0x0000000104037824 */ /* 0x000fea00000e060a */
[----:B------:R2:W-:Y:S02]  /*18080*/  LDGSTS.E.BYPASS.LTC128B.128 [R251+0x15100], [R2.64], !P3 ;  /* 0x1510000002fb7fae */ /* 0x0005e4000d901d46 */
[----:B--2---:R-:W-:Y:S01]  /*18090*/  MOV R2, 0x180c0 ;  /* 0x000180c000027802 */ /* 0x004fe20000000f00 */
[----:B------:R-:W-:Y:S02]  /*180a0*/  IMAD.MOV.U32 R3, RZ, RZ, 0x181f ;  /* 0x0000181fff037424 */ /* 0x000fe400078e00ff */
[----:B-1-3--:R-:W-:Y:S05]  /*180b0*/  CALL.REL.NOINC `($__internal_44_$__cuda_sm70_shflsync_idx_p) ;  /* 0x0000058000007944 */ /* 0x00afea0003c00000 */
[----:B------:R-:W-:Y:S01]  /*180c0*/  MOV R44, 0x1 ;  /* 0x00000001002c7802 */ /* 0x000fe20000000f00 */
[----:B-----5:R-:W-:Y:S01]  /*180d0*/  IMAD.MOV.U32 R4, RZ, RZ, R0 ;  /* 0x000000ffff047224 */ /* 0x020fe200078e0000 */
[----:B------:R-:W-:Y:S01]  /*180e0*/  MOV R3, 0x181f ;  /* 0x0000181f00037802 */ /* 0x000fe20000000f00 */
[----:B------:R-:W-:Y:S01]  /*180f0*/  IMAD.MOV.U32 R0, RZ, RZ, R6 ;  /* 0x000000ffff007224 */ /* 0x000fe200078e0006 */
[----:B------:R-:W-:Y:S02]  /*18100*/  MOV R2, 0x18120 ;  /* 0x0001812000027802 */ /* 0x000fe40000000f00 */
[----:B-1----:R-:W-:Y:S05]  /*18110*/  CALL.REL.NOINC `($__internal_44_$__cuda_sm70_shflsync_idx_p) ;  /* 0x0000052000007944 */ /* 0x002fea0003c00000 */
        /* <DEDUP_REMOVED lines=30> */
[----:B-1---5:R-:W-:-:S05]  /*18300*/  BRA `(.L_x_2750) ;  /* 0xffff80d000007947 */ /* 0x022fca000383ffff */
.L_x_2716:
[----:B------:R-:W-:Y:S02]  /*18310*/  MOV R0, 0x2 ;  /* 0x0000000200007802 */ /* 0x000fe40000000f00 */
[----:B------:R-:W-:Y:S02]  /*18320*/  MOV R2, 0x18340 ;  /* 0x0001834000027802 */ /* 0x000fe40000000f00 */
[----:B------:R-:W-:Y:S05]  /*18330*/  CALL.REL.NOINC `($__internal_43_$__cuda_sm70_shflsync_bfly_p) ;  /* 0x000002a000007944 */ /* 0x000fea0003c00000 */
        /* <DEDUP_REMOVED lines=14> */
.L_x_2718:
[----:B------:R1:W5:Y:S01]  /*18420*/  LDL R4, [R1+0x1c] ;  /* 0x00001c0001047983 */ /* 0x0003620000100800 */
[----:B------:R-:W-:-:S02]  /*18430*/  MOV R0, 0x2 ;  /* 0x0000000200007802 */ /* 0x000fc40000000f00 */
[----:B------:R-:W-:Y:S02]  /*18440*/  MOV R2, 0x18460 ;  /* 0x0001846000027802 */ /* 0x000fe40000000f00 */
[----:B-1---5:R-:W-:Y:S05]  /*18450*/  CALL.REL.NOINC `($__internal_43_$__cuda_sm70_shflsync_bfly_p) ;  /* 0x0000018000007944 */ /* 0x022fea0003c00000 */
[----:B------:R-:W-:Y:S01]  /*18460*/  MOV R5, R0 ;  /* 0x0000000000057202 */ /* 0x000fe20000000f00 */
[----:B------:R-:W-:Y:S05]  /*18470*/  BRA `(.L_x_2752) ;  /* 0xffffab3000007947 */ /* 0x000fea000383ffff */
.L_x_2719:
[----:B------:R-:W-:Y:S01]  /*18480*/  IMAD.MOV.U32 R4, RZ, RZ, R5 ;  /* 0x000000ffff047224 */ /* 0x000fe200078e0005 */
[----:B------:R-:W-:Y:S02]  /*18490*/  MOV R0, 0x1 ;  /* 0x0000000100007802 */ /* 0x000fe40000000f00 */
[----:B------:R-:W-:Y:S02]  /*184a0*/  MOV R2, 0x184c0 ;  /* 0x000184c000027802 */ /* 0x000fe40000000f00 */
[----:B------:R-:W-:Y:S05]  /*184b0*/  CALL.REL.NOINC `($__internal_43_$__cuda_sm70_shflsync_bfly_p) ;  /* 0x0000012000007944 */ /* 0x000fea0003c00000 */
[----:B------:R1:W5:Y:S01]  /*184c0*/  LDL R4, [R1+0x2c] ;  /* 0x00002c0001047983 */ /* 0x0003620000100800 */
[----:B------:R-:W-:Y:S01]  /*184d0*/  FADD.FTZ R5, R5, R0 ;  /* 0x0000000005057221 */ /* 0x000fe20000010000 */
[----:B------:R-:W-:Y:S02]  /*184e0*/  MOV R0, 0x2 ;  /* 0x0000000200007802 */ /* 0x000fe40000000f00 */
[----:B------:R-:W-:Y:S02]  /*184f0*/  MOV R2, 0x18510 ;  /* 0x0001851000027802 */ /* 0x000fe40000000f00 */
[----:B-1---5:R-:W-:Y:S05]  /*18500*/  CALL.REL.NOINC `($__internal_43_$__cuda_sm70_shflsync_bfly_p) ;  /* 0x000000d000007944 */ /* 0x022fea0003c00000 */
[----:B------:R-:W2:Y:S02]  /*18510*/  LDL.LU R2, [R1+0x2c] ;  /* 0x00002c0001027983 */ /* 0x000ea40000300800 */
[----:B--2---:R-:W-:Y:S01]  /*18520*/  FADD.FTZ R4, R2, R0 ;  /* 0x0000000002047221 */ /* 0x004fe20000010000 */
[----:B------:R-:W-:-:S02]  /*18530*/  MOV R0, 0x1 ;  /* 0x0000000100007802 */ /* 0x000fc40000000f00 */
[----:B------:R-:W-:Y:S02]  /*18540*/  MOV R2, 0x18560 ;  /* 0x0001856000027802 */ /* 0x000fe40000000f00 */
[----:B------:R-:W-:Y:S05]  /*18550*/  CALL.REL.NOINC `($__internal_43_$__cuda_sm70_shflsync_bfly_p) ;  /* 0x0000008000007944 */ /* 0x000fea0003c00000 */
[----:B------:R-:W-:Y:S01]  /*18560*/  MOV R3, R0 ;  /* 0x0000000000037202 */ /* 0x000fe20000000f00 */
[----:B------:R-:W-:Y:S05]  /*18570*/  BRA `(.L_x_2753) ;  /* 0xffffaac000007947 */ /* 0x000fea000383ffff */
.L_x_2729:
[----:B--2---:R-:W-:Y:S01]  /*18580*/  IMAD.MOV.U32 R0, RZ, RZ, R14 ;  /* 0x000000ffff007224 */ /* 0x004fe200078e000e */
[----:B-----5:R-:W-:Y:S01]  /*18590*/  MOV R44, RZ ;  /* 0x000000ff002c7202 */ /* 0x020fe20000000f00 */
[----:B-1--4-:R-:W-:Y:S01]  /*185a0*/  IMAD.MOV.U32 R3, RZ, RZ, 0x1f ;  /* 0x0000001fff037424 */ /* 0x012fe200078e00ff */
[----:B------:R-:W-:Y:S02]  /*185b0*/  MOV R2, 0x185d0 ;  /* 0x000185d000027802 */ /* 0x000fe40000000f00 */
[----:B---3--:R-:W-:Y:S05]  /*185c0*/  CALL.REL.NOINC `($__internal_44_$__cuda_sm70_shflsync_idx_p) ;  /* 0x0000007000007944 */ /* 0x008fea0003c00000 */
[----:B-1---5:R-:W-:Y:S05]  /*185d0*/  BRA `(.L_x_2754) ;  /* 0xffffd3b000007947 */ /* 0x022fea000383ffff */
        .weak           $__internal_43_$__cuda_sm70_shflsync_bfly_p
        .type           $__internal_43_$__cuda_sm70_shflsync_bfly_p,@function
        .size           $__internal_43_$__cuda_sm70_shflsync_bfly_p,($__internal_44_$__cuda_sm70_shflsync_idx_p - $__internal_43_$__cuda_sm70_shflsync_bfly_p)
$__internal_43_$__cuda_sm70_shflsync_bfly_p:
[----:B------:R-:W-:Y:S02]  /*185e0*/  MOV R200, 0xffffffff ;  /* 0xffffffff00c87802 */ /* 0x000fe40000000f00 */
[----:B------:R-:W-:Y:S02]  /*185f0*/  MOV R3, 0x1f ;  /* 0x0000001f00037802 */ /* 0x000fe40000000f00 */
[----:B------:R-:W-:Y:S04]  /*18600*/  WARPSYNC R200 ;  /* 0x000000c800007348 */ /* 0x000fe80003800000 */
[----:B------:R1:W2:Y:S02]  /*18610*/  SHFL.BFLY PT, R0, R4, R0, R3 ;  /* 0x0c00000004007389 */ /* 0x0002a400000e0003 */
[----:B-1----:R-:W-:-:S04]  /*18620*/  MOV R3, 0x0 ;  /* 0x0000000000037802 */ /* 0x002fc80000000f00 */
[----:B--2---:R-:W-:Y:S05]  /*18630*/  RET.REL.NODEC R2 `(_ZN7cutlass13device_kernelIN5flash19enable_sm80_to_sm89INS1_16FlashAttnFwdSm80INS1_25CollectiveMainloopFwdSm80ILi8ELi1ELb0EN4cute5tupleIJNS5_1CILi128EEENS7_ILi96EEENS7_ILi256EEEEEELi256ENS_10bfloat16_tEfNS_4arch4Sm80ELb1ELb0ELb1ELb0ELb1ELb0ELb1ELb1EEENS1_21CollectiveEpilogueFwdINS6_IJS8_SA_S9_EEENS6_IJNS7_ILi1EEESI_SI_EEESC_SE_Li256ELb0ELb1ELb1ELb0EEENS1_30DynamicPersistentTileSchedulerILi256ELi256ELb1ELb1ELb0EEEEEEEEEvNT_6ParamsE) ;  /* 0xfffe79c002007950 */ /* 0x004fea0003c3ffff */
        .weak           $__internal_44_$__cuda_sm70_shflsync_idx_p
        .type           $__internal_44_$__cuda_sm70_shflsync_idx_p,@function
        .size           $__internal_44_$__cuda_sm70_shflsync_idx_p,(.L_x_6544 - $__internal_44_$__cuda_sm70_shflsync_idx_p)
$__internal_44_$__cuda_sm70_shflsync_idx_p:
[----:B------:R1:W-:Y:S02]  /*18640*/  STL [R1+0x198], R4 ;  /* 0x0001980401007387 */ /* 0x0003e40000100800 */
[----:B-1----:R-:W-:-:S04]  /*18650*/  MOV R4, 0xffffffff ;  /* 0xffffffff00047802 */ /* 0x002fc80000000f00 */
[----:B------:R-:W-:Y:S04]  /*18660*/  WARPSYNC R4 ;  /* 0x0000000400007348 */ /* 0x000fe80003800000 */
[----:B------:R1:W2:Y:S04]  /*18670*/  SHFL.IDX PT, R0, R0, R44, R3 ;  /* 0x0000002c00007389 */ /* 0x0002a800000e0003 */
[----:B-1----:R1:W5:Y:S01]  /*18680*/  LDL.LU R4, [R1+0x198] ;  /* 0x0001980001047983 */ /* 0x0023620000300800 */
[----:B------:R-:W-:-:S04]  /*18690*/  MOV R3, 0x0 ;  /* 0x0000000000037802 */ /* 0x000fc80000000f00 */
[----:B--2---:R-:W-:Y:S05]  /*186a0*/  RET.REL.NODEC R2 `(_ZN7cutlass13device_kernelIN5flash19enable_sm80_to_sm89INS1_16FlashAttnFwdSm80INS1_25CollectiveMainloopFwdSm80ILi8ELi1ELb0EN4cute5tupleIJNS5_1CILi128EEENS7_ILi96EEENS7_ILi256EEEEEELi256ENS_10bfloat16_tEfNS_4arch4Sm80ELb1ELb0ELb1ELb0ELb1ELb0ELb1ELb1EEENS1_21CollectiveEpilogueFwdINS6_IJS8_SA_S9_EEENS6_IJNS7_ILi1EEESI_SI_EEESC_SE_Li256ELb0ELb1ELb1ELb0EEENS1_30DynamicPersistentTileSchedulerILi256ELi256ELb1ELb1ELb0EEEEEEEEEvNT_6ParamsE) ;  /* 0xfffe795002007950 */ /* 0x004fea0003c3ffff */
.L_x_2755:
        /* <DEDUP_REMOVED lines=13> */
.L_x_6544:


//--------------------- .text._ZN7cutlass13device_kernelIN5flash19enable_sm80_to_sm89INS1_16FlashAttnFwdSm80INS1_25CollectiveMainloopFwdSm80ILi8ELi1ELb0EN4cute5tupleIJNS5_1CILi128EEENS7_ILi64EEENS7_ILi256EEEEEELi256ENS_10bfloat16_tEfNS_4arch4Sm80ELb1ELb0ELb1ELb1ELb1ELb0ELb1ELb1EEENS1_21CollectiveEpilogueFwdINS6_IJS8_SA_S9_EEENS6_IJNS7_ILi1EEESI_SI_EEESC_SE_Li256ELb1ELb1ELb1ELb0EEENS1_36VarlenDynamicPersistentTileSchedulerILi128ELi64ELi256ELi256ELb1ELb1ELb0ELb1ELb1ELb1EEEEEEEEEvNT_6ParamsE --------------------------
	.section	.text._ZN7cutlass13device_kernelIN5flash19enable_sm80_to_sm89INS1_16FlashAttnFwdSm80INS1_25CollectiveMainloopFwdSm80ILi8ELi1ELb0EN4cute5tupleIJNS5_1CILi128EEENS7_ILi64EEENS7_ILi256EEEEEELi256ENS_10bfloat16_tEfNS_4arch4Sm80ELb1ELb0ELb1ELb1ELb1ELb0ELb1ELb1EEENS1_21CollectiveEpilogueFwdINS6_IJS8_SA_S9_EEENS6_IJNS7_ILi1EEESI_SI_EEESC_SE_Li256ELb1ELb1ELb1ELb0EEENS1_36VarlenDynamicPersistentTileSchedulerILi128ELi64ELi256ELi256ELb1ELb1ELb0ELb1ELb1ELb1EEEEEEEEEvNT_6ParamsE,"ax",@progbits
	.sectioninfo	@"SHI_REGISTERS=255"
	.align	128
.text._ZN7cutlass13device_kernelIN5flash19enable_sm80_to_sm89INS1_16FlashAttnFwdSm80INS1_25CollectiveMainloopFwdSm80ILi8ELi1ELb0EN4cute5tupleIJNS5_1CILi128EEENS7_ILi64EEENS7_ILi256EEEEEELi256ENS_10bfloat16_tEfNS_4arch4Sm80ELb1ELb0ELb1ELb1ELb1ELb0ELb1ELb1EEENS1_21CollectiveEpilogueFwdINS6_IJS8_SA_S9_EEENS6_IJNS7_ILi1EEESI_SI_EEESC_SE_Li256ELb1ELb1ELb1ELb0EEENS1_36VarlenDynamicPersistentTileSchedulerILi128ELi64ELi256ELi256ELb1ELb1ELb0ELb1ELb1ELb1EEEEEEEEEvNT_6ParamsE:
        .type           _ZN7cutlass13device_kernelIN5flash19enable_sm80_to_sm89INS1_16FlashAttnFwdSm80INS1_25CollectiveMainloopFwdSm80ILi8ELi1ELb0EN4cute5tupleIJNS5_1CILi128EEENS7_ILi64EEENS7_ILi256EEEEEELi256ENS_10bfloat16_tEfNS_4arch4Sm80ELb1ELb0ELb1ELb1ELb1ELb0ELb1ELb1EEENS1_21CollectiveEpilogueFwdINS6_IJS8_SA_S9_EEENS6_IJNS7_ILi1EEESI_SI_EEESC_SE_Li256ELb1ELb1ELb1ELb0EEENS1_36VarlenDynamicPersistentTileSchedulerILi128ELi64ELi256ELi256ELb1ELb1ELb0ELb1ELb1ELb1EEEEEEEEEvNT_6ParamsE,@function
        .size           _ZN7cutlass13device_kernelIN5flash19enable_sm80_to_sm89INS1_16FlashAttnFwdSm80INS1_25CollectiveMainloopFwdSm80ILi8ELi1ELb0EN4cute5tupleIJNS5_1CILi128EEENS7_ILi64EEENS7_ILi256EEEEEELi256ENS_10bfloat16_tEfNS_4arch4Sm80ELb1ELb0ELb1ELb1ELb1ELb0ELb1ELb1EEENS1_21CollectiveEpilogueFwdINS6_IJS8_SA_S9_EEENS6_IJNS7_ILi1EEESI_SI_EEESC_SE_Li256ELb1ELb1ELb1ELb0EEENS1_36VarlenDynamicPersistentTileSchedulerILi128ELi64ELi256ELi256ELb1ELb1ELb0ELb1ELb1ELb1EEEEEEEEEvNT_6ParamsE,(.L_x_6547 - _ZN7cutlass13device_kernelIN5flash19enable_sm80_to_sm89INS1_16FlashAttnFwdSm80INS1_25CollectiveMainloopFwdSm80ILi8ELi1ELb0EN4cute5tupleIJNS5_1CILi128EEENS7_ILi64EEENS7_ILi256EEEEEELi256ENS_10bfloat16_tEfNS_4arch4Sm80ELb1ELb0ELb1ELb1ELb1ELb0ELb1ELb1EEENS1_21CollectiveEpilogueFwdINS6_IJS8_SA_S9_EEENS6_IJNS7_ILi1EEESI_SI_EEESC_SE_Li256ELb1ELb1ELb1ELb0EEENS1_36VarlenDynamicPersistentTileSchedulerILi128ELi64ELi256ELi256ELb1ELb1ELb0ELb1ELb1ELb1EEEEEEEEEvNT_6ParamsE)
        .other          _ZN7cutlass13device_kernelIN5flash19enable_sm80_to_sm89INS1_16FlashAttnFwdSm80INS1_25CollectiveMainloopFwdSm80ILi8ELi1ELb0EN4cute5tupleIJNS5_1CILi128EEENS7_ILi64EEENS7_ILi256EEEEEELi256ENS_10bfloat16_tEfNS_4arch4Sm80ELb1ELb0ELb1ELb1ELb1ELb0ELb1ELb1EEENS1_21CollectiveEpilogueFwdINS6_IJS8_SA_S9_EEENS6_IJNS7_ILi1EEESI_SI_EEESC_SE_Li256ELb1ELb1ELb1ELb0EEENS1_36VarlenDynamicPersistentTileSchedulerILi128ELi64ELi256ELi256ELb1ELb1ELb0ELb1ELb1ELb1EEEEEEEEEvNT_6ParamsE,@"STO_CUDA_ENTRY STV_DEFAULT"
_ZN7cutlass13device_kernelIN5flash19enable_sm80_to_sm89INS1_16FlashAttnFwdSm80INS1_25CollectiveMainloopFwdSm80ILi8ELi1ELb0EN4cute5tupleIJNS5_1CILi128EEENS7_ILi64EEENS7_ILi256EEEEEELi256ENS_10bfloat16_tEfNS_4arch4Sm80ELb1ELb0ELb1ELb1ELb1ELb0ELb1ELb1EEENS1_21CollectiveEpilogueFwdINS6_IJS8_SA_S9_EEENS6_IJNS7_ILi1EEESI_SI_EEESC_SE_Li256ELb1ELb1ELb1ELb0EEENS1_36VarlenDynamicPersistentTileSchedulerILi128ELi64ELi256ELi256ELb1ELb1ELb0ELb1ELb1ELb1EEEEEEEEEvNT_6ParamsE:
        /* <DEDUP_REMOVED lines=52> */
.L_x_2761:
        /* <DEDUP_REMOVED lines=16> */
.L_x_2878:
        /* <DEDUP_REMOVED lines=16> */
.L_x_2879:
[----:B---3--:R-:W-:-:S05]  /*0540*/  IMAD R0, R0, c[0x0][0x538], RZ ;  /* 0x00014e0000007a24 */ /* 0x008fca00078e02ff */
[----:B------:R-:W-:-:S04]  /*0550*/  IADD3 R6, R0, R6, RZ ;  /* 0x0000000600067210 */ /* 0x000fc80007ffe0ff */
[----:B------:R-:W-:-:S13]  /*0560*/  ISETP.GT.AND P0, PT, R6, UR4, PT ;  /* 0x0000000406007c0c */ /* 0x000fda000bf04270 */
[----:B-12---:R-:W-:Y:S05]  /*0570*/  @!P0 BRA `(.L_x_2761) ;  /* 0xfffffdc000008947 */ /* 0x006fea000383ffff */
.L_x_2757:
[----:B------:R-:W-:-:S05]  /*0580*/  IADD3 R10, -R0, R6, RZ ;  /* 0x00000006000a7210 */ /* 0x000fca0007ffe1ff */
[----:B------:R-:W-:-:S05]  /*0590*/  IMAD R0, R4, c[0x0][0x538], R10 ;  /* 0x00014e0004007a24 */ /* 0x000fca00078e020a */
[----:B------:R-:W-:Y:S01]  /*05a0*/  ISETP.GT.AND P0, PT, R0, UR4, PT ;  /* 0x0000000400007c0c */ /* 0x000fe2000bf04270 */
[----:B------:R-:W-:-:S12]  /*05b0*/  BRA.DIV ~URZ, `(.L_x_2762) ;  /* 0x000144d27f007947 */ /* 0x000fd8000b800000 */
[----:B------:R-:W-:-:S04]  /*05c0*/  VOTE.ANY R6, PT, !P0 ;  /* 0x0000000000067806 */ /* 0x000fc800040e0100 */
.L_x_2880:
[----:B------:R-:W1:Y:S02]  /*05d0*/  POPC R0, R6 ;  /* 0x0000000600007309 */ /* 0x000e640000000000 */
[----:B-12---:R-:W-:Y:S01]  /*05e0*/  IADD3 R243, R0, R7, RZ ;  /* 0x0000000700f37210 */ /* 0x006fe20007ffe0ff */
[----:B------:R-:W-:Y:S05]  /*05f0*/  BRA.DIV ~URZ, `(.L_x_2763) ;  /* 0x000144e27f007947 */ /* 0x000fea000b800000 */
[----:B------:R1:W2:Y:S01]  /*0600*/  SHFL.IDX PT, R12, R9, R0, 0x1f ;  /* 0x00001f00090c7589 */ /* 0x0002a200000e0000 */
[----:B------:R-:W-:-:S03]  /*0610*/  MOV R5, RZ ;  /* 0x000000ff00057202 */ /* 0x000fc60000000f00 */
[----:B------:R1:W3:Y:S04]  /*0620*/  SHFL.IDX PT, R9, R8, R0, 0x1f ;  /* 0x00001f0008097589 */ /* 0x0002e800000e0000 */
.L_x_2881:
[----:B------:R-:W-:Y:S01]  /*0630*/  ISETP.NE.AND P0, PT, R6, RZ, PT ;  /* 0x000000ff0600720c */ /* 0x000fe20003f05270 */
[----:B------:R-:W-:-:S12]  /*0640*/  BSSY B0, `(.L_x_2764) ;  /* 0x0000005000007945 */ /* 0x000fd80003800000 */
[----:B------:R-:W-:Y:S05]  /*0650*/  @!P0 BRA `(.L_x_2765) ;  /* 0x0000003000008947 */ /* 0x000fea0003800000 */
[----:B-1----:R-:W-:Y:S01]  /*0660*/  IADD3 R0, R0, -0x1, RZ ;  /* 0xffffffff00007810 */ /* 0x002fe20007ffe0ff */
[----:B------:R-:W-:Y:S05]  /*0670*/  BRA.DIV ~URZ, `(.L_x_2766) ;  /* 0x000145427f007947 */ /* 0x000fea000b800000 */
[----:B------:R1:W4:Y:S02]  /*0680*/  SHFL.IDX PT, R5, R4, R0, 0x1f ;  /* 0x00001f0004057589 */ /* 0x00032400000e0000 */
.L_x_2765:
[----:B------:R-:W-:Y:S05]  /*0690*/  BSYNC B0 ;  /* 0x0000000000007941 */ /* 0x000fea0003800000 */
.L_x_2764:
        /* <DEDUP_REMOVED lines=67> */
.L_x_2768:
        /* <DEDUP_REMOVED lines=68> */
.L_x_2769:
[----:B------:R-:W-:Y:S05]  /*0f10*/  BSYNC B0 ;  /* 0x0000000000007941 */ /* 0x000fea0003800000 */
.L_x_2767:
[----:B------:R-:W-:-:S04]  /*0f20*/  LOP3.LUT R0, RZ, R0, RZ, 0x33, !PT ;  /* 0x00000000ff007212 */ /* 0x000fc800078e33ff */
[----:B------:R-:W-:Y:S01]  /*0f30*/  IADD3 R241, R0, R12, RZ ;  /* 0x0000000c00f17210 */ /* 0x000fe20007ffe0ff */
[----:B------:R-:W-:Y:S05]  /*0f40*/  BRA `(.L_x_2770) ;  /* 0x0000004000007947 */ /* 0x000fea0003800000 */
.L_x_2758:
[----:B--2---:R-:W-:Y:S01]  /*0f50*/  IMAD.MOV.U32 R241, RZ, RZ, RZ ;  /* 0x000000fffff17224 */ /* 0x004fe200078e00ff */
[----:B------:R-:W-:Y:S01]  /*0f60*/  MOV R242, RZ ;  /* 0x000000ff00f27202 */ /* 0x000fe20000000f00 */
[----:B------:R-:W-:Y:S01]  /*0f70*/  IMAD.U32 R240, RZ, RZ, UR4 ;  /* 0x00000004fff07e24 */ /* 0x000fe2000f8e00ff */
[----:B------:R-:W-:Y:S02]  /*0f80*/  MOV R243, c[0x0][0x53c] ;  /* 0x00014f0000f37a02 */ /* 0x000fe40000000f00 */
.L_x_2770:
[----:B------:R-:W-:Y:S01]  /*0f90*/  ISETP.NE.AND P0, PT, R13, RZ, PT ;  /* 0x000000ff0d00720c */ /* 0x000fe20003f05270 */
[----:B------:R-:W-:-:S12]  /*0fa0*/  WARPSYNC 0xffffffff ;  /* 0xffffffff00007948 */ /* 0x000fd80003800000 */
[----:B------:R1:W-:Y:S04]  /*0fb0*/  @!P0 STS.128 [0x20100], R240 ;  /* 0x020100f0ff008388 */ /* 0x0003e80000000c00 */
[----:B------:R-:W-:Y:S06]  /*0fc0*/  BAR.ARV 0x5, 0x100 ;  /* 0x0144000000007b1d */ /* 0x000fec0000002000 */
.L_x_2756:
        /* <DEDUP_REMOVED lines=78> */
[----:B------:R-:W-:Y:S01]  /*14b0*/  IMAD.SHL.U32 R215, R11, 0x2, RZ ;  /* 0x000000020bd77824 */ /* 0x000fe200078e00ff */
[----:B------:R-:W-:Y:S01]  /*14c0*/  LOP3.LUT R2, R6, R2, RZ, 0x3c, !PT ;  /* 0x0000000206027212 */ /* 0x000fe200078e3cff */
[----:B------:R-:W-:Y:S01]  /*14d0*/  IMAD R250, R9, 0x8, R15 ;  /* 0x0000000809fa7824 */ /* 0x000fe200078e020f */
        /* <DEDUP_REMOVED lines=8> */
[----:B------:R-:W-:Y:S02]  /*1560*/  SHF.R.S32.HI R5, RZ, 0x1f, R217 ;  /* 0x0000001fff057819 */ /* 0x000fe400000114d9 */
[----:B------:R-:W-:Y:S01]  /*1570*/  SHF.R.S32.HI R5, RZ, 0x1f, R224 ;  /* 0x0000001fff057819 */ /* 0x000fe200000114e0 */
[----:B------:R-:W-:Y:S01]  /*1580*/  IMAD.IADD R2, R16, 0x1, -R2 ;  /* 0x0000000110027824 */ /* 0x000fe200078e0a02 */
[----:B------:R-:W-:Y:S02]  /*1590*/  SEL R5, R8, 0xffffffe0, !P1 ;  /* 0xffffffe008057807 */ /* 0x000fe40004800000 */
[----:B------:R-:W-:Y:S01]  /*15a0*/  LEA R11, R7, 0x80, 0x1 ;  /* 0x00000080070b7811 */ /* 0x000fe200078e08ff */
[----:B------:R-:W-:Y:S01]  /*15b0*/  IMAD.SHL.U32 R248, R2, 0x2, RZ ;  /* 0x0000000202f87824 */ /* 0x000fe200078e00ff */
[----:B------:R-:W-:-:S02]  /*15c0*/  SEL R2, R8, 0xffffffe0, !P4 ;  /* 0xffffffe008027807 */ /* 0x000fc40006000000 */
[----:B------:R-:W-:Y:S01]  /*15d0*/  IADD3 R225, R217, 0xc0, RZ ;  /* 0x000000c0d9e17810 */ /* 0x000fe20007ffe0ff */
[----:B------:R-:W-:Y:S01]  /*15e0*/  STL [R1+0x4], R11 ;  /* 0x0000040b01007387 */ /* 0x000fe20000100800 */
        /* <DEDUP_REMOVED lines=9> */
[----:B------:R-:W-:Y:S02]  /*1680*/  SHF.R.S32.HI R8, RZ, 0x1f, R42 ;  /* 0x0000001fff087819 */ /* 0x000fe4000001142a */
[----:B------:R-:W-:-:S02]  /*1690*/  IADD3 R30, R248, 0x68, RZ ;  /* 0x00000068f81e7810 */ /* 0x000fc40007ffe0ff */
[C---:B------:R-:W-:Y:S02]  /*16a0*/  IADD3 R29, R248.reuse, 0x70, RZ ;  /* 0x00000070f81d7810 */ /* 0x040fe40007ffe0ff */
[----:B------:R-:W-:Y:S02]  /*16b0*/  SHF.R.S32.HI R7, RZ, 0x1f, R41 ;  /* 0x0000001fff077819 */ /* 0x000fe40000011429 */
[----:B------:R-:W-:Y:S02]  /*16c0*/  SHF.R.S32.HI R8, RZ, 0x1f, R40 ;  /* 0x0000001fff087819 */ /* 0x000fe40000011428 */
[C---:B------:R-:W-:Y:S02]  /*16d0*/  IADD3 R27, R248.reuse, 0x80, RZ ;  /* 0x00000080f81b7810 */ /* 0x040fe40007ffe0ff */
[----:B------:R-:W-:Y:S02]  /*16e0*/  IADD3 R26, R248, 0x88, RZ ;  /* 0x00000088f81a7810 */ /* 0x000fe40007ffe0ff */
[----:B------:R-:W-:-:S02]  /*16f0*/  SHF.R.S32.HI R7, RZ, 0x1f, R39 ;  /* 0x0000001fff077819 */ /* 0x000fc40000011427 */
[----:B------:R-:W-:Y:S02]  /*1700*/  SHF.R.S32.HI R8, RZ, 0x1f, R38 ;  /* 0x0000001fff087819 */ /* 0x000fe40000011426 */
[C---:B------:R-:W-:Y:S02]  /*1710*/  IADD3 R37, R248.reuse, 0x30, RZ ;  /* 0x00000030f8257810 */ /* 0x040fe40007ffe0ff */
[C---:B------:R-:W-:Y:S02]  /*1720*/  IADD3 R24, R248.reuse, 0x98, RZ ;  /* 0x00000098f8187810 */ /* 0x040fe40007ffe0ff */
[----:B------:R-:W-:Y:S02]  /*1730*/  IADD3 R23, R248, 0xa0, RZ ;  /* 0x000000a0f8177810 */ /* 0x000fe40007ffe0ff */
[----:B------:R-:W-:Y:S02]  /*1740*/  SHF.R.S32.HI R7, RZ, 0x1f, R36 ;  /* 0x0000001fff077819 */ /* 0x000fe40000011424 */
[----:B------:R-:W-:-:S02]  /*1750*/  SHF.R.S32.HI R8, RZ, 0x1f, R35 ;  /* 0x0000001fff087819 */ /* 0x000fc40000011423 */
[C---:B------:R-:W-:Y:S02]  /*1760*/  IADD3 R34, R248.reuse, 0x48, RZ ;  /* 0x00000048f8227810 */ /* 0x040fe40007ffe0ff */
[C---:B------:R-:W-:Y:S02]  /*1770*/  IADD3 R21, R248.reuse, 0xb0, RZ ;  /* 0x000000b0f8157810 */ /* 0x040fe40007ffe0ff */
[C---:B------:R-:W-:Y:S02]  /*1780*/  IADD3 R20, R248.reuse, 0xb8, RZ ;  /* 0x000000b8f8147810 */ /* 0x040fe40007ffe0ff */
[----:B------:R-:W-:Y:S02]  /*1790*/  SHF.R.S32.HI R7, RZ, 0x1f, R33 ;  /* 0x0000001fff077819 */ /* 0x000fe40000011421 */
[----:B------:R-:W-:Y:S02]  /*17a0*/  SHF.R.S32.HI R8, RZ, 0x1f, R32 ;  /* 0x0000001fff087819 */ /* 0x000fe40000011420 */
[----:B------:R-:W-:-:S02]  /*17b0*/  IADD3 R31, R248, 0x60, RZ ;  /* 0x00000060f81f7810 */ /* 0x000fc40007ffe0ff */
[C---:B------:R-:W-:Y:S02]  /*17c0*/  IADD3 R18, R248.reuse, 0xc8, RZ ;  /* 0x000000c8f8127810 */ /* 0x040fe40007ffe0ff */
[C---:B------:R-:W-:Y:S02]  /*17d0*/  IADD3 R17, R248.reuse, 0xd0, RZ ;  /* 0x000000d0f8117810 */ /* 0x040fe40007ffe0ff */
[----:B------:R-:W-:Y:S02]  /*17e0*/  SHF.R.S32.HI R7, RZ, 0x1f, R30 ;  /* 0x0000001fff077819 */ /* 0x000fe4000001141e */
[----:B------:R-:W-:Y:S02]  /*17f0*/  SHF.R.S32.HI R8, RZ, 0x1f, R29 ;  /* 0x0000001fff087819 */ /* 0x000fe4000001141d */
[C---:B------:R-:W-:Y:S02]  /*1800*/  IADD3 R28, R248.reuse, 0x78, RZ ;  /* 0x00000078f81c7810 */ /* 0x040fe40007ffe0ff */
[----:B-1----:R-:W-:-:S02]  /*1810*/  IADD3 R15, R248, 0xe0, RZ ;  /* 0x000000e0f80f7810 */ /* 0x002fc40007ffe0ff */
[C---:B------:R-:W-:Y:S02]  /*1820*/  IADD3 R14, R248.reuse, 0xe8, RZ ;  /* 0x000000e8f80e7810 */ /* 0x040fe40007ffe0ff */
[----:B------:R-:W-:Y:S02]  /*1830*/  SHF.R.S32.HI R7, RZ, 0x1f, R27 ;  /* 0x0000001fff077819 */ /* 0x000fe4000001141b */
[----:B------:R-:W-:Y:S02]  /*1840*/  SHF.R.S32.HI R8, RZ, 0x1f, R26 ;  /* 0x0000001fff087819 */ /* 0x000fe4000001141a */
[----:B------:R-:W-:Y:S02]  /*1850*/  IADD3 R25, R248, 0x90, RZ ;  /* 0x00000090f8197810 */ /* 0x000fe40007ffe0ff */
[----:B------:R-:W-:Y:S02]  /*1860*/  SHF.R.S32.HI R9, RZ, 0x1f, R37 ;  /* 0x0000001fff097819 */ /* 0x000fe40000011425 */
[----:B------:R-:W-:-:S02]  /*1870*/  SHF.R.S32.HI R7, RZ, 0x1f, R24 ;  /* 0x0000001fff077819 */ /* 0x000fc40000011418 */
[----:B------:R-:W-:Y:S02]  /*1880*/  SHF.R.S32.HI R8, RZ, 0x1f, R23 ;  /* 0x0000001fff087819 */ /* 0x000fe40000011417 */
[C---:B------:R-:W-:Y:S02]  /*1890*/  IADD3 R22, R248.reuse, 0xa8, RZ ;  /* 0x000000a8f8167810 */ /* 0x040fe40007ffe0ff */
[----:B------:R-:W-:Y:S02]  /*18a0*/  SHF.R.S32.HI R9, RZ, 0x1f, R34 ;  /* 0x0000001fff097819 */ /* 0x000fe40000011422 */
[----:B------:R-:W-:Y:S02]  /*18b0*/  SHF.R.S32.HI R7, RZ, 0x1f, R21 ;  /* 0x0000001fff077819 */ /* 0x000fe40000011415 */
[----:B------:R-:W-:Y:S02]  /*18c0*/  SHF.R.S32.HI R8, RZ, 0x1f, R20 ;  /* 0x0000001fff087819 */ /* 0x000fe40000011414 */
[----:B------:R-:W-:-:S02]  /*18d0*/  IADD3 R19, R248, 0xc0, RZ ;  /* 0x000000c0f8137810 */ /* 0x000fc40007ffe0ff */
[----:B------:R-:W-:Y:S02]  /*18e0*/  SHF.R.S32.HI R9, RZ, 0x1f, R31 ;  /* 0x0000001fff097819 */ /* 0x000fe4000001141f */
[----:B------:R-:W-:Y:S02]  /*18f0*/  SHF.R.S32.HI R7, RZ, 0x1f, R18 ;  /* 0x0000001fff077819 */ /* 0x000fe40000011412 */
[----:B------:R-:W-:Y:S02]  /*1900*/  SHF.R.S32.HI R8, RZ, 0x1f, R17 ;  /* 0x0000001fff087819 */ /* 0x000fe40000011411 */
[----:B------:R-:W-:Y:S02]  /*1910*/  SHF.R.S32.HI R6, RZ, 0x1f, R225 ;  /* 0x0000001fff067819 */ /* 0x000fe400000114e1 */
[----:B------:R-:W-:Y:S02]  /*1920*/  IADD3 R16, R248, 0xd8, RZ ;  /* 0x000000d8f8107810 */ /* 0x000fe40007ffe0ff */
[----:B------:R-:W-:-:S02]  /*1930*/  SHF.R.S32.HI R9, RZ, 0x1f, R28 ;  /* 0x0000001fff097819 */ /* 0x000fc4000001141c */
[----:B------:R-:W-:Y:S02]  /*1940*/  SHF.R.S32.HI R7, RZ, 0x1f, R15 ;  /* 0x0000001fff077819 */ /* 0x000fe4000001140f */
[----:B------:R-:W-:Y:S01]  /*1950*/  SHF.R.S32.HI R8, RZ, 0x1f, R14 ;  /* 0x0000001fff087819 */ /* 0x000fe2000001140e */
[C---:B------:R-:W-:Y:S01]  /*1960*/  IMAD.IADD R8, R11.reuse, 0x1, R5 ;  /* 0x000000010b087824 */ /* 0x040fe200078e0205 */
[----:B------:R-:W-:Y:S02]  /*1970*/  SEL R6, R10, 0xffffffc0, !P2 ;  /* 0xffffffc00a067807 */ /* 0x000fe40005000000 */
[----:B------:R-:W-:Y:S02]  /*1980*/  IADD3 R13, R248, 0xf0, RZ ;  /* 0x000000f0f80d7810 */ /* 0x000fe40007ffe0ff */
[----:B------:R-:W-:Y:S01]  /*1990*/  SHF.R.S32.HI R9, RZ, 0x1f, R25 ;  /* 0x0000001fff097819 */ /* 0x000fe20000011419 */
[----:B------:R1:W-:Y:S01]  /*19a0*/  STL [R1+0x10], R8 ;  /* 0x0000100801007387 */ /* 0x0003e20000100800 */
[----:B------:R-:W-:-:S02]  /*19b0*/  IADD3 R7, R11, -0x10, RZ ;  /* 0xfffffff00b077810 */ /* 0x000fc40007ffe0ff */
[----:B------:R-:W-:Y:S02]  /*19c0*/  SHF.R.S32.HI R9, RZ, 0x1f, R22 ;  /* 0x0000001fff097819 */ /* 0x000fe40000011416 */
[----:B------:R-:W-:Y:S02]  /*19d0*/  @P0 IADD3 R7, R11, 0x10, RZ ;  /* 0x000000100b070810 */ /* 0x000fe40007ffe0ff */
[----:B------:R-:W-:Y:S02]  /*19e0*/  SHF.R.S32.HI R9, RZ, 0x1f, R19 ;  /* 0x0000001fff097819 */ /* 0x000fe40000011413 */
[----:B------:R-:W-:Y:S01]  /*19f0*/  SHF.R.S32.HI R9, RZ, 0x1f, R16 ;  /* 0x0000001fff097819 */ /* 0x000fe20000011410 */
[----:B------:R-:W-:Y:S01]  /*1a00*/  IMAD.IADD R5, R5, 0x1, R7 ;  /* 0x0000000105057824 */ /* 0x000fe200078e0207 */
[----:B------:R-:W-:Y:S01]  /*1a10*/  SHF.R.S32.HI R9, RZ, 0x1f, R13 ;  /* 0x0000001fff097819 */ /* 0x000fe2000001140d */
[----:B------:R-:W-:Y:S01]  /*1a20*/  IMAD.IADD R9, R11, 0x1, R6 ;  /* 0x000000010b097824 */ /* 0x000fe200078e0206 */
[----:B------:R-:W-:Y:S01]  /*1a30*/  LEA R208, R3, 0x10100, 0x1 ;  /* 0x0001010003d07811 */ /* 0x000fe200078e08ff */
[----:B------:R-:W-:Y:S01]  /*1a40*/  IMAD.IADD R3, R6, 0x1, R7 ;  /* 0x0000000106037824 */ /* 0x000fe200078e0207 */
[----:B------:R-:W-:-:S02]  /*1a50*/  LEA R203, R4, 0x100, 0x1 ;  /* 0x0000010004cb7811 */ /* 0x000fc400078e08ff */
[----:B------:R2:W-:Y:S01]  /*1a60*/  STL [R1+0x20], R9 ;  /* 0x0000200901007387 */ /* 0x0005e20000100800 */
[----:B------:R-:W-:Y:S01]  /*1a70*/  IMAD.IADD R209, R208, 0x1, R2 ;  /* 0x00000001d0d17824 */ /* 0x000fe200078e0202 */
[----:B------:R-:W-:Y:S01]  /*1a80*/  IADD3 R223, R217, 0x40, RZ ;  /* 0x00000040d9df7810 */ /* 0x000fe20007ffe0ff */
[----:B------:R-:W-:Y:S01]  /*1a90*/  IMAD.IADD R204, R2, 0x1, R203 ;  /* 0x0000000102cc7824 */ /* 0x000fe200078e02cb */
[----:B------:R-:W-:Y:S01]  /*1aa0*/  LEA R200, R0, 0x8100, 0x1 ;  /* 0x0000810000c87811 */ /* 0x000fe200078e08ff */
[--C-:B------:R-:W-:Y:S01]  /*1ab0*/  IMAD.IADD R2, R5, 0x1, R6.reuse ;  /* 0x0000000105027824 */ /* 0x100fe200078e0206 */
[----:B------:R-:W-:Y:S01]  /*1ac0*/  SHF.R.S32.HI R12, RZ, 0x1f, R223 ;  /* 0x0000001fff0c7819 */ /* 0x000fe200000114df */
[----:B-1----:R-:W-:Y:S01]  /*1ad0*/  IMAD.IADD R8, R8, 0x1, R6 ;  /* 0x0000000108087824 */ /* 0x002fe200078e0206 */
[----:B------:R-:W-:Y:S02]  /*1ae0*/  SEL R0, R10, 0xffffffc0, !P3 ;  /* 0xffffffc00a007807 */ /* 0x000fe40005800000 */
[----:B------:R-:W-:-:S02]  /*1af0*/  IADD3 R12, R248, 0xf8, RZ ;  /* 0x000000f8f80c7810 */ /* 0x000fc40007ffe0ff */
[----:B------:R2:W-:Y:S01]  /*1b00*/  STL [R1+0x1c], R8 ;  /* 0x00001c0801007387 */ /* 0x0005e20000100800 */
[----:B------:R-:W-:Y:S01]  /*1b10*/  IMAD.IADD R211, R208, 0x1, R0 ;  /* 0x00000001d0d37824 */ /* 0x000fe200078e0200 */
[----:B------:R-:W-:Y:S01]  /*1b20*/  SHF.R.S32.HI R10, RZ, 0x1f, R12 ;  /* 0x0000001fff0a7819 */ /* 0x000fe2000001140c */
[C---:B------:R-:W-:Y:S01]  /*1b30*/  IMAD.IADD R206, R0.reuse, 0x1, R203 ;  /* 0x0000000100ce7824 */ /* 0x040fe200078e02cb */
[----:B------:R2:W-:Y:S01]  /*1b40*/  STL [R1+0x8], R7 ;  /* 0x0000080701007387 */ /* 0x0005e20000100800 */
[----:B------:R-:W-:Y:S02]  /*1b50*/  IMAD.IADD R210, R209, 0x1, R0 ;  /* 0x00000001d1d27824 */ /* 0x000fe400078e0200 */
[----:B------:R-:W-:Y:S01]  /*1b60*/  IMAD.IADD R205, R0, 0x1, R204 ;  /* 0x0000000100cd7824 */ /* 0x000fe200078e02cc */
[----:B------:R2:W-:Y:S04]  /*1b70*/  STL [R1+0x18], R3 ;  /* 0x0000180301007387 */ /* 0x0005e80000100800 */
[----:B------:R2:W-:Y:S04]  /*1b80*/  STL [R1+0xc], R5 ;  /* 0x00000c0501007387 */ /* 0x0005e80000100800 */
[----:B------:R2:W-:Y:S02]  /*1b90*/  STL [R1+0x14], R2 ;  /* 0x0000140201007387 */ /* 0x0005e40000100800 */
.L_x_2877:
[----:B--2---:R-:W-:-:S04]  /*1ba0*/  IMAD.MOV.U32 R8, RZ, RZ, 0x4 ;  /* 0x00000004ff087424 */ /* 0x004fc800078e00ff */
[----:B------:R-:W-:-:S05]  /*1bb0*/  IMAD.WIDE R2, R243, R8, c[0x0][0x588] ;  /* 0x00016200f3027625 */ /* 0x000fca00078e0208 */
[----:B------:R-:W2:Y:S01]  /*1bc0*/  LDG.E R251, [R2.64] ;  /* 0x0000000602fb7981 */ /* 0x000ea2000c1e1900 */
[----:B------:R-:W-:Y:S01]  /*1bd0*/  ISETP.NE.U32.AND P4, PT, RZ, c[0x0][0x370], PT ;  /* 0x0000dc00ff007a0c */ /* 0x000fe20003f85070 */
[----:B------:R-:W-:Y:S01]  /*1be0*/  IMAD.MOV.U32 R229, RZ, RZ, RZ ;  /* 0x000000ffffe57224 */ /* 0x000fe200078e00ff */
[----:B------:R-:W-:Y:S01]  /*1bf0*/  ISETP.NE.U32.AND P3, PT, RZ, c[0x0][0x360], PT ;  /* 0x0000d800ff007a0c */ /* 0x000fe20003f65070 */
[----:B------:R-:W-:Y:S01]  /*1c00*/  IMAD.MOV.U32 R11, RZ, RZ, RZ ;  /* 0x000000ffff0b7224 */ /* 0x000fe200078e00ff */
[----:B------:R-:W-:Y:S02]  /*1c10*/  ISETP.NE.AND.EX P4, PT, RZ, c[0x0][0x374], PT, P4 ;  /* 0x0000dd00ff007a0c */ /* 0x000fe40003f85340 */
[----:B------:R-:W-:Y:S02]  /*1c20*/  ISETP.NE.AND.EX P3, PT, RZ, c[0x0][0x364], PT, P3 ;  /* 0x0000d900ff007a0c */ /* 0x000fe40003f65330 */
[----:B------:R-:W-:-:S04]  /*1c30*/  ISETP.NE.U32.AND P0, PT, RZ, c[0x0][0x348], PT ;  /* 0x0000d200ff007a0c */ /* 0x000fc80003f05070 */
[----:B------:R-:W-:Y:S02]  /*1c40*/  ISETP.NE.AND.EX P0, PT, RZ, c[0x0][0x34c], PT, P0 ;  /* 0x0000d300ff007a0c */ /* 0x000fe40003f05300 */
[----:B--2---:R-:W-:Y:S01]  /*1c50*/  SHF.R.S32.HI R12, RZ, 0x1f, R251 ;  /* 0x0000001fff0c7819 */ /* 0x004fe200000114fb */
[C---:B------:R-:W-:Y:S02]  /*1c60*/  IMAD.SHL.U32 R252, R251.reuse, 0x4, RZ ;  /* 0x00000004fbfc7824 */ /* 0x040fe400078e00ff */
[C---:B------:R-:W-:Y:S02]  /*1c70*/  @P4 LEA R6, P2, R251.reuse, c[0x0][0x370], 0x2 ;  /* 0x0000dc00fb064a11 */ /* 0x040fe400078410ff */
[C-C-:B------:R-:W-:Y:S01]  /*1c80*/  SHF.L.U64.HI R13, R251.reuse, 0x2, R12.reuse ;  /* 0x00000002fb0d7819 */ /* 0x140fe2000001020c */
[----:B------:R1:W-:Y:S01]  /*1c90*/  STL [R1+0x2c], R12 ;  /* 0x00002c0c01007387 */ /* 0x0003e20000100800 */
[----:B------:R-:W-:Y:S02]  /*1ca0*/  @P4 LEA.HI.X R7, R251, c[0x0][0x374], R12, 0x2, P2 ;  /* 0x0000dd00fb074a11 */ /* 0x000fe400010f140c */
[C---:B------:R-:W-:Y:S01]  /*1cb0*/  @P3 IADD3 R4, P1, R252.reuse, c[0x0][0x360], RZ ;  /* 0x0000d800fc043a10 */ /* 0x040fe20007f3e0ff */
[----:B------:R1:W-:Y:S01]  /*1cc0*/  STL [R1], R13 ;  /* 0x0000000d01007387 */ /* 0x0003e20000100800 */
[----:B------:R-:W-:-:S02]  /*1cd0*/  IADD3 R2, P2, R252, c[0x0][0x348], RZ ;  /* 0x0000d200fc027a10 */ /* 0x000fc40007f5e0ff */
[C---:B------:R-:W-:Y:S01]  /*1ce0*/  @P3 IADD3.X R5, R13.reuse, c[0x0][0x364], RZ, P1, !PT ;  /* 0x0000d9000d053a10 */ /* 0x040fe20000ffe4ff */
[----:B------:R1:W5:Y:S01]  /*1cf0*/  @P4 LDG.E R229, [R6.64] ;  /* 0x0000000606e54981 */ /* 0x000362000c1e1900 */
[----:B------:R-:W-:-:S03]  /*1d00*/  IADD3.X R3, R13, c[0x0][0x34c], RZ, P2, !PT ;  /* 0x0000d3000d037a10 */ /* 0x000fc600017fe4ff */
        /* <DEDUP_REMOVED lines=9> */
.L_x_2771:
[----:B------:R-:W-:-:S04]  /*1da0*/  ISETP.NE.U32.AND P1, PT, RZ, c[0x0][0x368], PT ;  /* 0x0000da00ff007a0c */ /* 0x000fc80003f25070 */
[----:B------:R-:W-:-:S13]  /*1db0*/  ISETP.NE.AND.EX P1, PT, RZ, c[0x0][0x36c], PT, P1 ;  /* 0x0000db00ff007a0c */ /* 0x000fda0003f25310 */
[----:B------:R-:W-:Y:S05]  /*1dc0*/  @!P1 BRA `(.L_x_2772) ;  /* 0x0000004000009947 */ /* 0x000fea0003800000 */
[----:B-1----:R-:W-:-:S04]  /*1dd0*/  IADD3 R2, P1, R252, c[0x0][0x368], RZ ;  /* 0x0000da00fc027a10 */ /* 0x002fc80007f3e0ff */
[----:B------:R-:W-:-:S05]  /*1de0*/  IADD3.X R3, R13, c[0x0][0x36c], RZ, P1, !PT ;  /* 0x0000db000d037a10 */ /* 0x000fca0000ffe4ff */
[----:B------:R1:W5:Y:S01]  /*1df0*/  LDG.E R0, [R2.64] ;  /* 0x0000000602007981 */ /* 0x000362000c1e1900 */
[----:B------:R-:W-:Y:S05]  /*1e00*/  BRA `(.L_x_2773) ;  /* 0x0000008000007947 */ /* 0x000fea0003800000 */
.L_x_2772:
        /* <DEDUP_REMOVED lines=8> */
.L_x_2773:
[----:B-1----:R-:W-:Y:S01]  /*1e90*/  IMAD.MOV.U32 R2, RZ, RZ, c[0x0][0x2c4] ;  /* 0x0000b100ff027624 */ /* 0x002fe200078e00ff */
[----:B------:R-:W-:Y:S01]  /*1ea0*/  BSSY B0, `(.L_x_2774) ;  /* 0x000003b000007945 */ /* 0x000fe20003800000 */
[----:B------:R-:W-:Y:S02]  /*1eb0*/  IMAD.SHL.U32 R239, R241, 0x80, RZ ;  /* 0x00000080f1ef7824 */ /* 0x000fe400078e00ff */
[----:B-----5:R-:W-:Y:S01]  /*1ec0*/  IMAD.IADD R212, R0, 0x1, -R229 ;  /* 0x0000000100d47824 */ /* 0x020fe200078e0ae5 */
[----:B------:R-:W-:-:S02]  /*1ed0*/  ISETP.NE.AND P4, PT, R2, 0x1, PT ;  /* 0x000000010200780c */ /* 0x000fc40003f85270 */
[----:B------:R-:W-:Y:S02]  /*1ee0*/  IADD3 R2, R239, 0x7f, RZ ;  /* 0x0000007fef027810 */ /* 0x000fe40007ffe0ff */
[----:B------:R-:W-:-:S03]  /*1ef0*/  IADD3 R3, R212, 0x40, -R213 ;  /* 0x00000040d4037810 */ /* 0x000fc60007ffe8d5 */
[----:B------:R-:W-:-:S06]  /*1f00*/  IMAD.MOV.U32 R0, RZ, RZ, R2 ;  /* 0x000000ffff007224 */ /* 0x000fcc00078e0002 */
[----:B------:R-:W-:Y:S01]  /*1f10*/  @P4 IMAD.HI.U32 R4, R2, c[0x0][0x2c8], RZ ;  /* 0x0000b20002044a27 */ /* 0x000fe200078e00ff */
[----:B------:R-:W-:-:S04]  /*1f20*/  IADD3 R2, R212, 0x3f, RZ ;  /* 0x0000003fd4027810 */ /* 0x000fc80007ffe0ff */
[----:B------:R-:W-:-:S05]  /*1f30*/  @P4 SHF.R.U32.HI R0, RZ, c[0x0][0x2cc], R4 ;  /* 0x0000b300ff004a19 */ /* 0x000fca0000011604 */
[----:B------:R-:W-:Y:S01]  /*1f40*/  IMAD.IADD R0, R3, 0x1, R0 ;  /* 0x0000000103007824 */ /* 0x000fe200078e0200 */
[----:B------:R-:W-:-:S04]  /*1f50*/  SHF.R.S32.HI R3, RZ, 0x1f, R2 ;  /* 0x0000001fff037819 */ /* 0x000fc80000011402 */
[----:B------:R-:W-:Y:S02]  /*1f60*/  SHF.R.S32.HI R4, RZ, 0x1f, R0 ;  /* 0x0000001fff047819 */ /* 0x000fe40000011400 */
[----:B------:R-:W-:Y:S02]  /*1f70*/  LEA.HI R2, R3, R2, RZ, 0x6 ;  /* 0x0000000203027211 */ /* 0x000fe400078f30ff */
[----:B------:R-:W-:Y:S02]  /*1f80*/  LEA.HI R0, R4, R0, RZ, 0x6 ;  /* 0x0000000004007211 */ /* 0x000fe400078f30ff */
[----:B------:R-:W-:Y:S02]  /*1f90*/  SHF.R.S32.HI R3, RZ, 0x6, R2 ;  /* 0x00000006ff037819 */ /* 0x000fe40000011402 */
[----:B------:R-:W-:Y:S02]  /*1fa0*/  SHF.R.S32.HI R0, RZ, 0x6, R0 ;  /* 0x00000006ff007819 */ /* 0x000fe40000011400 */
[----:B------:R-:W-:-:S02]  /*1fb0*/  LOP3.LUT R2, R242, 0xff000000, RZ, 0xc0, !PT ;  /* 0xff000000f2027812 */ /* 0x000fc400078ec0ff */
[----:B------:R-:W-:Y:S02]  /*1fc0*/  IMNMX R7, R3, R0, PT ;  /* 0x0000000003077217 */ /* 0x000fe40003800200 */
[----:B------:R-:W-:Y:S02]  /*1fd0*/  LOP3.LUT R4, R242, 0xff0000, RZ, 0xc0, !PT ;  /* 0x00ff0000f2047812 */ /* 0x000fe400078ec0ff */
        /* <DEDUP_REMOVED lines=39> */
.L_x_2775:
[----:B------:R-:W-:Y:S05]  /*2250*/  BSYNC B0 ;  /* 0x0000000000007941 */ /* 0x000fea0003800000 */
.L_x_2774:
[----:B------:R-:W-:Y:S01]  /*2260*/  IMAD R226, R14, R2, RZ ;  /* 0x000000020ee27224 */ /* 0x000fe200078e02ff */
        /* <DEDUP_REMOVED lines=76> */
[----:B-1----:R-:W-:Y:S01]  /*2730*/  IMAD.IADD R5, R227, 0x1, R239 ;  /* 0x00000001e3057824 */ /* 0x002fe200078e02ef */
[----:B------:R-:W-:Y:S02]  /*2740*/  LOP3.LUT R16, R242, 0xffff, RZ, 0xc0, !PT ;  /* 0x0000fffff2107812 */ /* 0x000fe400078ec0ff */
[----:B------:R-:W-:Y:S01]  /*2750*/  SEL R6, R12, RZ, !P0 ;  /* 0x000000ff0c067207 */ /* 0x000fe20004000000 */
[----:B------:R-:W-:Y:S01]  /*2760*/  IMAD R0, R0, c[0x0][0x178], RZ ;  /* 0x00005e0000007a24 */ /* 0x000fe200078e02ff */
[----:B------:R-:W-:Y:S01]  /*2770*/  SEL R4, R251, RZ, !P0 ;  /* 0x000000fffb047207 */ /* 0x000fe20004000000 */
[----:B------:R-:W-:Y:S01]  /*2780*/  @P4 IMAD.HI.U32 R7, R5, c[0x0][0x2c8], RZ ;  /* 0x0000b20005074a27 */ /* 0x000fe200078e00ff */
[----:B------:R-:W-:Y:S02]  /*2790*/  ISETP.GE.AND P6, PT, R217, c[0x0][0x198], PT ;  /* 0x00006600d9007a0c */ /* 0x000fe40003fc6270 */
[----:B------:R-:W-:Y:S01]  /*27a0*/  ISETP.GE.AND P5, PT, R223, c[0x0][0x198], PT ;  /* 0x00006600df007a0c */ /* 0x000fe20003fa6270 */
[----:B------:R-:W-:Y:S01]  /*27b0*/  IMAD R0, R11, c[0x0][0x17c], R0 ;  /* 0x00005f000b007a24 */ /* 0x000fe200078e0200 */
[----:B------:R-:W-:Y:S01]  /*27c0*/  ISETP.GE.AND P3, PT, R224, c[0x0][0x198], PT ;  /* 0x00006600e0007a0c */ /* 0x000fe20003f66270 */
[----:B------:R-:W-:Y:S01]  /*27d0*/  IMAD R6, R6, c[0x0][0x1c0], RZ ;  /* 0x0000700006067a24 */ /* 0x000fe200078e02ff */
[----:B------:R-:W-:-:S02]  /*27e0*/  ISETP.GE.AND P2, PT, R225, c[0x0][0x198], PT ;  /* 0x00006600e1007a0c */ /* 0x000fc40003f46270 */
[----:B------:R-:W-:Y:S01]  /*27f0*/  IADD3 R100, R241, -0x1, RZ ;  /* 0xfffffffff1647810 */ /* 0x000fe20007ffe0ff */
[----:B------:R-:W-:Y:S02]  /*2800*/  IMAD R6, R4, c[0x0][0x1c4], R6 ;  /* 0x0000710004067a24 */ /* 0x000fe400078e0206 */
[----:B--2---:R-:W-:-:S04]  /*2810*/  IMAD.WIDE.U32 R2, R11, c[0x0][0x178], RZ ;  /* 0x00005e000b027a25 */ /* 0x004fc800078e00ff */
[----:B------:R-:W-:Y:S01]  /*2820*/  IMAD.IADD R3, R3, 0x1, R0 ;  /* 0x0000000103037824 */ /* 0x000fe200078e0200 */
[----:B------:R-:W-:Y:S02]  /*2830*/  MOV R0, R5 ;  /* 0x0000000500007202 */ /* 0x000fe40000000f00 */
[----:B------:R-:W-:Y:S01]  /*2840*/  @P4 SHF.R.U32.HI R0, RZ, c[0x0][0x2cc], R7 ;  /* 0x0000b300ff004a19 */ /* 0x000fe20000011607 */
[----:B------:R-:W-:-:S03]  /*2850*/  IMAD.WIDE.U32 R2, R16, c[0x0][0x1b8], R2 ;  /* 0x00006e0010027a25 */ /* 0x000fc600078e0002 */
        /* <DEDUP_REMOVED lines=16> */
[----:B------:R-:W-:Y:S01]  /*2960*/  LEA.HI.X R5, R2, c[0x0][0x164], R0, 0x1, P0 ;  /* 0x0000590002057a11 */ /* 0x000fe200000f0c00 */
[----:B------:R-:W-:Y:S01]  /*2970*/  @!P1 IMAD.MOV.U32 R15, RZ, RZ, R251 ;  /* 0x000000ffff0f9224 */ /* 0x000fe200078e00fb */
[----:B------:R-:W-:Y:S05]  /*2980*/  BRA.DIV ~URZ, `(.L_x_2777) ;  /* 0x000122a27f007947 */ /* 0x000fea000b800000 */
[----:B------:R1:W2:Y:S02]  /*2990*/  SHFL.IDX PT, R4, R5, RZ, 0x181f ;  /* 0x00181fff05047589 */ /* 0x0002a400000e0000 */
.L_x_2882:
[----:B------:R-:W-:Y:S05]  /*29a0*/  BRA.DIV ~URZ, `(.L_x_2778) ;  /* 0x000122f27f007947 */ /* 0x000fea000b800000 */
[----:B------:R3:W4:Y:S02]  /*29b0*/  SHFL.IDX PT, R0, R14, RZ, 0x181f ;  /* 0x00181fff0e007589 */ /* 0x00072400000e0000 */
.L_x_2883:
[----:B------:R-:W-:Y:S01]  /*29c0*/  IMAD R13, R213, c[0x0][0x2c4], RZ ;  /* 0x0000b100d50d7a24 */ /* 0x000fe200078e02ff */
[----:B------:R-:W-:Y:S01]  /*29d0*/  IADD3 R12, R249, R239, RZ ;  /* 0x000000eff90c7210 */ /* 0x000fe20007ffe0ff */
[----:B------:R-:W-:Y:S03]  /*29e0*/  BSSY B0, `(.L_x_2779) ;  /* 0x0000016000007945 */ /* 0x000fe60003800000 */
[----:B------:R-:W-:-:S13]  /*29f0*/  ISETP.GE.AND P0, PT, R12, R13, PT ;  /* 0x0000000d0c00720c */ /* 0x000fda0003f06270 */
[----:B------:R-:W-:Y:S05]  /*2a00*/  @P0 BRA `(.L_x_2780) ;  /* 0x0000013000000947 */ /* 0x000fea0003800000 */
[----:B------:R-:W-:Y:S02]  /*2a10*/  SHF.R.S32.HI R2, RZ, 0x1f, R217 ;  /* 0x0000001fff027819 */ /* 0x000fe400000114d9 */
[-C--:B----4-:R-:W-:Y:S02]  /*2a20*/  LEA R10, P1, R217, R0.reuse, 0x1 ;  /* 0x00000000d90a7211 */ /* 0x090fe400078208ff */
[----:B------:R-:W-:Y:S02]  /*2a30*/  LEA R8, P0, R223, R0, 0x1 ;  /* 0x00000000df087211 */ /* 0x000fe400078008ff */
[----:B--2---:R-:W-:Y:S02]  /*2a40*/  LEA.HI.X R11, R217, R4, R2, 0x1, P1 ;  /* 0x00000004d90b7211 */ /* 0x004fe400008f0c02 */
[----:B------:R-:W-:Y:S02]  /*2a50*/  SHF.R.S32.HI R2, RZ, 0x1f, R223 ;  /* 0x0000001fff027819 */ /* 0x000fe400000114df */
[----:B------:R-:W-:Y:S01]  /*2a60*/  LEA R6, P1, R224, R0, 0x1 ;  /* 0x00000000e0067211 */ /* 0x000fe200078208ff */
[----:B------:R-:W-:Y:S01]  /*2a70*/  @!PT LDS RZ, [RZ] ;  /* 0x00000000fffff984 */ /* 0x000fe20000000800 */
[----:B------:R-:W-:Y:S01]  /*2a80*/  @!PT LDS RZ, [RZ] ;  /* 0x00000000fffff984 */ /* 0x000fe20000000800 */
[----:B------:R-:W-:Y:S01]  /*2a90*/  @!PT LDS RZ, [RZ] ;  /* 0x00000000fffff984 */ /* 0x000fe20000000800 */
[----:B------:R2:W-:Y:S01]  /*2aa0*/  LDGSTS.E.BYPASS.LTC128B.128 [R215+0x10100], [R10.64], !P6 ;  /* 0x101000000ad77fae */ /* 0x0005e2000f101d46 */
[----:B------:R-:W-:-:S02]  /*2ab0*/  SHF.R.S32.HI R18, RZ, 0x1f, R224 ;  /* 0x0000001fff127819 */ /* 0x000fc400000114e0 */
[----:B------:R-:W-:Y:S02]  /*2ac0*/  LEA.HI.X R9, R223, R4, R2, 0x1, P0 ;  /* 0x00000004df097211 */ /* 0x000fe400000f0c02 */
[----:B------:R-:W-:Y:S02]  /*2ad0*/  SHF.R.S32.HI R17, RZ, 0x1f, R225 ;  /* 0x0000001fff117819 */ /* 0x000fe400000114e1 */
[C---:B------:R-:W-:Y:S01]  /*2ae0*/  LEA R2, P0, R225.reuse, R0, 0x1 ;  /* 0x00000000e1027211 */ /* 0x040fe200078008ff */
[----:B------:R2:W-:Y:S01]  /*2af0*/  LDGSTS.E.BYPASS.LTC128B.128 [R215+0x14100], [R8.64], !P5 ;  /* 0x1410000008d77fae */ /* 0x0005e2000e901d46 */
[-C--:B------:R-:W-:Y:S02]  /*2b00*/  LEA.HI.X R7, R224, R4.reuse, R18, 0x1, P1 ;  /* 0x00000004e0077211 */ /* 0x080fe400008f0c12 */
[----:B------:R-:W-:-:S03]  /*2b10*/  LEA.HI.X R3, R225, R4, R17, 0x1, P0 ;  /* 0x00000004e1037211 */ /* 0x000fc600000f0c11 */
[----:B------:R2:W-:Y:S04]  /*2b20*/  LDGSTS.E.BYPASS.LTC128B.128 [R215+0x18100], [R6.64], !P3 ;  /* 0x1810000006d77fae */ /* 0x0005e8000d901d46 */
[----:B------:R2:W-:Y:S02]  /*2b30*/  LDGSTS.E.BYPASS.LTC128B.128 [R215+0x1c100], [R2.64], !P2 ;  /* 0x1c10000002d77fae */ /* 0x0005e4000d101d46 */
.L_x_2780:
[----:B------:R-:W-:Y:S05]  /*2b40*/  BSYNC B0 ;  /* 0x0000000000007941 */ /* 0x000fea0003800000 */
.L_x_2779:
[----:B------:R-:W-:Y:S05]  /*2b50*/  BRA.DIV ~URZ, `(.L_x_2781) ;  /* 0x000121b27f007947 */ /* 0x000fea000b800000 */
[----:B--2---:R2:W1:Y:S04]  /*2b60*/  SHFL.IDX PT, R4, R5, 0x1, 0x181f ;  /* 0x00381f0005047f89 */ /* 0x00446800000e0000 */
[----:B----4-:R2:W4:Y:S02]  /*2b70*/  SHFL.IDX PT, R0, R14, 0x1, 0x181f ;  /* 0x00381f000e007f89 */ /* 0x01052400000e0000 */
.L_x_2884:
[----:B------:R-:W-:Y:S01]  /*2b80*/  IADD3 R2, R12, 0x20, RZ ;  /* 0x000000200c027810 */ /* 0x000fe20007ffe0ff */
[----:B------:R-:W-:Y:S03]  /*2b90*/  BSSY B0, `(.L_x_2782) ;  /* 0x0000016000007945 */ /* 0x000fe60003800000 */
[----:B------:R-:W-:-:S13]  /*2ba0*/  ISETP.GE.AND P0, PT, R2, R13, PT ;  /* 0x0000000d0200720c */ /* 0x000fda0003f06270 */
[----:B------:R-:W-:Y:S05]  /*2bb0*/  @P0 BRA `(.L_x_2783) ;  /* 0x0000013000000947 */ /* 0x000fea0003800000 */
[----:B------:R-:W-:Y:S02]  /*2bc0*/  SHF.R.S32.HI R3, RZ, 0x1f, R217 ;  /* 0x0000001fff037819 */ /* 0x000fe400000114d9 */
[-C--:B----4-:R-:W-:Y:S02]  /*2bd0*/  LEA R10, P1, R217, R0.reuse, 0x1 ;  /* 0x00000000d90a7211 */ /* 0x090fe400078208ff */
[----:B------:R-:W-:Y:S02]  /*2be0*/  LEA R8, P0, R223, R0, 0x1 ;  /* 0x00000000df087211 */ /* 0x000fe400078008ff */
[----:B-1----:R-:W-:Y:S02]  /*2bf0*/  LEA.HI.X R11, R217, R4, R3, 0x1, P1 ;  /* 0x00000004d90b7211 */ /* 0x002fe400008f0c03 */
        /* <DEDUP_REMOVED lines=15> */
.L_x_2783:
[----:B------:R-:W-:Y:S05]  /*2cf0*/  BSYNC B0 ;  /* 0x0000000000007941 */ /* 0x000fea0003800000 */
.L_x_2782:
[----:B------:R-:W-:Y:S05]  /*2d00*/  BRA.DIV ~URZ, `(.L_x_2784) ;  /* 0x000120d27f007947 */ /* 0x000fea000b800000 */
[----:B-1----:R1:W2:Y:S02]  /*2d10*/  SHFL.IDX PT, R4, R5, 0x2, 0x181f ;  /* 0x00581f0005047f89 */ /* 0x0022a400000e0000 */
.L_x_2885:
[----:B------:R-:W-:Y:S05]  /*2d20*/  BRA.DIV ~URZ, `(.L_x_2785) ;  /* 0x000121227f007947 */ /* 0x000fea000b800000 */
[----:B----4-:R4:W1:Y:S02]  /*2d30*/  SHFL.IDX PT, R0, R14, 0x2, 0x181f ;  /* 0x00581f000e007f89 */ /* 0x01086400000e0000 */
.L_x_2886:
[----:B------:R-:W-:Y:S01]  /*2d40*/  IADD3 R2, R12, 0x40, RZ ;  /* 0x000000400c027810 */ /* 0x000fe20007ffe0ff */
[----:B------:R-:W-:Y:S03]  /*2d50*/  BSSY B0, `(.L_x_2786) ;  /* 0x0000016000007945 */ /* 0x000fe60003800000 */
[----:B------:R-:W-:-:S13]  /*2d60*/  ISETP.GE.AND P0, PT, R2, R13, PT ;  /* 0x0000000d0200720c */ /* 0x000fda0003f06270 */
[----:B------:R-:W-:Y:S05]  /*2d70*/  @P0 BRA `(.L_x_2787) ;  /* 0x0000013000000947 */ /* 0x000fea0003800000 */
[----:B------:R-:W-:Y:S02]  /*2d80*/  SHF.R.S32.HI R3, RZ, 0x1f, R217 ;  /* 0x0000001fff037819 */ /* 0x000fe400000114d9 */
[-C--:B-1----:R-:W-:Y:S02]  /*2d90*/  LEA R10, P1, R217, R0.reuse, 0x1 ;  /* 0x00000000d90a7211 */ /* 0x082fe400078208ff */
        /* <DEDUP_REMOVED lines=17> */
.L_x_2787:
[----:B------:R-:W-:Y:S05]  /*2eb0*/  BSYNC B0 ;  /* 0x0000000000007941 */ /* 0x000fea0003800000 */
.L_x_2786:
[----:B------:R-:W-:Y:S05]  /*2ec0*/  BRA.DIV ~URZ, `(.L_x_2788) ;  /* 0x00011ff27f007947 */ /* 0x000fea000b800000 */
[----:B--2---:R2:W3:Y:S04]  /*2ed0*/  SHFL.IDX PT, R4, R5, 0x3, 0x181f ;  /* 0x00781f0005047f89 */ /* 0x0044e800000e0000 */
[----:B-1----:R2:W1:Y:S02]  /*2ee0*/  SHFL.IDX PT, R0, R14, 0x3, 0x181f ;  /* 0x00781f000e007f89 */ /* 0x00246400000e0000 */
.L_x_2887:
[----:B------:R-:W-:Y:S01]  /*2ef0*/  IADD3 R2, R12, 0x60, RZ ;  /* 0x000000600c027810 */ /* 0x000fe20007ffe0ff */
[----:B-----5:R-:W-:Y:S01]  /*2f00*/  IMAD.WIDE.U32 R232, R15, c[0x0][0x2b0], RZ ;  /* 0x0000ac000fe87a25 */ /* 0x020fe200078e00ff */
[----:B------:R-:W-:-:S02]  /*2f10*/  SHF.R.S32.HI R20, RZ, 0x1f, R217 ;  /* 0x0000001fff147819 */ /* 0x000fc400000114d9 */
[----:B------:R-:W-:Y:S02]  /*2f20*/  ISETP.GE.AND P1, PT, R2, R13, PT ;  /* 0x0000000d0200720c */ /* 0x000fe40003f26270 */
[----:B------:R-:W-:Y:S02]  /*2f30*/  SHF.R.S32.HI R19, RZ, 0x1f, R223 ;  /* 0x0000001fff137819 */ /* 0x000fe400000114df */
[----:B------:R-:W-:Y:S02]  /*2f40*/  SHF.R.S32.HI R18, RZ, 0x1f, R224 ;  /* 0x0000001fff127819 */ /* 0x000fe400000114e0 */
[----:B------:R-:W-:-:S07]  /*2f50*/  SHF.R.S32.HI R17, RZ, 0x1f, R225 ;  /* 0x0000001fff117819 */ /* 0x000fce00000114e1 */
        /* <DEDUP_REMOVED lines=23> */
[----:B-1----:R-:W-:-:S02]  /*30d0*/  IMAD R2, R100, 0x40, R227 ;  /* 0x0000004064027824 */ /* 0x002fc400078e02e3 */
        /* <DEDUP_REMOVED lines=12> */
[----:B------:R1:W2:Y:S01]  /*31a0*/  @!P1 LDG.E R214, [R4.64] ;  /* 0x0000000604d69981 */ /* 0x0002a2000c1e1900 */
        /* <DEDUP_REMOVED lines=16> */
[----:B------:R-:W-:Y:S01]  /*32b0*/  IMAD.SHL.U32 R106, R217, 0x2, RZ ;  /* 0x00000002d96a7824 */ /* 0x000fe200078e00ff */
[----:B------:R-:W-:Y:S01]  /*32c0*/  ISETP.GE.AND P5, PT, R13, 0x1, PT ;  /* 0x000000010d00780c */ /* 0x000fe20003fa6270 */
[----:B------:R-:W-:Y:S02]  /*32d0*/  IMAD.SHL.U32 R107, R223, 0x2, RZ ;  /* 0x00000002df6b7824 */ /* 0x000fe400078e00ff */
[C---:B------:R-:W-:Y:S02]  /*32e0*/  IMAD R0, R5.reuse, c[0x0][0x1e0], RZ ;  /* 0x0000780005007a24 */ /* 0x040fe400078e02ff */
[----:B------:R-:W-:-:S02]  /*32f0*/  IMAD R6, R5, c[0x0][0x208], RZ ;  /* 0x0000820005067a24 */ /* 0x000fc400078e02ff */
[C---:B------:R-:W-:Y:S02]  /*3300*/  IMAD R0, R218.reuse, c[0x0][0x1e4], R0 ;  /* 0x00007900da007a24 */ /* 0x040fe400078e0200 */
[----:B------:R-:W-:Y:S02]  /*3310*/  IMAD R7, R218, c[0x0][0x20c], R6 ;  /* 0x00008300da077a24 */ /* 0x000fe400078e0206 */
[----:B------:R-:W-:Y:S02]  /*3320*/  IMAD.IADD R3, R3, 0x1, R0 ;  /* 0x0000000103037824 */ /* 0x000fe400078e0200 */
[----:B------:R-:W-:Y:S01]  /*3330*/  @P5 ISETP.GE.AND P2, PT, R223, c[0x0][0x1d4], PT ;  /* 0x00007500df005a0c */ /* 0x000fe20003f46270 */
[C---:B------:R-:W-:Y:S01]  /*3340*/  IMAD.SHL.U32 R108, R224.reuse, 0x2, RZ ;  /* 0x00000002e06c7824 */ /* 0x040fe200078e00ff */
[----:B------:R-:W-:Y:S01]  /*3350*/  @P5 ISETP.GE.AND P1, PT, R224, c[0x0][0x1d4], PT ;  /* 0x00007500e0005a0c */ /* 0x000fe20003f26270 */
        /* <DEDUP_REMOVED lines=10> */
[----:B------:R-:W-:-:S03]  /*3400*/  @P5 ISETP.GE.AND P0, PT, R217, c[0x0][0x1d4], PT ;  /* 0x00007500d9005a0c */ /* 0x000fc60003f06270 */
[----:B------:R1:W2:Y:S04]  /*3410*/  SHFL.IDX PT, R0, R2, RZ, 0x181f ;  /* 0x00181fff02007589 */ /* 0x0002a800000e0000 */
[----:B------:R-:W3:Y:S04]  /*3420*/  SHFL.IDX PT, R8, R11, RZ, 0x181f ;  /* 0x00181fff0b087589 */ /* 0x000ee800000e0000 */
[----:B------:R-:W5:Y:S01]  /*3430*/  SHFL.IDX PT, R11, R11, 0x1, 0x181f ;  /* 0x00381f000b0b7f89 */ /* 0x000f6200000e0000 */
[----:B-1----:R-:W-:Y:S01]  /*3440*/  IMAD.WIDE.U32 R2, R218, c[0x0][0x208], RZ ;  /* 0x00008200da027a25 */ /* 0x002fe200078e00ff */
[----:B--2---:R-:W-:-:S03]  /*3450*/  @P5 LEA R4, P6, R217, R0, 0x1 ;  /* 0x00000000d9045211 */ /* 0x004fc600078c08ff */
[----:B------:R-:W-:Y:S01]  /*3460*/  IMAD.IADD R3, R3, 0x1, R7 ;  /* 0x0000000103037824 */ /* 0x000fe200078e0207 */
[----:B---3--:R-:W-:Y:S02]  /*3470*/  @P5 LEA.HI.X R5, R217, R8, R20, 0x1, P6 ;  /* 0x00000008d9055211 */ /* 0x008fe400030f0c14 */
[C---:B------:R-:W-:Y:S01]  /*3480*/  @P5 LEA R6, P6, R223.reuse, R0, 0x1 ;  /* 0x00000000df065211 */ /* 0x040fe200078c08ff */
[----:B------:R-:W-:Y:S02]  /*3490*/  IMAD.WIDE.U32 R2, R214, c[0x0][0x218], R2 ;  /* 0x00008600d6027a25 */ /* 0x000fe400078e0002 */
[----:B------:R1:W-:Y:S01]  /*34a0*/  @P5 LDGSTS.E.BYPASS.LTC128B.128 [R215+0x8100], [R4.64], !P0 ;  /* 0x0810000004d75fae */ /* 0x0003e2000c101d46 */
[----:B------:R-:W-:Y:S02]  /*34b0*/  @P5 LEA.HI.X R7, R223, R8, R19, 0x1, P6 ;  /* 0x00000008df075211 */ /* 0x000fe400030f0c13 */
[----:B------:R-:W-:-:S03]  /*34c0*/  ISETP.GE.AND P6, PT, R13, 0x21, PT ;  /* 0x000000210d00780c */ /* 0x000fc60003fc6270 */
[----:B------:R2:W-:Y:S01]  /*34d0*/  @P5 LDGSTS.E.BYPASS.LTC128B.128 [R215+0xa100], [R6.64], !P2 ;  /* 0x0a10000006d75fae */ /* 0x0005e2000d101d46 */
[----:B------:R-:W-:Y:S02]  /*34e0*/  @P5 ISETP.GE.AND P2, PT, R225, c[0x0][0x1d4], PT ;  /* 0x00007500e1005a0c */ /* 0x000fe40003f46270 */
[----:B-1----:R-:W-:-:S04]  /*34f0*/  @P5 LEA R4, P0, R224, R0, 0x1 ;  /* 0x00000000e0045211 */ /* 0x002fc800078008ff */
[----:B------:R-:W-:Y:S02]  /*3500*/  @P5 LEA.HI.X R5, R224, R8, R18, 0x1, P0 ;  /* 0x00000008e0055211 */ /* 0x000fe400000f0c12 */
[----:B--2---:R-:W-:Y:S01]  /*3510*/  @P5 LEA R6, P0, R225, R0, 0x1 ;  /* 0x00000000e1065211 */ /* 0x004fe200078008ff */
[----:B------:R-:W-:Y:S02]  /*3520*/  IMAD R0, R9, c[0x0][0x218], RZ ;  /* 0x0000860009007a24 */ /* 0x000fe400078e02ff */
[----:B------:R1:W-:Y:S01]  /*3530*/  @P5 LDGSTS.E.BYPASS.LTC128B.128 [R215+0xc100], [R4.64], !P1 ;  /* 0x0c10000004d75fae */ /* 0x0003e2000c901d46 */
[----:B------:R-:W-:Y:S01]  /*3540*/  @P5 LEA.HI.X R7, R225, R8, R17, 0x1, P0 ;  /* 0x00000008e1075211 */ /* 0x000fe200000f0c11 */
[----:B------:R-:W-:Y:S01]  /*3550*/  IMAD R8, R214, c[0x0][0x21c], R0 ;  /* 0x00008700d6087a24 */ /* 0x000fe200078e0200 */
[----:B------:R-:W-:-:S03]  /*3560*/  @P6 ISETP.GE.AND P0, PT, R217, c[0x0][0x1d4], PT ;  /* 0x00007500d9006a0c */ /* 0x000fc60003f06270 */
[----:B------:R2:W-:Y:S01]  /*3570*/  @P5 LDGSTS.E.BYPASS.LTC128B.128 [R215+0xe100], [R6.64], !P2 ;  /* 0x0e10000006d75fae */ /* 0x0005e2000d101d46 */
[----:B------:R-:W-:Y:S02]  /*3580*/  @P6 ISETP.GE.AND P2, PT, R223, c[0x0][0x1d4], PT ;  /* 0x00007500df006a0c */ /* 0x000fe40003f46270 */
[----:B-1----:R-:W-:-:S04]  /*3590*/  @P6 LEA R4, P1, R217, R10, 0x1 ;  /* 0x0000000ad9046211 */ /* 0x002fc800078208ff */
[----:B-----5:R-:W-:Y:S02]  /*35a0*/  @P6 LEA.HI.X R5, R217, R11, R20, 0x1, P1 ;  /* 0x0000000bd9056211 */ /* 0x020fe400008f0c14 */
[----:B------:R-:W-:-:S03]  /*35b0*/  IADD3 R0, P1, R2, R234, RZ ;  /* 0x000000ea02007210 */ /* 0x000fc60007f3e0ff */
[----:B------:R1:W-:Y:S01]  /*35c0*/  @P6 LDGSTS.E.BYPASS.LTC128B.128 [R215+0x9100], [R4.64], !P0 ;  /* 0x0910000004d76fae */ /* 0x0003e2000c101d46 */
[----:B------:R-:W-:Y:S02]  /*35d0*/  IADD3.X R2, R238, R3, R8, P1, !PT ;  /* 0x00000003ee027210 */ /* 0x000fe40000ffe408 */
[----:B------:R-:W-:Y:S02]  /*35e0*/  LEA R3, P1, R0, c[0x0][0x1f8], 0x1 ;  /* 0x00007e0000037a11 */ /* 0x000fe400078208ff */
[-C--:B--2---:R-:W-:Y:S02]  /*35f0*/  @P6 LEA R6, P0, R224, R10.reuse, 0x1 ;  /* 0x0000000ae0066211 */ /* 0x084fe400078008ff */
[----:B----4-:R-:W-:Y:S01]  /*3600*/  LEA.HI.X R14, R0, c[0x0][0x1fc], R2, 0x1, P1 ;  /* 0x00007f00000e7a11 */ /* 0x010fe200008f0c02 */
[----:B------:R-:W-:Y:S01]  /*3610*/  SHFL.IDX PT, R12, R3, 0x1, 0x181f ;  /* 0x00381f00030c7f89 */ /* 0x000fe200000e0000 */
[----:B------:R-:W-:Y:S02]  /*3620*/  @P6 LEA R8, P5, R223, R10, 0x1 ;  /* 0x0000000adf086211 */ /* 0x000fe400078a08ff */
[C---:B------:R-:W-:Y:S01]  /*3630*/  @P6 ISETP.GE.AND P1, PT, R224.reuse, c[0x0][0x1d4], PT ;  /* 0x00007500e0006a0c */ /* 0x040fe20003f26270 */
[----:B------:R-:W2:Y:S01]  /*3640*/  SHFL.IDX PT, R0, R3, RZ, 0x181f ;  /* 0x00181fff03007589 */ /* 0x000ea200000e0000 */
[----:B------:R-:W-:-:S02]  /*3650*/  @P6 LEA.HI.X R7, R224, R11, R18, 0x1, P0 ;  /* 0x0000000be0076211 */ /* 0x000fc400000f0c12 */
[----:B------:R-:W-:Y:S01]  /*3660*/  @P6 ISETP.GE.AND P0, PT, R225, c[0x0][0x1d4], PT ;  /* 0x00007500e1006a0c */ /* 0x000fe20003f06270 */
[----:B------:R-:W3:Y:S01]  /*3670*/  SHFL.IDX PT, R2, R14, RZ, 0x181f ;  /* 0x00181fff0e027589 */ /* 0x000ee200000e0000 */
[----:B------:R-:W-:-:S03]  /*3680*/  @P6 LEA.HI.X R9, R223, R11, R19, 0x1, P5 ;  /* 0x0000000bdf096211 */ /* 0x000fc600028f0c13 */
[----:B------:R4:W5:Y:S04]  /*3690*/  SHFL.IDX PT, R3, R14, 0x1, 0x181f ;  /* 0x00381f000e037f89 */ /* 0x00096800000e0000 */
[----:B------:R4:W-:Y:S01]  /*36a0*/  @P6 LDGSTS.E.BYPASS.LTC128B.128 [R215+0xb100], [R8.64], !P2 ;  /* 0x0b10000008d76fae */ /* 0x0009e2000d101d46 */
[----:B-1----:R-:W-:-:S03]  /*36b0*/  @P6 LEA R4, P5, R225, R10, 0x1 ;  /* 0x0000000ae1046211 */ /* 0x002fc600078a08ff */
[----:B------:R1:W-:Y:S01]  /*36c0*/  @P6 LDGSTS.E.BYPASS.LTC128B.128 [R215+0xd100], [R6.64], !P1 ;  /* 0x0d10000006d76fae */ /* 0x0003e2000c901d46 */
[----:B------:R-:W-:-:S05]  /*36d0*/  @P6 LEA.HI.X R5, R225, R11, R17, 0x1, P5 ;  /* 0x0000000be1056211 */ /* 0x000fca00028f0c11 */
[----:B------:R1:W-:Y:S04]  /*36e0*/  @P6 LDGSTS.E.BYPASS.LTC128B.128 [R215+0xf100], [R4.64], !P0 ;  /* 0x0f10000004d76fae */ /* 0x0003e8000c101d46 */
[----:B------:R-:W0:Y:S01]  /*36f0*/  LDGDEPBAR ;  /* 0x00000000000079af */ /* 0x000e220000000000 */
[----:B------:R-:W-:Y:S02]  /*3700*/  R2P PR, R228, 0x6 ;  /* 0x00000006e4007804 */ /* 0x000fe40000000000 */
[CC--:B--2---:R-:W-:Y:S02]  /*3710*/  IADD3 R22, P0, R0.reuse, R106.reuse, RZ ;  /* 0x0000006a00167210 */ /* 0x0c4fe40007f1e0ff */
[----:B------:R-:W-:Y:S02]  /*3720*/  IADD3 R20, P6, R0, R107, RZ ;  /* 0x0000006b00147210 */ /* 0x000fe40007fde0ff */
[----:B------:R-:W-:Y:S01]  /*3730*/  ISETP.GE.AND P5, PT, R217, c[0x0][0x1d4], PT ;  /* 0x00007500d9007a0c */ /* 0x000fe20003fa6270 */
[----:B---3--:R-:W-:Y:S01]  /*3740*/  IMAD.X R23, R2, 0x1, R101, P0 ;  /* 0x0000000102177824 */ /* 0x008fe200000e0665 */
[----:B------:R-:W-:Y:S01]  /*3750*/  IADD3 R16, P0, R0, R109, RZ ;  /* 0x0000006d00107210 */ /* 0x000fe20007f1e0ff */
[----:B------:R-:W-:Y:S01]  /*3760*/  IMAD.X R21, R2, 0x1, R102, P6 ;  /* 0x0000000102157824 */ /* 0x000fe200030e0666 */
[----:B----4-:R-:W-:-:S03]  /*3770*/  IADD3 R14, P6, R12, R106, RZ ;  /* 0x0000006a0c0e7210 */ /* 0x010fc60007fde0ff */
[----:B------:R-:W-:Y:S01]  /*3780*/  @P1 IADD3 R135, R200, -0x20, RZ ;  /* 0xffffffe0c8871810 */ /* 0x000fe20007ffe0ff */
[----:B------:R-:W-:Y:S01]  /*3790*/  IMAD.X R17, R2, 0x1, R104, P0 ;  /* 0x0000000102117824 */ /* 0x000fe200000e0668 */
[----:B------:R-:W-:Y:S01]  /*37a0*/  IADD3 R18, P1, R0, R108, RZ ;  /* 0x0000006c00127210 */ /* 0x000fe20007f3e0ff */
[----:B-----5:R-:W-:Y:S01]  /*37b0*/  IMAD.X R15, R3, 0x1, R101, P6 ;  /* 0x00000001030f7824 */ /* 0x020fe200030e0665 */
[----:B------:R-:W-:Y:S01]  /*37c0*/  ISETP.GE.AND P0, PT, R223, c[0x0][0x1d4], PT ;  /* 0x00007500df007a0c */ /* 0x000fe20003f06270 */
[----:B------:R-:W-:Y:S01]  /*37d0*/  IMAD.MOV.U32 R0, RZ, RZ, 0x40 ;  /* 0x00000040ff007424 */ /* 0x000fe200078e00ff */
[----:B------:R-:W-:Y:S01]  /*37e0*/  ISETP.LT.OR P6, PT, R13, 0x1, P5 ;  /* 0x000000010d00780c */ /* 0x000fe20002fc1670 */
[----:B------:R-:W-:Y:S01]  /*37f0*/  IMAD.X R19, R2, 0x1, R103, P1 ;  /* 0x0000000102137824 */ /* 0x000fe200008e0667 */
[----:B------:R-:W-:Y:S01]  /*3800*/  IADD3 R24, P1, R12, R107, RZ ;  /* 0x0000006b0c187210 */ /* 0x000fe20007f3e0ff */
[----:B------:R-:W-:-:S04]  /*3810*/  DEPBAR.LE SB0, 0x1 ;  /* 0x000080400000791a */ /* 0x000fc80000000000 */
[----:B------:R-:W-:-:S04]  /*3820*/  DEPBAR.LE SB0, 0x0 ;  /* 0x000080000000791a */ /* 0x000fc80000000000 */
[----:B------:R-:W-:Y:S01]  /*3830*/  BAR.SYNC.DEFER_BLOCKING 0x0 ;  /* 0x0000000000007b1d */ /* 0x000fe20000010000 */
[----:B------:R-:W-:Y:S01]  /*3840*/  IMAD.X R25, R3, 0x1, R102, P1 ;  /* 0x0000000103197824 */ /* 0x000fe200008e0666 */
[C---:B------:R-:W-:Y:S02]  /*3850*/  ISETP.LT.OR P1, PT, R13.reuse, 0x1, P0 ;  /* 0x000000010d00780c */ /* 0x040fe40000721670 */
[C---:B------:R-:W-:Y:S02]  /*3860*/  ISETP.LT.OR P5, PT, R13.reuse, 0x21, P5 ;  /* 0x000000210d00780c */ /* 0x040fe40002fa1670 */
[----:B------:R-:W-:Y:S02]  /*3870*/  ISETP.LT.OR P0, PT, R13, 0x21, P0 ;  /* 0x000000210d00780c */ /* 0x000fe40000701670 */
[----:B------:R-:W-:-:S05]  /*3880*/  SEL R0, R0, 0xffffffc0, !P2 ;  /* 0xffffffc000007807 */ /* 0x000fca0005000000 */
[----:B------:R-:W-:Y:S01]  /*3890*/  IMAD.IADD R202, R200, 0x1, R0 ;  /* 0x00000001c8ca7824 */ /* 0x000fe200078e0200 */
[----:B-1----:R-:W-:Y:S04]  /*38a0*/  LDSM.16.M88.4 R4, [R208] ;  /* 0x00000000d004783b */ /* 0x002fe80000000200 */
[----:B------:R-:W1:Y:S04]  /*38b0*/  LDSM.16.M88.4 R28, [R200] ;  /* 0x00000000c81c783b */ /* 0x000e680000000200 */
[----:B------:R-:W2:Y:S04]  /*38c0*/  LDSM.16.M88.4 R40, [R200+0x800] ;  /* 0x00080000c828783b */ /* 0x000ea80000000200 */
[----:B------:R-:W3:Y:S04]  /*38d0*/  LDSM.16.M88.4 R36, [R200+0x1000] ;  /* 0x00100000c824783b */ /* 0x000ee80000000200 */
[----:B------:R-:W4:Y:S04]  /*38e0*/  LDSM.16.M88.4 R32, [R200+0x1800] ;  /* 0x00180000c820783b */ /* 0x000f280000000200 */
[----:B------:R-:W-:Y:S04]  /*38f0*/  LDSM.16.M88.4 R8, [R209] ;  /* 0x00000000d108783b */ /* 0x000fe80000000200 */
[----:B------:R-:W5:Y:S04]  /*3900*/  LDSM.16.M88.4 R52, [R135] ;  /* 0x000000008734783b */ /* 0x000f680000000200 */
[----:B------:R-:W3:Y:S04]  /*3910*/  LDSM.16.M88.4 R72, [R135+0x800] ;  /* 0x000800008748783b */ /* 0x000ee80000000200 */
[----:B------:R-:W4:Y:S04]  /*3920*/  LDSM.16.M88.4 R88, [R135+0x1000] ;  /* 0x001000008758783b */ /* 0x000f280000000200 */
[----:B------:R-:W4:Y:S04]  /*3930*/  LDSM.16.M88.4 R96, [R135+0x1800] ;  /* 0x001800008760783b */ /* 0x000f280000000200 */
[----:B------:R-:W-:Y:S01]  /*3940*/  @!PT LDS RZ, [RZ] ;  /* 0x00000000fffff984 */ /* 0x000fe20000000800 */
[----:B------:R-:W-:Y:S01]  /*3950*/  @!PT LDS RZ, [RZ] ;  /* 0x00000000fffff984 */ /* 0x000fe20000000800 */
[----:B------:R-:W-:Y:S01]  /*3960*/  @!PT LDS RZ, [RZ] ;  /* 0x00000000fffff984 */ /* 0x000fe20000000800 */
[----:B------:R3:W-:Y:S01]  /*3970*/  LDGSTS.E.BYPASS.LTC128B.128 [R215+0x100], [R22.64], !P6 ;  /* 0x0010000016d77fae */ /* 0x0007e2000f101d46 */
[----:B------:R-:W-:-:S03]  /*3980*/  ISETP.GE.AND P6, PT, R224, c[0x0][0x1d4], PT ;  /* 0x00007500e0007a0c */ /* 0x000fc60003fc6270 */
[----:B------:R4:W-:Y:S01]  /*3990*/  LDGSTS.E.BYPASS.LTC128B.128 [R215+0x2100], [R20.64], !P1 ;  /* 0x0210000014d77fae */ /* 0x0009e2000c901d46 */
[----:B------:R-:W-:Y:S01]  /*39a0*/  ISETP.LT.OR P1, PT, R13, 0x1, P6 ;  /* 0x000000010d00780c */ /* 0x000fe20003721670 */
[----:B-1----:R-:W-:Y:S01]  /*39b0*/  HMMA.16816.F32.BF16 R44, R4, R30, RZ ;  /* 0x0000001e042c723c */ /* 0x002fe200000418ff */
[----:B------:R-:W-:-:S07]  /*39c0*/  ISETP.GE.AND P6, PT, R225, c[0x0][0x1d4], PT ;  /* 0x00007500e1007a0c */ /* 0x000fce0003fc6270 */
[C---:B--2---:R-:W-:Y:S04]  /*39d0*/  HMMA.16816.F32.BF16 R48, R4.reuse, R40, RZ ;  /* 0x000000280430723c */ /* 0x044fe800000418ff */
[----:B------:R1:W-:Y:S01]  /*39e0*/  LDGSTS.E.BYPASS.LTC128B.128 [R215+0x4100], [R18.64], !P1 ;  /* 0x0410000012d77fae */ /* 0x0003e2000c901d46 */
[C---:B------:R-:W-:Y:S02]  /*39f0*/  ISETP.LT.OR P1, PT, R13.reuse, 0x1, P6 ;  /* 0x000000010d00780c */ /* 0x040fe40003721670 */
[----:B------:R-:W-:Y:S01]  /*3a00*/  ISETP.LT.OR P6, PT, R13, 0x21, P6 ;  /* 0x000000210d00780c */ /* 0x000fe200037c1670 */
[C---:B------:R-:W-:Y:S08]  /*3a10*/  HMMA.16816.F32.BF16 R40, R4.reuse, R42, RZ ;  /* 0x0000002a0428723c */ /* 0x040ff000000418ff */
[C---:B---3--:R-:W-:Y:S02]  /*3a20*/  HMMA.16816.F32.BF16 R56, R4.reuse, R36, RZ ;  /* 0x000000240438723c */ /* 0x048fe400000418ff */
[----:B------:R2:W-:Y:S04]  /*3a30*/  LDGSTS.E.BYPASS.LTC128B.128 [R215+0x6100], [R16.64], !P1 ;  /* 0x0610000010d77fae */ /* 0x0005e8000c901d46 */
[----:B------:R3:W-:Y:S01]  /*3a40*/  LDGSTS.E.BYPASS.LTC128B.128 [R215+0x1100], [R14.64], !P5 ;  /* 0x011000000ed77fae */ /* 0x0007e2000e901d46 */
[----:B------:R-:W-:Y:S01]  /*3a50*/  IADD3 R2, P5, R12, R109, RZ ;  /* 0x0000006d0c027210 */ /* 0x000fe20007fbe0ff */
[----:B----4-:R-:W-:Y:S02]  /*3a60*/  HMMA.16816.F32.BF16 R20, R4, R28, RZ ;  /* 0x0000001c0414723c */ /* 0x010fe400000418ff */
[----:B------:R4:W-:Y:S01]  /*3a70*/  LDGSTS.E.BYPASS.LTC128B.128 [R215+0x3100], [R24.64], !P0 ;  /* 0x0310000018d77fae */ /* 0x0009e2000c101d46 */
[----:B------:R-:W-:-:S05]  /*3a80*/  ISETP.GT.AND P0, PT, R100, R226, PT ;  /* 0x000000e26400720c */ /* 0x000fca0003f04270 */
[C---:B------:R-:W-:Y:S08]  /*3a90*/  HMMA.16816.F32.BF16 R68, R4.reuse, R38, RZ ;  /* 0x000000260444723c */ /* 0x040ff000000418ff */
[----:B------:R-:W-:Y:S01]  /*3aa0*/  HMMA.16816.F32.BF16 R76, R4, R32, RZ ;  /* 0x00000020044c723c */ /* 0x000fe200000418ff */
[----:B--2---:R-:W-:-:S07]  /*3ab0*/  IADD3 R16, P1, R12, R108, RZ ;  /* 0x0000006c0c107210 */ /* 0x004fce0007f3e0ff */
[----:B------:R-:W-:Y:S01]  /*3ac0*/  HMMA.16816.F32.BF16 R64, R4, R34, RZ ;  /* 0x000000220440723c */ /* 0x000fe200000418ff */
[C---:B------:R-:W-:Y:S01]  /*3ad0*/  IMAD.X R17, R3.reuse, 0x1, R103, P1 ;  /* 0x0000000103117824 */ /* 0x040fe200008e0667 */
[----:B------:R-:W-:Y:S01]  /*3ae0*/  ISETP.GE.AND P1, PT, R224, c[0x0][0x1d4], PT ;  /* 0x00007500e0007a0c */ /* 0x000fe20003f26270 */
[----:B------:R-:W-:-:S03]  /*3af0*/  IMAD.X R3, R3, 0x1, R104, P5 ;  /* 0x0000000103037824 */ /* 0x000fc600028e0668 */
[----:B------:R-:W-:Y:S02]  /*3b00*/  ISETP.LT.OR P1, PT, R13, 0x21, P1 ;  /* 0x000000210d00780c */ /* 0x000fe40000f21670 */
[C---:B-----5:R-:W-:Y:S08]  /*3b10*/  HMMA.16816.F32.BF16 R28, R8.reuse, R52, R20 ;  /* 0x00000034081c723c */ /* 0x060ff00000041814 */
[----:B----4-:R-:W-:Y:S03]  /*3b20*/  HMMA.16816.F32.BF16 R24, R8, R54, R44 ;  /* 0x000000360818723c */ /* 0x010fe6000004182c */
[----:B------:R1:W-:Y:S01]  /*3b30*/  LDGSTS.E.BYPASS.LTC128B.128 [R215+0x5100], [R16.64], !P1 ;  /* 0x0510000010d77fae */ /* 0x0003e2000c901d46 */
[----:B------:R-:W-:-:S03]  /*3b40*/  ISETP.GT.AND P1, PT, R227, 0x3f, PT ;  /* 0x0000003fe300780c */ /* 0x000fc60003f24270 */
[----:B------:R2:W-:Y:S01]  /*3b50*/  LDGSTS.E.BYPASS.LTC128B.128 [R215+0x7100], [R2.64], !P6 ;  /* 0x0710000002d77fae */ /* 0x0005e2000f101d46 */
[C---:B------:R-:W-:Y:S03]  /*3b60*/  HMMA.16816.F32.BF16 R32, R8.reuse, R72, R48 ;  /* 0x000000480820723c */ /* 0x040fe60000041830 */
[----:B------:R-:W-:Y:S04]  /*3b70*/  LDSM.16.M88.4 R4, [R211] ;  /* 0x00000000d304783b */ /* 0x000fe80000000200 */
[----:B------:R-:W1:Y:S01]  /*3b80*/  LDSM.16.M88.4 R20, [R202] ;  /* 0x00000000ca14783b */ /* 0x000e620000000200 */
[C---:B------:R-:W-:Y:S03]  /*3b90*/  HMMA.16816.F32.BF16 R36, R8.reuse, R74, R40 ;  /* 0x0000004a0824723c */ /* 0x040fe60000041828 */
[----:B------:R-:W4:Y:S04]  /*3ba0*/  LDSM.16.M88.4 R60, [R202+0x800] ;  /* 0x00080000ca3c783b */ /* 0x000f280000000200 */
[----:B------:R-:W5:Y:S01]  /*3bb0*/  LDSM.16.M88.4 R80, [R202+0x1000] ;  /* 0x00100000ca50783b */ /* 0x000f620000000200 */
[C---:B------:R-:W-:Y:S03]  /*3bc0*/  HMMA.16816.F32.BF16 R40, R8.reuse, R88, R56 ;  /* 0x000000580828723c */ /* 0x040fe60000041838 */
[----:B------:R-:W4:Y:S04]  /*3bd0*/  LDSM.16.M88.4 R72, [R202+0x1800] ;  /* 0x00180000ca48783b */ /* 0x000f280000000200 */
[----:B---3--:R-:W-:Y:S01]  /*3be0*/  LDSM.16.M88.4 R12, [R210] ;  /* 0x00000000d20c783b */ /* 0x008fe20000000200 */
[----:B------:R-:W-:Y:S01]  /*3bf0*/  HMMA.16816.F32.BF16 R48, R8, R90, R68 ;  /* 0x0000005a0830723c */ /* 0x000fe20000041844 */
[----:B--2---:R-:W-:-:S02]  /*3c00*/  IADD3 R2, R135, 0x6000, RZ ;  /* 0x0000600087027810 */ /* 0x004fc40007ffe0ff */
[----:B------:R-:W-:Y:S03]  /*3c10*/  LDSM.16.M88.4 R68, [R200+0x2800] ;  /* 0x00280000c844783b */ /* 0x000fe60000000200 */
[----:B------:R-:W-:Y:S02]  /*3c20*/  IMAD.IADD R201, R2, 0x1, R0 ;  /* 0x0000000102c97824 */ /* 0x000fe400078e0200 */
[C---:B------:R-:W-:Y:S01]  /*3c30*/  HMMA.16816.F32.BF16 R52, R8.reuse, R96, R76 ;  /* 0x000000600834723c */ /* 0x040fe2000004184c */
[----:B------:R-:W-:Y:S04]  /*3c40*/  LDSM.16.M88.4 R76, [R200+0x3000] ;  /* 0x00300000c84c783b */ /* 0x000fe80000000200 */
[----:B------:R-:W2:Y:S03]  /*3c50*/  LDSM.16.M88.4 R84, [R201+-0x6000] ;  /* 0xffa00000c954783b */ /* 0x000ea60000000200 */
[----:B------:R-:W-:Y:S01]  /*3c60*/  HMMA.16816.F32.BF16 R44, R8, R98, R64 ;  /* 0x00000062082c723c */ /* 0x000fe20000041840 */
[----:B------:R-:W3:Y:S04]  /*3c70*/  LDSM.16.M88.4 R92, [R201+-0x5800] ;  /* 0xffa80000c95c783b */ /* 0x000ee80000000200 */
[----:B------:R-:W2:Y:S03]  /*3c80*/  LDSM.16.M88.4 R88, [R201+-0x5000] ;  /* 0xffb00000c958783b */ /* 0x000ea60000000200 */
[C---:B-1----:R-:W-:Y:S01]  /*3c90*/  HMMA.16816.F32.BF16 R16, R4.reuse, R20, R28 ;  /* 0x000000140410723c */ /* 0x042fe2000004181c */
[----:B------:R-:W1:Y:S04]  /*3ca0*/  LDSM.16.M88.4 R56, [R201+-0x4800] ;  /* 0xffb80000c938783b */ /* 0x000e680000000200 */
[----:B------:R-:W-:Y:S03]  /*3cb0*/  LDSM.16.M88.4 R8, [R208+0x4000] ;  /* 0x00400000d008783b */ /* 0x000fe60000000200 */
[C---:B------:R-:W-:Y:S01]  /*3cc0*/  HMMA.16816.F32.BF16 R20, R4.reuse, R22, R24 ;  /* 0x000000160414723c */ /* 0x040fe20000041818 */
[----:B------:R-:W-:Y:S04]  /*3cd0*/  LDSM.16.M88.4 R64, [R135+0x2000] ;  /* 0x002000008740783b */ /* 0x000fe80000000200 */
[----:B------:R-:W0:Y:S03]  /*3ce0*/  LDGDEPBAR ;  /* 0x00000000000079af */ /* 0x000e260000000000 */
[C---:B----4-:R-:W-:Y:S08]  /*3cf0*/  HMMA.16816.F32.BF16 R28, R4.reuse, R60, R32 ;  /* 0x0000003c041c723c */ /* 0x050ff00000041820 */
[C---:B------:R-:W-:Y:S01]  /*3d00*/  HMMA.16816.F32.BF16 R32, R4.reuse, R62, R36 ;  /* 0x0000003e0420723c */ /* 0x040fe20000041824 */
[----:B------:R-:W4:Y:S07]  /*3d10*/  LDSM.16.M88.4 R60, [R200+0x2000] ;  /* 0x00200000c83c783b */ /* 0x000f2e0000000200 */
[C---:B-----5:R-:W-:Y:S08]  /*3d20*/  HMMA.16816.F32.BF16 R36, R4.reuse, R80, R40 ;  /* 0x000000500424723c */ /* 0x060ff00000041828 */
[C---:B------:R-:W-:Y:S01]  /*3d30*/  HMMA.16816.F32.BF16 R24, R4.reuse, R82, R48 ;  /* 0x000000520418723c */ /* 0x040fe20000041830 */
[----:B------:R-:W5:Y:S04]  /*3d40*/  LDSM.16.M88.4 R48, [R200+0x3800] ;  /* 0x00380000c830783b */ /* 0x000f680000000200 */
[----:B------:R-:W-:Y:S03]  /*3d50*/  LDSM.16.M88.4 R80, [R135+0x3000] ;  /* 0x003000008750783b */ /* 0x000fe60000000200 */
[C---:B------:R-:W-:Y:S08]  /*3d60*/  HMMA.16816.F32.BF16 R52, R4.reuse, R72, R52 ;  /* 0x000000480434723c */ /* 0x040ff00000041834 */
[----:B------:R-:W-:Y:S01]  /*3d70*/  HMMA.16816.F32.BF16 R40, R4, R74, R44 ;  /* 0x0000004a0428723c */ /* 0x000fe2000004182c */
[----:B------:R-:W1:Y:S04]  /*3d80*/  LDSM.16.M88.4 R4, [R209+0x4000] ;  /* 0x00400000d104783b */ /* 0x000e680000000200 */
[----:B------:R-:W1:Y:S03]  /*3d90*/  LDSM.16.M88.4 R72, [R135+0x2800] ;  /* 0x002800008748783b */ /* 0x000e660000000200 */
[C---:B--2---:R-:W-:Y:S08]  /*3da0*/  HMMA.16816.F32.BF16 R16, R12.reuse, R84, R16 ;  /* 0x000000540c10723c */ /* 0x044ff00000041810 */
[C---:B------:R-:W-:Y:S01]  /*3db0*/  HMMA.16816.F32.BF16 R20, R12.reuse, R86, R20 ;  /* 0x000000560c14723c */ /* 0x040fe20000041814 */
[----:B------:R-:W-:Y:S07]  /*3dc0*/  LDSM.16.M88.4 R84, [R200+0x5000] ;  /* 0x00500000c854783b */ /* 0x000fee0000000200 */
[C---:B---3--:R-:W-:Y:S08]  /*3dd0*/  HMMA.16816.F32.BF16 R28, R12.reuse, R92, R28 ;  /* 0x0000005c0c1c723c */ /* 0x048ff0000004181c */
[C---:B------:R-:W-:Y:S08]  /*3de0*/  HMMA.16816.F32.BF16 R32, R12.reuse, R94, R32 ;  /* 0x0000005e0c20723c */ /* 0x040ff00000041820 */
[C---:B------:R-:W-:Y:S08]  /*3df0*/  HMMA.16816.F32.BF16 R36, R12.reuse, R88, R36 ;  /* 0x000000580c24723c */ /* 0x040ff00000041824 */
[C---:B------:R-:W-:Y:S01]  /*3e00*/  HMMA.16816.F32.BF16 R44, R12.reuse, R90, R24 ;  /* 0x0000005a0c2c723c */ /* 0x040fe20000041818 */
[----:B------:R-:W2:Y:S04]  /*3e10*/  LDSM.16.M88.4 R24, [R135+0x3800] ;  /* 0x003800008718783b */ /* 0x000ea80000000200 */
[----:B------:R-:W-:Y:S03]  /*3e20*/  LDSM.16.M88.4 R88, [R135+0x5000] ;  /* 0x005000008758783b */ /* 0x000fe60000000200 */
[C---:B-1----:R-:W-:Y:S08]  /*3e30*/  HMMA.16816.F32.BF16 R52, R12.reuse, R56, R52 ;  /* 0x000000380c34723c */ /* 0x042ff00000041834 */
[----:B------:R-:W-:Y:S01]  /*3e40*/  HMMA.16816.F32.BF16 R40, R12, R58, R40 ;  /* 0x0000003a0c28723c */ /* 0x000fe20000041828 */
[----:B------:R-:W-:Y:S07]  /*3e50*/  LDSM.16.M88.4 R56, [R202+0x3800] ;  /* 0x00380000ca38783b */ /* 0x000fee0000000200 */
[C---:B----4-:R-:W-:Y:S08]  /*3e60*/  HMMA.16816.F32.BF16 R12, R8.reuse, R60, R16 ;  /* 0x0000003c080c723c */ /* 0x050ff00000041810 */
[C---:B------:R-:W-:Y:S01]  /*3e70*/  HMMA.16816.F32.BF16 R16, R8.reuse, R62, R20 ;  /* 0x0000003e0810723c */ /* 0x040fe20000041814 */
[----:B------:R-:W-:Y:S04]  /*3e80*/  LDSM.16.M88.4 R20, [R211+0x4000] ;  /* 0x00400000d314783b */ /* 0x000fe80000000200 */
[----:B------:R-:W1:Y:S03]  /*3e90*/  LDSM.16.M88.4 R60, [R202+0x2000] ;  /* 0x00200000ca3c783b */ /* 0x000e660000000200 */
[C---:B------:R-:W-:Y:S08]  /*3ea0*/  HMMA.16816.F32.BF16 R28, R8.reuse, R68, R28 ;  /* 0x00000044081c723c */ /* 0x040ff0000004181c */
[C---:B------:R-:W-:Y:S01]  /*3eb0*/  HMMA.16816.F32.BF16 R32, R8.reuse, R70, R32 ;  /* 0x000000460820723c */ /* 0x040fe20000041820 */
[----:B------:R-:W3:Y:S07]  /*3ec0*/  LDSM.16.M88.4 R68, [R202+0x2800] ;  /* 0x00280000ca44783b */ /* 0x000eee0000000200 */
[C---:B------:R-:W-:Y:S08]  /*3ed0*/  HMMA.16816.F32.BF16 R36, R8.reuse, R76, R36 ;  /* 0x0000004c0824723c */ /* 0x040ff00000041824 */
[C---:B------:R-:W-:Y:S01]  /*3ee0*/  HMMA.16816.F32.BF16 R44, R8.reuse, R78, R44 ;  /* 0x0000004e082c723c */ /* 0x040fe2000004182c */
[----:B------:R-:W4:Y:S07]  /*3ef0*/  LDSM.16.M88.4 R76, [R202+0x3000] ;  /* 0x00300000ca4c783b */ /* 0x000f2e0000000200 */
[C---:B-----5:R-:W-:Y:S08]  /*3f00*/  HMMA.16816.F32.BF16 R52, R8.reuse, R48, R52 ;  /* 0x000000300834723c */ /* 0x060ff00000041834 */
[----:B------:R-:W-:Y:S01]  /*3f10*/  HMMA.16816.F32.BF16 R40, R8, R50, R40 ;  /* 0x000000320828723c */ /* 0x000fe20000041828 */
[----:B------:R-:W-:Y:S07]  /*3f20*/  LDSM.16.M88.4 R48, [R201+-0x2800] ;  /* 0xffd80000c930783b */ /* 0x000fee0000000200 */
[C---:B------:R-:W-:Y:S08]  /*3f30*/  HMMA.16816.F32.BF16 R8, R4.reuse, R64, R12 ;  /* 0x000000400408723c */ /* 0x040ff0000004180c */
[C---:B------:R-:W-:Y:S01]  /*3f40*/  HMMA.16816.F32.BF16 R12, R4.reuse, R66, R16 ;  /* 0x00000042040c723c */ /* 0x040fe20000041810 */
[----:B------:R-:W-:Y:S04]  /*3f50*/  LDSM.16.M88.4 R16, [R210+0x4000] ;  /* 0x00400000d210783b */ /* 0x000fe80000000200 */
[----:B------:R-:W5:Y:S03]  /*3f60*/  LDSM.16.M88.4 R64, [R201+-0x4000] ;  /* 0xffc00000c940783b */ /* 0x000f660000000200 */
[C---:B------:R-:W-:Y:S08]  /*3f70*/  HMMA.16816.F32.BF16 R28, R4.reuse, R72, R28 ;  /* 0x00000048041c723c */ /* 0x040ff0000004181c */
[C---:B------:R-:W-:Y:S01]  /*3f80*/  HMMA.16816.F32.BF16 R32, R4.reuse, R74, R32 ;  /* 0x0000004a0420723c */ /* 0x040fe20000041820 */
[----:B------:R-:W3:Y:S07]  /*3f90*/  LDSM.16.M88.4 R72, [R201+-0x3800] ;  /* 0xffc80000c948783b */ /* 0x000eee0000000200 */
[C---:B------:R-:W-:Y:S08]  /*3fa0*/  HMMA.16816.F32.BF16 R36, R4.reuse, R80, R36 ;  /* 0x000000500424723c */ /* 0x040ff00000041824 */
[C---:B------:R-:W-:Y:S01]  /*3fb0*/  HMMA.16816.F32.BF16 R44, R4.reuse, R82, R44 ;  /* 0x00000052042c723c */ /* 0x040fe2000004182c */
[----:B------:R-:W4:Y:S07]  /*3fc0*/  LDSM.16.M88.4 R80, [R201+-0x3000] ;  /* 0xffd00000c950783b */ /* 0x000f2e0000000200 */
[C---:B--2---:R-:W-:Y:S08]  /*3fd0*/  HMMA.16816.F32.BF16 R52, R4.reuse, R24, R52 ;  /* 0x000000180434723c */ /* 0x044ff00000041834 */
[----:B------:R-:W-:Y:S08]  /*3fe0*/  HMMA.16816.F32.BF16 R40, R4, R26, R40 ;  /* 0x0000001a0428723c */ /* 0x000ff00000041828 */
[C---:B-1----:R-:W-:Y:S08]  /*3ff0*/  HMMA.16816.F32.BF16 R8, R20.reuse, R60, R8 ;  /* 0x0000003c1408723c */ /* 0x042ff00000041808 */
[C---:B------:R-:W-:Y:S01]  /*4000*/  HMMA.16816.F32.BF16 R4, R20.reuse, R62, R12 ;  /* 0x0000003e1404723c */ /* 0x040fe2000004180c */
[----:B------:R-:W-:Y:S04]  /*4010*/  LDSM.16.M88.4 R12, [R208+0x8000] ;  /* 0x00800000d00c783b */ /* 0x000fe80000000200 */
[----:B------:R-:W1:Y:S03]  /*4020*/  LDSM.16.M88.4 R60, [R200+0x4000] ;  /* 0x00400000c83c783b */ /* 0x000e660000000200 */
[C---:B---3--:R-:W-:Y:S08]  /*4030*/  HMMA.16816.F32.BF16 R28, R20.reuse, R68, R28 ;  /* 0x00000044141c723c */ /* 0x048ff0000004181c */
[C---:B------:R-:W-:Y:S01]  /*4040*/  HMMA.16816.F32.BF16 R32, R20.reuse, R70, R32 ;  /* 0x000000461420723c */ /* 0x040fe20000041820 */
[----:B------:R-:W2:Y:S07]  /*4050*/  LDSM.16.M88.4 R68, [R200+0x4800] ;  /* 0x00480000c844783b */ /* 0x000eae0000000200 */
[C---:B----4-:R-:W-:Y:S08]  /*4060*/  HMMA.16816.F32.BF16 R36, R20.reuse, R76, R36 ;  /* 0x0000004c1424723c */ /* 0x050ff00000041824 */
[C---:B------:R-:W-:Y:S01]  /*4070*/  HMMA.16816.F32.BF16 R44, R20.reuse, R78, R44 ;  /* 0x0000004e142c723c */ /* 0x040fe2000004182c */
[----:B------:R-:W-:Y:S07]  /*4080*/  LDSM.16.M88.4 R76, [R135+0x4800] ;  /* 0x00480000874c783b */ /* 0x000fee0000000200 */
[C---:B------:R-:W-:Y:S08]  /*4090*/  HMMA.16816.F32.BF16 R52, R20.reuse, R56, R52 ;  /* 0x000000381434723c */ /* 0x040ff00000041834 */
[----:B------:R-:W-:Y:S01]  /*40a0*/  HMMA.16816.F32.BF16 R40, R20, R58, R40 ;  /* 0x0000003a1428723c */ /* 0x000fe20000041828 */
[----:B------:R-:W3:Y:S07]  /*40b0*/  LDSM.16.M88.4 R56, [R200+0x5800] ;  /* 0x00580000c838783b */ /* 0x000eee0000000200 */
[C---:B-----5:R-:W-:Y:S01]  /*40c0*/  HMMA.16816.F32.BF16 R24, R16.reuse, R64, R8 ;  /* 0x000000401018723c */ /* 0x060fe20000041808 */
[----:B------:R-:W-:Y:S07]  /*40d0*/  LDSM.16.M88.4 R8, [R209+0x8000] ;  /* 0x00800000d108783b */ /* 0x000fee0000000200 */
        /* <DEDUP_REMOVED lines=9> */
[----:B------:R-:W-:Y:S08]  /*4170*/  HMMA.16816.F32.BF16 R40, R16, R50, R40 ;  /* 0x000000321028723c */ /* 0x000ff00000041828 */
[C---:B-1----:R-:W-:Y:S08]  /*4180*/  HMMA.16816.F32.BF16 R28, R12.reuse, R60, R24 ;  /* 0x0000003c0c1c723c */ /* 0x042ff00000041818 */
[C---:B------:R-:W-:Y:S01]  /*4190*/  HMMA.16816.F32.BF16 R24, R12.reuse, R62, R20 ;  /* 0x0000003e0c18723c */ /* 0x040fe20000041814 */
[----:B------:R-:W1:Y:S07]  /*41a0*/  LDSM.16.M88.4 R60, [R135+0x5800] ;  /* 0x00580000873c783b */ /* 0x000e6e0000000200 */
[C---:B--2---:R-:W-:Y:S01]  /*41b0*/  HMMA.16816.F32.BF16 R20, R12.reuse, R68, R4 ;  /* 0x000000440c14723c */ /* 0x044fe20000041804 */
[----:B------:R-:W2:Y:S07]  /*41c0*/  LDSM.16.M88.4 R4, [R211+0x8000] ;  /* 0x00800000d304783b */ /* 0x000eae0000000200 */
[C---:B------:R-:W-:Y:S01]  /*41d0*/  HMMA.16816.F32.BF16 R16, R12.reuse, R70, R32 ;  /* 0x000000460c10723c */ /* 0x040fe20000041820 */
[----:B------:R-:W-:Y:S07]  /*41e0*/  LDSM.16.M88.4 R68, [R201+-0x2000] ;  /* 0xffe00000c944783b */ /* 0x000fee0000000200 */
[C---:B------:R-:W-:Y:S08]  /*41f0*/  HMMA.16816.F32.BF16 R36, R12.reuse, R84, R36 ;  /* 0x000000540c24723c */ /* 0x040ff00000041824 */
[C---:B------:R-:W-:Y:S01]  /*4200*/  HMMA.16816.F32.BF16 R48, R12.reuse, R86, R44 ;  /* 0x000000560c30723c */ /* 0x040fe2000004182c */
[----:B------:R-:W5:Y:S07]  /*4210*/  LDSM.16.M88.4 R84, [R202+0x5000] ;  /* 0x00500000ca54783b */ /* 0x000f6e0000000200 */
[C---:B---3--:R-:W-:Y:S08]  /*4220*/  HMMA.16816.F32.BF16 R44, R12.reuse, R56, R52 ;  /* 0x000000380c2c723c */ /* 0x048ff00000041834 */
[----:B------:R-:W-:Y:S08]  /*4230*/  HMMA.16816.F32.BF16 R40, R12, R58, R40 ;  /* 0x0000003a0c28723c */ /* 0x000ff00000041828 */
[C---:B----4-:R-:W-:Y:S08]  /*4240*/  HMMA.16816.F32.BF16 R32, R8.reuse, R64, R28 ;  /* 0x000000400820723c */ /* 0x050ff0000004181c */
[C---:B------:R-:W-:Y:S01]  /*4250*/  HMMA.16816.F32.BF16 R28, R8.reuse, R66, R24 ;  /* 0x00000042081c723c */ /* 0x040fe20000041818 */
[----:B------:R-:W3:Y:S07]  /*4260*/  LDSM.16.M88.4 R64, [R202+0x5800] ;  /* 0x00580000ca40783b */ /* 0x000eee0000000200 */
[C---:B------:R-:W-:Y:S01]  /*4270*/  HMMA.16816.F32.BF16 R24, R8.reuse, R76, R20 ;  /* 0x0000004c0818723c */ /* 0x040fe20000041814 */
[----:B------:R-:W4:Y:S07]  /*4280*/  LDSM.16.M88.4 R20, [R210+0x8000] ;  /* 0x00800000d214783b */ /* 0x000f2e0000000200 */
[C---:B------:R-:W-:Y:S01]  /*4290*/  HMMA.16816.F32.BF16 R16, R8.reuse, R78, R16 ;  /* 0x0000004e0810723c */ /* 0x040fe20000041810 */
[----:B------:R-:W3:Y:S07]  /*42a0*/  LDSM.16.M88.4 R76, [R201+-0x1800] ;  /* 0xffe80000c94c783b */ /* 0x000eee0000000200 */
[C---:B------:R-:W-:Y:S08]  /*42b0*/  HMMA.16816.F32.BF16 R12, R8.reuse, R88, R36 ;  /* 0x00000058080c723c */ /* 0x040ff00000041824 */
[C---:B------:R-:W-:Y:S08]  /*42c0*/  HMMA.16816.F32.BF16 R56, R8.reuse, R90, R48 ;  /* 0x0000005a0838723c */ /* 0x040ff00000041830 */
[C---:B-1----:R-:W-:Y:S08]  /*42d0*/  HMMA.16816.F32.BF16 R48, R8.reuse, R60, R44 ;  /* 0x0000003c0830723c */ /* 0x042ff0000004182c */
[----:B------:R-:W-:Y:S01]  /*42e0*/  HMMA.16816.F32.BF16 R44, R8, R62, R40 ;  /* 0x0000003e082c723c */ /* 0x000fe20000041828 */
[----:B------:R-:W-:Y:S04]  /*42f0*/  LDSM.16.M88.4 R60, [R200+0x6000] ;  /* 0x00600000c83c783b */ /* 0x000fe80000000200 */
[----:B------:R-:W-:Y:S03]  /*4300*/  LDSM.16.M88.4 R40, [R201+-0x1000] ;  /* 0xfff00000c928783b */ /* 0x000fe60000000200 */
[C---:B--2---:R-:W-:Y:S08]  /*4310*/  HMMA.16816.F32.BF16 R36, R4.reuse, R72, R32 ;  /* 0x000000480424723c */ /* 0x044ff00000041820 */
[C---:B------:R-:W-:Y:S01]  /*4320*/  HMMA.16816.F32.BF16 R52, R4.reuse, R82, R16 ;  /* 0x000000520434723c */ /* 0x040fe20000041810 */
[----:B------:R-:W1:Y:S07]  /*4330*/  LDSM.16.M88.4 R16, [R208+0xc000] ;  /* 0x00c00000d010783b */ /* 0x000e6e0000000200 */
[C---:B------:R-:W-:Y:S08]  /*4340*/  HMMA.16816.F32.BF16 R32, R4.reuse, R80, R24 ;  /* 0x000000500420723c */ /* 0x040ff00000041818 */
[C---:B-----5:R-:W-:Y:S01]  /*4350*/  HMMA.16816.F32.BF16 R24, R4.reuse, R84, R12 ;  /* 0x000000540418723c */ /* 0x060fe2000004180c */
[----:B------:R-:W-:Y:S07]  /*4360*/  LDSM.16.M88.4 R12, [R209+0xc000] ;  /* 0x00c00000d10c783b */ /* 0x000fee0000000200 */
[C---:B------:R-:W-:Y:S01]  /*4370*/  HMMA.16816.F32.BF16 R8, R4.reuse, R86, R56 ;  /* 0x000000560408723c */ /* 0x040fe20000041838 */
[----:B------:R-:W2:Y:S04]  /*4380*/  LDSM.16.M88.4 R84, [R201+-0x800] ;  /* 0xfff80000c954783b */ /* 0x000ea80000000200 */
[----:B------:R-:W-:Y:S03]  /*4390*/  LDSM.16.M88.4 R56, [R201] ;  /* 0x00000000c938783b */ /* 0x000fe60000000200 */
[C---:B------:R-:W-:Y:S01]  /*43a0*/  HMMA.16816.F32.BF16 R28, R4.reuse, R74, R28 ;  /* 0x0000004a041c723c */ /* 0x040fe2000004181c */
[----:B------:R-:W-:Y:S07]  /*43b0*/  LDSM.16.M88.4 R72, [R200+0x7800] ;  /* 0x00780000c848783b */ /* 0x000fee0000000200 */
[C---:B---3--:R-:W-:Y:S08]  /*43c0*/  HMMA.16816.F32.BF16 R48, R4.reuse, R64, R48 ;  /* 0x000000400430723c */ /* 0x048ff00000041830 */
[----:B------:R-:W-:Y:S01]  /*43d0*/  HMMA.16816.F32.BF16 R92, R4, R66, R44 ;  /* 0x00000042045c723c */ /* 0x000fe2000004182c */
[----:B------:R-:W-:Y:S04]  /*43e0*/  LDSM.16.M88.4 R64, [R135+0x6800] ;  /* 0x006800008740783b */ /* 0x000fe80000000200 */
[----:B------:R-:W-:Y:S03]  /*43f0*/  LDSM.16.M88.4 R44, [R200+0x7000] ;  /* 0x00700000c82c783b */ /* 0x000fe60000000200 */
[C---:B----4-:R-:W-:Y:S01]  /*4400*/  HMMA.16816.F32.BF16 R4, R20.reuse, R68, R36 ;  /* 0x000000441404723c */ /* 0x050fe20000041824 */
[----:B------:R-:W3:Y:S07]  /*4410*/  LDSM.16.M88.4 R36, [R135+0x6000] ;  /* 0x006000008724783b */ /* 0x000eee0000000200 */
[C---:B------:R-:W-:Y:S08]  /*4420*/  HMMA.16816.F32.BF16 R28, R20.reuse, R70, R28 ;  /* 0x00000046141c723c */ /* 0x040ff0000004181c */
[----:B------:R-:W-:Y:S01]  /*4430*/  HMMA.16816.F32.BF16 R68, R20, R78, R52 ;  /* 0x0000004e1444723c */ /* 0x000fe20000041834 */
[----:B------:R-:W4:Y:S07]  /*4440*/  LDSM.16.M88.4 R52, [R200+0x6800] ;  /* 0x00680000c834783b */ /* 0x000f2e0000000200 */
[----:B-1----:R-:W-:Y:S08]  /*4450*/  HMMA.16816.F32.BF16 R4, R16, R60, R4 ;  /* 0x0000003c1004723c */ /* 0x002ff00000041804 */
[C---:B------:R-:W-:Y:S08]  /*4460*/  HMMA.16816.F32.BF16 R32, R20.reuse, R76, R32 ;  /* 0x0000004c1420723c */ /* 0x040ff00000041820 */
[C---:B------:R-:W-:Y:S01]  /*4470*/  HMMA.16816.F32.BF16 R76, R20.reuse, R42, R8 ;  /* 0x0000002a144c723c */ /* 0x040fe20000041808 */
[----:B------:R-:W-:Y:S07]  /*4480*/  LDSM.16.M88.4 R8, [R211+0xc000] ;  /* 0x00c00000d308783b */ /* 0x000fee0000000200 */
[----:B--2---:R-:W-:Y:S01]  /*4490*/  HMMA.16816.F32.BF16 R88, R20, R84, R48 ;  /* 0x000000541458723c */ /* 0x004fe20000041830 */
[----:B------:R-:W1:Y:S07]  /*44a0*/  LDSM.16.M88.4 R48, [R202+0x6000] ;  /* 0x00600000ca30783b */ /* 0x000e6e0000000200 */
[----:B------:R-:W-:Y:S01]  /*44b0*/  HMMA.16816.F32.BF16 R28, R16, R62, R28 ;  /* 0x0000003e101c723c */ /* 0x000fe2000004181c */
[----:B------:R-:W-:Y:S07]  /*44c0*/  LDSM.16.M88.4 R60, [R202+0x6800] ;  /* 0x00680000ca3c783b */ /* 0x000fee0000000200 */
[----:B------:R-:W-:Y:S08]  /*44d0*/  HMMA.16816.F32.BF16 R80, R20, R40, R24 ;  /* 0x000000281450723c */ /* 0x000ff00000041818 */
[C---:B---3--:R-:W-:Y:S01]  /*44e0*/  HMMA.16816.F32.BF16 R24, R12.reuse, R36, R4 ;  /* 0x000000240c18723c */ /* 0x048fe20000041804 */
[----:B------:R-:W2:Y:S07]  /*44f0*/  LDSM.16.M88.4 R4, [R210+0xc000] ;  /* 0x00c00000d204783b */ /* 0x000eae0000000200 */
[----:B------:R-:W-:Y:S08]  /*4500*/  HMMA.16816.F32.BF16 R28, R12, R38, R28 ;  /* 0x000000260c1c723c */ /* 0x000ff0000004181c */
[----:B----4-:R-:W-:Y:S08]  /*4510*/  HMMA.16816.F32.BF16 R32, R16, R52, R32 ;  /* 0x000000341020723c */ /* 0x010ff00000041820 */
[----:B-1----:R-:W-:Y:S08]  /*4520*/  HMMA.16816.F32.BF16 R24, R8, R48, R24 ;  /* 0x000000300818723c */ /* 0x002ff00000041818 */
[----:B------:R-:W-:Y:S01]  /*4530*/  HMMA.16816.F32.BF16 R40, R16, R54, R68 ;  /* 0x000000361028723c */ /* 0x000fe20000041844 */
[----:B------:R-:W1:Y:S04]  /*4540*/  LDSM.16.M88.4 R68, [R135+0x7000] ;  /* 0x007000008744783b */ /* 0x000e680000000200 */
[----:B------:R-:W3:Y:S03]  /*4550*/  LDSM.16.M88.4 R52, [R201+0x800] ;  /* 0x00080000c934783b */ /* 0x000ee60000000200 */
[----:B------:R-:W-:Y:S08]  /*4560*/  HMMA.16816.F32.BF16 R28, R8, R50, R28 ;  /* 0x00000032081c723c */ /* 0x000ff0000004181c */
[----:B------:R-:W-:Y:S08]  /*4570*/  HMMA.16816.F32.BF16 R36, R12, R64, R32 ;  /* 0x000000400c24723c */ /* 0x000ff00000041820 */
[----:B--2---:R-:W-:Y:S08]  /*4580*/  HMMA.16816.F32.BF16 R48, R4, R56, R24 ;  /* 0x000000380430723c */ /* 0x004ff00000041818 */
[----:B------:R-:W-:Y:S08]  /*4590*/  HMMA.16816.F32.BF16 R84, R20, R86, R92 ;  /* 0x000000561454723c */ /* 0x000ff0000004185c */
[----:B------:R-:W-:Y:S08]  /*45a0*/  HMMA.16816.F32.BF16 R20, R16, R44, R80 ;  /* 0x0000002c1014723c */ /* 0x000ff00000041850 */
[----:B------:R-:W-:Y:S01]  /*45b0*/  HMMA.16816.F32.BF16 R32, R12, R66, R40 ;  /* 0x000000420c20723c */ /* 0x000fe20000041828 */
[----:B------:R-:W-:-:S07]  /*45c0*/  FMUL.FTZ R0, R48, c[0x0][0x320] ;  /* 0x0000c80030007a20 */ /* 0x000fce0000410000 */
[----:B------:R-:W-:Y:S01]  /*45d0*/  HMMA.16816.F32.BF16 R28, R4, R58, R28 ;  /* 0x0000003a041c723c */ /* 0x000fe2000004181c */
[----:B------:R-:W2:Y:S07]  /*45e0*/  LDSM.16.M88.4 R56, [R202+0x7000] ;  /* 0x00700000ca38783b */ /* 0x000eae0000000200 */
[----:B------:R-:W-:Y:S08]  /*45f0*/  HMMA.16816.F32.BF16 R36, R8, R60, R36 ;  /* 0x0000003c0824723c */ /* 0x000ff00000041824 */
[----:B------:R-:W-:Y:S01]  /*4600*/  HMMA.16816.F32.BF16 R44, R16, R46, R76 ;  /* 0x0000002e102c723c */ /* 0x000fe2000004184c */
[----:B------:R4:W2:Y:S07]  /*4610*/  MUFU.TANH R76, R0 ;  /* 0x00000000004c7308 */ /* 0x0008ae0000002400 */
[----:B-1----:R-:W-:Y:S08]  /*4620*/  HMMA.16816.F32.BF16 R24, R12, R68, R20 ;  /* 0x000000440c18723c */ /* 0x002ff00000041814 */
[----:B------:R-:W-:Y:S01]  /*4630*/  HMMA.16816.F32.BF16 R20, R8, R62, R32 ;  /* 0x0000003e0814723c */ /* 0x000fe20000041820 */
[----:B----4-:R-:W-:Y:S01]  /*4640*/  FMUL.FTZ R0, R49, c[0x0][0x320] ;  /* 0x0000c80031007a20 */ /* 0x010fe20000410000 */
[----:B------:R-:W1:Y:S06]  /*4650*/  LDSM.16.M88.4 R60, [R135+0x7800] ;  /* 0x00780000873c783b */ /* 0x000e6c0000000200 */
[----:B------:R-:W-:Y:S01]  /*4660*/  HMMA.16816.F32.BF16 R64, R16, R72, R88 ;  /* 0x000000481040723c */ /* 0x000fe20000041858 */
[----:B------:R4:W1:Y:S07]  /*4670*/  MUFU.TANH R72, R0 ;  /* 0x0000000000487308 */ /* 0x00086e0000002400 */
[----:B---3--:R-:W-:Y:S08]  /*4680*/  HMMA.16816.F32.BF16 R36, R4, R52, R36 ;  /* 0x000000340424723c */ /* 0x008ff00000041824 */
[----:B------:R-:W-:Y:S01]  /*4690*/  HMMA.16816.F32.BF16 R40, R12, R70, R44 ;  /* 0x000000460c28723c */ /* 0x000fe2000004182c */
[----:B----4-:R-:W-:Y:S01]  /*46a0*/  FMUL.FTZ R0, R50, c[0x0][0x320] ;  /* 0x0000c80032007a20 */ /* 0x010fe20000410000 */
[----:B------:R-:W3:Y:S03]  /*46b0*/  LDSM.16.M88.4 R44, [R202+0x7800] ;  /* 0x00780000ca2c783b */ /* 0x000ee60000000200 */
[----:B------:R4:W1:Y:S03]  /*46c0*/  MUFU.TANH R77, R0 ;  /* 0x00000000004d7308 */ /* 0x0008660000002400 */
[----:B--2---:R-:W-:Y:S08]  /*46d0*/  HMMA.16816.F32.BF16 R32, R8, R56, R24 ;  /* 0x000000380820723c */ /* 0x004ff00000041818 */
[----:B------:R-:W-:Y:S01]  /*46e0*/  HMMA.16816.F32.BF16 R24, R4, R54, R20 ;  /* 0x000000360418723c */ /* 0x000fe20000041814 */
[----:B----4-:R-:W-:-:S02]  /*46f0*/  FMUL.FTZ R0, R51, c[0x0][0x320] ;  /* 0x0000c80033007a20 */ /* 0x010fc40000410000 */
[----:B------:R-:W2:Y:S05]  /*4700*/  LDSM.16.M88.4 R48, [R201+0x1000] ;  /* 0x00100000c930783b */ /* 0x000eaa0000000200 */
[----:B------:R-:W-:Y:S01]  /*4710*/  HMMA.16816.F32.BF16 R16, R16, R74, R84 ;  /* 0x0000004a1010723c */ /* 0x000fe20000041854 */
[----:B------:R4:W2:Y:S07]  /*4720*/  MUFU.TANH R73, R0 ;  /* 0x0000000000497308 */ /* 0x0008ae0000002400 */
[----:B-1----:R-:W-:Y:S01]  /*4730*/  HMMA.16816.F32.BF16 R20, R12, R60, R64 ;  /* 0x0000003c0c14723c */ /* 0x002fe20000041840 */
[----:B----4-:R-:W-:-:S04]  /*4740*/  FMUL.FTZ R0, R28, c[0x0][0x320] ;  /* 0x0000c8001c007a20 */ /* 0x010fc80000410000 */
[----:B------:R1:W4:Y:S11]  /*4750*/  MUFU.TANH R69, R0 ;  /* 0x0000000000457308 */ /* 0x0003360000002400 */
[----:B------:R-:W-:Y:S08]  /*4760*/  HMMA.16816.F32.BF16 R12, R12, R62, R16 ;  /* 0x0000003e0c0c723c */ /* 0x000ff00000041810 */
[----:B---3--:R-:W-:Y:S01]  /*4770*/  HMMA.16816.F32.BF16 R16, R8, R44, R20 ;  /* 0x0000002c0810723c */ /* 0x008fe20000041814 */
[----:B-1----:R-:W-:-:S07]  /*4780*/  FMUL.FTZ R0, R29, c[0x0][0x320] ;  /* 0x0000c8001d007a20 */ /* 0x002fce0000410000 */
[----:B--2---:R-:W-:Y:S01]  /*4790*/  HMMA.16816.F32.BF16 R32, R4, R48, R32 ;  /* 0x000000300420723c */ /* 0x004fe20000041820 */
        /* <DEDUP_REMOVED lines=63> */
[----:B------:R-:W-:-:S04]  /*4b90*/  MOV R214, RZ ;  /* 0x000000ff00d67202 */ /* 0x000fc80000000f00 */
        /* <DEDUP_REMOVED lines=14> */
[----:B------:R-:W-:-:S05]  /*4c80*/  IMAD R0, R218, c[0x0][0x1e4], R0 ;  /* 0x00007900da007a24 */ /* 0x000fca00078e0200 */
[----:B------:R-:W-:Y:S02]  /*4c90*/  IADD3 R3, R3, R0, RZ ;  /* 0x0000000003037210 */ /* 0x000fe40007ffe0ff */
        /* <DEDUP_REMOVED lines=10> */
.L_x_2888:
[----:B------:R-:W-:Y:S05]  /*4d40*/  BRA.DIV ~URZ, `(.L_x_2792) ;  /* 0x000102b27f007947 */ /* 0x000fea000b800000 */
[----:B------:R-:W3:Y:S01]  /*4d50*/  SHFL.IDX PT, R0, R15, RZ, 0x181f ;  /* 0x00181fff0f007589 */ /* 0x000ee200000e0000 */
[----:B------:R-:W-:Y:S02]  /*4d60*/  ISETP.GE.AND P6, PT, R217, c[0x0][0x1d4], PT ;  /* 0x00007500d9007a0c */ /* 0x000fe40003fc6270 */
[C---:B---3--:R-:W-:Y:S02]  /*4d70*/  IADD3 R6, P0, R0.reuse, R107, RZ ;  /* 0x0000006b00067210 */ /* 0x048fe40007f1e0ff */
[C---:B------:R-:W-:Y:S02]  /*4d80*/  IADD3 R8, P5, R0.reuse, R106, RZ ;  /* 0x0000006a00087210 */ /* 0x040fe40007fbe0ff */
[----:B------:R-:W-:Y:S01]  /*4d90*/  IADD3 R2, P2, R0, R108, RZ ;  /* 0x0000006c00027210 */ /* 0x000fe20007f5e0ff */
[----:B--2---:R-:W-:Y:S01]  /*4da0*/  IMAD.X R7, R4, 0x1, R102, P0 ;  /* 0x0000000104077824 */ /* 0x004fe200000e0666 */
[----:B------:R-:W-:Y:S01]  /*4db0*/  IADD3 R10, P0, R0, R109, RZ ;  /* 0x0000006d000a7210 */ /* 0x000fe20007f1e0ff */
[C---:B------:R-:W-:Y:S01]  /*4dc0*/  IMAD.X R9, R4.reuse, 0x1, R101, P5 ;  /* 0x0000000104097824 */ /* 0x040fe200028e0665 */
[----:B------:R-:W-:Y:S01]  /*4dd0*/  ISETP.GE.AND P5, PT, R223, c[0x0][0x1d4], PT ;  /* 0x00007500df007a0c */ /* 0x000fe20003fa6270 */
[----:B------:R-:W-:Y:S01]  /*4de0*/  IMAD.X R3, R4, 0x1, R103, P2 ;  /* 0x0000000104037824 */ /* 0x000fe200010e0667 */
[----:B------:R-:W-:Y:S01]  /*4df0*/  ISETP.GE.AND P2, PT, R224, c[0x0][0x1d4], PT ;  /* 0x00007500e0007a0c */ /* 0x000fe20003f46270 */
[----:B------:R-:W-:Y:S01]  /*4e00*/  IMAD.X R11, R4, 0x1, R104, P0 ;  /* 0x00000001040b7824 */ /* 0x000fe200000e0668 */
[----:B------:R-:W-:Y:S01]  /*4e10*/  ISETP.GE.AND P0, PT, R225, c[0x0][0x1d4], PT ;  /* 0x00007500e1007a0c */ /* 0x000fe20003f06270 */
[----:B------:R-:W-:Y:S01]  /*4e20*/  @!PT LDS RZ, [RZ] ;  /* 0x00000000fffff984 */ /* 0x000fe20000000800 */
[----:B------:R-:W-:Y:S01]  /*4e30*/  @!PT LDS RZ, [RZ] ;  /* 0x00000000fffff984 */ /* 0x000fe20000000800 */
[----:B------:R2:W-:Y:S01]  /*4e40*/  LDGSTS.E.BYPASS.LTC128B.128 [R215+0x8100], [R8.64], !P6 ;  /* 0x0810000008d77fae */ /* 0x0005e2000f101d46 */
[----:B------:R-:W-:-:S02]  /*4e50*/  SEL R14, RZ, 0x10, P5 ;  /* 0x00000010ff0e7807 */ /* 0x000fc40002800000 */
[----:B------:R-:W-:Y:S01]  /*4e60*/  SEL R13, RZ, 0x10, P2 ;  /* 0x00000010ff0d7807 */ /* 0x000fe20001000000 */
[----:B------:R-:W3:Y:S01]  /*4e70*/  SHFL.IDX PT, R0, R15, 0x1, 0x181f ;  /* 0x00381f000f007f89 */ /* 0x000ee200000e0000 */
[----:B------:R-:W-:-:S03]  /*4e80*/  SEL R12, RZ, 0x10, P0 ;  /* 0x00000010ff0c7807 */ /* 0x000fc60000000000 */
[----:B------:R2:W-:Y:S04]  /*4e90*/  LDGSTS.E.BYPASS.LTC128B.128 [R215+0xa100], [R6.64], !P5 ;  /* 0x0a10000006d77fae */ /* 0x0005e8000e901d46 */
[----:B------:R2:W-:Y:S04]  /*4ea0*/  LDGSTS.E.BYPASS.LTC128B.128 [R215+0xc100], [R2.64], !P2 ;  /* 0x0c10000002d77fae */ /* 0x0005e8000d101d46 */
[----:B------:R2:W-:Y:S04]  /*4eb0*/  LDGSTS.E.BYPASS.LTC128B.128 [R215+0xe100], [R10.64], !P0 ;  /* 0x0e1000000ad77fae */ /* 0x0005e8000c101d46 */
[----:B------:R4:W1:Y:S02]  /*4ec0*/  SHFL.IDX PT, R4, R5, 0x1, 0x181f ;  /* 0x00381f0005047f89 */ /* 0x00086400000e0000 */
[----:B-1--4-:R-:W-:-:S04]  /*4ed0*/  SEL R5, RZ, 0x10, P6 ;  /* 0x00000010ff057807 */ /* 0x012fc80003000000 */
.L_x_2889:
[----:B--23--:R-:W-:Y:S02]  /*4ee0*/  IADD3 R2, -R5, 0x10, RZ ;  /* 0x0000001005027810 */ /* 0x00cfe40007ffe1ff */
[----:B------:R-:W-:-:S02]  /*4ef0*/  IADD3 R6, -R13, 0x10, RZ ;  /* 0x000000100d067810 */ /* 0x000fc40007ffe1ff */
[----:B------:R-:W-:Y:S02]  /*4f00*/  LOP3.LUT R2, R2, 0xf, RZ, 0xc0, !PT ;  /* 0x0000000f02027812 */ /* 0x000fe400078ec0ff */
[----:B------:R-:W-:Y:S02]  /*4f10*/  IADD3 R3, -R14, 0x10, RZ ;  /* 0x000000100e037810 */ /* 0x000fe40007ffe1ff */
[----:B------:R-:W-:Y:S02]  /*4f20*/  IADD3 R10, P2, P0, R2, R0, R106 ;  /* 0x00000000020a7210 */ /* 0x000fe4000785e06a */
[----:B------:R-:W-:Y:S02]  /*4f30*/  LOP3.LUT R2, R6, 0xf, RZ, 0xc0, !PT ;  /* 0x0000000f06027812 */ /* 0x000fe400078ec0ff */
[----:B------:R-:W-:Y:S02]  /*4f40*/  IADD3 R7, -R12, 0x10, RZ ;  /* 0x000000100c077810 */ /* 0x000fe40007ffe1ff */
[----:B------:R-:W-:-:S02]  /*4f50*/  LOP3.LUT R3, R3, 0xf, RZ, 0xc0, !PT ;  /* 0x0000000f03037812 */ /* 0x000fc400078ec0ff */
[----:B------:R-:W-:Y:S02]  /*4f60*/  IADD3.X R11, RZ, R4, R101, P2, P0 ;  /* 0x00000004ff0b7210 */ /* 0x000fe400017e0465 */
[-C--:B------:R-:W-:Y:S02]  /*4f70*/  IADD3 R6, P2, P0, R2, R0.reuse, R108 ;  /* 0x0000000002067210 */ /* 0x080fe4000785e06c */
[----:B------:R-:W-:Y:S02]  /*4f80*/  LOP3.LUT R2, R7, 0xf, RZ, 0xc0, !PT ;  /* 0x0000000f07027812 */ /* 0x000fe400078ec0ff */
[----:B------:R-:W-:Y:S02]  /*4f90*/  IADD3 R8, P6, P5, R3, R0, R107 ;  /* 0x0000000003087210 */ /* 0x000fe40007dde06b */
[----:B------:R-:W-:Y:S02]  /*4fa0*/  IADD3.X R7, RZ, R4, R103, P2, P0 ;  /* 0x00000004ff077210 */ /* 0x000fe400017e0467 */
[----:B------:R-:W-:-:S02]  /*4fb0*/  IADD3 R2, P2, P0, R2, R0, R109 ;  /* 0x0000000002027210 */ /* 0x000fc4000785e06d */
[-C--:B------:R-:W-:Y:S02]  /*4fc0*/  IADD3.X R9, RZ, R4.reuse, R102, P6, P5 ;  /* 0x00000004ff097210 */ /* 0x080fe400037ea466 */
[----:B------:R-:W-:Y:S02]  /*4fd0*/  ISETP.NE.U32.AND P5, PT, R5, RZ, PT ;  /* 0x000000ff0500720c */ /* 0x000fe40003fa5070 */
[----:B------:R-:W-:Y:S02]  /*4fe0*/  ISETP.NE.U32.AND P6, PT, R14, RZ, PT ;  /* 0x000000ff0e00720c */ /* 0x000fe40003fc5070 */
[----:B------:R-:W-:Y:S02]  /*4ff0*/  IADD3.X R3, RZ, R4, R104, P2, P0 ;  /* 0x00000004ff037210 */ /* 0x000fe400017e0468 */
[----:B------:R-:W-:Y:S02]  /*5000*/  ISETP.NE.U32.AND P2, PT, R13, RZ, PT ;  /* 0x000000ff0d00720c */ /* 0x000fe40003f45070 */
[----:B------:R-:W-:-:S05]  /*5010*/  ISETP.NE.U32.AND P0, PT, R12, RZ, PT ;  /* 0x000000ff0c00720c */ /* 0x000fca0003f05070 */
[----:B------:R-:W-:Y:S01]  /*5020*/  @!PT LDS RZ, [RZ] ;  /* 0x00000000fffff984 */ /* 0x000fe20000000800 */
[----:B------:R-:W-:Y:S01]  /*5030*/  @!PT LDS RZ, [RZ] ;  /* 0x00000000fffff984 */ /* 0x000fe20000000800 */
[----:B------:R-:W-:Y:S01]  /*5040*/  @!PT LDS RZ, [RZ] ;  /* 0x00000000fffff984 */ /* 0x000fe20000000800 */
[----:B------:R1:W-:Y:S04]  /*5050*/  LDGSTS.E.BYPASS.LTC128B.128.ZFILL [R215+0x9100], [R10.64], P5 ;  /* 0x091000000ad77fae */ /* 0x0003e8000a941d46 */
[----:B------:R1:W-:Y:S04]  /*5060*/  LDGSTS.E.BYPASS.LTC128B.128.ZFILL [R215+0xb100], [R8.64], P6 ;  /* 0x0b10000008d77fae */ /* 0x0003e8000b141d46 */
[----:B------:R1:W-:Y:S04]  /*5070*/  LDGSTS.E.BYPASS.LTC128B.128.ZFILL [R215+0xd100], [R6.64], P2 ;  /* 0x0d10000006d77fae */ /* 0x0003e80009141d46 */
[----:B------:R1:W-:Y:S02]  /*5080*/  LDGSTS.E.BYPASS.LTC128B.128.ZFILL [R215+0xf100], [R2.64], P0 ;  /* 0x0f10000002d77fae */ /* 0x0003e40008141d46 */
.L_x_2790:
[----:B--234-:R-:W-:Y:S05]  /*5090*/  BSYNC B0 ;  /* 0x0000000000007941 */ /* 0x01cfea0003800000 */
.L_x_2789:
[----:B-1----:R-:W-:Y:S01]  /*50a0*/  MOV R2, 0x1 ;  /* 0x0000000100027802 */ /* 0x002fe20000000f00 */
[----:B------:R-:W0:Y:S01]  /*50b0*/  LDGDEPBAR ;  /* 0x00000000000079af */ /* 0x000e220000000000 */
[----:B------:R-:W-:-:S02]  /*50c0*/  IADD3 R0, R250, R239, RZ ;  /* 0x000000effa007210 */ /* 0x000fc40007ffe0ff */
[----:B------:R-:W-:Y:S01]  /*50d0*/  IADD3 R6, -R248, R105, RZ ;  /* 0x00000069f8067210 */ /* 0x000fe20007ffe1ff */
[----:B------:R-:W-:Y:S02]  /*50e0*/  IMAD R2, R100, -0x40, R2 ;  /* 0xffffffc064027824 */ /* 0x000fe400078e0202 */
[----:B------:R-:W-:-:S04]  /*50f0*/  @P4 IMAD.HI.U32 R3, R0, c[0x0][0x2c8], RZ ;  /* 0x0000b20000034a27 */ /* 0x000fc800078e00ff */
[----:B------:R-:W-:Y:S01]  /*5100*/  IMAD.MOV.U32 R4, RZ, RZ, R0 ;  /* 0x000000ffff047224 */ /* 0x000fe200078e0000 */
[----:B------:R-:W-:Y:S02]  /*5110*/  IADD3 R0, -R248, R2, R212 ;  /* 0x00000002f8007210 */ /* 0x000fe40007ffe1d4 */
[----:B------:R-:W-:-:S03]  /*5120*/  @P4 SHF.R.U32.HI R4, RZ, c[0x0][0x2cc], R3 ;  /* 0x0000b300ff044a19 */ /* 0x000fc60000011603 */
[----:B------:R-:W-:Y:S01]  /*5130*/  IMAD.IADD R5, R0, 0x1, -R213 ;  /* 0x0000000100057824 */ /* 0x000fe200078e0ad5 */
[----:B------:R-:W-:Y:S05]  /*5140*/  BRA.DIV ~URZ, `(.L_x_2793) ;  /* 0x000101427f007947 */ /* 0x000fea000b800000 */
[----:B------:R1:W2:Y:S02]  /*5150*/  SHFL.IDX PT, R0, R4, RZ, 0x1c1f ;  /* 0x001c1fff04007589 */ /* 0x0002a400000e0000 */
.L_x_2890:
        /* <DEDUP_REMOVED lines=14> */
[----:B------:R-:W-:Y:S02]  /*5240*/  FSEL R16, R55, -INF , P6 ;  /* 0xff80000037107808 */ /* 0x000fe40003000000 */
[----:B------:R-:W-:Y:S02]  /*5250*/  FSEL R17, R52, -INF , P5 ;  /* 0xff80000034117808 */ /* 0x000fe40002800000 */
[----:B------:R-:W-:Y:S02]  /*5260*/  FSEL R19, R42, -INF , P2 ;  /* 0xff8000002a137808 */ /* 0x000fe40001000000 */
[----:B------:R-:W-:Y:S02]  /*5270*/  FSEL R20, R41, -INF , P0 ;  /* 0xff80000029147808 */ /* 0x000fe40000000000 */
[C---:B------:R-:W-:Y:S02]  /*5280*/  ISETP.GT.AND P6, PT, R0.reuse, 0x20, PT ;  /* 0x000000200000780c */ /* 0x040fe40003fc4270 */
[----:B------:R-:W-:-:S02]  /*5290*/  ISETP.GT.AND P5, PT, R0, 0x21, PT ;  /* 0x000000210000780c */ /* 0x000fc40003fa4270 */
        /* <DEDUP_REMOVED lines=13> */
[----:B------:R-:W-:Y:S01]  /*5370*/  FSEL R92, R18, -INF , P0 ;  /* 0xff800000125c7808 */ /* 0x000fe20000000000 */
[----:B------:R-:W-:Y:S05]  /*5380*/  BRA.DIV ~URZ, `(.L_x_2794) ;  /* 0x0000ff727f007947 */ /* 0x000fea000b800000 */
[----:B------:R-:W2:Y:S02]  /*5390*/  SHFL.IDX PT, R0, R4, 0x1, 0x1c1f ;  /* 0x003c1f0004007f89 */ /* 0x000ea400000e0000 */
[----:B--2---:R-:W-:-:S05]  /*53a0*/  IMAD.IADD R0, R5, 0x1, R0 ;  /* 0x0000000105007824 */ /* 0x004fca00078e0200 */
[----:B------:R-:W-:Y:S02]  /*53b0*/  IMNMX R3, R6, R0, PT ;  /* 0x0000000006037217 */ /* 0x000fe40003800200 */
[----:B------:R-:W-:Y:S02]  /*53c0*/  FMNMX.FTZ R0, R7, R8, !PT ;  /* 0x0000000807007209 */ /* 0x000fe40007810000 */
[C---:B------:R-:W-:Y:S02]  /*53d0*/  ISETP.GT.AND P5, PT, R3.reuse, RZ, PT ;  /* 0x000000ff0300720c */ /* 0x040fe40003fa4270 */
[C---:B------:R-:W-:Y:S02]  /*53e0*/  ISETP.GT.AND P2, PT, R3.reuse, 0x1, PT ;  /* 0x000000010300780c */ /* 0x040fe40003f44270 */
[----:B------:R-:W-:Y:S02]  /*53f0*/  ISETP.GT.AND P0, PT, R3, 0x8, PT ;  /* 0x000000080300780c */ /* 0x000fe40003f04270 */
[----:B------:R-:W-:-:S02]  /*5400*/  FSEL R6, R77, -INF , P5 ;  /* 0xff8000004d067808 */ /* 0x000fc40002800000 */
[----:B------:R-:W-:Y:S02]  /*5410*/  FSEL R9, R73, -INF , P2 ;  /* 0xff80000049097808 */ /* 0x000fe40001000000 */
        /* <DEDUP_REMOVED lines=54> */
[----:B------:R-:W-:Y:S01]  /*5780*/  FMNMX.FTZ R2, R85, R2, !PT ;  /* 0x0000000255027209 */ /* 0x000fe20007810000 */
[----:B------:R-:W2:Y:S03]  /*5790*/  SHFL.BFLY PT, R3, R0, 0x2, 0x1f ;  /* 0x0c401f0000037f89 */ /* 0x000ea600000e0000 */
[----:B------:R-:W-:-:S05]  /*57a0*/  FMNMX.FTZ R2, R84, R2, !PT ;  /* 0x0000000254027209 */ /* 0x000fca0007810000 */
[----:B-1----:R-:W1:Y:S01]  /*57b0*/  SHFL.BFLY PT, R4, R2, 0x2, 0x1f ;  /* 0x0c401f0002047f89 */ /* 0x002e6200000e0000 */
[----:B--2---:R-:W-:-:S05]  /*57c0*/  FMNMX.FTZ R0, R3, R0, !PT ;  /* 0x0000000003007209 */ /* 0x004fca0007810000 */
[----:B------:R-:W2:Y:S01]  /*57d0*/  SHFL.BFLY PT, R3, R0, 0x1, 0x1f ;  /* 0x0c201f0000037f89 */ /* 0x000ea200000e0000 */
[----:B-1----:R-:W-:-:S05]  /*57e0*/  FMNMX.FTZ R4, R2, R4, !PT ;  /* 0x0000000402047209 */ /* 0x002fca0007810000 */
[----:B------:R1:W3:Y:S01]  /*57f0*/  SHFL.BFLY PT, R5, R4, 0x1, 0x1f ;  /* 0x0c201f0004057f89 */ /* 0x0002e200000e0000 */
[----:B--2---:R-:W-:-:S05]  /*5800*/  FMNMX.FTZ R132, R0, R3, !PT ;  /* 0x0000000300847209 */ /* 0x004fca0007810000 */
.L_x_2891:
[C---:B------:R-:W-:Y:S01]  /*5810*/  FMUL.FTZ R2, R132.reuse, c[0x0][0x2d0] ;  /* 0x0000b40084027a20 */ /* 0x040fe20000410000 */
[----:B------:R-:W-:Y:S01]  /*5820*/  FSETP.NEU.FTZ.AND P0, PT, R132, -INF , PT ;  /* 0xff8000008400780b */ /* 0x000fe20003f1d000 */
[----:B------:R-:W-:Y:S01]  /*5830*/  WARPSYNC 0xffffffff ;  /* 0xffffffff00007948 */ /* 0x000fe20003800000 */
[----:B------:R-:W-:Y:S02]  /*5840*/  LDSM.16.MT88.4 R36, [R203+0x800] ;  /* 0x00080000cb24783b */ /* 0x000fe40000004200 */
[----:B------:R-:W-:Y:S02]  /*5850*/  FSEL R2, R2, RZ, P0 ;  /* 0x000000ff02027208 */ /* 0x000fe40000000000 */
[----:B------:R-:W-:Y:S03]  /*5860*/  LDSM.16.MT88.4 R44, [R206] ;  /* 0x00000000ce2c783b */ /* 0x000fe60000004200 */
[--C-:B------:R-:W-:Y:S01]  /*5870*/  FFMA.FTZ R0, R7, c[0x0][0x2d0], -R2.reuse ;  /* 0x0000b40007007a23 */ /* 0x100fe20000010802 */
[----:B------:R-:W-:Y:S01]  /*5880*/  LDSM.16.MT88.4 R40, [R204+0x800] ;  /* 0x00080000cc28783b */ /* 0x000fe20000004200 */
[----:B------:R-:W-:-:S02]  /*5890*/  FFMA.FTZ R3, R19, c[0x0][0x2d0], -R2 ;  /* 0x0000b40013037a23 */ /* 0x000fc40000010802 */
[----:B------:R2:W-:Y:S01]  /*58a0*/  MUFU.EX2 R113, R0 ;  /* 0x0000000000717308 */ /* 0x0005e20000000800 */
[----:B------:R-:W-:Y:S04]  /*58b0*/  LDSM.16.MT88.4 R28, [R205] ;  /* 0x00000000cd1c783b */ /* 0x000fe80000004200 */
[----:B------:R-:W-:Y:S03]  /*58c0*/  LDSM.16.MT88.4 R68, [R204+0x2000] ;  /* 0x00200000cc44783b */ /* 0x000fe60000004200 */
[----:B------:R4:W-:Y:S01]  /*58d0*/  MUFU.EX2 R131, R3 ;  /* 0x0000000300837308 */ /* 0x0009e20000000800 */
[----:B------:R-:W-:Y:S04]  /*58e0*/  LDSM.16.MT88.4 R60, [R206+0x800] ;  /* 0x00080000ce3c783b */ /* 0x000fe80000004200 */
[----:B------:R-:W-:Y:S01]  /*58f0*/  LDSM.16.MT88.4 R64, [R205+0x800] ;  /* 0x00080000cd40783b */ /* 0x000fe20000004200 */
[----:B--2---:R-:W-:-:S03]  /*5900*/  FFMA.FTZ R0, R8, c[0x0][0x2d0], -R2 ;  /* 0x0000b40008007a23 */ /* 0x004fc60000010802 */
[----:B------:R-:W-:Y:S01]  /*5910*/  LDSM.16.MT88.4 R72, [R206+0x2000] ;  /* 0x00200000ce48783b */ /* 0x000fe20000004200 */
[----:B------:R2:W-:Y:S03]  /*5920*/  MUFU.EX2 R112, R0 ;  /* 0x0000000000707308 */ /* 0x0005e60000000800 */
[----:B------:R-:W-:Y:S01]  /*5930*/  LDSM.16.MT88.4 R48, [R203+0x2800] ;  /* 0x00280000cb30783b */ /* 0x000fe20000004200 */
[----:B----4-:R-:W-:-:S03]  /*5940*/  FFMA.FTZ R3, R20, c[0x0][0x2d0], -R2 ;  /* 0x0000b40014037a23 */ /* 0x010fc60000010802 */
[----:B------:R-:W-:Y:S01]  /*5950*/  LDSM.16.MT88.4 R56, [R205+0x2000] ;  /* 0x00200000cd38783b */ /* 0x000fe20000004200 */
[----:B------:R-:W-:Y:S03]  /*5960*/  MUFU.EX2 R207, R3 ;  /* 0x0000000300cf7308 */ /* 0x000fe60000000800 */
[----:B------:R-:W-:Y:S04]  /*5970*/  LDSM.16.MT88.4 R20, [R204] ;  /* 0x00000000cc14783b */ /* 0x000fe80000004200 */
[----:B------:R-:W-:Y:S01]  /*5980*/  LDSM.16.MT88.4 R76, [R206+0x2800] ;  /* 0x00280000ce4c783b */ /* 0x000fe20000004200 */
[----:B--2---:R-:W-:-:S03]  /*5990*/  FFMA.FTZ R0, R10, c[0x0][0x2d0], -R2 ;  /* 0x0000b4000a007a23 */ /* 0x004fc60000010802 */
[----:B------:R-:W-:Y:S01]  /*59a0*/  LDSM.16.MT88.4 R80, [R203+0x4000] ;  /* 0x00400000cb50783b */ /* 0x000fe20000004200 */
[----:B------:R2:W-:Y:S02]  /*59b0*/  MUFU.EX2 R117, R0 ;  /* 0x0000000000757308 */ /* 0x0005e40000000800 */
[----:B--2---:R-:W-:-:S06]  /*59c0*/  FFMA.FTZ R0, R11, c[0x0][0x2d0], -R2 ;  /* 0x0000b4000b007a23 */ /* 0x004fcc0000010802 */
[----:B------:R2:W4:Y:S02]  /*59d0*/  MUFU.EX2 R119, R0 ;  /* 0x0000000000777308 */ /* 0x0005240000000800 */
[----:B--2---:R-:W-:Y:S01]  /*59e0*/  FFMA.FTZ R0, R16, c[0x0][0x2d0], -R2 ;  /* 0x0000b40010007a23 */ /* 0x004fe20000010802 */
[----:B---3--:R-:W-:-:S05]  /*59f0*/  FMNMX.FTZ R16, R5, R4, !PT ;  /* 0x0000000405107209 */ /* 0x008fca0007810000 */
[----:B------:R2:W-:Y:S01]  /*5a00*/  MUFU.EX2 R129, R0 ;  /* 0x0000000000817308 */ /* 0x0005e20000000800 */
[----:B------:R-:W-:Y:S01]  /*5a10*/  FSETP.NEU.FTZ.AND P0, PT, R16, -INF , PT ;  /* 0xff8000001000780b */ /* 0x000fe20003f1d000 */
[----:B--2---:R-:W-:-:S06]  /*5a20*/  FFMA.FTZ R0, R17, c[0x0][0x2d0], -R2 ;  /* 0x0000b40011007a23 */ /* 0x004fcc0000010802 */
[----:B------:R2:W-:Y:S02]  /*5a30*/  MUFU.EX2 R130, R0 ;  /* 0x0000000000827308 */ /* 0x0005e40000000800 */
[----:B--2---:R-:W-:-:S05]  /*5a40*/  FMUL.FTZ R0, R16, c[0x0][0x2d0] ;  /* 0x0000b40010007a20 */ /* 0x004fca0000410000 */
[----:B------:R-:W-:-:S05]  /*5a50*/  FSEL R0, R0, RZ, P0 ;  /* 0x000000ff00007208 */ /* 0x000fca0000000000 */
[----:B------:R-:W-:-:S04]  /*5a60*/  FFMA.FTZ R3, R6, c[0x0][0x2d0], -R0 ;  /* 0x0000b40006037a23 */ /* 0x000fc80000010800 */
[----:B------:R2:W-:Y:S02]  /*5a70*/  MUFU.EX2 R19, R3 ;  /* 0x0000000300137308 */ /* 0x0005e40000000800 */
[--C-:B--2---:R-:W-:Y:S02]  /*5a80*/  FFMA.FTZ R3, R9, c[0x0][0x2d0], -R0.reuse ;  /* 0x0000b40009037a23 */ /* 0x104fe40000010800 */
[----:B------:R-:W2:Y:S04]  /*5a90*/  LDSM.16.MT88.4 R8, [R203] ;  /* 0x00000000cb08783b */ /* 0x000ea80000004200 */
[----:B------:R3:W5:Y:S02]  /*5aa0*/  MUFU.EX2 R17, R3 ;  /* 0x0000000300117308 */ /* 0x0007640000000800 */
[----:B---3--:R-:W-:Y:S01]  /*5ab0*/  FFMA.FTZ R3, R14, c[0x0][0x2d0], -R0 ;  /* 0x0000b4000e037a23 */ /* 0x008fe20000010800 */
[----:B----4-:R-:W-:-:S05]  /*5ac0*/  F2FP.BF16.PACK_AB R14, R119, R117 ;  /* 0x00000075770e723e */ /* 0x010fca00000010ff */
[----:B------:R3:W4:Y:S02]  /*5ad0*/  MUFU.EX2 R116, R3 ;  /* 0x0000000300747308 */ /* 0x0007240000000800 */
[----:B---3--:R-:W-:Y:S01]  /*5ae0*/  FFMA.FTZ R3, R13, c[0x0][0x2d0], -R0 ;  /* 0x0000b4000d037a23 */ /* 0x008fe20000010800 */
[----:B-----5:R-:W-:Y:S01]  /*5af0*/  F2FP.BF16.PACK_AB R13, R17, R19 ;  /* 0x00000013110d723e */ /* 0x020fe200000010ff */
[----:B------:R-:W-:-:S04]  /*5b00*/  FADD.FTZ R17, R19, R17 ;  /* 0x0000001113117221 */ /* 0x000fc80000010000 */
[----:B------:R3:W5:Y:S01]  /*5b10*/  MUFU.EX2 R118, R3 ;  /* 0x0000000300767308 */ /* 0x0007620000000800 */
[----:B------:R-:W-:Y:S02]  /*5b20*/  FFMA.FTZ R19, R97, c[0x0][0x2d0], -R2 ;  /* 0x0000b40061137a23 */ /* 0x000fe40000010802 */
[----:B----4-:R-:W-:Y:S02]  /*5b30*/  FADD.FTZ R17, R116, R17 ;  /* 0x0000001174117221 */ /* 0x010fe40000010000 */
[----:B---3--:R-:W-:Y:S01]  /*5b40*/  FFMA.FTZ R3, R12, c[0x0][0x2d0], -R0 ;  /* 0x0000b4000c037a23 */ /* 0x008fe20000010800 */
[----:B------:R-:W-:-:S03]  /*5b50*/  F2FP.BF16.PACK_AB R12, R112, R113 ;  /* 0x00000071700c723e */ /* 0x000fc600000010ff */
[----:B------:R3:W-:Y:S02]  /*5b60*/  MUFU.EX2 R128, R3 ;  /* 0x0000000300807308 */ /* 0x0007e40000000800 */
[----:B---3--:R-:W-:Y:S01]  /*5b70*/  FFMA.FTZ R3, R15, c[0x0][0x2d0], -R0 ;  /* 0x0000b4000f037a23 */ /* 0x008fe20000010800 */
[----:B-----5:R-:W-:-:S05]  /*5b80*/  F2FP.BF16.PACK_AB R15, R118, R116 ;  /* 0x00000074760f723e */ /* 0x020fca00000010ff */
[----:B------:R3:W4:Y:S02]  /*5b90*/  MUFU.EX2 R133, R3 ;  /* 0x0000000300857308 */ /* 0x0007240000000800 */
[C---:B-12---:R-:W-:Y:S07]  /*5ba0*/  HMMA.16816.F32.BF16 R4, R12.reuse, R8, RZ ;  /* 0x000000080c04723c */ /* 0x046fee00000418ff */
[----:B------:R-:W-:Y:S01]  /*5bb0*/  F2FP.BF16.PACK_AB R8, R130, R129 ;  /* 0x000000818208723e */ /* 0x000fe200000010ff */
[----:B------:R-:W-:Y:S01]  /*5bc0*/  HMMA.16816.F32.BF16 R32, R12, R20, RZ ;  /* 0x000000140c20723c */ /* 0x000fe200000418ff */
[----:B---3--:R-:W-:Y:S01]  /*5bd0*/  FFMA.FTZ R3, R18, c[0x0][0x2d0], -R0 ;  /* 0x0000b40012037a23 */ /* 0x008fe20000010800 */
[----:B----4-:R-:W-:Y:S01]  /*5be0*/  F2FP.BF16.PACK_AB R9, R133, R128 ;  /* 0x000000808509723e */ /* 0x010fe200000010ff */
[----:B------:R-:W-:-:S02]  /*5bf0*/  FFMA.FTZ R18, R96, c[0x0][0x2d0], -R2 ;  /* 0x0000b40060127a23 */ /* 0x000fc40000010802 */
[----:B------:R1:W-:Y:S03]  /*5c00*/  MUFU.EX2 R134, R3 ;  /* 0x0000000300867308 */ /* 0x0003e60000000800 */
[C---:B------:R-:W-:Y:S08]  /*5c10*/  HMMA.16816.F32.BF16 R20, R12.reuse, R22, RZ ;  /* 0x000000160c14723c */ /* 0x040ff000000418ff */
        /* <DEDUP_REMOVED lines=112> */
[----:B------:R-:W-:Y:S01]  /*6320*/  FADD.FTZ R2, R216, R3 ;  /* 0x00000003d8027221 */ /* 0x000fe20000010000 */
[----:B------:R-:W-:Y:S01]  /*6330*/  IADD3 R216, R241, -0x2, RZ ;  /* 0xfffffffef1d87810 */ /* 0x000fe20007ffe0ff */
        /* <DEDUP_REMOVED lines=37> */
[----:B------:R-:W-:-:S04]  /*6590*/  @P4 SHF.R.U32.HI R0, RZ, c[0x0][0x2cc], R2 ;  /* 0x0000b300ff004a19 */ /* 0x000fc80000011602 */
[----:B------:R-:W-:Y:S01]  /*65a0*/  IADD3 R0, R0, R212, -R213 ;  /* 0x000000d400007210 */ /* 0x000fe20007ffe8d5 */
[----:B----4-:R-:W-:Y:S03]  /*65b0*/  HMMA.16816.F32.BF16 R24, R12, R20, RZ ;  /* 0x000000140c18723c */ /* 0x010fe600000418ff */
[----:B------:R-:W-:-:S04]  /*65c0*/  SHF.R.S32.HI R2, RZ, 0x1f, R0 ;  /* 0x0000001fff027819 */ /* 0x000fc80000011400 */
[----:B------:R-:W-:Y:S01]  /*65d0*/  LEA.HI R0, R2, R0, RZ, 0x6 ;  /* 0x0000000002007211 */ /* 0x000fe200078f30ff */
[----:B------:R-:W-:Y:S01]  /*65e0*/  HMMA.16816.F32.BF16 R12, R12, R22, RZ ;  /* 0x000000160c0c723c */ /* 0x000fe200000418ff */
[----:B------:R-:W1:Y:S02]  /*65f0*/  LDSM.16.MT88.4 R20, [R205+0x6800] ;  /* 0x00680000cd14783b */ /* 0x000e640000004200 */
[----:B------:R-:W-:-:S04]  /*6600*/  SHF.R.S32.HI R0, RZ, 0x6, R0 ;  /* 0x00000006ff007819 */ /* 0x000fc80000011400 */
[----:B------:R-:W-:-:S04]  /*6610*/  IMNMX R207, R226, R0, !PT ;  /* 0x00000000e2cf7217 */ /* 0x000fc80007800200 */
[----:B------:R-:W-:-:S05]  /*6620*/  ISETP.GE.AND P0, PT, R216, R207, PT ;  /* 0x000000cfd800720c */ /* 0x000fca0003f06270 */
        /* <DEDUP_REMOVED lines=98> */
[----:B------:R-:W-:Y:S03]  /*6c50*/  @!UPT UIADD3 URZ, URZ, URZ, URZ ;  /* 0x0000003f3f3ff290 */ /* 0x000fe6000fffe03f */
[----:B------:R-:W-:Y:S11]  /*6c60*/  @!P0 BRA `(.L_x_2795) ;  /* 0x000040a000008947 */ /* 0x000ff60003800000 */
[----:B------:R-:W-:Y:S02]  /*6c70*/  MOV R134, R16 ;  /* 0x0000001000867202 */ /* 0x000fe40000000f00 */
[----:B------:R-:W-:-:S07]  /*6c80*/  MOV R133, R132 ;  /* 0x0000008400857202 */ /* 0x000fce0000000f00 */
.L_x_2806:
        /* <DEDUP_REMOVED lines=26> */
[C---:B------:R-:W-:Y:S01]  /*6e30*/  IMAD R4, R214.reuse, c[0x0][0x21c], R4 ;  /* 0x00008700d6047a24 */ /* 0x040fe200078e0204 */
        /* <DEDUP_REMOVED lines=16> */
.L_x_2892:
[----:B------:R-:W-:-:S05]  /*6f40*/  BRA.DIV ~URZ, `(.L_x_2799) ;  /* 0x0000e9b27f007947 */ /* 0x000fca000b800000 */
[----:B------:R-:W5:Y:S01]  /*6f50*/  SHFL.IDX PT, R0, R21, RZ, 0x181f ;  /* 0x00181fff15007589 */ /* 0x000f6200000e0000 */
[----:B------:R-:W-:Y:S02]  /*6f60*/  ISETP.GE.AND P6, PT, R217, c[0x0][0x1d4], PT ;  /* 0x00007500d9007a0c */ /* 0x000fe40003fc6270 */
[----:B------:R-:W-:Y:S04]  /*6f70*/  ISETP.GE.AND P5, PT, R223, c[0x0][0x1d4], PT ;  /* 0x00007500df007a0c */ /* 0x000fe80003fa6270 */
[----:B------:R-:W-:Y:S02]  /*6f80*/  SEL R20, RZ, 0x10, P5 ;  /* 0x00000010ff147807 */ /* 0x000fe40002800000 */
[----:B-----5:R-:W-:Y:S05]  /*6f90*/  IADD3 R2, P0, R0, R30, RZ ;  /* 0x0000001e00027210 */ /* 0x020fea0007f1e0ff */
[----:B---3--:R-:W-:Y:S01]  /*6fa0*/  IMAD.X R3, R4, 0x1, R22, P0 ;  /* 0x0000000104037824 */ /* 0x008fe200000e0616 */
[----:B------:R-:W-:Y:S04]  /*6fb0*/  IADD3 R12, P0, R0, R31, RZ ;  /* 0x0000001f000c7210 */ /* 0x000fe80007f1e0ff */
[----:B------:R-:W-:Y:S01]  /*6fc0*/  @!PT LDS RZ, [RZ] ;  /* 0x00000000fffff984 */ /* 0x000fe20000000800 */
[----:B------:R-:W-:Y:S01]  /*6fd0*/  @!PT LDS RZ, [RZ] ;  /* 0x00000000fffff984 */ /* 0x000fe20000000800 */
[----:B------:R3:W-:Y:S01]  /*6fe0*/  LDGSTS.E.BYPASS.LTC128B.128 [R215+0x100], [R2.64], !P6 ;  /* 0x0010000002d77fae */ /* 0x0007e2000f101d46 */
[----:B------:R-:W-:Y:S01]  /*6ff0*/  IMAD.X R13, R4, 0x1, R23, P0 ;  /* 0x00000001040d7824 */ /* 0x000fe200000e0617 */
[----:B------:R-:W-:Y:S04]  /*7000*/  IADD3 R6, P0, R0, R192, RZ ;  /* 0x000000c000067210 */ /* 0x000fe80007f1e0ff */
[----:B------:R4:W-:Y:S01]  /*7010*/  LDGSTS.E.BYPASS.LTC128B.128 [R215+0x2100], [R12.64], !P5 ;  /* 0x021000000cd77fae */ /* 0x0009e2000e901d46 */
[----:B------:R-:W-:Y:S01]  /*7020*/  IMAD.X R7, R4, 0x1, R29, P0 ;  /* 0x0000000104077824 */ /* 0x000fe200000e061d */
[----:B------:R-:W-:Y:S04]  /*7030*/  ISETP.GE.AND P0, PT, R225, c[0x0][0x1d4], PT ;  /* 0x00007500e1007a0c */ /* 0x000fe80003f06270 */
[----:B------:R-:W-:Y:S02]  /*7040*/  SEL R14, RZ, 0x10, P0 ;  /* 0x00000010ff0e7807 */ /* 0x000fe40000000000 */
[----:B---3--:R-:W-:Y:S02]  /*7050*/  IADD3 R2, P2, R0, R132, RZ ;  /* 0x0000008400027210 */ /* 0x008fe40007f5e0ff */
[----:B------:R-:W3:Y:S03]  /*7060*/  SHFL.IDX PT, R0, R21, 0x1, 0x181f ;  /* 0x00381f0015007f89 */ /* 0x000ee600000e0000 */
[----:B------:R-:W-:Y:S01]  /*7070*/  IMAD.X R3, R4, 0x1, R28, P2 ;  /* 0x0000000104037824 */ /* 0x000fe200010e061c */
[----:B------:R-:W-:Y:S01]  /*7080*/  ISETP.GE.AND P2, PT, R224, c[0x0][0x1d4], PT ;  /* 0x00007500e0007a0c */ /* 0x000fe20003f46270 */
[----:B------:R5:W2:Y:S03]  /*7090*/  SHFL.IDX PT, R4, R5, 0x1, 0x181f ;  /* 0x00381f0005047f89 */ /* 0x000aa600000e0000 */
[----:B------:R-:W-:Y:S09]  /*70a0*/  SEL R15, RZ, 0x10, P2 ;  /* 0x00000010ff0f7807 */ /* 0x000ff20001000000 */
[----:B------:R4:W-:Y:S04]  /*70b0*/  LDGSTS.E.BYPASS.LTC128B.128 [R215+0x4100], [R2.64], !P2 ;  /* 0x0410000002d77fae */ /* 0x0009e8000d101d46 */
[----:B------:R4:W-:Y:S02]  /*70c0*/  LDGSTS.E.BYPASS.LTC128B.128 [R215+0x6100], [R6.64], !P0 ;  /* 0x0610000006d77fae */ /* 0x0009e4000c101d46 */
[----:B----45:R-:W-:Y:S04]  /*70d0*/  SEL R5, RZ, 0x10, P6 ;  /* 0x00000010ff057807 */ /* 0x030fe80003000000 */
.L_x_2893:
[C---:B---3--:R-:W-:Y:S02]  /*70e0*/  IADD3 R2, -R5.reuse, 0x10, RZ ;  /* 0x0000001005027810 */ /* 0x048fe40007ffe1ff */
[----:B------:R-:W-:Y:S02]  /*70f0*/  ISETP.NE.U32.AND P5, PT, R5, RZ, PT ;  /* 0x000000ff0500720c */ /* 0x000fe40003fa5070 */
[----:B------:R-:W-:Y:S04]  /*7100*/  LOP3.LUT R2, R2, 0xf, RZ, 0xc0, !PT ;  /* 0x0000000f02027812 */ /* 0x000fe800078ec0ff */
[----:B------:R-:W-:Y:S04]  /*7110*/  IADD3 R2, P2, P0, R2, R0, R30 ;  /* 0x0000000002027210 */ /* 0x000fe8000785e01e */
[----:B--2---:R-:W-:Y:S05]  /*7120*/  IADD3.X R3, RZ, R4, R22, P2, P0 ;  /* 0x00000004ff037210 */ /* 0x004fea00017e0416 */
[----:B------:R-:W-:Y:S01]  /*7130*/  @!PT LDS RZ, [RZ] ;  /* 0x00000000fffff984 */ /* 0x000fe20000000800 */
[----:B------:R-:W-:Y:S01]  /*7140*/  @!PT LDS RZ, [RZ] ;  /* 0x00000000fffff984 */ /* 0x000fe20000000800 */
[----:B------:R-:W-:Y:S01]  /*7150*/  @!PT LDS RZ, [RZ] ;  /* 0x00000000fffff984 */ /* 0x000fe20000000800 */
[----:B------:R2:W-:Y:S02]  /*7160*/  LDGSTS.E.BYPASS.LTC128B.128.ZFILL [R215+0x1100], [R2.64], P5 ;  /* 0x0110000002d77fae */ /* 0x0005e4000a941d46 */
[----:B--2---:R-:W-:Y:S04]  /*7170*/  IADD3 R2, -R20, 0x10, RZ ;  /* 0x0000001014027810 */ /* 0x004fe80007ffe1ff */
[----:B------:R-:W-:Y:S04]  /*7180*/  LOP3.LUT R2, R2, 0xf, RZ, 0xc0, !PT ;  /* 0x0000000f02027812 */ /* 0x000fe800078ec0ff */
[----:B------:R-:W-:Y:S02]  /*7190*/  IADD3 R12, P2, P0, R2, R0, R31 ;  /* 0x00000000020c7210 */ /* 0x000fe4000785e01f */
[C---:B------:R-:W-:Y:S02]  /*71a0*/  IADD3 R2, -R15.reuse, 0x10, RZ ;  /* 0x000000100f027810 */ /* 0x040fe40007ffe1ff */
[----:B------:R-:W-:Y:S02]  /*71b0*/  IADD3.X R13, RZ, R4, R23, P2, P0 ;  /* 0x00000004ff0d7210 */ /* 0x000fe400017e0417 */
[----:B------:R-:W-:Y:S04]  /*71c0*/  LOP3.LUT R2, R2, 0xf, RZ, 0xc0, !PT ;  /* 0x0000000f02027812 */ /* 0x000fe800078ec0ff */
[----:B------:R-:W-:Y:S02]  /*71d0*/  IADD3 R6, P6, P5, R2, R0, R132 ;  /* 0x0000000002067210 */ /* 0x000fe40007dde084 */
[----:B------:R-:W-:Y:S02]  /*71e0*/  IADD3 R2, -R14, 0x10, RZ ;  /* 0x000000100e027810 */ /* 0x000fe40007ffe1ff */
[----:B------:R-:W-:Y:S02]  /*71f0*/  IADD3.X R7, RZ, R4, R28, P6, P5 ;  /* 0x00000004ff077210 */ /* 0x000fe400037ea41c */
[----:B------:R-:W-:Y:S02]  /*7200*/  ISETP.NE.U32.AND P6, PT, R20, RZ, PT ;  /* 0x000000ff1400720c */ /* 0x000fe40003fc5070 */
[----:B------:R-:W-:Y:S02]  /*7210*/  LOP3.LUT R2, R2, 0xf, RZ, 0xc0, !PT ;  /* 0x0000000f02027812 */ /* 0x000fe400078ec0ff */
[----:B------:R-:W-:Y:S02]  /*7220*/  ISETP.NE.U32.AND P5, PT, R15, RZ, PT ;  /* 0x000000ff0f00720c */ /* 0x000fe40003fa5070 */
[----:B------:R-:W-:Y:S04]  /*7230*/  IADD3 R2, P2, P0, R2, R0, R192 ;  /* 0x0000000002027210 */ /* 0x000fe8000785e0c0 */
[----:B------:R-:W-:Y:S02]  /*7240*/  IADD3.X R3, RZ, R4, R29, P2, P0 ;  /* 0x00000004ff037210 */ /* 0x000fe400017e041d */
[----:B------:R-:W-:Y:S01]  /*7250*/  ISETP.NE.U32.AND P0, PT, R14, RZ, PT ;  /* 0x000000ff0e00720c */ /* 0x000fe20003f05070 */
[----:B------:R2:W-:Y:S04]  /*7260*/  LDGSTS.E.BYPASS.LTC128B.128.ZFILL [R215+0x3100], [R12.64], P6 ;  /* 0x031000000cd77fae */ /* 0x0005e8000b141d46 */
[----:B------:R2:W-:Y:S08]  /*7270*/  LDGSTS.E.BYPASS.LTC128B.128.ZFILL [R215+0x5100], [R6.64], P5 ;  /* 0x0510000006d77fae */ /* 0x0005f0000a941d46 */
[----:B------:R2:W-:Y:S02]  /*7280*/  LDGSTS.E.BYPASS.LTC128B.128.ZFILL [R215+0x7100], [R2.64], P0 ;  /* 0x0710000002d77fae */ /* 0x0005e40008141d46 */
.L_x_2797:
[----:B------:R-:W-:Y:S05]  /*7290*/  BSYNC B0 ;  /* 0x0000000000007941 */ /* 0x000fea0003800000 */
.L_x_2796:
        /* <DEDUP_REMOVED lines=270> */
[----:B------:R-:W-:Y:S01]  /*8380*/  IMAD R2, R216, 0x40, R229 ;  /* 0x00000040d8027824 */ /* 0x000fe200078e02e5 */
[----:B------:R-:W-:Y:S01]  /*8390*/  SHF.R.S32.HI R194, RZ, 0x1f, R223 ;  /* 0x0000001fffc27819 */ /* 0x000fe200000114df */
[----:B------:R-:W-:Y:S01]  /*83a0*/  IMAD.MOV.U32 R214, RZ, RZ, RZ ;  /* 0x000000ffffd67224 */ /* 0x000fe200078e00ff */
[C---:B------:R-:W-:Y:S01]  /*83b0*/  SHF.L.U64.HI R14, R225.reuse, 0x1, R193 ;  /* 0x00000001e10e7819 */ /* 0x040fe200000102c1 */
[----:B------:R-:W-:Y:S01]  /*83c0*/  IMAD.SHL.U32 R22, R225, 0x2, RZ ;  /* 0x00000002e1167824 */ /* 0x000fe200078e00ff */
[----:B------:R-:W-:Y:S01]  /*83d0*/  IADD3 R2, R2, -0x40, R227 ;  /* 0xffffffc002027810 */ /* 0x000fe20007ffe0e3 */
[----:B------:R-:W-:Y:S01]  /*83e0*/  IMAD.SHL.U32 R21, R224, 0x2, RZ ;  /* 0x00000002e0157824 */ /* 0x000fe200078e00ff */
[----:B------:R-:W-:Y:S01]  /*83f0*/  SHF.R.S32.HI R193, RZ, 0x1f, R224 ;  /* 0x0000001fffc17819 */ /* 0x000fe200000114e0 */
[C---:B------:R-:W-:Y:S01]  /*8400*/  IMAD.SHL.U32 R20, R223.reuse, 0x2, RZ ;  /* 0x00000002df147824 */ /* 0x040fe200078e00ff */
[----:B------:R-:W-:Y:S01]  /*8410*/  SHF.L.U64.HI R12, R223, 0x1, R194 ;  /* 0x00000001df0c7819 */ /* 0x000fe200000102c2 */
[----:B------:R-:W-:Y:S01]  /*8420*/  @P3 IMAD.HI.U32 R3, R2, c[0x0][0x2bc], RZ ;  /* 0x0000af0002033a27 */ /* 0x000fe200078e00ff */
[----:B------:R-:W-:Y:S02]  /*8430*/  SHF.L.U64.HI R13, R224, 0x1, R193 ;  /* 0x00000001e00d7819 */ /* 0x000fe400000102c1 */
[----:B------:R-:W-:Y:S01]  /*8440*/  SHF.R.S32.HI R193, RZ, 0x1f, R217 ;  /* 0x0000001fffc17819 */ /* 0x000fe200000114d9 */
[----:B---3--:R-:W-:Y:S01]  /*8450*/  IMAD.MOV.U32 R0, RZ, RZ, R2 ;  /* 0x000000ffff007224 */ /* 0x008fe200078e0002 */
[----:B------:R-:W-:Y:S01]  /*8460*/  @P3 SHF.R.U32.HI R0, RZ, c[0x0][0x2c0], R3 ;  /* 0x0000b000ff003a19 */ /* 0x000fe20000011603 */
[C---:B------:R-:W-:Y:S01]  /*8470*/  IMAD.SHL.U32 R19, R217.reuse, 0x2, RZ ;  /* 0x00000002d9137824 */ /* 0x040fe200078e00ff */
[----:B------:R-:W-:Y:S02]  /*8480*/  SHF.L.U64.HI R9, R217, 0x1, R193 ;  /* 0x00000001d9097819 */ /* 0x000fe400000102c1 */
        /* <DEDUP_REMOVED lines=22> */
.L_x_2894:
[----:B------:R-:W-:-:S05]  /*85f0*/  BRA.DIV ~URZ, `(.L_x_2803) ;  /* 0x0000d6027f007947 */ /* 0x000fca000b800000 */
[----:B------:R-:W4:Y:S01]  /*8600*/  SHFL.IDX PT, R0, R8, RZ, 0x181f ;  /* 0x00181fff08007589 */ /* 0x000f2200000e0000 */
[----:B------:R-:W-:Y:S02]  /*8610*/  ISETP.GE.AND P6, PT, R217, c[0x0][0x1d4], PT ;  /* 0x00007500d9007a0c */ /* 0x000fe40003fc6270 */
[----:B------:R-:W-:Y:S02]  /*8620*/  ISETP.GE.AND P5, PT, R223, c[0x0][0x1d4], PT ;  /* 0x00007500df007a0c */ /* 0x000fe40003fa6270 */
[----:B----4-:R-:W-:Y:S05]  /*8630*/  IADD3 R2, P0, R0, R19, RZ ;  /* 0x0000001300027210 */ /* 0x010fea0007f1e0ff */
[----:B---3--:R-:W-:Y:S05]  /*8640*/  IMAD.X R3, R4, 0x1, R9, P0 ;  /* 0x0000000104037824 */ /* 0x008fea00000e0609 */
[----:B------:R-:W-:Y:S01]  /*8650*/  @!PT LDS RZ, [RZ] ;  /* 0x00000000fffff984 */ /* 0x000fe20000000800 */
[----:B------:R-:W-:Y:S01]  /*8660*/  @!PT LDS RZ, [RZ] ;  /* 0x00000000fffff984 */ /* 0x000fe20000000800 */
[----:B------:R3:W-:Y:S02]  /*8670*/  LDGSTS.E.BYPASS.LTC128B.128 [R215+0x8100], [R2.64], !P6 ;  /* 0x0810000002d77fae */ /* 0x0007e4000f101d46 */
[----:B---3--:R-:W-:Y:S05]  /*8680*/  IADD3 R2, P0, R0, R20, RZ ;  /* 0x0000001400027210 */ /* 0x008fea0007f1e0ff */
        /* <DEDUP_REMOVED lines=13> */
[----:B------:R5:W-:Y:S01]  /*8760*/  LDGSTS.E.BYPASS.LTC128B.128 [R215+0xe100], [R6.64], !P0 ;  /* 0x0e10000006d77fae */ /* 0x000be2000c101d46 */
[----:B--2-4-:R-:W-:Y:S02]  /*8770*/  SEL R5, RZ, 0x10, P6 ;  /* 0x00000010ff057807 */ /* 0x014fe40003000000 */
[----:B-----5:R-:W-:Y:S02]  /*8780*/  SEL R6, RZ, 0x10, P5 ;  /* 0x00000010ff067807 */ /* 0x020fe40002800000 */
.L_x_2895:
[C---:B-1-3--:R-:W-:Y:S02]  /*8790*/  IADD3 R2, -R5.reuse, 0x10, RZ ;  /* 0x0000001005027810 */ /* 0x04afe40007ffe1ff */
[----:B------:R-:W-:Y:S02]  /*87a0*/  ISETP.NE.U32.AND P5, PT, R5, RZ, PT ;  /* 0x000000ff0500720c */ /* 0x000fe40003fa5070 */
[----:B------:R-:W-:Y:S02]  /*87b0*/  LOP3.LUT R2, R2, 0xf, RZ, 0xc0, !PT ;  /* 0x0000000f02027812 */ /* 0x000fe400078ec0ff */
[----:B------:R-:W-:Y:S02]  /*87c0*/  ISETP.NE.U32.AND P6, PT, R6, RZ, PT ;  /* 0x000000ff0600720c */ /* 0x000fe40003fc5070 */
        /* <DEDUP_REMOVED lines=10> */
[----:B------:R-:W-:Y:S02]  /*8870*/  IADD3 R2, -R11, 0x10, RZ ;  /* 0x000000100b027810 */ /* 0x000fe40007ffe1ff */
[----:B------:R-:W-:Y:S02]  /*8880*/  IADD3.X R9, RZ, R4, R12, P2, P0 ;  /* 0x00000004ff097210 */ /* 0x000fe400017e040c */
[----:B------:R-:W-:Y:S03]  /*8890*/  LOP3.LUT R2, R2, 0xf, RZ, 0xc0, !PT ;  /* 0x0000000f02027812 */ /* 0x000fe600078ec0ff */
[----:B------:R1:W-:Y:S01]  /*88a0*/  LDGSTS.E.BYPASS.LTC128B.128.ZFILL [R215+0xb100], [R8.64], P6 ;  /* 0x0b10000008d77fae */ /* 0x0003e2000b141d46 */
[----:B------:R-:W-:Y:S02]  /*88b0*/  IADD3 R6, P2, P0, R2, R0, R21 ;  /* 0x0000000002067210 */ /* 0x000fe4000785e015 */
[----:B------:R-:W-:Y:S02]  /*88c0*/  IADD3 R2, -R10, 0x10, RZ ;  /* 0x000000100a027810 */ /* 0x000fe40007ffe1ff */
[----:B------:R-:W-:Y:S02]  /*88d0*/  IADD3.X R7, RZ, R4, R13, P2, P0 ;  /* 0x00000004ff077210 */ /* 0x000fe400017e040d */
[----:B------:R-:W-:Y:S03]  /*88e0*/  LOP3.LUT R2, R2, 0xf, RZ, 0xc0, !PT ;  /* 0x0000000f02027812 */ /* 0x000fe600078ec0ff */
[----:B------:R1:W-:Y:S01]  /*88f0*/  LDGSTS.E.BYPASS.LTC128B.128.ZFILL [R215+0xd100], [R6.64], P5 ;  /* 0x0d10000006d77fae */ /* 0x0003e2000a941d46 */
[----:B------:R-:W-:Y:S04]  /*8900*/  IADD3 R2, P2, P0, R2, R0, R22 ;  /* 0x0000000002027210 */ /* 0x000fe8000785e016 */
[----:B------:R-:W-:Y:S02]  /*8910*/  IADD3.X R3, RZ, R4, R14, P2, P0 ;  /* 0x00000004ff037210 */ /* 0x000fe400017e040e */
[----:B------:R-:W-:Y:S11]  /*8920*/  ISETP.NE.U32.AND P0, PT, R10, RZ, PT ;  /* 0x000000ff0a00720c */ /* 0x000ff60003f05070 */
[----:B------:R-:W-:Y:S02]  /*8930*/  @!UPT UIADD3 URZ, URZ, URZ, URZ ;  /* 0x0000003f3f3ff290 */ /* 0x000fe4000fffe03f */
[----:B------:R1:W-:Y:S02]  /*8940*/  LDGSTS.E.BYPASS.LTC128B.128.ZFILL [R215+0xf100], [R2.64], P0 ;  /* 0x0f10000002d77fae */ /* 0x0003e40008141d46 */
.L_x_2801:
[----:B--2-4-:R-:W-:Y:S05]  /*8950*/  BSYNC B0 ;  /* 0x0000000000007941 */ /* 0x014fea0003800000 */
.L_x_2800:
[----:B------:R-:W-:Y:S01]  /*8960*/  IADD3 R4, R250, R239, RZ ;  /* 0x000000effa047210 */ /* 0x000fe20007ffe0ff */
[----:B------:R-:W0:Y:S04]  /*8970*/  LDGDEPBAR ;  /* 0x00000000000079af */ /* 0x000e280000000000 */
[----:B---3--:R-:W-:Y:S05]  /*8980*/  @P4 IMAD.HI.U32 R0, R4, c[0x0][0x2c8], RZ ;  /* 0x0000b20004004a27 */ /* 0x008fea00078e00ff */
[----:B------:R-:W-:Y:S02]  /*8990*/  @P4 SHF.R.U32.HI R4, RZ, c[0x0][0x2cc], R0 ;  /* 0x0000b300ff044a19 */ /* 0x000fe40000011600 */
[----:B------:R-:W-:Y:S05]  /*89a0*/  MOV R0, 0x1 ;  /* 0x0000000100007802 */ /* 0x000fea0000000f00 */
[----:B------:R-:W-:Y:S05]  /*89b0*/  IMAD R0, R216, -0x40, R0 ;  /* 0xffffffc0d8007824 */ /* 0x000fea00078e0200 */
[----:B------:R-:W-:Y:S04]  /*89c0*/  IADD3 R0, R212, R0, -R248 ;  /* 0x00000000d4007210 */ /* 0x000fe80007ffe8f8 */
[----:B------:R-:W-:Y:S01]  /*89d0*/  IADD3 R5, R0, -R213, RZ ;  /* 0x800000d500057210 */ /* 0x000fe20007ffe0ff */
[----:B------:R-:W-:-:S05]  /*89e0*/  BRA.DIV ~URZ, `(.L_x_2804) ;  /* 0x0000d4a27f007947 */ /* 0x000fca000b800000 */
[----:B------:R2:W3:Y:S02]  /*89f0*/  SHFL.IDX PT, R0, R4, RZ, 0x1c1f ;  /* 0x001c1fff04007589 */ /* 0x0004e400000e0000 */
.L_x_2896:
[----:B---3--:R-:W-:Y:S05]  /*8a00*/  IMAD.IADD R0, R5, 0x1, R0 ;  /* 0x0000000105007824 */ /* 0x008fea00078e0200 */
[C---:B------:R-:W-:Y:S02]  /*8a10*/  ISETP.GT.AND P6, PT, R0.reuse, RZ, PT ;  /* 0x000000ff0000720c */ /* 0x040fe40003fc4270 */
[C---:B------:R-:W-:Y:S02]  /*8a20*/  ISETP.GT.AND P5, PT, R0.reuse, 0x1, PT ;  /* 0x000000010000780c */ /* 0x040fe40003fa4270 */
[C---:B------:R-:W-:Y:S02]  /*8a30*/  ISETP.GT.AND P2, PT, R0.reuse, 0x8, PT ;  /* 0x000000080000780c */ /* 0x040fe40003f44270 */
[----:B------:R-:W-:Y:S02]  /*8a40*/  ISETP.GT.AND P0, PT, R0, 0x9, PT ;  /* 0x000000090000780c */ /* 0x000fe40003f04270 */
[----:B-1----:R-:W-:Y:S02]  /*8a50*/  FSEL R6, R188, -INF , P6 ;  /* 0xff800000bc067808 */ /* 0x002fe40003000000 */
        /* <DEDUP_REMOVED lines=25> */
[----:B------:R-:W-:Y:S02]  /*8bf0*/  FSEL R12, R27, -INF , P2 ;  /* 0xff8000001b0c7808 */ /* 0x000fe40001000000 */
[----:B------:R-:W-:Y:S01]  /*8c00*/  FSEL R11, R26, -INF , P0 ;  /* 0xff8000001a0b7808 */ /* 0x000fe20000000000 */
[----:B------:R-:W-:-:S05]  /*8c10*/  BRA.DIV ~URZ, `(.L_x_2805) ;  /* 0x0000d2e27f007947 */ /* 0x000fca000b800000 */
[----:B------:R-:W1:Y:S02]  /*8c20*/  SHFL.IDX PT, R0, R4, 0x1, 0x1c1f ;  /* 0x003c1f0004007f89 */ /* 0x000e6400000e0000 */
[----:B-1----:R-:W-:Y:S05]  /*8c30*/  IMAD.IADD R0, R5, 0x1, R0 ;  /* 0x0000000105007824 */ /* 0x002fea00078e0200 */
[C---:B------:R-:W-:Y:S02]  /*8c40*/  ISETP.GT.AND P6, PT, R0.reuse, RZ, PT ;  /* 0x000000ff0000720c */ /* 0x040fe40003fc4270 */
        /* <DEDUP_REMOVED lines=68> */
[----:B-12---:R-:W-:Y:S06]  /*9090*/  FMNMX.FTZ R4, R0, R2, !PT ;  /* 0x0000000200047209 */ /* 0x006fec0007810000 */
[----:B------:R1:W2:Y:S02]  /*90a0*/  SHFL.BFLY PT, R0, R4, 0x1, 0x1f ;  /* 0x0c201f0004007f89 */ /* 0x0002a400000e0000 */
.L_x_2897:
        /* <DEDUP_REMOVED lines=27> */
[----:B------:R-:W-:Y:S03]  /*9260*/  FFMA.FTZ R194, R11, c[0x0][0x2d0], -R2 ;  /* 0x0000b4000bc27a23 */ /* 0x000fe60000010802 */
[----:B------:R-:W-:Y:S10]  /*9270*/  MUFU.EX2 R13, R24 ;  /* 0x00000018000d7308 */ /* 0x000ff40000000800 */
[----:B------:R-:W1:Y:S02]  /*9280*/  MUFU.EX2 R12, R23 ;  /* 0x00000017000c7308 */ /* 0x000e640000000800 */
[----:B-1----:R-:W-:Y:S01]  /*9290*/  F2FP.BF16.PACK_AB R170, R12, R13 ;  /* 0x0000000d0caa723e */ /* 0x002fe200000010ff */
[----:B------:R-:W-:Y:S01]  /*92a0*/  FFMA.FTZ R2, R0, R222, R6 ;  /* 0x000000de00027223 */ /* 0x000fe20000010006 */
[----:B------:R-:W-:Y:S01]  /*92b0*/  F2FP.BF16.PACK_AB R168, R4, R6 ;  /* 0x0000000604a8723e */ /* 0x000fe200000010ff */
[----:B------:R-:W-:Y:S02]  /*92c0*/  FMUL.FTZ R16, R0, R152 ;  /* 0x0000009800107220 */ /* 0x000fe40000410000 */
[----:B------:R-:W-:Y:S01]  /*92d0*/  FADD.FTZ R11, R4, R2 ;  /* 0x00000002040b7221 */ /* 0x000fe20000010000 */
        /* <DEDUP_REMOVED lines=8> */
[----:B------:R-:W-:Y:S01]  /*9360*/  IADD3 R216, R216, -0x1, RZ ;  /* 0xffffffffd8d87810 */ /* 0x000fe20007ffe0ff */
[--C-:B------:R-:W-:Y:S02]  /*9370*/  FFMA.FTZ R133, R35, c[0x0][0x2d0], -R4.reuse ;  /* 0x0000b40023857a23 */ /* 0x100fe40000010804 */
[--C-:B------:R-:W-:Y:S02]  /*9380*/  FFMA.FTZ R134, R34, c[0x0][0x2d0], -R4.reuse ;  /* 0x0000b40022867a23 */ /* 0x100fe40000010804 */
[----:B------:R-:W1:Y:S01]  /*9390*/  MUFU.EX2 R2, R2 ;  /* 0x0000000200027308 */ /* 0x000e620000000800 */
[--C-:B------:R-:W-:Y:S02]  /*93a0*/  FFMA.FTZ R174, R33, c[0x0][0x2d0], -R4.reuse ;  /* 0x0000b40021ae7a23 */ /* 0x100fe40000010804 */
[----:B------:R-:W-:Y:S02]  /*93b0*/  FMUL.FTZ R33, R0, R137 ;  /* 0x0000008900217220 */ /* 0x000fe40000410000 */
[--C-:B------:R-:W-:Y:S02]  /*93c0*/  FFMA.FTZ R173, R32, c[0x0][0x2d0], -R4.reuse ;  /* 0x0000b40020ad7a23 */ /* 0x100fe40000010804 */
[----:B------:R-:W-:Y:S02]  /*93d0*/  FMUL.FTZ R32, R0, R136 ;  /* 0x0000008800207220 */ /* 0x000fe40000410000 */
        /* <DEDUP_REMOVED lines=11> */
[----:B------:R-:W-:Y:S02]  /*9490*/  FMUL.FTZ R35, R2, R139 ;  /* 0x0000008b02237220 */ /* 0x000fe40000410000 */
[----:B------:R-:W1:Y:S01]  /*94a0*/  LDSM.16.MT88.4 R136, [R203] ;  /* 0x00000000cb88783b */ /* 0x000e620000004200 */
[--C-:B------:R-:W-:Y:S01]  /*94b0*/  FFMA.FTZ R190, R9, c[0x0][0x2d0], -R4.reuse ;  /* 0x0000b40009be7a23 */ /* 0x100fe20000010804 */
[----:B------:R-:W-:Y:S01]  /*94c0*/  MUFU.EX2 R199, R174 ;  /* 0x000000ae00c77308 */ /* 0x000fe20000000800 */
[--C-:B------:R-:W-:Y:S02]  /*94d0*/  FFMA.FTZ R191, R8, c[0x0][0x2d0], -R4.reuse ;  /* 0x0000b40008bf7a23 */ /* 0x100fe40000010804 */
[--C-:B------:R-:W-:Y:S02]  /*94e0*/  FFMA.FTZ R6, R169, c[0x0][0x2d0], -R4.reuse ;  /* 0x0000b400a9067a23 */ /* 0x100fe40000010804 */
[----:B------:R-:W-:Y:S02]  /*94f0*/  FFMA.FTZ R195, R7, c[0x0][0x2d0], -R4 ;  /* 0x0000b40007c37a23 */ /* 0x000fe40000010804 */
[----:B------:R-:W-:Y:S02]  /*9500*/  FADD.FTZ R4, R13, R11 ;  /* 0x0000000b0d047221 */ /* 0x000fe40000010000 */
[----:B------:R-:W-:Y:S01]  /*9510*/  FMUL.FTZ R8, R0, R160 ;  /* 0x000000a000087220 */ /* 0x000fe20000410000 */
[----:B------:R-:W2:Y:S01]  /*9520*/  MUFU.EX2 R7, R5 ;  /* 0x0000000500077308 */ /* 0x000ea20000000800 */
[----:B------:R-:W-:Y:S02]  /*9530*/  FADD.FTZ R172, R12, R4 ;  /* 0x000000040cac7221 */ /* 0x000fe40000010000 */
[C---:B------:R-:W-:Y:S02]  /*9540*/  FMUL.FTZ R12, R0.reuse, R156 ;  /* 0x0000009c000c7220 */ /* 0x040fe40000410000 */
[C---:B------:R-:W-:Y:S02]  /*9550*/  FMUL.FTZ R4, R0.reuse, R164 ;  /* 0x000000a400047220 */ /* 0x040fe40000410000 */
[----:B------:R-:W-:Y:S02]  /*9560*/  FMUL.FTZ R9, R0, R161 ;  /* 0x000000a100097220 */ /* 0x000fe40000410000 */
[C---:B------:R-:W-:Y:S01]  /*9570*/  FMUL.FTZ R10, R2.reuse, R162 ;  /* 0x000000a2020a7220 */ /* 0x040fe20000410000 */
[----:B------:R-:W3:Y:S01]  /*9580*/  MUFU.EX2 R156, R134 ;  /* 0x00000086009c7308 */ /* 0x000ee20000000800 */
[----:B------:R-:W-:Y:S02]  /*9590*/  FMUL.FTZ R11, R2, R163 ;  /* 0x000000a3020b7220 */ /* 0x000fe40000410000 */
[----:B------:R-:W-:Y:S01]  /*95a0*/  FMUL.FTZ R13, R0, R157 ;  /* 0x0000009d000d7220 */ /* 0x000fe20000410000 */
[----:B------:R-:W-:Y:S01]  /*95b0*/  LDSM.16.MT88.4 R160, [R203+0x1800] ;  /* 0x00180000cba0783b */ /* 0x000fe20000004200 */
[C---:B------:R-:W-:Y:S02]  /*95c0*/  FMUL.FTZ R14, R2.reuse, R158 ;  /* 0x0000009e020e7220 */ /* 0x040fe40000410000 */
[C---:B------:R-:W-:Y:S02]  /*95d0*/  FMUL.FTZ R15, R2.reuse, R159 ;  /* 0x0000009f020f7220 */ /* 0x040fe40000410000 */
[C---:B------:R-:W-:Y:S01]  /*95e0*/  FMUL.FTZ R18, R2.reuse, R154 ;  /* 0x0000009a02127220 */ /* 0x040fe20000410000 */
[----:B------:R-:W4:Y:S01]  /*95f0*/  MUFU.EX2 R6, R6 ;  /* 0x0000000600067308 */ /* 0x000f220000000800 */
[C---:B------:R-:W-:Y:S02]  /*9600*/  FMUL.FTZ R19, R2.reuse, R155 ;  /* 0x0000009b02137220 */ /* 0x040fe40000410000 */
[C---:B------:R-:W-:Y:S02]  /*9610*/  FMUL.FTZ R22, R2.reuse, R150 ;  /* 0x0000009602167220 */ /* 0x040fe40000410000 */
[C---:B--2---:R-:W-:Y:S02]  /*9620*/  FFMA.FTZ R5, R2.reuse, R221, R7 ;  /* 0x000000dd02057223 */ /* 0x044fe40000010007 */
[----:B------:R-:W-:Y:S02]  /*9630*/  FMUL.FTZ R23, R2, R151 ;  /* 0x0000009702177220 */ /* 0x000fe40000410000 */
[C---:B------:R-:W-:Y:S01]  /*9640*/  FMUL.FTZ R20, R0.reuse, R148 ;  /* 0x0000009400147220 */ /* 0x040fe20000410000 */
[----:B------:R-:W-:Y:S01]  /*9650*/  MUFU.EX2 R134, R177 ;  /* 0x000000b100867308 */ /* 0x000fe20000000800 */
[----:B------:R-:W-:Y:S02]  /*9660*/  FMUL.FTZ R25, R0, R145 ;  /* 0x0000009100197220 */ /* 0x000fe40000410000 */
[----:B------:R-:W-:Y:S01]  /*9670*/  FMUL.FTZ R26, R2, R146 ;  /* 0x00000092021a7220 */ /* 0x000fe20000410000 */
[----:B---3--:R-:W-:Y:S01]  /*9680*/  F2FP.BF16.PACK_AB R171, R156, R152 ;  /* 0x000000989cab723e */ /* 0x008fe200000010ff */
[----:B------:R-:W-:Y:S02]  /*9690*/  FMUL.FTZ R27, R2, R147 ;  /* 0x00000093021b7220 */ /* 0x000fe40000410000 */
[C---:B------:R-:W-:Y:S02]  /*96a0*/  FMUL.FTZ R24, R0.reuse, R144 ;  /* 0x0000009000187220 */ /* 0x040fe40000410000 */
[C---:B------:R-:W-:Y:S01]  /*96b0*/  FMUL.FTZ R28, R0.reuse, R140 ;  /* 0x0000008c001c7220 */ /* 0x040fe20000410000 */
[----:B------:R-:W-:Y:S01]  /*96c0*/  MUFU.EX2 R144, R178 ;  /* 0x000000b200907308 */ /* 0x000fe20000000800 */
[----:B------:R-:W-:Y:S02]  /*96d0*/  FMUL.FTZ R29, R0, R141 ;  /* 0x0000008d001d7220 */ /* 0x000fe40000410000 */
[----:B------:R-:W-:Y:S01]  /*96e0*/  FMUL.FTZ R30, R2, R142 ;  /* 0x0000008e021e7220 */ /* 0x000fe20000410000 */
[C---:B----4-:R-:W-:Y:S01]  /*96f0*/  F2FP.BF16.PACK_AB R169, R6.reuse, R7 ;  /* 0x0000000706a9723e */ /* 0x050fe200000010ff */
[----:B------:R-:W-:Y:S02]  /*9700*/  FADD.FTZ R197, R6, R5 ;  /* 0x0000000506c57221 */ /* 0x000fe40000010000 */
[----:B------:R-:W-:Y:S02]  /*9710*/  FMUL.FTZ R5, R0, R165 ;  /* 0x000000a500057220 */ /* 0x000fe40000410000 */
[C---:B------:R-:W-:Y:S01]  /*9720*/  FMUL.FTZ R6, R2.reuse, R166 ;  /* 0x000000a602067220 */ /* 0x040fe20000410000 */
[----:B------:R-:W-:Y:S01]  /*9730*/  MUFU.EX2 R148, R186 ;  /* 0x000000ba00947308 */ /* 0x000fe20000000800 */
[C---:B------:R-:W-:Y:S02]  /*9740*/  FMUL.FTZ R7, R2.reuse, R167 ;  /* 0x000000a702077220 */ /* 0x040fe40000410000 */
[----:B------:R-:W-:Y:S02]  /*9750*/  FMUL.FTZ R31, R2, R143 ;  /* 0x0000008f021f7220 */ /* 0x000fe40000410000 */
[----:B------:R-:W-:Y:S01]  /*9760*/  LDSM.16.MT88.4 R140, [R203+0x800] ;  /* 0x00080000cb8c783b */ /* 0x000fe20000004200 */
[C---:B------:R-:W-:Y:S02]  /*9770*/  FMUL.FTZ R36, R0.reuse, R36 ;  /* 0x0000002400247220 */ /* 0x040fe40000410000 */
[C---:B-1----:R-:W-:Y:S02]  /*9780*/  HMMA.16816.F32.BF16 R4, R168.reuse, R136, R4 ;  /* 0x00000088a804723c */ /* 0x042fe40000041804 */
[----:B------:R-:W-:Y:S03]  /*9790*/  MUFU.EX2 R178, R182 ;  /* 0x000000b600b27308 */ /* 0x000fe60000000800 */
        /* <DEDUP_REMOVED lines=25> */
[C---:B------:R-:W-:Y:S01]  /*9930*/  FMUL.FTZ R56, R0.reuse, R56 ;  /* 0x0000003800387220 */ /* 0x040fe20000410000 */
[C---:B-1----:R-:W-:Y:S03]  /*9940*/  HMMA.16816.F32.BF16 R12, R168.reuse, R136, R12 ;  /* 0x00000088a80c723c */ /* 0x042fe6000004180c */
[----:B------:R-:W-:Y:S01]  /*9950*/  FMUL.FTZ R57, R0, R57 ;  /* 0x0000003900397220 */ /* 0x000fe20000410000 */
[----:B------:R-:W-:Y:S01]  /*9960*/  MUFU.EX2 R174, R189 ;  /* 0x000000bd00ae7308 */ /* 0x000fe20000000800 */
[C---:B------:R-:W-:Y:S02]  /*9970*/  FMUL.FTZ R58, R2.reuse, R58 ;  /* 0x0000003a023a7220 */ /* 0x040fe40000410000 */
[----:B------:R-:W-:Y:S01]  /*9980*/  FMUL.FTZ R59, R2, R59 ;  /* 0x0000003b023b7220 */ /* 0x000fe20000410000 */
[C---:B------:R-:W-:Y:S01]  /*9990*/  HMMA.16816.F32.BF16 R16, R168.reuse, R138, R16 ;  /* 0x0000008aa810723c */ /* 0x040fe20000041810 */
[----:B------:R-:W1:Y:S03]  /*99a0*/  LDSM.16.MT88.4 R136, [R206] ;  /* 0x00000000ce88783b */ /* 0x000e660000004200 */
[C---:B------:R-:W-:Y:S02]  /*99b0*/  FMUL.FTZ R60, R0.reuse, R60 ;  /* 0x0000003c003c7220 */ /* 0x040fe40000410000 */
[----:B------:R-:W-:Y:S01]  /*99c0*/  FMUL.FTZ R61, R0, R61 ;  /* 0x0000003d003d7220 */ /* 0x000fe20000410000 */
[----:B------:R-:W-:Y:S01]  /*99d0*/  MUFU.EX2 R173, R190 ;  /* 0x000000be00ad7308 */ /* 0x000fe20000000800 */
        /* <DEDUP_REMOVED lines=70> */
[C---:B------:R-:W-:Y:S02]  /*9e40*/  FMUL.FTZ R123, R2.reuse, R123 ;  /* 0x0000007b027b7220 */ /* 0x040fe40000410000 */
[C---:B------:R-:W-:Y:S02]  /*9e50*/  FMUL.FTZ R126, R2.reuse, R126 ;  /* 0x0000007e027e7220 */ /* 0x040fe40000410000 */
[C---:B------:R-:W-:Y:S04]  /*9e60*/  FMUL.FTZ R127, R2.reuse, R127 ;  /* 0x0000007f027f7220 */ /* 0x040fe80000410000 */
[C---:B------:R-:W-:Y:S02]  /*9e70*/  FMUL.FTZ R130, R2.reuse, R130 ;  /* 0x0000008202827220 */ /* 0x040fe40000410000 */
[----:B------:R-:W-:Y:S02]  /*9e80*/  FMUL.FTZ R131, R2, R131 ;  /* 0x0000008302837220 */ /* 0x000fe40000410000 */
[----:B------:R-:W2:Y:S01]  /*9e90*/  MUFU.EX2 R2, R179 ;  /* 0x000000b300027308 */ /* 0x000ea20000000800 */
[C---:B------:R-:W-:Y:S02]  /*9ea0*/  FMUL.FTZ R124, R0.reuse, R124 ;  /* 0x0000007c007c7220 */ /* 0x040fe40000410000 */
[C---:B------:R-:W-:Y:S02]  /*9eb0*/  FMUL.FTZ R125, R0.reuse, R125 ;  /* 0x0000007d007d7220 */ /* 0x040fe40000410000 */
[C---:B------:R-:W-:Y:S02]  /*9ec0*/  FMUL.FTZ R128, R0.reuse, R128 ;  /* 0x0000008000807220 */ /* 0x040fe40000410000 */
[----:B------:R-:W-:Y:S02]  /*9ed0*/  FMUL.FTZ R129, R0, R129 ;  /* 0x0000008100817220 */ /* 0x000fe40000410000 */
[----:B------:R-:W-:Y:S01]  /*9ee0*/  FADD.FTZ R0, R133, R172 ;  /* 0x000000ac85007221 */ /* 0x000fe20000010000 */
[----:B------:R-:W3:Y:S10]  /*9ef0*/  MUFU.EX2 R179, R176 ;  /* 0x000000b000b37308 */ /* 0x000ef40000000800 */
[----:B------:R-:W-:Y:S01]  /*9f00*/  MUFU.EX2 R176, R183 ;  /* 0x000000b700b07308 */ /* 0x000fe20000000800 */
[----:B--2---:R-:W-:Y:S01]  /*9f10*/  FADD.FTZ R0, R2, R0 ;  /* 0x0000000002007221 */ /* 0x004fe20000010000 */
[C---:B-1----:R-:W-:Y:S03]  /*9f20*/  HMMA.16816.F32.BF16 R44, R168.reuse, R136, R44 ;  /* 0x00000088a82c723c */ /* 0x042fe6000004182c */
[----:B------:R-:W-:Y:S05]  /*9f30*/  FADD.FTZ R0, R144, R0 ;  /* 0x0000000090007221 */ /* 0x000fea0000010000 */
[----:B------:R-:W-:Y:S01]  /*9f40*/  MUFU.EX2 R172, R191 ;  /* 0x000000bf00ac7308 */ /* 0x000fe20000000800 */
[----:B------:R-:W-:Y:S01]  /*9f50*/  FADD.FTZ R0, R134, R0 ;  /* 0x0000000086007221 */ /* 0x000fe20000010000 */
        /* <DEDUP_REMOVED lines=37> */
[----:B---3--:R-:W-:Y:S02]  /*a1b0*/  F2FP.BF16.PACK_AB R139, R179, R180 ;  /* 0x000000b4b38b723e */ /* 0x008fe400000010ff */
[----:B------:R-:W-:Y:S05]  /*a1c0*/  F2FP.BF16.PACK_AB R169, R173, R174 ;  /* 0x000000aeada9723e */ /* 0x000fea00000010ff */
[C---:B------:R-:W-:Y:S02]  /*a1d0*/  HMMA.16816.F32.BF16 R4, R136.reuse, R140, R4 ;  /* 0x0000008c8804723c */ /* 0x040fe40000041804 */
[----:B------:R-:W3:Y:S03]  /*a1e0*/  MUFU.EX2 R134, R185 ;  /* 0x000000b900867308 */ /* 0x000ee60000000800 */
[----:B-1----:R-:W-:Y:S03]  /*a1f0*/  FADD.FTZ R0, R133, R0 ;  /* 0x0000000085007221 */ /* 0x002fe60000010000 */
[C---:B------:R-:W-:Y:S01]  /*a200*/  HMMA.16816.F32.BF16 R8, R136.reuse, R142, R8 ;  /* 0x0000008e8808723c */ /* 0x040fe20000041808 */
[----:B------:R-:W1:Y:S03]  /*a210*/  LDSM.16.MT88.4 R140, [R206+0x800] ;  /* 0x00080000ce8c783b */ /* 0x000e660000004200 */
[----:B----4-:R-:W-:Y:S04]  /*a220*/  FADD.FTZ R0, R2, R0 ;  /* 0x0000000002007221 */ /* 0x010fe80000010000 */
[----:B------:R-:W-:Y:S04]  /*a230*/  FADD.FTZ R0, R148, R0 ;  /* 0x0000000094007221 */ /* 0x000fe80000010000 */
[C---:B---3--:R-:W-:Y:S01]  /*a240*/  FADD.FTZ R0, R134.reuse, R0 ;  /* 0x0000000086007221 */ /* 0x048fe20000010000 */
        /* <DEDUP_REMOVED lines=172> */
.L_x_2795:
[----:B------:R-:W-:-:S13]  /*ad10*/  ISETP.GE.AND P0, PT, R216, R226, PT ;  /* 0x000000e2d800720c */ /* 0x000fda0003f06270 */
[----:B------:R-:W-:Y:S05]  /*ad20*/  @!P0 BRA `(.L_x_2807) ;  /* 0x00003b0000008947 */ /* 0x000fea0003800000 */
[----:B------:R-:W-:Y:S02]  /*ad30*/  MOV R134, R16 ;  /* 0x0000001000867202 */ /* 0x000fe40000000f00 */
[----:B------:R-:W-:Y:S02]  /*ad40*/  MOV R133, R132 ;  /* 0x0000008400857202 */ /* 0x000fe40000000f00 */
.L_x_2814:
        /* <DEDUP_REMOVED lines=22> */
[----:B------:R-:W-:Y:S01]  /*aeb0*/  IADD3 R197, R135, 0x5800, RZ ;  /* 0x0000580087c57810 */ /* 0x000fe20007ffe0ff */
        /* <DEDUP_REMOVED lines=29> */
.L_x_2898:
[----:B------:R-:W5:Y:S01]  /*b090*/  SHFL.IDX PT, R5, R14, RZ, 0x181f ;  /* 0x00181fff0e057589 */ /* 0x000f6200000e0000 */
[----:B------:R-:W-:Y:S01]  /*b0a0*/  ISETP.GE.AND P0, PT, R217, c[0x0][0x1d4], PT ;  /* 0x00007500d9007a0c */ /* 0x000fe20003f06270 */
[----:B------:R-:W-:Y:S01]  /*b0b0*/  BSSY B0, `(.L_x_2809) ;  /* 0x000018c000007945 */ /* 0x000fe20003800000 */
[----:B------:R-:W-:Y:S02]  /*b0c0*/  ISETP.GE.AND P5, PT, R223, c[0x0][0x1d4], PT ;  /* 0x00007500df007a0c */ /* 0x000fe40003fa6270 */
[----:B------:R-:W-:Y:S02]  /*b0d0*/  ISETP.GE.AND P4, PT, R224, c[0x0][0x1d4], PT ;  /* 0x00007500e0007a0c */ /* 0x000fe40003f86270 */
[----:B------:R-:W4:Y:S01]  /*b0e0*/  SHFL.IDX PT, R3, R14, 0x1, 0x181f ;  /* 0x00381f000e037f89 */ /* 0x000f2200000e0000 */
[----:B------:R-:W-:Y:S06]  /*b0f0*/  SEL R213, RZ, 0x10, P0 ;  /* 0x00000010ffd57807 */ /* 0x000fec0000000000 */
[----:B----4-:R-:W4:Y:S01]  /*b100*/  SHFL.IDX PT, R4, R4, 0x1, 0x181f ;  /* 0x00381f0004047f89 */ /* 0x010f2200000e0000 */
[C---:B-----5:R-:W-:Y:S05]  /*b110*/  IADD3 R6, P2, R5.reuse, R23, RZ ;  /* 0x0000001705067210 */ /* 0x060fea0007f5e0ff */
[C---:B---3--:R-:W-:Y:S05]  /*b120*/  IMAD.X R7, R2.reuse, 0x1, R15, P2 ;  /* 0x0000000102077824 */ /* 0x048fea00010e060f */
[----:B------:R3:W-:Y:S02]  /*b130*/  LDGSTS.E.BYPASS.LTC128B.128 [R215+0x100], [R6.64], !P0 ;  /* 0x0010000006d77fae */ /* 0x0007e4000c101d46 */
[C---:B---3--:R-:W-:Y:S05]  /*b140*/  IADD3 R6, P2, R5.reuse, R28, RZ ;  /* 0x0000001c05067210 */ /* 0x048fea0007f5e0ff */
[C---:B------:R-:W-:Y:S01]  /*b150*/  IMAD.X R7, R2.reuse, 0x1, R20, P2 ;  /* 0x0000000102077824 */ /* 0x040fe200010e0614 */
[----:B------:R-:W-:Y:S04]  /*b160*/  IADD3 R12, P2, R5, R29, RZ ;  /* 0x0000001d050c7210 */ /* 0x000fe80007f5e0ff */
[----:B------:R3:W-:Y:S01]  /*b170*/  LDGSTS.E.BYPASS.LTC128B.128 [R215+0x2100], [R6.64], !P5 ;  /* 0x0210000006d77fae */ /* 0x0007e2000e901d46 */
[C---:B------:R-:W-:Y:S02]  /*b180*/  IADD3.X R13, R2.reuse, R21, RZ, P2, !PT ;  /* 0x00000015020d7210 */ /* 0x040fe400017fe4ff */
[----:B------:R-:W-:Y:S04]  /*b190*/  ISETP.GE.AND P2, PT, R225, c[0x0][0x1d4], PT ;  /* 0x00007500e1007a0c */ /* 0x000fe80003f46270 */
[----:B------:R5:W-:Y:S01]  /*b1a0*/  LDGSTS.E.BYPASS.LTC128B.128 [R215+0x4100], [R12.64], !P4 ;  /* 0x041000000cd77fae */ /* 0x000be2000e101d46 */
[----:B---3--:R-:W-:Y:S04]  /*b1b0*/  IADD3 R6, P6, R5, R30, RZ ;  /* 0x0000001e05067210 */ /* 0x008fe80007fde0ff */
[----:B------:R-:W-:Y:S02]  /*b1c0*/  IADD3.X R7, R2, R22, RZ, P6, !PT ;  /* 0x0000001602077210 */ /* 0x000fe400037fe4ff */
[C---:B------:R-:W-:Y:S02]  /*b1d0*/  IADD3 R2, -R213.reuse, 0x10, RZ ;  /* 0x00000010d5027810 */ /* 0x040fe40007ffe1ff */
[----:B-----5:R-:W-:Y:S01]  /*b1e0*/  SEL R12, RZ, 0x10, P4 ;  /* 0x00000010ff0c7807 */ /* 0x020fe20002000000 */
[----:B------:R3:W-:Y:S01]  /*b1f0*/  LDGSTS.E.BYPASS.LTC128B.128 [R215+0x6100], [R6.64], !P2 ;  /* 0x0610000006d77fae */ /* 0x0007e2000d101d46 */
[----:B------:R-:W-:Y:S02]  /*b200*/  LOP3.LUT R2, R2, 0xf, RZ, 0xc0, !PT ;  /* 0x0000000f02027812 */ /* 0x000fe400078ec0ff */
[----:B------:R-:W-:Y:S02]  /*b210*/  SEL R13, RZ, 0x10, P2 ;  /* 0x00000010ff0d7807 */ /* 0x000fe40001000000 */
[-C--:B---3--:R-:W-:Y:S02]  /*b220*/  IADD3 R6, P6, P0, R2, R3.reuse, R23 ;  /* 0x0000000302067210 */ /* 0x088fe400078de017 */
[----:B------:R-:W-:Y:S02]  /*b230*/  SEL R2, RZ, 0x10, P5 ;  /* 0x00000010ff027807 */ /* 0x000fe40002800000 */
[-C--:B----4-:R-:W-:Y:S02]  /*b240*/  IADD3.X R7, RZ, R4.reuse, R15, P6, P0 ;  /* 0x00000004ff077210 */ /* 0x090fe400037e040f */
[----:B------:R-:W-:Y:S02]  /*b250*/  ISETP.NE.U32.AND P0, PT, R213, RZ, PT ;  /* 0x000000ffd500720c */ /* 0x000fe40003f05070 */
[----:B------:R-:W-:Y:S04]  /*b260*/  IADD3 R5, -R2, 0x10, RZ ;  /* 0x0000001002057810 */ /* 0x000fe80007ffe1ff */
[----:B------:R-:W-:Y:S07]  /*b270*/  LOP3.LUT R5, R5, 0xf, RZ, 0xc0, !PT ;  /* 0x0000000f05057812 */ /* 0x000fee00078ec0ff */
[----:B------:R3:W-:Y:S01]  /*b280*/  LDGSTS.E.BYPASS.LTC128B.128.ZFILL [R215+0x1100], [R6.64], P0 ;  /* 0x0110000006d77fae */ /* 0x0007e20008141d46 */
[-C--:B------:R-:W-:Y:S04]  /*b290*/  IADD3 R14, P6, P0, R5, R3.reuse, R28 ;  /* 0x00000003050e7210 */ /* 0x080fe800078de01c */
[-C--:B------:R-:W-:Y:S02]  /*b2a0*/  IADD3.X R15, RZ, R4.reuse, R20, P6, P0 ;  /* 0x00000004ff0f7210 */ /* 0x080fe400037e0414 */
[----:B---3--:R-:W-:Y:S04]  /*b2b0*/  IADD3 R6, -R12, 0x10, RZ ;  /* 0x000000100c067810 */ /* 0x008fe80007ffe1ff */
[----:B------:R-:W-:Y:S04]  /*b2c0*/  LOP3.LUT R5, R6, 0xf, RZ, 0xc0, !PT ;  /* 0x0000000f06057812 */ /* 0x000fe800078ec0ff */
[-C--:B------:R-:W-:Y:S02]  /*b2d0*/  IADD3 R20, P6, P0, R5, R3.reuse, R29 ;  /* 0x0000000305147210 */ /* 0x080fe400078de01d */
[----:B------:R-:W-:Y:S02]  /*b2e0*/  IADD3 R5, -R13, 0x10, RZ ;  /* 0x000000100d057810 */ /* 0x000fe40007ffe1ff */
[-C--:B------:R-:W-:Y:S02]  /*b2f0*/  IADD3.X R21, RZ, R4.reuse, R21, P6, P0 ;  /* 0x00000004ff157210 */ /* 0x080fe400037e0415 */
[----:B------:R-:W-:Y:S04]  /*b300*/  LOP3.LUT R5, R5, 0xf, RZ, 0xc0, !PT ;  /* 0x0000000f05057812 */ /* 0x000fe800078ec0ff */
[----:B------:R-:W-:Y:S04]  /*b310*/  IADD3 R28, P6, P0, R5, R3, R30 ;  /* 0x00000003051c7210 */ /* 0x000fe800078de01e */
[----:B------:R-:W-:Y:S02]  /*b320*/  IADD3.X R29, RZ, R4, R22, P6, P0 ;  /* 0x00000004ff1d7210 */ /* 0x000fe400037e0416 */
[C---:B--2---:R-:W-:Y:S03]  /*b330*/  HMMA.16816.F32.BF16 R4, R32.reuse, R8, RZ ;  /* 0x000000082004723c */ /* 0x044fe600000418ff */
[----:B------:R-:W-:Y:S02]  /*b340*/  ISETP.NE.U32.AND P0, PT, R2, RZ, PT ;  /* 0x000000ff0200720c */ /* 0x000fe40003f05070 */
[----:B------:R-:W-:Y:S03]  /*b350*/  ISETP.NE.U32.AND P6, PT, R12, RZ, PT ;  /* 0x000000ff0c00720c */ /* 0x000fe60003fc5070 */
[C---:B------:R-:W-:Y:S08]  /*b360*/  HMMA.16816.F32.BF16 R8, R32.reuse, R10, RZ ;  /* 0x0000000a2008723c */ /* 0x040ff000000418ff */
[----:B------:R2:W-:Y:S01]  /*b370*/  LDGSTS.E.BYPASS.LTC128B.128.ZFILL [R215+0x3100], [R14.64], P0 ;  /* 0x031000000ed77fae */ /* 0x0005e20008141d46 */
[----:B------:R-:W-:Y:S06]  /*b380*/  ISETP.NE.U32.AND P0, PT, R13, RZ, PT ;  /* 0x000000ff0d00720c */ /* 0x000fec0003f05070 */
[----:B------:R3:W-:Y:S07]  /*b390*/  LDGSTS.E.BYPASS.LTC128B.128.ZFILL [R215+0x5100], [R20.64], P6 ;  /* 0x0510000014d77fae */ /* 0x0007ee000b141d46 */
[----:B------:R4:W-:Y:S01]  /*b3a0*/  LDGSTS.E.BYPASS.LTC128B.128.ZFILL [R215+0x7100], [R28.64], P0 ;  /* 0x071000001cd77fae */ /* 0x0009e20008141d46 */
[----:B------:R-:W-:Y:S06]  /*b3b0*/  ISETP.GT.AND P0, PT, R216, R226, PT ;  /* 0x000000e2d800720c */ /* 0x000fec0003f04270 */
[----:B------:R-:W0:Y:S01]  /*b3c0*/  LDGDEPBAR ;  /* 0x00000000000079af */ /* 0x000e220000000000 */
[C---:B--2---:R-:W-:Y:S08]  /*b3d0*/  HMMA.16816.F32.BF16 R12, R32.reuse, R16, RZ ;  /* 0x00000010200c723c */ /* 0x044ff000000418ff */
[C---:B------:R-:W-:Y:S08]  /*b3e0*/  HMMA.16816.F32.BF16 R16, R32.reuse, R18, RZ ;  /* 0x000000122010723c */ /* 0x040ff000000418ff */
[C---:B-1-3--:R-:W-:Y:S08]  /*b3f0*/  HMMA.16816.F32.BF16 R20, R32.reuse, R24, RZ ;  /* 0x000000182014723c */ /* 0x04aff000000418ff */
[C---:B------:R-:W-:Y:S08]  /*b400*/  HMMA.16816.F32.BF16 R24, R32.reuse, R26, RZ ;  /* 0x0000001a2018723c */ /* 0x040ff000000418ff */
[C---:B----4-:R-:W-:Y:S08]  /*b410*/  HMMA.16816.F32.BF16 R28, R32.reuse, R168, RZ ;  /* 0x000000a8201c723c */ /* 0x050ff000000418ff */
        /* <DEDUP_REMOVED lines=187> */
[C---:B-1----:R-:W-:Y:S03]  /*bfd0*/  HMMA.16816.F32.BF16 R12, R188.reuse, R168, R12 ;  /* 0x000000a8bc0c723c */ /* 0x042fe6000004180c */
[----:B------:R-:W-:Y:S02]  /*bfe0*/  FMUL.FTZ R3, R11, c[0x0][0x320] ;  /* 0x0000c8000b037a20 */ /* 0x000fe40000410000 */
[----:B------:R-:W1:Y:S03]  /*bff0*/  MUFU.TANH R185, R10 ;  /* 0x0000000a00b97308 */ /* 0x000e660000002400 */
[C---:B------:R-:W-:Y:S07]  /*c000*/  HMMA.16816.F32.BF16 R16, R188.reuse, R170, R16 ;  /* 0x000000aabc10723c */ /* 0x040fee0000041810 */
[----:B------:R4:W1:Y:S01]  /*c010*/  MUFU.TANH R183, R3 ;  /* 0x0000000300b77308 */ /* 0x0008620000002400 */
[----:B--2---:R-:W-:Y:S08]  /*c020*/  FMUL.FTZ R0, R5, c[0x0][0x320] ;  /* 0x0000c80005007a20 */ /* 0x004ff00000410000 */
[----:B------:R-:W-:Y:S01]  /*c030*/  FMUL.FTZ R2, R12, c[0x0][0x320] ;  /* 0x0000c8000c027a20 */ /* 0x000fe20000410000 */
[----:B------:R2:W1:Y:S10]  /*c040*/  MUFU.TANH R184, R0 ;  /* 0x0000000000b87308 */ /* 0x0004740000002400 */
[----:B------:R-:W1:Y:S01]  /*c050*/  MUFU.TANH R177, R2 ;  /* 0x0000000200b17308 */ /* 0x000e620000002400 */
[----:B----4-:R-:W-:Y:S09]  /*c060*/  FMUL.FTZ R3, R19, c[0x0][0x320] ;  /* 0x0000c80013037a20 */ /* 0x010ff20000410000 */
[----:B------:R-:W4:Y:S01]  /*c070*/  MUFU.TANH R173, R3 ;  /* 0x0000000300ad7308 */ /* 0x000f220000002400 */
[----:B--2---:R-:W-:Y:S09]  /*c080*/  FMUL.FTZ R0, R6, c[0x0][0x320] ;  /* 0x0000c80006007a20 */ /* 0x004ff20000410000 */
[----:B------:R2:W1:Y:S02]  /*c090*/  MUFU.TANH R186, R0 ;  /* 0x0000000000ba7308 */ /* 0x0004640000002400 */
[----:B--2---:R-:W-:Y:S02]  /*c0a0*/  FMUL.FTZ R0, R7, c[0x0][0x320] ;  /* 0x0000c80007007a20 */ /* 0x004fe40000410000 */
[----:B------:R-:W2:Y:S06]  /*c0b0*/  LDSM.16.M88.4 R4, [R201+0x1000] ;  /* 0x00100000c904783b */ /* 0x000eac0000000200 */
[----:B------:R5:W1:Y:S02]  /*c0c0*/  MUFU.TANH R187, R0 ;  /* 0x0000000000bb7308 */ /* 0x000a640000002400 */
[----:B-----5:R-:W-:Y:S08]  /*c0d0*/  FMUL.FTZ R0, R8, c[0x0][0x320] ;  /* 0x0000c80008007a20 */ /* 0x020ff00000410000 */
[----:B------:R5:W1:Y:S01]  /*c0e0*/  MUFU.TANH R182, R0 ;  /* 0x0000000000b67308 */ /* 0x000a620000002400 */
[C---:B--2---:R-:W-:Y:S07]  /*c0f0*/  HMMA.16816.F32.BF16 R20, R188.reuse, R4, R20 ;  /* 0x00000004bc14723c */ /* 0x044fee0000041814 */
[----:B------:R-:W-:Y:S01]  /*c100*/  FMUL.FTZ R4, R18, c[0x0][0x320] ;  /* 0x0000c80012047a20 */ /* 0x000fe20000410000 */
[C---:B------:R-:W-:Y:S03]  /*c110*/  HMMA.16816.F32.BF16 R24, R188.reuse, R6, R24 ;  /* 0x00000006bc18723c */ /* 0x040fe60000041818 */
[----:B------:R-:W2:Y:S01]  /*c120*/  MUFU.TANH R174, R4 ;  /* 0x0000000400ae7308 */ /* 0x000ea20000002400 */
        /* <DEDUP_REMOVED lines=64> */
[----:B-1----:R-:W-:Y:S01]  /*c530*/  IMAD.MOV.U32 R0, RZ, RZ, R2 ;  /* 0x000000ffff007224 */ /* 0x002fe200078e0002 */
        /* <DEDUP_REMOVED lines=25> */
.L_x_2899:
        /* <DEDUP_REMOVED lines=22> */
.L_x_2900:
[C---:B---3--:R-:W-:Y:S02]  /*c830*/  IADD3 R2, -R213.reuse, 0x10, RZ ;  /* 0x00000010d5027810 */ /* 0x048fe40007ffe1ff */
[----:B------:R-:W-:Y:S02]  /*c840*/  ISETP.NE.U32.AND P0, PT, R213, RZ, PT ;  /* 0x000000ffd500720c */ /* 0x000fe40003f05070 */
[----:B------:R-:W-:Y:S02]  /*c850*/  LOP3.LUT R2, R2, 0xf, RZ, 0xc0, !PT ;  /* 0x0000000f02027812 */ /* 0x000fe400078ec0ff */
[----:B-1----:R-:W-:Y:S02]  /*c860*/  P2R R5, PR, RZ, 0x2 ;  /* 0x00000002ff057803 */ /* 0x002fe40000000000 */
[----:B--2---:R-:W-:Y:S04]  /*c870*/  IADD3 R2, P1, P6, R2, R0, R25 ;  /* 0x0000000002027210 */ /* 0x004fe80007e3e019 */
[----:B----4-:R-:W-:Y:S02]  /*c880*/  IADD3.X R3, RZ, R4, R9, P1, P6 ;  /* 0x00000004ff037210 */ /* 0x010fe40000fec409 */
[C---:B------:R-:W-:Y:S02]  /*c890*/  IADD3 R6, P6, R0.reuse, R27, RZ ;  /* 0x0000001b00067210 */ /* 0x040fe40007fde0ff */
[----:B------:R-:W-:Y:S01]  /*c8a0*/  ISETP.NE.AND P1, PT, R5, RZ, PT ;  /* 0x000000ff0500720c */ /* 0x000fe20003f25270 */
        /* <DEDUP_REMOVED lines=9> */
[----:B-1----:R-:W-:Y:S05]  /*c940*/  IADD3 R2, P0, R0, R28, RZ ;  /* 0x0000001c00027210 */ /* 0x002fea0007f1e0ff */
[----:B------:R-:W-:Y:S05]  /*c950*/  IMAD.X R3, R4, 0x1, R12, P0 ;  /* 0x0000000104037824 */ /* 0x000fea00000e060c */
[----:B------:R2:W-:Y:S03]  /*c960*/  LDGSTS.E.BYPASS.LTC128B.128 [R215+0xf100], [R2.64], !P2 ;  /* 0x0f10000002d77fae */ /* 0x0005e6000d101d46 */
.L_x_2810:
[----:B--234-:R-:W-:Y:S05]  /*c970*/  BSYNC B0 ;  /* 0x0000000000007941 */ /* 0x01cfea0003800000 */
.L_x_2809:
        /* <DEDUP_REMOVED lines=41> */
.L_x_2901:
        /* <DEDUP_REMOVED lines=450> */
.L_x_2807:
[----:B------:R-:W-:Y:S05]  /*e830*/  BRA.DIV ~URZ, `(.L_x_2815) ;  /* 0x000080727f007947 */ /* 0x000fea000b800000 */
[----:B------:R1:W2:Y:S02]  /*e840*/  SHFL.BFLY PT, R0, R222, 0x2, 0x1f ;  /* 0x0c401f00de007f89 */ /* 0x0002a400000e0000 */
.L_x_2902:
[----:B--2---:R-:W-:Y:S01]  /*e850*/  FADD.FTZ R5, R0, R222 ;  /* 0x000000de00057221 */ /* 0x004fe20000010000 */
[----:B------:R-:W-:Y:S05]  /*e860*/  BRA.DIV ~URZ, `(.L_x_2816) ;  /* 0x000080927f007947 */ /* 0x000fea000b800000 */
[----:B------:R-:W2:Y:S02]  /*e870*/  SHFL.BFLY PT, R0, R221, 0x2, 0x1f ;  /* 0x0c401f00dd007f89 */ /* 0x000ea400000e0000 */
[----:B--2---:R-:W-:-:S02]  /*e880*/  FADD.FTZ R4, R0, R221 ;  /* 0x000000dd00047221 */ /* 0x004fc40000010000 */
[----:B------:R-:W2:Y:S04]  /*e890*/  SHFL.BFLY PT, R0, R5, 0x1, 0x1f ;  /* 0x0c201f0005007f89 */ /* 0x000ea800000e0000 */
[----:B------:R3:W4:Y:S01]  /*e8a0*/  SHFL.BFLY PT, R3, R4, 0x1, 0x1f ;  /* 0x0c201f0004037f89 */ /* 0x00072200000e0000 */
[----:B--2---:R-:W-:-:S05]  /*e8b0*/  FADD.FTZ R5, R5, R0 ;  /* 0x0000000005057221 */ /* 0x004fca0000010000 */
.L_x_2903:
        /* <DEDUP_REMOVED lines=33> */
[C---:B--2---:R-:W-:Y:S02]  /*ead0*/  FMUL.FTZ R120, R0.reuse, R154 ;  /* 0x0000009a00787220 */ /* 0x044fe40000410000 */
        /* <DEDUP_REMOVED lines=114> */
.L_x_2776:
        /* <DEDUP_REMOVED lines=8> */
[----:B-1----:R-:W-:Y:S01]  /*f280*/  IMAD.MOV.U32 R5, RZ, RZ, c[0x0][0x564] ;  /* 0x00015900ff057624 */ /* 0x002fe200078e00ff */
[----:B--2---:R-:W-:-:S06]  /*f290*/  ISETP.EQ.U32.AND P0, PT, R3, R2, PT ;  /* 0x000000020300720c */ /* 0x004fcc0003f02070 */
[----:B------:R-:W1:Y:S07]  /*f2a0*/  POPC R2, UR4 ;  /* 0x0000000400027d09 */ /* 0x000e6e0008000000 */
[----:B-1----:R1:W2:Y:S04]  /*f2b0*/  @P0 ATOMG.E.ADD.STRONG.GPU PT, R2, [R4.64], R2 ;  /* 0x00000002040209a8 */ /* 0x0022a800081ee1c6 */
[----:B-1----:R-:W1:Y:S04]  /*f2c0*/  S2R R4, SR_LTMASK ;  /* 0x0000000000047919 */ /* 0x002e680000003900 */
[----:B--2---:R1:W2:Y:S02]  /*f2d0*/  SHFL.IDX PT, R3, R2, R3, 0x1f ;  /* 0x00001f0302037589 */ /* 0x0042a400000e0000 */
[----:B-1----:R-:W-:-:S06]  /*f2e0*/  LOP3.LUT R2, R4, UR4, RZ, 0xc0, !PT ;  /* 0x0000000404027c12 */ /* 0x002fcc000f8ec0ff */
[----:B------:R-:W2:Y:S02]  /*f2f0*/  POPC R2, R2 ;  /* 0x0000000200027309 */ /* 0x000ea40000000000 */
[----:B--2---:R-:W-:-:S06]  /*f300*/  IADD3 R240, R3, c[0x0][0xc], R2 ;  /* 0x0000030003f07a10 */ /* 0x004fcc0007ffe002 */
.L_x_2818:
[----:B------:R-:W-:Y:S05]  /*f310*/  BSYNC B0 ;  /* 0x0000000000007941 */ /* 0x000fea0003800000 */
.L_x_2817:
[----:B------:R-:W-:Y:S01]  /*f320*/  PRMT R0, R0, 0x9910, RZ ;  /* 0x0000991000007816 */ /* 0x000fe200000000ff */
[----:B------:R-:W-:Y:S01]  /*f330*/  BSSY B1, `(.L_x_2819) ;  /* 0x0000452000017945 */ /* 0x000fe20003800000 */
[----:B------:R-:W-:Y:S02]  /*f340*/  IMAD.MOV.U32 R106, RZ, RZ, R240 ;  /* 0x000000ffff6a7224 */ /* 0x000fe400078e00f0 */
[----:B------:R-:W-:-:S13]  /*f350*/  ISETP.NE.AND P0, PT, R0, RZ, PT ;  /* 0x000000ff0000720c */ /* 0x000fda0003f05270 */
[----:B------:R-:W-:Y:S05]  /*f360*/  @!P0 BRA `(.L_x_2820) ;  /* 0x000036e000008947 */ /* 0x000fea0003800000 */
[----:B-1----:R-:W2:Y:S04]  /*f370*/  LDL R5, [R1+0x4] ;  /* 0x0000040001057983 */ /* 0x002ea80000100800 */
        /* <DEDUP_REMOVED lines=109> */
[----:B-1----:R-:W2:Y:S01]  /*fa50*/  LDL.LU R5, [R1] ;  /* 0x0000000001057983 */ /* 0x002ea20000300800 */
        /* <DEDUP_REMOVED lines=20> */
[----:B------:R-:W-:Y:S02]  /*fba0*/  ISETP.NE.AND.EX P2, PT, RZ, c[0x0][0x50c], PT, P2 ;  /* 0x00014300ff007a0c */ /* 0x000fe40003f45320 */
[----:B-1----:R-:W-:-:S02]  /*fbb0*/  F2FP.BF16.PACK_AB R2, R137, R136 ;  /* 0x000000888902723e */ /* 0x002fc400000010ff */
        /* <DEDUP_REMOVED lines=27> */
.L_x_2821:
[----:B-1----:R-:W2:Y:S04]  /*fd70*/  LDL.LU R2, [R1+0x2c] ;  /* 0x00002c0001027983 */ /* 0x002ea80000300800 */
[----:B------:R-:W3:Y:S01]  /*fd80*/  LDL R9, [R1+0x28] ;  /* 0x0000280001097983 */ /* 0x000ee20000100800 */
[----:B------:R-:W-:Y:S01]  /*fd90*/  IMAD.MOV.U32 R15, RZ, RZ, 0x368 ;  /* 0x00000368ff0f7424 */ /* 0x000fe200078e00ff */
[----:B------:R-:W-:-:S02]  /*fda0*/  ISETP.GT.AND P3, PT, R5, 0x1, PT ;  /* 0x000000010500780c */ /* 0x000fc40003f64270 */
[----:B------:R-:W4:Y:S01]  /*fdb0*/  LDL R110, [R1+0x34] ;  /* 0x00003400016e7983 */ /* 0x000f220000100800 */
[----:B------:R-:W-:Y:S02]  /*fdc0*/  ISETP.NE.U32.AND P0, PT, RZ, c[0x0][0x500], PT ;  /* 0x00014000ff007a0c */ /* 0x000fe40003f05070 */
[----:B------:R-:W-:Y:S02]  /*fdd0*/  SEL R15, R15, 0x328, P3 ;  /* 0x000003280f0f7807 */ /* 0x000fe40001800000 */
[----:B------:R-:W-:Y:S02]  /*fde0*/  ISETP.NE.AND.EX P0, PT, RZ, c[0x0][0x504], PT, P0 ;  /* 0x00014100ff007a0c */ /* 0x000fe40003f05300 */
[----:B------:R-:W1:Y:S01]  /*fdf0*/  LDC.64 R4, c[0x0][R15+0x170] ;  /* 0x00005c000f047b82 */ /* 0x000e620000000a00 */
[----:B------:R-:W-:Y:S02]  /*fe00*/  LOP3.LUT R11, R242, 0xffff, RZ, 0xc0, !PT ;  /* 0x0000fffff20b7812 */ /* 0x000fe400078ec0ff */
[----:B------:R-:W-:-:S05]  /*fe10*/  SEL R8, R251, RZ, !P0 ;  /* 0x000000fffb087207 */ /* 0x000fca0004000000 */
[----:B------:R-:W1:Y:S08]  /*fe20*/  LDC.64 R12, c[0x0][R15+0x168] ;  /* 0x00005a000f0c7b82 */ /* 0x000e700000000a00 */
[----:B------:R-:W2:Y:S01]  /*fe30*/  LDC.64 R16, c[0x0][R15+0x178] ;  /* 0x00005e000f107b82 */ /* 0x000ea20000000a00 */
[----:B-----5:R-:W-:Y:S01]  /*fe40*/  SHF.R.S32.HI R10, RZ, 0x1f, R0 ;  /* 0x0000001fff0a7819 */ /* 0x020fe20000011400 */
[----:B-1----:R-:W-:-:S02]  /*fe50*/  IMAD R6, R13, R11, RZ ;  /* 0x0000000b0d067224 */ /* 0x002fc400078e02ff */
[----:B------:R-:W1:Y:S02]  /*fe60*/  S2R R13, SR_TID.X ;  /* 0x00000000000d7919 */ /* 0x000e640000002100 */
[----:B-1----:R-:W-:-:S04]  /*fe70*/  SHF.R.S32.HI R107, RZ, 0x1f, R13 ;  /* 0x0000001fff6b7819 */ /* 0x002fc8000001140d */
[----:B------:R-:W-:-:S04]  /*fe80*/  LEA.HI R107, R107, R13, RZ, 0x5 ;  /* 0x0000000d6b6b7211 */ /* 0x000fc800078f28ff */
[----:B------:R-:W-:-:S05]  /*fe90*/  LOP3.LUT R107, R107, 0xffffffe0, RZ, 0xc0, !PT ;  /* 0xffffffe06b6b7812 */ /* 0x000fca00078ec0ff */
[----:B------:R-:W-:Y:S02]  /*fea0*/  IMAD.IADD R107, R13, 0x1, -R107 ;  /* 0x000000010d6b7824 */ /* 0x000fe400078e0a6b */
[----:B------:R-:W-:Y:S01]  /*feb0*/  IMAD R13, R14, c[0x0][0x4e8], RZ ;  /* 0x00013a000e0d7a24 */ /* 0x000fe200078e02ff */
[----:B--2---:R-:W-:Y:S01]  /*fec0*/  SEL R3, R2, RZ, !P0 ;  /* 0x000000ff02037207 */ /* 0x004fe20004000000 */
[----:B------:R-:W-:-:S04]  /*fed0*/  IMAD R2, R5, R8, RZ ;  /* 0x0000000805027224 */ /* 0x000fc800078e02ff */
[C---:B------:R-:W-:Y:S02]  /*fee0*/  IMAD R7, R4.reuse, R3, R2 ;  /* 0x0000000304077224 */ /* 0x040fe400078e0202 */
[----:B------:R-:W-:-:S04]  /*fef0*/  IMAD.WIDE.U32 R2, R4, R8, RZ ;  /* 0x0000000804027225 */ /* 0x000fc800078e00ff */
[----:B------:R-:W-:-:S04]  /*ff00*/  IMAD.WIDE.U32 R4, R12, R11, RZ ;  /* 0x0000000b0c047225 */ /* 0x000fc800078e00ff */
[----:B------:R-:W-:Y:S01]  /*ff10*/  IMAD.IADD R3, R3, 0x1, R7 ;  /* 0x0000000103037824 */ /* 0x000fe200078e0207 */
[----:B------:R-:W-:Y:S01]  /*ff20*/  IADD3 R12, P1, P0, R2, R4, R0 ;  /* 0x00000004020c7210 */ /* 0x000fe2000783e000 */
[----:B------:R-:W-:Y:S02]  /*ff30*/  IMAD.MOV.U32 R2, RZ, RZ, c[0x0][0x4e8] ;  /* 0x00013a00ff027624 */ /* 0x000fe400078e00ff */
[----:B------:R-:W-:-:S03]  /*ff40*/  IMAD.IADD R6, R5, 0x1, R6 ;  /* 0x0000000105067824 */ /* 0x000fc600078e0206 */
[----:B------:R-:W-:Y:S02]  /*ff50*/  ISETP.NE.AND P2, PT, R2, 0x1, PT ;  /* 0x000000010200780c */ /* 0x000fe40003f45270 */
[----:B---3--:R-:W-:-:S05]  /*ff60*/  SEL R2, R9, RZ, P3 ;  /* 0x000000ff09027207 */ /* 0x008fca0001800000 */
[-C--:B------:R-:W-:Y:S02]  /*ff70*/  IMAD R7, R17, R2.reuse, RZ ;  /* 0x0000000211077224 */ /* 0x080fe400078e02ff */
[----:B------:R-:W-:Y:S02]  /*ff80*/  IMAD.WIDE.U32 R4, R16, R2, RZ ;  /* 0x0000000210047225 */ /* 0x000fe400078e00ff */
[----:B------:R-:W1:Y:S02]  /*ff90*/  LDC.64 R16, c[0x0][R15+0x160] ;  /* 0x000058000f107b82 */ /* 0x000e640000000a00 */
[----:B------:R-:W-:Y:S01]  /*ffa0*/  IMAD.IADD R9, R250, 0x1, R239 ;  /* 0x00000001fa097824 */ /* 0x000fe200078e02ef */
[----:B------:R-:W-:-:S03]  /*ffb0*/  IADD3.X R6, R3, R6, R10, P1, P0 ;  /* 0x0000000603067210 */ /* 0x000fc60000fe040a */
[----:B------:R-:W-:-:S04]  /*ffc0*/  @P2 IMAD.HI.U32 R3, R9, c[0x0][0x4ec], RZ ;  /* 0x00013b0009032a27 */ /* 0x000fc800078e00ff */
[----:B------:R-:W-:Y:S01]  /*ffd0*/  IMAD.MOV.U32 R2, RZ, RZ, R9 ;  /* 0x000000ffff027224 */ /* 0x000fe200078e0009 */
[----:B------:R-:W-:-:S04]  /*ffe0*/  @P2 SHF.R.U32.HI R2, RZ, c[0x0][0x4f0], R3 ;  /* 0x00013c00ff022a19 */ /* 0x000fc80000011603 */
[----:B------:R-:W-:Y:S02]  /*fff0*/  IADD3 R4, P1, P0, R2, R12, R4 ;  /* 0x0000000c02047210 */ /* 0x000fe4000783e004 */
        /* <DEDUP_REMOVED lines=17> */
[----:B------:R-:W1:Y:S04]  /*10110*/  SHFL.IDX PT, R7, R2, RZ, 0x1c1f ;  /* 0x001c1fff02077589 */ /* 0x000e6800000e0000 */
[----:B------:R-:W-:Y:S04]  /*10120*/  SHFL.IDX PT, R4, R4, 0x1, 0x1c1f ;  /* 0x003c1f0004047f89 */ /* 0x000fe800000e0000 */
[----:B------:R4:W2:Y:S01]  /*10130*/  SHFL.IDX PT, R5, R2, 0x1, 0x1c1f ;  /* 0x003c1f0002057f89 */ /* 0x0008a200000e0000 */
[----:B------:R-:W-:Y:S01]  /*10140*/  LOP3.LUT P0, RZ, R107, 0x3, RZ, 0xc0, !PT ;  /* 0x000000036bff7812 */ /* 0x000fe2000780c0ff */
[----:B----4-:R-:W-:-:S05]  /*10150*/  IMAD.IADD R2, R110, 0x1, R239 ;  /* 0x000000016e027824 */ /* 0x010fca00078e02ef */
[C---:B------:R-:W-:Y:S02]  /*10160*/  IADD3 R3, R2.reuse, 0x8, RZ ;  /* 0x0000000802037810 */ /* 0x040fe40007ffe0ff */
[-C--:B------:R-:W-:Y:S02]  /*10170*/  ISETP.GE.OR P1, PT, R2, R13.reuse, P0 ;  /* 0x0000000d0200720c */ /* 0x080fe40000726670 */
[----:B------:R-:W-:-:S11]  /*10180*/  ISETP.GE.OR P0, PT, R3, R13, P0 ;  /* 0x0000000d0300720c */ /* 0x000fd60000706670 */
[----:B-1----:R1:W-:Y:S01]  /*10190*/  @!P1 ST.E [R6.64], R18 ;  /* 0x0000001206009985 */ /* 0x0023e2000c101906 */
[----:B------:R-:W-:-:S03]  /*101a0*/  ISETP.GE.AND P1, PT, R2, R13, PT ;  /* 0x0000000d0200720c */ /* 0x000fc60003f26270 */
[----:B--2---:R1:W-:Y:S01]  /*101b0*/  @!P0 ST.E [R4.64], R19 ;  /* 0x0000001304008985 */ /* 0x0043e2000c101906 */
[----:B------:R-:W-:Y:S01]  /*101c0*/  ISETP.GE.AND P0, PT, R3, R13, PT ;  /* 0x0000000d0300720c */ /* 0x000fe20003f06270 */
        /* <DEDUP_REMOVED lines=48> */
.L_x_2904:
[----:B------:R-:W-:Y:S05]  /*104d0*/  BRA.DIV ~URZ, `(.L_x_2824) ;  /* 0x000065827f007947 */ /* 0x000fea000b800000 */
[----:B------:R4:W2:Y:S02]  /*104e0*/  SHFL.IDX PT, R0, R14, RZ, 0x181f ;  /* 0x00181fff0e007589 */ /* 0x0008a400000e0000 */
.L_x_2905:
        /* <DEDUP_REMOVED lines=24> */
.L_x_2826:
[----:B------:R-:W-:Y:S05]  /*10670*/  BSYNC B0 ;  /* 0x0000000000007941 */ /* 0x000fea0003800000 */
.L_x_2825:
[----:B------:R-:W-:Y:S05]  /*10680*/  BRA.DIV ~URZ, `(.L_x_2827) ;  /* 0x000064427f007947 */ /* 0x000fea000b800000 */
[----:B---3--:R3:W4:Y:S04]  /*10690*/  SHFL.IDX PT, R4, R5, 0x1, 0x181f ;  /* 0x00381f0005047f89 */ /* 0x00872800000e0000 */
[----:B--2---:R3:W2:Y:S02]  /*106a0*/  SHFL.IDX PT, R0, R14, 0x1, 0x181f ;  /* 0x00381f000e007f89 */ /* 0x0046a400000e0000 */
.L_x_2906:
        /* <DEDUP_REMOVED lines=24> */
.L_x_2829:
[----:B------:R-:W-:Y:S05]  /*10830*/  BSYNC B0 ;  /* 0x0000000000007941 */ /* 0x000fea0003800000 */
.L_x_2828:
[----:B------:R-:W-:Y:S05]  /*10840*/  BRA.DIV ~URZ, `(.L_x_2830) ;  /* 0x000063527f007947 */ /* 0x000fea000b800000 */
[----:B----4-:R4:W3:Y:S02]  /*10850*/  SHFL.IDX PT, R4, R5, 0x2, 0x181f ;  /* 0x00581f0005047f89 */ /* 0x0108e400000e0000 */
.L_x_2907:
[----:B------:R-:W-:Y:S05]  /*10860*/  BRA.DIV ~URZ, `(.L_x_2831) ;  /* 0x000063a27f007947 */ /* 0x000fea000b800000 */
[----:B--2---:R2:W4:Y:S02]  /*10870*/  SHFL.IDX PT, R0, R14, 0x2, 0x181f ;  /* 0x00581f000e007f89 */ /* 0x00452400000e0000 */
.L_x_2908:
        /* <DEDUP_REMOVED lines=24> */
.L_x_2833:
[----:B------:R-:W-:Y:S05]  /*10a00*/  BSYNC B0 ;  /* 0x0000000000007941 */ /* 0x000fea0003800000 */
.L_x_2832:
[----:B------:R-:W-:Y:S05]  /*10a10*/  BRA.DIV ~URZ, `(.L_x_2834) ;  /* 0x000062627f007947 */ /* 0x000fea000b800000 */
[----:B---3--:R3:W1:Y:S04]  /*10a20*/  SHFL.IDX PT, R4, R5, 0x3, 0x181f ;  /* 0x00781f0005047f89 */ /* 0x00866800000e0000 */
[----:B----4-:R3:W4:Y:S02]  /*10a30*/  SHFL.IDX PT, R0, R14, 0x3, 0x181f ;  /* 0x00781f000e007f89 */ /* 0x01072400000e0000 */
.L_x_2909:
        /* <DEDUP_REMOVED lines=25> */
.L_x_2822:
        /* <DEDUP_REMOVED lines=33> */
.L_x_2910:
[----:B------:R-:W-:Y:S05]  /*10de0*/  BRA.DIV ~URZ, `(.L_x_2837) ;  /* 0x00005fd27f007947 */ /* 0x000fea000b800000 */
[----:B------:R3:W4:Y:S02]  /*10df0*/  SHFL.IDX PT, R0, R12, RZ, 0x1c1f ;  /* 0x001c1fff0c007589 */ /* 0x00072400000e0000 */
.L_x_2911:
[----:B------:R-:W-:Y:S01]  /*10e00*/  BSSY B0, `(.L_x_2838) ;  /* 0x00000e0000007945 */ /* 0x000fe20003800000 */
[----:B------:R-:W-:Y:S05]  /*10e10*/  @P1 BRA `(.L_x_2839) ;  /* 0x00000de000001947 */ /* 0x000fea0003800000 */
[C---:B------:R-:W-:Y:S02]  /*10e20*/  ISETP.GE.AND P1, PT, R248.reuse, c[0x0][0x3c8], PT ;  /* 0x0000f200f8007a0c */ /* 0x040fe40003f26270 */
[C---:B------:R-:W-:Y:S02]  /*10e30*/  IADD3 R7, R248.reuse, 0x8, RZ ;  /* 0x00000008f8077810 */ /* 0x040fe40007ffe0ff */
[C---:B------:R-:W-:Y:S02]  /*10e40*/  IADD3 R6, R248.reuse, 0x10, RZ ;  /* 0x00000010f8067810 */ /* 0x040fe40007ffe0ff */
[----:B------:R-:W-:Y:S02]  /*10e50*/  ISETP.GE.AND P3, PT, R7, c[0x0][0x3c8], PT ;  /* 0x0000f20007007a0c */ /* 0x000fe40003f66270 */
[----:B------:R-:W-:-:S02]  /*10e60*/  IADD3 R9, R248, 0x8, RZ ;  /* 0x00000008f8097810 */ /* 0x000fc40007ffe0ff */
[----:B------:R-:W-:Y:S02]  /*10e70*/  ISETP.GE.AND P4, PT, R6, c[0x0][0x3c8], PT ;  /* 0x0000f20006007a0c */ /* 0x000fe40003f86270 */
[C---:B------:R-:W-:Y:S01]  /*10e80*/  IADD3 R8, R248.reuse, 0x18, RZ ;  /* 0x00000018f8087810 */ /* 0x040fe20007ffe0ff */
[----:B----4-:R-:W-:Y:S01]  /*10e90*/  @!P1 IMAD.MOV.U32 R2, RZ, RZ, R0 ;  /* 0x000000ffff029224 */ /* 0x010fe200078e0000 */
[----:B------:R-:W-:Y:S01]  /*10ea0*/  SHF.R.S32.HI R9, RZ, 0x1f, R9 ;  /* 0x0000001fff097819 */ /* 0x000fe20000011409 */
[----:B--2---:R-:W-:Y:S01]  /*10eb0*/  @!P1 IMAD.MOV.U32 R3, RZ, RZ, R4 ;  /* 0x000000ffff039224 */ /* 0x004fe200078e0004 */
[C---:B------:R-:W-:Y:S02]  /*10ec0*/  IADD3 R13, R248.reuse, 0x20, RZ ;  /* 0x00000020f80d7810 */ /* 0x040fe40007ffe0ff */
[C---:B------:R-:W-:Y:S01]  /*10ed0*/  IADD3 R11, R248.reuse, 0x18, RZ ;  /* 0x00000018f80b7810 */ /* 0x040fe20007ffe0ff */
[----:B------:R-:W-:Y:S01]  /*10ee0*/  @!P1 IMAD.WIDE R2, R248, 0x4, R2 ;  /* 0x00000004f8029825 */ /* 0x000fe200078e0202 */
[----:B------:R-:W-:-:S02]  /*10ef0*/  ISETP.GE.AND P6, PT, R13, c[0x0][0x3c8], PT ;  /* 0x0000f2000d007a0c */ /* 0x000fc40003fc6270 */
[----:B------:R-:W-:Y:S02]  /*10f00*/  SHF.R.S32.HI R11, RZ, 0x1f, R11 ;  /* 0x0000001fff0b7819 */ /* 0x000fe4000001140b */
[----:B------:R2:W-:Y:S01]  /*10f10*/  @!P1 ST.E.64 [R2.64], R22 ;  /* 0x0000001602009985 */ /* 0x0005e2000c101b06 */
[----:B------:R-:W-:Y:S02]  /*10f20*/  ISETP.GE.AND P1, PT, R8, c[0x0][0x3c8], PT ;  /* 0x0000f20008007a0c */ /* 0x000fe40003f26270 */
[C---:B------:R-:W-:Y:S02]  /*10f30*/  IADD3 R10, R248.reuse, 0x30, RZ ;  /* 0x00000030f80a7810 */ /* 0x040fe40007ffe0ff */
[----:B------:R-:W-:Y:S02]  /*10f40*/  IADD3 R14, R248, 0x20, RZ ;  /* 0x00000020f80e7810 */ /* 0x000fe40007ffe0ff */
[----:B------:R-:W-:Y:S02]  /*10f50*/  ISETP.GE.AND P5, PT, R10, c[0x0][0x3c8], PT ;  /* 0x0000f2000a007a0c */ /* 0x000fe40003fa6270 */
[----:B------:R-:W-:-:S02]  /*10f60*/  SHF.R.S32.HI R14, RZ, 0x1f, R14 ;  /* 0x0000001fff0e7819 */ /* 0x000fc4000001140e */
[C---:B------:R-:W-:Y:S02]  /*10f70*/  IADD3 R15, R248.reuse, 0xa0, RZ ;  /* 0x000000a0f80f7810 */ /* 0x040fe40007ffe0ff */
[C---:B------:R-:W-:Y:S02]  /*10f80*/  IADD3 R16, R248.reuse, 0xb0, RZ ;  /* 0x000000b0f8107810 */ /* 0x040fe40007ffe0ff */
[C---:B------:R-:W-:Y:S02]  /*10f90*/  IADD3 R17, R248.reuse, 0xa0, RZ ;  /* 0x000000a0f8117810 */ /* 0x040fe40007ffe0ff */
[----:B------:R-:W-:Y:S02]  /*10fa0*/  IADD3 R18, R248, 0xe8, RZ ;  /* 0x000000e8f8127810 */ /* 0x000fe40007ffe0ff */
[----:B------:R-:W-:Y:S02]  /*10fb0*/  SHF.R.S32.HI R17, RZ, 0x1f, R17 ;  /* 0x0000001fff117819 */ /* 0x000fe40000011411 */
[----:B------:R-:W-:-:S02]  /*10fc0*/  SHF.R.S32.HI R18, RZ, 0x1f, R18 ;  /* 0x0000001fff127819 */ /* 0x000fc40000011412 */
[----:B--2---:R-:W-:-:S04]  /*10fd0*/  @!P3 LEA R2, P2, R7, R0, 0x2 ;  /* 0x000000000702b211 */ /* 0x004fc800078410ff */
[----:B------:R-:W-:Y:S02]  /*10fe0*/  @!P3 LEA.HI.X R3, R7, R4, R9, 0x2, P2 ;  /* 0x000000040703b211 */ /* 0x000fe400010f1409 */
[C---:B------:R-:W-:Y:S02]  /*10ff0*/  IADD3 R7, R248.reuse, 0x10, RZ ;  /* 0x00000010f8077810 */ /* 0x040fe40007ffe0ff */
[----:B------:R-:W-:Y:S01]  /*11000*/  IADD3 R9, R248, 0x28, RZ ;  /* 0x00000028f8097810 */ /* 0x000fe20007ffe0ff */
[----:B------:R2:W-:Y:S01]  /*11010*/  @!P3 ST.E.64 [R2.64], R24 ;  /* 0x000000180200b985 */ /* 0x0005e2000c101b06 */
[----:B------:R-:W-:Y:S02]  /*11020*/  SHF.R.S32.HI R7, RZ, 0x1f, R7 ;  /* 0x0000001fff077819 */ /* 0x000fe40000011407 */
[----:B--2---:R-:W-:-:S04]  /*11030*/  @!P4 LEA R2, P2, R6, R0, 0x2 ;  /* 0x000000000602c211 */ /* 0x004fc800078410ff */
[----:B------:R-:W-:Y:S02]  /*11040*/  @!P4 LEA.HI.X R3, R6, R4, R7, 0x2, P2 ;  /* 0x000000040603c211 */ /* 0x000fe400010f1407 */
[----:B------:R-:W-:Y:S02]  /*11050*/  ISETP.GE.AND P2, PT, R9, c[0x0][0x3c8], PT ;  /* 0x0000f20009007a0c */ /* 0x000fe40003f46270 */
[C---:B------:R-:W-:Y:S01]  /*11060*/  @!P1 LEA R6, P3, R8.reuse, R0, 0x2 ;  /* 0x0000000008069211 */ /* 0x040fe200078610ff */
[----:B------:R2:W-:Y:S03]  /*11070*/  @!P4 ST.E.64 [R2.64], R26 ;  /* 0x0000001a0200c985 */ /* 0x0005e6000c101b06 */
        /* <DEDUP_REMOVED lines=9> */
[C---:B----4-:R-:W-:Y:S01]  /*11110*/  @!P2 LEA R6, P3, R9.reuse, R0, 0x2 ;  /* 0x000000000906a211 */ /* 0x050fe200078610ff */
[----:B------:R2:W-:Y:S01]  /*11120*/  @!P6 ST.E.64 [R2.64], R30 ;  /* 0x0000001e0200e985 */ /* 0x0005e2000c101b06 */
[C---:B------:R-:W-:Y:S02]  /*11130*/  IADD3 R14, R248.reuse, 0x30, RZ ;  /* 0x00000030f80e7810 */ /* 0x040fe40007ffe0ff */
[----:B------:R-:W-:Y:S02]  /*11140*/  @!P2 LEA.HI.X R7, R9, R4, R11, 0x2, P3 ;  /* 0x000000040907a211 */ /* 0x000fe400018f140b */
[----:B------:R-:W-:-:S02]  /*11150*/  IADD3 R9, R248, 0x48, RZ ;  /* 0x00000048f8097810 */ /* 0x000fc40007ffe0ff */
[----:B------:R-:W-:Y:S01]  /*11160*/  IADD3 R11, R248, 0x38, RZ ;  /* 0x00000038f80b7810 */ /* 0x000fe20007ffe0ff */
[----:B------:R4:W-:Y:S01]  /*11170*/  @!P2 ST.E.64 [R6.64], R32 ;  /* 0x000000200600a985 */ /* 0x0009e2000c101b06 */
[----:B------:R-:W-:Y:S02]  /*11180*/  ISETP.GE.AND P6, PT, R13, c[0x0][0x3c8], PT ;  /* 0x0000f2000d007a0c */ /* 0x000fe40003fc6270 */
[----:B------:R-:W-:Y:S02]  /*11190*/  ISETP.GE.AND P2, PT, R9, c[0x0][0x3c8], PT ;  /* 0x0000f20009007a0c */ /* 0x000fe40003f46270 */
[----:B------:R-:W-:Y:S02]  /*111a0*/  SHF.R.S32.HI R14, RZ, 0x1f, R14 ;  /* 0x0000001fff0e7819 */ /* 0x000fe4000001140e */
        /* <DEDUP_REMOVED lines=74> */
[----:B----4-:R-:W-:Y:S01]  /*11650*/  @!P2 LEA R6, P3, R9, R0, 0x2 ;  /* 0x000000000906a211 */ /* 0x010fe200078610ff */
[----:B------:R2:W-:Y:S01]  /*11660*/  @!P6 ST.E.64 [R2.64], R68 ;  /* 0x000000440200e985 */ /* 0x0005e2000c101b06 */
[----:B------:R-:W-:Y:S02]  /*11670*/  ISETP.GE.AND P6, PT, R15, c[0x0][0x3c8], PT ;  /* 0x0000f2000f007a0c */ /* 0x000fe40003fc6270 */
[----:B------:R-:W-:Y:S02]  /*11680*/  @!P2 LEA.HI.X R7, R9, R4, R11, 0x2, P3 ;  /* 0x000000040907a211 */ /* 0x000fe400018f140b */
[----:B------:R-:W-:-:S02]  /*11690*/  IADD3 R11, R248, 0xa8, RZ ;  /* 0x000000a8f80b7810 */ /* 0x000fc40007ffe0ff */
[C---:B------:R-:W-:Y:S01]  /*116a0*/  IADD3 R9, R248.reuse, 0x98, RZ ;  /* 0x00000098f8097810 */ /* 0x040fe20007ffe0ff */
[----:B------:R4:W-:Y:S01]  /*116b0*/  @!P2 ST.E.64 [R6.64], R72 ;  /* 0x000000480600a985 */ /* 0x0009e2000c101b06 */
[----:B------:R-:W-:Y:S02]  /*116c0*/  ISETP.GE.AND P2, PT, R11, c[0x0][0x3c8], PT ;  /* 0x0000f2000b007a0c */ /* 0x000fe40003f46270 */
[----:B------:R-:W-:Y:S02]  /*116d0*/  SHF.R.S32.HI R13, RZ, 0x1f, R13 ;  /* 0x0000001fff0d7819 */ /* 0x000fe4000001140d */
[----:B------:R-:W-:Y:S02]  /*116e0*/  SHF.R.S32.HI R9, RZ, 0x1f, R9 ;  /* 0x0000001fff097819 */ /* 0x000fe40000011409 */
[----:B------:R-:W-:Y:S02]  /*116f0*/  IADD3 R14, R248, 0xc0, RZ ;  /* 0x000000c0f80e7810 */ /* 0x000fe40007ffe0ff */
        /* <DEDUP_REMOVED lines=10> */
[----:B------:R-:W-:Y:S02]  /*117a0*/  ISETP.GE.AND P1, PT, R10, c[0x0][0x3c8], PT ;  /* 0x0000f2000a007a0c */ /* 0x000fe40003f26270 */
[----:B------:R-:W-:-:S04]  /*117b0*/  @!P2 LEA R8, P3, R11, R0, 0x2 ;  /* 0x000000000b08a211 */ /* 0x000fc800078610ff */
[----:B------:R-:W-:Y:S02]  /*117c0*/  @!P2 LEA.HI.X R9, R11, R4, R13, 0x2, P3 ;  /* 0x000000040b09a211 */ /* 0x000fe400018f140d */
[C---:B------:R-:W-:Y:S02]  /*117d0*/  IADD3 R13, R248.reuse, 0xc8, RZ ;  /* 0x000000c8f80d7810 */ /* 0x040fe40007ffe0ff */
[----:B------:R-:W-:Y:S02]  /*117e0*/  IADD3 R11, R248, 0xd0, RZ ;  /* 0x000000d0f80b7810 */ /* 0x000fe40007ffe0ff */
[----:B--2---:R-:W-:-:S04]  /*117f0*/  @!P6 LEA R2, P4, R15, R0, 0x2 ;  /* 0x000000000f02e211 */ /* 0x004fc800078810ff */
[----:B------:R-:W-:Y:S02]  /*11800*/  @!P6 LEA.HI.X R3, R15, R4, R17, 0x2, P4 ;  /* 0x000000040f03e211 */ /* 0x000fe400020f1411 */
[C---:B------:R-:W-:Y:S02]  /*11810*/  IADD3 R17, R248.reuse, 0xb0, RZ ;  /* 0x000000b0f8117810 */ /* 0x040fe40007ffe0ff */
[----:B------:R-:W-:Y:S01]  /*11820*/  IADD3 R15, R248, 0xb8, RZ ;  /* 0x000000b8f80f7810 */ /* 0x000fe20007ffe0ff */
[----:B------:R2:W-:Y:S01]  /*11830*/  @!P6 ST.E.64 [R2.64], R84 ;  /* 0x000000540200e985 */ /* 0x0005e2000c101b06 */
[----:B------:R-:W-:Y:S02]  /*11840*/  ISETP.GE.AND P6, PT, R14, c[0x0][0x3c8], PT ;  /* 0x0000f2000e007a0c */ /* 0x000fe40003fc6270 */
[----:B------:R-:W-:Y:S01]  /*11850*/  ISETP.GE.AND P4, PT, R13, c[0x0][0x3c8], PT ;  /* 0x0000f2000d007a0c */ /* 0x000fe20003f86270 */
[----:B------:R5:W-:Y:S01]  /*11860*/  @!P2 ST.E.64 [R8.64], R88 ;  /* 0x000000580800a985 */ /* 0x000be2000c101b06 */
[----:B----4-:R-:W-:-:S02]  /*11870*/  @!P5 LEA R6, P3, R16, R0, 0x2 ;  /* 0x000000001006d211 */ /* 0x010fc400078610ff */
[----:B------:R-:W-:Y:S02]  /*11880*/  SHF.R.S32.HI R17, RZ, 0x1f, R17 ;  /* 0x0000001fff117819 */ /* 0x000fe40000011411 */
[----:B------:R-:W-:Y:S02]  /*11890*/  SHF.R.S32.HI R15, RZ, 0x1f, R15 ;  /* 0x0000001fff0f7819 */ /* 0x000fe4000001140f */
[----:B------:R-:W-:Y:S02]  /*118a0*/  @!P5 LEA.HI.X R7, R16, R4, R17, 0x2, P3 ;  /* 0x000000041007d211 */ /* 0x000fe400018f1411 */
[----:B------:R-:W-:Y:S02]  /*118b0*/  ISETP.GE.AND P3, PT, R11, c[0x0][0x3c8], PT ;  /* 0x0000f2000b007a0c */ /* 0x000fe40003f66270 */
[C---:B------:R-:W-:Y:S01]  /*118c0*/  IADD3 R16, R248.reuse, 0xc0, RZ ;  /* 0x000000c0f8107810 */ /* 0x040fe20007ffe0ff */
[----:B------:R4:W-:Y:S01]  /*118d0*/  @!P5 ST.E.64 [R6.64], R92 ;  /* 0x0000005c0600d985 */ /* 0x0009e2000c101b06 */
[----:B------:R-:W-:-:S02]  /*118e0*/  IADD3 R17, R248, 0xe8, RZ ;  /* 0x000000e8f8117810 */ /* 0x000fc40007ffe0ff */
[----:B------:R-:W-:Y:S02]  /*118f0*/  SHF.R.S32.HI R16, RZ, 0x1f, R16 ;  /* 0x0000001fff107819 */ /* 0x000fe40000011410 */
[----:B--2---:R-:W-:-:S04]  /*11900*/  @!P1 LEA R2, P2, R10, R0, 0x2 ;  /* 0x000000000a029211 */ /* 0x004fc800078410ff */
[----:B------:R-:W-:Y:S02]  /*11910*/  @!P1 LEA.HI.X R3, R10, R4, R15, 0x2, P2 ;  /* 0x000000040a039211 */ /* 0x000fe400010f140f */
[----:B------:R-:W-:Y:S02]  /*11920*/  IADD3 R15, R248, 0xc8, RZ ;  /* 0x000000c8f80f7810 */ /* 0x000fe40007ffe0ff */
[----:B-----5:R-:W-:Y:S01]  /*11930*/  @!P6 LEA R8, P2, R14, R0, 0x2 ;  /* 0x000000000e08e211 */ /* 0x020fe200078410ff */
[----:B------:R2:W-:Y:S01]  /*11940*/  @!P1 ST.E.64 [R2.64], R96 ;  /* 0x0000006002009985 */ /* 0x0005e2000c101b06 */
[----:B------:R-:W-:Y:S02]  /*11950*/  SHF.R.S32.HI R15, RZ, 0x1f, R15 ;  /* 0x0000001fff0f7819 */ /* 0x000fe4000001140f */
[----:B------:R-:W-:Y:S02]  /*11960*/  IADD3 R10, R248, 0xd8, RZ ;  /* 0x000000d8f80a7810 */ /* 0x000fe40007ffe0ff */
[----:B------:R-:W-:-:S02]  /*11970*/  @!P6 LEA.HI.X R9, R14, R4, R16, 0x2, P2 ;  /* 0x000000040e09e211 */ /* 0x000fc400010f1410 */
[----:B------:R-:W-:Y:S02]  /*11980*/  ISETP.GE.AND P1, PT, R10, c[0x0][0x3c8], PT ;  /* 0x0000f2000a007a0c */ /* 0x000fe40003f26270 */
[----:B------:R-:W-:Y:S01]  /*11990*/  IADD3 R14, R248, 0xe0, RZ ;  /* 0x000000e0f80e7810 */ /* 0x000fe20007ffe0ff */
[----:B------:R-:W-:Y:S01]  /*119a0*/  @!P6 ST.E.64 [R8.64], R134 ;  /* 0x000000860800e985 */ /* 0x000fe2000c101b06 */
[----:B----4-:R-:W-:Y:S02]  /*119b0*/  @!P3 LEA R6, P2, R11, R0, 0x2 ;  /* 0x000000000b06b211 */ /* 0x010fe400078410ff */
        /* <DEDUP_REMOVED lines=19> */
[----:B------:R-:W-:-:S03]  /*11af0*/  @!P6 LEA R10, P2, R14, R0, 0x2 ;  /* 0x000000000e0ae211 */ /* 0x000fc600078410ff */
[----:B------:R2:W-:Y:S01]  /*11b00*/  @!P1 ST.E.64 [R2.64], R108 ;  /* 0x0000006c02009985 */ /* 0x0005e2000c101b06 */
[----:B------:R-:W-:Y:S02]  /*11b10*/  @!P6 LEA.HI.X R11, R14, R4, R16, 0x2, P2 ;  /* 0x000000040e0be211 */ /* 0x000fe400010f1410 */
[-C--:B------:R-:W-:Y:S02]  /*11b20*/  @!P5 LEA R8, P1, R17, R0.reuse, 0x2 ;  /* 0x000000001108d211 */ /* 0x080fe400078210ff */
[C---:B------:R-:W-:Y:S01]  /*11b30*/  IADD3 R16, R248.reuse, 0xf0, RZ ;  /* 0x000000f0f8107810 */ /* 0x040fe20007ffe0ff */
[----:B------:R1:W-:Y:S01]  /*11b40*/  @!P6 ST.E.64 [R10.64], R148 ;  /* 0x000000940a00e985 */ /* 0x0003e2000c101b06 */
[----:B------:R-:W-:Y:S02]  /*11b50*/  IADD3 R14, R248, 0xf8, RZ ;  /* 0x000000f8f80e7810 */ /* 0x000fe40007ffe0ff */
[----:B----4-:R-:W-:Y:S02]  /*11b60*/  @!P4 LEA R6, P2, R15, R0, 0x2 ;  /* 0x000000000f06c211 */ /* 0x010fe400078410ff */
[----:B------:R-:W-:-:S02]  /*11b70*/  SHF.R.S32.HI R16, RZ, 0x1f, R16 ;  /* 0x0000001fff107819 */ /* 0x000fc40000011410 */
        /* <DEDUP_REMOVED lines=8> */
.L_x_2839:
[----:B------:R-:W-:Y:S05]  /*11c00*/  BSYNC B0 ;  /* 0x0000000000007941 */ /* 0x000fea0003800000 */
.L_x_2838:
[----:B------:R-:W-:Y:S05]  /*11c10*/  BRA.DIV ~URZ, `(.L_x_2840) ;  /* 0x000052127f007947 */ /* 0x000fea000b800000 */
[----:B--2---:R2:W1:Y:S04]  /*11c20*/  SHFL.IDX PT, R4, R5, 0x1, 0x1c1f ;  /* 0x003c1f0005047f89 */ /* 0x00446800000e0000 */
[----:B----4-:R2:W4:Y:S02]  /*11c30*/  SHFL.IDX PT, R0, R12, 0x1, 0x1c1f ;  /* 0x003c1f000c007f89 */ /* 0x01052400000e0000 */
.L_x_2912:
[----:B------:R-:W-:Y:S05]  /*11c40*/  @P0 BRA `(.L_x_2835) ;  /* 0x00001c0000000947 */ /* 0x000fea0003800000 */
[C---:B-1----:R-:W-:Y:S02]  /*11c50*/  IADD3 R11, R248.reuse, 0x8, RZ ;  /* 0x00000008f80b7810 */ /* 0x042fe40007ffe0ff */
[C---:B------:R-:W-:Y:S02]  /*11c60*/  ISETP.GE.AND P0, PT, R248.reuse, c[0x0][0x3c8], PT ;  /* 0x0000f200f8007a0c */ /* 0x040fe40003f06270 */
[----:B------:R-:W-:Y:S02]  /*11c70*/  ISETP.GE.AND P5, PT, R11, c[0x0][0x3c8], PT ;  /* 0x0000f2000b007a0c */ /* 0x000fe40003fa6270 */
[----:B------:R-:W-:-:S02]  /*11c80*/  IADD3 R13, R248, 0x10, RZ ;  /* 0x00000010f80d7810 */ /* 0x000fc40007ffe0ff */
[C---:B------:R-:W-:Y:S02]  /*11c90*/  IADD3 R15, R248.reuse, 0x8, RZ ;  /* 0x00000008f80f7810 */ /* 0x040fe40007ffe0ff */
[----:B------:R-:W-:Y:S02]  /*11ca0*/  ISETP.GE.AND P4, PT, R13, c[0x0][0x3c8], PT ;  /* 0x0000f2000d007a0c */ /* 0x000fe40003f86270 */
[----:B------:R-:W-:Y:S02]  /*11cb0*/  IADD3 R10, R248, 0x18, RZ ;  /* 0x00000018f80a7810 */ /* 0x000fe40007ffe0ff */
[----:B------:R-:W-:Y:S01]  /*11cc0*/  SHF.R.S32.HI R15, RZ, 0x1f, R15 ;  /* 0x0000001fff0f7819 */ /* 0x000fe2000001140f */
[----:B----4-:R-:W-:Y:S01]  /*11cd0*/  @!P0 IMAD.MOV.U32 R2, RZ, RZ, R0 ;  /* 0x000000ffff028224 */ /* 0x010fe200078e0000 */
[----:B------:R-:W-:Y:S01]  /*11ce0*/  ISETP.GE.AND P3, PT, R10, c[0x0][0x3c8], PT ;  /* 0x0000f2000a007a0c */ /* 0x000fe20003f66270 */
[----:B------:R-:W-:Y:S01]  /*11cf0*/  @!P0 IMAD.MOV.U32 R3, RZ, RZ, R4 ;  /* 0x000000ffff038224 */ /* 0x000fe200078e0004 */
[----:B------:R-:W-:-:S02]  /*11d00*/  @!P5 LEA R8, P6, R11, R0, 0x2 ;  /* 0x000000000b08d211 */ /* 0x000fc400078c10ff */
[C---:B--23--:R-:W-:Y:S01]  /*11d10*/  IADD3 R12, R248.reuse, 0x20, RZ ;  /* 0x00000020f80c7810 */ /* 0x04cfe20007ffe0ff */
[C---:B------:R-:W-:Y:S01]  /*11d20*/  @!P0 IMAD.WIDE R2, R248.reuse, 0x4, R2 ;  /* 0x00000004f8028825 */ /* 0x040fe200078e0202 */
[----:B------:R-:W-:Y:S02]  /*11d30*/  @!P5 LEA.HI.X R9, R11, R4, R15, 0x2, P6 ;  /* 0x000000040b09d211 */ /* 0x000fe400030f140f */
[----:B------:R-:W-:Y:S02]  /*11d40*/  IADD3 R15, R248, 0x10, RZ ;  /* 0x00000010f80f7810 */ /* 0x000fe40007ffe0ff */
[----:B------:R-:W-:Y:S01]  /*11d50*/  ISETP.GE.AND P2, PT, R12, c[0x0][0x3c8], PT ;  /* 0x0000f2000c007a0c */ /* 0x000fe20003f46270 */
[----:B------:R1:W-:Y:S01]  /*11d60*/  @!P0 ST.E.64 [R2.64], R116 ;  /* 0x0000007402008985 */ /* 0x0003e2000c101b06 */
[----:B------:R-:W-:Y:S02]  /*11d70*/  @!P4 LEA R6, P0, R13, R0, 0x2 ;  /* 0x000000000d06c211 */ /* 0x000fe400078010ff */
[----:B------:R-:W-:Y:S01]  /*11d80*/  SHF.R.S32.HI R15, RZ, 0x1f, R15 ;  /* 0x0000001fff0f7819 */ /* 0x000fe2000001140f */
[----:B------:R2:W-:Y:S01]  /*11d90*/  @!P5 ST.E.64 [R8.64], R152 ;  /* 0x000000980800d985 */ /* 0x0005e2000c101b06 */
[----:B------:R-:W-:-:S02]  /*11da0*/  IADD3 R14, R248, 0x28, RZ ;  /* 0x00000028f80e7810 */ /* 0x000fc40007ffe0ff */
[----:B------:R-:W-:Y:S02]  /*11db0*/  IADD3 R11, R248, 0x18, RZ ;  /* 0x00000018f80b7810 */ /* 0x000fe40007ffe0ff */
[----:B------:R-:W-:Y:S02]  /*11dc0*/  @!P4 LEA.HI.X R7, R13, R4, R15, 0x2, P0 ;  /* 0x000000040d07c211 */ /* 0x000fe400000f140f */
[----:B------:R-:W-:Y:S02]  /*11dd0*/  ISETP.GE.AND P1, PT, R14, c[0x0][0x3c8], PT ;  /* 0x0000f2000e007a0c */ /* 0x000fe40003f26270 */
[C---:B------:R-:W-:Y:S01]  /*11de0*/  IADD3 R5, R248.reuse, 0x30, RZ ;  /* 0x00000030f8057810 */ /* 0x040fe20007ffe0ff */
[----:B------:R3:W-:Y:S01]  /*11df0*/  @!P4 ST.E.64 [R6.64], R128 ;  /* 0x000000800600c985 */ /* 0x0007e2000c101b06 */
[----:B------:R-:W-:Y:S02]  /*11e00*/  SHF.R.S32.HI R11, RZ, 0x1f, R11 ;  /* 0x0000001fff0b7819 */ /* 0x000fe4000001140b */
[----:B------:R-:W-:-:S02]  /*11e10*/  IADD3 R15, R248, 0x20, RZ ;  /* 0x00000020f80f7810 */ /* 0x000fc40007ffe0ff */
[----:B------:R-:W-:Y:S02]  /*11e20*/  ISETP.GE.AND P0, PT, R5, c[0x0][0x3c8], PT ;  /* 0x0000f20005007a0c */ /* 0x000fe40003f06270 */
[----:B------:R-:W-:Y:S02]  /*11e30*/  SHF.R.S32.HI R15, RZ, 0x1f, R15 ;  /* 0x0000001fff0f7819 */ /* 0x000fe4000001140f */
[C---:B------:R-:W-:Y:S02]  /*11e40*/  IADD3 R13, R248.reuse, 0x40, RZ ;  /* 0x00000040f80d7810 */ /* 0x040fe40007ffe0ff */
[----:B------:R-:W-:Y:S02]  /*11e50*/  IADD3 R16, R248, 0xb0, RZ ;  /* 0x000000b0f8107810 */ /* 0x000fe40007ffe0ff */
[----:B-1----:R-:W-:Y:S02]  /*11e60*/  @!P3 LEA R2, P6, R10, R0, 0x2 ;  /* 0x000000000a02b211 */ /* 0x002fe400078c10ff */
[----:B------:R-:W-:-:S02]  /*11e70*/  SHF.R.S32.HI R16, RZ, 0x1f, R16 ;  /* 0x0000001fff107819 */ /* 0x000fc40000011410 */
[----:B------:R-:W-:Y:S02]  /*11e80*/  @!P3 LEA.HI.X R3, R10, R4, R11, 0x2, P6 ;  /* 0x000000040a03b211 */ /* 0x000fe400030f140b */
[----:B--2---:R-:W-:Y:S02]  /*11e90*/  @!P2 LEA R8, P4, R12, R0, 0x2 ;  /* 0x000000000c08a211 */ /* 0x004fe400078810ff */
[----:B------:R-:W-:Y:S01]  /*11ea0*/  IADD3 R11, R248, 0x38, RZ ;  /* 0x00000038f80b7810 */ /* 0x000fe20007ffe0ff */
[----:B------:R1:W-:Y:S01]  /*11eb0*/  @!P3 ST.E.64 [R2.64], R120 ;  /* 0x000000780200b985 */ /* 0x0003e2000c101b06 */
[----:B------:R-:W-:Y:S02]  /*11ec0*/  @!P2 LEA.HI.X R9, R12, R4, R15, 0x2, P4 ;  /* 0x000000040c09a211 */ /* 0x000fe400020f140f */
[----:B------:R-:W-:Y:S02]  /*11ed0*/  ISETP.GE.AND P5, PT, R11, c[0x0][0x3c8], PT ;  /* 0x0000f2000b007a0c */ /* 0x000fe40003fa6270 */
[----:B------:R-:W-:Y:S01]  /*11ee0*/  IADD3 R15, R248, 0x28, RZ ;  /* 0x00000028f80f7810 */ /* 0x000fe20007ffe0ff */
[----:B------:R2:W-:Y:S01]  /*11ef0*/  @!P2 ST.E.64 [R8.64], R150 ;  /* 0x000000960800a985 */ /* 0x0005e2000c101b06 */
[----:B---3--:R-:W-:-:S02]  /*11f00*/  @!P1 LEA R6, P3, R14, R0, 0x2 ;  /* 0x000000000e069211 */ /* 0x008fc400078610ff */
[----:B------:R-:W-:Y:S02]  /*11f10*/  SHF.R.S32.HI R15, RZ, 0x1f, R15 ;  /* 0x0000001fff0f7819 */ /* 0x000fe4000001140f */
[----:B------:R-:W-:Y:S02]  /*11f20*/  IADD3 R12, R248, 0x30, RZ ;  /* 0x00000030f80c7810 */ /* 0x000fe40007ffe0ff */
[----:B------:R-:W-:Y:S02]  /*11f30*/  @!P1 LEA.HI.X R7, R14, R4, R15, 0x2, P3 ;  /* 0x000000040e079211 */ /* 0x000fe400018f140f */
[----:B------:R-:W-:Y:S02]  /*11f40*/  SHF.R.S32.HI R12, RZ, 0x1f, R12 ;  /* 0x0000001fff0c7819 */ /* 0x000fe4000001140c */
[----:B------:R-:W-:Y:S01]  /*11f50*/  IADD3 R10, R248, 0x48, RZ ;  /* 0x00000048f80a7810 */ /* 0x000fe20007ffe0ff */
[----:B------:R3:W-:Y:S01]  /*11f60*/  @!P1 ST.E.64 [R6.64], R140 ;  /* 0x0000008c06009985 */ /* 0x0007e2000c101b06 */
[----:B------:R-:W-:-:S02]  /*11f70*/  ISETP.GE.AND P4, PT, R13, c[0x0][0x3c8], PT ;  /* 0x0000f2000d007a0c */ /* 0x000fc40003f86270 */
[----:B------:R-:W-:Y:S02]  /*11f80*/  IADD3 R15, R248, 0x38, RZ ;  /* 0x00000038f80f7810 */ /* 0x000fe40007ffe0ff */
[----:B------:R-:W-:Y:S02]  /*11f90*/  ISETP.GE.AND P3, PT, R10, c[0x0][0x3c8], PT ;  /* 0x0000f2000a007a0c */ /* 0x000fe40003f66270 */
[----:B------:R-:W-:Y:S02]  /*11fa0*/  SHF.R.S32.HI R15, RZ, 0x1f, R15 ;  /* 0x0000001fff0f7819 */ /* 0x000fe4000001140f */
[----:B------:R-:W-:Y:S02]  /*11fb0*/  IADD3 R14, R248, 0x58, RZ ;  /* 0x00000058f80e7810 */ /* 0x000fe40007ffe0ff */
[----:B-1----:R-:W-:Y:S02]  /*11fc0*/  @!P0 LEA R2, P6, R5, R0, 0x2 ;  /* 0x0000000005028211 */ /* 0x002fe400078c10ff */
[----:B------:R-:W-:-:S02]  /*11fd0*/  ISETP.GE.AND P1, PT, R14, c[0x0][0x3c8], PT ;  /* 0x0000f2000e007a0c */ /* 0x000fc40003f26270 */
[----:B------:R-:W-:Y:S02]  /*11fe0*/  @!P0 LEA.HI.X R3, R5, R4, R12, 0x2, P6 ;  /* 0x0000000405038211 */ /* 0x000fe400030f140c */
[C---:B--2---:R-:W-:Y:S02]  /*11ff0*/  @!P5 LEA R8, P6, R11.reuse, R0, 0x2 ;  /* 0x000000000b08d211 */ /* 0x044fe400078c10ff */
[----:B------:R-:W-:Y:S01]  /*12000*/  IADD3 R12, R248, 0x50, RZ ;  /* 0x00000050f80c7810 */ /* 0x000fe20007ffe0ff */
[----:B------:R1:W-:Y:S01]  /*12010*/  @!P0 ST.E.64 [R2.64], R124 ;  /* 0x0000007c02008985 */ /* 0x0003e2000c101b06 */
[----:B------:R-:W-:Y:S02]  /*12020*/  @!P5 LEA.HI.X R9, R11, R4, R15, 0x2, P6 ;  /* 0x000000040b09d211 */ /* 0x000fe400030f140f */
[----:B------:R-:W-:Y:S02]  /*12030*/  ISETP.GE.AND P2, PT, R12, c[0x0][0x3c8], PT ;  /* 0x0000f2000c007a0c */ /* 0x000fe40003f46270 */
[C---:B------:R-:W-:Y:S01]  /*12040*/  IADD3 R15, R248.reuse, 0x40, RZ ;  /* 0x00000040f80f7810 */ /* 0x040fe20007ffe0ff */
[----:B------:R2:W-:Y:S01]  /*12050*/  @!P5 ST.E.64 [R8.64], R146 ;  /* 0x000000920800d985 */ /* 0x0005e2000c101b06 */
[----:B------:R-:W-:-:S02]  /*12060*/  IADD3 R11, R248, 0x48, RZ ;  /* 0x00000048f80b7810 */ /* 0x000fc40007ffe0ff */
[C---:B---3--:R-:W-:Y:S02]  /*12070*/  @!P4 LEA R6, P0, R13.reuse, R0, 0x2 ;  /* 0x000000000d06c211 */ /* 0x048fe400078010ff */
[----:B------:R-:W-:Y:S02]  /*12080*/  SHF.R.S32.HI R15, RZ, 0x1f, R15 ;  /* 0x0000001fff0f7819 */ /* 0x000fe4000001140f */
[----:B------:R-:W-:Y:S02]  /*12090*/  SHF.R.S32.HI R11, RZ, 0x1f, R11 ;  /* 0x0000001fff0b7819 */ /* 0x000fe4000001140b */
[----:B------:R-:W-:Y:S02]  /*120a0*/  @!P4 LEA.HI.X R7, R13, R4, R15, 0x2, P0 ;  /* 0x000000040d07c211 */ /* 0x000fe400000f140f */
[C---:B------:R-:W-:Y:S02]  /*120b0*/  IADD3 R15, R248.reuse, 0x50, RZ ;  /* 0x00000050f80f7810 */ /* 0x040fe40007ffe0ff */
[----:B------:R-:W-:Y:S01]  /*120c0*/  IADD3 R5, R248, 0x60, RZ ;  /* 0x00000060f8057810 */ /* 0x000fe20007ffe0ff */
[----:B------:R3:W-:Y:S01]  /*120d0*/  @!P4 ST.E.64 [R6.64], R138 ;  /* 0x0000008a0600c985 */ /* 0x0007e2000c101b06 */
[----:B------:R-:W-:-:S02]  /*120e0*/  SHF.R.S32.HI R15, RZ, 0x1f, R15 ;  /* 0x0000001fff0f7819 */ /* 0x000fc4000001140f */
[----:B------:R-:W-:Y:S02]  /*120f0*/  ISETP.GE.AND P0, PT, R5, c[0x0][0x3c8], PT ;  /* 0x0000f20005007a0c */ /* 0x000fe40003f06270 */
[----:B------:R-:W-:Y:S02]  /*12100*/  IADD3 R13, R248, 0x70, RZ ;  /* 0x00000070f80d7810 */ /* 0x000fe40007ffe0ff */
[C---:B-1----:R-:W-:Y:S02]  /*12110*/  @!P3 LEA R2, P6, R10.reuse, R0, 0x2 ;  /* 0x000000000a02b211 */ /* 0x042fe400078c10ff */
[----:B------:R-:W-:Y:S02]  /*12120*/  ISETP.GE.AND P4, PT, R13, c[0x0][0x3c8], PT ;  /* 0x0000f2000d007a0c */ /* 0x000fe40003f86270 */
[----:B------:R-:W-:Y:S02]  /*12130*/  @!P3 LEA.HI.X R3, R10, R4, R11, 0x2, P6 ;  /* 0x000000040a03b211 */ /* 0x000fe400030f140b */
[----:B--2---:R-:W-:-:S02]  /*12140*/  @!P2 LEA R8, P6, R12, R0, 0x2 ;  /* 0x000000000c08a211 */ /* 0x004fc400078c10ff */
[----:B------:R-:W-:Y:S01]  /*12150*/  IADD3 R11, R248, 0x68, RZ ;  /* 0x00000068f80b7810 */ /* 0x000fe20007ffe0ff */
[----:B------:R1:W-:Y:S01]  /*12160*/  @!P3 ST.E.64 [R2.64], R42 ;  /* 0x0000002a0200b985 */ /* 0x0003e2000c101b06 */
[----:B------:R-:W-:Y:S02]  /*12170*/  @!P2 LEA.HI.X R9, R12, R4, R15, 0x2, P6 ;  /* 0x000000040c09a211 */ /* 0x000fe400030f140f */
[C---:B------:R-:W-:Y:S02]  /*12180*/  IADD3 R15, R248.reuse, 0x58, RZ ;  /* 0x00000058f80f7810 */ /* 0x040fe40007ffe0ff */
[----:B------:R-:W-:Y:S01]  /*12190*/  ISETP.GE.AND P5, PT, R11, c[0x0][0x3c8], PT ;  /* 0x0000f2000b007a0c */ /* 0x000fe20003fa6270 */
[----:B------:R2:W-:Y:S01]  /*121a0*/  @!P2 ST.E.64 [R8.64], R154 ;  /* 0x0000009a0800a985 */ /* 0x0005e2000c101b06 */
[----:B------:R-:W-:Y:S02]  /*121b0*/  SHF.R.S32.HI R15, RZ, 0x1f, R15 ;  /* 0x0000001fff0f7819 */ /* 0x000fe4000001140f */
[----:B------:R-:W-:-:S02]  /*121c0*/  IADD3 R12, R248, 0x60, RZ ;  /* 0x00000060f80c7810 */ /* 0x000fc40007ffe0ff */
[----:B---3--:R-:W-:Y:S02]  /*121d0*/  @!P1 LEA R6, P3, R14, R0, 0x2 ;  /* 0x000000000e069211 */ /* 0x008fe400078610ff */
[----:B------:R-:W-:Y:S02]  /*121e0*/  IADD3 R10, R248, 0x78, RZ ;  /* 0x00000078f80a7810 */ /* 0x000fe40007ffe0ff */
[----:B------:R-:W-:Y:S02]  /*121f0*/  @!P1 LEA.HI.X R7, R14, R4, R15, 0x2, P3 ;  /* 0x000000040e079211 */ /* 0x000fe400018f140f */
[----:B------:R-:W-:Y:S02]  /*12200*/  SHF.R.S32.HI R12, RZ, 0x1f, R12 ;  /* 0x0000001fff0c7819 */ /* 0x000fe4000001140c */
[----:B------:R-:W-:Y:S01]  /*12210*/  IADD3 R15, R248, 0x68, RZ ;  /* 0x00000068f80f7810 */ /* 0x000fe20007ffe0ff */
[----:B------:R3:W-:Y:S01]  /*12220*/  @!P1 ST.E.64 [R6.64], R142 ;  /* 0x0000008e06009985 */ /* 0x0007e2000c101b06 */
[----:B------:R-:W-:-:S02]  /*12230*/  ISETP.GE.AND P3, PT, R10, c[0x0][0x3c8], PT ;  /* 0x0000f2000a007a0c */ /* 0x000fc40003f66270 */
[----:B------:R-:W-:Y:S02]  /*12240*/  SHF.R.S32.HI R15, RZ, 0x1f, R15 ;  /* 0x0000001fff0f7819 */ /* 0x000fe4000001140f */
[----:B------:R-:W-:Y:S02]  /*12250*/  IADD3 R14, R248, 0x88, RZ ;  /* 0x00000088f80e7810 */ /* 0x000fe40007ffe0ff */
[----:B-1----:R-:W-:-:S04]  /*12260*/  @!P0 LEA R2, P6, R5, R0, 0x2 ;  /* 0x0000000005028211 */ /* 0x002fc800078c10ff */
        /* <DEDUP_REMOVED lines=10> */
[C---:B---3--:R-:W-:Y:S02]  /*12310*/  @!P4 LEA R6, P0, R13.reuse, R0, 0x2 ;  /* 0x000000000d06c211 */ /* 0x048fe400078010ff */
[----:B------:R-:W-:Y:S02]  /*12320*/  SHF.R.S32.HI R11, RZ, 0x1f, R11 ;  /* 0x0000001fff0b7819 */ /* 0x000fe4000001140b */
[----:B------:R-:W-:Y:S02]  /*12330*/  @!P4 LEA.HI.X R7, R13, R4, R15, 0x2, P0 ;  /* 0x000000040d07c211 */ /* 0x000fe400000f140f */
[----:B------:R-:W-:Y:S02]  /*12340*/  IADD3 R5, R248, 0x90, RZ ;  /* 0x00000090f8057810 */ /* 0x000fe40007ffe0ff */
[----:B------:R-:W-:Y:S01]  /*12350*/  ISETP.GE.AND P1, PT, R14, c[0x0][0x3c8], PT ;  /* 0x0000f2000e007a0c */ /* 0x000fe20003f26270 */
[----:B------:R3:W-:Y:S01]  /*12360*/  @!P4 ST.E.64 [R6.64], R144 ;  /* 0x000000900600c985 */ /* 0x0007e2000c101b06 */
[----:B------:R-:W-:-:S02]  /*12370*/  IADD3 R15, R248, 0x80, RZ ;  /* 0x00000080f80f7810 */ /* 0x000fc40007ffe0ff */
[----:B------:R-:W-:Y:S02]  /*12380*/  ISETP.GE.AND P0, PT, R5, c[0x0][0x3c8], PT ;  /* 0x0000f20005007a0c */ /* 0x000fe40003f06270 */
[----:B------:R-:W-:Y:S02]  /*12390*/  SHF.R.S32.HI R15, RZ, 0x1f, R15 ;  /* 0x0000001fff0f7819 */ /* 0x000fe4000001140f */
[----:B------:R-:W-:Y:S02]  /*123a0*/  IADD3 R13, R248, 0xa0, RZ ;  /* 0x000000a0f80d7810 */ /* 0x000fe40007ffe0ff */
[C---:B-1----:R-:W-:Y:S02]  /*123b0*/  @!P3 LEA R2, P6, R10.reuse, R0, 0x2 ;  /* 0x000000000a02b211 */ /* 0x042fe400078c10ff */
[----:B------:R-:W-:Y:S02]  /*123c0*/  ISETP.GE.AND P4, PT, R13, c[0x0][0x3c8], PT ;  /* 0x0000f2000d007a0c */ /* 0x000fe40003f86270 */
[----:B------:R-:W-:-:S02]  /*123d0*/  @!P3 LEA.HI.X R3, R10, R4, R11, 0x2, P6 ;  /* 0x000000040a03b211 */ /* 0x000fc400030f140b */
[----:B--2---:R-:W-:Y:S02]  /*123e0*/  @!P2 LEA R8, P6, R12, R0, 0x2 ;  /* 0x000000000c08a211 */ /* 0x004fe400078c10ff */
        /* <DEDUP_REMOVED lines=17> */
[----:B-1----:R-:W-:Y:S02]  /*12500*/  @!P0 LEA R2, P6, R5, R0, 0x2 ;  /* 0x0000000005028211 */ /* 0x002fe400078c10ff */
[----:B------:R-:W-:Y:S02]  /*12510*/  ISETP.GE.AND P2, PT, R15, c[0x0][0x3c8], PT ;  /* 0x0000f2000f007a0c */ /* 0x000fe40003f46270 */
[----:B------:R-:W-:Y:S02]  /*12520*/  @!P0 LEA.HI.X R3, R5, R4, R12, 0x2, P6 ;  /* 0x0000000405038211 */ /* 0x000fe400030f140c */
[----:B--2---:R-:W-:-:S02]  /*12530*/  @!P5 LEA R8, P6, R11, R0, 0x2 ;  /* 0x000000000b08d211 */ /* 0x004fc400078c10ff */
[C---:B------:R-:W-:Y:S01]  /*12540*/  IADD3 R12, R248.reuse, 0xb8, RZ ;  /* 0x000000b8f80c7810 */ /* 0x040fe20007ffe0ff */
[----:B------:R1:W-:Y:S01]  /*12550*/  @!P0 ST.E.64 [R2.64], R54 ;  /* 0x0000003602008985 */ /* 0x0003e2000c101b06 */
[----:B------:R-:W-:Y:S02]  /*12560*/  @!P5 LEA.HI.X R9, R11, R4, R14, 0x2, P6 ;  /* 0x000000040b09d211 */ /* 0x000fe400030f140e */
[C---:B------:R-:W-:Y:S02]  /*12570*/  IADD3 R14, R248.reuse, 0xa0, RZ ;  /* 0x000000a0f80e7810 */ /* 0x040fe40007ffe0ff */
[----:B------:R-:W-:Y:S01]  /*12580*/  IADD3 R5, R248, 0xc0, RZ ;  /* 0x000000c0f8057810 */ /* 0x000fe20007ffe0ff */
[----:B------:R2:W-:Y:S01]  /*12590*/  @!P5 ST.E.64 [R8.64], R160 ;  /* 0x000000a00800d985 */ /* 0x0005e2000c101b06 */
[----:B------:R-:W-:Y:S02]  /*125a0*/  SHF.R.S32.HI R14, RZ, 0x1f, R14 ;  /* 0x0000001fff0e7819 */ /* 0x000fe4000001140e */
[----:B------:R-:W-:-:S02]  /*125b0*/  ISETP.GE.AND P1, PT, R12, c[0x0][0x3c8], PT ;  /* 0x0000f2000c007a0c */ /* 0x000fc40003f26270 */
[C---:B---3--:R-:W-:Y:S02]  /*125c0*/  @!P4 LEA R6, P0, R13.reuse, R0, 0x2 ;  /* 0x000000000d06c211 */ /* 0x048fe400078010ff */
[C---:B------:R-:W-:Y:S02]  /*125d0*/  IADD3 R11, R248.reuse, 0xa8, RZ ;  /* 0x000000a8f80b7810 */ /* 0x040fe40007ffe0ff */
[----:B------:R-:W-:Y:S02]  /*125e0*/  @!P4 LEA.HI.X R7, R13, R4, R14, 0x2, P0 ;  /* 0x000000040d07c211 */ /* 0x000fe400000f140e */
[----:B------:R-:W-:Y:S02]  /*125f0*/  ISETP.GE.AND P0, PT, R5, c[0x0][0x3c8], PT ;  /* 0x0000f20005007a0c */ /* 0x000fe40003f06270 */
[----:B------:R-:W-:Y:S01]  /*12600*/  SHF.R.S32.HI R11, RZ, 0x1f, R11 ;  /* 0x0000001fff0b7819 */ /* 0x000fe2000001140b */
[----:B------:R3:W-:Y:S01]  /*12610*/  @!P4 ST.E.64 [R6.64], R74 ;  /* 0x0000004a0600c985 */ /* 0x0007e2000c101b06 */
[----:B------:R-:W-:-:S02]  /*12620*/  IADD3 R14, R248, 0xc8, RZ ;  /* 0x000000c8f80e7810 */ /* 0x000fc40007ffe0ff */
[----:B------:R-:W-:Y:S02]  /*12630*/  IADD3 R13, R248, 0xb8, RZ ;  /* 0x000000b8f80d7810 */ /* 0x000fe40007ffe0ff */
[----:B------:R-:W-:Y:S02]  /*12640*/  ISETP.GE.AND P4, PT, R14, c[0x0][0x3c8], PT ;  /* 0x0000f2000e007a0c */ /* 0x000fe40003f86270 */
[----:B------:R-:W-:Y:S02]  /*12650*/  SHF.R.S32.HI R13, RZ, 0x1f, R13 ;  /* 0x0000001fff0d7819 */ /* 0x000fe4000001140d */
[----:B-1----:R-:W-:-:S04]  /*12660*/  @!P3 LEA R2, P6, R10, R0, 0x2 ;  /* 0x000000000a02b211 */ /* 0x002fc800078c10ff */
[----:B------:R-:W-:Y:S02]  /*12670*/  @!P3 LEA.HI.X R3, R10, R4, R11, 0x2, P6 ;  /* 0x000000040a03b211 */ /* 0x000fe400030f140b */
[C---:B------:R-:W-:Y:S02]  /*12680*/  IADD3 R11, R248.reuse, 0xc0, RZ ;  /* 0x000000c0f80b7810 */ /* 0x040fe40007ffe0ff */
[C---:B--2---:R-:W-:Y:S01]  /*12690*/  @!P2 LEA R8, P5, R15.reuse, R0, 0x2 ;  /* 0x000000000f08a211 */ /* 0x044fe200078a10ff */
[----:B------:R1:W-:Y:S01]  /*126a0*/  @!P3 ST.E.64 [R2.64], R58 ;  /* 0x0000003a0200b985 */ /* 0x0003e2000c101b06 */
[----:B------:R-:W-:Y:S02]  /*126b0*/  IADD3 R10, R248, 0xd0, RZ ;  /* 0x000000d0f80a7810 */ /* 0x000fe40007ffe0ff */
[----:B------:R-:W-:Y:S02]  /*126c0*/  SHF.R.S32.HI R11, RZ, 0x1f, R11 ;  /* 0x0000001fff0b7819 */ /* 0x000fe4000001140b */
[----:B------:R-:W-:-:S02]  /*126d0*/  @!P2 LEA.HI.X R9, R15, R4, R16, 0x2, P5 ;  /* 0x000000040f09a211 */ /* 0x000fc400028f1410 */
[----:B------:R-:W-:Y:S02]  /*126e0*/  ISETP.GE.AND P5, PT, R10, c[0x0][0x3c8], PT ;  /* 0x0000f2000a007a0c */ /* 0x000fe40003fa6270 */
[----:B------:R-:W-:Y:S01]  /*126f0*/  IADD3 R16, R248, 0xc8, RZ ;  /* 0x000000c8f8107810 */ /* 0x000fe20007ffe0ff */
[----:B------:R-:W-:Y:S01]  /*12700*/  @!P2 ST.E.64 [R8.64], R94 ;  /* 0x0000005e0800a985 */ /* 0x000fe2000c101b06 */
[C---:B---3--:R-:W-:Y:S02]  /*12710*/  @!P1 LEA R6, P6, R12.reuse, R0, 0x2 ;  /* 0x000000000c069211 */ /* 0x048fe400078c10ff */
[----:B------:R-:W-:Y:S02]  /*12720*/  SHF.R.S32.HI R16, RZ, 0x1f, R16 ;  /* 0x0000001fff107819 */ /* 0x000fe40000011410 */
[----:B------:R-:W-:Y:S02]  /*12730*/  @!P1 LEA.HI.X R7, R12, R4, R13, 0x2, P6 ;  /* 0x000000040c079211 */ /* 0x000fe400030f140d */
[----:B------:R-:W-:-:S02]  /*12740*/  IADD3 R12, R248, 0xd8, RZ ;  /* 0x000000d8f80c7810 */ /* 0x000fc40007ffe0ff */
[C---:B------:R-:W-:Y:S01]  /*12750*/  IADD3 R15, R248.reuse, 0xe0, RZ ;  /* 0x000000e0f80f7810 */ /* 0x040fe20007ffe0ff */
[----:B------:R2:W-:Y:S01]  /*12760*/  @!P1 ST.E.64 [R6.64], R78 ;  /* 0x0000004e06009985 */ /* 0x0005e2000c101b06 */
[----:B------:R-:W-:Y:S02]  /*12770*/  IADD3 R13, R248, 0xe8, RZ ;  /* 0x000000e8f80d7810 */ /* 0x000fe40007ffe0ff */
[----:B------:R-:W-:Y:S02]  /*12780*/  ISETP.GE.AND P2, PT, R15, c[0x0][0x3c8], PT ;  /* 0x0000f2000f007a0c */ /* 0x000fe40003f46270 */
[----:B------:R-:W-:Y:S02]  /*12790*/  ISETP.GE.AND P1, PT, R13, c[0x0][0x3c8], PT ;  /* 0x0000f2000d007a0c */ /* 0x000fe40003f26270 */
[----:B-1----:R-:W-:-:S04]  /*127a0*/  @!P0 LEA R2, P3, R5, R0, 0x2 ;  /* 0x0000000005028211 */ /* 0x002fc800078610ff */
[----:B------:R-:W-:Y:S02]  /*127b0*/  @!P0 LEA.HI.X R3, R5, R4, R11, 0x2, P3 ;  /* 0x0000000405038211 */ /* 0x000fe400018f140b */
[----:B------:R-:W-:Y:S02]  /*127c0*/  ISETP.GE.AND P3, PT, R12, c[0x0][0x3c8], PT ;  /* 0x0000f2000c007a0c */ /* 0x000fe40003f66270 */
[C---:B------:R-:W-:Y:S01]  /*127d0*/  IADD3 R11, R248.reuse, 0xd0, RZ ;  /* 0x000000d0f80b7810 */ /* 0x040fe20007ffe0ff */
[----:B------:R1:W-:Y:S01]  /*127e0*/  @!P0 ST.E.64 [R2.64], R62 ;  /* 0x0000003e02008985 */ /* 0x0003e2000c101b06 */
[----:B------:R-:W-:Y:S02]  /*127f0*/  IADD3 R5, R248, 0xf0, RZ ;  /* 0x000000f0f8057810 */ /* 0x000fe40007ffe0ff */
[----:B------:R-:W-:Y:S02]  /*12800*/  SHF.R.S32.HI R11, RZ, 0x1f, R11 ;  /* 0x0000001fff0b7819 */ /* 0x000fe4000001140b */
[----:B--2---:R-:W-:-:S04]  /*12810*/  @!P4 LEA R6, P0, R14, R0, 0x2 ;  /* 0x000000000e06c211 */ /* 0x004fc800078010ff */
[----:B------:R-:W-:Y:S02]  /*12820*/  @!P4 LEA.HI.X R7, R14, R4, R16, 0x2, P0 ;  /* 0x000000040e07c211 */ /* 0x000fe400000f1410 */
[C---:B------:R-:W-:Y:S02]  /*12830*/  IADD3 R14, R248.reuse, 0xd8, RZ ;  /* 0x000000d8f80e7810 */ /* 0x040fe40007ffe0ff */
[----:B------:R-:W-:Y:S01]  /*12840*/  ISETP.GE.AND P0, PT, R5, c[0x0][0x3c8], PT ;  /* 0x0000f20005007a0c */ /* 0x000fe20003f06270 */
[----:B------:R2:W-:Y:S01]  /*12850*/  @!P4 ST.E.64 [R6.64], R82 ;  /* 0x000000520600c985 */ /* 0x0005e2000c101b06 */
[----:B------:R-:W-:Y:S02]  /*12860*/  SHF.R.S32.HI R14, RZ, 0x1f, R14 ;  /* 0x0000001fff0e7819 */ /* 0x000fe4000001140e */
[----:B------:R-:W-:-:S04]  /*12870*/  IADD3 R16, R248, 0xe0, RZ ;  /* 0x000000e0f8107810 */ /* 0x000fc80007ffe0ff */
[----:B------:R-:W-:Y:S02]  /*12880*/  SHF.R.S32.HI R16, RZ, 0x1f, R16 ;  /* 0x0000001fff107819 */ /* 0x000fe40000011410 */
[----:B-1----:R-:W-:-:S04]  /*12890*/  @!P5 LEA R2, P6, R10, R0, 0x2 ;  /* 0x000000000a02d211 */ /* 0x002fc800078c10ff */
        /* <DEDUP_REMOVED lines=8> */
[----:B------:R-:W-:-:S02]  /*12920*/  SHF.R.S32.HI R14, RZ, 0x1f, R14 ;  /* 0x0000001fff0e7819 */ /* 0x000fc4000001140e */
[----:B------:R-:W-:Y:S02]  /*12930*/  SHF.R.S32.HI R12, RZ, 0x1f, R12 ;  /* 0x0000001fff0c7819 */ /* 0x000fe4000001140c */
[----:B--2---:R-:W-:Y:S02]  /*12940*/  @!P1 LEA R6, P5, R13, R0, 0x2 ;  /* 0x000000000d069211 */ /* 0x004fe400078a10ff */
[-C--:B------:R-:W-:Y:S02]  /*12950*/  @!P2 LEA.HI.X R9, R15, R4.reuse, R16, 0x2, P6 ;  /* 0x000000040f09a211 */ /* 0x080fe400030f1410 */
[----:B------:R-:W-:-:S03]  /*12960*/  @!P1 LEA.HI.X R7, R13, R4, R14, 0x2, P5 ;  /* 0x000000040d079211 */ /* 0x000fc600028f140e */
[----:B------:R3:W-:Y:S04]  /*12970*/  @!P2 ST.E.64 [R8.64], R98 ;  /* 0x000000620800a985 */ /* 0x0007e8000c101b06 */
[----:B------:R3:W-:Y:S01]  /*12980*/  @!P1 ST.E.64 [R6.64], R90 ;  /* 0x0000005a06009985 */ /* 0x0007e2000c101b06 */
[----:B-1----:R-:W-:-:S04]  /*12990*/  @!P0 LEA R2, P4, R5, R0, 0x2 ;  /* 0x0000000005028211 */ /* 0x002fc800078810ff */
[----:B------:R-:W-:Y:S02]  /*129a0*/  @!P0 LEA.HI.X R3, R5, R4, R12, 0x2, P4 ;  /* 0x0000000405038211 */ /* 0x000fe400020f140c */
[----:B------:R-:W-:-:S03]  /*129b0*/  IADD3 R5, R248, 0xf8, RZ ;  /* 0x000000f8f8057810 */ /* 0x000fc60007ffe0ff */
[----:B------:R3:W-:Y:S01]  /*129c0*/  @!P0 ST.E.64 [R2.64], R66 ;  /* 0x0000004202008985 */ /* 0x0007e2000c101b06 */
[----:B------:R-:W-:-:S13]  /*129d0*/  ISETP.GE.AND P0, PT, R5, c[0x0][0x3c8], PT ;  /* 0x0000f20005007a0c */ /* 0x000fda0003f06270 */
[----:B------:R-:W-:Y:S05]  /*129e0*/  @P0 BRA `(.L_x_2835) ;  /* 0x00000e6000000947 */ /* 0x000fea0003800000 */
[----:B------:R-:W-:Y:S02]  /*129f0*/  IADD3 R12, R248, 0xf8, RZ ;  /* 0x000000f8f80c7810 */ /* 0x000fe40007ffe0ff */
[----:B---3--:R-:W-:Y:S02]  /*12a00*/  LEA R2, P0, R5, R0, 0x2 ;  /* 0x0000000005027211 */ /* 0x008fe400078010ff */
[----:B------:R-:W-:-:S04]  /*12a10*/  SHF.R.S32.HI R12, RZ, 0x1f, R12 ;  /* 0x0000001fff0c7819 */ /* 0x000fc8000001140c */
[----:B------:R-:W-:-:S05]  /*12a20*/  LEA.HI.X R3, R5, R4, R12, 0x2, P0 ;  /* 0x0000000405037211 */ /* 0x000fca00000f140c */
[----:B------:R1:W-:Y:S01]  /*12a30*/  ST.E.64 [R2.64], R38 ;  /* 0x0000002602007985 */ /* 0x0003e2000c101b06 */
[----:B------:R-:W-:Y:S05]  /*12a40*/  BRA `(.L_x_2835) ;  /* 0x00000e0000007947 */ /* 0x000fea0003800000 */
.L_x_2820:
[----:B------:R-:W2:Y:S01]  /*12a50*/  LDL.LU R6, [R1] ;  /* 0x0000000001067983 */ /* 0x000ea20000300800 */
[----:B------:R-:W-:Y:S02]  /*12a60*/  ISETP.NE.U32.AND P1, PT, RZ, c[0x0][0x508], PT ;  /* 0x00014200ff007a0c */ /* 0x000fe40003f25070 */
[----:B------:R-:W-:Y:S01]  /*12a70*/  ISETP.NE.U32.AND P3, PT, RZ, c[0x0][0x500], PT ;  /* 0x00014000ff007a0c */ /* 0x000fe20003f65070 */
[----:B------:R-:W3:Y:S01]  /*12a80*/  LDL.LU R0, [R1+0x24] ;  /* 0x0000240001007983 */ /* 0x000ee20000300800 */
[----:B------:R-:W-:Y:S01]  /*12a90*/  ISETP.NE.AND.EX P1, PT, RZ, c[0x0][0x50c], PT, P1 ;  /* 0x00014300ff007a0c */ /* 0x000fe20003f25310 */
[----:B------:R-:W-:Y:S01]  /*12aa0*/  IMAD.MOV.U32 R8, RZ, RZ, RZ ;  /* 0x000000ffff087224 */ /* 0x000fe200078e00ff */
[----:B------:R-:W-:Y:S01]  /*12ab0*/  ISETP.NE.AND.EX P3, PT, RZ, c[0x0][0x504], PT, P3 ;  /* 0x00014100ff007a0c */ /* 0x000fe20003f65330 */
[----:B------:R-:W-:Y:S01]  /*12ac0*/  IMAD.MOV.U32 R20, RZ, RZ, c[0x0][0x388] ;  /* 0x0000e200ff147624 */ /* 0x000fe200078e00ff */
[----:B------:R-:W-:-:S09]  /*12ad0*/  IADD3 R2, P2, R252, c[0x0][0x500], RZ ;  /* 0x00014000fc027a10 */ /* 0x000fd20007f5e0ff */
[----:B------:R-:W-:Y:S02]  /*12ae0*/  @P1 IADD3 R4, P0, R252, c[0x0][0x508], RZ ;  /* 0x00014200fc041a10 */ /* 0x000fe40007f1e0ff */
[C---:B--2---:R-:W-:Y:S02]  /*12af0*/  IADD3.X R3, R6.reuse, c[0x0][0x504], RZ, P2, !PT ;  /* 0x0001410006037a10 */ /* 0x044fe400017fe4ff */
[----:B-1----:R-:W-:-:S03]  /*12b00*/  @P1 IADD3.X R5, R6, c[0x0][0x50c], RZ, P0, !PT ;  /* 0x0001430006051a10 */ /* 0x002fc600007fe4ff */
        /* <DEDUP_REMOVED lines=9> */
.L_x_2841:
[----:B------:R-:W2:Y:S01]  /*12ba0*/  LDL.LU R0, [R1+0x2c] ;  /* 0x00002c0001007983 */ /* 0x000ea20000300800 */
[----:B------:R-:W-:Y:S01]  /*12bb0*/  BSSY B0, `(.L_x_2842) ;  /* 0x0000038000007945 */ /* 0x000fe20003800000 */
[----:B------:R-:W-:Y:S02]  /*12bc0*/  LOP3.LUT R14, R242, 0xffff, RZ, 0xc0, !PT ;  /* 0x0000fffff20e7812 */ /* 0x000fe400078ec0ff */
[----:B-1----:R-:W1:Y:S01]  /*12bd0*/  S2R R2, SR_TID.X ;  /* 0x0000000000027919 */ /* 0x002e620000002100 */
[----:B------:R-:W-:-:S02]  /*12be0*/  SEL R15, R251, RZ, !P3 ;  /* 0x000000fffb0f7207 */ /* 0x000fc40005800000 */
[----:B-----5:R-:W-:Y:S02]  /*12bf0*/  SHF.R.S32.HI R18, RZ, 0x1f, R8 ;  /* 0x0000001fff127819 */ /* 0x020fe40000011408 */
[----:B-1----:R-:W-:Y:S02]  /*12c00*/  ISETP.GT.AND P0, PT, R2, 0x7f, PT ;  /* 0x0000007f0200780c */ /* 0x002fe40003f04270 */
[----:B--2---:R-:W-:-:S11]  /*12c10*/  SEL R21, R0, RZ, !P3 ;  /* 0x000000ff00157207 */ /* 0x004fd60005800000 */
        /* <DEDUP_REMOVED lines=49> */
.L_x_2843:
[----:B------:R-:W-:Y:S05]  /*12f30*/  BSYNC B0 ;  /* 0x0000000000007941 */ /* 0x000fea0003800000 */
.L_x_2842:
        /* <DEDUP_REMOVED lines=34> */
.L_x_2913:
[----:B------:R-:W-:Y:S05]  /*13160*/  BRA.DIV ~URZ, `(.L_x_2845) ;  /* 0x00003e027f007947 */ /* 0x000fea000b800000 */
[----:B------:R3:W4:Y:S02]  /*13170*/  SHFL.IDX PT, R0, R14, RZ, 0x181f ;  /* 0x00181fff0e007589 */ /* 0x00072400000e0000 */
.L_x_2914:
        /* <DEDUP_REMOVED lines=25> */
.L_x_2847:
[----:B------:R-:W-:Y:S05]  /*13310*/  BSYNC B0 ;  /* 0x0000000000007941 */ /* 0x000fea0003800000 */
.L_x_2846:
[----:B------:R-:W-:Y:S05]  /*13320*/  BRA.DIV ~URZ, `(.L_x_2848) ;  /* 0x00003cb27f007947 */ /* 0x000fea000b800000 */
[----:B--2---:R2:W1:Y:S04]  /*13330*/  SHFL.IDX PT, R4, R5, 0x1, 0x181f ;  /* 0x00381f0005047f89 */ /* 0x00446800000e0000 */
[----:B----4-:R2:W4:Y:S02]  /*13340*/  SHFL.IDX PT, R0, R14, 0x1, 0x181f ;  /* 0x00381f000e007f89 */ /* 0x01052400000e0000 */
.L_x_2915:
        /* <DEDUP_REMOVED lines=24> */
.L_x_2850:
[----:B------:R-:W-:Y:S05]  /*134d0*/  BSYNC B0 ;  /* 0x0000000000007941 */ /* 0x000fea0003800000 */
.L_x_2849:
[----:B------:R-:W-:Y:S05]  /*134e0*/  BRA.DIV ~URZ, `(.L_x_2851) ;  /* 0x00003bc27f007947 */ /* 0x000fea000b800000 */
[----:B-1----:R1:W2:Y:S02]  /*134f0*/  SHFL.IDX PT, R4, R5, 0x2, 0x181f ;  /* 0x00581f0005047f89 */ /* 0x0022a400000e0000 */
.L_x_2916:
[----:B------:R-:W-:Y:S05]  /*13500*/  BRA.DIV ~URZ, `(.L_x_2852) ;  /* 0x00003c127f007947 */ /* 0x000fea000b800000 */
[----:B----4-:R4:W1:Y:S02]  /*13510*/  SHFL.IDX PT, R0, R14, 0x2, 0x181f ;  /* 0x00581f000e007f89 */ /* 0x01086400000e0000 */
.L_x_2917:
        /* <DEDUP_REMOVED lines=24> */
.L_x_2854:
[----:B------:R-:W-:Y:S05]  /*136a0*/  BSYNC B0 ;  /* 0x0000000000007941 */ /* 0x000fea0003800000 */
.L_x_2853:
[----:B------:R-:W-:Y:S05]  /*136b0*/  BRA.DIV ~URZ, `(.L_x_2855) ;  /* 0x00003ad27f007947 */ /* 0x000fea000b800000 */
[----:B--2---:R2:W3:Y:S04]  /*136c0*/  SHFL.IDX PT, R4, R5, 0x3, 0x181f ;  /* 0x00781f0005047f89 */ /* 0x0044e800000e0000 */
[----:B-1----:R2:W1:Y:S02]  /*136d0*/  SHFL.IDX PT, R0, R14, 0x3, 0x181f ;  /* 0x00781f000e007f89 */ /* 0x00246400000e0000 */
.L_x_2918:
        /* <DEDUP_REMOVED lines=23> */
.L_x_2835:
[----:B------:R-:W-:Y:S05]  /*13850*/  BSYNC B1 ;  /* 0x0000000000017941 */ /* 0x000fea0003800000 */
.L_x_2819:
        /* <DEDUP_REMOVED lines=8> */
[----:B---3--:R-:W-:Y:S01]  /*138e0*/  IMAD.MOV.U32 R7, RZ, RZ, RZ ;  /* 0x000000ffff077224 */ /* 0x008fe200078e00ff */
[----:B--2-4-:R-:W-:-:S04]  /*138f0*/  LOP3.LUT R12, R0, 0x1f, RZ, 0xc0, !PT ;  /* 0x0000001f000c7812 */ /* 0x014fc800078ec0ff */
[----:B------:R-:W-:Y:S01]  /*13900*/  ISETP.NE.AND P5, PT, R12, 0x1f, PT ;  /* 0x0000001f0c00780c */ /* 0x000fe20003fa5270 */
[----:B------:R-:W-:Y:S10]  /*13910*/  BRA.DIV ~URZ, `(.L_x_2857) ;  /* 0x000039427f007947 */ /* 0x000ff4000b800000 */
[----:B------:R2:W3:Y:S02]  /*13920*/  SHFL.IDX PT, R9, R106, RZ, 0x1f ;  /* 0x00001fff6a097589 */ /* 0x0004e400000e0000 */
.L_x_2919:
[----:B------:R-:W-:Y:S05]  /*13930*/  BRA.DIV ~URZ, `(.L_x_2858) ;  /* 0x000039927f007947 */ /* 0x000fea000b800000 */
[----:B------:R4:W2:Y:S02]  /*13940*/  SHFL.IDX PT, R8, R106, 0x1, 0x1f ;  /* 0x00201f006a087f89 */ /* 0x0008a400000e0000 */
.L_x_2920:
        /* <DEDUP_REMOVED lines=18> */
.L_x_2921:
        /* <DEDUP_REMOVED lines=16> */
.L_x_2922:
[----:B----4-:R-:W-:Y:S01]  /*13b70*/  IMAD R0, R0, c[0x0][0x538], RZ ;  /* 0x00014e0000007a24 */ /* 0x010fe200078e02ff */
[----:B------:R-:W-:Y:S04]  /*13b80*/  BSSY B1, `(.L_x_2861) ;  /* 0x00000c5000017945 */ /* 0x000fe80003800000 */
[----:B--2---:R-:W-:-:S04]  /*13b90*/  IADD3 R8, R0, R8, RZ ;  /* 0x0000000800087210 */ /* 0x004fc80007ffe0ff */
[----:B---3--:R-:W-:-:S13]  /*13ba0*/  ISETP.GT.AND P6, PT, R8, R9, PT ;  /* 0x000000090800720c */ /* 0x008fda0003fc4270 */
[----:B------:R-:W-:Y:S05]  /*13bb0*/  @P6 BRA `(.L_x_2862) ;  /* 0x0000024000006947 */ /* 0x000fea0003800000 */
.L_x_2866:
        /* <DEDUP_REMOVED lines=16> */
.L_x_2923:
        /* <DEDUP_REMOVED lines=16> */
.L_x_2924:
[----:B--2---:R-:W-:-:S05]  /*13dc0*/  IMAD R0, R0, c[0x0][0x538], RZ ;  /* 0x00014e0000007a24 */ /* 0x004fca00078e02ff */
[----:B------:R-:W-:-:S04]  /*13dd0*/  IADD3 R8, R0, R8, RZ ;  /* 0x0000000800087210 */ /* 0x000fc80007ffe0ff */
[----:B------:R-:W-:-:S13]  /*13de0*/  ISETP.GT.AND P6, PT, R8, R9, PT ;  /* 0x000000090800720c */ /* 0x000fda0003fc4270 */
[----:B-1----:R-:W-:Y:S05]  /*13df0*/  @!P6 BRA `(.L_x_2866) ;  /* 0xfffffdc00000e947 */ /* 0x002fea000383ffff */
.L_x_2862:
[----:B------:R-:W-:-:S05]  /*13e00*/  IADD3 R8, -R0, R8, RZ ;  /* 0x0000000800087210 */ /* 0x000fca0007ffe1ff */
[----:B------:R-:W-:-:S05]  /*13e10*/  IMAD R0, R4, c[0x0][0x538], R8 ;  /* 0x00014e0004007a24 */ /* 0x000fca00078e0208 */
[----:B------:R-:W-:Y:S01]  /*13e20*/  ISETP.GT.AND P0, PT, R0, R9, PT ;  /* 0x000000090000720c */ /* 0x000fe20003f04270 */
[----:B------:R-:W-:-:S12]  /*13e30*/  BRA.DIV ~URZ, `(.L_x_2867) ;  /* 0x000038f27f007947 */ /* 0x000fd8000b800000 */
[----:B------:R-:W-:-:S04]  /*13e40*/  VOTE.ANY R5, PT, !P0 ;  /* 0x0000000000057806 */ /* 0x000fc800040e0100 */
.L_x_2925:
[----:B------:R-:W2:Y:S02]  /*13e50*/  POPC R0, R5 ;  /* 0x0000000500007309 */ /* 0x000ea40000000000 */
[----:B--2---:R-:W-:Y:S01]  /*13e60*/  IADD3 R243, R0, R243, RZ ;  /* 0x000000f300f37210 */ /* 0x004fe20007ffe0ff */
[----:B------:R-:W-:Y:S05]  /*13e70*/  BRA.DIV ~URZ, `(.L_x_2868) ;  /* 0x000039027f007947 */ /* 0x000fea000b800000 */
[----:B------:R2:W3:Y:S04]  /*13e80*/  SHFL.IDX PT, R10, R6, R0, 0x1f ;  /* 0x00001f00060a7589 */ /* 0x0004e800000e0000 */
[----:B------:R2:W4:Y:S02]  /*13e90*/  SHFL.IDX PT, R7, R7, R0, 0x1f ;  /* 0x00001f0007077589 */ /* 0x00052400000e0000 */
.L_x_2926:
[----:B------:R-:W-:Y:S01]  /*13ea0*/  ISETP.NE.AND P0, PT, R5, RZ, PT ;  /* 0x000000ff0500720c */ /* 0x000fe20003f05270 */
[----:B------:R-:W-:-:S12]  /*13eb0*/  BSSY B0, `(.L_x_2869) ;  /* 0x0000005000007945 */ /* 0x000fd80003800000 */
[----:B------:R-:W-:Y:S05]  /*13ec0*/  @!P0 BRA `(.L_x_2870) ;  /* 0x0000003000008947 */ /* 0x000fea0003800000 */
[----:B--2---:R-:W-:Y:S01]  /*13ed0*/  IADD3 R0, R0, -0x1, RZ ;  /* 0xffffffff00007810 */ /* 0x004fe20007ffe0ff */
[----:B------:R-:W-:Y:S05]  /*13ee0*/  BRA.DIV ~URZ, `(.L_x_2871) ;  /* 0x000039627f007947 */ /* 0x000fea000b800000 */
[----:B------:R2:W1:Y:S02]  /*13ef0*/  SHFL.IDX PT, R11, R4, R0, 0x1f ;  /* 0x00001f00040b7589 */ /* 0x00046400000e0000 */
.L_x_2870:
[----:B------:R-:W-:Y:S05]  /*13f00*/  BSYNC B0 ;  /* 0x0000000000007941 */ /* 0x000fea0003800000 */
.L_x_2869:
        /* <DEDUP_REMOVED lines=66> */
.L_x_2873:
        /* <DEDUP_REMOVED lines=66> */
.L_x_2874:
[----:B------:R-:W-:Y:S05]  /*14750*/  BSYNC B0 ;  /* 0x0000000000007941 */ /* 0x000fea0003800000 */
.L_x_2872:
[----:B------:R-:W-:-:S04]  /*14760*/  LOP3.LUT R0, RZ, R0, RZ, 0x33, !PT ;  /* 0x00000000ff007212 */ /* 0x000fc800078e33ff */
[----:B------:R-:W-:Y:S01]  /*14770*/  IADD3 R241, R0, R10, RZ ;  /* 0x0000000a00f17210 */ /* 0x000fe20007ffe0ff */
[----:B------:R-:W-:Y:S05]  /*14780*/  BRA `(.L_x_2875) ;  /* 0x0000004000007947 */ /* 0x000fea0003800000 */
.L_x_2863:
[----:B------:R-:W-:Y:S01]  /*14790*/  IMAD.MOV.U32 R240, RZ, RZ, R9 ;  /* 0x000000fffff07224 */ /* 0x000fe200078e0009 */
[----:B------:R-:W-:Y:S01]  /*147a0*/  MOV R242, RZ ;  /* 0x000000ff00f27202 */ /* 0x000fe20000000f00 */
[----:B------:R-:W-:Y:S01]  /*147b0*/  IMAD.MOV.U32 R241, RZ, RZ, RZ ;  /* 0x000000fffff17224 */ /* 0x000fe200078e00ff */
[----:B------:R-:W-:Y:S02]  /*147c0*/  MOV R243, c[0x0][0x53c] ;  /* 0x00014f0000f37a02 */ /* 0x000fe40000000f00 */
.L_x_2875:
[----:B------:R-:W-:Y:S05]  /*147d0*/  BSYNC B1 ;  /* 0x0000000000017941 */ /* 0x000fea0003800000 */
.L_x_2861:
[----:B------:R-:W-:Y:S01]  /*147e0*/  WARPSYNC 0xffffffff ;  /* 0xffffffff00007948 */ /* 0x000fe20003800000 */
[----:B------:R-:W-:Y:S01]  /*147f0*/  BAR.SYNC.DEFER_BLOCKING 0x4, 0x100 ;  /* 0x0104000000007b1d */ /* 0x000fe20000010000 */
[----:B------:R-:W-:-:S13]  /*14800*/  ISETP.NE.AND P0, PT, R12, RZ, PT ;  /* 0x000000ff0c00720c */ /* 0x000fda0003f05270 */
[----:B------:R2:W-:Y:S04]  /*14810*/  @!P0 STS.128 [0x20100], R240 ;  /* 0x020100f0ff008388 */ /* 0x0005e80000000c00 */
[----:B------:R-:W-:Y:S06]  /*14820*/  BAR.ARV 0x5, 0x100 ;  /* 0x0144000000007b1d */ /* 0x000fec0000002000 */
.L_x_2856:
[----:B-1----:R-:W-:-:S13]  /*14830*/  ISETP.GE.AND P0, PT, R243, c[0x0][0x53c], PT ;  /* 0x00014f00f3007a0c */ /* 0x002fda0003f06270 */
[----:B--23--:R-:W-:Y:S01]  /*14840*/  @P0 CALL.REL.NOINC `(.L_x_2876) ;  /* 0x0000001000000944 */ /* 0x00cfe20003c00000 */
[----:B------:R-:W-:Y:S05]  /*14850*/  BRA `(.L_x_2877) ;  /* 0xfffed34000007947 */ /* 0x000fea000383ffff */
.L_x_2876:
[----:B------:R-:W-:Y:S05]  /*14860*/  EXIT ;  /* 0x000000000000794d */ /* 0x000fea0003800000 */
.L_x_2759:
[----:B------:R-:W-:Y:S01]  /*14870*/  IMAD.MOV.U32 R0, RZ, RZ, R5 ;  /* 0x000000ffff007224 */ /* 0x000fe200078e0005 */
[----:B------:R-:W-:Y:S02]  /*14880*/  MOV R3, 0x1 ;  /* 0x0000000100037802 */ /* 0x000fe40000000f00 */
[----:B------:R-:W-:Y:S02]  /*14890*/  MOV R2, 0x148b0 ;  /* 0x000148b000027802 */ /* 0x000fe40000000f00 */
[----:B--2---:R-:W-:Y:S05]  /*148a0*/  CALL.REL.NOINC `($__internal_47_$__cuda_sm70_shflsync_up_p) ;  /* 0x000030d000007944 */ /* 0x004fea0003c00000 */
[----:B------:R-:W-:Y:S01]  /*148b0*/  MOV R0, R4 ;  /* 0x0000000400007202 */ /* 0x000fe20000000f00 */
[----:B------:R-:W-:Y:S05]  /*148c0*/  BRA `(.L_x_2878) ;  /* 0xfffebb7000007947 */ /* 0x000fea000383ffff */
.L_x_2760:
[----:B------:R-:W-:Y:S01]  /*148d0*/  IMAD.MOV.U32 R0, RZ, RZ, R5 ;  /* 0x000000ffff007224 */ /* 0x000fe200078e0005 */
[----:B------:R-:W-:Y:S02]  /*148e0*/  MOV R3, 0x2 ;  /* 0x0000000200037802 */ /* 0x000fe40000000f00 */
[----:B------:R-:W-:Y:S02]  /*148f0*/  MOV R2, 0x14910 ;  /* 0x0001491000027802 */ /* 0x000fe40000000f00 */
[----:B--2---:R-:W-:Y:S05]  /*14900*/  CALL.REL.NOINC `($__internal_47_$__cuda_sm70_shflsync_up_p) ;  /* 0x0000307000007944 */ /* 0x004fea0003c00000 */
[----:B------:R-:W-:Y:S01]  /*14910*/  SEL R4, R4, RZ, P4 ;  /* 0x000000ff04047207 */ /* 0x000fe20002000000 */
[----:B------:R-:W-:Y:S01]  /*14920*/  IMAD.MOV.U32 R3, RZ, RZ, 0x4 ;  /* 0x00000004ff037424 */ /* 0x000fe200078e00ff */
[----:B------:R-:W-:-:S03]  /*14930*/  MOV R2, 0x14960 ;  /* 0x0001496000027802 */ /* 0x000fc60000000f00 */
[----:B------:R-:W-:Y:S02]  /*14940*/  IMAD.IADD R0, R5, 0x1, R4 ;  /* 0x0000000105007824 */ /* 0x000fe400078e0204 */
[----:B------:R-:W-:Y:S05]  /*14950*/  CALL.REL.NOINC `($__internal_47_$__cuda_sm70_shflsync_up_p) ;  /* 0x0000302000007944 */ /* 0x000fea0003c00000 */
        /* <DEDUP_REMOVED lines=12> */
[----:B------:R-:W-:Y:S02]  /*14a20*/  MOV R220, 0x1f ;  /* 0x0000001f00dc7802 */ /* 0x000fe40000000f00 */
[----:B------:R-:W-:Y:S01]  /*14a30*/  MOV R3, 0x14a70 ;  /* 0x00014a7000037802 */ /* 0x000fe20000000f00 */
[----:B------:R-:W-:-:S04]  /*14a40*/  IMAD.IADD R4, R0, 0x1, R4 ;  /* 0x0000000100047824 */ /* 0x000fc800078e0204 */
[----:B------:R-:W-:Y:S02]  /*14a50*/  IMAD.MOV.U32 R219, RZ, RZ, R4 ;  /* 0x000000ffffdb7224 */ /* 0x000fe400078e0004 */
[----:B------:R-:W-:Y:S05]  /*14a60*/  CALL.REL.NOINC `($__internal_46_$__cuda_sm70_shflsync_idx_p) ;  /* 0x00002eb000007944 */ /* 0x000fea0003c00000 */
[----:B------:R-:W-:Y:S01]  /*14a70*/  MOV R0, R219 ;  /* 0x000000db00007202 */ /* 0x000fe20000000f00 */
[----:B------:R-:W-:Y:S05]  /*14a80*/  BRA `(.L_x_2879) ;  /* 0xfffebab000007947 */ /* 0x000fea000383ffff */
.L_x_2762:
[----:B------:R-:W-:Y:S02]  /*14a90*/  SEL R0, RZ, 0x1, P0 ;  /* 0x00000001ff007807 */ /* 0x000fe40000000000 */
[----:B------:R-:W-:Y:S02]  /*14aa0*/  MOV R2, 0x14ac0 ;  /* 0x00014ac000027802 */ /* 0x000fe40000000f00 */
[----:B--2---:R-:W-:Y:S05]  /*14ab0*/  CALL.REL.NOINC `($__internal_48_$__cuda_sm70_votesync_ballot) ;  /* 0x00002f2000007944 */ /* 0x004fea0003c00000 */
[----:B------:R-:W-:Y:S01]  /*14ac0*/  MOV R6, R0 ;  /* 0x0000000000067202 */ /* 0x000fe20000000f00 */
[----:B------:R-:W-:Y:S05]  /*14ad0*/  BRA `(.L_x_2880) ;  /* 0xfffebaf000007947 */ /* 0x000fea000383ffff */
.L_x_2763:
[----:B------:R-:W-:Y:S01]  /*14ae0*/  IMAD.MOV.U32 R219, RZ, RZ, R9 ;  /* 0x000000ffffdb7224 */ /* 0x000fe200078e0009 */
[----:B------:R-:W-:Y:S01]  /*14af0*/  MOV R2, R0 ;  /* 0x0000000000027202 */ /* 0x000fe20000000f00 */
[----:B------:R-:W-:Y:S01]  /*14b00*/  IMAD.MOV.U32 R220, RZ, RZ, 0x1f ;  /* 0x0000001fffdc7424 */ /* 0x000fe200078e00ff */
[----:B------:R-:W-:Y:S02]  /*14b10*/  MOV R3, 0x14b30 ;  /* 0x00014b3000037802 */ /* 0x000fe40000000f00 */
[----:B------:R-:W-:Y:S05]  /*14b20*/  CALL.REL.NOINC `($__internal_46_$__cuda_sm70_shflsync_idx_p) ;  /* 0x00002df000007944 */ /* 0x000fea0003c00000 */
[----:B------:R-:W-:Y:S01]  /*14b30*/  IMAD.MOV.U32 R12, RZ, RZ, R219 ;  /* 0x000000ffff0c7224 */ /* 0x000fe200078e00db */
[----:B------:R-:W-:Y:S01]  /*14b40*/  MOV R219, R8 ;  /* 0x0000000800db7202 */ /* 0x000fe20000000f00 */
[----:B------:R-:W-:Y:S01]  /*14b50*/  IMAD.MOV.U32 R5, RZ, RZ, RZ ;  /* 0x000000ffff057224 */ /* 0x000fe200078e00ff */
[----:B------:R-:W-:Y:S01]  /*14b60*/  MOV R2, R0 ;  /* 0x0000000000027202 */ /* 0x000fe20000000f00 */
[----:B------:R-:W-:Y:S01]  /*14b70*/  IMAD.MOV.U32 R220, RZ, RZ, 0x1f ;  /* 0x0000001fffdc7424 */ /* 0x000fe200078e00ff */
[----:B------:R-:W-:-:S02]  /*14b80*/  MOV R3, 0x14ba0 ;  /* 0x00014ba000037802 */ /* 0x000fc40000000f00 */
[----:B------:R-:W-:Y:S05]  /*14b90*/  CALL.REL.NOINC `($__internal_46_$__cuda_sm70_shflsync_idx_p) ;  /* 0x00002d8000007944 */ /* 0x000fea0003c00000 */
[----:B------:R-:W-:Y:S01]  /*14ba0*/  MOV R9, R219 ;  /* 0x000000db00097202 */ /* 0x000fe20000000f00 */
[----:B------:R-:W-:Y:S05]  /*14bb0*/  BRA `(.L_x_2881) ;  /* 0xfffeba7000007947 */ /* 0x000fea000383ffff */
.L_x_2766:
[----:B------:R-:W-:Y:S01]  /*14bc0*/  IMAD.MOV.U32 R219, RZ, RZ, R4 ;  /* 0x000000ffffdb7224 */ /* 0x000fe200078e0004 */
[----:B------:R-:W-:Y:S01]  /*14bd0*/  MOV R2, R0 ;  /* 0x0000000000027202 */ /* 0x000fe20000000f00 */
[----:B------:R-:W-:Y:S01]  /*14be0*/  IMAD.MOV.U32 R220, RZ, RZ, 0x1f ;  /* 0x0000001fffdc7424 */ /* 0x000fe200078e00ff */
[----:B------:R-:W-:-:S02]  /*14bf0*/  MOV R3, 0x14c10 ;  /* 0x00014c1000037802 */ /* 0x000fc40000000f00 */
[----:B--23--:R-:W-:Y:S05]  /*14c00*/  CALL.REL.NOINC `($__internal_46_$__cuda_sm70_shflsync_idx_p) ;  /* 0x00002d1000007944 */ /* 0x00cfea0003c00000 */
[----:B------:R-:W-:Y:S01]  /*14c10*/  MOV R5, R219 ;  /* 0x000000db00057202 */ /* 0x000fe20000000f00 */
[----:B------:R-:W-:Y:S05]  /*14c20*/  BRA `(.L_x_2765) ;  /* 0xfffeba6000007947 */ /* 0x000fea000383ffff */
.L_x_2777:
[----:B------:R-:W-:Y:S01]  /*14c30*/  IMAD.MOV.U32 R219, RZ, RZ, R5 ;  /* 0x000000ffffdb7224 */ /* 0x000fe200078e0005 */
[----:B------:R-:W-:Y:S01]  /*14c40*/  MOV R2, RZ ;  /* 0x000000ff00027202 */ /* 0x000fe20000000f00 */
[----:B------:R-:W-:Y:S01]  /*14c50*/  IMAD.MOV.U32 R220, RZ, RZ, 0x181f ;  /* 0x0000181fffdc7424 */ /* 0x000fe200078e00ff */
[----:B------:R-:W-:-:S02]  /*14c60*/  MOV R3, 0x14c80 ;  /* 0x00014c8000037802 */ /* 0x000fc40000000f00 */
[----:B-----5:R-:W-:Y:S05]  /*14c70*/  CALL.REL.NOINC `($__internal_46_$__cuda_sm70_shflsync_idx_p) ;  /* 0x00002ca000007944 */ /* 0x020fea0003c00000 */
[----:B------:R-:W-:Y:S01]  /*14c80*/  MOV R4, R219 ;  /* 0x000000db00047202 */ /* 0x000fe20000000f00 */
[----:B------:R-:W-:Y:S05]  /*14c90*/  BRA `(.L_x_2882) ;  /* 0xfffedd0000007947 */ /* 0x000fea000383ffff */
.L_x_2778:
[----:B------:R-:W-:Y:S01]  /*14ca0*/  IMAD.MOV.U32 R219, RZ, RZ, R14 ;  /* 0x000000ffffdb7224 */ /* 0x000fe200078e000e */
[----:B------:R-:W-:Y:S01]  /*14cb0*/  MOV R2, RZ ;  /* 0x000000ff00027202 */ /* 0x000fe20000000f00 */
[----:B------:R-:W-:Y:S01]  /*14cc0*/  IMAD.MOV.U32 R220, RZ, RZ, 0x181f ;  /* 0x0000181fffdc7424 */ /* 0x000fe200078e00ff */
[----:B------:R-:W-:-:S02]  /*14cd0*/  MOV R3, 0x14cf0 ;  /* 0x00014cf000037802 */ /* 0x000fc40000000f00 */
[----:B-12--5:R-:W-:Y:S05]  /*14ce0*/  CALL.REL.NOINC `($__internal_46_$__cuda_sm70_shflsync_idx_p) ;  /* 0x00002c3000007944 */ /* 0x026fea0003c00000 */
[----:B------:R-:W-:Y:S01]  /*14cf0*/  MOV R0, R219 ;  /* 0x000000db00007202 */ /* 0x000fe20000000f00 */
[----:B------:R-:W-:Y:S05]  /*14d00*/  BRA `(.L_x_2883) ;  /* 0xfffedcb000007947 */ /* 0x000fea000383ffff */
.L_x_2781:
[----:B------:R-:W-:Y:S01]  /*14d10*/  IMAD.MOV.U32 R219, RZ, RZ, R5 ;  /* 0x000000ffffdb7224 */ /* 0x000fe200078e0005 */
[----:B--2---:R-:W-:Y:S01]  /*14d20*/  MOV R2, 0x1 ;  /* 0x0000000100027802 */ /* 0x004fe20000000f00 */
[----:B------:R-:W-:Y:S01]  /*14d30*/  IMAD.MOV.U32 R220, RZ, RZ, 0x181f ;  /* 0x0000181fffdc7424 */ /* 0x000fe200078e00ff */
[----:B------:R-:W-:-:S02]  /*14d40*/  MOV R3, 0x14d60 ;  /* 0x00014d6000037802 */ /* 0x000fc40000000f00 */
[----:B-1-345:R-:W-:Y:S05]  /*14d50*/  CALL.REL.NOINC `($__internal_46_$__cuda_sm70_shflsync_idx_p) ;  /* 0x00002bc000007944 */ /* 0x03afea0003c00000 */
[----:B------:R-:W-:Y:S01]  /*14d60*/  IMAD.MOV.U32 R4, RZ, RZ, R219 ;  /* 0x000000ffff047224 */ /* 0x000fe200078e00db */
[----:B------:R-:W-:Y:S01]  /*14d70*/  MOV R2, 0x1 ;  /* 0x0000000100027802 */ /* 0x000fe20000000f00 */
[----:B------:R-:W-:Y:S01]  /*14d80*/  IMAD.MOV.U32 R219, RZ, RZ, R14 ;  /* 0x000000ffffdb7224 */ /* 0x000fe200078e000e */
[----:B------:R-:W-:-:S02]  /*14d90*/  MOV R220, 0x181f ;  /* 0x0000181f00dc7802 */ /* 0x000fc40000000f00 */
[----:B------:R-:W-:Y:S02]  /*14da0*/  MOV R3, 0x14dc0 ;  /* 0x00014dc000037802 */ /* 0x000fe40000000f00 */
[----:B------:R-:W-:Y:S05]  /*14db0*/  CALL.REL.NOINC `($__internal_46_$__cuda_sm70_shflsync_idx_p) ;  /* 0x00002b6000007944 */ /* 0x000fea0003c00000 */
[----:B------:R-:W-:Y:S01]  /*14dc0*/  MOV R0, R219 ;  /* 0x000000db00007202 */ /* 0x000fe20000000f00 */
[----:B------:R-:W-:Y:S05]  /*14dd0*/  BRA `(.L_x_2884) ;  /* 0xfffedda000007947 */ /* 0x000fea000383ffff */
.L_x_2784:
[----:B------:R-:W-:Y:S01]  /*14de0*/  IMAD.MOV.U32 R219, RZ, RZ, R5 ;  /* 0x000000ffffdb7224 */ /* 0x000fe200078e0005 */
[----:B-1----:R-:W-:Y:S01]  /*14df0*/  MOV R2, 0x2 ;  /* 0x0000000200027802 */ /* 0x002fe20000000f00 */
[----:B------:R-:W-:Y:S01]  /*14e00*/  IMAD.MOV.U32 R220, RZ, RZ, 0x181f ;  /* 0x0000181fffdc7424 */ /* 0x000fe200078e00ff */
[----:B------:R-:W-:Y:S02]  /*14e10*/  MOV R3, 0x14e30 ;  /* 0x00014e3000037802 */ /* 0x000fe40000000f00 */
[----:B--2345:R-:W-:Y:S05]  /*14e20*/  CALL.REL.NOINC `($__internal_46_$__cuda_sm70_shflsync_idx_p) ;  /* 0x00002af000007944 */ /* 0x03cfea0003c00000 */
[----:B------:R-:W-:Y:S01]  /*14e30*/  MOV R4, R219 ;  /* 0x000000db00047202 */ /* 0x000fe20000000f00 */
[----:B------:R-:W-:Y:S05]  /*14e40*/  BRA `(.L_x_2885) ;  /* 0xfffeded000007947 */ /* 0x000fea000383ffff */
.L_x_2785:
[----:B------:R-:W-:Y:S01]  /*14e50*/  IMAD.MOV.U32 R219, RZ, RZ, R14 ;  /* 0x000000ffffdb7224 */ /* 0x000fe200078e000e */
[----:B------:R-:W-:Y:S01]  /*14e60*/  MOV R2, 0x2 ;  /* 0x0000000200027802 */ /* 0x000fe20000000f00 */
[----:B------:R-:W-:Y:S01]  /*14e70*/  IMAD.MOV.U32 R220, RZ, RZ, 0x181f ;  /* 0x0000181fffdc7424 */ /* 0x000fe200078e00ff */
[----:B------:R-:W-:Y:S02]  /*14e80*/  MOV R3, 0x14ea0 ;  /* 0x00014ea000037802 */ /* 0x000fe40000000f00 */
[----:B-12345:R-:W-:Y:S05]  /*14e90*/  CALL.REL.NOINC `($__internal_46_$__cuda_sm70_shflsync_idx_p) ;  /* 0x00002a8000007944 */ /* 0x03efea0003c00000 */
[----:B------:R-:W-:Y:S01]  /*14ea0*/  MOV R0, R219 ;  /* 0x000000db00007202 */ /* 0x000fe20000000f00 */
[----:B------:R-:W-:Y:S05]  /*14eb0*/  BRA `(.L_x_2886) ;  /* 0xfffede8000007947 */ /* 0x000fea000383ffff */
.L_x_2788:
[----:B------:R-:W-:Y:S01]  /*14ec0*/  IMAD.MOV.U32 R219, RZ, RZ, R5 ;  /* 0x000000ffffdb7224 */ /* 0x000fe200078e0005 */
[----:B-1----:R-:W-:Y:S01]  /*14ed0*/  MOV R2, 0x3 ;  /* 0x0000000300027802 */ /* 0x002fe20000000f00 */
[----:B------:R-:W-:Y:S01]  /*14ee0*/  IMAD.MOV.U32 R220, RZ, RZ, 0x181f ;  /* 0x0000181fffdc7424 */ /* 0x000fe200078e00ff */
[----:B------:R-:W-:-:S02]  /*14ef0*/  MOV R3, 0x14f10 ;  /* 0x00014f1000037802 */ /* 0x000fc40000000f00 */
[----:B--2345:R-:W-:Y:S05]  /*14f00*/  CALL.REL.NOINC `($__internal_46_$__cuda_sm70_shflsync_idx_p) ;  /* 0x00002a1000007944 */ /* 0x03cfea0003c00000 */
        /* <DEDUP_REMOVED lines=8> */
.L_x_2791:
[----:B------:R-:W-:Y:S01]  /*14f90*/  IMAD.MOV.U32 R219, RZ, RZ, R5 ;  /* 0x000000ffffdb7224 */ /* 0x000fe200078e0005 */
[----:B------:R-:W-:Y:S01]  /*14fa0*/  MOV R2, RZ ;  /* 0x000000ff00027202 */ /* 0x000fe20000000f00 */
[----:B------:R-:W-:Y:S01]  /*14fb0*/  IMAD.MOV.U32 R220, RZ, RZ, 0x181f ;  /* 0x0000181fffdc7424 */ /* 0x000fe200078e00ff */
[----:B------:R-:W-:Y:S02]  /*14fc0*/  MOV R3, 0x14fe0 ;  /* 0x00014fe000037802 */ /* 0x000fe40000000f00 */
[----:B------:R-:W-:Y:S05]  /*14fd0*/  CALL.REL.NOINC `($__internal_46_$__cuda_sm70_shflsync_idx_p) ;  /* 0x0000294000007944 */ /* 0x000fea0003c00000 */
[----:B------:R-:W-:Y:S01]  /*14fe0*/  MOV R4, R219 ;  /* 0x000000db00047202 */ /* 0x000fe20000000f00 */
[----:B------:R-:W-:Y:S05]  /*14ff0*/  BRA `(.L_x_2888) ;  /* 0xfffefd4000007947 */ /* 0x000fea000383ffff */
.L_x_2792:
[----:B------:R-:W-:Y:S01]  /*15000*/  IMAD.MOV.U32 R219, RZ, RZ, R15 ;  /* 0x000000ffffdb7224 */ /* 0x000fe200078e000f */
[----:B------:R-:W-:Y:S01]  /*15010*/  MOV R2, RZ ;  /* 0x000000ff00027202 */ /* 0x000fe20000000f00 */
[----:B------:R-:W-:Y:S01]  /*15020*/  IMAD.MOV.U32 R220, RZ, RZ, 0x181f ;  /* 0x0000181fffdc7424 */ /* 0x000fe200078e00ff */
[----:B------:R-:W-:Y:S02]  /*15030*/  MOV R3, 0x15050 ;  /* 0x0001505000037802 */ /* 0x000fe40000000f00 */
[----:B-12---:R-:W-:Y:S05]  /*15040*/  CALL.REL.NOINC `($__internal_46_$__cuda_sm70_shflsync_idx_p) ;  /* 0x000028d000007944 */ /* 0x006fea0003c00000 */
[C---:B------:R-:W-:Y:S01]  /*15050*/  IADD3 R10, P0, R219.reuse, R106, RZ ;  /* 0x0000006adb0a7210 */ /* 0x040fe20007f1e0ff */
[----:B------:R-:W-:Y:S01]  /*15060*/  IMAD.MOV.U32 R220, RZ, RZ, 0x181f ;  /* 0x0000181fffdc7424 */ /* 0x000fe200078e00ff */
[----:B------:R-:W-:-:S02]  /*15070*/  IADD3 R8, P5, R219, R107, RZ ;  /* 0x0000006bdb087210 */ /* 0x000fc40007fbe0ff */
[C---:B------:R-:W-:Y:S01]  /*15080*/  IADD3 R6, P2, R219.reuse, R108, RZ ;  /* 0x0000006cdb067210 */ /* 0x040fe20007f5e0ff */
[C---:B------:R-:W-:Y:S01]  /*15090*/  IMAD.X R11, R4.reuse, 0x1, R101, P0 ;  /* 0x00000001040b7824 */ /* 0x040fe200000e0665 */
[----:B------:R-:W-:Y:S01]  /*150a0*/  IADD3 R2, P0, R219, R109, RZ ;  /* 0x0000006ddb027210 */ /* 0x000fe20007f1e0ff */
[C---:B------:R-:W-:Y:S01]  /*150b0*/  IMAD.X R9, R4.reuse, 0x1, R102, P5 ;  /* 0x0000000104097824 */ /* 0x040fe200028e0666 */
[----:B------:R-:W-:Y:S01]  /*150c0*/  ISETP.GE.AND P6, PT, R217, c[0x0][0x1d4], PT ;  /* 0x00007500d9007a0c */ /* 0x000fe20003fc6270 */
[C---:B------:R-:W-:Y:S01]  /*150d0*/  IMAD.X R7, R4.reuse, 0x1, R103, P2 ;  /* 0x0000000104077824 */ /* 0x040fe200010e0667 */
[----:B------:R-:W-:Y:S01]  /*150e0*/  ISETP.GE.AND P5, PT, R223, c[0x0][0x1d4], PT ;  /* 0x00007500df007a0c */ /* 0x000fe20003fa6270 */
[----:B------:R-:W-:Y:S01]  /*150f0*/  IMAD.X R3, R4, 0x1, R104, P0 ;  /* 0x0000000104037824 */ /* 0x000fe200000e0668 */
[----:B------:R-:W-:Y:S01]  /*15100*/  ISETP.GE.AND P2, PT, R224, c[0x0][0x1d4], PT ;  /* 0x00007500e0007a0c */ /* 0x000fe20003f46270 */
[----:B------:R-:W-:Y:S01]  /*15110*/  IMAD.MOV.U32 R219, RZ, RZ, R5 ;  /* 0x000000ffffdb7224 */ /* 0x000fe200078e0005 */
[----:B------:R-:W-:-:S02]  /*15120*/  ISETP.GE.AND P0, PT, R225, c[0x0][0x1d4], PT ;  /* 0x00007500e1007a0c */ /* 0x000fc40003f06270 */
[----:B------:R-:W-:Y:S02]  /*15130*/  SEL R5, RZ, 0x10, P6 ;  /* 0x00000010ff057807 */ /* 0x000fe40003000000 */
[----:B------:R-:W-:Y:S02]  /*15140*/  SEL R14, RZ, 0x10, P5 ;  /* 0x00000010ff0e7807 */ /* 0x000fe40002800000 */
[----:B------:R-:W-:Y:S01]  /*15150*/  SEL R13, RZ, 0x10, P2 ;  /* 0x00000010ff0d7807 */ /* 0x000fe20001000000 */
[----:B------:R-:W-:Y:S01]  /*15160*/  @!PT LDS RZ, [RZ] ;  /* 0x00000000fffff984 */ /* 0x000fe20000000800 */
[----:B------:R-:W-:Y:S01]  /*15170*/  @!PT LDS RZ, [RZ] ;  /* 0x00000000fffff984 */ /* 0x000fe20000000800 */
[----:B------:R-:W-:Y:S01]  /*15180*/  @!PT LDS RZ, [RZ] ;  /* 0x00000000fffff984 */ /* 0x000fe20000000800 */
[----:B------:R1:W-:Y:S01]  /*15190*/  LDGSTS.E.BYPASS.LTC128B.128 [R215+0x8100], [R10.64], !P6 ;  /* 0x081000000ad77fae */ /* 0x0003e2000f101d46 */
[----:B------:R-:W-:-:S03]  /*151a0*/  SEL R12, RZ, 0x10, P0 ;  /* 0x00000010ff0c7807 */ /* 0x000fc60000000000 */
[----:B------:R1:W-:Y:S04]  /*151b0*/  LDGSTS.E.BYPASS.LTC128B.128 [R215+0xa100], [R8.64], !P5 ;  /* 0x0a10000008d77fae */ /* 0x0003e8000e901d46 */
[----:B------:R1:W-:Y:S04]  /*151c0*/  LDGSTS.E.BYPASS.LTC128B.128 [R215+0xc100], [R6.64], !P2 ;  /* 0x0c10000006d77fae */ /* 0x0003e8000d101d46 */
[----:B------:R2:W-:Y:S02]  /*151d0*/  LDGSTS.E.BYPASS.LTC128B.128 [R215+0xe100], [R2.64], !P0 ;  /* 0x0e10000002d77fae */ /* 0x0005e4000c101d46 */
[----:B--2---:R-:W-:Y:S01]  /*151e0*/  IMAD.MOV.U32 R2, RZ, RZ, 0x1 ;  /* 0x00000001ff027424 */ /* 0x004fe200078e00ff */
[----:B------:R-:W-:-:S02]  /*151f0*/  MOV R3, 0x15210 ;  /* 0x0001521000037802 */ /* 0x000fc40000000f00 */
[----:B-1----:R-:W-:Y:S05]  /*15200*/  CALL.REL.NOINC `($__internal_46_$__cuda_sm70_shflsync_idx_p) ;  /* 0x0000271000007944 */ /* 0x002fea0003c00000 */
        /* <DEDUP_REMOVED lines=8> */
.L_x_2793:
[----:B------:R-:W-:Y:S01]  /*15290*/  IMAD.MOV.U32 R219, RZ, RZ, R4 ;  /* 0x000000ffffdb7224 */ /* 0x000fe200078e0004 */
[----:B------:R-:W-:Y:S01]  /*152a0*/  MOV R2, RZ ;  /* 0x000000ff00027202 */ /* 0x000fe20000000f00 */
[----:B------:R-:W-:Y:S01]  /*152b0*/  IMAD.MOV.U32 R220, RZ, RZ, 0x1c1f ;  /* 0x00001c1fffdc7424 */ /* 0x000fe200078e00ff */
[----:B------:R-:W-:Y:S02]  /*152c0*/  MOV R3, 0x152e0 ;  /* 0x000152e000037802 */ /* 0x000fe40000000f00 */
[----:B------:R-:W-:Y:S05]  /*152d0*/  CALL.REL.NOINC `($__internal_46_$__cuda_sm70_shflsync_idx_p) ;  /* 0x0000264000007944 */ /* 0x000fea0003c00000 */
[----:B------:R-:W-:Y:S01]  /*152e0*/  MOV R0, R219 ;  /* 0x000000db00007202 */ /* 0x000fe20000000f00 */
[----:B------:R-:W-:Y:S05]  /*152f0*/  BRA `(.L_x_2890) ;  /* 0xfffefe6000007947 */ /* 0x000fea000383ffff */
.L_x_2794:
[----:B------:R-:W-:Y:S01]  /*15300*/  IMAD.MOV.U32 R219, RZ, RZ, R4 ;  /* 0x000000ffffdb7224 */ /* 0x000fe200078e0004 */
[----:B------:R-:W-:Y:S01]  /*15310*/  MOV R2, 0x1 ;  /* 0x0000000100027802 */ /* 0x000fe20000000f00 */
[----:B------:R-:W-:Y:S01]  /*15320*/  IMAD.MOV.U32 R220, RZ, RZ, 0x1c1f ;  /* 0x00001c1fffdc7424 */ /* 0x000fe200078e00ff */
[----:B------:R-:W-:Y:S02]  /*15330*/  MOV R3, 0x15350 ;  /* 0x0001535000037802 */ /* 0x000fe40000000f00 */
[----:B-1----:R-:W-:Y:S05]  /*15340*/  CALL.REL.NOINC `($__internal_46_$__cuda_sm70_shflsync_idx_p) ;  /* 0x000025d000007944 */ /* 0x002fea0003c00000 */
        /* <DEDUP_REMOVED lines=57> */
[----:B------:R-:W-:Y:S01]  /*156e0*/  ISETP.GT.AND P2, PT, R0, 0x39, PT ;  /* 0x000000390000780c */ /* 0x000fe20003f44270 */
[----:B------:R-:W-:Y:S01]  /*156f0*/  IMAD.MOV.U32 R0, RZ, RZ, 0x2 ;  /* 0x00000002ff007424 */ /* 0x000fe200078e00ff */
[----:B------:R-:W-:Y:S02]  /*15700*/  FSEL R85, R27, -INF , P0 ;  /* 0xff8000001b557808 */ /* 0x000fe40000000000 */
[----:B------:R-:W-:Y:S02]  /*15710*/  FMNMX.FTZ R5, R86, R5, !PT ;  /* 0x0000000556057209 */ /* 0x000fe40007810000 */
[----:B------:R-:W-:Y:S02]  /*15720*/  FMNMX.FTZ R132, R92, R132, !PT ;  /* 0x000000845c847209 */ /* 0x000fe40007810000 */
[----:B------:R-:W-:-:S02]  /*15730*/  FSEL R84, R26, -INF , P2 ;  /* 0xff8000001a547808 */ /* 0x000fc40001000000 */
[----:B------:R-:W-:Y:S01]  /*15740*/  FMNMX.FTZ R5, R85, R5, !PT ;  /* 0x0000000555057209 */ /* 0x000fe20007810000 */
[----:B------:R-:W-:Y:S01]  /*15750*/  IMAD.MOV.U32 R4, RZ, RZ, R132 ;  /* 0x000000ffff047224 */ /* 0x000fe200078e0084 */
[----:B------:R-:W-:Y:S02]  /*15760*/  MOV R2, 0x15790 ;  /* 0x0001579000027802 */ /* 0x000fe40000000f00 */
[----:B------:R-:W-:Y:S02]  /*15770*/  FMNMX.FTZ R5, R84, R5, !PT ;  /* 0x0000000554057209 */ /* 0x000fe40007810000 */
[----:B------:R-:W-:Y:S05]  /*15780*/  CALL.REL.NOINC `($__internal_45_$__cuda_sm70_shflsync_bfly_p) ;  /* 0x0000213000007944 */ /* 0x000fea0003c00000 */
[----:B------:R-:W-:Y:S01]  /*15790*/  FMNMX.FTZ R132, R132, R0, !PT ;  /* 0x0000000084847209 */ /* 0x000fe20007810000 */
[----:B------:R-:W-:Y:S01]  /*157a0*/  IMAD.MOV.U32 R0, RZ, RZ, 0x1 ;  /* 0x00000001ff007424 */ /* 0x000fe200078e00ff */
[----:B------:R-:W-:-:S03]  /*157b0*/  MOV R2, 0x157e0 ;  /* 0x000157e000027802 */ /* 0x000fc60000000f00 */
[----:B------:R-:W-:Y:S02]  /*157c0*/  IMAD.MOV.U32 R4, RZ, RZ, R132 ;  /* 0x000000ffff047224 */ /* 0x000fe400078e0084 */
[----:B------:R-:W-:Y:S05]  /*157d0*/  CALL.REL.NOINC `($__internal_45_$__cuda_sm70_shflsync_bfly_p) ;  /* 0x000020e000007944 */ /* 0x000fea0003c00000 */
[----:B------:R-:W-:Y:S01]  /*157e0*/  FMNMX.FTZ R132, R132, R0, !PT ;  /* 0x0000000084847209 */ /* 0x000fe20007810000 */
[----:B------:R-:W-:Y:S01]  /*157f0*/  IMAD.MOV.U32 R4, RZ, RZ, R5 ;  /* 0x000000ffff047224 */ /* 0x000fe200078e0005 */
[----:B------:R-:W-:Y:S01]  /*15800*/  MOV R2, 0x15830 ;  /* 0x0001583000027802 */ /* 0x000fe20000000f00 */
[----:B------:R-:W-:Y:S02]  /*15810*/  IMAD.MOV.U32 R0, RZ, RZ, 0x2 ;  /* 0x00000002ff007424 */ /* 0x000fe400078e00ff */
[----:B------:R-:W-:Y:S05]  /*15820*/  CALL.REL.NOINC `($__internal_45_$__cuda_sm70_shflsync_bfly_p) ;  /* 0x0000209000007944 */ /* 0x000fea0003c00000 */
[----:B------:R-:W-:Y:S01]  /*15830*/  FMNMX.FTZ R4, R5, R0, !PT ;  /* 0x0000000005047209 */ /* 0x000fe20007810000 */
[----:B------:R-:W-:Y:S01]  /*15840*/  IMAD.MOV.U32 R0, RZ, RZ, 0x1 ;  /* 0x00000001ff007424 */ /* 0x000fe200078e00ff */
[----:B------:R-:W-:Y:S02]  /*15850*/  MOV R2, 0x15870 ;  /* 0x0001587000027802 */ /* 0x000fe40000000f00 */
[----:B------:R-:W-:Y:S05]  /*15860*/  CALL.REL.NOINC `($__internal_45_$__cuda_sm70_shflsync_bfly_p) ;  /* 0x0000205000007944 */ /* 0x000fea0003c00000 */
[----:B------:R-:W-:Y:S01]  /*15870*/  MOV R5, R0 ;  /* 0x0000000000057202 */ /* 0x000fe20000000f00 */
[----:B------:R-:W-:Y:S05]  /*15880*/  BRA `(.L_x_2891) ;  /* 0xfffeff8000007947 */ /* 0x000fea000383ffff */
.L_x_2798:
[----:B------:R-:W-:Y:S01]  /*15890*/  MOV R2, RZ ;  /* 0x000000ff00027202 */ /* 0x000fe20000000f00 */
[----:B------:R-:W-:Y:S01]  /*158a0*/  IMAD.MOV.U32 R219, RZ, RZ, R5 ;  /* 0x000000ffffdb7224 */ /* 0x000fe200078e0005 */
[----:B------:R-:W-:Y:S01]  /*158b0*/  MOV R3, 0x158e0 ;  /* 0x000158e000037802 */ /* 0x000fe20000000f00 */
[----:B------:R-:W-:Y:S02]  /*158c0*/  IMAD.MOV.U32 R220, RZ, RZ, 0x181f ;  /* 0x0000181fffdc7424 */ /* 0x000fe400078e00ff */
[----:B-1234-:R-:W-:Y:S05]  /*158d0*/  CALL.REL.NOINC `($__internal_46_$__cuda_sm70_shflsync_idx_p) ;  /* 0x0000204000007944 */ /* 0x01efea0003c00000 */
[----:B------:R-:W-:Y:S01]  /*158e0*/  MOV R4, R219 ;  /* 0x000000db00047202 */ /* 0x000fe20000000f00 */
[----:B------:R-:W-:-:S05]  /*158f0*/  BRA `(.L_x_2892) ;  /* 0xffff164000007947 */ /* 0x000fca000383ffff */
.L_x_2799:
[----:B------:R-:W-:Y:S01]  /*15900*/  MOV R2, RZ ;  /* 0x000000ff00027202 */ /* 0x000fe20000000f00 */
[----:B------:R-:W-:Y:S01]  /*15910*/  IMAD.MOV.U32 R219, RZ, RZ, R21 ;  /* 0x000000ffffdb7224 */ /* 0x000fe200078e0015 */
[----:B------:R-:W-:Y:S01]  /*15920*/  MOV R3, 0x15950 ;  /* 0x0001595000037802 */ /* 0x000fe20000000f00 */
[----:B------:R-:W-:Y:S02]  /*15930*/  IMAD.MOV.U32 R220, RZ, RZ, 0x181f ;  /* 0x0000181fffdc7424 */ /* 0x000fe400078e00ff */
[----:B-1234-:R-:W-:Y:S05]  /*15940*/  CALL.REL.NOINC `($__internal_46_$__cuda_sm70_shflsync_idx_p) ;  /* 0x00001fd000007944 */ /* 0x01efea0003c00000 */
        /* <DEDUP_REMOVED lines=13> */
[C---:B------:R-:W-:Y:S05]  /*15a20*/  IMAD.X R7, R4.reuse, 0x1, R23, P0 ;  /* 0x0000000104077824 */ /* 0x040fea00000e0617 */
[----:B------:R2:W-:Y:S01]  /*15a30*/  LDGSTS.E.BYPASS.LTC128B.128 [R215+0x2100], [R6.64], !P5 ;  /* 0x0210000006d77fae */ /* 0x0005e2000e901d46 */
[C---:B-1----:R-:W-:Y:S05]  /*15a40*/  IADD3 R2, P0, R219.reuse, R132, RZ ;  /* 0x00000084db027210 */ /* 0x042fea0007f1e0ff */
        /* <DEDUP_REMOVED lines=11> */
[----:B--2---:R-:W-:Y:S05]  /*15b00*/  CALL.REL.NOINC `($__internal_46_$__cuda_sm70_shflsync_idx_p) ;  /* 0x00001e1000007944 */ /* 0x004fea0003c00000 */
[----:B------:R-:W-:Y:S01]  /*15b10*/  MOV R2, 0x1 ;  /* 0x0000000100027802 */ /* 0x000fe20000000f00 */
[----:B------:R-:W-:Y:S01]  /*15b20*/  IMAD.MOV.U32 R4, RZ, RZ, R219 ;  /* 0x000000ffff047224 */ /* 0x000fe200078e00db */
[----:B------:R-:W-:Y:S01]  /*15b30*/  MOV R220, 0x181f ;  /* 0x0000181f00dc7802 */ /* 0x000fe20000000f00 */
[----:B------:R-:W-:Y:S01]  /*15b40*/  IMAD.MOV.U32 R219, RZ, RZ, R21 ;  /* 0x000000ffffdb7224 */ /* 0x000fe200078e0015 */
[----:B------:R-:W-:Y:S02]  /*15b50*/  MOV R3, 0x15b70 ;  /* 0x00015b7000037802 */ /* 0x000fe40000000f00 */
[----:B------:R-:W-:Y:S05]  /*15b60*/  CALL.REL.NOINC `($__internal_46_$__cuda_sm70_shflsync_idx_p) ;  /* 0x00001db000007944 */ /* 0x000fea0003c00000 */
[----:B------:R-:W-:Y:S01]  /*15b70*/  MOV R0, R219 ;  /* 0x000000db00007202 */ /* 0x000fe20000000f00 */
[----:B------:R-:W-:-:S05]  /*15b80*/  BRA `(.L_x_2893) ;  /* 0xffff155000007947 */ /* 0x000fca000383ffff */
.L_x_2802:
[----:B------:R-:W-:Y:S01]  /*15b90*/  MOV R2, RZ ;  /* 0x000000ff00027202 */ /* 0x000fe20000000f00 */
[----:B------:R-:W-:Y:S01]  /*15ba0*/  IMAD.MOV.U32 R219, RZ, RZ, R5 ;  /* 0x000000ffffdb7224 */ /* 0x000fe200078e0005 */
[----:B------:R-:W-:Y:S01]  /*15bb0*/  MOV R3, 0x15be0 ;  /* 0x00015be000037802 */ /* 0x000fe20000000f00 */
[----:B------:R-:W-:Y:S02]  /*15bc0*/  IMAD.MOV.U32 R220, RZ, RZ, 0x181f ;  /* 0x0000181fffdc7424 */ /* 0x000fe400078e00ff */
[----:B-1----:R-:W-:Y:S05]  /*15bd0*/  CALL.REL.NOINC `($__internal_46_$__cuda_sm70_shflsync_idx_p) ;  /* 0x00001d4000007944 */ /* 0x002fea0003c00000 */
[----:B------:R-:W-:Y:S01]  /*15be0*/  MOV R4, R219 ;  /* 0x000000db00047202 */ /* 0x000fe20000000f00 */
[----:B------:R-:W-:-:S05]  /*15bf0*/  BRA `(.L_x_2894) ;  /* 0xffff29f000007947 */ /* 0x000fca000383ffff */
.L_x_2803:
[----:B------:R-:W-:Y:S01]  /*15c00*/  MOV R2, RZ ;  /* 0x000000ff00027202 */ /* 0x000fe20000000f00 */
[----:B------:R-:W-:Y:S01]  /*15c10*/  IMAD.MOV.U32 R219, RZ, RZ, R8 ;  /* 0x000000ffffdb7224 */ /* 0x000fe200078e0008 */
[----:B------:R-:W-:Y:S01]  /*15c20*/  MOV R3, 0x15c50 ;  /* 0x00015c5000037802 */ /* 0x000fe20000000f00 */
[----:B------:R-:W-:Y:S02]  /*15c30*/  IMAD.MOV.U32 R220, RZ, RZ, 0x181f ;  /* 0x0000181fffdc7424 */ /* 0x000fe400078e00ff */
[----:B-123--:R-:W-:Y:S05]  /*15c40*/  CALL.REL.NOINC `($__internal_46_$__cuda_sm70_shflsync_idx_p) ;  /* 0x00001cd000007944 */ /* 0x00efea0003c00000 */
        /* <DEDUP_REMOVED lines=14> */
[C---:B-1----:R-:W-:Y:S05]  /*15d30*/  IADD3 R2, P0, R219.reuse, R21, RZ ;  /* 0x00000015db027210 */ /* 0x042fea0007f1e0ff */
[C---:B------:R-:W-:Y:S01]  /*15d40*/  IMAD.X R3, R4.reuse, 0x1, R13, P0 ;  /* 0x0000000104037824 */ /* 0x040fe200000e060d */
[----:B--2---:R-:W-:Y:S04]  /*15d50*/  SEL R6, RZ, 0x10, P5 ;  /* 0x00000010ff067807 */ /* 0x004fe80002800000 */
        /* <DEDUP_REMOVED lines=10> */
[----:B------:R-:W-:Y:S05]  /*15e00*/  CALL.REL.NOINC `($__internal_46_$__cuda_sm70_shflsync_idx_p) ;  /* 0x00001b1000007944 */ /* 0x000fea0003c00000 */
        /* <DEDUP_REMOVED lines=8> */
.L_x_2804:
[----:B-1----:R-:W-:Y:S01]  /*15e90*/  MOV R2, RZ ;  /* 0x000000ff00027202 */ /* 0x002fe20000000f00 */
[----:B------:R-:W-:Y:S01]  /*15ea0*/  IMAD.MOV.U32 R219, RZ, RZ, R4 ;  /* 0x000000ffffdb7224 */ /* 0x000fe200078e0004 */
[----:B------:R-:W-:Y:S01]  /*15eb0*/  MOV R3, 0x15ee0 ;  /* 0x00015ee000037802 */ /* 0x000fe20000000f00 */
[----:B------:R-:W-:Y:S02]  /*15ec0*/  IMAD.MOV.U32 R220, RZ, RZ, 0x1c1f ;  /* 0x00001c1fffdc7424 */ /* 0x000fe400078e00ff */
[----:B------:R-:W-:Y:S05]  /*15ed0*/  CALL.REL.NOINC `($__internal_46_$__cuda_sm70_shflsync_idx_p) ;  /* 0x00001a4000007944 */ /* 0x000fea0003c00000 */
[----:B------:R-:W-:Y:S01]  /*15ee0*/  MOV R0, R219 ;  /* 0x000000db00007202 */ /* 0x000fe20000000f00 */
[----:B------:R-:W-:-:S05]  /*15ef0*/  BRA `(.L_x_2896) ;  /* 0xffff2b0000007947 */ /* 0x000fca000383ffff */
.L_x_2805:
[----:B------:R-:W-:Y:S01]  /*15f00*/  MOV R2, 0x1 ;  /* 0x0000000100027802 */ /* 0x000fe20000000f00 */
[----:B------:R-:W-:Y:S01]  /*15f10*/  IMAD.MOV.U32 R219, RZ, RZ, R4 ;  /* 0x000000ffffdb7224 */ /* 0x000fe200078e0004 */
[----:B------:R-:W-:Y:S01]  /*15f20*/  MOV R3, 0x15f50 ;  /* 0x00015f5000037802 */ /* 0x000fe20000000f00 */
[----:B------:R-:W-:Y:S02]  /*15f30*/  IMAD.MOV.U32 R220, RZ, RZ, 0x1c1f ;  /* 0x00001c1fffdc7424 */ /* 0x000fe400078e00ff */
[----:B--2---:R-:W-:Y:S05]  /*15f40*/  CALL.REL.NOINC `($__internal_46_$__cuda_sm70_shflsync_idx_p) ;  /* 0x000019d000007944 */ /* 0x004fea0003c00000 */
[----:B------:R-:W-:Y:S01]  /*15f50*/  FMNMX.FTZ R0, R6, R133, !PT ;  /* 0x0000008506007209 */ /* 0x000fe20007810000 */
[----:B------:R-:W-:Y:S03]  /*15f60*/  IMAD.IADD R219, R5, 0x1, R219 ;  /* 0x0000000105db7824 */ /* 0x000fe600078e02db */
[----:B------:R-:W-:Y:S02]  /*15f70*/  FMNMX.FTZ R0, R25, R0, !PT ;  /* 0x0000000019007209 */ /* 0x000fe40007810000 */
[C---:B------:R-:W-:Y:S02]  /*15f80*/  ISETP.GT.AND P6, PT, R219.reuse, RZ, PT ;  /* 0x000000ffdb00720c */ /* 0x040fe40003fc4270 */
[C---:B------:R-:W-:Y:S02]  /*15f90*/  ISETP.GT.AND P5, PT, R219.reuse, 0x1, PT ;  /* 0x00000001db00780c */ /* 0x040fe40003fa4270 */
[----:B------:R-:W-:Y:S02]  /*15fa0*/  FSEL R5, R192, -INF , P6 ;  /* 0xff800000c0057808 */ /* 0x000fe40003000000 */
[----:B------:R-:W-:Y:S02]  /*15fb0*/  ISETP.GT.AND P2, PT, R219, 0x8, PT ;  /* 0x00000008db00780c */ /* 0x000fe40003f44270 */
[----:B------:R-:W-:Y:S02]  /*15fc0*/  FSEL R169, R191, -INF , P5 ;  /* 0xff800000bfa97808 */ /* 0x000fe40002800000 */
[----:B------:R-:W-:Y:S02]  /*15fd0*/  FMNMX.FTZ R2, R5, R134, !PT ;  /* 0x0000008605027209 */ /* 0x000fe40007810000 */
[----:B------:R-:W-:Y:S02]  /*15fe0*/  ISETP.GT.AND P0, PT, R219, 0x9, PT ;  /* 0x00000009db00780c */ /* 0x000fe40003f04270 */
[----:B------:R-:W-:Y:S02]  /*15ff0*/  FSEL R35, R190, -INF , P2 ;  /* 0xff800000be237808 */ /* 0x000fe40001000000 */
[----:B------:R-:W-:Y:S02]  /*16000*/  FMNMX.FTZ R0, R24, R0, !PT ;  /* 0x0000000018007209 */ /* 0x000fe40007810000 */
        /* <DEDUP_REMOVED lines=13> */
[C---:B------:R-:W-:Y:S02]  /*160e0*/  ISETP.GT.AND P0, PT, R219.reuse, 0x19, PT ;  /* 0x00000019db00780c */ /* 0x040fe40003f04270 */
        /* <DEDUP_REMOVED lines=30> */
[----:B------:R-:W-:Y:S02]  /*162d0*/  ISETP.GT.AND P0, PT, R219, 0x39, PT ;  /* 0x00000039db00780c */ /* 0x000fe40003f04270 */
[----:B------:R-:W-:Y:S02]  /*162e0*/  FMNMX.FTZ R4, R13, R4, !PT ;  /* 0x000000040d047209 */ /* 0x000fe40007810000 */
[----:B------:R-:W-:Y:S02]  /*162f0*/  FSEL R8, R170, -INF , P2 ;  /* 0xff800000aa087808 */ /* 0x000fe40001000000 */
[----:B------:R-:W-:Y:S02]  /*16300*/  FMNMX.FTZ R0, R9, R0, !PT ;  /* 0x0000000009007209 */ /* 0x000fe40007810000 */
[----:B------:R-:W-:Y:S02]  /*16310*/  FMNMX.FTZ R4, R12, R4, !PT ;  /* 0x000000040c047209 */ /* 0x000fe40007810000 */
[----:B------:R-:W-:Y:S02]  /*16320*/  FSEL R7, R168, -INF , P0 ;  /* 0xff800000a8077808 */ /* 0x000fe40000000000 */
[----:B------:R-:W-:Y:S01]  /*16330*/  FMNMX.FTZ R168, R8, R0, !PT ;  /* 0x0000000008a87209 */ /* 0x000fe20007810000 */
[----:B------:R-:W-:Y:S01]  /*16340*/  IMAD.MOV.U32 R0, RZ, RZ, 0x2 ;  /* 0x00000002ff007424 */ /* 0x000fe200078e00ff */
[----:B------:R-:W-:Y:S02]  /*16350*/  FMNMX.FTZ R4, R11, R4, !PT ;  /* 0x000000040b047209 */ /* 0x000fe40007810000 */
[----:B------:R-:W-:Y:S02]  /*16360*/  FMNMX.FTZ R168, R7, R168, !PT ;  /* 0x000000a807a87209 */ /* 0x000fe40007810000 */
[----:B------:R-:W-:Y:S02]  /*16370*/  MOV R2, 0x16390 ;  /* 0x0001639000027802 */ /* 0x000fe40000000f00 */
[----:B------:R-:W-:Y:S05]  /*16380*/  CALL.REL.NOINC `($__internal_45_$__cuda_sm70_shflsync_bfly_p) ;  /* 0x0000153000007944 */ /* 0x000fea0003c00000 */
[----:B------:R-:W-:Y:S01]  /*16390*/  FMNMX.FTZ R4, R4, R0, !PT ;  /* 0x0000000004047209 */ /* 0x000fe20007810000 */
[----:B------:R-:W-:Y:S01]  /*163a0*/  IMAD.MOV.U32 R0, RZ, RZ, 0x1 ;  /* 0x00000001ff007424 */ /* 0x000fe200078e00ff */
[----:B------:R-:W-:Y:S02]  /*163b0*/  MOV R2, 0x163d0 ;  /* 0x000163d000027802 */ /* 0x000fe40000000f00 */
        /* <DEDUP_REMOVED lines=10> */
[----:B------:R-:W-:-:S05]  /*16460*/  BRA `(.L_x_2897) ;  /* 0xffff2c4000007947 */ /* 0x000fca000383ffff */
.L_x_2808:
[----:B------:R-:W-:Y:S01]  /*16470*/  MOV R2, RZ ;  /* 0x000000ff00027202 */ /* 0x000fe20000000f00 */
[----:B------:R-:W-:Y:S01]  /*16480*/  IMAD.MOV.U32 R219, RZ, RZ, R4 ;  /* 0x000000ffffdb7224 */ /* 0x000fe200078e0004 */
[----:B------:R-:W-:Y:S01]  /*16490*/  MOV R3, 0x164c0 ;  /* 0x000164c000037802 */ /* 0x000fe20000000f00 */
[----:B------:R-:W-:Y:S02]  /*164a0*/  IMAD.MOV.U32 R220, RZ, RZ, 0x181f ;  /* 0x0000181fffdc7424 */ /* 0x000fe400078e00ff */
[----:B-1234-:R-:W-:Y:S05]  /*164b0*/  CALL.REL.NOINC `($__internal_46_$__cuda_sm70_shflsync_idx_p) ;  /* 0x0000146000007944 */ /* 0x01efea0003c00000 */
[----:B------:R-:W-:Y:S01]  /*164c0*/  MOV R2, R219 ;  /* 0x000000db00027202 */ /* 0x000fe20000000f00 */
[----:B------:R-:W-:-:S05]  /*164d0*/  BRA `(.L_x_2898) ;  /* 0xffff4bb000007947 */ /* 0x000fca000383ffff */
.L_x_2811:
[----:B------:R-:W-:Y:S01]  /*164e0*/  MOV R2, RZ ;  /* 0x000000ff00027202 */ /* 0x000fe20000000f00 */
[----:B------:R-:W-:Y:S01]  /*164f0*/  IMAD.MOV.U32 R219, RZ, RZ, R5 ;  /* 0x000000ffffdb7224 */ /* 0x000fe200078e0005 */
[----:B------:R-:W-:Y:S01]  /*16500*/  MOV R3, 0x16530 ;  /* 0x0001653000037802 */ /* 0x000fe20000000f00 */
[----:B------:R-:W-:Y:S02]  /*16510*/  IMAD.MOV.U32 R220, RZ, RZ, 0x181f ;  /* 0x0000181fffdc7424 */ /* 0x000fe400078e00ff */
[----:B------:R-:W-:Y:S05]  /*16520*/  CALL.REL.NOINC `($__internal_46_$__cuda_sm70_shflsync_idx_p) ;  /* 0x000013f000007944 */ /* 0x000fea0003c00000 */
[----:B------:R-:W-:Y:S01]  /*16530*/  MOV R4, R219 ;  /* 0x000000db00047202 */ /* 0x000fe20000000f00 */
[----:B------:R-:W-:-:S05]  /*16540*/  BRA `(.L_x_2899) ;  /* 0xffff618000007947 */ /* 0x000fca000383ffff */
.L_x_2812:
[----:B------:R-:W-:Y:S01]  /*16550*/  MOV R2, RZ ;  /* 0x000000ff00027202 */ /* 0x000fe20000000f00 */
[----:B------:R-:W-:Y:S01]  /*16560*/  IMAD.MOV.U32 R219, RZ, RZ, R8 ;  /* 0x000000ffffdb7224 */ /* 0x000fe200078e0008 */
[----:B------:R-:W-:Y:S01]  /*16570*/  MOV R3, 0x165a0 ;  /* 0x000165a000037802 */ /* 0x000fe20000000f00 */
[----:B------:R-:W-:Y:S02]  /*16580*/  IMAD.MOV.U32 R220, RZ, RZ, 0x181f ;  /* 0x0000181fffdc7424 */ /* 0x000fe400078e00ff */
[----:B-12---:R-:W-:Y:S05]  /*16590*/  CALL.REL.NOINC `($__internal_46_$__cuda_sm70_shflsync_idx_p) ;  /* 0x0000138000007944 */ /* 0x006fea0003c00000 */
        /* <DEDUP_REMOVED lines=11> */
[C---:B-1----:R-:W-:Y:S05]  /*16650*/  IADD3 R2, P0, R219.reuse, R26, RZ ;  /* 0x0000001adb027210 */ /* 0x042fea0007f1e0ff */
[C---:B------:R-:W-:Y:S01]  /*16660*/  IMAD.X R3, R4.reuse, 0x1, R10, P0 ;  /* 0x0000000104037824 */ /* 0x040fe200000e060a */
[C---:B------:R-:W-:Y:S04]  /*16670*/  IADD3 R6, P0, R219.reuse, R27, RZ ;  /* 0x0000001bdb067210 */ /* 0x040fe80007f1e0ff */
[----:B------:R1:W-:Y:S01]  /*16680*/  LDGSTS.E.BYPASS.LTC128B.128 [R215+0xa100], [R2.64], !P5 ;  /* 0x0a10000002d77fae */ /* 0x0003e2000e901d46 */
[C---:B------:R-:W-:Y:S05]  /*16690*/  IMAD.X R7, R4.reuse, 0x1, R11, P0 ;  /* 0x0000000104077824 */ /* 0x040fea00000e060b */
[----:B------:R2:W-:Y:S01]  /*166a0*/  LDGSTS.E.BYPASS.LTC128B.128 [R215+0xc100], [R6.64], !P4 ;  /* 0x0c10000006d77fae */ /* 0x0005e2000e101d46 */
[----:B-1----:R-:W-:Y:S01]  /*166b0*/  IADD3 R2, P0, R219, R28, RZ ;  /* 0x0000001cdb027210 */ /* 0x002fe20007f1e0ff */
[----:B------:R-:W-:Y:S04]  /*166c0*/  IMAD.MOV.U32 R219, RZ, RZ, R5 ;  /* 0x000000ffffdb7224 */ /* 0x000fe800078e0005 */
[----:B------:R-:W-:Y:S05]  /*166d0*/  IMAD.X R3, R4, 0x1, R12, P0 ;  /* 0x0000000104037824 */ /* 0x000fea00000e060c */
        /* <DEDUP_REMOVED lines=12> */
.L_x_2813:
[----:B------:R-:W-:Y:S02]  /*167a0*/  MOV R0, 0x2 ;  /* 0x0000000200007802 */ /* 0x000fe40000000f00 */
        /* <DEDUP_REMOVED lines=16> */
.L_x_2815:
[----:B------:R-:W-:Y:S01]  /*168b0*/  IMAD.MOV.U32 R4, RZ, RZ, R222 ;  /* 0x000000ffff047224 */ /* 0x000fe200078e00de */
[----:B------:R-:W-:-:S02]  /*168c0*/  MOV R0, 0x2 ;  /* 0x0000000200007802 */ /* 0x000fc40000000f00 */
[----:B------:R-:W-:Y:S02]  /*168d0*/  MOV R2, 0x168f0 ;  /* 0x000168f000027802 */ /* 0x000fe40000000f00 */
[----:B------:R-:W-:Y:S05]  /*168e0*/  CALL.REL.NOINC `($__internal_45_$__cuda_sm70_shflsync_bfly_p) ;  /* 0x00000fd000007944 */ /* 0x000fea0003c00000 */
[----:B------:R-:W-:Y:S05]  /*168f0*/  BRA `(.L_x_2902) ;  /* 0xffff7f5000007947 */ /* 0x000fea000383ffff */
.L_x_2816:
[----:B------:R-:W-:Y:S01]  /*16900*/  IMAD.MOV.U32 R4, RZ, RZ, R5 ;  /* 0x000000ffff047224 */ /* 0x000fe200078e0005 */
[----:B------:R-:W-:Y:S02]  /*16910*/  MOV R0, 0x1 ;  /* 0x0000000100007802 */ /* 0x000fe40000000f00 */
[----:B------:R-:W-:Y:S02]  /*16920*/  MOV R2, 0x16940 ;  /* 0x0001694000027802 */ /* 0x000fe40000000f00 */
[----:B-1----:R-:W-:Y:S05]  /*16930*/  CALL.REL.NOINC `($__internal_45_$__cuda_sm70_shflsync_bfly_p) ;  /* 0x00000f8000007944 */ /* 0x002fea0003c00000 */
[----:B------:R-:W-:Y:S01]  /*16940*/  FADD.FTZ R5, R5, R0 ;  /* 0x0000000005057221 */ /* 0x000fe20000010000 */
[----:B------:R-:W-:Y:S02]  /*16950*/  MOV R4, R221 ;  /* 0x000000dd00047202 */ /* 0x000fe40000000f00 */
[----:B------:R-:W-:Y:S02]  /*16960*/  MOV R0, 0x2 ;  /* 0x0000000200007802 */ /* 0x000fe40000000f00 */
[----:B------:R-:W-:Y:S02]  /*16970*/  MOV R2, 0x16990 ;  /* 0x0001699000027802 */ /* 0x000fe40000000f00 */
[----:B------:R-:W-:Y:S05]  /*16980*/  CALL.REL.NOINC `($__internal_45_$__cuda_sm70_shflsync_bfly_p) ;  /* 0x00000f3000007944 */ /* 0x000fea0003c00000 */
[----:B------:R-:W-:Y:S01]  /*16990*/  FADD.FTZ R4, R221, R0 ;  /* 0x00000000dd047221 */ /* 0x000fe20000010000 */
[----:B------:R-:W-:Y:S02]  /*169a0*/  MOV R0, 0x1 ;  /* 0x0000000100007802 */ /* 0x000fe40000000f00 */
[----:B------:R-:W-:-:S02]  /*169b0*/  MOV R2, 0x169d0 ;  /* 0x000169d000027802 */ /* 0x000fc40000000f00 */
[----:B------:R-:W-:Y:S05]  /*169c0*/  CALL.REL.NOINC `($__internal_45_$__cuda_sm70_shflsync_bfly_p) ;  /* 0x00000ef000007944 */ /* 0x000fea0003c00000 */
[----:B------:R-:W-:Y:S01]  /*169d0*/  MOV R3, R0 ;  /* 0x0000000000037202 */ /* 0x000fe20000000f00 */
[----:B------:R-:W-:Y:S05]  /*169e0*/  BRA `(.L_x_2903) ;  /* 0xffff7ed000007947 */ /* 0x000fea000383ffff */
.L_x_2823:
[----:B--234-:R-:W-:Y:S01]  /*169f0*/  IMAD.MOV.U32 R219, RZ, RZ, R5 ;  /* 0x000000ffffdb7224 */ /* 0x01cfe200078e0005 */
[----:B------:R-:W-:Y:S01]  /*16a00*/  MOV R2, RZ ;  /* 0x000000ff00027202 */ /* 0x000fe20000000f00 */
[----:B------:R-:W-:Y:S01]  /*16a10*/  IMAD.MOV.U32 R220, RZ, RZ, 0x181f ;  /* 0x0000181fffdc7424 */ /* 0x000fe200078e00ff */
[----:B------:R-:W-:-:S02]  /*16a20*/  MOV R3, 0x16a40 ;  /* 0x00016a4000037802 */ /* 0x000fc40000000f00 */
[----:B-1----:R-:W-:Y:S05]  /*16a30*/  CALL.REL.NOINC `($__internal_46_$__cuda_sm70_shflsync_idx_p) ;  /* 0x00000ee000007944 */ /* 0x002fea0003c00000 */
[----:B------:R-:W-:Y:S01]  /*16a40*/  MOV R4, R219 ;  /* 0x000000db00047202 */ /* 0x000fe20000000f00 */
[----:B------:R-:W-:Y:S05]  /*16a50*/  BRA `(.L_x_2904) ;  /* 0xffff9a7000007947 */ /* 0x000fea000383ffff */
.L_x_2824:
[----:B------:R-:W-:Y:S01]  /*16a60*/  IMAD.MOV.U32 R219, RZ, RZ, R14 ;  /* 0x000000ffffdb7224 */ /* 0x000fe200078e000e */
[----:B------:R-:W-:Y:S01]  /*16a70*/  MOV R2, RZ ;  /* 0x000000ff00027202 */ /* 0x000fe20000000f00 */
[----:B------:R-:W-:Y:S01]  /*16a80*/  IMAD.MOV.U32 R220, RZ, RZ, 0x181f ;  /* 0x0000181fffdc7424 */ /* 0x000fe200078e00ff */
[----:B------:R-:W-:-:S02]  /*16a90*/  MOV R3, 0x16ab0 ;  /* 0x00016ab000037802 */ /* 0x000fc40000000f00 */
[----:B-123--:R-:W-:Y:S05]  /*16aa0*/  CALL.REL.NOINC `($__internal_46_$__cuda_sm70_shflsync_idx_p) ;  /* 0x00000e7000007944 */ /* 0x00efea0003c00000 */
[----:B------:R-:W-:Y:S01]  /*16ab0*/  MOV R0, R219 ;  /* 0x000000db00007202 */ /* 0x000fe20000000f00 */
[----:B------:R-:W-:Y:S05]  /*16ac0*/  BRA `(.L_x_2905) ;  /* 0xffff9a2000007947 */ /* 0x000fea000383ffff */
.L_x_2827:
[----:B------:R-:W-:Y:S01]  /*16ad0*/  IMAD.MOV.U32 R219, RZ, RZ, R5 ;  /* 0x000000ffffdb7224 */ /* 0x000fe200078e0005 */
[----:B--2---:R-:W-:Y:S01]  /*16ae0*/  MOV R2, 0x1 ;  /* 0x0000000100027802 */ /* 0x004fe20000000f00 */
[----:B------:R-:W-:Y:S01]  /*16af0*/  IMAD.MOV.U32 R220, RZ, RZ, 0x181f ;  /* 0x0000181fffdc7424 */ /* 0x000fe200078e00ff */
[----:B------:R-:W-:-:S02]  /*16b00*/  MOV R3, 0x16b20 ;  /* 0x00016b2000037802 */ /* 0x000fc40000000f00 */
[----:B-1-34-:R-:W-:Y:S05]  /*16b10*/  CALL.REL.NOINC `($__internal_46_$__cuda_sm70_shflsync_idx_p) ;  /* 0x00000e0000007944 */ /* 0x01afea0003c00000 */
        /* <DEDUP_REMOVED lines=8> */
.L_x_2830:
[----:B------:R-:W-:Y:S01]  /*16ba0*/  IMAD.MOV.U32 R219, RZ, RZ, R5 ;  /* 0x000000ffffdb7224 */ /* 0x000fe200078e0005 */
[----:B-1----:R-:W-:Y:S01]  /*16bb0*/  MOV R2, 0x2 ;  /* 0x0000000200027802 */ /* 0x002fe20000000f00 */
[----:B------:R-:W-:Y:S01]  /*16bc0*/  IMAD.MOV.U32 R220, RZ, RZ, 0x181f ;  /* 0x0000181fffdc7424 */ /* 0x000fe200078e00ff */
[----:B------:R-:W-:Y:S02]  /*16bd0*/  MOV R3, 0x16bf0 ;  /* 0x00016bf000037802 */ /* 0x000fe40000000f00 */
[----:B--234-:R-:W-:Y:S05]  /*16be0*/  CALL.REL.NOINC `($__internal_46_$__cuda_sm70_shflsync_idx_p) ;  /* 0x00000d3000007944 */ /* 0x01cfea0003c00000 */
[----:B------:R-:W-:Y:S01]  /*16bf0*/  MOV R4, R219 ;  /* 0x000000db00047202 */ /* 0x000fe20000000f00 */
[----:B------:R-:W-:Y:S05]  /*16c00*/  BRA `(.L_x_2907) ;  /* 0xffff9c5000007947 */ /* 0x000fea000383ffff */
.L_x_2831:
[----:B------:R-:W-:Y:S01]  /*16c10*/  IMAD.MOV.U32 R219, RZ, RZ, R14 ;  /* 0x000000ffffdb7224 */ /* 0x000fe200078e000e */
[----:B-1----:R-:W-:Y:S01]  /*16c20*/  MOV R2, 0x2 ;  /* 0x0000000200027802 */ /* 0x002fe20000000f00 */
[----:B------:R-:W-:Y:S01]  /*16c30*/  IMAD.MOV.U32 R220, RZ, RZ, 0x181f ;  /* 0x0000181fffdc7424 */ /* 0x000fe200078e00ff */
[----:B------:R-:W-:Y:S02]  /*16c40*/  MOV R3, 0x16c60 ;  /* 0x00016c6000037802 */ /* 0x000fe40000000f00 */
[----:B--234-:R-:W-:Y:S05]  /*16c50*/  CALL.REL.NOINC `($__internal_46_$__cuda_sm70_shflsync_idx_p) ;  /* 0x00000cc000007944 */ /* 0x01cfea0003c00000 */
[----:B------:R-:W-:Y:S01]  /*16c60*/  MOV R0, R219 ;  /* 0x000000db00007202 */ /* 0x000fe20000000f00 */
[----:B------:R-:W-:Y:S05]  /*16c70*/  BRA `(.L_x_2908) ;  /* 0xffff9c0000007947 */ /* 0x000fea000383ffff */
.L_x_2834:
[----:B------:R-:W-:Y:S01]  /*16c80*/  IMAD.MOV.U32 R219, RZ, RZ, R5 ;  /* 0x000000ffffdb7224 */ /* 0x000fe200078e0005 */
[----:B-1----:R-:W-:Y:S01]  /*16c90*/  MOV R2, 0x3 ;  /* 0x0000000300027802 */ /* 0x002fe20000000f00 */
[----:B------:R-:W-:Y:S01]  /*16ca0*/  IMAD.MOV.U32 R220, RZ, RZ, 0x181f ;  /* 0x0000181fffdc7424 */ /* 0x000fe200078e00ff */
[----:B------:R-:W-:-:S02]  /*16cb0*/  MOV R3, 0x16cd0 ;  /* 0x00016cd000037802 */ /* 0x000fc40000000f00 */
[----:B--234-:R-:W-:Y:S05]  /*16cc0*/  CALL.REL.NOINC `($__internal_46_$__cuda_sm70_shflsync_idx_p) ;  /* 0x00000c5000007944 */ /* 0x01cfea0003c00000 */
        /* <DEDUP_REMOVED lines=8> */
.L_x_2836:
[----:B------:R-:W-:Y:S01]  /*16d50*/  IMAD.MOV.U32 R219, RZ, RZ, R5 ;  /* 0x000000ffffdb7224 */ /* 0x000fe200078e0005 */
[----:B------:R-:W-:Y:S01]  /*16d60*/  MOV R2, RZ ;  /* 0x000000ff00027202 */ /* 0x000fe20000000f00 */
[----:B------:R-:W-:Y:S01]  /*16d70*/  IMAD.MOV.U32 R220, RZ, RZ, 0x1c1f ;  /* 0x00001c1fffdc7424 */ /* 0x000fe200078e00ff */
[----:B------:R-:W-:Y:S02]  /*16d80*/  MOV R3, 0x16da0 ;  /* 0x00016da000037802 */ /* 0x000fe40000000f00 */
[----:B------:R-:W-:Y:S05]  /*16d90*/  CALL.REL.NOINC `($__internal_46_$__cuda_sm70_shflsync_idx_p) ;  /* 0x00000b8000007944 */ /* 0x000fea0003c00000 */
[----:B------:R-:W-:Y:S01]  /*16da0*/  MOV R4, R219 ;  /* 0x000000db00047202 */ /* 0x000fe20000000f00 */
[----:B------:R-:W-:Y:S05]  /*16db0*/  BRA `(.L_x_2910) ;  /* 0xffffa02000007947 */ /* 0x000fea000383ffff */
.L_x_2837:
[----:B------:R-:W-:Y:S01]  /*16dc0*/  IMAD.MOV.U32 R219, RZ, RZ, R12 ;  /* 0x000000ffffdb7224 */ /* 0x000fe200078e000c */
[----:B------:R-:W-:Y:S01]  /*16dd0*/  MOV R2, RZ ;  /* 0x000000ff00027202 */ /* 0x000fe20000000f00 */
[----:B------:R-:W-:Y:S01]  /*16de0*/  IMAD.MOV.U32 R220, RZ, RZ, 0x1c1f ;  /* 0x00001c1fffdc7424 */ /* 0x000fe200078e00ff */
[----:B------:R-:W-:Y:S02]  /*16df0*/  MOV R3, 0x16e10 ;  /* 0x00016e1000037802 */ /* 0x000fe40000000f00 */
[----:B-12---:R-:W-:Y:S05]  /*16e00*/  CALL.REL.NOINC `($__internal_46_$__cuda_sm70_shflsync_idx_p) ;  /* 0x00000b1000007944 */ /* 0x006fea0003c00000 */
[----:B------:R-:W-:Y:S01]  /*16e10*/  MOV R0, R219 ;  /* 0x000000db00007202 */ /* 0x000fe20000000f00 */
[----:B------:R-:W-:Y:S05]  /*16e20*/  BRA `(.L_x_2911) ;  /* 0xffff9fd000007947 */ /* 0x000fea000383ffff */
.L_x_2840:
        /* <DEDUP_REMOVED lines=13> */
.L_x_2844:
[----:B------:R-:W-:Y:S01]  /*16f00*/  IMAD.MOV.U32 R219, RZ, RZ, R5 ;  /* 0x000000ffffdb7224 */ /* 0x000fe200078e0005 */
[----:B------:R-:W-:Y:S01]  /*16f10*/  MOV R2, RZ ;  /* 0x000000ff00027202 */ /* 0x000fe20000000f00 */
[----:B------:R-:W-:Y:S01]  /*16f20*/  IMAD.MOV.U32 R220, RZ, RZ, 0x181f ;  /* 0x0000181fffdc7424 */ /* 0x000fe200078e00ff */
[----:B------:R-:W-:Y:S02]  /*16f30*/  MOV R3, 0x16f50 ;  /* 0x00016f5000037802 */ /* 0x000fe40000000f00 */
[----:B------:R-:W-:Y:S05]  /*16f40*/  CALL.REL.NOINC `($__internal_46_$__cuda_sm70_shflsync_idx_p) ;  /* 0x000009d000007944 */ /* 0x000fea0003c00000 */
[----:B------:R-:W-:Y:S01]  /*16f50*/  MOV R4, R219 ;  /* 0x000000db00047202 */ /* 0x000fe20000000f00 */
[----:B------:R-:W-:Y:S05]  /*16f60*/  BRA `(.L_x_2913) ;  /* 0xffffc1f000007947 */ /* 0x000fea000383ffff */
.L_x_2845:
[----:B------:R-:W-:Y:S01]  /*16f70*/  IMAD.MOV.U32 R219, RZ, RZ, R14 ;  /* 0x000000ffffdb7224 */ /* 0x000fe200078e000e */
[----:B------:R-:W-:Y:S01]  /*16f80*/  MOV R2, RZ ;  /* 0x000000ff00027202 */ /* 0x000fe20000000f00 */
[----:B------:R-:W-:Y:S01]  /*16f90*/  IMAD.MOV.U32 R220, RZ, RZ, 0x181f ;  /* 0x0000181fffdc7424 */ /* 0x000fe200078e00ff */
[----:B------:R-:W-:Y:S02]  /*16fa0*/  MOV R3, 0x16fc0 ;  /* 0x00016fc000037802 */ /* 0x000fe40000000f00 */
[----:B-12---:R-:W-:Y:S05]  /*16fb0*/  CALL.REL.NOINC `($__internal_46_$__cuda_sm70_shflsync_idx_p) ;  /* 0x0000096000007944 */ /* 0x006fea0003c00000 */
[----:B------:R-:W-:Y:S01]  /*16fc0*/  MOV R0, R219 ;  /* 0x000000db00007202 */ /* 0x000fe20000000f00 */
[----:B------:R-:W-:Y:S05]  /*16fd0*/  BRA `(.L_x_2914) ;  /* 0xffffc1a000007947 */ /* 0x000fea000383ffff */
.L_x_2848:
        /* <DEDUP_REMOVED lines=13> */
.L_x_2851:
[----:B------:R-:W-:Y:S01]  /*170b0*/  IMAD.MOV.U32 R219, RZ, RZ, R5 ;  /* 0x000000ffffdb7224 */ /* 0x000fe200078e0005 */
[----:B-1----:R-:W-:Y:S01]  /*170c0*/  MOV R2, 0x2 ;  /* 0x0000000200027802 */ /* 0x002fe20000000f00 */
[----:B------:R-:W-:Y:S01]  /*170d0*/  IMAD.MOV.U32 R220, RZ, RZ, 0x181f ;  /* 0x0000181fffdc7424 */ /* 0x000fe200078e00ff */
[----:B------:R-:W-:Y:S02]  /*170e0*/  MOV R3, 0x17100 ;  /* 0x0001710000037802 */ /* 0x000fe40000000f00 */
[----:B--234-:R-:W-:Y:S05]  /*170f0*/  CALL.REL.NOINC `($__internal_46_$__cuda_sm70_shflsync_idx_p) ;  /* 0x0000082000007944 */ /* 0x01cfea0003c00000 */
[----:B------:R-:W-:Y:S01]  /*17100*/  MOV R4, R219 ;  /* 0x000000db00047202 */ /* 0x000fe20000000f00 */
[----:B------:R-:W-:Y:S05]  /*17110*/  BRA `(.L_x_2916) ;  /* 0xffffc3e000007947 */ /* 0x000fea000383ffff */
.L_x_2852:
[----:B------:R-:W-:Y:S01]  /*17120*/  IMAD.MOV.U32 R219, RZ, RZ, R14 ;  /* 0x000000ffffdb7224 */ /* 0x000fe200078e000e */
[----:B------:R-:W-:Y:S01]  /*17130*/  MOV R2, 0x2 ;  /* 0x0000000200027802 */ /* 0x000fe20000000f00 */
[----:B------:R-:W-:Y:S01]  /*17140*/  IMAD.MOV.U32 R220, RZ, RZ, 0x181f ;  /* 0x0000181fffdc7424 */ /* 0x000fe200078e00ff */
[----:B------:R-:W-:Y:S02]  /*17150*/  MOV R3, 0x17170 ;  /* 0x0001717000037802 */ /* 0x000fe40000000f00 */
[----:B-1234-:R-:W-:Y:S05]  /*17160*/  CALL.REL.NOINC `($__internal_46_$__cuda_sm70_shflsync_idx_p) ;  /* 0x000007b000007944 */ /* 0x01efea0003c00000 */
[----:B------:R-:W-:Y:S01]  /*17170*/  MOV R0, R219 ;  /* 0x000000db00007202 */ /* 0x000fe20000000f00 */
[----:B------:R-:W-:Y:S05]  /*17180*/  BRA `(.L_x_2917) ;  /* 0xffffc39000007947 */ /* 0x000fea000383ffff */
.L_x_2855:
        /* <DEDUP_REMOVED lines=13> */
.L_x_2857:
[----:B------:R-:W-:Y:S01]  /*17260*/  IMAD.MOV.U32 R219, RZ, RZ, R106 ;  /* 0x000000ffffdb7224 */ /* 0x000fe200078e006a */
[----:B------:R-:W-:Y:S01]  /*17270*/  MOV R2, RZ ;  /* 0x000000ff00027202 */ /* 0x000fe20000000f00 */
[----:B------:R-:W-:Y:S01]  /*17280*/  IMAD.MOV.U32 R220, RZ, RZ, 0x1f ;  /* 0x0000001fffdc7424 */ /* 0x000fe200078e00ff */
[----:B------:R-:W-:Y:S02]  /*17290*/  MOV R3, 0x172b0 ;  /* 0x000172b000037802 */ /* 0x000fe40000000f00 */
[----:B-1----:R-:W-:Y:S05]  /*172a0*/  CALL.REL.NOINC `($__internal_46_$__cuda_sm70_shflsync_idx_p) ;  /* 0x0000067000007944 */ /* 0x002fea0003c00000 */
[----:B------:R-:W-:Y:S01]  /*172b0*/  MOV R9, R219 ;  /* 0x000000db00097202 */ /* 0x000fe20000000f00 */
[----:B------:R-:W-:Y:S05]  /*172c0*/  BRA `(.L_x_2919) ;  /* 0xffffc66000007947 */ /* 0x000fea000383ffff */
.L_x_2858:
[----:B------:R-:W-:Y:S01]  /*172d0*/  IMAD.MOV.U32 R219, RZ, RZ, R106 ;  /* 0x000000ffffdb7224 */ /* 0x000fe200078e006a */
[----:B------:R-:W-:Y:S01]  /*172e0*/  MOV R2, 0x1 ;  /* 0x0000000100027802 */ /* 0x000fe20000000f00 */
[----:B------:R-:W-:Y:S01]  /*172f0*/  IMAD.MOV.U32 R220, RZ, RZ, 0x1f ;  /* 0x0000001fffdc7424 */ /* 0x000fe200078e00ff */
[----:B------:R-:W-:Y:S02]  /*17300*/  MOV R3, 0x17320 ;  /* 0x0001732000037802 */ /* 0x000fe40000000f00 */
[----:B-123--:R-:W-:Y:S05]  /*17310*/  CALL.REL.NOINC `($__internal_46_$__cuda_sm70_shflsync_idx_p) ;  /* 0x0000060000007944 */ /* 0x00efea0003c00000 */
[----:B------:R-:W-:Y:S01]  /*17320*/  MOV R8, R219 ;  /* 0x000000db00087202 */ /* 0x000fe20000000f00 */
[----:B------:R-:W-:Y:S05]  /*17330*/  BRA `(.L_x_2920) ;  /* 0xffffc61000007947 */ /* 0x000fea000383ffff */
.L_x_2859:
[----:B------:R-:W-:Y:S02]  /*17340*/  MOV R3, 0x1 ;  /* 0x0000000100037802 */ /* 0x000fe40000000f00 */
[----:B------:R-:W-:-:S02]  /*17350*/  MOV R2, 0x17370 ;  /* 0x0001737000027802 */ /* 0x000fc40000000f00 */
[----:B--234-:R-:W-:Y:S05]  /*17360*/  CALL.REL.NOINC `($__internal_47_$__cuda_sm70_shflsync_up_p) ;  /* 0x0000061000007944 */ /* 0x01cfea0003c00000 */
[----:B------:R-:W-:Y:S05]  /*17370*/  BRA `(.L_x_2921) ;  /* 0xffffc6f000007947 */ /* 0x000fea000383ffff */
.L_x_2860:
[----:B------:R-:W-:Y:S02]  /*17380*/  MOV R3, 0x2 ;  /* 0x0000000200037802 */ /* 0x000fe40000000f00 */
[----:B------:R-:W-:-:S02]  /*17390*/  MOV R2, 0x173b0 ;  /* 0x000173b000027802 */ /* 0x000fc40000000f00 */
[----:B--23--:R-:W-:Y:S05]  /*173a0*/  CALL.REL.NOINC `($__internal_47_$__cuda_sm70_shflsync_up_p) ;  /* 0x000005d000007944 */ /* 0x00cfea0003c00000 */
        /* <DEDUP_REMOVED lines=24> */
.L_x_2864:
[----:B------:R-:W-:Y:S02]  /*17530*/  MOV R3, 0x1 ;  /* 0x0000000100037802 */ /* 0x000fe40000000f00 */
[----:B------:R-:W-:Y:S02]  /*17540*/  MOV R2, 0x17560 ;  /* 0x0001756000027802 */ /* 0x000fe40000000f00 */
[----:B------:R-:W-:Y:S05]  /*17550*/  CALL.REL.NOINC `($__internal_47_$__cuda_sm70_shflsync_up_p) ;  /* 0x0000042000007944 */ /* 0x000fea0003c00000 */
[----:B------:R-:W-:Y:S01]  /*17560*/  MOV R2, R4 ;  /* 0x0000000400027202 */ /* 0x000fe20000000f00 */
[----:B------:R-:W-:Y:S05]  /*17570*/  BRA `(.L_x_2923) ;  /* 0xffffc74000007947 */ /* 0x000fea000383ffff */
.L_x_2865:
[----:B------:R-:W-:Y:S02]  /*17580*/  MOV R3, 0x2 ;  /* 0x0000000200037802 */ /* 0x000fe40000000f00 */
[----:B------:R-:W-:Y:S02]  /*17590*/  MOV R2, 0x175b0 ;  /* 0x000175b000027802 */ /* 0x000fe40000000f00 */
        /* <DEDUP_REMOVED lines=25> */
.L_x_2867:
[----:B------:R-:W-:Y:S02]  /*17730*/  SEL R0, RZ, 0x1, P0 ;  /* 0x00000001ff007807 */ /* 0x000fe40000000000 */
[----:B------:R-:W-:Y:S02]  /*17740*/  MOV R2, 0x17760 ;  /* 0x0001776000027802 */ /* 0x000fe40000000f00 */
[----:B-1----:R-:W-:Y:S05]  /*17750*/  CALL.REL.NOINC `($__internal_48_$__cuda_sm70_votesync_ballot) ;  /* 0x0000028000007944 */ /* 0x002fea0003c00000 */
[----:B------:R-:W-:Y:S01]  /*17760*/  MOV R5, R0 ;  /* 0x0000000000057202 */ /* 0x000fe20000000f00 */
[----:B------:R-:W-:Y:S05]  /*17770*/  BRA `(.L_x_2925) ;  /* 0xffffc6d000007947 */ /* 0x000fea000383ffff */
.L_x_2868:
[----:B------:R-:W-:Y:S01]  /*17780*/  IMAD.MOV.U32 R219, RZ, RZ, R6 ;  /* 0x000000ffffdb7224 */ /* 0x000fe200078e0006 */
[----:B------:R-:W-:Y:S01]  /*17790*/  MOV R2, R0 ;  /* 0x0000000000027202 */ /* 0x000fe20000000f00 */
[----:B------:R-:W-:Y:S01]  /*177a0*/  IMAD.MOV.U32 R220, RZ, RZ, 0x1f ;  /* 0x0000001fffdc7424 */ /* 0x000fe200078e00ff */
[----:B------:R-:W-:Y:S02]  /*177b0*/  MOV R3, 0x177d0 ;  /* 0x000177d000037802 */ /* 0x000fe40000000f00 */
[----:B-1----:R-:W-:Y:S05]  /*177c0*/  CALL.REL.NOINC `($__internal_46_$__cuda_sm70_shflsync_idx_p) ;  /* 0x0000015000007944 */ /* 0x002fea0003c00000 */
[----:B------:R-:W-:Y:S01]  /*177d0*/  IMAD.MOV.U32 R10, RZ, RZ, R219 ;  /* 0x000000ffff0a7224 */ /* 0x000fe200078e00db */
[----:B------:R-:W-:Y:S01]  /*177e0*/  MOV R2, R0 ;  /* 0x0000000000027202 */ /* 0x000fe20000000f00 */
[----:B------:R-:W-:Y:S01]  /*177f0*/  IMAD.MOV.U32 R219, RZ, RZ, R7 ;  /* 0x000000ffffdb7224 */ /* 0x000fe200078e0007 */
[----:B------:R-:W-:-:S02]  /*17800*/  MOV R220, 0x1f ;  /* 0x0000001f00dc7802 */ /* 0x000fc40000000f00 */
[----:B------:R-:W-:Y:S02]  /*17810*/  MOV R3, 0x17830 ;  /* 0x0001783000037802 */ /* 0x000fe40000000f00 */
[----:B------:R-:W-:Y:S05]  /*17820*/  CALL.REL.NOINC `($__internal_46_$__cuda_sm70_shflsync_idx_p) ;  /* 0x000000f000007944 */ /* 0x000fea0003c00000 */
[----:B------:R-:W-:Y:S01]  /*17830*/  MOV R7, R219 ;  /* 0x000000db00077202 */ /* 0x000fe20000000f00 */
[----:B------:R-:W-:Y:S05]  /*17840*/  BRA `(.L_x_2926) ;  /* 0xffffc65000007947 */ /* 0x000fea000383ffff */
.L_x_2871:
[----:B------:R-:W-:Y:S01]  /*17850*/  IMAD.MOV.U32 R219, RZ, RZ, R4 ;  /* 0x000000ffffdb7224 */ /* 0x000fe200078e0004 */
[----:B------:R-:W-:Y:S01]  /*17860*/  MOV R2, R0 ;  /* 0x0000000000027202 */ /* 0x000fe20000000f00 */
[----:B------:R-:W-:Y:S01]  /*17870*/  IMAD.MOV.U32 R220, RZ, RZ, 0x1f ;  /* 0x0000001fffdc7424 */ /* 0x000fe200078e00ff */
[----:B------:R-:W-:Y:S02]  /*17880*/  MOV R3, 0x178a0 ;  /* 0x000178a000037802 */ /* 0x000fe40000000f00 */
[----:B-1-34-:R-:W-:Y:S05]  /*17890*/  CALL.REL.NOINC `($__internal_46_$__cuda_sm70_shflsync_idx_p) ;  /* 0x0000008000007944 */ /* 0x01afea0003c00000 */
[----:B------:R-:W-:Y:S01]  /*178a0*/  MOV R11, R219 ;  /* 0x000000db000b7202 */ /* 0x000fe20000000f00 */
[----:B------:R-:W-:Y:S05]  /*178b0*/  BRA `(.L_x_2870) ;  /* 0xffffc64000007947 */ /* 0x000fea000383ffff */
        .weak           $__internal_45_$__cuda_sm70_shflsync_bfly_p
        .type           $__internal_45_$__cuda_sm70_shflsync_bfly_p,@function
        .size           $__internal_45_$__cuda_sm70_shflsync_bfly_p,($__internal_46_$__cuda_sm70_shflsync_idx_p - $__internal_45_$__cuda_sm70_shflsync_bfly_p)
$__internal_45_$__cuda_sm70_shflsync_bfly_p:
[----:B------:R-:W-:Y:S02]  /*178c0*/  MOV R188, 0xffffffff ;  /* 0xffffffff00bc7802 */ /* 0x000fe40000000f00 */
[----:B------:R-:W-:Y:S02]  /*178d0*/  MOV R3, 0x1f ;  /* 0x0000001f00037802 */ /* 0x000fe40000000f00 */
[----:B------:R-:W-:Y:S04]  /*178e0*/  WARPSYNC R188 ;  /* 0x000000bc00007348 */ /* 0x000fe80003800000 */
[----:B------:R1:W2:Y:S02]  /*178f0*/  SHFL.BFLY PT, R0, R4, R0, R3 ;  /* 0x0c00000004007389 */ /* 0x0002a400000e0003 */
[----:B-1----:R-:W-:-:S04]  /*17900*/  MOV R3, 0x0 ;  /* 0x0000000000037802 */ /* 0x002fc80000000f00 */
[----:B--2---:R-:W-:Y:S05]  /*17910*/  RET.REL.NODEC R2 `(_ZN7cutlass13device_kernelIN5flash19enable_sm80_to_sm89INS1_16FlashAttnFwdSm80INS1_25CollectiveMainloopFwdSm80ILi8ELi1ELb0EN4cute5tupleIJNS5_1CILi128EEENS7_ILi64EEENS7_ILi256EEEEEELi256ENS_10bfloat16_tEfNS_4arch4Sm80ELb1ELb0ELb1ELb1ELb1ELb0ELb1ELb1EEENS1_21CollectiveEpilogueFwdINS6_IJS8_SA_S9_EEENS6_IJNS7_ILi1EEESI_SI_EEESC_SE_Li256ELb1ELb1ELb1ELb0EEENS1_36VarlenDynamicPersistentTileSchedulerILi128ELi64ELi256ELi256ELb1ELb1ELb0ELb1ELb1ELb1EEEEEEEEEvNT_6ParamsE) ;  /* 0xfffe86e002007950 */ /* 0x004fea0003c3ffff */
        .weak           $__internal_46_$__cuda_sm70_shflsync_idx_p
        .type           $__internal_46_$__cuda_sm70_shflsync_idx_p,@function
        .size           $__internal_46_$__cuda_sm70_shflsync_idx_p,($__internal_47_$__cuda_sm70_shflsync_up_p - $__internal_46_$__cuda_sm70_shflsync_idx_p)
$__internal_46_$__cuda_sm70_shflsync_idx_p:
[----:B------:R-:W-:-:S04]  /*17920*/  MOV R244, 0xffffffff ;  /* 0xffffffff00f47802 */ /* 0x000fc80000000f00 */
[----:B------:R-:W-:Y:S04]  /*17930*/  WARPSYNC R244 ;  /* 0x000000f400007348 */ /* 0x000fe80003800000 */
[----:B------:R1:W2:Y:S02]  /*17940*/  SHFL.IDX PT, R219, R219, R2, R220 ;  /* 0x00000002dbdb7389 */ /* 0x0002a400000e00dc */
[----:B-1----:R-:W-:Y:S02]  /*17950*/  MOV R2, R3 ;  /* 0x0000000300027202 */ /* 0x002fe40000000f00 */
[----:B------:R-:W-:-:S04]  /*17960*/  MOV R3, 0x0 ;  /* 0x0000000000037802 */ /* 0x000fc80000000f00 */
[----:B--2---:R-:W-:Y:S05]  /*17970*/  RET.REL.NODEC R2 `(_ZN7cutlass13device_kernelIN5flash19enable_sm80_to_sm89INS1_16FlashAttnFwdSm80INS1_25CollectiveMainloopFwdSm80ILi8ELi1ELb0EN4cute5tupleIJNS5_1CILi128EEENS7_ILi64EEENS7_ILi256EEEEEELi256ENS_10bfloat16_tEfNS_4arch4Sm80ELb1ELb0ELb1ELb1ELb1ELb0ELb1ELb1EEENS1_21CollectiveEpilogueFwdINS6_IJS8_SA_S9_EEENS6_IJNS7_ILi1EEESI_SI_EEESC_SE_Li256ELb1ELb1ELb1ELb0EEENS1_36VarlenDynamicPersistentTileSchedulerILi128ELi64ELi256ELi256ELb1ELb1ELb0ELb1ELb1ELb1EEEEEEEEEvNT_6ParamsE) ;  /* 0xfffe868002007950 */ /* 0x004fea0003c3ffff */
        .weak           $__internal_47_$__cuda_sm70_shflsync_up_p
        .type           $__internal_47_$__cuda_sm70_shflsync_up_p,@function
        .size           $__internal_47_$__cuda_sm70_shflsync_up_p,($__internal_48_$__cuda_sm70_votesync_ballot - $__internal_47_$__cuda_sm70_shflsync_up_p)
$__internal_47_$__cuda_sm70_shflsync_up_p:
[----:B------:R-:W-:Y:S02]  /*17980*/  MOV R4, RZ ;  /* 0x000000ff00047202 */ /* 0x000fe40000000f00 */
[----:B------:R-:W-:-:S04]  /*17990*/  MOV R10, 0xffffffff ;  /* 0xffffffff000a7802 */ /* 0x000fc80000000f00 */
[----:B------:R-:W-:Y:S04]  /*179a0*/  WARPSYNC R10 ;  /* 0x0000000a00007348 */ /* 0x000fe80003800000 */
[----:B------:R1:W2:Y:S02]  /*179b0*/  SHFL.UP PT, R4, R0, R3, R4 ;  /* 0x0400000300047389 */ /* 0x0002a400000e0004 */
[----:B-1----:R-:W-:-:S04]  /*179c0*/  MOV R3, 0x0 ;  /* 0x0000000000037802 */ /* 0x002fc80000000f00 */
[----:B--2---:R-:W-:Y:S05]  /*179d0*/  RET.REL.NODEC R2 `(_ZN7cutlass13device_kernelIN5flash19enable_sm80_to_sm89INS1_16FlashAttnFwdSm80INS1_25CollectiveMainloopFwdSm80ILi8ELi1ELb0EN4cute5tupleIJNS5_1CILi128EEENS7_ILi64EEENS7_ILi256EEEEEELi256ENS_10bfloat16_tEfNS_4arch4Sm80ELb1ELb0ELb1ELb1ELb1ELb0ELb1ELb1EEENS1_21CollectiveEpilogueFwdINS6_IJS8_SA_S9_EEENS6_IJNS7_ILi1EEESI_SI_EEESC_SE_Li256ELb1ELb1ELb1ELb0EEENS1_36VarlenDynamicPersistentTileSchedulerILi128ELi64ELi256ELi256ELb1ELb1ELb0ELb1ELb1ELb1EEEEEEEEEvNT_6ParamsE) ;  /* 0xfffe862002007950 */ /* 0x004fea0003c3ffff */
        .weak           $__internal_48_$__cuda_sm70_votesync_ballot
        .type           $__internal_48_$__cuda_sm70_votesync_ballot,@function
        .size           $__internal_48_$__cuda_sm70_votesync_ballot,(.L_x_6547 - $__internal_48_$__cuda_sm70_votesync_ballot)
$__internal_48_$__cuda_sm70_votesync_ballot:
[----:B------:R-:W-:Y:S01]  /*179e0*/  ISETP.NE.U32.AND P0, PT, R0, 0x1, PT ;  /* 0x000000010000780c */ /* 0x000fe20003f05070 */
[----:B------:R-:W-:-:S04]  /*179f0*/  IMAD.MOV.U32 R3, RZ, RZ, -0x1 ;  /* 0xffffffffff037424 */ /* 0x000fc800078e00ff */
[----:B------:R-:W-:Y:S08]  /*17a00*/  WARPSYNC R3 ;  /* 0x0000000300007348 */ /* 0x000ff00003800000 */
[----:B------:R-:W-:-:S04]  /*17a10*/  VOTE.ANY R0, PT, !P0 ;  /* 0x0000000000007806 */ /* 0x000fc800040e0100 */
[----:B------:R-:W-:Y:S01]  /*17a20*/  LOP3.LUT R0, R0, R3, RZ, 0xc0, !PT ;  /* 0x0000000300007212 */ /* 0x000fe200078ec0ff */
[----:B------:R-:W-:-:S04]  /*17a30*/  IMAD.MOV.U32 R3, RZ, RZ, 0x0 ;  /* 0x00000000ff037424 */ /* 0x000fc800078e00ff */
[----:B------:R-:W-:Y:S05]  /*17a40*/  RET.REL.NODEC R2 `(_ZN7cutlass13device_kernelIN5flash19enable_sm80_to_sm89INS1_16FlashAttnFwdSm80INS1_25CollectiveMainloopFwdSm80ILi8ELi1ELb0EN4cute5tupleIJNS5_1CILi128EEENS7_ILi64EEENS7_ILi256EEEEEELi256ENS_10bfloat16_tEfNS_4arch4Sm80ELb1ELb0ELb1ELb1ELb1ELb0ELb1ELb1EEENS1_21CollectiveEpilogueFwdINS6_IJS8_SA_S9_EEENS6_IJNS7_ILi1EEESI_SI_EEESC_SE_Li256ELb1ELb1ELb1ELb0EEENS1_36VarlenDynamicPersistentTileSchedulerILi128ELi64ELi256ELi256ELb1ELb1ELb0ELb1ELb1ELb1EEEEEEEEEvNT_6ParamsE) ;  /* 0xfffe85b002007950 */ /* 0x000fea0003c3ffff */
.L_x_2927:
        /* <DEDUP_REMOVED lines=11> */
.L_x_6547:


//--------------------- .text._ZN7cutlass13device_kernelIN5flash19enable_sm80_to_sm89INS1_16FlashAttnFwdSm80INS1_25CollectiveMainloopFwdSm80ILi8ELi1ELb0EN4cute5tupleIJNS5_1CILi128EEENS7_ILi48EEENS7_ILi256EEEEEELi256ENS_10bfloat16_tEfNS_4arch4Sm80ELb1ELb0ELb1ELb1ELb1ELb1ELb1ELb1EEENS1_21CollectiveEpilogueFwdINS6_IJS8_SA_S9_EEENS6_IJNS7_ILi1EEESI_SI_EEESC_SE_Li256ELb1ELb1ELb1ELb0EEENS1_36VarlenDynamicPersistentTileSchedulerILi128ELi48ELi256ELi256ELb1ELb1ELb0ELb1ELb1ELb1EEEEEEEEEvNT_6ParamsE --------------------------
	.section	.text._ZN7cutlass13device_kernelIN5flash19enable_sm80_to_sm89INS1_16FlashAttnFwdSm80INS1_25CollectiveMainloopFwdSm80ILi8ELi1ELb0EN4cute5tupleIJNS5_1CILi128EEENS7_ILi48EEENS7_ILi256EEEEEELi256ENS_10bfloat16_tEfNS_4arch4Sm80ELb1ELb0ELb1ELb1ELb1ELb1ELb1ELb1EEENS1_21CollectiveEpilogueFwdINS6_IJS8_SA_S9_EEENS6_IJNS7_ILi1EEESI_SI_EEESC_SE_Li256ELb1ELb1ELb1ELb0EEENS1_36VarlenDynamicPersistentTileSchedulerILi128ELi48ELi256ELi256ELb1ELb1ELb0ELb1ELb1ELb1EEEEEEEEEvNT_6ParamsE,"ax",@progbits
	.sectioninfo	@"SHI_REGISTERS=255"
	.align	128
.text._ZN7cutlass13device_kernelIN5flash19enable_sm80_to_sm89INS1_16FlashAttnFwdSm80INS1_25CollectiveMainloopFwdSm80ILi8ELi1ELb0EN4cute5tupleIJNS5_1CILi128EEENS7_ILi48EEENS7_ILi256EEEEEELi256ENS_10bfloat16_tEfNS_4arch4Sm80ELb1ELb0ELb1ELb1ELb1ELb1ELb1ELb1EEENS1_21CollectiveEpilogueFwdINS6_IJS8_SA_S9_EEENS6_IJNS7_ILi1EEESI_SI_EEESC_SE_Li256ELb1ELb1ELb1ELb0EEENS1_36VarlenDynamicPersistentTileSchedulerILi128ELi48ELi256ELi256ELb1ELb1ELb0ELb1ELb1ELb1EEEEEEEEEvNT_6ParamsE:
        .type           _ZN7cutlass13device_kernelIN5flash19enable_sm80_to_sm89INS1_16FlashAttnFwdSm80INS1_25CollectiveMainloopFwdSm80ILi8ELi1ELb0EN4cute5tupleIJNS5_1CILi128EEENS7_ILi48EEENS7_ILi256EEEEEELi256ENS_10bfloat16_tEfNS_4arch4Sm80ELb1ELb0ELb1ELb1ELb1ELb1ELb1ELb1EEENS1_21CollectiveEpilogueFwdINS6_IJS8_SA_S9_EEENS6_IJNS7_ILi1EEESI_SI_EEESC_SE_Li256ELb1ELb1ELb1ELb0EEENS1_36VarlenDynamicPersistentTileSchedulerILi128ELi48ELi256ELi256ELb1ELb1ELb0ELb1ELb1ELb1EEEEEEEEEvNT_6ParamsE,@function
        .size           _ZN7cutlass13device_kernelIN5flash19enable_sm80_to_sm89INS1_16FlashAttnFwdSm80INS1_25CollectiveMainloopFwdSm80ILi8ELi1ELb0EN4cute5tupleIJNS5_1CILi128EEENS7_ILi48EEENS7_ILi256EEEEEELi256ENS_10bfloat16_tEfNS_4arch4Sm80ELb1ELb0ELb1ELb1ELb1ELb1ELb1ELb1EEENS1_21CollectiveEpilogueFwdINS6_IJS8_SA_S9_EEENS6_IJNS7_ILi1EEESI_SI_EEESC_SE_Li256ELb1ELb1ELb1ELb0EEENS1_36VarlenDynamicPersistentTileSchedulerILi128ELi48ELi256ELi256ELb1ELb1ELb0ELb1ELb1ELb1EEEEEEEEEvNT_6ParamsE,(.L_x_6552 - _ZN7cutlass13device_kernelIN5flash19enable_sm80_to_sm89INS1_16FlashAttnFwdSm80INS1_25CollectiveMainloopFwdSm80ILi8ELi1ELb0EN4cute5tupleIJNS5_1CILi128EEENS7_ILi48EEENS7_ILi256EEEEEELi256ENS_10bfloat16_tEfNS_4arch4Sm80ELb1ELb0ELb1ELb1ELb1ELb1ELb1ELb1EEENS1_21CollectiveEpilogueFwdINS6_IJS8_SA_S9_EEENS6_IJNS7_ILi1EEESI_SI_EEESC_SE_Li256ELb1ELb1ELb1ELb0EEENS1_36VarlenDynamicPersistentTileSchedulerILi128ELi48ELi256ELi256ELb1ELb1ELb0ELb1ELb1ELb1EEEEEEEEEvNT_6ParamsE)
        .other          _ZN7cutlass13device_kernelIN5flash19enable_sm80_to_sm89INS1_16FlashAttnFwdSm80INS1_25CollectiveMainloopFwdSm80ILi8ELi1ELb0EN4cute5tupleIJNS5_1CILi128EEENS7_ILi48EEENS7_ILi256EEEEEELi256ENS_10bfloat16_tEfNS_4arch4Sm80ELb1ELb0ELb1ELb1ELb1ELb1ELb1ELb1EEENS1_21CollectiveEpilogueFwdINS6_IJS8_SA_S9_EEENS6_IJNS7_ILi1EEESI_SI_EEESC_SE_Li256ELb1ELb1ELb1ELb0EEENS1_36VarlenDynamicPersistentTileSchedulerILi128ELi48ELi256ELi256ELb1ELb1ELb0ELb1ELb1ELb1EEEEEEEEEvNT_6ParamsE,@"STO_CUDA_ENTRY STV_DEFAULT"
_ZN7cutlass13device_kernelIN5flash19enable_sm80_to_sm89INS1_16FlashAttnFwdSm80INS1_25CollectiveMainloopFwdSm80ILi8ELi1ELb0EN4cute5tupleIJNS5_1CILi128EEENS7_ILi48EEENS7_ILi256EEEEEELi256ENS_10bfloat16_tEfNS_4arch4Sm80ELb1ELb0ELb1ELb1ELb1ELb1ELb1ELb1EEENS1_21CollectiveEpilogueFwdINS6_IJS8_SA_S9_EEENS6_IJNS7_ILi1EEESI_SI_EEESC_SE_Li256ELb1ELb1ELb1ELb0EEENS1_36VarlenDynamicPersistentTileSchedulerILi128ELi48ELi256ELi256ELb1ELb1ELb0ELb1ELb1ELb1EEEEEEEEEvNT_6ParamsE:
        /* <DEDUP_REMOVED lines=60> */
.L_x_2933:
        /* <DEDUP_REMOVED lines=18> */
.L_x_3109:
        /* <DEDUP_REMOVED lines=16> */
.L_x_3110:
[----:B--2---:R-:W-:-:S05]  /*05e0*/  IMAD R0, R0, c[0x0][0x538], RZ ;  /* 0x00014e0000007a24 */ /* 0x004fca00078e02ff */
[----:B------:R-:W-:-:S04]  /*05f0*/  IADD3 R6, R0, R6, RZ ;  /* 0x0000000600067210 */ /* 0x000fc80007ffe0ff */
[----:B------:R-:W-:-:S13]  /*0600*/  ISETP.GT.AND P0, PT, R6, UR5, PT ;  /* 0x0000000506007c0c */ /* 0x000fda000bf04270 */
[----:B-1----:R-:W-:Y:S05]  /*0610*/  @!P0 BRA `(.L_x_2933) ;  /* 0xfffffda000008947 */ /* 0x002fea000383ffff */
.L_x_2929:
[----:B------:R-:W-:-:S05]  /*0620*/  IADD3 R10, -R0, R6, RZ ;  /* 0x00000006000a7210 */ /* 0x000fca0007ffe1ff */
[----:B------:R-:W-:-:S05]  /*0630*/  IMAD R0, R4, c[0x0][0x538], R10 ;  /* 0x00014e0004007a24 */ /* 0x000fca00078e020a */
[----:B------:R-:W-:Y:S01]  /*0640*/  ISETP.GT.AND P0, PT, R0, UR5, PT ;  /* 0x0000000500007c0c */ /* 0x000fe2000bf04270 */
[----:B------:R-:W-:-:S12]  /*0650*/  BRA.DIV ~URZ, `(.L_x_2934) ;  /* 0x0001a3427f007947 */ /* 0x000fd8000b800000 */
[----:B------:R-:W-:-:S04]  /*0660*/  VOTE.ANY R6, PT, !P0 ;  /* 0x0000000000067806 */ /* 0x000fc800040e0100 */
.L_x_3111:
[----:B------:R-:W1:Y:S02]  /*0670*/  POPC R0, R6 ;  /* 0x0000000600007309 */ /* 0x000e640000000000 */
[----:B-1----:R-:W-:-:S05]  /*0680*/  IADD3 R2, R0, R7, RZ ;  /* 0x0000000700027210 */ /* 0x002fca0007ffe0ff */
[----:B------:R1:W-:Y:S01]  /*0690*/  STL [R1+0x94], R2 ;  /* 0x0000940201007387 */ /* 0x0003e20000100800 */
[----:B------:R-:W-:Y:S05]  /*06a0*/  BRA.DIV ~URZ, `(.L_x_2935) ;  /* 0x0001a3427f007947 */ /* 0x000fea000b800000 */
[----:B------:R2:W3:Y:S01]  /*06b0*/  SHFL.IDX PT, R12, R9, R0, 0x1f ;  /* 0x00001f00090c7589 */ /* 0x0004e200000e0000 */
[----:B------:R-:W-:-:S03]  /*06c0*/  MOV R5, RZ ;  /* 0x000000ff00057202 */ /* 0x000fc60000000f00 */
[----:B------:R2:W4:Y:S04]  /*06d0*/  SHFL.IDX PT, R9, R8, R0, 0x1f ;  /* 0x00001f0008097589 */ /* 0x00052800000e0000 */
.L_x_3112:
[----:B------:R-:W-:Y:S01]  /*06e0*/  ISETP.NE.AND P0, PT, R6, RZ, PT ;  /* 0x000000ff0600720c */ /* 0x000fe20003f05270 */
[----:B------:R-:W-:-:S12]  /*06f0*/  BSSY B0, `(.L_x_2936) ;  /* 0x0000005000007945 */ /* 0x000fd80003800000 */
[----:B------:R-:W-:Y:S05]  /*0700*/  @!P0 BRA `(.L_x_2937) ;  /* 0x0000003000008947 */ /* 0x000fea0003800000 */
[----:B--2---:R-:W-:Y:S01]  /*0710*/  IADD3 R0, R0, -0x1, RZ ;  /* 0xffffffff00007810 */ /* 0x004fe20007ffe0ff */
[----:B------:R-:W-:Y:S05]  /*0720*/  BRA.DIV ~URZ, `(.L_x_2938) ;  /* 0x0001a3a27f007947 */ /* 0x000fea000b800000 */
[----:B------:R2:W1:Y:S02]  /*0730*/  SHFL.IDX PT, R5, R4, R0, 0x1f ;  /* 0x00001f0004057589 */ /* 0x00046400000e0000 */
.L_x_2937:
[----:B------:R-:W-:Y:S05]  /*0740*/  BSYNC B0 ;  /* 0x0000000000007941 */ /* 0x000fea0003800000 */
.L_x_2936:
        /* <DEDUP_REMOVED lines=69> */
.L_x_2940:
        /* <DEDUP_REMOVED lines=70> */
.L_x_2941:
[----:B------:R-:W-:Y:S05]  /*1000*/  BSYNC B0 ;  /* 0x0000000000007941 */ /* 0x000fea0003800000 */
.L_x_2939:
[----:B------:R-:W-:-:S04]  /*1010*/  LOP3.LUT R0, RZ, R0, RZ, 0x33, !PT ;  /* 0x00000000ff007212 */ /* 0x000fc800078e33ff */
[----:B------:R-:W-:-:S05]  /*1020*/  IADD3 R0, R0, R12, RZ ;  /* 0x0000000c00007210 */ /* 0x000fca0007ffe0ff */
[----:B------:R2:W-:Y:S01]  /*1030*/  STL [R1+0xa0], R0 ;  /* 0x0000a00001007387 */ /* 0x0005e20000100800 */
[----:B------:R-:W-:Y:S05]  /*1040*/  BRA `(.L_x_2942) ;  /* 0x0000004000007947 */ /* 0x000fea0003800000 */
.L_x_2930:
[----:B------:R-:W-:Y:S01]  /*1050*/  MOV R0, UR5 ;  /* 0x0000000500007c02 */ /* 0x000fe20008000f00 */
[----:B------:R2:W-:Y:S04]  /*1060*/  STL [R1+0xa0], RZ ;  /* 0x0000a0ff01007387 */ /* 0x0005e80000100800 */
[----:B------:R2:W-:Y:S04]  /*1070*/  STL [R1+0xc0], R0 ;  /* 0x0000c00001007387 */ /* 0x0005e80000100800 */
[----:B------:R2:W-:Y:S02]  /*1080*/  STL [R1+0x90], RZ ;  /* 0x000090ff01007387 */ /* 0x0005e40000100800 */
.L_x_2942:
        /* <DEDUP_REMOVED lines=12> */
.L_x_2928:
        /* <DEDUP_REMOVED lines=57> */
[C---:B------:R-:W-:Y:S01]  /*14e0*/  IMAD.SHL.U32 R140, R146.reuse, 0x8, RZ ;  /* 0x00000008928c7824 */ /* 0x040fe200078e00ff */
        /* <DEDUP_REMOVED lines=210> */
.L_x_3108:
[----:B-1----:R-:W2:Y:S01]  /*2210*/  LDL R0, [R1+0x94] ;  /* 0x0000940001007983 */ /* 0x002ea20000100800 */
[----:B------:R-:W-:Y:S01]  /*2220*/  IMAD.MOV.U32 R2, RZ, RZ, 0x4 ;  /* 0x00000004ff027424 */ /* 0x000fe200078e00ff */
[----:B------:R-:W-:Y:S02]  /*2230*/  ISETP.NE.U32.AND P0, PT, RZ, c[0x0][0x370], PT ;  /* 0x0000dc00ff007a0c */ /* 0x000fe40003f05070 */
[----:B------:R-:W3:Y:S02]  /*2240*/  LDL R22, [R1+0x90] ;  /* 0x0000900001167983 */ /* 0x000ee40000100800 */
[----:B------:R-:W-:Y:S01]  /*2250*/  ISETP.NE.AND.EX P1, PT, RZ, c[0x0][0x374], PT, P0 ;  /* 0x0000dd00ff007a0c */ /* 0x000fe20003f25300 */
[----:B--2---:R-:W-:-:S05]  /*2260*/  IMAD.WIDE R2, R0, R2, c[0x0][0x588] ;  /* 0x0001620000027625 */ /* 0x004fca00078e0202 */
[----:B------:R-:W2:Y:S01]  /*2270*/  LDG.E R24, [R2.64] ;  /* 0x0000000a02187981 */ /* 0x000ea2000c1e1900 */
[----:B------:R-:W-:Y:S01]  /*2280*/  ISETP.NE.U32.AND P4, PT, RZ, c[0x0][0x358], PT ;  /* 0x0000d600ff007a0c */ /* 0x000fe20003f85070 */
[----:B------:R-:W-:-:S03]  /*2290*/  IMAD.MOV.U32 R5, RZ, RZ, RZ ;  /* 0x000000ffff057224 */ /* 0x000fc600078e00ff */
[----:B------:R-:W-:Y:S02]  /*22a0*/  ISETP.NE.AND.EX P4, PT, RZ, c[0x0][0x35c], PT, P4 ;  /* 0x0000d700ff007a0c */ /* 0x000fe40003f85340 */
[----:B------:R-:W-:Y:S01]  /*22b0*/  ISETP.NE.U32.AND P3, PT, RZ, c[0x0][0x350], PT ;  /* 0x0000d400ff007a0c */ /* 0x000fe20003f65070 */
[----:B------:R-:W-:Y:S01]  /*22c0*/  IMAD.MOV.U32 R19, RZ, RZ, RZ ;  /* 0x000000ffff137224 */ /* 0x000fe200078e00ff */
[----:B------:R-:W-:Y:S02]  /*22d0*/  ISETP.NE.U32.AND P2, PT, RZ, c[0x0][0x348], PT ;  /* 0x0000d200ff007a0c */ /* 0x000fe40003f45070 */
[----:B------:R-:W-:Y:S02]  /*22e0*/  ISETP.NE.AND.EX P3, PT, RZ, c[0x0][0x354], PT, P3 ;  /* 0x0000d500ff007a0c */ /* 0x000fe40003f65330 */
[----:B------:R-:W-:Y:S02]  /*22f0*/  ISETP.NE.AND.EX P2, PT, RZ, c[0x0][0x34c], PT, P2 ;  /* 0x0000d300ff007a0c */ /* 0x000fe40003f45320 */
[----:B------:R-:W-:Y:S01]  /*2300*/  ISETP.NE.U32.AND P5, PT, RZ, c[0x0][0x360], PT ;  /* 0x0000d800ff007a0c */ /* 0x000fe20003fa5070 */
[----:B------:R-:W-:-:S02]  /*2310*/  IMAD.MOV.U32 R20, RZ, RZ, RZ ;  /* 0x000000ffff147224 */ /* 0x000fc400078e00ff */
[----:B------:R-:W-:Y:S02]  /*2320*/  IMAD.MOV.U32 R0, RZ, RZ, RZ ;  /* 0x000000ffff007224 */ /* 0x000fe400078e00ff */
[----:B------:R-:W-:Y:S01]  /*2330*/  IMAD.MOV.U32 R6, RZ, RZ, c[0x0][0x168] ;  /* 0x00005a00ff067624 */ /* 0x000fe200078e00ff */
[----:B--2---:R-:W-:Y:S01]  /*2340*/  SHF.R.S32.HI R23, RZ, 0x1f, R24 ;  /* 0x0000001fff177819 */ /* 0x004fe20000011418 */
[C---:B------:R-:W-:Y:S01]  /*2350*/  IMAD.SHL.U32 R25, R24.reuse, 0x4, RZ ;  /* 0x0000000418197824 */ /* 0x040fe200078e00ff */
[C---:B------:R-:W-:Y:S02]  /*2360*/  @P1 LEA R2, P0, R24.reuse, c[0x0][0x370], 0x2 ;  /* 0x0000dc0018021a11 */ /* 0x040fe400078010ff */
[C-C-:B------:R-:W-:Y:S02]  /*2370*/  SHF.L.U64.HI R21, R24.reuse, 0x2, R23.reuse ;  /* 0x0000000218157819 */ /* 0x140fe40000010217 */
[----:B------:R-:W-:Y:S02]  /*2380*/  @P1 LEA.HI.X R3, R24, c[0x0][0x374], R23, 0x2, P0 ;  /* 0x0000dd0018031a11 */ /* 0x000fe400000f1417 */
[----:B------:R-:W-:-:S03]  /*2390*/  IADD3 R8, P0, R25, c[0x0][0x350], RZ ;  /* 0x0000d40019087a10 */ /* 0x000fc60007f1e0ff */
[----:B------:R1:W2:Y:S01]  /*23a0*/  @P1 LDG.E R5, [R2.64] ;  /* 0x0000000a02051981 */ /* 0x0002a2000c1e1900 */
[----:B------:R-:W-:Y:S02]  /*23b0*/  IADD3.X R9, R21, c[0x0][0x354], RZ, P0, !PT ;  /* 0x0000d50015097a10 */ /* 0x000fe400007fe4ff */
[----:B------:R-:W-:-:S03]  /*23c0*/  IADD3 R10, P1, R25, c[0x0][0x348], RZ ;  /* 0x0000d200190a7a10 */ /* 0x000fc60007f3e0ff */
[----:B------:R-:W4:Y:S01]  /*23d0*/  @P3 LDG.E R20, [R8.64] ;  /* 0x0000000a08143981 */ /* 0x000f22000c1e1900 */
[----:B------:R-:W-:Y:S02]  /*23e0*/  IADD3.X R11, R21, c[0x0][0x34c], RZ, P1, !PT ;  /* 0x0000d300150b7a10 */ /* 0x000fe40000ffe4ff */
[----:B------:R-:W-:-:S03]  /*23f0*/  ISETP.NE.AND.EX P1, PT, RZ, c[0x0][0x364], PT, P5 ;  /* 0x0000d900ff007a0c */ /* 0x000fc60003f25350 */
[----:B------:R-:W3:Y:S01]  /*2400*/  @P2 LDG.E R0, [R10.64] ;  /* 0x0000000a0a002981 */ /* 0x000ee2000c1e1900 */
[----:B-1----:R-:W-:-:S04]  /*2410*/  IADD3 R2, P0, R25, c[0x0][0x358], RZ ;  /* 0x0000d60019027a10 */ /* 0x002fc80007f1e0ff */
[----:B------:R-:W-:-:S05]  /*2420*/  IADD3.X R3, R21, c[0x0][0x35c], RZ, P0, !PT ;  /* 0x0000d70015037a10 */ /* 0x000fca00007fe4ff */
[----:B------:R-:W3:Y:S01]  /*2430*/  @P4 LDG.E R19, [R2.64] ;  /* 0x0000000a02134981 */ /* 0x000ee2000c1e1900 */
[----:B------:R-:W-:-:S04]  /*2440*/  @P1 IADD3 R14, P0, R25, c[0x0][0x360], RZ ;  /* 0x0000d800190e1a10 */ /* 0x000fc80007f1e0ff */
[----:B------:R-:W-:-:S05]  /*2450*/  @P1 IADD3.X R15, R21, c[0x0][0x364], RZ, P0, !PT ;  /* 0x0000d900150f1a10 */ /* 0x000fca00007fe4ff */
[----:B------:R1:W5:Y:S04]  /*2460*/  @P1 LDG.E R6, [R14.64] ;  /* 0x0000000a0e061981 */ /* 0x000368000c1e1900 */
[----:B------:R-:W-:Y:S04]  /*2470*/  STL [R1+0x88], R24 ;  /* 0x0000881801007387 */ /* 0x000fe80000100800 */
[----:B------:R-:W-:Y:S04]  /*2480*/  STL [R1+0x98], R23 ;  /* 0x0000981701007387 */ /* 0x000fe80000100800 */
[----:B------:R-:W-:Y:S04]  /*2490*/  STL [R1+0x80], R25 ;  /* 0x0000801901007387 */ /* 0x000fe80000100800 */
[----:B------:R-:W-:Y:S01]  /*24a0*/  STL [R1+0x84], R21 ;  /* 0x0000841501007387 */ /* 0x000fe20000100800 */
[----:B------:R-:W-:Y:S01]  /*24b0*/  YIELD ;  /* 0x0000000000007946 */ /* 0x000fe20003800000 */
[----:B------:R-:W-:Y:S01]  /*24c0*/  ULDC UR5, c[0x0][0x2ac] ;  /* 0x0000ab0000057ab9 */ /* 0x000fe20000000800 */
[----:B------:R-:W-:Y:S01]  /*24d0*/  IMAD.U32 R13, RZ, RZ, UR7 ;  /* 0x00000007ff0d7e24 */ /* 0x000fe2000f8e00ff */
[----:B------:R-:W-:-:S02]  /*24e0*/  ULDC UR4, c[0x0][0x1d0] ;  /* 0x0000740000047ab9 */ /* 0x000fc40000000800 */
[----:B------:R-:W-:Y:S02]  /*24f0*/  UIMAD UR4, UR5, UR4, URZ ;  /* 0x00000004050472a4 */ /* 0x000fe4000f8e023f */
[----:B------:R-:W-:-:S04]  /*2500*/  IADD3 R172, P0, R13, 0x48, RZ ;  /* 0x000000480dac7810 */ /* 0x000fc80007f1e0ff */
[----:B------:R-:W-:Y:S02]  /*2510*/  IMAD.U32 R18, RZ, RZ, UR4 ;  /* 0x00000004ff127e24 */ /* 0x000fe4000f8e00ff */
[----:B------:R-:W-:Y:S01]  /*2520*/  IMAD.X R173, RZ, RZ, UR6, P0 ;  /* 0x00000006ffad7e24 */ /* 0x000fe200080e06ff */
        /* <DEDUP_REMOVED lines=8> */
[----:B------:R-:W-:Y:S01]  /*25b0*/  LEA.HI R13, R4, R0, RZ, 0x10 ;  /* 0x00000000040d7211 */ /* 0x000fe200078f80ff */
[----:B------:R-:W-:Y:S01]  /*25c0*/  IMAD.MOV.U32 R4, RZ, RZ, c[0x0][0x228] ;  /* 0x00008a00ff047624 */ /* 0x000fe200078e00ff */
[----:B------:R-:W-:Y:S05]  /*25d0*/  @P1 BRA `(.L_x_2943) ;  /* 0x0000004000001947 */ /* 0x000fea0003800000 */
[----:B------:R-:W-:Y:S05]  /*25e0*/  @!P2 BRA `(.L_x_2943) ;  /* 0x000000300000a947 */ /* 0x000fea0003800000 */
[----:B------:R-:W2:Y:S04]  /*25f0*/  LDG.E R0, [R10.64] ;  /* 0x0000000a0a007981 */ /* 0x000ea8000c1e1900 */
[----:B-----5:R-:W2:Y:S02]  /*2600*/  LDG.E R6, [R10.64+0x4] ;  /* 0x0000040a0a067981 */ /* 0x020ea4000c1e1900 */
[----:B--2---:R-:W-:-:S05]  /*2610*/  IADD3 R6, -R0, R6, RZ ;  /* 0x0000000600067210 */ /* 0x004fca0007ffe1ff */
.L_x_2943:
[----:B-----5:R2:W-:Y:S01]  /*2620*/  STL [R1+0x58], R6 ;  /* 0x0000580601007387 */ /* 0x0205e20000100800 */
[----:B------:R-:W-:-:S04]  /*2630*/  ISETP.NE.U32.AND P0, PT, RZ, c[0x0][0x368], PT ;  /* 0x0000da00ff007a0c */ /* 0x000fc80003f05070 */
[----:B------:R-:W-:-:S13]  /*2640*/  ISETP.NE.AND.EX P0, PT, RZ, c[0x0][0x36c], PT, P0 ;  /* 0x0000db00ff007a0c */ /* 0x000fda0003f05300 */
[----:B------:R-:W-:Y:S05]  /*2650*/  @!P0 BRA `(.L_x_2944) ;  /* 0x0000004000008947 */ /* 0x000fea0003800000 */
[----:B------:R-:W-:-:S04]  /*2660*/  IADD3 R8, P0, R25, c[0x0][0x368], RZ ;  /* 0x0000da0019087a10 */ /* 0x000fc80007f1e0ff */
[----:B------:R-:W-:-:S05]  /*2670*/  IADD3.X R9, R21, c[0x0][0x36c], RZ, P0, !PT ;  /* 0x0000db0015097a10 */ /* 0x000fca00007fe4ff */
[----:B------:R3:W5:Y:S01]  /*2680*/  LDG.E R18, [R8.64] ;  /* 0x0000000a08127981 */ /* 0x000762000c1e1900 */
[----:B------:R-:W-:Y:S05]  /*2690*/  BRA `(.L_x_2945) ;  /* 0x0000004000007947 */ /* 0x000fea0003800000 */
.L_x_2944:
[----:B------:R-:W-:Y:S05]  /*26a0*/  @!P3 BRA `(.L_x_2945) ;  /* 0x000000300000b947 */ /* 0x000fea0003800000 */
[----:B------:R3:W4:Y:S04]  /*26b0*/  LDG.E R0, [R8.64] ;  /* 0x0000000a08007981 */ /* 0x000728000c1e1900 */
[----:B---3--:R-:W4:Y:S02]  /*26c0*/  LDG.E R8, [R8.64+0x4] ;  /* 0x0000040a08087981 */ /* 0x008f24000c1e1900 */
[----:B----4-:R-:W-:Y:S02]  /*26d0*/  IADD3 R18, -R0, R8, RZ ;  /* 0x0000000800127210 */ /* 0x010fe40007ffe1ff */
.L_x_2945:
[----:B------:R-:W4:Y:S01]  /*26e0*/  LDL R10, [R1+0xa0] ;  /* 0x0000a000010a7983 */ /* 0x000f220000100800 */
[----:B------:R-:W-:-:S03]  /*26f0*/  ISETP.NE.U32.AND P0, PT, RZ, c[0x0][0x378], PT ;  /* 0x0000de00ff007a0c */ /* 0x000fc60003f05070 */
[----:B--23--:R3:W2:Y:S04]  /*2700*/  @P4 LDG.E R9, [R2.64] ;  /* 0x0000000a02094981 */ /* 0x00c6a8000c1e1900 */
[----:B------:R3:W2:Y:S01]  /*2710*/  @P4 LDG.E R8, [R2.64+0x4] ;  /* 0x0000040a02084981 */ /* 0x0006a2000c1e1900 */
[----:B------:R-:W-:Y:S01]  /*2720*/  ISETP.NE.AND.EX P1, PT, RZ, c[0x0][0x37c], PT, P0 ;  /* 0x0000df00ff007a0c */ /* 0x000fe20003f25300 */
[----:B-----5:R-:W-:-:S12]  /*2730*/  IMAD.MOV.U32 R0, RZ, RZ, R18 ;  /* 0x000000ffff007224 */ /* 0x020fd800078e0012 */
[----:B---3--:R-:W-:-:S04]  /*2740*/  @P1 IADD3 R2, P0, R25, c[0x0][0x378], RZ ;  /* 0x0000de0019021a10 */ /* 0x008fc80007f1e0ff */
[----:B------:R-:W-:-:S05]  /*2750*/  @P1 IADD3.X R3, R21, c[0x0][0x37c], RZ, P0, !PT ;  /* 0x0000df0015031a10 */ /* 0x000fca00007fe4ff */
[----:B------:R3:W2:Y:S01]  /*2760*/  @P1 LDG.E R0, [R2.64] ;  /* 0x0000000a02001981 */ /* 0x0006a2000c1e1900 */
[----:B------:R-:W-:Y:S01]  /*2770*/  LOP3.LUT R26, R13, 0xff, RZ, 0xc0, !PT ;  /* 0x000000ff0d1a7812 */ /* 0x000fe200078ec0ff */
[----:B------:R-:W-:Y:S01]  /*2780*/  BSSY B0, `(.L_x_2946) ;  /* 0x000003b000007945 */ /* 0x000fe20003800000 */
[----:B-1----:R-:W-:-:S03]  /*2790*/  SHF.R.U32.HI R14, RZ, 0x10, R13 ;  /* 0x00000010ff0e7819 */ /* 0x002fc6000001160d */
[----:B------:R1:W-:Y:S04]  /*27a0*/  STL [R1+0xc4], R26 ;  /* 0x0000c41a01007387 */ /* 0x0003e80000100800 */
[----:B------:R1:W-:Y:S01]  /*27b0*/  STL [R1+0x8c], R14 ;  /* 0x00008c0e01007387 */ /* 0x0003e20000100800 */
[----:B---3--:R-:W-:-:S05]  /*27c0*/  IMAD.MOV.U32 R2, RZ, RZ, c[0x0][0x2c4] ;  /* 0x0000b100ff027624 */ /* 0x008fca00078e00ff */
[----:B------:R-:W-:Y:S01]  /*27d0*/  ISETP.NE.AND P0, PT, R2, 0x1, PT ;  /* 0x000000010200780c */ /* 0x000fe20003f05270 */
[----:B----4-:R-:W-:Y:S02]  /*27e0*/  IMAD.SHL.U32 R2, R10, 0x80, RZ ;  /* 0x000000800a027824 */ /* 0x010fe400078e00ff */
[----:B------:R-:W-:-:S03]  /*27f0*/  IMAD.IADD R10, R18, 0x1, -R5 ;  /* 0x00000001120a7824 */ /* 0x000fc600078e0a05 */
[----:B------:R-:W-:Y:S02]  /*2800*/  IADD3 R2, R2, 0x7f, RZ ;  /* 0x0000007f02027810 */ /* 0x000fe40007ffe0ff */
[----:B------:R1:W-:Y:S01]  /*2810*/  STL [R1+0x5c], R10 ;  /* 0x00005c0a01007387 */ /* 0x0003e20000100800 */
[----:B--2---:R-:W-:-:S04]  /*2820*/  @P4 IMAD.IADD R4, R8, 0x1, -R9 ;  /* 0x0000000108044824 */ /* 0x004fc800078e0a09 */
[----:B------:R-:W-:-:S04]  /*2830*/  @P0 IMAD.HI.U32 R3, R2, c[0x0][0x2c8], RZ ;  /* 0x0000b20002030a27 */ /* 0x000fc800078e00ff */
[----:B------:R-:W-:Y:S01]  /*2840*/  IMAD.IADD R5, R10, 0x1, R4 ;  /* 0x000000010a057824 */ /* 0x000fe200078e0204 */
[----:B------:R-:W-:-:S04]  /*2850*/  @P0 SHF.R.U32.HI R2, RZ, c[0x0][0x2cc], R3 ;  /* 0x0000b300ff020a19 */ /* 0x000fc80000011603 */
[----:B------:R-:W-:Y:S01]  /*2860*/  IADD3 R2, R2, 0x30, R5 ;  /* 0x0000003002027810 */ /* 0x000fe20007ffe005 */
[----:B------:R1:W-:Y:S01]  /*2870*/  STL.64 [R1+0x60], R4 ;  /* 0x0000600401007387 */ /* 0x0003e20000100a00 */
[----:B------:R-:W-:-:S03]  /*2880*/  IADD3 R3, R5, 0x2f, RZ ;  /* 0x0000002f05037810 */ /* 0x000fc60007ffe0ff */
[----:B------:R-:W-:Y:S02]  /*2890*/  IMAD.IADD R6, R2, 0x1, -R6 ;  /* 0x0000000102067824 */ /* 0x000fe400078e0a06 */
[----:B------:R-:W-:-:S04]  /*28a0*/  IMAD.HI R2, R3, 0x2aaaaaab, RZ ;  /* 0x2aaaaaab03027827 */ /* 0x000fc800078e02ff */
[----:B------:R-:W-:Y:S01]  /*28b0*/  IMAD.HI R6, R6, 0x2aaaaaab, RZ ;  /* 0x2aaaaaab06067827 */ /* 0x000fe200078e02ff */
[----:B------:R-:W-:-:S04]  /*28c0*/  SHF.R.U32.HI R3, RZ, 0x1f, R2 ;  /* 0x0000001fff037819 */ /* 0x000fc80000011602 */
[----:B------:R-:W-:Y:S02]  /*28d0*/  SHF.R.U32.HI R11, RZ, 0x1f, R6 ;  /* 0x0000001fff0b7819 */ /* 0x000fe40000011606 */
[----:B------:R-:W-:Y:S01]  /*28e0*/  LEA.HI.SX32 R17, R2, R3, 0x1d ;  /* 0x0000000302117211 */ /* 0x000fe200078feaff */
[----:B------:R-:W-:Y:S01]  /*28f0*/  IMAD.MOV.U32 R3, RZ, RZ, RZ ;  /* 0x000000ffff037224 */ /* 0x000fe200078e00ff */
[----:B------:R-:W-:Y:S01]  /*2900*/  LEA.HI.SX32 R11, R6, R11, 0x1d ;  /* 0x0000000b060b7211 */ /* 0x000fe200078feaff */
[----:B------:R1:W-:Y:S03]  /*2910*/  STL [R1+0x68], R0 ;  /* 0x0000680001007387 */ /* 0x0003e60000100800 */
[----:B------:R-:W-:-:S04]  /*2920*/  IMNMX R11, R17, R11, PT ;  /* 0x0000000b110b7217 */ /* 0x000fc80003800200 */
[----:B------:R-:W-:-:S13]  /*2930*/  ISETP.GE.AND P0, PT, R11, 0x1, PT ;  /* 0x000000010b00780c */ /* 0x000fda0003f06270 */
[----:B------:R-:W-:Y:S05]  /*2940*/  @!P0 BRA `(.L_x_2947) ;  /* 0x000001e000008947 */ /* 0x000fea0003800000 */
[----:B------:R-:W-:-:S04]  /*2950*/  ISETP.NE.AND P0, PT, R14, RZ, PT ;  /* 0x000000ff0e00720c */ /* 0x000fc80003f05270 */
[----:B------:R-:W-:-:S04]  /*2960*/  SEL R2, R14, c[0x0][0x338], P0 ;  /* 0x0000ce000e027a07 */ /* 0x000fc80000000000 */
[-C--:B------:R-:W-:Y:S02]  /*2970*/  IABS R6, R2.reuse ;  /* 0x0000000200067213 */ /* 0x080fe40000000000 */
        /* <DEDUP_REMOVED lines=10> */
[----:B-1----:R-:W-:Y:S01]  /*2a20*/  IMAD.MOV.U32 R14, RZ, RZ, R3 ;  /* 0x000000ffff0e7224 */ /* 0x002fe200078e0003 */
        /* <DEDUP_REMOVED lines=16> */
.L_x_2947:
[----:B------:R-:W-:Y:S05]  /*2b30*/  BSYNC B0 ;  /* 0x0000000000007941 */ /* 0x000fea0003800000 */
.L_x_2946:
[----:B------:R-:W2:Y:S01]  /*2b40*/  LDL R13, [R1+0x1c4] ;  /* 0x0001c400010d7983 */ /* 0x000ea20000100800 */
[----:B------:R-:W-:-:S04]  /*2b50*/  IMAD R2, R26, R3, RZ ;  /* 0x000000031a027224 */ /* 0x000fc800078e02ff */
[----:B------:R-:W-:-:S05]  /*2b60*/  IMAD.IADD R3, R2, 0x1, R3 ;  /* 0x0000000102037824 */ /* 0x000fca00078e0203 */
[----:B------:R-:W-:Y:S01]  /*2b70*/  IMNMX R11, R11, R3, PT ;  /* 0x000000030b0b7217 */ /* 0x000fe20003800200 */
[----:B------:R-:W-:-:S04]  /*2b80*/  IMAD R3, R2, 0x30, -R10 ;  /* 0x0000003002037824 */ /* 0x000fc800078e0a0a */
[----:B------:R-:W-:Y:S01]  /*2b90*/  IMAD R2, R11, 0x30, -R10 ;  /* 0x000000300b027824 */ /* 0x000fe200078e0a0a */
[----:B------:R-:W-:-:S04]  /*2ba0*/  IMNMX R3, RZ, R3, !PT ;  /* 0x00000003ff037217 */ /* 0x000fc80007800200 */
[----:B------:R-:W-:Y:S01]  /*2bb0*/  IMNMX R2, R2, R4, PT ;  /* 0x0000000402027217 */ /* 0x000fe20003800200 */
[----:B------:R-:W-:-:S03]  /*2bc0*/  IMAD.WIDE.U32 R8, R3, -0x55555555, RZ ;  /* 0xaaaaaaab03087825 */ /* 0x000fc600078e00ff */
[----:B------:R-:W-:Y:S02]  /*2bd0*/  ISETP.GT.AND P0, PT, R2, R3, PT ;  /* 0x000000030200720c */ /* 0x000fe40003f04270 */
[----:B------:R-:W-:-:S05]  /*2be0*/  SHF.R.U32.HI R99, RZ, 0x5, R9 ;  /* 0x00000005ff637819 */ /* 0x000fca0000011609 */
[----:B------:R-:W-:-:S06]  /*2bf0*/  IMAD.MOV.U32 R6, RZ, RZ, R99 ;  /* 0x000000ffff067224 */ /* 0x000fcc00078e0063 */
[----:B------:R-:W-:-:S05]  /*2c00*/  @P0 IADD3 R2, R2, 0x2f, RZ ;  /* 0x0000002f02020810 */ /* 0x000fca0007ffe0ff */
[----:B------:R-:W-:-:S05]  /*2c10*/  @P0 IMAD.HI R2, R2, 0x2aaaaaab, RZ ;  /* 0x2aaaaaab02020827 */ /* 0x000fca00078e02ff */
[----:B------:R-:W-:-:S04]  /*2c20*/  @P0 SHF.R.U32.HI R3, RZ, 0x1f, R2 ;  /* 0x0000001fff030819 */ /* 0x000fc80000011602 */
[----:B------:R-:W-:-:S04]  /*2c30*/  @P0 LEA.HI.SX32 R6, R2, R3, 0x1d ;  /* 0x0000000302060211 */ /* 0x000fc800078feaff */
[----:B------:R-:W-:Y:S01]  /*2c40*/  ISETP.GT.AND P0, PT, R6, R99, PT ;  /* 0x000000630600720c */ /* 0x000fe20003f04270 */
[----:B--2---:R-:W-:-:S04]  /*2c50*/  IMAD.IADD R214, R7, 0x1, R13 ;  /* 0x0000000107d67824 */ /* 0x004fc800078e020d */
[----:B------:R-:W-:-:S08]  /*2c60*/  IMAD.SHL.U32 R214, R214, 0x2, RZ ;  /* 0x00000002d6d67824 */ /* 0x000fd000078e00ff */
[----:B------:R-:W-:Y:S05]  /*2c70*/  @!P0 BRA `(.L_x_2948) ;  /* 0x00006a6000008947 */ /* 0x000fea0003800000 */
[----:B------:R-:W-:-:S04]  /*2c80*/  ISETP.NE.U32.AND P0, PT, RZ, c[0x0][0x340], PT ;  /* 0x0000d000ff007a0c */ /* 0x000fc80003f05070 */
[----:B------:R-:W-:-:S13]  /*2c90*/  ISETP.NE.AND.EX P3, PT, RZ, c[0x0][0x344], PT, P0 ;  /* 0x0000d100ff007a0c */ /* 0x000fda0003f65300 */
[----:B------:R-:W-:-:S04]  /*2ca0*/  @P3 IADD3 R2, P0, R25, c[0x0][0x340], RZ ;  /* 0x0000d00019023a10 */ /* 0x000fc80007f1e0ff */
[----:B------:R-:W-:-:S05]  /*2cb0*/  @P3 IADD3.X R3, R21, c[0x0][0x344], RZ, P0, !PT ;  /* 0x0000d10015033a10 */ /* 0x000fca00007fe4ff */
[----:B------:R2:W3:Y:S01]  /*2cc0*/  @P3 LDG.E R21, [R2.64] ;  /* 0x0000000a02153981 */ /* 0x0004e2000c1e1900 */
[----:B------:R-:W-:Y:S01]  /*2cd0*/  LOP3.LUT R22, R22, 0xffff, RZ, 0xc0, !PT ;  /* 0x0000ffff16167812 */ /* 0x000fe200078ec0ff */
[----:B------:R-:W-:Y:S01]  /*2ce0*/  IMAD.MOV.U32 R122, RZ, RZ, 0x30 ;  /* 0x00000030ff7a7424 */ /* 0x000fe200078e00ff */
[----:B------:R-:W-:Y:S01]  /*2cf0*/  SEL R13, R23, RZ, !P4 ;  /* 0x000000ff170d7207 */ /* 0x000fe20006000000 */
[----:B------:R-:W-:Y:S01]  /*2d00*/  IMAD.MOV.U32 R127, RZ, RZ, 0x5 ;  /* 0x00000005ff7f7424 */ /* 0x000fe200078e00ff */
[----:B------:R-:W-:Y:S01]  /*2d10*/  SEL R11, R24, RZ, !P4 ;  /* 0x000000ff180b7207 */ /* 0x000fe20006000000 */
[----:B------:R-:W-:Y:S01]  /*2d20*/  IMAD R130, R122, c[0x0][0x23c], RZ ;  /* 0x00008f007a827a24 */ /* 0x000fe200078e02ff */
[----:B------:R-:W-:Y:S01]  /*2d30*/  IADD3 R37, R6, -0x1, RZ ;  /* 0xffffffff06257810 */ /* 0x000fe20007ffe0ff */
[----:B-1----:R-:W-:Y:S01]  /*2d40*/  IMAD R5, R13, c[0x0][0x248], RZ ;  /* 0x000092000d057a24 */ /* 0x002fe200078e02ff */
[----:B------:R-:W-:Y:S01]  /*2d50*/  SHF.R.S32.HI R14, RZ, 0x1f, R145 ;  /* 0x0000001fff0e7819 */ /* 0x000fe20000011491 */
[----:B------:R-:W-:Y:S01]  /*2d60*/  IMAD.WIDE.U32 R120, R122, c[0x0][0x238], RZ ;  /* 0x00008e007a787a25 */ /* 0x000fe200078e00ff */
[----:B------:R-:W-:-:S02]  /*2d70*/  IADD3 R100, P0, R145, R19, RZ ;  /* 0x0000001391647210 */ /* 0x000fc40007f1e0ff */
[----:B------:R-:W-:Y:S01]  /*2d80*/  ISETP.GE.AND P4, PT, R140, c[0x0][0x1d4], PT ;  /* 0x000075008c007a0c */ /* 0x000fe20003f86270 */
[----:B------:R-:W-:Y:S01]  /*2d90*/  IMAD R5, R11, c[0x0][0x24c], R5 ;  /* 0x000093000b057a24 */ /* 0x000fe200078e0205 */
[----:B------:R-:W-:Y:S01]  /*2da0*/  LEA.HI.X.SX32 R101, R19, R14, 0x1, P0 ;  /* 0x0000000e13657211 */ /* 0x000fe200000f0eff */
[----:B------:R-:W-:Y:S01]  /*2db0*/  IMAD R8, R37, -0x30, R4 ;  /* 0xffffffd025087824 */ /* 0x000fe200078e0204 */
[----:B------:R-:W-:Y:S01]  /*2dc0*/  ISETP.GE.AND P6, PT, R144, c[0x0][0x1d4], PT ;  /* 0x0000750090007a0c */ /* 0x000fe20003fc6270 */
[----:B------:R-:W-:Y:S01]  /*2dd0*/  IMAD.IADD R130, R121, 0x1, R130 ;  /* 0x0000000179827824 */ /* 0x000fe200078e0282 */
[----:B------:R-:W-:Y:S01]  /*2de0*/  ISETP.GE.AND P5, PT, R227, c[0x0][0x1d4], PT ;  /* 0x00007500e3007a0c */ /* 0x000fe20003fa6270 */
[----:B------:R-:W-:Y:S01]  /*2df0*/  IMAD.IADD R119, R20, 0x1, R18 ;  /* 0x0000000114777824 */ /* 0x000fe200078e0212 */
[----:B------:R-:W-:Y:S01]  /*2e00*/  IMNMX R8, R8, 0x30, PT ;  /* 0x0000003008087817 */ /* 0x000fe20003800200 */
[----:B------:R-:W-:Y:S01]  /*2e10*/  IMAD.SHL.U32 R25, R145, 0x40, RZ ;  /* 0x0000004091197824 */ /* 0x000fe200078e00ff */
[----:B------:R-:W-:Y:S01]  /*2e20*/  ISETP.GE.AND P2, PT, R228, c[0x0][0x1d4], PT ;  /* 0x00007500e4007a0c */ /* 0x000fe20003f46270 */
[----:B------:R-:W-:Y:S01]  /*2e30*/  IMAD.MOV.U32 R126, RZ, RZ, c[0x0][0x280] ;  /* 0x0000a000ff7e7624 */ /* 0x000fe200078e00ff */
[----:B------:R-:W-:Y:S01]  /*2e40*/  LOP3.LUT R232, R232, 0xfffffff7, RZ, 0xc0, !PT ;  /* 0xfffffff7e8e87812 */ /* 0x000fe200078ec0ff */
[----:B--2---:R-:W-:Y:S01]  /*2e50*/  IMAD.WIDE.U32 R2, R22, c[0x0][0x240], R140 ;  /* 0x0000900016027a25 */ /* 0x004fe200078e008c */
[----:B------:R-:W-:-:S02]  /*2e60*/  MOV R131, c[0x0][0x238] ;  /* 0x00008e0000837a02 */ /* 0x000fc40000000f00 */
[----:B------:R-:W-:Y:S01]  /*2e70*/  @P4 LOP3.LUT R232, R232, 0x8, RZ, 0xfc, !PT ;  /* 0x00000008e8e84812 */ /* 0x000fe200078efcff */
[----:B------:R-:W-:Y:S01]  /*2e80*/  IMAD R3, R22, c[0x0][0x244], R3 ;  /* 0x0000910016037a24 */ /* 0x000fe200078e0203 */
[----:B------:R-:W-:Y:S01]  /*2e90*/  SHF.R.S32.HI R143, RZ, 0x1f, R142 ;  /* 0x0000001fff8f7819 */ /* 0x000fe2000001148e */
[----:B------:R-:W-:Y:S01]  /*2ea0*/  IMAD.SHL.U32 R135, R131, 0x20, RZ ;  /* 0x0000002083877824 */ /* 0x000fe200078e00ff */
[----:B------:R-:W-:Y:S01]  /*2eb0*/  LOP3.LUT R232, R232, 0xfffffffb, RZ, 0xc0, !PT ;  /* 0xfffffffbe8e87812 */ /* 0x000fe200078ec0ff */
[----:B------:R-:W-:Y:S01]  /*2ec0*/  IMAD.WIDE.U32 R2, R11, c[0x0][0x248], R2 ;  /* 0x000092000b027a25 */ /* 0x000fe200078e0002 */
[----:B------:R-:W-:Y:S02]  /*2ed0*/  SHF.L.U64.HI R131, R131, R127, c[0x0][0x23c] ;  /* 0x00008f0083837619 */ /* 0x000fe4000001027f */
[----:B------:R-:W-:Y:S01]  /*2ee0*/  @P6 LOP3.LUT R232, R232, 0x4, RZ, 0xfc, !PT ;  /* 0x00000004e8e86812 */ /* 0x000fe200078efcff */
[----:B------:R-:W-:Y:S01]  /*2ef0*/  IMAD.IADD R3, R3, 0x1, R5 ;  /* 0x0000000103037824 */ /* 0x000fe200078e0205 */
[----:B------:R-:W-:Y:S01]  /*2f00*/  IADD3 R26, R145, 0x20, RZ ;  /* 0x00000020911a7810 */ /* 0x000fe20007ffe0ff */
        /* <DEDUP_REMOVED lines=10> */
[----:B------:R-:W-:Y:S01]  /*2fb0*/  ISETP.GE.AND P1, PT, R5, 0x1, PT ;  /* 0x000000010500780c */ /* 0x000fe20003f26270 */
[----:B------:R-:W-:Y:S01]  /*2fc0*/  IMAD.MOV.U32 R102, RZ, RZ, R104 ;  /* 0x000000ffff667224 */ /* 0x000fe200078e0068 */
[----:B------:R-:W-:Y:S01]  /*2fd0*/  @P2 LOP3.LUT R232, R232, 0x1, RZ, 0xfc, !PT ;  /* 0x00000001e8e82812 */ /* 0x000fe200078efcff */
[-C--:B------:R-:W-:Y:S01]  /*2fe0*/  IMAD R2, R3, R120.reuse, R2 ;  /* 0x0000007803027224 */ /* 0x080fe200078e0202 */
[----:B------:R-:W-:Y:S01]  /*2ff0*/  LOP3.LUT R25, R25, 0x1c0, RZ, 0xc0, !PT ;  /* 0x000001c019197812 */ /* 0x000fe200078ec0ff */
[----:B------:R-:W-:Y:S01]  /*3000*/  IMAD.WIDE.U32 R8, R37, R120, R102 ;  /* 0x0000007825087225 */ /* 0x000fe200078e0066 */
[----:B------:R-:W-:-:S02]  /*3010*/  MOV R133, c[0x0][0x290] ;  /* 0x0000a40000857a02 */ /* 0x000fc40000000f00 */
[C---:B------:R-:W-:Y:S01]  /*3020*/  SHF.L.U32 R132, R126.reuse, 0x5, RZ ;  /* 0x000000057e847819 */ /* 0x040fe200000006ff */
[----:B------:R-:W-:Y:S01]  /*3030*/  IMAD.IADD R6, R9, 0x1, R2 ;  /* 0x0000000109067824 */ /* 0x000fe200078e0202 */
[-C--:B------:R-:W-:Y:S01]  /*3040*/  SHF.L.U64.HI R126, R126, R127.reuse, c[0x0][0x284] ;  /* 0x0000a1007e7e7619 */ /* 0x080fe2000001027f */
[----:B------:R-:W-:Y:S01]  /*3050*/  IMAD.WIDE.U32 R16, R145, c[0x0][0x280], R142 ;  /* 0x0000a00091107a25 */ /* 0x000fe200078e008e */
[----:B------:R-:W-:Y:S02]  /*3060*/  SHF.L.U64.HI R127, R133, R127, c[0x0][0x294] ;  /* 0x0000a500857f7619 */ /* 0x000fe4000001027f */
[----:B------:R-:W-:Y:S01]  /*3070*/  @P1 LEA R2, P0, R8, c[0x0][0x220], 0x1 ;  /* 0x0000880008021a11 */ /* 0x000fe200078008ff */
[----:B------:R-:W-:Y:S02]  /*3080*/  IMAD.SHL.U32 R26, R26, 0x40, RZ ;  /* 0x000000401a1a7824 */ /* 0x000fe400078e00ff */
[----:B------:R-:W-:Y:S01]  /*3090*/  IMAD R128, R122, c[0x0][0x284], RZ ;  /* 0x0000a1007a807a24 */ /* 0x000fe200078e02ff */
[----:B------:R-:W-:Y:S01]  /*30a0*/  @P1 LEA.HI.X R3, R8, c[0x0][0x224], R6, 0x1, P0 ;  /* 0x0000890008031a11 */ /* 0x000fe200000f0c06 */
[----:B------:R-:W-:Y:S01]  /*30b0*/  IMAD R129, R122, c[0x0][0x294], RZ ;  /* 0x0000a5007a817a24 */ /* 0x000fe200078e02ff */
[----:B------:R-:W-:Y:S01]  /*30c0*/  ISETP.GT.AND P0, PT, R5, 0x20, PT ;  /* 0x000000200500780c */ /* 0x000fe20003f04270 */
[----:B------:R-:W-:Y:S01]  /*30d0*/  IMAD R5, R14, c[0x0][0x280], RZ ;  /* 0x0000a0000e057a24 */ /* 0x000fe200078e02ff */
[----:B------:R-:W-:Y:S01]  /*30e0*/  LOP3.LUT R26, R26, 0x1c0, RZ, 0xc0, !PT ;  /* 0x000001c01a1a7812 */ /* 0x000fe200078ec0ff */
[----:B------:R-:W-:Y:S01]  /*30f0*/  @!PT LDS RZ, [RZ] ;  /* 0x00000000fffff984 */ /* 0x000fe20000000800 */
[----:B------:R-:W-:Y:S01]  /*3100*/  @!PT LDS RZ, [RZ] ;  /* 0x00000000fffff984 */ /* 0x000fe20000000800 */
[----:B------:R-:W-:Y:S01]  /*3110*/  @!PT LDS RZ, [RZ] ;  /* 0x00000000fffff984 */ /* 0x000fe20000000800 */
[----:B------:R1:W-:Y:S01]  /*3120*/  @P1 LDGSTS.E.BYPASS.LTC128B.128 [R214+0xa080], [R2.64], !P4 ;  /* 0x0a08000002d61fae */ /* 0x0003e2000e101d4a */
[----:B------:R-:W-:-:S02]  /*3130*/  IMAD.WIDE.U32 R124, R122, c[0x0][0x280], RZ ;  /* 0x0000a0007a7c7a25 */ /* 0x000fc400078e00ff */
[----:B------:R-:W-:Y:S01]  /*3140*/  SHF.R.U32.HI R134, RZ, 0x3, R26 ;  /* 0x00000003ff867819 */ /* 0x000fe2000001161a */
[----:B------:R1:W-:Y:S01]  /*3150*/  @P1 LDGSTS.E.BYPASS.LTC128B.128 [R214+0xb880], [R2.64+0x80], !P6 ;  /* 0x0b88008002d61fae */ /* 0x0003e2000f101d4a */
[----:B------:R-:W-:Y:S01]  /*3160*/  IMAD R5, R145, c[0x0][0x284], R5 ;  /* 0x0000a10091057a24 */ /* 0x000fe200078e0205 */
[----:B------:R-:W-:Y:S01]  /*3170*/  IADD3 R128, R125, R128, RZ ;  /* 0x000000807d807210 */ /* 0x000fe20007ffe0ff */
[----:B------:R-:W-:Y:S01]  /*3180*/  IMAD.MOV.U32 R69, RZ, RZ, c[0x0][0x27c] ;  /* 0x00009f00ff457624 */ /* 0x000fe200078e00ff */
[----:B------:R1:W-:Y:S01]  /*3190*/  @P1 LDGSTS.E.BYPASS.LTC128B.128 [R214+0xd080], [R2.64+0x100], !P5 ;  /* 0x0d08010002d61fae */ /* 0x0003e2000e901d4a */
[----:B------:R-:W-:Y:S02]  /*31a0*/  IMAD.IADD R17, R17, 0x1, R5 ;  /* 0x0000000111117824 */ /* 0x000fe400078e0205 */
[----:B------:R-:W-:Y:S01]  /*31b0*/  IMAD.WIDE.U32 R122, R122, c[0x0][0x290], RZ ;  /* 0x0000a4007a7a7a25 */ /* 0x000fe200078e00ff */
[----:B------:R1:W-:Y:S03]  /*31c0*/  @P1 LDGSTS.E.BYPASS.LTC128B.128 [R214+0xe880], [R2.64+0x180], !P2 ;  /* 0x0e88018002d61fae */ /* 0x0003e6000d101d4a */
[----:B------:R-:W-:-:S04]  /*31d0*/  IMAD.WIDE.U32 R90, R0, c[0x0][0x280], R16 ;  /* 0x0000a000005a7a25 */ /* 0x000fc800078e0010 */
[----:B------:R-:W-:-:S04]  /*31e0*/  IMAD.WIDE.U32 R110, R22, c[0x0][0x1e8], RZ ;  /* 0x00007a00166e7a25 */ /* 0x000fc800078e00ff */
[----:B------:R-:W-:-:S04]  /*31f0*/  IMAD.WIDE.U32 R108, R22, c[0x0][0x210], RZ ;  /* 0x00008400166c7a25 */ /* 0x000fc800078e00ff */
[----:B------:R-:W-:Y:S02]  /*3200*/  IMAD.SHL.U32 R133, R133, 0x20, RZ ;  /* 0x0000002085857824 */ /* 0x000fe400078e00ff */
[----:B------:R-:W-:Y:S02]  /*3210*/  IMAD.SHL.U32 R69, R69, 0x2, RZ ;  /* 0x0000000245457824 */ /* 0x000fe400078e00ff */
[----:B------:R-:W-:Y:S02]  /*3220*/  IMAD.IADD R129, R123, 0x1, R129 ;  /* 0x000000017b817824 */ /* 0x000fe400078e0281 */
[C---:B------:R-:W-:Y:S02]  /*3230*/  IMAD R118, R22.reuse, c[0x0][0x1ec], R111 ;  /* 0x00007b0016767a24 */ /* 0x040fe400078e026f */
[C---:B------:R-:W-:Y:S01]  /*3240*/  IMAD R117, R22.reuse, c[0x0][0x214], R109 ;  /* 0x0000850016757a24 */ /* 0x040fe200078e026d */
[----:B-1----:R-:W-:Y:S01]  /*3250*/  @P0 IADD3 R3, P1, R135, R8, RZ ;  /* 0x0000000887030210 */ /* 0x002fe20007f3e0ff */
[----:B------:R-:W-:-:S03]  /*3260*/  IMAD.WIDE.U32 R8, R22, c[0x0][0x260], R140 ;  /* 0x0000980016087a25 */ /* 0x000fc600078e008c */
[----:B------:R-:W-:Y:S01]  /*3270*/  @P0 IADD3.X R10, R6, R131, RZ, P1, !PT ;  /* 0x00000083060a0210 */ /* 0x000fe20000ffe4ff */
[----:B------:R-:W-:Y:S01]  /*3280*/  IMAD R9, R22, c[0x0][0x264], R9 ;  /* 0x0000990016097a24 */ /* 0x000fe200078e0209 */
[----:B------:R-:W-:Y:S01]  /*3290*/  @P0 LEA R2, P1, R3, c[0x0][0x220], 0x1 ;  /* 0x0000880003020a11 */ /* 0x000fe200078208ff */
[----:B------:R-:W-:Y:S01]  /*32a0*/  IMAD R6, R13, c[0x0][0x268], RZ ;  /* 0x00009a000d067a24 */ /* 0x000fe200078e02ff */
[----:B------:R-:W-:Y:S01]  /*32b0*/  SHF.R.S32.HI R13, RZ, 0x1f, R0 ;  /* 0x0000001fff0d7819 */ /* 0x000fe20000011400 */
[----:B------:R-:W-:Y:S01]  /*32c0*/  IMAD.WIDE.U32 R82, R11, c[0x0][0x268], R8 ;  /* 0x00009a000b527a25 */ /* 0x000fe200078e0008 */
[----:B------:R-:W-:Y:S02]  /*32d0*/  @P0 LEA.HI.X R3, R3, c[0x0][0x224], R10, 0x1, P1 ;  /* 0x0000890003030a11 */ /* 0x000fe400008f0c0a */
[----:B------:R-:W-:Y:S01]  /*32e0*/  ISETP.GE.AND P1, PT, R140, c[0x0][0x27c], PT ;  /* 0x00009f008c007a0c */ /* 0x000fe20003f26270 */
[----:B------:R-:W-:Y:S02]  /*32f0*/  IMAD R92, R11, c[0x0][0x26c], R6 ;  /* 0x00009b000b5c7a24 */ /* 0x000fe400078e0206 */
[----:B------:R1:W-:Y:S01]  /*3300*/  @P0 LDGSTS.E.BYPASS.LTC128B.128 [R237+0xb080], [R2.64], !P4 ;  /* 0x0b08000002ed0fae */ /* 0x0003e2000e101d4a */
[----:B------:R-:W-:-:S03]  /*3310*/  IMAD.WIDE.U32 R10, R145, c[0x0][0x280], R140 ;  /* 0x0000a000910a7a25 */ /* 0x000fc600078e008c */
[----:B------:R1:W-:Y:S01]  /*3320*/  @P0 LDGSTS.E.BYPASS.LTC128B.128 [R237+0xc880], [R2.64+0x80], !P6 ;  /* 0x0c88008002ed0fae */ /* 0x0003e2000f101d4a */
[----:B------:R-:W-:Y:S02]  /*3330*/  IMAD.IADD R11, R5, 0x1, R11 ;  /* 0x00000001050b7824 */ /* 0x000fe400078e020b */
[----:B------:R-:W-:Y:S01]  /*3340*/  IMAD R6, R14, c[0x0][0x290], RZ ;  /* 0x0000a4000e067a24 */ /* 0x000fe200078e02ff */
[----:B------:R1:W-:Y:S01]  /*3350*/  @P0 LDGSTS.E.BYPASS.LTC128B.128 [R237+0xe080], [R2.64+0x100], !P5 ;  /* 0x0e08010002ed0fae */ /* 0x0003e2000e901d4a */
[----:B------:R-:W-:-:S03]  /*3360*/  IMAD.WIDE.U32 R14, R145, c[0x0][0x290], R142 ;  /* 0x0000a400910e7a25 */ /* 0x000fc600078e008e */
[----:B------:R1:W-:Y:S01]  /*3370*/  @P0 LDGSTS.E.BYPASS.LTC128B.128 [R237+0xf880], [R2.64+0x180], !P2 ;  /* 0x0f88018002ed0fae */ /* 0x0003e2000d101d4a */
[----:B------:R-:W-:Y:S01]  /*3380*/  ISETP.GE.AND P2, PT, R144, c[0x0][0x27c], PT ;  /* 0x00009f0090007a0c */ /* 0x000fe20003f46270 */
[----:B------:R-:W-:Y:S02]  /*3390*/  IMAD.WIDE.U32 R8, R145, c[0x0][0x290], R140 ;  /* 0x0000a40091087a25 */ /* 0x000fe400078e008c */
[----:B------:R-:W0:Y:S01]  /*33a0*/  LDGDEPBAR ;  /* 0x00000000000079af */ /* 0x000e220000000000 */
[----:B------:R-:W-:Y:S01]  /*33b0*/  SEL R5, RZ, c[0x0][0x27c], !P2 ;  /* 0x00009f00ff057a07 */ /* 0x000fe20005000000 */
[----:B------:R-:W-:Y:S01]  /*33c0*/  IMAD.WIDE.U32 R86, R0, c[0x0][0x280], R10 ;  /* 0x0000a00000567a25 */ /* 0x000fe200078e000a */
[----:B------:R-:W-:Y:S02]  /*33d0*/  WARPSYNC 0xffffffff ;  /* 0xffffffff00007948 */ /* 0x000fe40003800000 */
[----:B------:R-:W-:Y:S01]  /*33e0*/  IADD3 R5, R144, R5, RZ ;  /* 0x0000000590057210 */ /* 0x000fe20007ffe0ff */
[----:B------:R-:W-:Y:S01]  /*33f0*/  IMAD.IADD R92, R83, 0x1, R92 ;  /* 0x00000001535c7824 */ /* 0x000fe200078e025c */
[----:B-1----:R-:W-:Y:S01]  /*3400*/  SEL R2, RZ, c[0x0][0x27c], !P1 ;  /* 0x00009f00ff027a07 */ /* 0x002fe20004800000 */
[----:B------:R-:W-:Y:S01]  /*3410*/  IMAD R3, R145, c[0x0][0x294], R6 ;  /* 0x0000a50091037a24 */ /* 0x000fe200078e0206 */
[----:B------:R-:W-:-:S03]  /*3420*/  SHF.R.S32.HI R6, RZ, 0x1f, R5 ;  /* 0x0000001fff067819 */ /* 0x000fc60000011405 */
[----:B------:R-:W-:Y:S01]  /*3430*/  IMAD.IADD R2, R140, 0x1, R2 ;  /* 0x000000018c027824 */ /* 0x000fe200078e0202 */
[----:B------:R-:W-:Y:S01]  /*3440*/  IADD3 R15, R15, R3, RZ ;  /* 0x000000030f0f7210 */ /* 0x000fe20007ffe0ff */
[----:B------:R-:W-:-:S03]  /*3450*/  IMAD.IADD R9, R3, 0x1, R9 ;  /* 0x0000000103097824 */ /* 0x000fc600078e0209 */
[----:B------:R-:W-:Y:S01]  /*3460*/  SHF.R.S32.HI R18, RZ, 0x1f, R2 ;  /* 0x0000001fff127819 */ /* 0x000fe20000011402 */
[----:B------:R-:W-:-:S03]  /*3470*/  IMAD.WIDE.U32 R88, R0, c[0x0][0x290], R14 ;  /* 0x0000a40000587a25 */ /* 0x000fc600078e000e */
[-C--:B------:R-:W-:Y:S01]  /*3480*/  LEA.HI R3, R18, R2.reuse, RZ, 0x3 ;  /* 0x0000000212037211 */ /* 0x080fe200078f18ff */
[----:B------:R-:W-:Y:S01]  /*3490*/  IMAD.WIDE.U32 R84, R0, c[0x0][0x290], R8 ;  /* 0x0000a40000547a25 */ /* 0x000fe200078e0008 */
[----:B------:R-:W-:Y:S02]  /*34a0*/  LEA.HI R20, R18, R2, RZ, 0x6 ;  /* 0x0000000212147211 */ /* 0x000fe400078f30ff */
[CC--:B------:R-:W-:Y:S01]  /*34b0*/  LEA.HI R2, R6.reuse, R5.reuse, RZ, 0x3 ;  /* 0x0000000506027211 */ /* 0x0c0fe200078f18ff */
[C---:B------:R-:W-:Y:S01]  /*34c0*/  IMAD R18, R13.reuse, c[0x0][0x280], RZ ;  /* 0x0000a0000d127a24 */ /* 0x040fe200078e02ff */
[----:B------:R-:W-:Y:S01]  /*34d0*/  LEA.HI R6, R6, R5, RZ, 0x6 ;  /* 0x0000000506067211 */ /* 0x000fe200078f30ff */
[----:B------:R-:W-:Y:S01]  /*34e0*/  IMAD R13, R13, c[0x0][0x290], RZ ;  /* 0x0000a4000d0d7a24 */ /* 0x000fe200078e02ff */
[----:B------:R-:W-:Y:S01]  /*34f0*/  LOP3.LUT R8, R25, 0x38, R2, 0xf8, !PT ;  /* 0x0000003819087812 */ /* 0x000fe200078ef802 */
[C---:B------:R-:W-:Y:S01]  /*3500*/  IMAD R19, R0.reuse, c[0x0][0x284], R18 ;  /* 0x0000a10000137a24 */ /* 0x040fe200078e0212 */
[----:B------:R-:W-:Y:S01]  /*3510*/  SHF.R.S32.HI R5, RZ, 0x6, R20 ;  /* 0x00000006ff057819 */ /* 0x000fe20000011414 */
[----:B------:R-:W-:Y:S01]  /*3520*/  IMAD R18, R0, c[0x0][0x294], R13 ;  /* 0x0000a50000127a24 */ /* 0x000fe200078e020d */
[----:B------:R-:W-:Y:S01]  /*3530*/  SHF.R.S32.HI R0, RZ, 0x6, R6 ;  /* 0x00000006ff007819 */ /* 0x000fe20000011406 */
[----:B------:R-:W-:Y:S01]  /*3540*/  IMAD.IADD R98, R91, 0x1, R19 ;  /* 0x000000015b627824 */ /* 0x000fe200078e0213 */
[----:B------:R-:W-:Y:S01]  /*3550*/  LOP3.LUT R6, R25, 0x38, R3, 0xf8, !PT ;  /* 0x0000003819067812 */ /* 0x000fe200078ef803 */
[----:B------:R-:W-:Y:S01]  /*3560*/  IMAD R15, R5, 0xc00, R7 ;  /* 0x00000c00050f7824 */ /* 0x000fe200078e0207 */
[----:B------:R-:W-:Y:S01]  /*3570*/  SHF.L.U32 R25, R145, 0x6, RZ ;  /* 0x0000000691197819 */ /* 0x000fe200000006ff */
[--C-:B------:R-:W-:Y:S01]  /*3580*/  IMAD R14, R5, 0xc00, R12.reuse ;  /* 0x00000c00050e7824 */ /* 0x100fe200078e020c */
[----:B------:R-:W-:Y:S01]  /*3590*/  LOP3.LUT R9, R26, 0x38, R3, 0xf8, !PT ;  /* 0x000000381a097812 */ /* 0x000fe200078ef803 */
[C---:B------:R-:W-:Y:S01]  /*35a0*/  IMAD R10, R0.reuse, 0xc00, R7 ;  /* 0x00000c00000a7824 */ /* 0x040fe200078e0207 */
[----:B------:R-:W-:Y:S01]  /*35b0*/  LOP3.LUT R25, R25, 0x1c0, RZ, 0xc0, !PT ;  /* 0x000001c019197812 */ /* 0x000fe200078ec0ff */
[----:B------:R-:W-:Y:S01]  /*35c0*/  IMAD R5, R0, 0xc00, R12 ;  /* 0x00000c0000057824 */ /* 0x000fe200078e020c */
[----:B------:R-:W-:Y:S01]  /*35d0*/  LOP3.LUT R13, R26, 0x38, R2, 0xf8, !PT ;  /* 0x000000381a0d7812 */ /* 0x000fe200078ef802 */
[----:B------:R-:W-:Y:S01]  /*35e0*/  IMAD.IADD R97, R89, 0x1, R18 ;  /* 0x0000000159617824 */ /* 0x000fe200078e0212 */
[----:B------:R-:W-:Y:S01]  /*35f0*/  SHF.R.U32.HI R25, RZ, 0x3, R25 ;  /* 0x00000003ff197819 */ /* 0x000fe20000011619 */
[----:B------:R-:W-:Y:S01]  /*3600*/  IMAD.IADD R93, R18, 0x1, R85 ;  /* 0x00000001125d7824 */ /* 0x000fe200078e0255 */
[----:B------:R-:W-:-:S02]  /*3610*/  SHF.R.S32.HI R67, RZ, 0x3, R3 ;  /* 0x00000003ff437819 */ /* 0x000fc40000011403 */
[----:B------:R-:W-:Y:S02]  /*3620*/  LOP3.LUT R79, R3, 0xfffffff8, RZ, 0xc0, !PT ;  /* 0xfffffff8034f7812 */ /* 0x000fe400078ec0ff */
[-C--:B------:R-:W-:Y:S02]  /*3630*/  LOP3.LUT R11, R6, R25.reuse, RZ, 0x3c, !PT ;  /* 0x00000019060b7212 */ /* 0x080fe400078e3cff */
[-C--:B------:R-:W-:Y:S02]  /*3640*/  LOP3.LUT R0, R13, R134.reuse, RZ, 0x3c, !PT ;  /* 0x000000860d007212 */ /* 0x080fe400078e3cff */
[----:B------:R-:W-:Y:S01]  /*3650*/  LOP3.LUT R8, R8, R25, RZ, 0x3c, !PT ;  /* 0x0000001908087212 */ /* 0x000fe200078e3cff */
[----:B------:R-:W-:Y:S01]  /*3660*/  IMAD.IADD R11, R15, 0x1, R11 ;  /* 0x000000010f0b7824 */ /* 0x000fe200078e020b */
[----:B------:R-:W-:Y:S01]  /*3670*/  LOP3.LUT R6, R9, R134, RZ, 0x3c, !PT ;  /* 0x0000008609067212 */ /* 0x000fe200078e3cff */
[----:B------:R-:W-:Y:S01]  /*3680*/  IMAD.IADD R5, R5, 0x1, R0 ;  /* 0x0000000105057824 */ /* 0x000fe200078e0200 */
[----:B------:R-:W-:Y:S01]  /*3690*/  SHF.R.S32.HI R66, RZ, 0x3, R2 ;  /* 0x00000003ff427819 */ /* 0x000fe20000011402 */
[----:B------:R-:W-:Y:S01]  /*36a0*/  IMAD.IADD R8, R10, 0x1, R8 ;  /* 0x000000010a087824 */ /* 0x000fe200078e0208 */
[----:B------:R-:W-:Y:S01]  /*36b0*/  LOP3.LUT R78, R2, 0xfffffff8, RZ, 0xc0, !PT ;  /* 0xfffffff8024e7812 */ /* 0x000fe200078ec0ff */
[----:B------:R-:W-:Y:S01]  /*36c0*/  IMAD R0, R146, 0x20, R145 ;  /* 0x0000002092007824 */ /* 0x000fe200078e0291 */
[----:B------:R-:W-:Y:S01]  /*36d0*/  IADD3 R6, R14, R6, RZ ;  /* 0x000000060e067210 */ /* 0x000fe20007ffe0ff */
[----:B------:R-:W-:Y:S01]  /*36e0*/  IMAD.SHL.U32 R115, R8, 0x2, RZ ;  /* 0x0000000208737824 */ /* 0x000fe200078e00ff */
[----:B------:R-:W-:-:S02]  /*36f0*/  IADD3 R96, R19, R87, RZ ;  /* 0x0000005713607210 */ /* 0x000fc40007ffe0ff */
[----:B------:R-:W-:Y:S01]  /*3700*/  SHF.R.S32.HI R95, RZ, 0x1f, R79 ;  /* 0x0000001fff5f7819 */ /* 0x000fe2000001144f */
[----:B------:R-:W-:Y:S01]  /*3710*/  IMAD.SHL.U32 R114, R6, 0x2, RZ ;  /* 0x0000000206727824 */ /* 0x000fe200078e00ff */
[----:B------:R-:W-:Y:S02]  /*3720*/  SHF.R.S32.HI R94, RZ, 0x1f, R78 ;  /* 0x0000001fff5e7819 */ /* 0x000fe4000001144e */
[----:B------:R-:W-:Y:S02]  /*3730*/  SHF.L.U32 R116, R11, 0x1, RZ ;  /* 0x000000010b747819 */ /* 0x000fe400000006ff */
[----:B------:R-:W-:Y:S02]  /*3740*/  SHF.L.U32 R113, R5, 0x1, RZ ;  /* 0x0000000105717819 */ /* 0x000fe400000006ff */
[----:B---3--:R-:W-:Y:S01]  /*3750*/  @P3 SHF.R.S32.HI R3, RZ, 0x1f, R21 ;  /* 0x0000001fff033819 */ /* 0x008fe20000011415 */
[----:B------:R-:W-:Y:S01]  /*3760*/  @!P3 IMAD.MOV.U32 R3, RZ, RZ, R23 ;  /* 0x000000ffff03b224 */ /* 0x000fe200078e0017 */
[----:B------:R-:W-:-:S03]  /*3770*/  @!P3 MOV R21, R24 ;  /* 0x000000180015b202 */ /* 0x000fc60000000f00 */
[----:B------:R-:W-:Y:S02]  /*3780*/  IMAD R2, R3, c[0x0][0x2b0], RZ ;  /* 0x0000ac0003027a24 */ /* 0x000fe400078e02ff */
[----:B------:R-:W-:-:S04]  /*3790*/  IMAD.WIDE.U32 R106, R21, c[0x0][0x2b0], RZ ;  /* 0x0000ac00156a7a25 */ /* 0x000fc800078e00ff */
[----:B------:R-:W-:-:S04]  /*37a0*/  IMAD R2, R21, c[0x0][0x2b4], R2 ;  /* 0x0000ad0015027a24 */ /* 0x000fc800078e0202 */
[----:B------:R-:W-:Y:S01]  /*37b0*/  IMAD.IADD R112, R107, 0x1, R2 ;  /* 0x000000016b707824 */ /* 0x000fe200078e0202 */
[----:B------:R-:W-:Y:S06]  /*37c0*/  BAR.SYNC.DEFER_BLOCKING 0x0 ;  /* 0x0000000000007b1d */ /* 0x000fec0000010000 */
.L_x_2989:
        /* <DEDUP_REMOVED lines=98> */
.L_x_2953:
[----:B------:R-:W-:Y:S05]  /*3df0*/  BSYNC B0 ;  /* 0x0000000000007941 */ /* 0x000fea0003800000 */
.L_x_2952:
        /* <DEDUP_REMOVED lines=68> */
.L_x_2955:
[----:B------:R-:W-:Y:S05]  /*4240*/  BSYNC B0 ;  /* 0x0000000000007941 */ /* 0x000fea0003800000 */
.L_x_2954:
        /* <DEDUP_REMOVED lines=38> */
[----:B------:R-:W-:Y:S02]  /*44b0*/  @!P0 SHF.R.U64 R2, R2, 0x10, R3 ;  /* 0x0000001002028819 */ /* 0x000fe40000001203 */
        /* <DEDUP_REMOVED lines=12> */
[C---:B------:R-:W-:Y:S03]  /*4580*/  @!P0 LOP3.LUT R5, R9.reuse, 0xffff0000, RZ, 0xc0, !PT ;  /* 0xffff000009058812 */ /* 0x040fe600078ec0ff */
[C---:B------:R-:W-:Y:S02]  /*4590*/  @!P0 FMUL.FTZ R68, R2.reuse, R38 ;  /* 0x0000002602448220 */ /* 0x040fe40000410000 */
[-C--:B------:R-:W-:Y:S02]  /*45a0*/  @!P0 FMUL.FTZ R2, R2, R23.reuse ;  /* 0x0000001702028220 */ /* 0x080fe40000410000 */
[----:B------:R-:W-:Y:S02]  /*45b0*/  @!P0 FFMA.FTZ R68, R22, R23, -R68 ;  /* 0x0000001716448223 */ /* 0x000fe40000010844 */
[----:B------:R-:W-:Y:S01]  /*45c0*/  @!P0 FFMA.FTZ R2, R38, R22, R2 ;  /* 0x0000001626028223 */ /* 0x000fe20000010002 */
[----:B------:R-:W-:Y:S01]  /*45d0*/  @!P0 SHF.L.U32 R22, R9, 0x10, RZ ;  /* 0x0000001009168819 */ /* 0x000fe200000006ff */
[C---:B------:R-:W-:Y:S02]  /*45e0*/  @!P0 FMUL.FTZ R38, R5.reuse, R39 ;  /* 0x0000002705268220 */ /* 0x040fe40000410000 */
[----:B------:R-:W-:Y:S01]  /*45f0*/  @!P0 FMUL.FTZ R3, R5, R6 ;  /* 0x0000000605038220 */ /* 0x000fe20000410000 */
[----:B------:R-:W-:Y:S01]  /*4600*/  @!P0 LOP3.LUT R5, R10, 0xffff0000, RZ, 0xc0, !PT ;  /* 0xffff00000a058812 */ /* 0x000fe200078ec0ff */
[----:B------:R-:W-:Y:S01]  /*4610*/  @!P0 IMAD.U32 R23, R46, 0x10000, RZ ;  /* 0x000100002e178824 */ /* 0x000fe200078e00ff */
[----:B------:R-:W-:Y:S01]  /*4620*/  @!P0 F2FP.BF16.PACK_AB R2, R2, R68 ;  /* 0x000000440202823e */ /* 0x000fe200000010ff */
[----:B------:R-:W-:Y:S02]  /*4630*/  @!P0 FFMA.FTZ R70, R22, R6, -R38 ;  /* 0x0000000616468223 */ /* 0x000fe40000010826 */
[----:B------:R-:W-:Y:S01]  /*4640*/  @!P0 FFMA.FTZ R3, R39, R22, R3 ;  /* 0x0000001627038223 */ /* 0x000fe20000010003 */
[----:B------:R-:W-:Y:S01]  /*4650*/  @!P0 SHF.L.U32 R22, R10, 0x10, RZ ;  /* 0x000000100a168819 */ /* 0x000fe200000006ff */
[C---:B------:R-:W-:Y:S01]  /*4660*/  @!P0 IMAD.U32 R6, R13.reuse, 0x10000, RZ ;  /* 0x000100000d068824 */ /* 0x040fe200078e00ff */
[----:B------:R-:W-:Y:S01]  /*4670*/  @!P0 LOP3.LUT R13, R13, 0xffff0000, RZ, 0xc0, !PT ;  /* 0xffff00000d0d8812 */ /* 0x000fe200078ec0ff */
[----:B------:R-:W-:Y:S01]  /*4680*/  @!P0 FMUL.FTZ R38, R5, R23 ;  /* 0x0000001705268220 */ /* 0x000fe20000410000 */
[----:B------:R-:W-:Y:S01]  /*4690*/  @!P0 F2FP.BF16.PACK_AB R3, R3, R70 ;  /* 0x000000460303823e */ /* 0x000fe200000010ff */
[-C--:B------:R-:W-:Y:S02]  /*46a0*/  @!P0 FMUL.FTZ R5, R5, R6.reuse ;  /* 0x0000000605058220 */ /* 0x080fe40000410000 */
[----:B------:R-:W-:Y:S01]  /*46b0*/  @!P0 FFMA.FTZ R39, R22, R6, -R38 ;  /* 0x0000000616278223 */ /* 0x000fe20000010826 */
[----:B------:R-:W-:Y:S01]  /*46c0*/  @!P0 LOP3.LUT R6, R11, 0xffff0000, RZ, 0xc0, !PT ;  /* 0xffff00000b068812 */ /* 0x000fe200078ec0ff */
[----:B------:R-:W-:Y:S01]  /*46d0*/  @!P0 FFMA.FTZ R5, R23, R22, R5 ;  /* 0x0000001617058223 */ /* 0x000fe20000010005 */
[----:B------:R-:W-:Y:S01]  /*46e0*/  @!P0 LOP3.LUT R38, R46, 0xffff0000, RZ, 0xc0, !PT ;  /* 0xffff00002e268812 */ /* 0x000fe200078ec0ff */
[----:B------:R-:W-:Y:S01]  /*46f0*/  @!P0 IMAD.U32 R22, R11, 0x10000, RZ ;  /* 0x000100000b168824 */ /* 0x000fe200078e00ff */
[----:B------:R-:W-:Y:S01]  /*4700*/  @!P0 MOV R9, R3 ;  /* 0x0000000300098202 */ /* 0x000fe20000000f00 */
[----:B------:R-:W-:Y:S01]  /*4710*/  @!P0 IMAD.MOV.U32 R8, RZ, RZ, R2 ;  /* 0x000000ffff088224 */ /* 0x000fe200078e0002 */
[----:B------:R-:W-:Y:S01]  /*4720*/  @!P0 F2FP.BF16.PACK_AB R5, R5, R39 ;  /* 0x000000270505823e */ /* 0x000fe200000010ff */
[C---:B------:R-:W-:Y:S02]  /*4730*/  @!P0 FMUL.FTZ R23, R6.reuse, R38 ;  /* 0x0000002606178220 */ /* 0x040fe40000410000 */
[-C--:B------:R-:W-:Y:S02]  /*4740*/  @!P0 FMUL.FTZ R6, R6, R13.reuse ;  /* 0x0000000d06068220 */ /* 0x080fe40000410000 */
[----:B------:R-:W-:Y:S02]  /*4750*/  @!P0 FFMA.FTZ R23, R22, R13, -R23 ;  /* 0x0000000d16178223 */ /* 0x000fe40000010817 */
[----:B------:R-:W-:Y:S02]  /*4760*/  @!P0 FFMA.FTZ R6, R38, R22, R6 ;  /* 0x0000001626068223 */ /* 0x000fe40000010006 */
[----:B------:R-:W-:Y:S03]  /*4770*/  @!P0 IMAD.MOV.U32 R10, RZ, RZ, R5 ;  /* 0x000000ffff0a8224 */ /* 0x000fe600078e0005 */
[----:B------:R-:W-:Y:S04]  /*4780*/  @!P0 F2FP.BF16.PACK_AB R6, R6, R23 ;  /* 0x000000170606823e */ /* 0x000fe800000010ff */
[----:B------:R-:W-:Y:S05]  /*4790*/  @!P0 MOV R11, R6 ;  /* 0x00000006000b8202 */ /* 0x000fea0000000f00 */
[----:B------:R1:W-:Y:S02]  /*47a0*/  ST.E.128 [R62.64], R8 ;  /* 0x000000083e007985 */ /* 0x0003e4000c101d0a */
.L_x_2959:
[----:B------:R-:W-:Y:S05]  /*47b0*/  BSYNC B0 ;  /* 0x0000000000007941 */ /* 0x000fea0003800000 */
.L_x_2958:
[----:B------:R-:W-:Y:S01]  /*47c0*/  ISETP.GE.AND P0, PT, R144, c[0x0][0x1d4], PT ;  /* 0x0000750090007a0c */ /* 0x000fe20003f06270 */
[----:B------:R-:W-:Y:S01]  /*47d0*/  @!UPT UIADD3 URZ, URZ, URZ, URZ ;  /* 0x0000003f3f3ff290 */ /* 0x000fe2000fffe03f */
[----:B------:R-:W-:Y:S11]  /*47e0*/  BSSY B0, `(.L_x_2960) ;  /* 0x0000039000007945 */ /* 0x000ff60003800000 */
        /* <DEDUP_REMOVED lines=15> */
[----:B------:R-:W-:Y:S02]  /*48e0*/  @!P0 SHF.R.U32.HI R38, RZ, 0x10, R41 ;  /* 0x00000010ff268819 */ /* 0x000fe40000011629 */
[----:B------:R-:W-:Y:S02]  /*48f0*/  @!P0 LOP3.LUT R5, R2, 0xffff0000, RZ, 0xc0, !PT ;  /* 0xffff000002058812 */ /* 0x000fe400078ec0ff */
[----:B------:R-:W-:Y:S02]  /*4900*/  @!P0 PRMT R14, R30, 0x5410, R14 ;  /* 0x000054101e0e8816 */ /* 0x000fe4000000000e */
        /* <DEDUP_REMOVED lines=38> */
.L_x_2961:
[----:B------:R-:W-:Y:S05]  /*4b70*/  BSYNC B0 ;  /* 0x0000000000007941 */ /* 0x000fea0003800000 */
.L_x_2960:
[----:B------:R-:W-:Y:S01]  /*4b80*/  ISETP.GE.AND P0, PT, R227, c[0x0][0x1d4], PT ;  /* 0x00007500e3007a0c */ /* 0x000fe20003f06270 */
[----:B------:R-:W-:Y:S01]  /*4b90*/  @!UPT UIADD3 URZ, URZ, URZ, URZ ;  /* 0x0000003f3f3ff290 */ /* 0x000fe2000fffe03f */
[----:B------:R-:W-:Y:S11]  /*4ba0*/  BSSY B0, `(.L_x_2962) ;  /* 0x0000039000007945 */ /* 0x000ff60003800000 */
[----:B------:R-:W-:-:S05]  /*4bb0*/  @P0 BRA `(.L_x_2963) ;  /* 0x0000037000000947 */ /* 0x000fca0003800000 */
[C---:B------:R-:W-:Y:S01]  /*4bc0*/  LEA R38, P0, R227.reuse, R64, 0x1 ;  /* 0x00000040e3267211 */ /* 0x040fe200078008ff */
        /* <DEDUP_REMOVED lines=54> */
.L_x_2963:
[----:B------:R-:W-:Y:S05]  /*4f30*/  BSYNC B0 ;  /* 0x0000000000007941 */ /* 0x000fea0003800000 */
.L_x_2962:
[----:B------:R-:W-:Y:S11]  /*4f40*/  ISETP.GE.AND P0, PT, R228, c[0x0][0x1d4], PT ;  /* 0x00007500e4007a0c */ /* 0x000ff60003f06270 */
[----:B------:R-:W-:Y:S02]  /*4f50*/  @!UPT UIADD3 URZ, URZ, URZ, URZ ;  /* 0x0000003f3f3ff290 */ /* 0x000fe4000fffe03f */
        /* <DEDUP_REMOVED lines=14> */
[----:B------:R-:W-:Y:S01]  /*5040*/  @!P0 SHF.R.U32.HI R5, RZ, 0x10, R45 ;  /* 0x00000010ff058819 */ /* 0x000fe2000001162d */
[C---:B------:R-:W-:Y:S01]  /*5050*/  @!P0 IMAD.U32 R6, R2.reuse, 0x10000, RZ ;  /* 0x0001000002068824 */ /* 0x040fe200078e00ff */
        /* <DEDUP_REMOVED lines=40> */
.L_x_2957:
[----:B-123--:R-:W-:Y:S05]  /*52e0*/  BSYNC B1 ;  /* 0x0000000000017941 */ /* 0x00efea0003800000 */
.L_x_2956:
        /* <DEDUP_REMOVED lines=61> */
.L_x_2966:
[----:B------:R-:W-:Y:S05]  /*56c0*/  BSYNC B0 ;  /* 0x0000000000007941 */ /* 0x000fea0003800000 */
.L_x_2965:
[----:B------:R-:W-:Y:S01]  /*56d0*/  ISETP.GE.AND P0, PT, R144, c[0x0][0x1d4], PT ;  /* 0x0000750090007a0c */ /* 0x000fe20003f06270 */
[----:B------:R-:W-:Y:S01]  /*56e0*/  @!UPT UIADD3 URZ, URZ, URZ, URZ ;  /* 0x0000003f3f3ff290 */ /* 0x000fe2000fffe03f */
[----:B------:R-:W-:Y:S11]  /*56f0*/  BSSY B0, `(.L_x_2967) ;  /* 0x0000039000007945 */ /* 0x000ff60003800000 */
[----:B------:R-:W-:-:S05]  /*5700*/  @P0 BRA `(.L_x_2968) ;  /* 0x0000037000000947 */ /* 0x000fca0003800000 */
[C---:B--23--:R-:W-:Y:S01]  /*5710*/  LEA R22, P0, R231.reuse, R32, 0x1 ;  /* 0x00000020e7167211 */ /* 0x04cfe200078008ff */
        /* <DEDUP_REMOVED lines=54> */
.L_x_2968:
[----:B------:R-:W-:Y:S05]  /*5a80*/  BSYNC B0 ;  /* 0x0000000000007941 */ /* 0x000fea0003800000 */
.L_x_2967:
        /* <DEDUP_REMOVED lines=59> */
.L_x_2970:
[----:B------:R-:W-:Y:S05]  /*5e40*/  BSYNC B0 ;  /* 0x0000000000007941 */ /* 0x000fea0003800000 */
.L_x_2969:
[----:B------:R-:W-:Y:S11]  /*5e50*/  ISETP.GE.AND P0, PT, R228, c[0x0][0x1d4], PT ;  /* 0x00007500e4007a0c */ /* 0x000ff60003f06270 */
[----:B------:R-:W-:Y:S02]  /*5e60*/  @!UPT UIADD3 URZ, URZ, URZ, URZ ;  /* 0x0000003f3f3ff290 */ /* 0x000fe4000fffe03f */
[----:B------:R-:W-:-:S05]  /*5e70*/  @P0 BRA `(.L_x_2964) ;  /* 0x00002e4000000947 */ /* 0x000fca0003800000 */
[----:B---3--:R-:W-:Y:S01]  /*5e80*/  LEA R24, P0, R228, R32, 0x1 ;  /* 0x00000020e4187211 */ /* 0x008fe200078008ff */
        /* <DEDUP_REMOVED lines=55> */
.L_x_2951:
        /* <DEDUP_REMOVED lines=36> */
.L_x_2972:
[----:B------:R-:W-:Y:S05]  /*6440*/  BSYNC B0 ;  /* 0x0000000000007941 */ /* 0x000fea0003800000 */
.L_x_2971:
        /* <DEDUP_REMOVED lines=59> */
.L_x_2974:
[----:B------:R-:W-:Y:S05]  /*6800*/  BSYNC B0 ;  /* 0x0000000000007941 */ /* 0x000fea0003800000 */
.L_x_2973:
[----:B-1---5:R-:W-:Y:S01]  /*6810*/  MOV R2, R29 ;  /* 0x0000001d00027202 */ /* 0x022fe20000000f00 */
[----:B------:R-:W-:Y:S01]  /*6820*/  IMAD.MOV.U32 R6, RZ, RZ, R30 ;  /* 0x000000ffff067224 */ /* 0x000fe200078e001e */
[----:B------:R-:W-:Y:S01]  /*6830*/  IADD3 R68, -R69, c[0x0][0x1d4], RZ ;  /* 0x0000750045447a10 */ /* 0x000fe20007ffe1ff */
[----:B------:R-:W-:Y:S01]  /*6840*/  IMAD.MOV.U32 R5, RZ, RZ, R31 ;  /* 0x000000ffff057224 */ /* 0x000fe200078e001f */
[----:B------:R1:W2:Y:S01]  /*6850*/  SHFL.IDX PT, R71, R73, RZ, 0x181f ;  /* 0x00181fff49477589 */ /* 0x0002a200000e0000 */
[----:B------:R-:W-:Y:S01]  /*6860*/  IMAD.MOV.U32 R3, RZ, RZ, R28 ;  /* 0x000000ffff037224 */ /* 0x000fe200078e001c */
[----:B------:R-:W-:Y:S02]  /*6870*/  BSSY B1, `(.L_x_2975) ;  /* 0x000010f000017945 */ /* 0x000fe40003800000 */
[----:B------:R-:W-:Y:S01]  /*6880*/  PRMT R36, R6, 0x5410, R5 ;  /* 0x0000541006247816 */ /* 0x000fe20000000005 */
[----:B------:R-:W-:Y:S01]  /*6890*/  IMAD.MOV.U32 R6, RZ, RZ, R26 ;  /* 0x000000ffff067224 */ /* 0x000fe200078e001a */
[----:B------:R-:W-:Y:S01]  /*68a0*/  PRMT R35, R2, 0x5410, R3 ;  /* 0x0000541002237816 */ /* 0x000fe20000000003 */
[----:B------:R-:W-:Y:S01]  /*68b0*/  IMAD.MOV.U32 R5, RZ, RZ, R27 ;  /* 0x000000ffff057224 */ /* 0x000fe200078e001b */
[----:B------:R-:W-:Y:S01]  /*68c0*/  MOV R3, R24 ;  /* 0x0000001800037202 */ /* 0x000fe20000000f00 */
[----:B------:R1:W3:Y:S01]  /*68d0*/  SHFL.IDX PT, R70, R74, RZ, 0x181f ;  /* 0x00181fff4a467589 */ /* 0x0002e200000e0000 */
[----:B------:R-:W-:Y:S02]  /*68e0*/  IMAD.MOV.U32 R2, RZ, RZ, R25 ;  /* 0x000000ffff027224 */ /* 0x000fe400078e0019 */
        /* <DEDUP_REMOVED lines=12> */
[----:B------:R-:W-:Y:S02]  /*69b0*/  PRMT R63, R5, 0x5410, R6 ;  /* 0x00005410053f7816 */ /* 0x000fe40000000006 */
[----:B------:R-:W-:Y:S01]  /*69c0*/  PRMT R62, R3, 0x5410, R2 ;  /* 0x00005410033e7816 */ /* 0x000fe20000000002 */
[----:B------:R-:W-:-:S05]  /*69d0*/  @P4 BRA `(.L_x_2976) ;  /* 0x00000f8000004947 */ /* 0x000fca0003800000 */
[----:B--2---:R-:W-:Y:S01]  /*69e0*/  ISETP.GE.AND P0, PT, R140, c[0x0][0x1d4], PT ;  /* 0x000075008c007a0c */ /* 0x004fe20003f06270 */
        /* <DEDUP_REMOVED lines=8> */
[----:B------:R-:W-:Y:S01]  /*6a70*/  LDS.128 R40, [R116+0xa080] ;  /* 0x00a0800074287984 */ /* 0x000fe20000000c00 */
        /* <DEDUP_REMOVED lines=15> */
[----:B------:R-:W-:Y:S02]  /*6b70*/  @!P0 PRMT R38, R45, 0x5410, R38 ;  /* 0x000054102d268816 */ /* 0x000fe40000000026 */
[----:B------:R-:W-:Y:S01]  /*6b80*/  @!P0 PRMT R5, R13, 0x5432, R5 ;  /* 0x000054320d058816 */ /* 0x000fe20000000005 */
[----:B------:R-:W-:Y:S01]  /*6b90*/  IMAD.IADD R2, R2, 0x1, R3 ;  /* 0x0000000102027824 */ /* 0x000fe200078e0203 */
[--C-:B------:R-:W-:Y:S02]  /*6ba0*/  @!P0 SHF.R.U64 R6, R10, 0x10, R11.reuse ;  /* 0x000000100a068819 */ /* 0x100fe4000000120b */
[----:B------:R-:W-:Y:S01]  /*6bb0*/  @!P0 SHF.R.U32.HI R3, RZ, 0x10, R11 ;  /* 0x00000010ff038819 */ /* 0x000fe2000001160b */
[----:B------:R-:W-:Y:S01]  /*6bc0*/  IMAD.SHL.U32 R16, R2, 0x2, RZ ;  /* 0x0000000202107824 */ /* 0x000fe200078e00ff */
[----:B------:R-:W-:Y:S02]  /*6bd0*/  @!P0 SHF.R.U32.HI R2, RZ, 0x10, R9 ;  /* 0x00000010ff028819 */ /* 0x000fe40000011609 */
[----:B------:R-:W-:Y:S02]  /*6be0*/  @!P0 SHF.R.U64 R9, R18, 0x10, R19 ;  /* 0x0000001012098819 */ /* 0x000fe40000001213 */
[----:B------:R-:W-:Y:S01]  /*6bf0*/  @!P0 PRMT R39, R45, 0x5432, R39 ;  /* 0x000054322d278816 */ /* 0x000fe20000000027 */
[----:B------:R-:W2:Y:S01]  /*6c00*/  LDS.128 R16, [R16+0xa080] ;  /* 0x00a0800010107984 */ /* 0x000ea20000000c00 */
[----:B------:R-:W-:Y:S02]  /*6c10*/  @!P0 PRMT R8, R13, 0x5410, R2 ;  /* 0x000054100d088816 */ /* 0x000fe40000000002 */
[----:B------:R-:W-:Y:S02]  /*6c20*/  @!P0 PRMT R45, R46, 0x5410, R9 ;  /* 0x000054102e2d8816 */ /* 0x000fe40000000009 */
[----:B------:R-:W-:Y:S01]  /*6c30*/  @!P0 PRMT R10, R14, 0x5410, R6 ;  /* 0x000054100e0a8816 */ /* 0x000fe20000000006 */
[----:B------:R-:W-:Y:S01]  /*6c40*/  @!P0 IMAD.U32 R6, R38, 0x10000, RZ ;  /* 0x0001000026068824 */ /* 0x000fe200078e00ff */
[----:B------:R-:W-:Y:S01]  /*6c50*/  @!P0 PRMT R9, R14, 0x5432, R3 ;  /* 0x000054320e098816 */ /* 0x000fe20000000003 */
[C---:B------:R-:W-:Y:S01]  /*6c60*/  @!P0 IMAD.U32 R3, R5.reuse, 0x10000, RZ ;  /* 0x0001000005038824 */ /* 0x040fe200078e00ff */
[----:B------:R-:W-:Y:S02]  /*6c70*/  @!P0 LOP3.LUT R5, R5, 0xffff0000, RZ, 0xc0, !PT ;  /* 0xffff000005058812 */ /* 0x000fe400078ec0ff */
        /* <DEDUP_REMOVED lines=39> */
[----:B------:R-:W-:Y:S01]  /*6ef0*/  @!P0 IMAD.U32 R13, R42, 0x10000, RZ ;  /* 0x000100002a0d8824 */ /* 0x000fe200078e00ff */
[----:B------:R-:W-:Y:S01]  /*6f00*/  @!P0 LOP3.LUT R10, R10, 0xffff0000, RZ, 0xc0, !PT ;  /* 0xffff00000a0a8812 */ /* 0x000fe200078ec0ff */
[C---:B------:R-:W-:Y:S01]  /*6f10*/  @!P0 FMUL.FTZ R14, R8.reuse, R11 ;  /* 0x0000000b080e8220 */ /* 0x040fe20000410000 */
[----:B------:R-:W-:Y:S01]  /*6f20*/  @!P0 MOV R17, R6 ;  /* 0x0000000600118202 */ /* 0x000fe20000000f00 */
[-C--:B------:R-:W-:Y:S02]  /*6f30*/  @!P0 FMUL.FTZ R2, R8, R3.reuse ;  /* 0x0000000308028220 */ /* 0x080fe40000410000 */
[----:B------:R-:W-:Y:S01]  /*6f40*/  @!P0 FFMA.FTZ R46, R13, R3, -R14 ;  /* 0x000000030d2e8223 */ /* 0x000fe2000001080e */
[C---:B------:R-:W-:Y:S01]  /*6f50*/  @!P0 LOP3.LUT R3, R19.reuse, 0xffff0000, RZ, 0xc0, !PT ;  /* 0xffff000013038812 */ /* 0x040fe200078ec0ff */
[C---:B------:R-:W-:Y:S02]  /*6f60*/  @!P0 IMAD.U32 R14, R44.reuse, 0x10000, RZ ;  /* 0x000100002c0e8824 */ /* 0x040fe400078e00ff */
[----:B------:R-:W-:Y:S02]  /*6f70*/  @!P0 IMAD.U32 R5, R19, 0x10000, RZ ;  /* 0x0001000013058824 */ /* 0x000fe400078e00ff */
[----:B------:R-:W-:Y:S01]  /*6f80*/  @!P0 FFMA.FTZ R2, R11, R13, R2 ;  /* 0x0000000d0b028223 */ /* 0x000fe20000010002 */
[----:B------:R-:W-:Y:S01]  /*6f90*/  @!P0 LOP3.LUT R13, R44, 0xffff0000, RZ, 0xc0, !PT ;  /* 0xffff00002c0d8812 */ /* 0x000fe200078ec0ff */
[----:B------:R-:W-:Y:S02]  /*6fa0*/  @!P0 IMAD.U32 R6, R9, 0x10000, RZ ;  /* 0x0001000009068824 */ /* 0x000fe400078e00ff */
[----:B------:R-:W-:Y:S02]  /*6fb0*/  @!P0 IMAD.U32 R11, R43, 0x10000, RZ ;  /* 0x000100002b0b8824 */ /* 0x000fe400078e00ff */
[----:B------:R-:W-:Y:S02]  /*6fc0*/  @!P0 FMUL.FTZ R8, R5, R14 ;  /* 0x0000000e05088220 */ /* 0x000fe40000410000 */
[----:B------:R-:W-:Y:S01]  /*6fd0*/  @!P0 IMAD.MOV.U32 R16, RZ, RZ, R38 ;  /* 0x000000ffff108224 */ /* 0x000fe200078e0026 */
[----:B------:R-:W-:Y:S01]  /*6fe0*/  @!P0 LOP3.LUT R38, R43, 0xffff0000, RZ, 0xc0, !PT ;  /* 0xffff00002b268812 */ /* 0x000fe200078ec0ff */
[-C--:B------:R-:W-:Y:S02]  /*6ff0*/  @!P0 FMUL.FTZ R5, R5, R6.reuse ;  /* 0x0000000605058220 */ /* 0x080fe40000410000 */
[----:B------:R-:W-:Y:S01]  /*7000*/  @!P0 FFMA.FTZ R39, R11, R6, -R8 ;  /* 0x000000060b278223 */ /* 0x000fe20000010808 */
[----:B------:R-:W-:Y:S01]  /*7010*/  @!P0 LOP3.LUT R6, R9, 0xffff0000, RZ, 0xc0, !PT ;  /* 0xffff000009068812 */ /* 0x000fe200078ec0ff */
[C---:B------:R-:W-:Y:S01]  /*7020*/  @!P0 FMUL.FTZ R8, R3.reuse, R13 ;  /* 0x0000000d03088220 */ /* 0x040fe20000410000 */
        /* <DEDUP_REMOVED lines=20> */
[----:B------:R-:W-:Y:S02]  /*7170*/  LEA.HI.X R3, R79, R71, R95, 0x1, P0 ;  /* 0x000000474f037211 */ /* 0x000fe400000f0c5f */
[C---:B------:R-:W-:Y:S03]  /*7180*/  ISETP.GE.AND P0, PT, R47.reuse, c[0x0][0x1d4], PT ;  /* 0x000075002f007a0c */ /* 0x040fe60003f06270 */
[----:B------:R2:W-:Y:S10]  /*7190*/  ST.E.128 [R2.64], R40 ;  /* 0x0000002802007985 */ /* 0x0005f4000c101d0a */
[----:B------:R-:W-:Y:S05]  /*71a0*/  @!P0 IMAD.WIDE R8, R47, 0x2, R70 ;  /* 0x000000022f088825 */ /* 0x000fea00078e0246 */
[----:B------:R2:W-:Y:S02]  /*71b0*/  @!P0 ST.E.128 [R8.64], R16 ;  /* 0x0000001008008985 */ /* 0x0005e4000c101d0a */
.L_x_2978:
[----:B------:R-:W-:Y:S05]  /*71c0*/  BSYNC B0 ;  /* 0x0000000000007941 */ /* 0x000fea0003800000 */
.L_x_2977:
[----:B------:R-:W-:Y:S11]  /*71d0*/  ISETP.GE.AND P0, PT, R144, c[0x0][0x1d4], PT ;  /* 0x0000750090007a0c */ /* 0x000ff60003f06270 */
[----:B------:R-:W-:Y:S02]  /*71e0*/  @!UPT UIADD3 URZ, URZ, URZ, URZ ;  /* 0x0000003f3f3ff290 */ /* 0x000fe4000fffe03f */
[----:B------:R-:W-:-:S05]  /*71f0*/  @P0 BRA `(.L_x_2976) ;  /* 0x0000076000000947 */ /* 0x000fca0003800000 */
[----:B--2---:R-:W-:Y:S01]  /*7200*/  SEL R2, R69, R68, !P2 ;  /* 0x0000004445027207 */ /* 0x004fe20005000000 */
[----:B------:R-:W2:Y:S01]  /*7210*/  LDS.128 R44, [R115+0xa080] ;  /* 0x00a08000732c7984 */ /* 0x000ea20000000c00 */
        /* <DEDUP_REMOVED lines=16> */
[----:B------:R-:W-:Y:S01]  /*7320*/  @!P0 SHF.R.U64 R10, R50, 0x10, R51 ;  /* 0x00000010320a8819 */ /* 0x000fe20000001233 */
[----:B------:R-:W-:Y:S01]  /*7330*/  IMAD.IADD R2, R2, 0x1, R3 ;  /* 0x0000000102027824 */ /* 0x000fe200078e0203 */
[----:B------:R-:W-:Y:S01]  /*7340*/  @!P0 SHF.R.U32.HI R3, RZ, 0x10, R21 ;  /* 0x00000010ff038819 */ /* 0x000fe20000011615 */
[----:B------:R-:W-:Y:S01]  /*7350*/  @!P0 IMAD.U32 R5, R9, 0x10000, RZ ;  /* 0x0001000009058824 */ /* 0x000fe200078e00ff */
[----:B------:R-:W-:Y:S01]  /*7360*/  @!P0 PRMT R21, R60, 0x5432, R11 ;  /* 0x000054323c158816 */ /* 0x000fe2000000000b */
[----:B------:R-:W-:Y:S01]  /*7370*/  IMAD.SHL.U32 R2, R2, 0x2, RZ ;  /* 0x0000000202027824 */ /* 0x000fe200078e00ff */
[----:B------:R-:W-:Y:S01]  /*7380*/  @!P0 SHF.R.U32.HI R13, RZ, 0x10, R51 ;  /* 0x00000010ff0d8819 */ /* 0x000fe20000011633 */
[----:B--2---:R-:W-:Y:S01]  /*7390*/  @!P0 IMAD.U32 R11, R44, 0x10000, RZ ;  /* 0x000100002c0b8824 */ /* 0x004fe200078e00ff */
[----:B------:R-:W-:Y:S01]  /*73a0*/  @!P0 PRMT R41, R61, 0x5432, R10 ;  /* 0x000054323d298816 */ /* 0x000fe2000000000a */
[----:B------:R-:W-:Y:S01]  /*73b0*/  @!P0 IMAD.U32 R38, R47, 0x10000, RZ ;  /* 0x000100002f268824 */ /* 0x000fe200078e00ff */
[----:B------:R2:W4:Y:S01]  /*73c0*/  LDS.128 R16, [R2+0xa080] ;  /* 0x00a0800002107984 */ /* 0x0005220000000c00 */
[----:B------:R-:W-:Y:S02]  /*73d0*/  @!P0 PRMT R39, R61, 0x5410, R13 ;  /* 0x000054103d278816 */ /* 0x000fe4000000000d */
[----:B------:R-:W-:Y:S02]  /*73e0*/  @!P0 PRMT R13, R32, 0x5410, R6 ;  /* 0x00005410200d8816 */ /* 0x000fe40000000006 */
[----:B------:R-:W-:Y:S02]  /*73f0*/  @!P0 SHF.L.U32 R20, R45, 0x10, RZ ;  /* 0x000000102d148819 */ /* 0x000fe400000006ff */
[----:B------:R-:W-:Y:S02]  /*7400*/  @!P0 LOP3.LUT R9, R9, 0xffff0000, RZ, 0xc0, !PT ;  /* 0xffff000009098812 */ /* 0x000fe400078ec0ff */
[----:B--2---:R-:W-:Y:S02]  /*7410*/  @!P0 SHF.R.U64 R2, R22, 0x10, R23 ;  /* 0x0000001016028819 */ /* 0x004fe40000001217 */
[----:B------:R-:W-:Y:S02]  /*7420*/  @!P0 PRMT R23, R60, 0x5410, R8 ;  /* 0x000054103c178816 */ /* 0x000fe40000000008 */
[----:B------:R-:W-:Y:S01]  /*7430*/  @!P0 PRMT R8, R15, 0x5410, R3 ;  /* 0x000054100f088816 */ /* 0x000fe20000000003 */
[----:B------:R-:W-:Y:S01]  /*7440*/  @!P0 IMAD.U32 R15, R21, 0x10000, RZ ;  /* 0x00010000150f8824 */ /* 0x000fe200078e00ff */
[----:B------:R-:W-:Y:S01]  /*7450*/  @!P0 PRMT R14, R32, 0x5432, R2 ;  /* 0x00005432200e8816 */ /* 0x000fe20000000002 */
[----:B------:R-:W-:Y:S01]  /*7460*/  @!P0 IMAD.U32 R10, R23, 0x10000, RZ ;  /* 0x00010000170a8824 */ /* 0x000fe200078e00ff */
[----:B------:R-:W-:Y:S01]  /*7470*/  @!P0 LOP3.LUT R21, R21, 0xffff0000, RZ, 0xc0, !PT ;  /* 0xffff000015158812 */ /* 0x000fe200078ec0ff */
[C---:B------:R-:W-:Y:S01]  /*7480*/  @!P0 IMAD.U32 R6, R8.reuse, 0x10000, RZ ;  /* 0x0001000008068824 */ /* 0x040fe200078e00ff */
[----:B------:R-:W-:Y:S01]  /*7490*/  @!P0 LOP3.LUT R8, R8, 0xffff0000, RZ, 0xc0, !PT ;  /* 0xffff000008088812 */ /* 0x000fe200078ec0ff */
[----:B----4-:R-:W-:Y:S01]  /*74a0*/  @!P0 IMAD.U32 R3, R17, 0x10000, RZ ;  /* 0x0001000011038824 */ /* 0x010fe200078e00ff */
[----:B------:R-:W-:Y:S03]  /*74b0*/  @!P0 SHF.L.U32 R2, R16, 0x10, RZ ;  /* 0x0000001010028819 */ /* 0x000fe600000006ff */
[----:B------:R-:W-:Y:S02]  /*74c0*/  @!P0 FMUL.FTZ R32, R3, R15 ;  /* 0x0000000f03208220 */ /* 0x000fe40000410000 */
[C---:B------:R-:W-:Y:S02]  /*74d0*/  @!P0 FMUL.FTZ R22, R2.reuse, R10 ;  /* 0x0000000a02168220 */ /* 0x040fe40000410000 */
[-C--:B------:R-:W-:Y:S02]  /*74e0*/  @!P0 FMUL.FTZ R2, R2, R5.reuse ;  /* 0x0000000502028220 */ /* 0x080fe40000410000 */
[----:B------:R-:W-:Y:S01]  /*74f0*/  @!P0 FFMA.FTZ R50, R11, R5, -R22 ;  /* 0x000000050b328223 */ /* 0x000fe20000010816 */
[----:B------:R-:W-:Y:S01]  /*7500*/  @!P0 LOP3.LUT R22, R45, 0xffff0000, RZ, 0xc0, !PT ;  /* 0xffff00002d168812 */ /* 0x000fe200078ec0ff */
[----:B------:R-:W-:Y:S01]  /*7510*/  @!P0 FFMA.FTZ R2, R10, R11, R2 ;  /* 0x0000000b0a028223 */ /* 0x000fe20000010002 */
[----:B------:R-:W-:Y:S01]  /*7520*/  @!P0 LOP3.LUT R10, R23, 0xffff0000, RZ, 0xc0, !PT ;  /* 0xffff0000170a8812 */ /* 0x000fe200078ec0ff */
[-C--:B------:R-:W-:Y:S01]  /*7530*/  @!P0 FMUL.FTZ R5, R3, R6.reuse ;  /* 0x0000000603058220 */ /* 0x080fe20000410000 */
[----:B------:R-:W-:Y:S01]  /*7540*/  @!P0 LOP3.LUT R3, R16, 0xffff0000, RZ, 0xc0, !PT ;  /* 0xffff000010038812 */ /* 0x000fe200078ec0ff */
[----:B------:R-:W-:Y:S01]  /*7550*/  @!P0 FFMA.FTZ R48, R20, R6, -R32 ;  /* 0x0000000614308223 */ /* 0x000fe20000010820 */
[----:B------:R-:W-:Y:S02]  /*7560*/  @!P0 LOP3.LUT R6, R17, 0xffff0000, RZ, 0xc0, !PT ;  /* 0xffff000011068812 */ /* 0x000fe400078ec0ff */
[----:B------:R-:W-:Y:S01]  /*7570*/  @!P0 LOP3.LUT R11, R44, 0xffff0000, RZ, 0xc0, !PT ;  /* 0xffff00002c0b8812 */ /* 0x000fe200078ec0ff */
[C---:B------:R-:W-:Y:S02]  /*7580*/  @!P0 FMUL.FTZ R32, R3.reuse, R10 ;  /* 0x0000000a03208220 */ /* 0x040fe40000410000 */
[----:B------:R-:W-:Y:S02]  /*7590*/  @!P0 FMUL.FTZ R3, R3, R9 ;  /* 0x0000000903038220 */ /* 0x000fe40000410000 */
[----:B------:R-:W-:Y:S02]  /*75a0*/  @!P0 FMUL.FTZ R23, R6, R21 ;  /* 0x0000001506178220 */ /* 0x000fe40000410000 */
[----:B------:R-:W-:Y:S02]  /*75b0*/  @!P0 FFMA.FTZ R3, R10, R11, R3 ;  /* 0x0000000b0a038223 */ /* 0x000fe40000010003 */
[-C--:B------:R-:W-:Y:S02]  /*75c0*/  @!P0 FMUL.FTZ R6, R6, R8.reuse ;  /* 0x0000000806068220 */ /* 0x080fe40000410000 */
[----:B------:R-:W-:Y:S01]  /*75d0*/  @!P0 FFMA.FTZ R43, R22, R8, -R23 ;  /* 0x00000008162b8223 */ /* 0x000fe20000010817 */
[----:B------:R-:W-:Y:S01]  /*75e0*/  @!P0 SHF.L.U32 R8, R18, 0x10, RZ ;  /* 0x0000001012088819 */ /* 0x000fe200000006ff */
[----:B------:R-:W-:Y:S01]  /*75f0*/  @!P0 FFMA.FTZ R5, R15, R20, R5 ;  /* 0x000000140f058223 */ /* 0x000fe20000010005 */
[----:B------:R-:W-:Y:S01]  /*7600*/  @!P0 F2FP.BF16.PACK_AB R2, R3, R2 ;  /* 0x000000020302823e */ /* 0x000fe200000010ff */
[----:B------:R-:W-:Y:S01]  /*7610*/  @!P0 IMAD.U32 R15, R41, 0x10000, RZ ;  /* 0x00010000290f8824 */ /* 0x000fe200078e00ff */
[----:B------:R-:W-:Y:S01]  /*7620*/  @!P0 F2FP.BF16.PACK_AB R43, R43, R48 ;  /* 0x000000302b2b823e */ /* 0x000fe200000010ff */
[----:B------:R-:W-:Y:S02]  /*7630*/  @!P0 FFMA.FTZ R42, R11, R9, -R32 ;  /* 0x000000090b2a8223 */ /* 0x000fe40000010820 */
[----:B------:R-:W-:Y:S01]  /*7640*/  @!P0 IMAD.U32 R32, R39, 0x10000, RZ ;  /* 0x0001000027208824 */ /* 0x000fe200078e00ff */
[----:B------:R-:W-:Y:S01]  /*7650*/  @!P0 MOV R45, R43 ;  /* 0x0000002b002d8202 */ /* 0x000fe20000000f00 */
[----:B------:R-:W-:Y:S01]  /*7660*/  @!P0 IMAD.U32 R10, R19, 0x10000, RZ ;  /* 0x00010000130a8824 */ /* 0x000fe200078e00ff */
[----:B------:R-:W-:Y:S01]  /*7670*/  @!P0 LOP3.LUT R39, R39, 0xffff0000, RZ, 0xc0, !PT ;  /* 0xffff000027278812 */ /* 0x000fe200078ec0ff */
[C---:B------:R-:W-:Y:S01]  /*7680*/  @!P0 IMAD.U32 R11, R14.reuse, 0x10000, RZ ;  /* 0x000100000e0b8824 */ /* 0x040fe200078e00ff */
[----:B------:R-:W-:Y:S01]  /*7690*/  @!P0 LOP3.LUT R14, R14, 0xffff0000, RZ, 0xc0, !PT ;  /* 0xffff00000e0e8812 */ /* 0x000fe200078ec0ff */
[----:B------:R-:W-:Y:S01]  /*76a0*/  @!P0 IMAD.U32 R20, R46, 0x10000, RZ ;  /* 0x000100002e148824 */ /* 0x000fe200078e00ff */
[----:B------:R-:W-:Y:S01]  /*76b0*/  @!P0 F2FP.BF16.PACK_AB R42, R42, R50 ;  /* 0x000000322a2a823e */ /* 0x000fe200000010ff */
[----:B------:R-:W-:Y:S02]  /*76c0*/  @!P0 FMUL.FTZ R40, R8, R15 ;  /* 0x0000000f08288220 */ /* 0x000fe40000410000 */
[----:B------:R-:W-:Y:S02]  /*76d0*/  @!P0 IMAD.U32 R9, R13, 0x10000, RZ ;  /* 0x000100000d098824 */ /* 0x000fe400078e00ff */
[----:B------:R-:W-:Y:S02]  /*76e0*/  @!P0 FMUL.FTZ R23, R10, R32 ;  /* 0x000000200a178220 */ /* 0x000fe40000410000 */
[-C--:B------:R-:W-:Y:S02]  /*76f0*/  @!P0 FMUL.FTZ R8, R8, R11.reuse ;  /* 0x0000000b08088220 */ /* 0x080fe40000410000 */
[----:B------:R-:W-:Y:S01]  /*7700*/  @!P0 FFMA.FTZ R49, R20, R11, -R40 ;  /* 0x0000000b14318223 */ /* 0x000fe20000010828 */
[----:B------:R-:W-:Y:S01]  /*7710*/  @!P0 LOP3.LUT R11, R19, 0xffff0000, RZ, 0xc0, !PT ;  /* 0xffff0000130b8812 */ /* 0x000fe200078ec0ff */
[-C--:B------:R-:W-:Y:S01]  /*7720*/  @!P0 FFMA.FTZ R23, R38, R9.reuse, -R23 ;  /* 0x0000000926178223 */ /* 0x080fe20000010817 */
[----:B------:R-:W-:Y:S01]  /*7730*/  @!P0 LOP3.LUT R40, R47, 0xffff0000, RZ, 0xc0, !PT ;  /* 0xffff00002f288812 */ /* 0x000fe200078ec0ff */
[----:B------:R-:W-:Y:S01]  /*7740*/  @!P0 FMUL.FTZ R10, R10, R9 ;  /* 0x000000090a0a8220 */ /* 0x000fe20000410000 */
[----:B------:R-:W-:Y:S01]  /*7750*/  @!P0 LOP3.LUT R9, R13, 0xffff0000, RZ, 0xc0, !PT ;  /* 0xffff00000d098812 */ /* 0x000fe200078ec0ff */
[----:B------:R-:W-:Y:S02]  /*7760*/  @!P0 FMUL.FTZ R13, R11, R39 ;  /* 0x000000270b0d8220 */ /* 0x000fe40000410000 */
[----:B------:R-:W-:Y:S02]  /*7770*/  @!P0 FFMA.FTZ R6, R21, R22, R6 ;  /* 0x0000001615068223 */ /* 0x000fe40000010006 */
[-C--:B------:R-:W-:Y:S01]  /*7780*/  @!P0 FFMA.FTZ R48, R40, R9.reuse, -R13 ;  /* 0x0000000928308223 */ /* 0x080fe2000001080d */
[----:B------:R-:W-:Y:S01]  /*7790*/  @!P0 LOP3.LUT R13, R41, 0xffff0000, RZ, 0xc0, !PT ;  /* 0xffff0000290d8812 */ /* 0x000fe200078ec0ff */
[----:B------:R-:W-:Y:S01]  /*77a0*/  @!P0 FMUL.FTZ R11, R11, R9 ;  /* 0x000000090b0b8220 */ /* 0x000fe20000410000 */
[----:B------:R-:W-:Y:S01]  /*77b0*/  @!P0 LOP3.LUT R9, R18, 0xffff0000, RZ, 0xc0, !PT ;  /* 0xffff000012098812 */ /* 0x000fe200078ec0ff */
[----:B------:R-:W-:Y:S01]  /*77c0*/  @!P0 FFMA.FTZ R8, R15, R20, R8 ;  /* 0x000000140f088223 */ /* 0x000fe20000010008 */
[----:B------:R-:W-:Y:S01]  /*77d0*/  @!P0 F2FP.BF16.PACK_AB R41, R48, R23 ;  /* 0x000000173029823e */ /* 0x000fe200000010ff */
[----:B------:R-:W-:Y:S01]  /*77e0*/  @!P0 IMAD.MOV.U32 R44, RZ, RZ, R42 ;  /* 0x000000ffff2c8224 */ /* 0x000fe200078e002a */
[----:B------:R-:W-:Y:S01]  /*77f0*/  @!P0 LOP3.LUT R23, R46, 0xffff0000, RZ, 0xc0, !PT ;  /* 0xffff00002e178812 */ /* 0x000fe200078ec0ff */
[C---:B------:R-:W-:Y:S01]  /*7800*/  @!P0 FMUL.FTZ R48, R9.reuse, R13 ;  /* 0x0000000d09308220 */ /* 0x040fe20000410000 */
[----:B------:R-:W-:Y:S01]  /*7810*/  @!P0 F2FP.BF16.PACK_AB R5, R6, R5 ;  /* 0x000000050605823e */ /* 0x000fe200000010ff */
[-C--:B------:R-:W-:Y:S02]  /*7820*/  @!P0 FMUL.FTZ R9, R9, R14.reuse ;  /* 0x0000000e09098220 */ /* 0x080fe40000410000 */
[----:B------:R-:W-:Y:S01]  /*7830*/  @!P0 FFMA.FTZ R48, R23, R14, -R48 ;  /* 0x0000000e17308223 */ /* 0x000fe20000010830 */
[----:B------:R-:W-:Y:S01]  /*7840*/  @!P0 MOV R17, R5 ;  /* 0x0000000500118202 */ /* 0x000fe20000000f00 */
        /* <DEDUP_REMOVED lines=11> */
[C---:B---3--:R-:W-:Y:S04]  /*7900*/  LEA R2, P0, R78.reuse, R70, 0x1 ;  /* 0x000000464e027211 */ /* 0x048fe800078008ff */
[----:B------:R-:W-:Y:S02]  /*7910*/  LEA.HI.X R3, R78, R71, R94, 0x1, P0 ;  /* 0x000000474e037211 */ /* 0x000fe400000f0c5e */
[C---:B------:R-:W-:Y:S03]  /*7920*/  ISETP.GE.AND P0, PT, R72.reuse, c[0x0][0x1d4], PT ;  /* 0x0000750048007a0c */ /* 0x040fe60003f06270 */
[----:B------:R2:W-:Y:S10]  /*7930*/  ST.E.128 [R2.64], R44 ;  /* 0x0000002c02007985 */ /* 0x0005f4000c101d0a */
[----:B------:R-:W-:Y:S05]  /*7940*/  @!P0 IMAD.WIDE R8, R72, 0x2, R70 ;  /* 0x0000000248088825 */ /* 0x000fea00078e0246 */
[----:B------:R2:W-:Y:S02]  /*7950*/  @!P0 ST.E.128 [R8.64], R16 ;  /* 0x0000001008008985 */ /* 0x0005e4000c101d0a */
.L_x_2976:
[----:B--2---:R-:W-:Y:S05]  /*7960*/  BSYNC B1 ;  /* 0x0000000000017941 */ /* 0x004fea0003800000 */
.L_x_2975:
[----:B------:R2:W4:Y:S04]  /*7970*/  SHFL.IDX PT, R45, R73, 0x1, 0x181f ;  /* 0x00381f00492d7f89 */ /* 0x00052800000e0000 */
[----:B------:R2:W1:Y:S01]  /*7980*/  SHFL.IDX PT, R44, R74, 0x1, 0x181f ;  /* 0x00381f004a2c7f89 */ /* 0x00046200000e0000 */
        /* <DEDUP_REMOVED lines=8> */
[----:B------:R-:W5:Y:S01]  /*7a10*/  LDS.128 R40, [R114+0xa080] ;  /* 0x00a0800072287984 */ /* 0x000f620000000c00 */
        /* <DEDUP_REMOVED lines=9> */
[----:B------:R-:W-:Y:S02]  /*7ab0*/  @!P0 PRMT R20, R62, 0x5410, R6 ;  /* 0x000054103e148816 */ /* 0x000fe40000000006 */
[----:B------:R-:W-:Y:S02]  /*7ac0*/  SHF.R.S32.HI R2, RZ, 0x3, R3 ;  /* 0x00000003ff027819 */ /* 0x000fe40000011403 */
[----:B------:R-:W-:Y:S02]  /*7ad0*/  LOP3.LUT R3, R60, 0x38, R46, 0xf8, !PT ;  /* 0x000000383c037812 */ /* 0x000fe400078ef82e */
[----:B------:R-:W-:Y:S01]  /*7ae0*/  @!P0 PRMT R15, R62, 0x5432, R10 ;  /* 0x000054323e0f8816 */ /* 0x000fe2000000000a */
[----:B------:R-:W-:Y:S01]  /*7af0*/  IMAD R2, R2, 0xc00, R12 ;  /* 0x00000c0002027824 */ /* 0x000fe200078e020c */
[----:B------:R-:W-:Y:S01]  /*7b00*/  LOP3.LUT R3, R3, R134, RZ, 0x3c, !PT ;  /* 0x0000008603037212 */ /* 0x000fe200078e3cff */
[----:B------:R-:W-:Y:S01]  /*7b10*/  @!P0 IMAD.U32 R10, R20, 0x10000, RZ ;  /* 0x00010000140a8824 */ /* 0x000fe200078e00ff */
[--C-:B------:R-:W-:Y:S01]  /*7b20*/  @!P0 SHF.R.U32.HI R11, RZ, 0x10, R55.reuse ;  /* 0x00000010ff0b8819 */ /* 0x100fe20000011637 */
[----:B------:R-:W-:Y:S01]  /*7b30*/  @!P0 IMAD.U32 R21, R15, 0x10000, RZ ;  /* 0x000100000f158824 */ /* 0x000fe200078e00ff */
[----:B------:R-:W-:Y:S01]  /*7b40*/  @!P0 SHF.R.U64 R14, R54, 0x10, R55 ;  /* 0x00000010360e8819 */ /* 0x000fe20000001237 */
[----:B------:R-:W-:Y:S01]  /*7b50*/  IMAD.IADD R2, R2, 0x1, R3 ;  /* 0x0000000102027824 */ /* 0x000fe200078e0203 */
[----:B------:R-:W-:Y:S02]  /*7b60*/  @!P0 SHF.R.U32.HI R3, RZ, 0x10, R25 ;  /* 0x00000010ff038819 */ /* 0x000fe40000011619 */
[----:B------:R-:W-:Y:S01]  /*7b70*/  @!P0 SHF.R.U32.HI R8, RZ, 0x10, R27 ;  /* 0x00000010ff088819 */ /* 0x000fe2000001161b */
[----:B------:R-:W-:Y:S01]  /*7b80*/  IMAD.SHL.U32 R2, R2, 0x2, RZ ;  /* 0x0000000202027824 */ /* 0x000fe200078e00ff */
[----:B------:R-:W-:Y:S02]  /*7b90*/  @!P0 PRMT R6, R33, 0x5410, R3 ;  /* 0x0000541021068816 */ /* 0x000fe40000000003 */
[----:B------:R-:W-:Y:S02]  /*7ba0*/  @!P0 SHF.R.U64 R5, R26, 0x10, R27 ;  /* 0x000000101a058819 */ /* 0x000fe4000000121b */
[----:B------:R2:W4:Y:S01]  /*7bb0*/  LDS.128 R16, [R2+0xa080] ;  /* 0x00a0800002107984 */ /* 0x0005220000000c00 */
[----:B------:R-:W-:Y:S01]  /*7bc0*/  @!P0 PRMT R13, R34, 0x5410, R8 ;  /* 0x00005410220d8816 */ /* 0x000fe20000000008 */
[----:B------:R-:W-:Y:S01]  /*7bd0*/  @!P0 IMAD.U32 R8, R6, 0x10000, RZ ;  /* 0x0001000006088824 */ /* 0x000fe200078e00ff */
[----:B------:R-:W-:Y:S02]  /*7be0*/  @!P0 PRMT R27, R63, 0x5432, R14 ;  /* 0x000054323f1b8816 */ /* 0x000fe4000000000e */
[----:B------:R-:W-:Y:S01]  /*7bf0*/  @!P0 PRMT R14, R34, 0x5432, R5 ;  /* 0x00005432220e8816 */ /* 0x000fe20000000005 */
[----:B-----5:R-:W-:Y:S01]  /*7c00*/  @!P0 IMAD.U32 R34, R43, 0x10000, RZ ;  /* 0x000100002b228824 */ /* 0x020fe200078e00ff */
[----:B------:R-:W-:Y:S02]  /*7c10*/  @!P0 SHF.L.U32 R22, R41, 0x10, RZ ;  /* 0x0000001029168819 */ /* 0x000fe400000006ff */
[----:B------:R-:W-:Y:S02]  /*7c20*/  @!P0 LOP3.LUT R39, R43, 0xffff0000, RZ, 0xc0, !PT ;  /* 0xffff00002b278812 */ /* 0x000fe400078ec0ff */
[----:B------:R-:W-:Y:S02]  /*7c30*/  @!P0 LOP3.LUT R32, R42, 0xffff0000, RZ, 0xc0, !PT ;  /* 0xffff00002a208812 */ /* 0x000fe400078ec0ff */
[----:B--2---:R-:W-:Y:S02]  /*7c40*/  @!P0 SHF.R.U64 R2, R24, 0x10, R25 ;  /* 0x0000001018028819 */ /* 0x004fe40000001219 */
[----:B------:R-:W-:Y:S01]  /*7c50*/  @!P0 PRMT R25, R63, 0x5410, R11 ;  /* 0x000054103f198816 */ /* 0x000fe2000000000b */
[----:B------:R-:W-:Y:S01]  /*7c60*/  @!P0 IMAD.U32 R11, R40, 0x10000, RZ ;  /* 0x00010000280b8824 */ /* 0x000fe200078e00ff */
[----:B------:R-:W-:Y:S02]  /*7c70*/  @!P0 PRMT R9, R33, 0x5432, R2 ;  /* 0x0000543221098816 */ /* 0x000fe40000000002 */
[C---:B------:R-:W-:Y:S01]  /*7c80*/  @!P0 LOP3.LUT R38, R25.reuse, 0xffff0000, RZ, 0xc0, !PT ;  /* 0xffff000019268812 */ /* 0x040fe200078ec0ff */
[----:B------:R-:W-:Y:S02]  /*7c90*/  @!P0 IMAD.U32 R33, R25, 0x10000, RZ ;  /* 0x0001000019218824 */ /* 0x000fe400078e00ff */
        /* <DEDUP_REMOVED lines=70> */
[C---:B-1----:R-:W-:Y:S04]  /*8100*/  LEA R2, P0, R79.reuse, R44, 0x1 ;  /* 0x0000002c4f027211 */ /* 0x042fe800078008ff */
[----:B------:R-:W-:Y:S02]  /*8110*/  LEA.HI.X R3, R79, R45, R95, 0x1, P0 ;  /* 0x0000002d4f037211 */ /* 0x000fe400000f0c5f */
[C---:B------:R-:W-:Y:S03]  /*8120*/  ISETP.GE.AND P0, PT, R46.reuse, c[0x0][0x1d4], PT ;  /* 0x000075002e007a0c */ /* 0x040fe60003f06270 */
[----:B------:R1:W-:Y:S10]  /*8130*/  ST.E.128 [R2.64], R40 ;  /* 0x0000002802007985 */ /* 0x0003f4000c101d0a */
[----:B------:R-:W-:Y:S05]  /*8140*/  @!P0 IMAD.WIDE R8, R46, 0x2, R44 ;  /* 0x000000022e088825 */ /* 0x000fea00078e022c */
[----:B------:R1:W-:Y:S02]  /*8150*/  @!P0 ST.E.128 [R8.64], R16 ;  /* 0x0000001008008985 */ /* 0x0003e4000c101d0a */
.L_x_2980:
[----:B------:R-:W-:Y:S05]  /*8160*/  BSYNC B0 ;  /* 0x0000000000007941 */ /* 0x000fea0003800000 */
.L_x_2979:
[----:B------:R-:W-:Y:S11]  /*8170*/  ISETP.GE.AND P0, PT, R144, c[0x0][0x1d4], PT ;  /* 0x0000750090007a0c */ /* 0x000ff60003f06270 */
[----:B------:R-:W-:Y:S02]  /*8180*/  @!UPT UIADD3 URZ, URZ, URZ, URZ ;  /* 0x0000003f3f3ff290 */ /* 0x000fe4000fffe03f */
[----:B------:R-:W-:-:S05]  /*8190*/  @P0 BRA `(.L_x_2964) ;  /* 0x00000b2000000947 */ /* 0x000fca0003800000 */
[----:B-1----:R-:W-:Y:S01]  /*81a0*/  SEL R2, R69, R68, !P2 ;  /* 0x0000004445027207 */ /* 0x002fe20005000000 */
[----:B------:R-:W1:Y:S01]  /*81b0*/  LDS.128 R40, [R113+0xa080] ;  /* 0x00a0800071287984 */ /* 0x000e620000000c00 */
[C---:B------:R-:W-:Y:S02]  /*81c0*/  LEA R50, P0, R78.reuse, R44, 0x1 ;  /* 0x0000002c4e327211 */ /* 0x040fe400078008ff */
[----:B------:R-:W-:Y:S02]  /*81d0*/  SHF.R.S32.HI R3, RZ, 0x1f, R2 ;  /* 0x0000001fff037819 */ /* 0x000fe40000011402 */
[----:B----4-:R-:W-:Y:S02]  /*81e0*/  LEA.HI.X R51, R78, R45, R94, 0x1, P0 ;  /* 0x0000002d4e337211 */ /* 0x010fe400000f0c5e */
        /* <DEDUP_REMOVED lines=35> */
[C---:B------:R-:W-:Y:S02]  /*8420*/  @!P0 PRMT R30, R65.reuse, 0x5410, R10 ;  /* 0x00005410411e8816 */ /* 0x040fe4000000000a */
        /* <DEDUP_REMOVED lines=81> */
.L_x_2950:
        /* <DEDUP_REMOVED lines=30> */
.L_x_2982:
[----:B-12---:R-:W-:Y:S05]  /*8b20*/  BSYNC B0 ;  /* 0x0000000000007941 */ /* 0x006fea0003800000 */
.L_x_2981:
        /* <DEDUP_REMOVED lines=25> */
.L_x_2964:
[----:B------:R-:W-:Y:S05]  /*8cc0*/  BSYNC B2 ;  /* 0x0000000000027941 */ /* 0x000fea0003800000 */
.L_x_2949:
[----:B-1234-:R-:W-:Y:S01]  /*8cd0*/  IMAD.IADD R2, R75, 0x1, -R145 ;  /* 0x000000014b027824 */ /* 0x01efe200078e0a91 */
        /* <DEDUP_REMOVED lines=9> */
[----:B------:R-:W-:Y:S01]  /*8d70*/  @P3 IADD3 R13, P0, R8, 0x20, RZ ;  /* 0x00000020080d3810 */ /* 0x000fe20007f1e0ff */
[--C-:B------:R-:W-:Y:S04]  /*8d80*/  @P3 IMAD.MOV.U32 R11, RZ, RZ, R92.reuse ;  /* 0x000000ffff0b3224 */ /* 0x100fe800078e005c */
[----:B------:R-:W-:Y:S01]  /*8d90*/  @P3 IMAD.X R10, RZ, RZ, R9, P0 ;  /* 0x000000ffff0a3224 */ /* 0x000fe200000e0609 */
[----:B------:R-:W-:Y:S11]  /*8da0*/  ISETP.GE.AND P0, PT, R2, 0x1, PT ;  /* 0x000000010200780c */ /* 0x000ff60003f06270 */
[----:B------:R-:W-:Y:S02]  /*8db0*/  @!UPT UIADD3 URZ, URZ, URZ, URZ ;  /* 0x0000003f3f3ff290 */ /* 0x000fe4000fffe03f */
[----:B------:R-:W-:Y:S01]  /*8dc0*/  @P0 MOV R2, R82 ;  /* 0x0000005200020202 */ /* 0x000fe20000000f00 */
[----:B------:R-:W-:Y:S02]  /*8dd0*/  @P0 IMAD R5, R9, c[0x0][0x258], RZ ;  /* 0x0000960009050a24 */ /* 0x000fe400078e02ff */
[----:B------:R-:W-:Y:S04]  /*8de0*/  @P0 IMAD.MOV.U32 R3, RZ, RZ, R92 ;  /* 0x000000ffff030224 */ /* 0x000fe800078e005c */
[C---:B------:R-:W-:Y:S04]  /*8df0*/  @P0 IMAD.WIDE.U32 R2, R8.reuse, c[0x0][0x258], R2 ;  /* 0x0000960008020a25 */ /* 0x040fe800078e0002 */
[----:B------:R-:W-:Y:S05]  /*8e00*/  @P0 IMAD R8, R8, c[0x0][0x25c], R5 ;  /* 0x0000970008080a24 */ /* 0x000fea00078e0205 */
[----:B------:R-:W-:Y:S02]  /*8e10*/  @P0 IADD3 R3, R3, R8, RZ ;  /* 0x0000000803030210 */ /* 0x000fe40007ffe0ff */
[C---:B------:R-:W-:Y:S04]  /*8e20*/  @P0 LEA R8, P4, R2.reuse, c[0x0][0x250], 0x1 ;  /* 0x0000940002080a11 */ /* 0x040fe800078808ff */
[----:B------:R-:W-:Y:S01]  /*8e30*/  @P0 LEA.HI.X R9, R2, c[0x0][0x254], R3, 0x1, P4 ;  /* 0x0000950002090a11 */ /* 0x000fe200020f0c03 */
[----:B------:R-:W-:Y:S04]  /*8e40*/  IMAD R2, R80, c[0x0][0x208], RZ ;  /* 0x0000820050027a24 */ /* 0x000fe800078e02ff */
[----:B------:R-:W-:Y:S01]  /*8e50*/  @!PT LDS RZ, [RZ] ;  /* 0x00000000fffff984 */ /* 0x000fe20000000800 */
[----:B------:R-:W-:Y:S01]  /*8e60*/  @!PT LDS RZ, [RZ] ;  /* 0x00000000fffff984 */ /* 0x000fe20000000800 */
[----:B------:R-:W-:Y:S01]  /*8e70*/  @!PT LDS RZ, [RZ] ;  /* 0x00000000fffff984 */ /* 0x000fe20000000800 */
[----:B------:R1:W-:Y:S01]  /*8e80*/  @P0 LDGSTS.E.BYPASS.LTC128B.128 [R214+0x4080], [R8.64], !P1 ;  /* 0x0408000008d60fae */ /* 0x0003e2000c901d4a */
[C---:B------:R-:W-:Y:S02]  /*8e90*/  IMAD R5, R77.reuse, c[0x0][0x20c], R2 ;  /* 0x000083004d057a24 */ /* 0x040fe400078e0202 */
[----:B------:R-:W-:Y:S04]  /*8ea0*/  IMAD.WIDE.U32 R2, R77, c[0x0][0x208], RZ ;  /* 0x000082004d027a25 */ /* 0x000fe800078e00ff */
[----:B------:R-:W-:Y:S04]  /*8eb0*/  IMAD.IADD R3, R3, 0x1, R5 ;  /* 0x0000000103037824 */ /* 0x000fe800078e0205 */
[----:B------:R-:W-:Y:S05]  /*8ec0*/  IMAD.WIDE.U32 R2, R76, c[0x0][0x218], R2 ;  /* 0x000086004c027a25 */ /* 0x000fea00078e0002 */
[----:B------:R-:W-:Y:S01]  /*8ed0*/  IADD3 R5, P4, R108, R2, RZ ;  /* 0x000000026c057210 */ /* 0x000fe20007f9e0ff */
[----:B------:R-:W-:Y:S01]  /*8ee0*/  @P3 IMAD R2, R10, c[0x0][0x258], RZ ;  /* 0x000096000a023a24 */ /* 0x000fe200078e02ff */
[----:B------:R-:W-:Y:S02]  /*8ef0*/  @P3 MOV R10, R82 ;  /* 0x00000052000a3202 */ /* 0x000fe40000000f00 */
[----:B------:R-:W-:Y:S01]  /*8f00*/  IADD3.X R6, R117, R3, R6, P4, !PT ;  /* 0x0000000375067210 */ /* 0x000fe200027fe406 */
[C---:B------:R-:W-:Y:S02]  /*8f10*/  @P3 IMAD R2, R13.reuse, c[0x0][0x25c], R2 ;  /* 0x000097000d023a24 */ /* 0x040fe400078e0202 */
[----:B------:R-:W-:Y:S05]  /*8f20*/  @P3 IMAD.WIDE.U32 R10, R13, c[0x0][0x258], R10 ;  /* 0x000096000d0a3a25 */ /* 0x000fea00078e000a */
        /* <DEDUP_REMOVED lines=24> */
[CC--:B-12---:R-:W-:Y:S04]  /*90b0*/  @!P0 LEA R8, P4, R140.reuse, R2.reuse, 0x1 ;  /* 0x000000028c088211 */ /* 0x0c6fe800078808ff */
        /* <DEDUP_REMOVED lines=17> */
.L_x_2984:
[----:B------:R-:W-:Y:S05]  /*91d0*/  BSYNC B0 ;  /* 0x0000000000007941 */ /* 0x000fea0003800000 */
.L_x_2983:
        /* <DEDUP_REMOVED lines=25> */
.L_x_2986:
[----:B------:R-:W-:Y:S05]  /*9370*/  BSYNC B0 ;  /* 0x0000000000007941 */ /* 0x000fea0003800000 */
.L_x_2985:
[----:B------:R-:W-:Y:S01]  /*9380*/  ISETP.GT.AND P4, PT, R37, R99, PT ;  /* 0x000000632500720c */ /* 0x000fe20003f84270 */
[----:B------:R-:W-:Y:S01]  /*9390*/  @!UPT UIADD3 URZ, URZ, URZ, URZ ;  /* 0x0000003f3f3ff290 */ /* 0x000fe2000fffe03f */
[----:B------:R-:W-:Y:S11]  /*93a0*/  BSSY B0, `(.L_x_2987) ;  /* 0x0000029000007945 */ /* 0x000ff60003800000 */
[----:B------:R-:W-:-:S05]  /*93b0*/  @!P4 BRA `(.L_x_2988) ;  /* 0x000002700000c947 */ /* 0x000fca0003800000 */
[----:B--2---:R-:W-:Y:S01]  /*93c0*/  IADD3 R11, -R145, 0x30, RZ ;  /* 0x00000030910b7810 */ /* 0x004fe20007ffe1ff */
[----:B------:R-:W-:Y:S01]  /*93d0*/  IMAD.MOV.U32 R8, RZ, RZ, R104 ;  /* 0x000000ffff087224 */ /* 0x000fe200078e0068 */
[----:B------:R-:W-:Y:S01]  /*93e0*/  IADD3 R2, R37, -0x1, RZ ;  /* 0xffffffff25027810 */ /* 0x000fe20007ffe0ff */
[----:B------:R-:W-:Y:S01]  /*93f0*/  IMAD.MOV.U32 R9, RZ, RZ, R103 ;  /* 0x000000ffff097224 */ /* 0x000fe200078e0067 */
[----:B------:R-:W-:Y:S02]  /*9400*/  ISETP.GE.AND P3, PT, R11, 0x1, PT ;  /* 0x000000010b00780c */ /* 0x000fe40003f66270 */
[----:B---3--:R-:W-:Y:S01]  /*9410*/  SHF.R.S32.HI R3, RZ, 0x1f, R2 ;  /* 0x0000001fff037819 */ /* 0x008fe20000011402 */
[----:B-1----:R-:W-:Y:S01]  /*9420*/  IMAD R5, R130, R2, RZ ;  /* 0x0000000282057224 */ /* 0x002fe200078e02ff */
[----:B------:R-:W-:Y:S01]  /*9430*/  P2R R10, PR, RZ, 0x4 ;  /* 0x00000004ff0a7803 */ /* 0x000fe20000000000 */
[-C--:B------:R-:W-:Y:S01]  /*9440*/  IMAD.WIDE.U32 R8, R2, R120.reuse, R8 ;  /* 0x0000007802087225 */ /* 0x080fe200078e0008 */
[C---:B------:R-:W-:Y:S02]  /*9450*/  LOP3.LUT P2, RZ, R232.reuse, 0x8, RZ, 0xc0, !PT ;  /* 0x00000008e8ff7812 */ /* 0x040fe4000784c0ff */
[----:B------:R-:W-:Y:S01]  /*9460*/  P2R R6, PR, RZ, 0x2 ;  /* 0x00000002ff067803 */ /* 0x000fe20000000000 */
[----:B------:R-:W-:Y:S01]  /*9470*/  IMAD R5, R3, R120, R5 ;  /* 0x0000007803057224 */ /* 0x000fe200078e0205 */
[C---:B------:R-:W-:Y:S02]  /*9480*/  LOP3.LUT P1, RZ, R232.reuse, 0x4, RZ, 0xc0, !PT ;  /* 0x00000004e8ff7812 */ /* 0x040fe4000782c0ff */
[----:B------:R-:W-:Y:S01]  /*9490*/  LOP3.LUT P6, RZ, R232, 0x1, RZ, 0xc0, !PT ;  /* 0x00000001e8ff7812 */ /* 0x000fe200078cc0ff */
[----:B------:R-:W-:Y:S01]  /*94a0*/  IMAD.IADD R5, R9, 0x1, R5 ;  /* 0x0000000109057824 */ /* 0x000fe200078e0205 */
        /* <DEDUP_REMOVED lines=24> */
.L_x_2988:
[----:B------:R-:W-:Y:S05]  /*9630*/  BSYNC B0 ;  /* 0x0000000000007941 */ /* 0x000fea0003800000 */
.L_x_2987:
[----:B------:R-:W0:Y:S01]  /*9640*/  LDGDEPBAR ;  /* 0x00000000000079af */ /* 0x000e220000000000 */
[----:B------:R-:W-:Y:S01]  /*9650*/  IADD3 R37, R37, -0x1, RZ ;  /* 0xffffffff25257810 */ /* 0x000fe20007ffe0ff */
[----:B------:R-:W-:-:S05]  /*9660*/  @P4 BRA `(.L_x_2989) ;  /* 0xffffa16000004947 */ /* 0x000fca000383ffff */
[----:B-1----:R-:W4:Y:S01]  /*9670*/  LDL R5, [R1+0x64] ;  /* 0x0000640001057983 */ /* 0x002f220000100800 */
[----:B------:R-:W-:Y:S03]  /*9680*/  WARPSYNC 0xffffffff ;  /* 0xffffffff00007948 */ /* 0x000fe60003800000 */
[----:B------:R-:W-:Y:S01]  /*9690*/  BAR.SYNC.DEFER_BLOCKING 0x0 ;  /* 0x0000000000007b1d */ /* 0x000fe20000010000 */
[----:B----4-:R-:W-:-:S05]  /*96a0*/  IADD3 R0, R5, 0x2f, RZ ;  /* 0x0000002f05007810 */ /* 0x010fca0007ffe0ff */
[----:B------:R-:W-:-:S05]  /*96b0*/  IMAD.HI R0, R0, 0x2aaaaaab, RZ ;  /* 0x2aaaaaab00007827 */ /* 0x000fca00078e02ff */
[----:B--2---:R-:W-:-:S04]  /*96c0*/  SHF.R.U32.HI R2, RZ, 0x1f, R0 ;  /* 0x0000001fff027819 */ /* 0x004fc80000011600 */
[----:B------:R-:W-:Y:S02]  /*96d0*/  LEA.HI.SX32 R17, R0, R2, 0x1d ;  /* 0x0000000200117211 */ /* 0x000fe400078feaff */
.L_x_2948:
[----:B------:R-:W2:Y:S04]  /*96e0*/  LDL R9, [R1+0xa0] ;  /* 0x0000a00001097983 */ /* 0x000ea80000100800 */
[----:B------:R-:W4:Y:S01]  /*96f0*/  LDL R18, [R1+0x58] ;  /* 0x0000580001127983 */ /* 0x000f220000100800 */
[----:B-1----:R-:W-:-:S03]  /*9700*/  IMAD.MOV.U32 R0, RZ, RZ, c[0x0][0x2c4] ;  /* 0x0000b100ff007624 */ /* 0x002fc600078e00ff */
[----:B------:R-:W1:Y:S02]  /*9710*/  S2R R8, SR_TID.X ;  /* 0x0000000000087919 */ /* 0x000e640000002100 */
[----:B------:R-:W-:Y:S01]  /*9720*/  ISETP.NE.AND P3, PT, R0, 0x1, PT ;  /* 0x000000010000780c */ /* 0x000fe20003f65270 */
[----:B------:R-:W-:Y:S01]  /*9730*/  BSSY B0, `(.L_x_2990) ;  /* 0x0000030000007945 */ /* 0x000fe20003800000 */
[----:B--2---:R-:W-:-:S11]  /*9740*/  LEA R0, R9, 0x7f, 0x7 ;  /* 0x0000007f09007811 */ /* 0x004fd600078e38ff */
[----:B------:R-:W-:-:S05]  /*9750*/  @P3 IMAD.HI.U32 R2, R0, c[0x0][0x2c8], RZ ;  /* 0x0000b20000023a27 */ /* 0x000fca00078e00ff */
[----:B------:R-:W-:-:S04]  /*9760*/  @P3 SHF.R.U32.HI R0, RZ, c[0x0][0x2cc], R2 ;  /* 0x0000b300ff003a19 */ /* 0x000fc80000011602 */
[----:B------:R-:W-:-:S05]  /*9770*/  IADD3 R0, R0, 0x30, R5 ;  /* 0x0000003000007810 */ /* 0x000fca0007ffe005 */
[----:B----4-:R-:W-:-:S04]  /*9780*/  IMAD.IADD R0, R0, 0x1, -R18 ;  /* 0x0000000100007824 */ /* 0x010fc800078e0a12 */
[----:B------:R-:W-:-:S05]  /*9790*/  IMAD.HI R6, R0, 0x2aaaaaab, RZ ;  /* 0x2aaaaaab00067827 */ /* 0x000fca00078e02ff */
[----:B------:R-:W-:Y:S01]  /*97a0*/  SHF.R.U32.HI R0, RZ, 0x1f, R6 ;  /* 0x0000001fff007819 */ /* 0x000fe20000011606 */
[----:B-1----:R1:W-:Y:S03]  /*97b0*/  STL.64 [R1], R8 ;  /* 0x0000000801007387 */ /* 0x0023e60000100a00 */
[----:B------:R-:W-:-:S04]  /*97c0*/  LEA.HI.SX32 R6, R6, R0, 0x1d ;  /* 0x0000000006067211 */ /* 0x000fc800078feaff */
[----:B------:R-:W-:-:S04]  /*97d0*/  IMNMX R6, R6, R17, PT ;  /* 0x0000001106067217 */ /* 0x000fc80003800200 */
[----:B------:R-:W-:Y:S01]  /*97e0*/  ISETP.GE.AND P1, PT, R6, 0x1, PT ;  /* 0x000000010600780c */ /* 0x000fe20003f26270 */
[----:B------:R-:W-:-:S05]  /*97f0*/  IMAD.U32 R0, RZ, RZ, UR7 ;  /* 0x00000007ff007e24 */ /* 0x000fca000f8e00ff */
[----:B------:R-:W-:Y:S01]  /*9800*/  IADD3 R26, P0, R0, 0x4, RZ ;  /* 0x00000004001a7810 */ /* 0x000fe20007f1e0ff */
[----:B------:R-:W-:-:S04]  /*9810*/  IMAD.MOV.U32 R2, RZ, RZ, RZ ;  /* 0x000000ffff027224 */ /* 0x000fc800078e00ff */
[----:B------:R-:W-:Y:S02]  /*9820*/  IMAD.X R27, RZ, RZ, UR6, P0 ;  /* 0x00000006ff1b7e24 */ /* 0x000fe400080e06ff */
[----:B------:R-:W-:Y:S05]  /*9830*/  @!P1 BRA `(.L_x_2991) ;  /* 0x000001f000009947 */ /* 0x000fea0003800000 */
[----:B---3--:R-:W2:Y:S02]  /*9840*/  LDL R3, [R1+0x8c] ;  /* 0x00008c0001037983 */ /* 0x008ea40000100800 */
[----:B--2---:R-:W-:-:S04]  /*9850*/  ISETP.NE.AND P0, PT, R3, RZ, PT ;  /* 0x000000ff0300720c */ /* 0x004fc80003f05270 */
[----:B------:R-:W-:-:S04]  /*9860*/  SEL R0, R3, c[0x0][0x338], P0 ;  /* 0x0000ce0003007a07 */ /* 0x000fc80000000000 */
[----:B------:R-:W-:Y:S02]  /*9870*/  IABS R4, R0 ;  /* 0x0000000000047213 */ /* 0x000fe40000000000 */
[----:B-1----:R-:W-:Y:S02]  /*9880*/  IADD3 R8, R0, -0x1, R6 ;  /* 0xffffffff00087810 */ /* 0x002fe40007ffe006 */
[----:B------:R-:W1:Y:S02]  /*9890*/  I2F.RP R2, R4 ;  /* 0x0000000400027306 */ /* 0x000e640000209400 */
        /* <DEDUP_REMOVED lines=25> */
.L_x_2991:
[----:B------:R-:W-:Y:S05]  /*9a30*/  BSYNC B0 ;  /* 0x0000000000007941 */ /* 0x000fea0003800000 */
.L_x_2990:
[----:B---3--:R-:W2:Y:S01]  /*9a40*/  LDL R3, [R1+0xc4] ;  /* 0x0000c40001037983 */ /* 0x008ea20000100800 */
[----:B------:R-:W-:Y:S01]  /*9a50*/  PRMT R0, RZ, 0x7610, R0 ;  /* 0x00007610ff007816 */ /* 0x000fe20000000000 */
[----:B------:R-:W-:Y:S01]  /*9a60*/  IMAD.MOV.U32 R19, RZ, RZ, RZ ;  /* 0x000000ffff137224 */ /* 0x000fe200078e00ff */
[----:B------:R-:W-:Y:S01]  /*9a70*/  MOV R20, RZ ;  /* 0x000000ff00147202 */ /* 0x000fe20000000f00 */
        /* <DEDUP_REMOVED lines=65> */
[----:B------:R-:W-:-:S05]  /*9e90*/  IMAD.IADD R2, R241, 0x1, R2 ;  /* 0x00000001f1027824 */ /* 0x000fca00078e0202 */
[----:B------:R-:W-:-:S04]  /*9ea0*/  IMNMX R222, R6, R2, PT ;  /* 0x0000000206de7217 */ /* 0x000fc80003800200 */
[----:B------:R-:W-:-:S13]  /*9eb0*/  ISETP.GT.AND P0, PT, R222, R241, PT ;  /* 0x000000f1de00720c */ /* 0x000fda0003f04270 */
[----:B------:R-:W-:Y:S05]  /*9ec0*/  @!P0 BRA `(.L_x_2992) ;  /* 0x0000b3e000008947 */ /* 0x000fea0003800000 */
[----:B------:R-:W2:Y:S04]  /*9ed0*/  LDL R10, [R1+0xa0] ;  /* 0x0000a000010a7983 */ /* 0x000ea80000100800 */
[----:B------:R-:W3:Y:S04]  /*9ee0*/  LDL R3, [R1+0x80] ;  /* 0x0000800001037983 */ /* 0x000ee80000100800 */
[----:B------:R-:W4:Y:S04]  /*9ef0*/  LDL R4, [R1+0x84] ;  /* 0x0000840001047983 */ /* 0x000f280000100800 */
[----:B------:R-:W4:Y:S04]  /*9f00*/  LDL R0, [R1+0x4c] ;  /* 0x00004c0001007983 */ /* 0x000f280000100800 */
[----:B-1----:R-:W4:Y:S04]  /*9f10*/  LDL R9, [R1+0x90] ;  /* 0x0000900001097983 */ /* 0x002f280000100800 */
[----:B------:R-:W4:Y:S01]  /*9f20*/  LDL R8, [R1+0x98] ;  /* 0x0000980001087983 */ /* 0x000f220000100800 */
[----:B------:R-:W-:Y:S01]  /*9f30*/  ISETP.NE.U32.AND P2, PT, RZ, c[0x0][0x340], PT ;  /* 0x0000d000ff007a0c */ /* 0x000fe20003f45070 */
[----:B------:R-:W-:-:S03]  /*9f40*/  ULDC.64 UR4, c[0x0][0x18] ;  /* 0x0000060000047ab9 */ /* 0x000fc60000000a00 */
[----:B------:R-:W-:Y:S01]  /*9f50*/  ISETP.NE.AND.EX P2, PT, RZ, c[0x0][0x344], PT, P2 ;  /* 0x0000d100ff007a0c */ /* 0x000fe20003f45320 */
[----:B--2---:R-:W-:Y:S02]  /*9f60*/  IMAD.MOV.U32 R11, RZ, RZ, R10 ;  /* 0x000000ffff0b7224 */ /* 0x004fe400078e000a */
[----:B------:R-:W2:Y:S10]  /*9f70*/  LDL R10, [R1+0x88] ;  /* 0x00008800010a7983 */ /* 0x000eb40000100800 */
[----:B---3--:R-:W-:-:S04]  /*9f80*/  @P2 IADD3 R2, P0, R3, c[0x0][0x340], RZ ;  /* 0x0000d00003022a10 */ /* 0x008fc80007f1e0ff */
[----:B----4-:R-:W-:-:S05]  /*9f90*/  @P2 IADD3.X R3, R4, c[0x0][0x344], RZ, P0, !PT ;  /* 0x0000d10004032a10 */ /* 0x010fca00007fe4ff */
[----:B------:R1:W5:Y:S01]  /*9fa0*/  @P2 LDG.E R19, [R2.64] ;  /* 0x0000000a02132981 */ /* 0x000362000c1e1900 */
[----:B------:R-:W-:-:S05]  /*9fb0*/  SHF.R.S32.HI R4, RZ, 0x1f, R0 ;  /* 0x0000001fff047819 */ /* 0x000fca0000011400 */
[----:B------:R-:W-:Y:S01]  /*9fc0*/  IMAD R4, R4, c[0x0][0x178], RZ ;  /* 0x00005e0004047a24 */ /* 0x000fe200078e02ff */
[----:B------:R-:W-:Y:S02]  /*9fd0*/  ISETP.NE.U32.AND P0, PT, RZ, c[0x0][0x348], PT ;  /* 0x0000d200ff007a0c */ /* 0x000fe40003f05070 */
[----:B------:R-:W-:Y:S02]  /*9fe0*/  LOP3.LUT R248, R9, 0xffff, RZ, 0xc0, !PT ;  /* 0x0000ffff09f87812 */ /* 0x000fe400078ec0ff */
[----:B------:R-:W-:-:S04]  /*9ff0*/  ISETP.NE.AND.EX P0, PT, RZ, c[0x0][0x34c], PT, P0 ;  /* 0x0000d300ff007a0c */ /* 0x000fc80003f05300 */
[----:B------:R-:W-:Y:S01]  /*a000*/  SEL R8, R8, RZ, !P0 ;  /* 0x000000ff08087207 */ /* 0x000fe20004000000 */
[----:B-1----:R-:W-:-:S04]  /*a010*/  IMAD.WIDE.U32 R2, R0, c[0x0][0x178], RZ ;  /* 0x00005e0000027a25 */ /* 0x002fc800078e00ff */
[----:B------:R-:W-:Y:S02]  /*a020*/  IMAD R0, R0, c[0x0][0x17c], R4 ;  /* 0x00005f0000007a24 */ /* 0x000fe400078e0204 */
[----:B------:R-:W-:-:S03]  /*a030*/  IMAD R4, R146, 0x20, R145 ;  /* 0x0000002092047824 */ /* 0x000fc600078e0291 */
[----:B------:R-:W-:Y:S01]  /*a040*/  IADD3 R3, R3, R0, RZ ;  /* 0x0000000003037210 */ /* 0x000fe20007ffe0ff */
[----:B------:R-:W-:-:S04]  /*a050*/  IMAD R4, R11, 0x80, R4 ;  /* 0x000000800b047824 */ /* 0x000fc800078e0204 */
[----:B------:R-:W-:-:S04]  /*a060*/  @P3 IMAD.HI.U32 R9, R4, c[0x0][0x2c8], RZ ;  /* 0x0000b20004093a27 */ /* 0x000fc800078e00ff */
[----:B------:R-:W-:-:S04]  /*a070*/  IMAD.WIDE.U32 R2, R248, c[0x0][0x1b8], R2 ;  /* 0x00006e00f8027a25 */ /* 0x000fc800078e0002 */
[----:B------:R-:W-:Y:S01]  /*a080*/  IMAD.MOV.U32 R0, RZ, RZ, R4 ;  /* 0x000000ffff007224 */ /* 0x000fe200078e0004 */
[----:B------:R-:W-:Y:S01]  /*a090*/  @P3 SHF.R.U32.HI R0, RZ, c[0x0][0x2cc], R9 ;  /* 0x0000b300ff003a19 */ /* 0x000fe20000011609 */
[----:B------:R-:W-:Y:S02]  /*a0a0*/  IMAD R8, R8, c[0x0][0x1c0], RZ ;  /* 0x0000700008087a24 */ /* 0x000fe400078e02ff */
[----:B------:R-:W-:Y:S01]  /*a0b0*/  IMAD R3, R248, c[0x0][0x1bc], R3 ;  /* 0x00006f00f8037a24 */ /* 0x000fe200078e0203 */
[----:B------:R-:W-:-:S04]  /*a0c0*/  UIADD3 UR4, UP0, UR4, 0x10080, URZ ;  /* 0x0001008004047890 */ /* 0x000fc8000ff1e03f */
[----:B------:R-:W-:Y:S01]  /*a0d0*/  UIADD3.X UR5, URZ, UR5, URZ, UP0, !UPT ;  /* 0x000000053f057290 */ /* 0x000fe200087fe43f */
[----:B------:R1:W-:Y:S01]  /*a0e0*/  STL [R1+0x10], R18 ;  /* 0x0000101201007387 */ /* 0x0003e20000100800 */
[----:B------:R-:W-:Y:S01]  /*a0f0*/  IMAD.U32 R20, RZ, RZ, UR7 ;  /* 0x00000007ff147e24 */ /* 0x000fe2000f8e00ff */
[----:B------:R-:W-:Y:S02]  /*a100*/  ISETP.GE.AND P3, PT, R228, c[0x0][0x198], PT ;  /* 0x00006600e4007a0c */ /* 0x000fe40003f66270 */
[----:B------:R-:W-:Y:S02]  /*a110*/  ISETP.GE.AND P4, PT, R140, c[0x0][0x198], PT ;  /* 0x000066008c007a0c */ /* 0x000fe40003f86270 */
[----:B------:R-:W-:Y:S02]  /*a120*/  ISETP.GE.AND P5, PT, R144, c[0x0][0x198], PT ;  /* 0x0000660090007a0c */ /* 0x000fe40003fa6270 */
[----:B------:R-:W-:Y:S02]  /*a130*/  ISETP.GE.AND P6, PT, R227, c[0x0][0x198], PT ;  /* 0x00006600e3007a0c */ /* 0x000fe40003fc6270 */
[----:B------:R-:W-:-:S02]  /*a140*/  P2R R17, PR, RZ, 0x8 ;  /* 0x00000008ff117803 */ /* 0x000fc40000000000 */
[----:B------:R-:W-:Y:S02]  /*a150*/  IADD3 R132, R222, -0x1, RZ ;  /* 0xffffffffde847810 */ /* 0x000fe40007ffe0ff */
[----:B--2---:R-:W-:-:S05]  /*a160*/  SEL R6, R10, RZ, !P0 ;  /* 0x000000ff0a067207 */ /* 0x004fca0004000000 */
[C---:B------:R-:W-:Y:S01]  /*a170*/  IMAD R9, R6.reuse, c[0x0][0x1c4], R8 ;  /* 0x0000710006097a24 */ /* 0x040fe200078e0208 */
[----:B------:R-:W-:Y:S01]  /*a180*/  SHF.R.S32.HI R8, RZ, 0x1f, R0 ;  /* 0x0000001fff087819 */ /* 0x000fe20000011400 */
[----:B------:R-:W-:Y:S01]  /*a190*/  IMAD.WIDE.U32 R2, R6, c[0x0][0x1c0], R2 ;  /* 0x0000700006027a25 */ /* 0x000fe200078e0002 */
[----:B------:R-:W-:-:S03]  /*a1a0*/  IADD3 R6, -R0, RZ, RZ ;  /* 0x000000ff00067210 */ /* 0x000fc60007ffe1ff */
[----:B------:R-:W-:Y:S02]  /*a1b0*/  IMAD R8, R8, c[0x0][0x1b0], RZ ;  /* 0x00006c0008087a24 */ /* 0x000fe400078e02ff */
[----:B------:R-:W-:Y:S02]  /*a1c0*/  IMAD.IADD R3, R3, 0x1, R9 ;  /* 0x0000000103037824 */ /* 0x000fe400078e0209 */
[----:B------:R-:W-:Y:S02]  /*a1d0*/  IMAD R4, R6, c[0x0][0x2c4], R4 ;  /* 0x0000b10006047a24 */ /* 0x000fe400078e0204 */
[C---:B------:R-:W-:Y:S01]  /*a1e0*/  IMAD R6, R0.reuse, c[0x0][0x1b4], R8 ;  /* 0x00006d0000067a24 */ /* 0x040fe200078e0208 */
[----:B------:R-:W-:Y:S01]  /*a1f0*/  MOV R8, UR4 ;  /* 0x0000000400087c02 */ /* 0x000fe20008000f00 */
[----:B------:R-:W-:Y:S01]  /*a200*/  IMAD.WIDE.U32 R2, R0, c[0x0][0x1b0], R2 ;  /* 0x00006c0000027a25 */ /* 0x000fe200078e0002 */
[----:B------:R-:W-:-:S03]  /*a210*/  SHF.R.S32.HI R0, RZ, 0x1f, R4 ;  /* 0x0000001fff007819 */ /* 0x000fc60000011404 */
[----:B------:R-:W-:Y:S02]  /*a220*/  IMAD.U32 R9, RZ, RZ, UR5 ;  /* 0x00000005ff097e24 */ /* 0x000fe4000f8e00ff */
[----:B------:R-:W-:Y:S02]  /*a230*/  IMAD.IADD R3, R3, 0x1, R6 ;  /* 0x0000000103037824 */ /* 0x000fe400078e0206 */
[----:B------:R-:W-:Y:S01]  /*a240*/  IMAD R0, R0, c[0x0][0x1a8], RZ ;  /* 0x00006a0000007a24 */ /* 0x000fe200078e02ff */
[----:B------:R1:W-:Y:S01]  /*a250*/  STL.64 [R1+0x8], R8 ;  /* 0x0000080801007387 */ /* 0x0003e20000100a00 */
[----:B------:R-:W-:-:S04]  /*a260*/  IMAD.WIDE.U32 R2, R4, c[0x0][0x1a8], R2 ;  /* 0x00006a0004027a25 */ /* 0x000fc800078e0002 */
[----:B------:R-:W-:Y:S01]  /*a270*/  IMAD R13, R4, c[0x0][0x1ac], R0 ;  /* 0x00006b00040d7a24 */ /* 0x000fe200078e0200 */
[----:B------:R-:W-:-:S03]  /*a280*/  LEA R16, P0, R2, c[0x0][0x160], 0x1 ;  /* 0x0000580002107a11 */ /* 0x000fc600078008ff */
[----:B------:R-:W-:Y:S01]  /*a290*/  IMAD.IADD R13, R3, 0x1, R13 ;  /* 0x00000001030d7824 */ /* 0x000fe200078e020d */
[----:B------:R-:W-:-:S04]  /*a2a0*/  MOV R0, UR7 ;  /* 0x0000000700007c02 */ /* 0x000fc80008000f00 */
[----:B------:R-:W-:Y:S02]  /*a2b0*/  LEA.HI.X R13, R2, c[0x0][0x164], R13, 0x1, P0 ;  /* 0x00005900020d7a11 */ /* 0x000fe400000f0c0d */
[----:B------:R-:W-:Y:S02]  /*a2c0*/  IADD3 R20, P0, R20, 0x10, RZ ;  /* 0x0000001014147810 */ /* 0x000fe40007f1e0ff */
[----:B------:R-:W-:Y:S01]  /*a2d0*/  IADD3 R22, P1, R0, 0x8, RZ ;  /* 0x0000000800167810 */ /* 0x000fe20007f3e0ff */
[----:B------:R-:W-:Y:S01]  /*a2e0*/  IMAD R6, R11, 0x80, R145 ;  /* 0x000000800b067824 */ /* 0x000fe200078e0291 */
[----:B------:R-:W-:Y:S01]  /*a2f0*/  @!P2 MOV R19, R10 ;  /* 0x0000000a0013a202 */ /* 0x000fe20000000f00 */
[----:B------:R-:W-:Y:S01]  /*a300*/  IMAD.X R21, RZ, RZ, UR6, P0 ;  /* 0x00000006ff157e24 */ /* 0x000fe200080e06ff */
[----:B------:R-:W-:Y:S01]  /*a310*/  IADD3.X R23, RZ, UR6, RZ, P1, !PT ;  /* 0x00000006ff177c10 */ /* 0x000fe20008ffe4ff */
[----:B------:R-:W-:Y:S06]  /*a320*/  BRA.DIV ~URZ, `(.L_x_2993) ;  /* 0x000108127f007947 */ /* 0x000fec000b800000 */
[----:B------:R2:W3:Y:S02]  /*a330*/  SHFL.IDX PT, R4, R13, RZ, 0x181f ;  /* 0x00181fff0d047589 */ /* 0x0004e400000e0000 */
.L_x_3113:
[----:B------:R-:W-:Y:S05]  /*a340*/  BRA.DIV ~URZ, `(.L_x_2994) ;  /* 0x000108627f007947 */ /* 0x000fea000b800000 */
[----:B------:R4:W1:Y:S02]  /*a350*/  SHFL.IDX PT, R0, R16, RZ, 0x181f ;  /* 0x00181fff10007589 */ /* 0x00086400000e0000 */
.L_x_3114:
[----:B-1----:R-:W-:Y:S01]  /*a360*/  IMAD R18, R18, c[0x0][0x2c4], RZ ;  /* 0x0000b10012127a24 */ /* 0x002fe200078e02ff */
[----:B------:R-:W-:Y:S04]  /*a370*/  BSSY B0, `(.L_x_2995) ;  /* 0x0000013000007945 */ /* 0x000fe80003800000 */
[----:B------:R-:W-:-:S13]  /*a380*/  ISETP.GE.AND P0, PT, R6, R18, PT ;  /* 0x000000120600720c */ /* 0x000fda0003f06270 */
[----:B------:R-:W-:Y:S05]  /*a390*/  @P0 BRA `(.L_x_2996) ;  /* 0x0000010000000947 */ /* 0x000fea0003800000 */
[CC--:B------:R-:W-:Y:S02]  /*a3a0*/  LEA R14, P0, R140.reuse, R0.reuse, 0x1 ;  /* 0x000000008c0e7211 */ /* 0x0c0fe400078008ff */
[----:B------:R-:W-:Y:S02]  /*a3b0*/  ISETP.NE.AND P3, PT, R17, RZ, PT ;  /* 0x000000ff1100720c */ /* 0x000fe40003f65270 */
[-C--:B------:R-:W-:Y:S02]  /*a3c0*/  LEA R10, P2, R231, R0.reuse, 0x1 ;  /* 0x00000000e70a7211 */ /* 0x080fe400078408ff */
[----:B------:R-:W-:Y:S02]  /*a3d0*/  LEA R8, P1, R227, R0, 0x1 ;  /* 0x00000000e3087211 */ /* 0x000fe400078208ff */
[----:B---3--:R-:W-:Y:S02]  /*a3e0*/  LEA.HI.X R15, R140, R4, R141, 0x1, P0 ;  /* 0x000000048c0f7211 */ /* 0x008fe400000f0c8d */
        /* <DEDUP_REMOVED lines=11> */
.L_x_2996:
[----:B------:R-:W-:Y:S05]  /*a4a0*/  BSYNC B0 ;  /* 0x0000000000007941 */ /* 0x000fea0003800000 */
.L_x_2995:
[----:B------:R-:W-:Y:S05]  /*a4b0*/  BRA.DIV ~URZ, `(.L_x_2997) ;  /* 0x000107627f007947 */ /* 0x000fea000b800000 */
[----:B---3--:R3:W1:Y:S04]  /*a4c0*/  SHFL.IDX PT, R4, R13, 0x1, 0x181f ;  /* 0x00381f000d047f89 */ /* 0x00866800000e0000 */
[----:B------:R3:W2:Y:S02]  /*a4d0*/  SHFL.IDX PT, R0, R16, 0x1, 0x181f ;  /* 0x00381f0010007f89 */ /* 0x0006a400000e0000 */
.L_x_3115:
[----:B-1----:R-:W-:Y:S01]  /*a4e0*/  IADD3 R2, R6, 0x20, RZ ;  /* 0x0000002006027810 */ /* 0x002fe20007ffe0ff */
[----:B------:R-:W-:Y:S03]  /*a4f0*/  BSSY B0, `(.L_x_2998) ;  /* 0x0000013000007945 */ /* 0x000fe60003800000 */
[----:B------:R-:W-:-:S13]  /*a500*/  ISETP.GE.AND P0, PT, R2, R18, PT ;  /* 0x000000120200720c */ /* 0x000fda0003f06270 */
[----:B------:R-:W-:Y:S05]  /*a510*/  @P0 BRA `(.L_x_2999) ;  /* 0x0000010000000947 */ /* 0x000fea0003800000 */
[CC--:B--2---:R-:W-:Y:S02]  /*a520*/  LEA R14, P0, R140.reuse, R0.reuse, 0x1 ;  /* 0x000000008c0e7211 */ /* 0x0c4fe400078008ff */
[----:B------:R-:W-:Y:S02]  /*a530*/  ISETP.NE.AND P3, PT, R17, RZ, PT ;  /* 0x000000ff1100720c */ /* 0x000fe40003f65270 */
[-C--:B------:R-:W-:Y:S02]  /*a540*/  LEA R10, P2, R231, R0.reuse, 0x1 ;  /* 0x00000000e70a7211 */ /* 0x080fe400078408ff */
[----:B------:R-:W-:Y:S02]  /*a550*/  LEA R8, P1, R227, R0, 0x1 ;  /* 0x00000000e3087211 */ /* 0x000fe400078208ff */
[----:B------:R-:W-:Y:S02]  /*a560*/  LEA.HI.X R15, R140, R4, R141, 0x1, P0 ;  /* 0x000000048c0f7211 */ /* 0x000fe400000f0c8d */
        /* <DEDUP_REMOVED lines=11> */
.L_x_2999:
[----:B------:R-:W-:Y:S05]  /*a620*/  BSYNC B0 ;  /* 0x0000000000007941 */ /* 0x000fea0003800000 */
.L_x_2998:
[----:B------:R-:W-:Y:S05]  /*a630*/  BRA.DIV ~URZ, `(.L_x_3000) ;  /* 0x000106b27f007947 */ /* 0x000fea000b800000 */
[----:B------:R1:W3:Y:S02]  /*a640*/  SHFL.IDX PT, R4, R13, 0x2, 0x181f ;  /* 0x00581f000d047f89 */ /* 0x0002e400000e0000 */
.L_x_3116:
[----:B------:R-:W-:Y:S05]  /*a650*/  BRA.DIV ~URZ, `(.L_x_3001) ;  /* 0x000107027f007947 */ /* 0x000fea000b800000 */
[----:B--2---:R2:W1:Y:S02]  /*a660*/  SHFL.IDX PT, R0, R16, 0x2, 0x181f ;  /* 0x00581f0010007f89 */ /* 0x00446400000e0000 */
.L_x_3117:
[----:B-1----:R-:W-:Y:S01]  /*a670*/  IADD3 R2, R6, 0x40, RZ ;  /* 0x0000004006027810 */ /* 0x002fe20007ffe0ff */
[----:B------:R-:W-:Y:S03]  /*a680*/  BSSY B0, `(.L_x_3002) ;  /* 0x0000013000007945 */ /* 0x000fe60003800000 */
        /* <DEDUP_REMOVED lines=18> */
.L_x_3003:
[----:B------:R-:W-:Y:S05]  /*a7b0*/  BSYNC B0 ;  /* 0x0000000000007941 */ /* 0x000fea0003800000 */
.L_x_3002:
[----:B------:R-:W-:Y:S05]  /*a7c0*/  BRA.DIV ~URZ, `(.L_x_3004) ;  /* 0x000106027f007947 */ /* 0x000fea000b800000 */
[----:B---3--:R3:W1:Y:S04]  /*a7d0*/  SHFL.IDX PT, R4, R13, 0x3, 0x181f ;  /* 0x00781f000d047f89 */ /* 0x00866800000e0000 */
[----:B------:R3:W2:Y:S02]  /*a7e0*/  SHFL.IDX PT, R0, R16, 0x3, 0x181f ;  /* 0x00781f0010007f89 */ /* 0x0006a400000e0000 */
.L_x_3118:
[----:B---3--:R-:W3:Y:S04]  /*a7f0*/  LDL R115, [R1] ;  /* 0x0000000001737983 */ /* 0x008ee80000100800 */
[----:B----4-:R-:W4:Y:S04]  /*a800*/  LDL R249, [R1+0x48] ;  /* 0x0000480001f97983 */ /* 0x010f280000100800 */
[----:B-12---:R-:W2:Y:S01]  /*a810*/  LDL R14, [R1+0x64] ;  /* 0x00006400010e7983 */ /* 0x006ea20000100800 */
[----:B------:R-:W-:Y:S01]  /*a820*/  IADD3 R6, R6, 0x60, RZ ;  /* 0x0000006006067810 */ /* 0x000fe20007ffe0ff */
[----:B------:R-:W-:Y:S01]  /*a830*/  IMAD.MOV.U32 R131, RZ, RZ, 0x30 ;  /* 0x00000030ff837424 */ /* 0x000fe200078e00ff */
[----:B------:R-:W-:-:S02]  /*a840*/  ULDC.64 UR4, c[0x0][0x40] ;  /* 0x0000100000047ab9 */ /* 0x000fc40000000a00 */
[----:B------:R-:W-:Y:S01]  /*a850*/  ISETP.GE.AND P0, PT, R6, R18, PT ;  /* 0x000000120600720c */ /* 0x000fe20003f06270 */
[----:B------:R-:W-:Y:S02]  /*a860*/  IMAD.MOV.U32 R8, RZ, RZ, c[0x0][0x2b8] ;  /* 0x0000ae00ff087624 */ /* 0x000fe400078e00ff */
[----:B------:R-:W-:-:S03]  /*a870*/  IMAD R130, R222, R131, -0x30 ;  /* 0xffffffd0de827424 */ /* 0x000fc600078e0283 */
[----:B------:R-:W-:-:S07]  /*a880*/  ISETP.NE.AND P3, PT, R8, 0x1, PT ;  /* 0x000000010800780c */ /* 0x000fce0003f65270 */
[----:B------:R-:W-:-:S04]  /*a890*/  @!P0 LEA R2, P1, R140, R0, 0x1 ;  /* 0x000000008c028211 */ /* 0x000fc800078208ff */
[----:B------:R-:W-:Y:S02]  /*a8a0*/  @!P0 LEA.HI.X R3, R140, R4, R141, 0x1, P1 ;  /* 0x000000048c038211 */ /* 0x000fe400008f0c8d */
[----:B------:R-:W-:-:S03]  /*a8b0*/  @!P0 LEA R8, P1, R231, R0, 0x1 ;  /* 0x00000000e7088211 */ /* 0x000fc600078208ff */
[----:B------:R-:W-:Y:S01]  /*a8c0*/  @!PT LDS RZ, [RZ] ;  /* 0x00000000fffff984 */ /* 0x000fe20000000800 */
[----:B------:R-:W-:Y:S01]  /*a8d0*/  @!PT LDS RZ, [RZ] ;  /* 0x00000000fffff984 */ /* 0x000fe20000000800 */
[----:B------:R-:W-:Y:S01]  /*a8e0*/  @!PT LDS RZ, [RZ] ;  /* 0x00000000fffff984 */ /* 0x000fe20000000800 */
[----:B------:R4:W-:Y:S01]  /*a8f0*/  @!P0 LDGSTS.E.BYPASS.LTC128B.128 [R237+0x13080], [R2.64], !P4 ;  /* 0x1308000002ed8fae */ /* 0x0009e2000e101d4a */
[----:B------:R-:W-:Y:S02]  /*a900*/  @!P0 LEA.HI.X R9, R231, R4, R238, 0x1, P1 ;  /* 0x00000004e7098211 */ /* 0x000fe400008f0cee */
[----:B------:R-:W-:Y:S01]  /*a910*/  ISETP.NE.AND P4, PT, R17, RZ, PT ;  /* 0x000000ff1100720c */ /* 0x000fe20003f85270 */
[----:B------:R-:W-:Y:S02]  /*a920*/  UIADD3 UR4, UP0, UR4, 0x160, URZ ;  /* 0x0000016004047890 */ /* 0x000fe4000ff1e03f */
[----:B------:R1:W-:Y:S02]  /*a930*/  @!P0 LDGSTS.E.BYPASS.LTC128B.128 [R237+0x17080], [R8.64], !P5 ;  /* 0x1708000008ed8fae */ /* 0x0003e4000e901d4a */
[----:B------:R-:W-:Y:S01]  /*a940*/  UIADD3.X UR5, URZ, UR5, URZ, UP0, !UPT ;  /* 0x000000053f057290 */ /* 0x000fe200087fe43f */
[----:B-----5:R-:W-:-:S04]  /*a950*/  IMAD.WIDE.U32 R28, R19, c[0x0][0x2b0], RZ ;  /* 0x0000ac00131c7a25 */ /* 0x020fc800078e00ff */
[----:B------:R-:W-:Y:S02]  /*a960*/  IMAD.U32 R18, RZ, RZ, UR4 ;  /* 0x00000004ff127e24 */ /* 0x000fe4000f8e00ff */
[----:B------:R-:W-:Y:S01]  /*a970*/  IMAD.MOV.U32 R223, RZ, RZ, RZ ;  /* 0x000000ffffdf7224 */ /* 0x000fe200078e00ff */
[----:B---3--:R-:W-:-:S04]  /*a980*/  SHF.R.S32.HI R15, RZ, 0x1f, R115 ;  /* 0x0000001fff0f7819 */ /* 0x008fc80000011473 */
[----:B------:R-:W-:-:S04]  /*a990*/  LEA.HI R6, R15, R115, RZ, 0x3 ;  /* 0x000000730f067211 */ /* 0x000fc800078f18ff */
[----:B------:R-:W-:-:S05]  /*a9a0*/  LOP3.LUT R13, R6, 0xfffffff8, RZ, 0xc0, !PT ;  /* 0xfffffff8060d7812 */ /* 0x000fca00078ec0ff */
[----:B------:R-:W-:Y:S01]  /*a9b0*/  IMAD.IADD R13, R115, 0x1, -R13 ;  /* 0x00000001730d7824 */ /* 0x000fe200078e0a0d */
[----:B------:R-:W-:-:S03]  /*a9c0*/  SHF.R.S32.HI R242, RZ, 0x3, R6 ;  /* 0x00000003fff27819 */ /* 0x000fc60000011406 */
[----:B------:R-:W-:-:S05]  /*a9d0*/  IMAD.SHL.U32 R10, R13, 0x20, RZ ;  /* 0x000000200d0a7824 */ /* 0x000fca00078e00ff */
[--C-:B------:R-:W-:Y:S01]  /*a9e0*/  IADD3 R6, R130, R10, R242.reuse ;  /* 0x0000000a82067210 */ /* 0x100fe20007ffe0f2 */
[----:B------:R3:W-:Y:S01]  /*a9f0*/  STL [R1+0x7c], R10 ;  /* 0x00007c0a01007387 */ /* 0x0007e20000100800 */
[----:B------:R-:W-:-:S03]  /*aa00*/  IMAD.IADD R24, R10, 0x1, R242 ;  /* 0x000000010a187824 */ /* 0x000fc600078e02f2 */
[----:B----4-:R-:W-:Y:S01]  /*aa10*/  IMAD.IADD R3, R249, 0x1, R6 ;  /* 0x00000001f9037824 */ /* 0x010fe200078e0206 */
[----:B--2---:R-:W-:-:S03]  /*aa20*/  ISETP.GE.AND P2, PT, R6, R14, PT ;  /* 0x0000000e0600720c */ /* 0x004fc60003f46270 */
[----:B------:R-:W-:Y:S01]  /*aa30*/  IMAD.MOV.U32 R2, RZ, RZ, R3 ;  /* 0x000000ffff027224 */ /* 0x000fe200078e0003 */
[----:B------:R-:W-:Y:S02]  /*aa40*/  ISETP.GT.OR P1, PT, R24, 0x2f, P2 ;  /* 0x0000002f1800780c */ /* 0x000fe40001724670 */
[C---:B-1----:R-:W-:Y:S02]  /*aa50*/  @!P0 LEA R8, P2, R227.reuse, R0, 0x1 ;  /* 0x00000000e3088211 */ /* 0x042fe400078408ff */
[----:B------:R-:W-:Y:S02]  /*aa60*/  SHF.R.S32.HI R6, RZ, 0x1f, R19 ;  /* 0x0000001fff067819 */ /* 0x000fe40000011413 */
[----:B------:R-:W-:Y:S01]  /*aa70*/  @!P0 LEA.HI.X R9, R227, R4, R240, 0x1, P2 ;  /* 0x00000004e3098211 */ /* 0x000fe200010f0cf0 */
[----:B---3--:R-:W-:-:S04]  /*aa80*/  @P3 IMAD.HI.U32 R10, R3, c[0x0][0x2bc], RZ ;  /* 0x0000af00030a3a27 */ /* 0x008fc800078e00ff */
[----:B------:R1:W-:Y:S01]  /*aa90*/  @!P0 LDGSTS.E.BYPASS.LTC128B.128 [R237+0x1b080], [R8.64], !P6 ;  /* 0x1b08000008ed8fae */ /* 0x0003e2000f101d4a */
[----:B------:R-:W-:Y:S02]  /*aaa0*/  @P3 SHF.R.U32.HI R2, RZ, c[0x0][0x2c0], R10 ;  /* 0x0000b000ff023a19 */ /* 0x000fe4000001160a */
[----:B------:R-:W-:Y:S01]  /*aab0*/  @!P0 LEA R10, P3, R228, R0, 0x1 ;  /* 0x00000000e40a8211 */ /* 0x000fe200078608ff */
[----:B------:R-:W-:-:S03]  /*aac0*/  IMAD R6, R6, c[0x0][0x2b0], RZ ;  /* 0x0000ac0006067a24 */ /* 0x000fc600078e02ff */
[----:B------:R-:W-:Y:S01]  /*aad0*/  @!P0 LEA.HI.X R11, R228, R4, R239, 0x1, P3 ;  /* 0x00000004e40b8211 */ /* 0x000fe200018f0cef */
[----:B------:R-:W-:Y:S02]  /*aae0*/  IMAD R6, R19, c[0x0][0x2b4], R6 ;  /* 0x0000ad0013067a24 */ /* 0x000fe400078e0206 */
[----:B------:R-:W-:Y:S02]  /*aaf0*/  IMAD.U32 R19, RZ, RZ, UR5 ;  /* 0x00000005ff137e24 */ /* 0x000fe4000f8e00ff */
[----:B------:R2:W-:Y:S04]  /*ab00*/  @!P0 LDGSTS.E.BYPASS.LTC128B.128 [R237+0x1f080], [R10.64], !P4 ;  /* 0x1f0800000aed8fae */ /* 0x0005e8000e101d4a */
[----:B------:R-:W0:Y:S01]  /*ab10*/  LDGDEPBAR ;  /* 0x00000000000079af */ /* 0x000e220000000000 */
[----:B------:R-:W-:Y:S01]  /*ab20*/  WARPSYNC 0xffffffff ;  /* 0xffffffff00007948 */ /* 0x000fe20003800000 */
[----:B------:R-:W-:Y:S01]  /*ab30*/  IMAD.IADD R16, R29, 0x1, R6 ;  /* 0x000000011d107824 */ /* 0x000fe200078e0206 */
[----:B------:R-:W-:-:S04]  /*ab40*/  @!P1 IADD3 R0, P2, R2, R28, RZ ;  /* 0x0000001c02009210 */ /* 0x000fc80007f5e0ff */
[----:B------:R-:W-:Y:S02]  /*ab50*/  @!P1 LEA.HI.X.SX32 R4, R2, R16, 0x1, P2 ;  /* 0x0000001002049211 */ /* 0x000fe400010f0eff */
[----:B-1----:R-:W-:-:S04]  /*ab60*/  @!P1 LEA R8, P2, R0, c[0x0][0x2a0], 0x2 ;  /* 0x0000a80000089a11 */ /* 0x002fc800078410ff */
[----:B------:R-:W-:Y:S01]  /*ab70*/  @!P1 LEA.HI.X R9, R0, c[0x0][0x2a4], R4, 0x2, P2 ;  /* 0x0000a90000099a11 */ /* 0x000fe200010f1404 */
[----:B------:R-:W-:Y:S06]  /*ab80*/  BAR.SYNC.DEFER_BLOCKING 0x0 ;  /* 0x0000000000007b1d */ /* 0x000fec0000010000 */
[----:B------:R1:W3:Y:S01]  /*ab90*/  @!P1 LDG.E R223, [R8.64] ;  /* 0x0000000a08df9981 */ /* 0x0002e2000c1e1900 */
[----:B------:R-:W-:-:S04]  /*aba0*/  IMAD.MOV R0, RZ, RZ, -R2 ;  /* 0x000000ffff007224 */ /* 0x000fc800078e0a02 */
[----:B------:R-:W-:-:S05]  /*abb0*/  IMAD R225, R0, c[0x0][0x2b8], R3 ;  /* 0x0000ae0000e17a24 */ /* 0x000fca00078e0203 */
[----:B------:R-:W-:Y:S01]  /*abc0*/  SHF.R.S32.HI R129, RZ, 0x1f, R225 ;  /* 0x0000001fff817819 */ /* 0x000fe200000114e1 */
[----:B------:R-:W-:-:S04]  /*abd0*/  IMAD.WIDE.U32 R2, R225, c[0x0][0x1e0], RZ ;  /* 0x00007800e1027a25 */ /* 0x000fc800078e00ff */
[----:B------:R-:W-:-:S04]  /*abe0*/  IMAD R0, R129, c[0x0][0x1e0], RZ ;  /* 0x0000780081007a24 */ /* 0x000fc800078e02ff */
[----:B------:R-:W-:-:S04]  /*abf0*/  IMAD R0, R225, c[0x0][0x1e4], R0 ;  /* 0x00007900e1007a24 */ /* 0x000fc800078e0200 */
[----:B------:R-:W-:Y:S02]  /*ac00*/  IMAD.IADD R3, R3, 0x1, R0 ;  /* 0x0000000103037824 */ /* 0x000fe400078e0200 */
[----:B------:R-:W-:-:S04]  /*ac10*/  IMAD.WIDE.U32 R250, R248, c[0x0][0x1e8], RZ ;  /* 0x00007a00f8fa7a25 */ /* 0x000fc800078e00ff */
[----:B------:R-:W-:Y:S02]  /*ac20*/  IMAD.SHL.U32 R0, R242, 0x40, RZ ;  /* 0x00000040f2007824 */ /* 0x000fe400078e00ff */
[----:B------:R-:W-:Y:S02]  /*ac30*/  IMAD R252, R248, c[0x0][0x1ec], R251 ;  /* 0x00007b00f8fc7a24 */ /* 0x000fe400078e02fb */
[----:B------:R-:W-:Y:S01]  /*ac40*/  IMAD.SHL.U32 R226, R13, 0x8, RZ ;  /* 0x000000080de27824 */ /* 0x000fe200078e00ff */
[----:B------:R-:W-:Y:S01]  /*ac50*/  LOP3.LUT R0, R0, 0x1c0, RZ, 0xc0, !PT ;  /* 0x000001c000007812 */ /* 0x000fe200078ec0ff */
[----:B------:R-:W-:-:S04]  /*ac60*/  IMAD R131, R222, -0x30, R131 ;  /* 0xffffffd0de837824 */ /* 0x000fc800078e0283 */
[----:B------:R-:W-:Y:S02]  /*ac70*/  IMAD.IADD R127, R14, 0x1, R131 ;  /* 0x000000010e7f7824 */ /* 0x000fe400078e0283 */
[----:B-1----:R-:W-:Y:S02]  /*ac80*/  IMAD.U32 R8, RZ, RZ, UR7 ;  /* 0x00000007ff087e24 */ /* 0x002fe4000f8e00ff */
[----:B------:R-:W-:Y:S01]  /*ac90*/  IMAD.U32 R9, RZ, RZ, UR6 ;  /* 0x00000006ff097e24 */ /* 0x000fe2000f8e00ff */
[----:B------:R-:W-:-:S04]  /*aca0*/  IADD3 R133, R226, 0x40, RZ ;  /* 0x00000040e2857810 */ /* 0x000fc80007ffe0ff */
[----:B------:R-:W-:Y:S01]  /*acb0*/  STL.64 [R1+0x20], R8 ;  /* 0x0000200801007387 */ /* 0x000fe20000100a00 */
[C---:B------:R-:W-:Y:S02]  /*acc0*/  IADD3 R135, R226.reuse, 0x80, RZ ;  /* 0x00000080e2877810 */ /* 0x040fe40007ffe0ff */
[C---:B------:R-:W-:Y:S02]  /*acd0*/  IADD3 R134, R226.reuse, 0xc0, RZ ;  /* 0x000000c0e2867810 */ /* 0x040fe40007ffe0ff */
[----:B------:R-:W-:Y:S02]  /*ace0*/  ISETP.GE.AND P6, PT, R226, c[0x0][0x1d4], PT ;  /* 0x00007500e2007a0c */ /* 0x000fe40003fc6270 */
[----:B------:R-:W-:Y:S02]  /*acf0*/  ISETP.GE.AND P5, PT, R133, c[0x0][0x1d4], PT ;  /* 0x0000750085007a0c */ /* 0x000fe40003fa6270 */
[----:B------:R-:W-:Y:S02]  /*ad00*/  ISETP.GE.AND P4, PT, R135, c[0x0][0x1d4], PT ;  /* 0x0000750087007a0c */ /* 0x000fe40003f86270 */
[----:B------:R-:W-:Y:S01]  /*ad10*/  ISETP.GE.AND P3, PT, R134, c[0x0][0x1d4], PT ;  /* 0x0000750086007a0c */ /* 0x000fe20003f66270 */
[----:B------:R-:W-:Y:S04]  /*ad20*/  STL [R1+0x78], R16 ;  /* 0x0000781001007387 */ /* 0x000fe80000100800 */
[----:B------:R-:W-:Y:S04]  /*ad30*/  STL.64 [R1+0x70], R28 ;  /* 0x0000701c01007387 */ /* 0x000fe80000100a00 */
[----:B------:R-:W-:Y:S04]  /*ad40*/  STL.64 [R1+0x28], R20 ;  /* 0x0000281401007387 */ /* 0x000fe80000100a00 */
[----:B------:R-:W-:Y:S04]  /*ad50*/  STL.64 [R1+0x30], R172 ;  /* 0x000030ac01007387 */ /* 0x000fe80000100a00 */
[----:B------:R-:W-:Y:S04]  /*ad60*/  STL.64 [R1+0x38], R26 ;  /* 0x0000381a01007387 */ /* 0x000fe80000100a00 */
[----:B------:R-:W-:Y:S04]  /*ad70*/  STL.64 [R1+0x40], R22 ;  /* 0x0000401601007387 */ /* 0x000fe80000100a00 */
[----:B------:R-:W-:Y:S01]  /*ad80*/  STL.64 [R1+0x18], R18 ;  /* 0x0000181201007387 */ /* 0x000fe20000100a00 */
[----:B------:R-:W-:Y:S01]  /*ad90*/  IADD3 R201, R192, 0x20, RZ ;  /* 0x00000020c0c97810 */ /* 0x000fe20007ffe0ff */
[----:B------:R-:W-:Y:S01]  /*ada0*/  BSSY B2, `(.L_x_3005) ;  /* 0x000003f000027945 */ /* 0x000fe20003800000 */
[----:B------:R-:W-:-:S02]  /*adb0*/  ISETP.GT.AND P2, PT, R24, 0x2f, PT ;  /* 0x0000002f1800780c */ /* 0x000fc40003f44270 */
[----:B------:R-:W-:Y:S02]  /*adc0*/  MOV R136, 0xb190 ;  /* 0x0000b19000887802 */ /* 0x000fe40000000f00 */
[----:B---3--:R-:W-:Y:S01]  /*add0*/  SHF.R.S32.HI R128, RZ, 0x1f, R223 ;  /* 0x0000001fff807819 */ /* 0x008fe200000114df */
[----:B------:R-:W-:-:S04]  /*ade0*/  IMAD.WIDE.U32 R2, R223, c[0x0][0x1f0], R2 ;  /* 0x00007c00df027a25 */ /* 0x000fc800078e0002 */
[----:B------:R-:W-:Y:S01]  /*adf0*/  IMAD R4, R128, c[0x0][0x1f0], RZ ;  /* 0x00007c0080047a24 */ /* 0x000fe200078e02ff */
[----:B------:R-:W-:-:S03]  /*ae00*/  IADD3 R2, P0, R2, R250, RZ ;  /* 0x000000fa02027210 */ /* 0x000fc60007f1e0ff */
[----:B------:R-:W-:-:S05]  /*ae10*/  IMAD R4, R223, c[0x0][0x1f4], R4 ;  /* 0x00007d00df047a24 */ /* 0x000fca00078e0204 */
[----:B------:R-:W-:Y:S02]  /*ae20*/  IADD3.X R6, R252, R3, R4, P0, !PT ;  /* 0x00000003fc067210 */ /* 0x000fe400007fe404 */
[----:B------:R-:W-:Y:S02]  /*ae30*/  LOP3.LUT R3, R0, 0x38, R226, 0xf8, !PT ;  /* 0x0000003800037812 */ /* 0x000fe400078ef8e2 */
[----:B------:R-:W-:Y:S02]  /*ae40*/  SHF.R.U32.HI R0, RZ, 0x3, R0 ;  /* 0x00000003ff007819 */ /* 0x000fe40000011600 */
[----:B------:R-:W-:Y:S02]  /*ae50*/  LEA R4, P0, R2, c[0x0][0x1c8], 0x1 ;  /* 0x0000720002047a11 */ /* 0x000fe400078008ff */
[----:B--2---:R-:W-:Y:S02]  /*ae60*/  LOP3.LUT R10, R3, R0, RZ, 0x3c, !PT ;  /* 0x00000000030a7212 */ /* 0x004fe400078e3cff */
[----:B------:R-:W-:-:S02]  /*ae70*/  LEA.HI R3, R15, R115, RZ, 0x6 ;  /* 0x000000730f037211 */ /* 0x000fc400078f30ff */
[----:B------:R-:W-:Y:S02]  /*ae80*/  LEA.HI.X R11, R2, c[0x0][0x1cc], R6, 0x1, P0 ;  /* 0x00007300020b7a11 */ /* 0x000fe400000f0c06 */
[----:B------:R-:W-:Y:S01]  /*ae90*/  SHFL.IDX PT, R2, R4, RZ, 0x181f ;  /* 0x00181fff04027589 */ /* 0x000fe200000e0000 */
[----:B------:R-:W-:Y:S01]  /*aea0*/  IMAD.SHL.U32 R6, R3, 0x8, RZ ;  /* 0x0000000803067824 */ /* 0x000fe200078e00ff */
[----:B------:R-:W-:Y:S02]  /*aeb0*/  IMNMX R0, R127, 0x30, PT ;  /* 0x000000307f007817 */ /* 0x000fe40003800200 */
[----:B------:R-:W1:Y:S03]  /*aec0*/  SHFL.IDX PT, R3, R11, RZ, 0x181f ;  /* 0x00181fff0b037589 */ /* 0x000e6600000e0000 */
[----:B------:R-:W-:Y:S01]  /*aed0*/  IMAD.IADD R0, R0, 0x1, -R242 ;  /* 0x0000000100007824 */ /* 0x000fe200078e0af2 */
[----:B------:R2:W-:Y:S04]  /*aee0*/  SHFL.IDX PT, R8, R4, 0x1, 0x181f ;  /* 0x00381f0004087f89 */ /* 0x0005e800000e0000 */
[----:B------:R3:W4:Y:S01]  /*aef0*/  SHFL.IDX PT, R9, R11, 0x1, 0x181f ;  /* 0x00381f000b097f89 */ /* 0x00072200000e0000 */
[----:B------:R-:W-:-:S02]  /*af00*/  ISETP.GE.AND P1, PT, R0, 0x1, PT ;  /* 0x000000010000780c */ /* 0x000fc40003f26270 */
[----:B------:R-:W-:Y:S02]  /*af10*/  ISETP.GT.AND P0, PT, R0, 0x20, PT ;  /* 0x000000200000780c */ /* 0x000fe40003f04270 */
[----:B------:R-:W-:Y:S02]  /*af20*/  LOP3.LUT R213, R10, 0xfffffe00, R6, 0xf8, !PT ;  /* 0xfffffe000ad57812 */ /* 0x000fe400078ef806 */
[----:B------:R-:W-:Y:S02]  /*af30*/  SHF.R.S32.HI R0, RZ, 0x1f, R135 ;  /* 0x0000001fff007819 */ /* 0x000fe40000011487 */
[----:B------:R-:W-:Y:S02]  /*af40*/  SHF.R.S32.HI R6, RZ, 0x1f, R134 ;  /* 0x0000001fff067819 */ /* 0x000fe40000011486 */
[----:B------:R-:W-:Y:S02]  /*af50*/  LEA.HI R0, R0, R135, RZ, 0x3 ;  /* 0x0000008700007211 */ /* 0x000fe400078f18ff */
[----:B------:R-:W-:-:S02]  /*af60*/  LEA.HI R6, R6, R134, RZ, 0x3 ;  /* 0x0000008606067211 */ /* 0x000fc400078f18ff */
[----:B--2---:R-:W-:-:S04]  /*af70*/  SHF.R.S32.HI R4, RZ, 0x1f, R133 ;  /* 0x0000001fff047819 */ /* 0x004fc80000011485 */
[----:B------:R-:W-:Y:S02]  /*af80*/  LEA.HI R4, R4, R133, RZ, 0x3 ;  /* 0x0000008504047211 */ /* 0x000fe400078f18ff */
[----:B------:R-:W-:Y:S02]  /*af90*/  LOP3.LUT R234, R0, 0xfffffff8, RZ, 0xc0, !PT ;  /* 0xfffffff800ea7812 */ /* 0x000fe400078ec0ff */
[----:B------:R-:W-:Y:S02]  /*afa0*/  LOP3.LUT R235, R4, 0xfffffff8, RZ, 0xc0, !PT ;  /* 0xfffffff804eb7812 */ /* 0x000fe400078ec0ff */
[----:B------:R-:W-:Y:S01]  /*afb0*/  LOP3.LUT R233, R6, 0xfffffff8, RZ, 0xc0, !PT ;  /* 0xfffffff806e97812 */ /* 0x000fe200078ec0ff */
[----:B------:R-:W-:Y:S02]  /*afc0*/  @P1 IMAD.SHL.U32 R4, R213, 0x2, RZ ;  /* 0x00000002d5041824 */ /* 0x000fe400078e00ff */
[----:B-1----:R-:W-:-:S04]  /*afd0*/  @P1 IMAD.WIDE R14, R226, 0x2, R2 ;  /* 0x00000002e20e1825 */ /* 0x002fc800078e0202 */
[--C-:B---3--:R-:W-:Y:S01]  /*afe0*/  @P1 IMAD.WIDE R10, R235, 0x2, R2.reuse ;  /* 0x00000002eb0a1825 */ /* 0x108fe200078e0202 */
[----:B------:R4:W-:Y:S03]  /*aff0*/  @P1 LDGSTS.E.BYPASS.LTC128B.128 [R4+0xa080], [R14.64], !P6 ;  /* 0x0a0800000e041fae */ /* 0x0009e6000f101d4a */
[--C-:B------:R-:W-:Y:S01]  /*b000*/  @P1 IMAD.WIDE R16, R234, 0x2, R2.reuse ;  /* 0x00000002ea101825 */ /* 0x100fe200078e0202 */
[----:B------:R1:W-:Y:S03]  /*b010*/  @P1 LDGSTS.E.BYPASS.LTC128B.128 [R4+0xb880], [R10.64], !P5 ;  /* 0x0b8800000a041fae */ /* 0x0003e6000e901d4a */
[----:B------:R-:W-:Y:S01]  /*b020*/  @P1 IMAD.WIDE R2, R233, 0x2, R2 ;  /* 0x00000002e9021825 */ /* 0x000fe200078e0202 */
[----:B------:R2:W-:Y:S03]  /*b030*/  @P1 LDGSTS.E.BYPASS.LTC128B.128 [R4+0xd080], [R16.64], !P4 ;  /* 0x0d08000010041fae */ /* 0x0005e6000e101d4a */
[----:B------:R-:W-:Y:S01]  /*b040*/  @P0 IMAD.SHL.U32 R0, R213, 0x2, RZ ;  /* 0x00000002d5000824 */ /* 0x000fe200078e00ff */
[----:B------:R3:W-:Y:S01]  /*b050*/  @P1 LDGSTS.E.BYPASS.LTC128B.128 [R4+0xe880], [R2.64], !P3 ;  /* 0x0e88000002041fae */ /* 0x0007e2000d901d4a */
[----:B------:R-:W-:Y:S01]  /*b060*/  LOP3.LUT P1, RZ, R146, 0x2, RZ, 0xc0, !PT ;  /* 0x0000000292ff7812 */ /* 0x000fe2000782c0ff */
[----:B----4-:R-:W-:-:S04]  /*b070*/  @P0 IMAD.WIDE R14, R226, 0x2, R8 ;  /* 0x00000002e20e0825 */ /* 0x010fc800078e0208 */
[--C-:B-1----:R-:W-:Y:S01]  /*b080*/  @P0 IMAD.WIDE R10, R235, 0x2, R8.reuse ;  /* 0x00000002eb0a0825 */ /* 0x102fe200078e0208 */
[----:B------:R1:W-:Y:S04]  /*b090*/  @P0 LDGSTS.E.BYPASS.LTC128B.128 [R0+0xb080], [R14.64], !P6 ;  /* 0x0b0800000e000fae */ /* 0x0003e8000f101d4a */
[----:B------:R1:W-:Y:S01]  /*b0a0*/  @P0 LDGSTS.E.BYPASS.LTC128B.128 [R0+0xc880], [R10.64], !P5 ;  /* 0x0c8800000a000fae */ /* 0x0003e2000e901d4a */
[----:B---3--:R-:W-:-:S04]  /*b0b0*/  @P0 IMAD.WIDE R2, R234, 0x2, R8 ;  /* 0x00000002ea020825 */ /* 0x008fc800078e0208 */
[----:B------:R-:W-:Y:S01]  /*b0c0*/  @P0 IMAD.WIDE R8, R233, 0x2, R8 ;  /* 0x00000002e9080825 */ /* 0x000fe200078e0208 */
[----:B------:R1:W-:Y:S04]  /*b0d0*/  @P0 LDGSTS.E.BYPASS.LTC128B.128 [R0+0xe080], [R2.64], !P4 ;  /* 0x0e08000002000fae */ /* 0x0003e8000e101d4a */
[----:B------:R1:W-:Y:S04]  /*b0e0*/  @P0 LDGSTS.E.BYPASS.LTC128B.128 [R0+0xf880], [R8.64], !P3 ;  /* 0x0f88000008000fae */ /* 0x0003e8000d901d4a */
[----:B------:R-:W0:Y:S01]  /*b0f0*/  LDGDEPBAR ;  /* 0x00000000000079af */ /* 0x000e220000000000 */
[----:B------:R-:W-:-:S02]  /*b100*/  @P1 IADD3 R201, R192, -0x20, RZ ;  /* 0xffffffe0c0c91810 */ /* 0x000fc40007ffe0ff */
[----:B------:R-:W-:Y:S02]  /*b110*/  SHF.R.S32.HI R245, RZ, 0x1f, R235 ;  /* 0x0000001ffff57819 */ /* 0x000fe400000114eb */
[C---:B------:R-:W-:Y:S02]  /*b120*/  IADD3 R212, R201.reuse, 0x1000, RZ ;  /* 0x00001000c9d47810 */ /* 0x040fe40007ffe0ff */
[----:B------:R-:W-:Y:S02]  /*b130*/  IADD3 R211, R201, 0x800, RZ ;  /* 0x00000800c9d37810 */ /* 0x000fe40007ffe0ff */
[----:B------:R-:W-:Y:S02]  /*b140*/  SHF.R.S32.HI R244, RZ, 0x1f, R234 ;  /* 0x0000001ffff47819 */ /* 0x000fe400000114ea */
[----:B------:R-:W-:Y:S01]  /*b150*/  SHF.R.S32.HI R243, RZ, 0x1f, R233 ;  /* 0x0000001ffff37819 */ /* 0x000fe200000114e9 */
[----:B-1----:R-:W-:-:S05]  /*b160*/  IMAD.U32 R0, RZ, RZ, UR7 ;  /* 0x00000007ff007e24 */ /* 0x002fca000f8e00ff */
[----:B------:R-:W-:Y:S02]  /*b170*/  IADD3 R79, R0, 0x18, RZ ;  /* 0x00000018004f7810 */ /* 0x000fe40007ffe0ff */
[----:B--2---:R-:W-:Y:S05]  /*b180*/  CALL.REL.NOINC `($_ZN7cutlass13device_kernelIN5flash19enable_sm80_to_sm89INS1_16FlashAttnFwdSm80INS1_25CollectiveMainloopFwdSm80ILi8ELi1ELb0EN4cute5tupleIJNS5_1CILi128EEENS7_ILi48EEENS7_ILi256EEEEEELi256ENS_10bfloat16_tEfNS_4arch4Sm80ELb1ELb0ELb1ELb1ELb1ELb1ELb1ELb1EEENS1_21CollectiveEpilogueFwdINS6_IJS8_SA_S9_EEENS6_IJNS7_ILi1EEESI_SI_EEESC_SE_Li256ELb1ELb1ELb1ELb0EEENS1_36VarlenDynamicPersistentTileSchedulerILi128ELi48ELi256ELi256ELb1ELb1ELb0ELb1ELb1ELb1EEEEEEEEEvNT_6ParamsE$_ZZN5flash25CollectiveMainloopFwdSm80ILi8ELi1ELb0EN4cute5tupleIJNS1_1CILi128EEENS3_ILi48EEENS3_ILi256EEEEEELi256EN7cutlass10bfloat16_tEfNS8_4arch4Sm80ELb1ELb0ELb1ELb1ELb1ELb1ELb1ELb1EE3mmaINS_16FlashAttnFwdSm80ISC_NS_21CollectiveEpilogueFwdINS2_IJS4_S6_S5_EEENS2_IJNS3_ILi1EEESH_SH_EEES9_SB_Li256ELb1ELb1ELb1ELb0EEENS_36VarlenDynamicPersistentTileSchedulerILi128ELi48ELi256ELi256ELb1ELb1ELb0ELb1ELb1ELb1EEEE13SharedStorageENS1_6TensorINS1_11ArrayEngineIfLm128EEENS1_6LayoutINS2_IJNS2_IJNS3_ILi2EEESS_EEESH_NS3_ILi32EEEEEENS2_IJNS2_IJSH_SS_EEENS3_ILi0EEENS3_ILi4EEEEEEEEEENS_7SoftmaxILi2ELi0EEEEEbRKNSC_6ParamsERT0_RT1_iRKNS_16SeqlenInfoQKNewKILb1ELb1EEENS2_IJiiiiEEERT_ENKUlvE_clEv) ;  /* 0x000121a000007944 */ /* 0x004fea0003c00000 */
[----:B------:R-:W-:Y:S05]  /*b190*/  BSYNC B2 ;  /* 0x0000000000027941 */ /* 0x000fea0003800000 */
.L_x_3005:
[----:B------:R2:W5:Y:S01]  /*b1a0*/  LDL R96, [R1] ;  /* 0x0000000001607983 */ /* 0x0005620000100800 */
[----:B------:R-:W-:-:S04]  /*b1b0*/  DEPBAR.LE SB0, 0x0 ;  /* 0x000080000000791a */ /* 0x000fc80000000000 */
[----:B------:R2:W5:Y:S01]  /*b1c0*/  LDL R221, [R1+0x10] ;  /* 0x0000100001dd7983 */ /* 0x0005620000100800 */
[----:B------:R-:W-:Y:S01]  /*b1d0*/  WARPSYNC 0xffffffff ;  /* 0xffffffff00007948 */ /* 0x000fe20003800000 */
[----:B------:R-:W-:Y:S02]  /*b1e0*/  IMAD R0, R129, c[0x0][0x208], RZ ;  /* 0x0000820081007a24 */ /* 0x000fe400078e02ff */
[----:B------:R-:W-:Y:S01]  /*b1f0*/  BAR.SYNC.DEFER_BLOCKING 0x0 ;  /* 0x0000000000007b1d */ /* 0x000fe20000010000 */
[----:B------:R-:W-:-:S04]  /*b200*/  IMAD.WIDE.U32 R2, R225, c[0x0][0x208], RZ ;  /* 0x00008200e1027a25 */ /* 0x000fc800078e00ff */
[----:B------:R-:W-:Y:S02]  /*b210*/  IMAD R0, R225, c[0x0][0x20c], R0 ;  /* 0x00008300e1007a24 */ /* 0x000fe400078e0200 */
[----:B------:R-:W-:-:S03]  /*b220*/  IMAD.WIDE.U32 R246, R248, c[0x0][0x210], RZ ;  /* 0x00008400f8f67a25 */ /* 0x000fc600078e00ff */
[----:B------:R-:W-:Y:S01]  /*b230*/  IADD3 R3, R3, R0, RZ ;  /* 0x0000000003037210 */ /* 0x000fe20007ffe0ff */
[----:B------:R-:W-:Y:S02]  /*b240*/  IMAD R0, R128, c[0x0][0x218], RZ ;  /* 0x0000860080007a24 */ /* 0x000fe400078e02ff */
[----:B------:R-:W-:Y:S02]  /*b250*/  IMAD R248, R248, c[0x0][0x214], R247 ;  /* 0x00008500f8f87a24 */ /* 0x000fe400078e02f7 */
[----:B------:R-:W-:-:S04]  /*b260*/  IMAD.WIDE.U32 R2, R223, c[0x0][0x218], R2 ;  /* 0x00008600df027a25 */ /* 0x000fc800078e0002 */
[----:B------:R-:W-:Y:S01]  /*b270*/  IMAD R4, R223, c[0x0][0x21c], R0 ;  /* 0x00008700df047a24 */ /* 0x000fe200078e0200 */
[----:B------:R-:W-:-:S04]  /*b280*/  IADD3 R0, P1, R2, R246, RZ ;  /* 0x000000f602007210 */ /* 0x000fc80007f3e0ff */
[----:B------:R-:W-:Y:S01]  /*b290*/  LEA R6, P0, R0, c[0x0][0x1f8], 0x1 ;  /* 0x00007e0000067a11 */ /* 0x000fe200078008ff */
[----:B-1----:R2:W1:Y:S01]  /*b2a0*/  LDSM.16.M88.4 R16, [R197] ;  /* 0x00000000c510783b */ /* 0x0024620000000200 */
[----:B------:R-:W-:-:S03]  /*b2b0*/  IADD3.X R2, R248, R3, R4, P1, !PT ;  /* 0x00000003f8027210 */ /* 0x000fc60000ffe404 */
[----:B-----5:R2:W3:Y:S01]  /*b2c0*/  LDSM.16.M88.4 R36, [R192] ;  /* 0x00000000c024783b */ /* 0x0204e20000000200 */
[----:B------:R-:W-:Y:S02]  /*b2d0*/  LEA.HI.X R4, R0, c[0x0][0x1fc], R2, 0x1, P0 ;  /* 0x00007f0000047a11 */ /* 0x000fe400000f0c02 */
[----:B------:R-:W-:Y:S01]  /*b2e0*/  IADD3 R0, -R242, R127, RZ ;  /* 0x0000007ff2007210 */ /* 0x000fe20007ffe1ff */
[----:B------:R2:W4:Y:S04]  /*b2f0*/  LDSM.16.M88.4 R40, [R192+0x800] ;  /* 0x00080000c028783b */ /* 0x0005280000000200 */
[----:B------:R2:W1:Y:S04]  /*b300*/  LDSM.16.M88.4 R52, [R192+0x1000] ;  /* 0x00100000c034783b */ /* 0x0004680000000200 */
[----:B------:R2:W1:Y:S04]  /*b310*/  LDSM.16.M88.4 R20, [R198] ;  /* 0x00000000c614783b */ /* 0x0004680000000200 */
[----:B------:R2:W1:Y:S04]  /*b320*/  LDSM.16.M88.4 R56, [R201] ;  /* 0x00000000c938783b */ /* 0x0004680000000200 */
[----:B------:R2:W1:Y:S04]  /*b330*/  LDSM.16.M88.4 R64, [R201+0x800] ;  /* 0x00080000c940783b */ /* 0x0004680000000200 */
[----:B------:R2:W1:Y:S01]  /*b340*/  LDSM.16.M88.4 R72, [R201+0x1000] ;  /* 0x00100000c948783b */ /* 0x0004620000000200 */
[----:B------:R-:W-:Y:S05]  /*b350*/  BRA.DIV ~URZ, `(.L_x_3006) ;  /* 0x0000fb427f007947 */ /* 0x000fea000b800000 */
[----:B------:R2:W4:Y:S02]  /*b360*/  SHFL.IDX PT, R3, R4, RZ, 0x181f ;  /* 0x00181fff04037589 */ /* 0x00052400000e0000 */
.L_x_3119:
[----:B------:R-:W5:Y:S01]  /*b370*/  SHFL.IDX PT, R2, R6, RZ, 0x181f ;  /* 0x00181fff06027589 */ /* 0x000f6200000e0000 */
[----:B------:R-:W-:Y:S01]  /*b380*/  ISETP.GE.AND P1, PT, R226, c[0x0][0x1d4], PT ;  /* 0x00007500e2007a0c */ /* 0x000fe20003f26270 */
[----:B------:R-:W-:Y:S01]  /*b390*/  IMAD.SHL.U32 R213, R213, 0x2, RZ ;  /* 0x00000002d5d57824 */ /* 0x000fe200078e00ff */
[----:B------:R-:W-:Y:S01]  /*b3a0*/  LOP3.LUT R232, R232, 0xfffffff7, RZ, 0xc0, !PT ;  /* 0xfffffff7e8e87812 */ /* 0x000fe200078ec0ff */
[----:B------:R-:W-:Y:S01]  /*b3b0*/  BSSY B0, `(.L_x_3007) ;  /* 0x0000036000007945 */ /* 0x000fe20003800000 */
[----:B------:R-:W-:Y:S01]  /*b3c0*/  ISETP.LT.OR P0, PT, R0, 0x1, P1 ;  /* 0x000000010000780c */ /* 0x000fe20000f01670 */
[----:B----45:R-:W-:-:S12]  /*b3d0*/  IMAD.WIDE R8, R226, 0x2, R2 ;  /* 0x00000002e2087825 */ /* 0x030fd800078e0202 */
[----:B------:R-:W-:Y:S01]  /*b3e0*/  @!PT LDS RZ, [RZ] ;  /* 0x00000000fffff984 */ /* 0x000fe20000000800 */
[----:B------:R-:W-:Y:S01]  /*b3f0*/  @!PT LDS RZ, [RZ] ;  /* 0x00000000fffff984 */ /* 0x000fe20000000800 */
[----:B------:R4:W-:Y:S01]  /*b400*/  LDGSTS.E.BYPASS.LTC128B.128 [R213+0x4080], [R8.64], !P0 ;  /* 0x0408000008d57fae */ /* 0x0009e2000c101d4a */
[----:B------:R-:W-:-:S13]  /*b410*/  ISETP.GE.AND P0, PT, R133, c[0x0][0x1d4], PT ;  /* 0x0000750085007a0c */ /* 0x000fda0003f06270 */
[----:B------:R-:W-:Y:S02]  /*b420*/  @P0 LOP3.LUT R232, R232, 0x8, RZ, 0xfc, !PT ;  /* 0x00000008e8e80812 */ /* 0x000fe400078efcff */
[----:B------:R-:W-:Y:S02]  /*b430*/  ISETP.LT.OR P0, PT, R0, 0x1, P0 ;  /* 0x000000010000780c */ /* 0x000fe40000701670 */
[----:B------:R-:W-:Y:S01]  /*b440*/  LOP3.LUT R232, R232, 0xfffffffb, RZ, 0xc0, !PT ;  /* 0xfffffffbe8e87812 */ /* 0x000fe200078ec0ff */
[----:B----4-:R-:W-:-:S10]  /*b450*/  IMAD.WIDE R8, R235, 0x2, R2 ;  /* 0x00000002eb087825 */ /* 0x010fd400078e0202 */
[----:B------:R4:W-:Y:S01]  /*b460*/  LDGSTS.E.BYPASS.LTC128B.128 [R213+0x5880], [R8.64], !P0 ;  /* 0x0588000008d57fae */ /* 0x0009e2000c101d4a */
[----:B------:R-:W-:-:S13]  /*b470*/  ISETP.GE.AND P0, PT, R135, c[0x0][0x1d4], PT ;  /* 0x0000750087007a0c */ /* 0x000fda0003f06270 */
[----:B------:R-:W-:Y:S02]  /*b480*/  @P0 LOP3.LUT R232, R232, 0x4, RZ, 0xfc, !PT ;  /* 0x00000004e8e80812 */ /* 0x000fe400078efcff */
[----:B------:R-:W-:Y:S02]  /*b490*/  ISETP.LT.OR P0, PT, R0, 0x1, P0 ;  /* 0x000000010000780c */ /* 0x000fe40000701670 */
[----:B------:R-:W-:Y:S01]  /*b4a0*/  LOP3.LUT R232, R232, 0xfffffffd, RZ, 0xc0, !PT ;  /* 0xfffffffde8e87812 */ /* 0x000fe200078ec0ff */
[----:B----4-:R-:W-:-:S04]  /*b4b0*/  IMAD.WIDE R8, R234, 0x2, R2 ;  /* 0x00000002ea087825 */ /* 0x010fc800078e0202 */
[----:B------:R-:W-:-:S06]  /*b4c0*/  IMAD.WIDE R2, R233, 0x2, R2 ;  /* 0x00000002e9027825 */ /* 0x000fcc00078e0202 */
[----:B------:R4:W-:Y:S01]  /*b4d0*/  LDGSTS.E.BYPASS.LTC128B.128 [R213+0x7080], [R8.64], !P0 ;  /* 0x0708000008d57fae */ /* 0x0009e2000c101d4a */
[----:B------:R-:W-:-:S13]  /*b4e0*/  ISETP.GE.AND P0, PT, R134, c[0x0][0x1d4], PT ;  /* 0x0000750086007a0c */ /* 0x000fda0003f06270 */
[----:B------:R-:W-:Y:S02]  /*b4f0*/  @P0 LOP3.LUT R232, R232, 0x2, RZ, 0xfc, !PT ;  /* 0x00000002e8e80812 */ /* 0x000fe400078efcff */
[----:B------:R-:W-:Y:S02]  /*b500*/  ISETP.LT.OR P0, PT, R0, 0x1, P0 ;  /* 0x000000010000780c */ /* 0x000fe40000701670 */
[----:B------:R-:W-:-:S11]  /*b510*/  LOP3.LUT R232, R232, 0xfffffffe, RZ, 0xc0, !PT ;  /* 0xfffffffee8e87812 */ /* 0x000fd600078ec0ff */
[----:B------:R5:W-:Y:S01]  /*b520*/  LDGSTS.E.BYPASS.LTC128B.128 [R213+0x8880], [R2.64], !P0 ;  /* 0x0888000002d57fae */ /* 0x000be2000c101d4a */
[----:B------:R-:W-:-:S13]  /*b530*/  ISETP.GT.AND P0, PT, R115, 0x7f, PT ;  /* 0x0000007f7300780c */ /* 0x000fda0003f04270 */
[----:B------:R-:W-:Y:S02]  /*b540*/  @P0 LOP3.LUT R232, R232, 0x1, RZ, 0xfc, !PT ;  /* 0x00000001e8e80812 */ /* 0x000fe400078efcff */
[----:B-----5:R-:W-:Y:S01]  /*b550*/  SHF.R.S32.HI R2, RZ, 0x1f, R226 ;  /* 0x0000001fff027819 */ /* 0x020fe200000114e2 */
[----:B------:R-:W-:Y:S05]  /*b560*/  @P0 BRA `(.L_x_3008) ;  /* 0x000001a000000947 */ /* 0x000fea0003800000 */
[----:B----4-:R-:W-:Y:S05]  /*b570*/  BRA.DIV ~URZ, `(.L_x_3009) ;  /* 0x0000f9927f007947 */ /* 0x010fea000b800000 */
[----:B--2---:R-:W2:Y:S04]  /*b580*/  SHFL.IDX PT, R4, R4, 0x1, 0x181f ;  /* 0x00381f0004047f89 */ /* 0x004ea800000e0000 */
[----:B------:R4:W3:Y:S02]  /*b590*/  SHFL.IDX PT, R2, R6, 0x1, 0x181f ;  /* 0x00381f0006027f89 */ /* 0x0008e400000e0000 */
.L_x_3120:
[C---:B---3--:R-:W-:Y:S02]  /*b5a0*/  LEA R14, P0, R235.reuse, R2, 0x1 ;  /* 0x00000002eb0e7211 */ /* 0x048fe400078008ff */
[----:B------:R-:W-:Y:S02]  /*b5b0*/  SHF.R.S32.HI R3, RZ, 0x1f, R226 ;  /* 0x0000001fff037819 */ /* 0x000fe400000114e2 */
[----:B--2---:R-:W-:-:S02]  /*b5c0*/  LEA.HI.X R15, R235, R4, R245, 0x1, P0 ;  /* 0x00000004eb0f7211 */ /* 0x004fc400000f0cf5 */
[----:B------:R-:W-:-:S04]  /*b5d0*/  LEA R10, P0, R234, R2, 0x1 ;  /* 0x00000002ea0a7211 */ /* 0x000fc800078008ff */
[----:B------:R-:W-:Y:S02]  /*b5e0*/  LEA.HI.X R11, R234, R4, R244, 0x1, P0 ;  /* 0x00000004ea0b7211 */ /* 0x000fe400000f0cf4 */
[----:B------:R-:W-:-:S04]  /*b5f0*/  LEA R8, P0, R226, R2, 0x1 ;  /* 0x00000002e2087211 */ /* 0x000fc800078008ff */
[----:B------:R-:W-:Y:S02]  /*b600*/  LEA.HI.X R9, R226, R4, R3, 0x1, P0 ;  /* 0x00000004e2097211 */ /* 0x000fe400000f0c03 */
[----:B------:R-:W-:Y:S02]  /*b610*/  ISETP.LT.OR P0, PT, R0, 0x21, P1 ;  /* 0x000000210000780c */ /* 0x000fe40000f01670 */
[----:B------:R-:W-:-:S11]  /*b620*/  ISETP.GE.AND P1, PT, R133, c[0x0][0x1d4], PT ;  /* 0x0000750085007a0c */ /* 0x000fd60003f26270 */
[----:B------:R-:W-:Y:S01]  /*b630*/  @!PT LDS RZ, [RZ] ;  /* 0x00000000fffff984 */ /* 0x000fe20000000800 */
[----:B------:R-:W-:Y:S01]  /*b640*/  @!PT LDS RZ, [RZ] ;  /* 0x00000000fffff984 */ /* 0x000fe20000000800 */
[----:B------:R-:W-:Y:S01]  /*b650*/  @!PT LDS RZ, [RZ] ;  /* 0x00000000fffff984 */ /* 0x000fe20000000800 */
[----:B------:R2:W-:Y:S01]  /*b660*/  LDGSTS.E.BYPASS.LTC128B.128 [R213+0x5080], [R8.64], !P0 ;  /* 0x0508000008d57fae */ /* 0x0005e2000c101d4a */
[----:B------:R-:W-:-:S04]  /*b670*/  LEA R2, P0, R233, R2, 0x1 ;  /* 0x00000002e9027211 */ /* 0x000fc800078008ff */
[----:B------:R-:W-:Y:S02]  /*b680*/  LEA.HI.X R3, R233, R4, R243, 0x1, P0 ;  /* 0x00000004e9037211 */ /* 0x000fe400000f0cf3 */
[----:B------:R-:W-:Y:S02]  /*b690*/  ISETP.LT.OR P0, PT, R0, 0x21, P1 ;  /* 0x000000210000780c */ /* 0x000fe40000f01670 */
[----:B------:R-:W-:-:S11]  /*b6a0*/  ISETP.GE.AND P1, PT, R134, c[0x0][0x1d4], PT ;  /* 0x0000750086007a0c */ /* 0x000fd60003f26270 */
[----:B------:R2:W-:Y:S01]  /*b6b0*/  LDGSTS.E.BYPASS.LTC128B.128 [R213+0x6880], [R14.64], !P0 ;  /* 0x068800000ed57fae */ /* 0x0005e2000c101d4a */
[----:B------:R-:W-:-:S04]  /*b6c0*/  ISETP.GE.AND P0, PT, R135, c[0x0][0x1d4], PT ;  /* 0x0000750087007a0c */ /* 0x000fc80003f06270 */
[----:B------:R-:W-:-:S13]  /*b6d0*/  ISETP.LT.OR P0, PT, R0, 0x21, P0 ;  /* 0x000000210000780c */ /* 0x000fda0000701670 */
[----:B------:R2:W-:Y:S01]  /*b6e0*/  LDGSTS.E.BYPASS.LTC128B.128 [R213+0x8080], [R10.64], !P0 ;  /* 0x080800000ad57fae */ /* 0x0005e2000c101d4a */
[----:B------:R-:W-:-:S13]  /*b6f0*/  ISETP.LT.OR P0, PT, R0, 0x21, P1 ;  /* 0x000000210000780c */ /* 0x000fda0000f01670 */
[----:B------:R2:W-:Y:S02]  /*b700*/  LDGSTS.E.BYPASS.LTC128B.128 [R213+0x9880], [R2.64], !P0 ;  /* 0x0988000002d57fae */ /* 0x0005e4000c101d4a */
.L_x_3008:
[----:B----4-:R-:W-:Y:S05]  /*b710*/  BSYNC B0 ;  /* 0x0000000000007941 */ /* 0x010fea0003800000 */
.L_x_3007:
[----:B------:R-:W-:Y:S01]  /*b720*/  LOP3.LUT P0, RZ, R146, 0x4, RZ, 0xc0, !PT ;  /* 0x0000000492ff7812 */ /* 0x000fe2000780c0ff */
[----:B------:R-:W0:Y:S01]  /*b730*/  LDGDEPBAR ;  /* 0x00000000000079af */ /* 0x000e220000000000 */
[----:B------:R-:W-:Y:S01]  /*b740*/  MOV R0, 0x40 ;  /* 0x0000004000007802 */ /* 0x000fe20000000f00 */
[----:B------:R-:W-:Y:S01]  /*b750*/  WARPSYNC 0xffffffff ;  /* 0xffffffff00007948 */ /* 0x000fe20003800000 */
[----:B-1-3--:R-:W-:Y:S01]  /*b760*/  HMMA.16816.F32.BF16 R24, R16, R36, RZ ;  /* 0x000000241018723c */ /* 0x00afe200000418ff */
[----:B--2---:R-:W-:Y:S01]  /*b770*/  LDSM.16.M88.4 R8, [R200] ;  /* 0x00000000c808783b */ /* 0x004fe20000000200 */
        /* <DEDUP_REMOVED lines=14> */
[----:B------:R-:W-:Y:S01]  /*b860*/  LDSM.16.M88.4 R60, [R147+0x1000] ;  /* 0x00100000933c783b */ /* 0x000fe20000000200 */
[----:B------:R-:W-:-:S02]  /*b870*/  IADD3 R206, R201, 0x4000, RZ ;  /* 0x00004000c9ce7810 */ /* 0x000fc40007ffe0ff */
[C---:B------:R-:W-:Y:S01]  /*b880*/  IADD3 R205, R201.reuse, 0x3800, RZ ;  /* 0x00003800c9cd7810 */ /* 0x040fe20007ffe0ff */
[----:B------:R-:W-:Y:S01]  /*b890*/  LDSM.16.M88.4 R68, [R15] ;  /* 0x000000000f44783b */ /* 0x000fe20000000200 */
[C---:B------:R-:W-:Y:S01]  /*b8a0*/  IADD3 R204, R201.reuse, 0x1800, RZ ;  /* 0x00001800c9cc7810 */ /* 0x040fe20007ffe0ff */
[----:B------:R-:W-:Y:S01]  /*b8b0*/  HMMA.16816.F32.BF16 R40, R16, R42, RZ ;  /* 0x0000002a1028723c */ /* 0x000fe200000418ff */
[C---:B------:R-:W-:Y:S01]  /*b8c0*/  IADD3 R203, R201.reuse, 0x2800, RZ ;  /* 0x00002800c9cb7810 */ /* 0x040fe20007ffe0ff */
[----:B------:R-:W-:Y:S01]  /*b8d0*/  LDSM.16.M88.4 R84, [R147+0x1800] ;  /* 0x001800009354783b */ /* 0x000fe20000000200 */
[----:B------:R-:W-:-:S05]  /*b8e0*/  IADD3 R202, R201, 0x2000, RZ ;  /* 0x00002000c9ca7810 */ /* 0x000fca0007ffe0ff */
[C---:B------:R-:W-:Y:S08]  /*b8f0*/  HMMA.16816.F32.BF16 R44, R16.reuse, R52, RZ ;  /* 0x00000034102c723c */ /* 0x040ff000000418ff */
[----:B------:R-:W-:Y:S01]  /*b900*/  HMMA.16816.F32.BF16 R28, R16, R54, RZ ;  /* 0x00000036101c723c */ /* 0x000fe200000418ff */
[----:B------:R-:W2:Y:S04]  /*b910*/  LDSM.16.M88.4 R52, [R147+0x800] ;  /* 0x000800009334783b */ /* 0x000ea80000000200 */
[----:B------:R-:W3:Y:S03]  /*b920*/  LDSM.16.M88.4 R16, [R199] ;  /* 0x00000000c710783b */ /* 0x000ee60000000200 */
[C---:B------:R-:W-:Y:S08]  /*b930*/  HMMA.16816.F32.BF16 R24, R20.reuse, R56, R24 ;  /* 0x000000381418723c */ /* 0x040ff00000041818 */
[C---:B------:R-:W-:Y:S01]  /*b940*/  HMMA.16816.F32.BF16 R36, R20.reuse, R58, R36 ;  /* 0x0000003a1424723c */ /* 0x040fe20000041824 */
[----:B------:R-:W4:Y:S07]  /*b950*/  LDSM.16.M88.4 R56, [R15+0x800] ;  /* 0x000800000f38783b */ /* 0x000f2e0000000200 */
[C---:B------:R-:W-:Y:S08]  /*b960*/  HMMA.16816.F32.BF16 R32, R20.reuse, R64, R32 ;  /* 0x000000401420723c */ /* 0x040ff00000041820 */
[C---:B------:R-:W-:Y:S01]  /*b970*/  HMMA.16816.F32.BF16 R40, R20.reuse, R66, R40 ;  /* 0x000000421428723c */ /* 0x040fe20000041828 */
[----:B------:R-:W5:Y:S07]  /*b980*/  LDSM.16.M88.4 R64, [R15+0x1000] ;  /* 0x001000000f40783b */ /* 0x000f6e0000000200 */
        /* <DEDUP_REMOVED lines=9> */
[C---:B------:R-:W-:Y:S08]  /*ba20*/  HMMA.16816.F32.BF16 R44, R8.reuse, R60, R44 ;  /* 0x0000003c082c723c */ /* 0x040ff0000004182c */
[----:B------:R-:W-:Y:S01]  /*ba30*/  HMMA.16816.F32.BF16 R28, R8, R62, R28 ;  /* 0x0000003e081c723c */ /* 0x000fe2000004181c */
[----:B------:R-:W1:Y:S04]  /*ba40*/  LDSM.16.M88.4 R60, [R192+0x2800] ;  /* 0x00280000c03c783b */ /* 0x000e680000000200 */
[----:B------:R-:W1:Y:S03]  /*ba50*/  LDSM.16.M88.4 R8, [R198+0x4000] ;  /* 0x00400000c608783b */ /* 0x000e660000000200 */
        /* <DEDUP_REMOVED lines=16> */
[C---:B------:R-:W-:Y:S08]  /*bb60*/  HMMA.16816.F32.BF16 R32, R24.reuse, R60, R44 ;  /* 0x0000003c1820723c */ /* 0x040ff0000004182c */
[----:B------:R-:W-:Y:S01]  /*bb70*/  HMMA.16816.F32.BF16 R28, R24, R62, R28 ;  /* 0x0000003e181c723c */ /* 0x000fe2000004181c */
[----:B------:R-:W4:Y:S04]  /*bb80*/  LDSM.16.M88.4 R24, [R199+0x4000] ;  /* 0x00400000c718783b */ /* 0x000f280000000200 */
[----:B------:R-:W5:Y:S03]  /*bb90*/  LDSM.16.M88.4 R60, [R15+0x2000] ;  /* 0x002000000f3c783b */ /* 0x000f660000000200 */
[C---:B------:R-:W-:Y:S08]  /*bba0*/  HMMA.16816.F32.BF16 R16, R8.reuse, R76, R16 ;  /* 0x0000004c0810723c */ /* 0x040ff00000041810 */
[C---:B------:R-:W-:Y:S01]  /*bbb0*/  HMMA.16816.F32.BF16 R48, R8.reuse, R78, R48 ;  /* 0x0000004e0830723c */ /* 0x040fe20000041830 */
[----:B------:R-:W-:Y:S07]  /*bbc0*/  LDSM.16.M88.4 R76, [R201+0x3000] ;  /* 0x00300000c94c783b */ /* 0x000fee0000000200 */
[C---:B---3--:R-:W-:Y:S08]  /*bbd0*/  HMMA.16816.F32.BF16 R44, R8.reuse, R56, R40 ;  /* 0x00000038082c723c */ /* 0x048ff00000041828 */
[C---:B------:R-:W-:Y:S08]  /*bbe0*/  HMMA.16816.F32.BF16 R40, R8.reuse, R58, R36 ;  /* 0x0000003a0828723c */ /* 0x040ff00000041824 */
[C---:B------:R-:W-:Y:S08]  /*bbf0*/  HMMA.16816.F32.BF16 R36, R8.reuse, R68, R32 ;  /* 0x000000440824723c */ /* 0x040ff00000041820 */
[----:B------:R-:W-:Y:S01]  /*bc00*/  HMMA.16816.F32.BF16 R28, R8, R70, R28 ;  /* 0x00000046081c723c */ /* 0x000fe2000004181c */
[----:B------:R-:W3:Y:S07]  /*bc10*/  LDSM.16.M88.4 R68, [R15+0x2800] ;  /* 0x002800000f44783b */ /* 0x000eee0000000200 */
        /* <DEDUP_REMOVED lines=10> */
[C---:B----4-:R-:W-:Y:S01]  /*bcc0*/  HMMA.16816.F32.BF16 R20, R24.reuse, R72, R8 ;  /* 0x000000481814723c */ /* 0x050fe20000041808 */
[----:B------:R-:W4:Y:S07]  /*bcd0*/  LDSM.16.M88.4 R8, [R198+0x8000] ;  /* 0x00800000c608783b */ /* 0x000f2e0000000200 */
[C---:B------:R-:W-:Y:S01]  /*bce0*/  HMMA.16816.F32.BF16 R32, R24.reuse, R74, R32 ;  /* 0x0000004a1820723c */ /* 0x040fe20000041820 */
[----:B------:R-:W-:Y:S07]  /*bcf0*/  LDSM.16.M88.4 R72, [R201+0x4000] ;  /* 0x00400000c948783b */ /* 0x000fee0000000200 */
[C---:B-----5:R-:W-:Y:S08]  /*bd00*/  HMMA.16816.F32.BF16 R56, R24.reuse, R60, R44 ;  /* 0x0000003c1838723c */ /* 0x060ff0000004182c */
[C---:B------:R-:W-:Y:S01]  /*bd10*/  HMMA.16816.F32.BF16 R40, R24.reuse, R62, R40 ;  /* 0x0000003e1828723c */ /* 0x040fe20000041828 */
[----:B------:R-:W5:Y:S07]  /*bd20*/  LDSM.16.M88.4 R60, [R201+0x3800] ;  /* 0x00380000c93c783b */ /* 0x000f6e0000000200 */
[C---:B---3--:R-:W-:Y:S08]  /*bd30*/  HMMA.16816.F32.BF16 R36, R24.reuse, R68, R36 ;  /* 0x000000441824723c */ /* 0x048ff00000041824 */
        /* <DEDUP_REMOVED lines=12> */
[C---:B----4-:R-:W-:Y:S01]  /*be00*/  HMMA.16816.F32.BF16 R16, R8.reuse, R76, R20 ;  /* 0x0000004c0810723c */ /* 0x050fe20000041814 */
        /* <DEDUP_REMOVED lines=71> */
[----:B------:R1:W1:Y:S01]  /*c280*/  MUFU.TANH R32, R37 ;  /* 0x0000002500207308 */ /* 0x0002620000002400 */
[----:B------:R-:W-:Y:S02]  /*c290*/  FMUL.FTZ R45, R45, c[0x0][0x320] ;  /* 0x0000c8002d2d7a20 */ /* 0x000fe40000410000 */
[----:B------:R-:W-:-:S02]  /*c2a0*/  FMUL.FTZ R46, R46, c[0x0][0x320] ;  /* 0x0000c8002e2e7a20 */ /* 0x000fc40000410000 */
[----:B------:R-:W-:Y:S01]  /*c2b0*/  FMUL.FTZ R47, R47, c[0x0][0x320] ;  /* 0x0000c8002f2f7a20 */ /* 0x000fe20000410000 */
[C---:B---3--:R-:W-:Y:S02]  /*c2c0*/  HMMA.16816.F32.BF16 R20, R8.reuse, R40, R24 ;  /* 0x000000280814723c */ /* 0x048fe40000041818 */
[----:B------:R-:W3:Y:S06]  /*c2d0*/  MUFU.TANH R44, R44 ;  /* 0x0000002c002c7308 */ /* 0x000eec0000002400 */
[----:B------:R-:W-:Y:S02]  /*c2e0*/  HMMA.16816.F32.BF16 R8, R8, R42, R16 ;  /* 0x0000002a0808723c */ /* 0x000fe40000041810 */
[----:B------:R-:W1:Y:S06]  /*c2f0*/  MUFU.TANH R45, R45 ;  /* 0x0000002d002d7308 */ /* 0x000e6c0000002400 */
[----:B------:R-:W-:-:S02]  /*c300*/  FMUL.FTZ R28, R28, c[0x0][0x320] ;  /* 0x0000c8001c1c7a20 */ /* 0x000fc40000410000 */
[----:B------:R-:W-:Y:S01]  /*c310*/  FMUL.FTZ R29, R29, c[0x0][0x320] ;  /* 0x0000c8001d1d7a20 */ /* 0x000fe20000410000 */
[----:B------:R-:W1:Y:S01]  /*c320*/  MUFU.TANH R46, R46 ;  /* 0x0000002e002e7308 */ /* 0x000e620000002400 */
[----:B------:R-:W-:Y:S02]  /*c330*/  FMUL.FTZ R30, R30, c[0x0][0x320] ;  /* 0x0000c8001e1e7a20 */ /* 0x000fe40000410000 */
[----:B------:R-:W-:Y:S02]  /*c340*/  FMUL.FTZ R31, R31, c[0x0][0x320] ;  /* 0x0000c8001f1f7a20 */ /* 0x000fe40000410000 */
[----:B------:R-:W-:Y:S02]  /*c350*/  FMUL.FTZ R20, R20, c[0x0][0x320] ;  /* 0x0000c80014147a20 */ /* 0x000fe40000410000 */
[----:B------:R-:W-:Y:S01]  /*c360*/  FMUL.FTZ R21, R21, c[0x0][0x320] ;  /* 0x0000c80015157a20 */ /* 0x000fe20000410000 */
[----:B------:R-:W1:Y:S01]  /*c370*/  MUFU.TANH R47, R47 ;  /* 0x0000002f002f7308 */ /* 0x000e620000002400 */
        /* <DEDUP_REMOVED lines=8> */
[----:B------:R1:W1:Y:S08]  /*c400*/  MUFU.TANH R27, R22 ;  /* 0x00000016001b7308 */ /* 0x0002700000002400 */
[----:B------:R1:W1:Y:S08]  /*c410*/  MUFU.TANH R26, R23 ;  /* 0x00000017001a7308 */ /* 0x0002700000002400 */
[----:B------:R-:W1:Y:S08]  /*c420*/  MUFU.TANH R36, R36 ;  /* 0x0000002400247308 */ /* 0x000e700000002400 */
[----:B------:R-:W1:Y:S08]  /*c430*/  MUFU.TANH R38, R38 ;  /* 0x0000002600267308 */ /* 0x000e700000002400 */
[----:B------:R-:W1:Y:S08]  /*c440*/  MUFU.TANH R39, R39 ;  /* 0x0000002700277308 */ /* 0x000e700000002400 */
[----:B------:R-:W1:Y:S08]  /*c450*/  MUFU.TANH R28, R28 ;  /* 0x0000001c001c7308 */ /* 0x000e700000002400 */
[----:B------:R1:W1:Y:S08]  /*c460*/  MUFU.TANH R37, R29 ;  /* 0x0000001d00257308 */ /* 0x0002700000002400 */
        /* <DEDUP_REMOVED lines=8> */
[----:B--234-:R-:W2:Y:S04]  /*c4f0*/  LDL R2, [R1+0x7c] ;  /* 0x00007c0001027983 */ /* 0x01cea80000100800 */
[----:B------:R-:W3:Y:S04]  /*c500*/  LDL.64 R98, [R1+0x70] ;  /* 0x0000700001627983 */ /* 0x000ee80000100a00 */
[----:B------:R-:W4:Y:S01]  /*c510*/  LDL R4, [R1+0x78] ;  /* 0x0000780001047983 */ /* 0x000f220000100800 */
[----:B------:R-:W-:-:S02]  /*c520*/  IMAD.MOV.U32 R0, RZ, RZ, 0x1 ;  /* 0x00000001ff007424 */ /* 0x000fc400078e00ff */
[----:B------:R-:W-:-:S03]  /*c530*/  IMAD.MOV.U32 R223, RZ, RZ, RZ ;  /* 0x000000ffffdf7224 */ /* 0x000fc600078e00ff */
[----:B------:R-:W-:Y:S01]  /*c540*/  ISETP.NE.AND P0, PT, R0, c[0x0][0x2b8], PT ;  /* 0x0000ae0000007a0c */ /* 0x000fe20003f05270 */
[----:B--2---:R-:W-:-:S05]  /*c550*/  IMAD.IADD R2, R2, 0x1, R242 ;  /* 0x0000000102027824 */ /* 0x004fca00078e02f2 */
[----:B------:R-:W-:-:S04]  /*c560*/  IADD3 R2, R2, R130, R249 ;  /* 0x0000008202027210 */ /* 0x000fc80007ffe0f9 */
[----:B------:R-:W-:-:S05]  /*c570*/  IADD3 R2, R2, -0x30, RZ ;  /* 0xffffffd002027810 */ /* 0x000fca0007ffe0ff */
[----:B------:R-:W-:-:S04]  /*c580*/  @P0 IMAD.HI.U32 R3, R2, c[0x0][0x2bc], RZ ;  /* 0x0000af0002030a27 */ /* 0x000fc800078e00ff */
[----:B------:R-:W-:Y:S01]  /*c590*/  IMAD.MOV.U32 R0, RZ, RZ, R2 ;  /* 0x000000ffff007224 */ /* 0x000fe200078e0002 */
[----:B------:R-:W-:-:S04]  /*c5a0*/  @P0 SHF.R.U32.HI R0, RZ, c[0x0][0x2c0], R3 ;  /* 0x0000b000ff000a19 */ /* 0x000fc80000011603 */
[----:B---3--:R-:W-:-:S04]  /*c5b0*/  @!P2 IADD3 R3, P0, R0, R98, RZ ;  /* 0x000000620003a210 */ /* 0x008fc80007f1e0ff */
[----:B----4-:R-:W-:Y:S02]  /*c5c0*/  @!P2 LEA.HI.X.SX32 R4, R0, R4, 0x1, P0 ;  /* 0x000000040004a211 */ /* 0x010fe400000f0eff */
[----:B-1----:R-:W-:-:S04]  /*c5d0*/  @!P2 LEA R8, P0, R3, c[0x0][0x2a0], 0x2 ;  /* 0x0000a8000308aa11 */ /* 0x002fc800078010ff */
        /* <DEDUP_REMOVED lines=18> */
[----:B------:R-:W-:Y:S01]  /*c700*/  ISETP.GE.AND P0, PT, R14, 0x1, PT ;  /* 0x000000010e00780c */ /* 0x000fe20003f06270 */
[----:B------:R-:W-:Y:S10]  /*c710*/  BRA.DIV ~URZ, `(.L_x_3012) ;  /* 0x0000e8c27f007947 */ /* 0x000ff4000b800000 */
[----:B------:R1:W2:Y:S02]  /*c720*/  SHFL.IDX PT, R4, R6, RZ, 0x181f ;  /* 0x00181fff06047589 */ /* 0x0002a400000e0000 */
.L_x_3121:
[----:B------:R-:W-:Y:S05]  /*c730*/  BRA.DIV ~URZ, `(.L_x_3013) ;  /* 0x0000e9127f007947 */ /* 0x000fea000b800000 */
[----:B------:R3:W4:Y:S02]  /*c740*/  SHFL.IDX PT, R0, R13, RZ, 0x181f ;  /* 0x00181fff0d007589 */ /* 0x00072400000e0000 */
.L_x_3122:
[----:B------:R-:W-:Y:S01]  /*c750*/  BSSY B0, `(.L_x_3014) ;  /* 0x0000012000007945 */ /* 0x000fe20003800000 */
[----:B------:R-:W-:Y:S05]  /*c760*/  @!P0 BRA `(.L_x_3015) ;  /* 0x0000010000008947 */ /* 0x000fea0003800000 */
[----:B------:R-:W-:Y:S02]  /*c770*/  SHF.R.S32.HI R2, RZ, 0x1f, R226 ;  /* 0x0000001fff027819 */ /* 0x000fe400000114e2 */
        /* <DEDUP_REMOVED lines=15> */
.L_x_3015:
[----:B------:R-:W-:Y:S05]  /*c870*/  BSYNC B0 ;  /* 0x0000000000007941 */ /* 0x000fea0003800000 */
.L_x_3014:
[----:B------:R-:W-:Y:S05]  /*c880*/  BRA.DIV ~URZ, `(.L_x_3016) ;  /* 0x0000e8327f007947 */ /* 0x000fea000b800000 */
[----:B--2---:R2:W1:Y:S04]  /*c890*/  SHFL.IDX PT, R4, R6, 0x1, 0x181f ;  /* 0x00381f0006047f89 */ /* 0x00446800000e0000 */
[----:B----4-:R2:W4:Y:S02]  /*c8a0*/  SHFL.IDX PT, R0, R13, 0x1, 0x181f ;  /* 0x00381f000d007f89 */ /* 0x01052400000e0000 */
.L_x_3123:
[----:B------:R-:W-:-:S13]  /*c8b0*/  ISETP.GE.AND P0, PT, R14, 0x21, PT ;  /* 0x000000210e00780c */ /* 0x000fda0003f06270 */
[----:B------:R-:W-:Y:S05]  /*c8c0*/  @!P0 BRA `(.L_x_3011) ;  /* 0x0000010000008947 */ /* 0x000fea0003800000 */
[----:B------:R-:W-:Y:S02]  /*c8d0*/  SHF.R.S32.HI R2, RZ, 0x1f, R226 ;  /* 0x0000001fff027819 */ /* 0x000fe400000114e2 */
        /* <DEDUP_REMOVED lines=15> */
.L_x_3011:
[----:B--234-:R-:W-:Y:S05]  /*c9d0*/  BSYNC B1 ;  /* 0x0000000000017941 */ /* 0x01cfea0003800000 */
.L_x_3010:
[----:B-1----:R-:W2:Y:S01]  /*c9e0*/  LDL R9, [R1+0x4] ;  /* 0x0000040001097983 */ /* 0x002ea20000100800 */
[----:B------:R-:W-:Y:S01]  /*c9f0*/  SHF.R.S32.HI R0, RZ, 0x1f, R96 ;  /* 0x0000001fff007819 */ /* 0x000fe20000011460 */
[----:B------:R-:W-:Y:S02]  /*ca00*/  IMAD.MOV.U32 R11, RZ, RZ, 0x1 ;  /* 0x00000001ff0b7424 */ /* 0x000fe400078e00ff */
[----:B------:R-:W0:Y:S01]  /*ca10*/  LDGDEPBAR ;  /* 0x00000000000079af */ /* 0x000e220000000000 */
[CC--:B------:R-:W-:Y:S02]  /*ca20*/  LEA.HI R2, R0.reuse, R96.reuse, RZ, 0x2 ;  /* 0x0000006000027211 */ /* 0x0c0fe400078f10ff */
[----:B------:R-:W-:Y:S02]  /*ca30*/  LEA.HI R0, R0, R96, RZ, 0x5 ;  /* 0x0000006000007211 */ /* 0x000fe400078f28ff */
[----:B------:R-:W-:Y:S02]  /*ca40*/  LOP3.LUT R2, R2, 0xfffffffc, RZ, 0xc0, !PT ;  /* 0xfffffffc02027812 */ /* 0x000fe400078ec0ff */
[----:B------:R-:W-:-:S02]  /*ca50*/  LOP3.LUT R3, R0, 0xffffffe0, RZ, 0xc0, !PT ;  /* 0xffffffe000037812 */ /* 0x000fc400078ec0ff */
[----:B------:R-:W-:Y:S01]  /*ca60*/  SHF.R.S32.HI R4, RZ, 0x5, R0 ;  /* 0x00000005ff047819 */ /* 0x000fe20000011400 */
[C---:B------:R-:W-:Y:S01]  /*ca70*/  IMAD.IADD R2, R96.reuse, 0x1, -R2 ;  /* 0x0000000160027824 */ /* 0x040fe200078e0a02 */
[----:B------:R-:W-:Y:S01]  /*ca80*/  SHF.R.S32.HI R6, RZ, 0x1f, R0 ;  /* 0x0000001fff067819 */ /* 0x000fe20000011400 */
[----:B------:R-:W-:Y:S01]  /*ca90*/  IMAD.IADD R0, R96, 0x1, -R3 ;  /* 0x0000000160007824 */ /* 0x000fe200078e0a03 */
[----:B------:R-:W-:Y:S02]  /*caa0*/  ISETP.NE.AND P0, PT, R11, c[0x0][0x2c4], PT ;  /* 0x0000b1000b007a0c */ /* 0x000fe40003f05270 */
[----:B------:R-:W-:Y:S02]  /*cab0*/  LEA.HI R6, R6, R4, RZ, 0x3 ;  /* 0x0000000406067211 */ /* 0x000fe400078f18ff */
[----:B------:R-:W-:Y:S02]  /*cac0*/  LEA.HI R3, R2, R2, RZ, 0x1 ;  /* 0x0000000202037211 */ /* 0x000fe400078f08ff */
[----:B------:R-:W-:-:S02]  /*cad0*/  SHF.R.S32.HI R10, RZ, 0x1f, R0 ;  /* 0x0000001fff0a7819 */ /* 0x000fc40000011400 */
[----:B------:R-:W-:Y:S02]  /*cae0*/  LOP3.LUT R8, R6, 0xffffff8, RZ, 0xc0, !PT ;  /* 0x0ffffff806087812 */ /* 0x000fe400078ec0ff */
[----:B------:R-:W-:Y:S02]  /*caf0*/  LOP3.LUT R6, R3, 0x1ffffffe, RZ, 0xc0, !PT ;  /* 0x1ffffffe03067812 */ /* 0x000fe400078ec0ff */
[----:B------:R-:W-:Y:S01]  /*cb00*/  LEA.HI R3, R10, R0, RZ, 0x2 ;  /* 0x000000000a037211 */ /* 0x000fe200078f10ff */
[----:B------:R-:W-:Y:S02]  /*cb10*/  IMAD.IADD R4, R4, 0x1, -R8 ;  /* 0x0000000104047824 */ /* 0x000fe400078e0a08 */
[----:B------:R-:W-:Y:S01]  /*cb20*/  IMAD.IADD R2, R2, 0x1, -R6 ;  /* 0x0000000102027824 */ /* 0x000fe200078e0a06 */
[----:B------:R-:W-:Y:S01]  /*cb30*/  SHF.R.S32.HI R220, RZ, 0x2, R3 ;  /* 0x00000002ffdc7819 */ /* 0x000fe20000011403 */
[----:B------:R-:W-:Y:S01]  /*cb40*/  IMAD.SHL.U32 R219, R4, 0x10, RZ ;  /* 0x0000001004db7824 */ /* 0x000fe200078e00ff */
[----:B------:R-:W-:Y:S01]  /*cb50*/  LOP3.LUT R3, R3, 0x7ffffffc, RZ, 0xc0, !PT ;  /* 0x7ffffffc03037812 */ /* 0x000fe200078ec0ff */
[----:B------:R-:W-:-:S04]  /*cb60*/  IMAD.SHL.U32 R218, R2, 0x8, RZ ;  /* 0x0000000802da7824 */ /* 0x000fc800078e00ff */
[----:B------:R-:W-:-:S04]  /*cb70*/  IMAD.IADD R3, R0, 0x1, -R3 ;  /* 0x0000000100037824 */ /* 0x000fc800078e0a03 */
[----:B------:R-:W-:Y:S02]  /*cb80*/  IMAD.SHL.U32 R217, R3, 0x2, RZ ;  /* 0x0000000203d97824 */ /* 0x000fe400078e00ff */
[----:B--2---:R-:W-:-:S05]  /*cb90*/  IMAD R2, R9, 0x80, R220 ;  /* 0x0000008009027824 */ /* 0x004fca00078e02dc */
[----:B------:R-:W-:Y:S01]  /*cba0*/  IADD3 R0, R218, R2, R219 ;  /* 0x00000002da007210 */ /* 0x000fe20007ffe0db */
[----:B------:R-:W-:-:S04]  /*cbb0*/  IMAD.IADD R2, R131, 0x1, R5 ;  /* 0x0000000183027824 */ /* 0x000fc800078e0205 */
[----:B------:R-:W-:Y:S01]  /*cbc0*/  @P0 IMAD.HI.U32 R3, R0, c[0x0][0x2c8], RZ ;  /* 0x0000b20000030a27 */ /* 0x000fe200078e00ff */
[----:B------:R-:W-:-:S03]  /*cbd0*/  IADD3 R4, -R217, 0x1, R2 ;  /* 0x00000001d9047810 */ /* 0x000fc60007ffe102 */
[----:B------:R-:W-:Y:S01]  /*cbe0*/  IMAD.IADD R6, R2, 0x1, -R217 ;  /* 0x0000000102067824 */ /* 0x000fe200078e0ad9 */
[----:B------:R-:W-:Y:S01]  /*cbf0*/  @P0 SHF.R.U32.HI R0, RZ, c[0x0][0x2cc], R3 ;  /* 0x0000b300ff000a19 */ /* 0x000fe20000011603 */
[----:B------:R-:W-:Y:S01]  /*cc00*/  IMAD.IADD R4, R4, 0x1, -R221 ;  /* 0x0000000104047824 */ /* 0x000fe200078e0add */
[----:B------:R-:W-:Y:S05]  /*cc10*/  BRA.DIV ~URZ, `(.L_x_3017) ;  /* 0x0000e5727f007947 */ /* 0x000fea000b800000 */
[----:B------:R1:W2:Y:S02]  /*cc20*/  SHFL.IDX PT, R2, R0, RZ, 0x1c1f ;  /* 0x001c1fff00027589 */ /* 0x0002a400000e0000 */
.L_x_3124:
[----:B--2---:R-:W-:-:S05]  /*cc30*/  IMAD.IADD R2, R4, 0x1, R2 ;  /* 0x0000000104027824 */ /* 0x004fca00078e0202 */
[----:B------:R-:W-:-:S04]  /*cc40*/  IMNMX R2, R6, R2, PT ;  /* 0x0000000206027217 */ /* 0x000fc80003800200 */
[----:B------:R-:W-:-:S04]  /*cc50*/  ISETP.GT.AND P0, PT, R2, RZ, PT ;  /* 0x000000ff0200720c */ /* 0x000fc80003f04270 */
[----:B------:R-:W-:Y:S02]  /*cc60*/  FSEL R10, R56, -INF , P0 ;  /* 0xff800000380a7808 */ /* 0x000fe40000000000 */
[----:B------:R-:W-:-:S04]  /*cc70*/  ISETP.GT.AND P0, PT, R2, 0x1, PT ;  /* 0x000000010200780c */ /* 0x000fc80003f04270 */
        /* <DEDUP_REMOVED lines=20> */
[----:B------:R-:W-:Y:S01]  /*cdc0*/  FSEL R80, R20, -INF , P0 ;  /* 0xff80000014507808 */ /* 0x000fe20000000000 */
[----:B------:R-:W-:Y:S05]  /*cdd0*/  BRA.DIV ~URZ, `(.L_x_3018) ;  /* 0x0000e4227f007947 */ /* 0x000fea000b800000 */
[----:B-1----:R-:W1:Y:S01]  /*cde0*/  SHFL.IDX PT, R0, R0, 0x1, 0x1c1f ;  /* 0x003c1f0000007f89 */ /* 0x002e6200000e0000 */
[----:B------:R-:W-:-:S04]  /*cdf0*/  FMNMX.FTZ R2, R10, R13, !PT ;  /* 0x0000000d0a027209 */ /* 0x000fc80007810000 */
[----:B------:R-:W-:-:S04]  /*ce00*/  FMNMX.FTZ R2, R16, R2, !PT ;  /* 0x0000000210027209 */ /* 0x000fc80007810000 */
[----:B------:R-:W-:-:S04]  /*ce10*/  FMNMX.FTZ R2, R17, R2, !PT ;  /* 0x0000000211027209 */ /* 0x000fc80007810000 */
[----:B------:R-:W-:-:S04]  /*ce20*/  FMNMX.FTZ R2, R18, R2, !PT ;  /* 0x0000000212027209 */ /* 0x000fc80007810000 */
[----:B------:R-:W-:-:S04]  /*ce30*/  FMNMX.FTZ R2, R19, R2, !PT ;  /* 0x0000000213027209 */ /* 0x000fc80007810000 */
[----:B------:R-:W-:Y:S01]  /*ce40*/  FMNMX.FTZ R2, R36, R2, !PT ;  /* 0x0000000224027209 */ /* 0x000fe20007810000 */
[----:B-1----:R-:W-:-:S03]  /*ce50*/  IMAD.IADD R0, R4, 0x1, R0 ;  /* 0x0000000104007824 */ /* 0x002fc600078e0200 */
[----:B------:R-:W-:Y:S02]  /*ce60*/  FMNMX.FTZ R2, R37, R2, !PT ;  /* 0x0000000225027209 */ /* 0x000fe40007810000 */
[----:B------:R-:W-:Y:S02]  /*ce70*/  IMNMX R0, R6, R0, PT ;  /* 0x0000000006007217 */ /* 0x000fe40003800200 */
[----:B------:R-:W-:Y:S02]  /*ce80*/  FMNMX.FTZ R2, R83, R2, !PT ;  /* 0x0000000253027209 */ /* 0x000fe40007810000 */
[----:B------:R-:W-:Y:S02]  /*ce90*/  ISETP.GT.AND P0, PT, R0, RZ, PT ;  /* 0x000000ff0000720c */ /* 0x000fe40003f04270 */
[----:B------:R-:W-:Y:S02]  /*cea0*/  FMNMX.FTZ R2, R82, R2, !PT ;  /* 0x0000000252027209 */ /* 0x000fe40007810000 */
[----:B------:R-:W-:-:S02]  /*ceb0*/  FSEL R8, R58, -INF , P0 ;  /* 0xff8000003a087808 */ /* 0x000fc40000000000 */
[C---:B------:R-:W-:Y:S02]  /*cec0*/  ISETP.GT.AND P0, PT, R0.reuse, 0x1, PT ;  /* 0x000000010000780c */ /* 0x040fe40003f04270 */
[----:B------:R-:W-:Y:S02]  /*ced0*/  FMNMX.FTZ R2, R81, R2, !PT ;  /* 0x0000000251027209 */ /* 0x000fe40007810000 */
[----:B------:R-:W-:Y:S02]  /*cee0*/  FSEL R9, R59, -INF , P0 ;  /* 0xff8000003b097808 */ /* 0x000fe40000000000 */
[----:B------:R-:W-:Y:S02]  /*cef0*/  ISETP.GT.AND P0, PT, R0, 0x8, PT ;  /* 0x000000080000780c */ /* 0x000fe40003f04270 */
        /* <DEDUP_REMOVED lines=14> */
[----:B------:R-:W-:Y:S02]  /*cfe0*/  ISETP.GT.AND P0, PT, R0, 0x19, PT ;  /* 0x000000190000780c */ /* 0x000fe40003f04270 */
        /* <DEDUP_REMOVED lines=14> */
[----:B------:R-:W-:Y:S02]  /*d0d0*/  FMNMX.FTZ R2, R77, R3, !PT ;  /* 0x000000034d027209 */ /* 0x000fe40007810000 */
[----:B------:R-:W1:Y:S02]  /*d0e0*/  SHFL.BFLY PT, R3, R0, 0x2, 0x1f ;  /* 0x0c401f0000037f89 */ /* 0x000e6400000e0000 */
[----:B------:R-:W-:-:S05]  /*d0f0*/  FMNMX.FTZ R2, R76, R2, !PT ;  /* 0x000000024c027209 */ /* 0x000fca0007810000 */
[----:B------:R-:W2:Y:S01]  /*d100*/  SHFL.BFLY PT, R4, R2, 0x2, 0x1f ;  /* 0x0c401f0002047f89 */ /* 0x000ea200000e0000 */
[----:B-1----:R-:W-:-:S05]  /*d110*/  FMNMX.FTZ R0, R3, R0, !PT ;  /* 0x0000000003007209 */ /* 0x002fca0007810000 */
[----:B------:R-:W1:Y:S01]  /*d120*/  SHFL.BFLY PT, R6, R0, 0x1, 0x1f ;  /* 0x0c201f0000067f89 */ /* 0x000e6200000e0000 */
[----:B--2---:R-:W-:-:S05]  /*d130*/  FMNMX.FTZ R4, R2, R4, !PT ;  /* 0x0000000402047209 */ /* 0x004fca0007810000 */
[----:B------:R2:W3:Y:S01]  /*d140*/  SHFL.BFLY PT, R184, R4, 0x1, 0x1f ;  /* 0x0c201f0004b87f89 */ /* 0x0004e200000e0000 */
[----:B-1----:R-:W-:-:S05]  /*d150*/  FMNMX.FTZ R6, R0, R6, !PT ;  /* 0x0000000600067209 */ /* 0x002fca0007810000 */
.L_x_3125:
[C---:B------:R-:W-:Y:S01]  /*d160*/  FMUL.FTZ R2, R6.reuse, c[0x0][0x2d0] ;  /* 0x0000b40006027a20 */ /* 0x040fe20000410000 */
[----:B------:R-:W-:Y:S01]  /*d170*/  FSETP.NEU.FTZ.AND P0, PT, R6, -INF , PT ;  /* 0xff8000000600780b */ /* 0x000fe20003f1d000 */
[----:B------:R-:W-:Y:S01]  /*d180*/  WARPSYNC 0xffffffff ;  /* 0xffffffff00007948 */ /* 0x000fe20003800000 */
[----:B--23--:R-:W-:Y:S01]  /*d190*/  FMNMX.FTZ R4, R184, R4, !PT ;  /* 0x00000004b8047209 */ /* 0x00cfe20007810000 */
[----:B------:R-:W1:Y:S01]  /*d1a0*/  LDSM.16.MT88.4 R20, [R194] ;  /* 0x00000000c214783b */ /* 0x000e620000004200 */
[----:B------:R-:W-:Y:S02]  /*d1b0*/  FSEL R2, R2, RZ, P0 ;  /* 0x000000ff02027208 */ /* 0x000fe40000000000 */
[----:B------:R-:W-:Y:S01]  /*d1c0*/  FSETP.NEU.FTZ.AND P0, PT, R4, -INF , PT ;  /* 0xff8000000400780b */ /* 0x000fe20003f1d000 */
[----:B------:R-:W-:Y:S02]  /*d1d0*/  LDSM.16.MT88.4 R24, [R193] ;  /* 0x00000000c118783b */ /* 0x000fe40000004200 */
[----:B------:R-:W-:-:S02]  /*d1e0*/  FFMA.FTZ R0, R10, c[0x0][0x2d0], -R2 ;  /* 0x0000b4000a007a23 */ /* 0x000fc40000010802 */
[--C-:B------:R-:W-:Y:S01]  /*d1f0*/  FFMA.FTZ R3, R16, c[0x0][0x2d0], -R2.reuse ;  /* 0x0000b40010037a23 */ /* 0x100fe20000010802 */
[----:B------:R-:W-:Y:S01]  /*d200*/  LDSM.16.MT88.4 R32, [R196] ;  /* 0x00000000c420783b */ /* 0x000fe20000004200 */
[----:B------:R2:W-:Y:S03]  /*d210*/  MUFU.EX2 R117, R0 ;  /* 0x0000000000757308 */ /* 0x0005e60000000800 */
[----:B------:R-:W-:Y:S04]  /*d220*/  LDSM.16.MT88.4 R56, [R195+0x800] ;  /* 0x00080000c338783b */ /* 0x000fe80000004200 */
[----:B------:R-:W-:Y:S04]  /*d230*/  LDSM.16.MT88.4 R40, [R194+0x800] ;  /* 0x00080000c228783b */ /* 0x000fe80000004200 */
[----:B------:R-:W-:Y:S04]  /*d240*/  LDSM.16.MT88.4 R44, [R193+0x800] ;  /* 0x00080000c12c783b */ /* 0x000fe80000004200 */
[----:B------:R-:W-:Y:S01]  /*d250*/  LDSM.16.MT88.4 R72, [R194+0x1800] ;  /* 0x00180000c248783b */ /* 0x000fe20000004200 */
[----:B--2---:R-:W-:-:S02]  /*d260*/  FFMA.FTZ R0, R13, c[0x0][0x2d0], -R2 ;  /* 0x0000b4000d007a23 */ /* 0x004fc40000010802 */
[----:B------:R2:W-:Y:S01]  /*d270*/  MUFU.EX2 R13, R3 ;  /* 0x00000003000d7308 */ /* 0x0005e20000000800 */
[----:B------:R-:W-:Y:S04]  /*d280*/  LDSM.16.MT88.4 R156, [R194+0x1000] ;  /* 0x00100000c29c783b */ /* 0x000fe80000004200 */
[----:B------:R-:W-:Y:S03]  /*d290*/  LDSM.16.MT88.4 R164, [R193+0x1000] ;  /* 0x00100000c1a4783b */ /* 0x000fe60000004200 */
[----:B------:R3:W4:Y:S01]  /*d2a0*/  MUFU.EX2 R116, R0 ;  /* 0x0000000000747308 */ /* 0x0007220000000800 */
[----:B--2---:R-:W-:-:S07]  /*d2b0*/  FFMA.FTZ R3, R17, c[0x0][0x2d0], -R2 ;  /* 0x0000b40011037a23 */ /* 0x004fce0000010802 */
[----:B------:R2:W-:Y:S01]  /*d2c0*/  MUFU.EX2 R124, R3 ;  /* 0x00000003007c7308 */ /* 0x0005e20000000800 */
[----:B---3--:R-:W-:Y:S01]  /*d2d0*/  FMUL.FTZ R0, R4, c[0x0][0x2d0] ;  /* 0x0000b40004007a20 */ /* 0x008fe20000410000 */
[----:B----4-:R-:W-:-:S04]  /*d2e0*/  F2FP.BF16.PACK_AB R16, R116, R117 ;  /* 0x000000757410723e */ /* 0x010fc800000010ff */
[----:B------:R-:W-:-:S05]  /*d2f0*/  FSEL R0, R0, RZ, P0 ;  /* 0x000000ff00007208 */ /* 0x000fca0000000000 */
[----:B--2---:R-:W-:Y:S02]  /*d300*/  FFMA.FTZ R3, R8, c[0x0][0x2d0], -R0 ;  /* 0x0000b40008037a23 */ /* 0x004fe40000010800 */
[----:B------:R-:W-:Y:S02]  /*d310*/  FFMA.FTZ R8, R19, c[0x0][0x2d0], -R2 ;  /* 0x0000b40013087a23 */ /* 0x000fe40000010802 */
[----:B------:R2:W-:Y:S08]  /*d320*/  MUFU.EX2 R119, R3 ;  /* 0x0000000300777308 */ /* 0x0005f00000000800 */
[----:B------:R-:W-:Y:S01]  /*d330*/  MUFU.EX2 R132, R8 ;  /* 0x0000000800847308 */ /* 0x000fe20000000800 */
[----:B--2---:R-:W-:-:S07]  /*d340*/  FFMA.FTZ R3, R9, c[0x0][0x2d0], -R0 ;  /* 0x0000b40009037a23 */ /* 0x004fce0000010800 */
[----:B------:R2:W3:Y:S02]  /*d350*/  MUFU.EX2 R118, R3 ;  /* 0x0000000300767308 */ /* 0x0004e40000000800 */
[--C-:B--2---:R-:W-:Y:S01]  /*d360*/  FFMA.FTZ R3, R11, c[0x0][0x2d0], -R0.reuse ;  /* 0x0000b4000b037a23 */ /* 0x104fe20000010800 */
[----:B---3--:R-:W-:Y:S01]  /*d370*/  F2FP.BF16.PACK_AB R17, R118, R119 ;  /* 0x000000777611723e */ /* 0x008fe200000010ff */
[----:B------:R-:W2:Y:S04]  /*d380*/  LDSM.16.MT88.4 R8, [R195] ;  /* 0x00000000c308783b */ /* 0x000ea80000004200 */
[----:B------:R3:W-:Y:S02]  /*d390*/  MUFU.EX2 R127, R3 ;  /* 0x00000003007f7308 */ /* 0x0007e40000000800 */
[----:B---3--:R-:W-:-:S06]  /*d3a0*/  FFMA.FTZ R3, R14, c[0x0][0x2d0], -R0 ;  /* 0x0000b4000e037a23 */ /* 0x008fcc0000010800 */
[----:B------:R3:W4:Y:S02]  /*d3b0*/  MUFU.EX2 R133, R3 ;  /* 0x0000000300857308 */ /* 0x0007240000000800 */
[----:B---3--:R-:W-:Y:S01]  /*d3c0*/  FFMA.FTZ R3, R18, c[0x0][0x2d0], -R2 ;  /* 0x0000b40012037a23 */ /* 0x008fe20000010802 */
[----:B------:R-:W-:Y:S02]  /*d3d0*/  F2FP.BF16.PACK_AB R18, R124, R13 ;  /* 0x0000000d7c12723e */ /* 0x000fe400000010ff */
[----:B----4-:R-:W-:-:S03]  /*d3e0*/  F2FP.BF16.PACK_AB R19, R133, R127 ;  /* 0x0000007f8513723e */ /* 0x010fc600000010ff */
[----:B------:R3:W4:Y:S04]  /*d3f0*/  MUFU.EX2 R14, R3 ;  /* 0x00000003000e7308 */ /* 0x0007280000000800 */
[C---:B-1----:R-:W-:Y:S08]  /*d400*/  HMMA.16816.F32.BF16 R60, R16.reuse, R20, RZ ;  /* 0x00000014103c723c */ /* 0x042ff000000418ff */
[----:B------:R-:W-:Y:S01]  /*d410*/  HMMA.16816.F32.BF16 R48, R16, R22, RZ ;  /* 0x000000161030723c */ /* 0x000fe200000418ff */
[----:B---3--:R-:W-:-:S04]  /*d420*/  FFMA.FTZ R3, R36, c[0x0][0x2d0], -R2 ;  /* 0x0000b40024037a23 */ /* 0x008fc80000010802 */
[----:B------:R1:W-:Y:S03]  /*d430*/  MUFU.EX2 R134, R3 ;  /* 0x0000000300867308 */ /* 0x0003e60000000800 */
[C---:B--2---:R-:W-:Y:S07]  /*d440*/  HMMA.16816.F32.BF16 R20, R16.reuse, R8, RZ ;  /* 0x000000081014723c */ /* 0x044fee00000418ff */
[----:B----4-:R-:W-:Y:S01]  /*d450*/  F2FP.BF16.PACK_AB R8, R132, R14 ;  /* 0x0000000e8408723e */ /* 0x010fe200000010ff */
[----:B------:R-:W-:Y:S01]  /*d460*/  HMMA.16816.F32.BF16 R68, R16, R24, RZ ;  /* 0x000000181044723c */ /* 0x000fe200000418ff */
[----:B-1----:R-:W-:-:S02]  /*d470*/  FFMA.FTZ R3, R37, c[0x0][0x2d0], -R2 ;  /* 0x0000b40025037a23 */ /* 0x002fc40000010802 */
[----:B------:R-:W1:Y:S05]  /*d480*/  LDSM.16.MT88.4 R36, [R196+0x800] ;  /* 0x00080000c424783b */ /* 0x000e6a0000004200 */
[C---:B------:R-:W-:Y:S01]  /*d490*/  HMMA.16816.F32.BF16 R64, R16.reuse, R26, RZ ;  /* 0x0000001a1040723c */ /* 0x040fe200000418ff */
[----:B------:R2:W3:Y:S07]  /*d4a0*/  MUFU.EX2 R138, R3 ;  /* 0x00000003008a7308 */ /* 0x0004ee0000000800 */
[----:B------:R-:W-:Y:S01]  /*d4b0*/  HMMA.16816.F32.BF16 R24, R16, R34, RZ ;  /* 0x000000221018723c */ /* 0x000fe200000418ff */
[----:B--2---:R-:W-:-:S04]  /*d4c0*/  FFMA.FTZ R3, R29, c[0x0][0x2d0], -R0 ;  /* 0x0000b4001d037a23 */ /* 0x004fc80000010800 */
[----:B------:R2:W-:Y:S02]  /*d4d0*/  MUFU.EX2 R125, R3 ;  /* 0x00000003007d7308 */ /* 0x0005e40000000800 */
[--C-:B--2---:R-:W-:Y:S02]  /*d4e0*/  FFMA.FTZ R3, R28, c[0x0][0x2d0], -R0.reuse ;  /* 0x0000b4001c037a23 */ /* 0x104fe40000010800 */
[C---:B------:R-:W-:Y:S04]  /*d4f0*/  HMMA.16816.F32.BF16 R28, R16.reuse, R32, RZ ;  /* 0x00000020101c723c */ /* 0x040fe800000418ff */
[----:B------:R2:W4:Y:S04]  /*d500*/  MUFU.EX2 R126, R3 ;  /* 0x00000003007e7308 */ /* 0x0005280000000800 */
[----:B------:R-:W-:Y:S07]  /*d510*/  HMMA.16816.F32.BF16 R32, R16, R10, RZ ;  /* 0x0000000a1020723c */ /* 0x000fee00000418ff */
[----:B---3--:R-:W-:Y:S01]  /*d520*/  F2FP.BF16.PACK_AB R10, R138, R134 ;  /* 0x000000868a0a723e */ /* 0x008fe200000010ff */
[----:B--2---:R-:W-:Y:S01]  /*d530*/  FFMA.FTZ R3, R52, c[0x0][0x2d0], -R0 ;  /* 0x0000b40034037a23 */ /* 0x004fe20000010800 */
[----:B----4-:R-:W-:-:S03]  /*d540*/  F2FP.BF16.PACK_AB R9, R126, R125 ;  /* 0x0000007d7e09723e */ /* 0x010fc600000010ff */
[----:B------:R2:W-:Y:S02]  /*d550*/  MUFU.EX2 R136, R3 ;  /* 0x0000000300887308 */ /* 0x0005e40000000800 */
[----:B--2---:R-:W-:Y:S02]  /*d560*/  FFMA.FTZ R3, R53, c[0x0][0x2d0], -R0 ;  /* 0x0000b40035037a23 */ /* 0x004fe40000010800 */
[----:B------:R-:W2:Y:S04]  /*d570*/  LDSM.16.MT88.4 R52, [R193+0x1800] ;  /* 0x00180000c134783b */ /* 0x000ea80000004200 */
[----:B------:R-:W3:Y:S02]  /*d580*/  MUFU.EX2 R137, R3 ;  /* 0x0000000300897308 */ /* 0x000ee40000000800 */
[----:B---3--:R-:W-:-:S07]  /*d590*/  F2FP.BF16.PACK_AB R11, R137, R136 ;  /* 0x00000088890b723e */ /* 0x008fce00000010ff */
[C---:B------:R-:W-:Y:S08]  /*d5a0*/  HMMA.16816.F32.BF16 R20, R8.reuse, R56, R20 ;  /* 0x000000380814723c */ /* 0x040ff00000041814 */
[C---:B-1----:R-:W-:Y:S08]  /*d5b0*/  HMMA.16816.F32.BF16 R24, R8.reuse, R38, R24 ;  /* 0x000000260818723c */ /* 0x042ff00000041818 */
[C---:B------:R-:W-:Y:S01]  /*d5c0*/  HMMA.16816.F32.BF16 R152, R8.reuse, R36, R28 ;  /* 0x000000240898723c */ /* 0x040fe2000004181c */
[----:B------:R-:W1:Y:S04]  /*d5d0*/  LDSM.16.MT88.4 R28, [R193+0x2000] ;  /* 0x00200000c11c783b */ /* 0x000e680000004200 */
[----:B------:R-:W-:Y:S03]  /*d5e0*/  LDSM.16.MT88.4 R36, [R196+0x1800] ;  /* 0x00180000c424783b */ /* 0x000fe60000004200 */
[----:B------:R-:W-:Y:S01]  /*d5f0*/  IMAD.MOV.U32 R103, RZ, RZ, R20 ;  /* 0x000000ffff677224 */ /* 0x000fe200078e0014 */
[----:B------:R-:W-:Y:S01]  /*d600*/  MOV R102, R21 ;  /* 0x0000001500667202 */ /* 0x000fe20000000f00 */
[----:B------:R-:W-:Y:S01]  /*d610*/  IMAD.MOV.U32 R100, RZ, RZ, R23 ;  /* 0x000000ffff647224 */ /* 0x000fe200078e0017 */
[----:B------:R-:W-:Y:S01]  /*d620*/  MOV R101, R22 ;  /* 0x0000001600657202 */ /* 0x000fe20000000f00 */
[----:B------:R-:W-:Y:S01]  /*d630*/  HMMA.16816.F32.BF16 R84, R8, R42, R48 ;  /* 0x0000002a0854723c */ /* 0x000fe20000041830 */
[----:B------:R-:W3:Y:S03]  /*d640*/  LDSM.16.MT88.4 R48, [R194+0x2000] ;  /* 0x00200000c230783b */ /* 0x000ee60000004200 */
[----:B------:R-:W-:Y:S01]  /*d650*/  MOV R114, R24 ;  /* 0x0000001800727202 */ /* 0x000fe20000000f00 */
[----:B------:R-:W-:Y:S01]  /*d660*/  IMAD.MOV.U32 R113, RZ, RZ, R25 ;  /* 0x000000ffff717224 */ /* 0x000fe200078e0019 */
[----:B------:R-:W-:-:S02]  /*d670*/  MOV R112, R26 ;  /* 0x0000001a00707202 */ /* 0x000fc40000000f00 */
[----:B------:R-:W-:Y:S01]  /*d680*/  HMMA.16816.F32.BF16 R20, R8, R58, R32 ;  /* 0x0000003a0814723c */ /* 0x000fe20000041820 */
[----:B------:R-:W-:Y:S01]  /*d690*/  MOV R111, R27 ;  /* 0x0000001b006f7202 */ /* 0x000fe20000000f00 */
[----:B------:R-:W-:Y:S06]  /*d6a0*/  LDSM.16.MT88.4 R56, [R195+0x2000] ;  /* 0x00200000c338783b */ /* 0x000fec0000004200 */
[----:B--2---:R-:W-:Y:S08]  /*d6b0*/  HMMA.16816.F32.BF16 R24, R16, R52, RZ ;  /* 0x000000341018723c */ /* 0x004ff000000418ff */
[----:B------:R-:W-:Y:S01]  /*d6c0*/  HMMA.16816.F32.BF16 R160, R8, R40, R60 ;  /* 0x0000002808a0723c */ /* 0x000fe2000004183c */
[----:B------:R-:W2:Y:S01]  /*d6d0*/  LDSM.16.MT88.4 R40, [R195+0x1800] ;  /* 0x00180000c328783b */ /* 0x000ea20000004200 */
[----:B------:R-:W-:Y:S01]  /*d6e0*/  MOV R110, R84 ;  /* 0x00000054006e7202 */ /* 0x000fe20000000f00 */
[----:B------:R-:W-:Y:S01]  /*d6f0*/  IMAD.MOV.U32 R108, RZ, RZ, R86 ;  /* 0x000000ffff6c7224 */ /* 0x000fe200078e0056 */
[----:B------:R-:W-:Y:S01]  /*d700*/  MOV R109, R85 ;  /* 0x00000055006d7202 */ /* 0x000fe20000000f00 */
[----:B------:R-:W4:Y:S01]  /*d710*/  LDSM.16.MT88.4 R60, [R196+0x2000] ;  /* 0x00200000c43c783b */ /* 0x000f220000004200 */
[----:B------:R-:W-:-:S02]  /*d720*/  MOV R3, R87 ;  /* 0x0000005700037202 */ /* 0x000fc40000000f00 */
[----:B------:R-:W-:Y:S01]  /*d730*/  MOV R95, R20 ;  /* 0x00000014005f7202 */ /* 0x000fe20000000f00 */
[----:B------:R-:W-:Y:S01]  /*d740*/  IMAD.MOV.U32 R93, RZ, RZ, R22 ;  /* 0x000000ffff5d7224 */ /* 0x000fe200078e0016 */
[----:B------:R-:W-:Y:S01]  /*d750*/  MOV R94, R21 ;  /* 0x00000015005e7202 */ /* 0x000fe20000000f00 */
[----:B------:R-:W-:Y:S01]  /*d760*/  HMMA.16816.F32.BF16 R168, R8, R44, R68 ;  /* 0x0000002c08a8723c */ /* 0x000fe20000041844 */
[----:B------:R-:W-:Y:S01]  /*d770*/  MOV R92, R23 ;  /* 0x00000017005c7202 */ /* 0x000fe20000000f00 */
[----:B------:R-:W-:Y:S06]  /*d780*/  LDSM.16.MT88.4 R68, [R194+0x3000] ;  /* 0x00300000c244783b */ /* 0x000fec0000004200 */
[----:B------:R-:W-:Y:S08]  /*d790*/  HMMA.16816.F32.BF16 R20, R16, R54, RZ ;  /* 0x000000361014723c */ /* 0x000ff000000418ff */
[----:B------:R-:W-:Y:S01]  /*d7a0*/  HMMA.16816.F32.BF16 R148, R8, R46, R64 ;  /* 0x0000002e0894723c */ /* 0x000fe20000041840 */
[----:B------:R-:W5:Y:S07]  /*d7b0*/  LDSM.16.MT88.4 R64, [R193+0x3000] ;  /* 0x00300000c140783b */ /* 0x000f6e0000004200 */
[----:B------:R-:W-:Y:S08]  /*d7c0*/  HMMA.16816.F32.BF16 R44, R16, R72, RZ ;  /* 0x00000048102c723c */ /* 0x000ff000000418ff */
[C---:B-1----:R-:W-:Y:S08]  /*d7d0*/  HMMA.16816.F32.BF16 R32, R8.reuse, R28, R24 ;  /* 0x0000001c0820723c */ /* 0x042ff00000041818 */
[C---:B------:R-:W-:Y:S08]  /*d7e0*/  HMMA.16816.F32.BF16 R20, R8.reuse, R30, R20 ;  /* 0x0000001e0814723c */ /* 0x040ff00000041814 */
[----:B---3--:R-:W-:Y:S08]  /*d7f0*/  HMMA.16816.F32.BF16 R44, R8, R48, R44 ;  /* 0x00000030082c723c */ /* 0x008ff0000004182c */
[----:B------:R-:W-:Y:S01]  /*d800*/  MOV R87, R32 ;  /* 0x0000002000577202 */ /* 0x000fe20000000f00 */
[----:B------:R-:W-:Y:S01]  /*d810*/  IMAD.MOV.U32 R86, RZ, RZ, R33 ;  /* 0x000000ffff567224 */ /* 0x000fe200078e0021 */
[----:B------:R-:W-:Y:S01]  /*d820*/  MOV R85, R34 ;  /* 0x0000002200557202 */ /* 0x000fe20000000f00 */
[----:B------:R-:W-:Y:S01]  /*d830*/  HMMA.16816.F32.BF16 R28, R16, R38, RZ ;  /* 0x00000026101c723c */ /* 0x000fe200000418ff */
[----:B------:R-:W-:-:S04]  /*d840*/  MOV R84, R35 ;  /* 0x0000002300547202 */ /* 0x000fc80000000f00 */
[----:B------:R-:W-:Y:S01]  /*d850*/  IMAD.MOV.U32 R99, RZ, RZ, R20 ;  /* 0x000000ffff637224 */ /* 0x000fe200078e0014 */
[----:B------:R-:W-:Y:S01]  /*d860*/  MOV R98, R21 ;  /* 0x0000001500627202 */ /* 0x000fe20000000f00 */
[----:B------:R-:W-:Y:S01]  /*d870*/  IMAD.MOV.U32 R96, RZ, RZ, R23 ;  /* 0x000000ffff607224 */ /* 0x000fe200078e0017 */
[----:B------:R-:W-:Y:S01]  /*d880*/  HMMA.16816.F32.BF16 R32, R16, R36, RZ ;  /* 0x000000241020723c */ /* 0x000fe200000418ff */
[----:B------:R-:W1:Y:S01]  /*d890*/  LDSM.16.MT88.4 R36, [R193+0x3800] ;  /* 0x00380000c124783b */ /* 0x000e620000004200 */
[----:B------:R-:W-:-:S06]  /*d8a0*/  MOV R97, R22 ;  /* 0x0000001600617202 */ /* 0x000fcc0000000f00 */
[C---:B--2---:R-:W-:Y:S07]  /*d8b0*/  HMMA.16816.F32.BF16 R24, R16.reuse, R40, RZ ;  /* 0x000000281018723c */ /* 0x044fee00000418ff */
[----:B------:R-:W-:Y:S01]  /*d8c0*/  IMAD.MOV.U32 R41, RZ, RZ, R46 ;  /* 0x000000ffff297224 */ /* 0x000fe200078e002e */
[----:B------:R-:W-:Y:S01]  /*d8d0*/  HMMA.16816.F32.BF16 R52, R16, R74, RZ ;  /* 0x0000004a1034723c */ /* 0x000fe200000418ff */
[----:B------:R-:W-:-:S07]  /*d8e0*/  MOV R40, R47 ;  /* 0x0000002f00287202 */ /* 0x000fce0000000f00 */
[----:B------:R-:W-:Y:S07]  /*d8f0*/  HMMA.16816.F32.BF16 R20, R16, R42, RZ ;  /* 0x0000002a1014723c */ /* 0x000fee00000418ff */
[----:B------:R-:W-:Y:S01]  /*d900*/  MOV R43, R44 ;  /* 0x0000002c002b7202 */ /* 0x000fe20000000f00 */
[C---:B----4-:R-:W-:Y:S01]  /*d910*/  HMMA.16816.F32.BF16 R88, R8.reuse, R60, R32 ;  /* 0x0000003c0858723c */ /* 0x050fe20000041820 */
[----:B------:R-:W-:Y:S02]  /*d920*/  MOV R42, R45 ;  /* 0x0000002d002a7202 */ /* 0x000fe40000000f00 */
[----:B------:R-:W-:Y:S04]  /*d930*/  LDSM.16.MT88.4 R44, [R195+0x3800] ;  /* 0x00380000c32c783b */ /* 0x000fe80000004200 */
[----:B------:R-:W-:Y:S01]  /*d940*/  MOV R60, R43 ;  /* 0x0000002b003c7202 */ /* 0x000fe20000000f00 */
[----:B------:R-:W-:Y:S01]  /*d950*/  HMMA.16816.F32.BF16 R72, R8, R62, R28 ;  /* 0x0000003e0848723c */ /* 0x000fe2000004181c */
[----:B------:R-:W-:-:S06]  /*d960*/  MOV R61, R42 ;  /* 0x0000002a003d7202 */ /* 0x000fcc0000000f00 */
[----:B------:R-:W-:Y:S01]  /*d970*/  IMAD.MOV.U32 R62, RZ, RZ, R41 ;  /* 0x000000ffff3e7224 */ /* 0x000fe200078e0029 */
[----:B------:R-:W-:Y:S01]  /*d980*/  HMMA.16816.F32.BF16 R188, R8, R56, R24 ;  /* 0x0000003808bc723c */ /* 0x000fe20000041818 */
[----:B------:R-:W-:Y:S02]  /*d990*/  MOV R63, R40 ;  /* 0x00000028003f7202 */ /* 0x000fe40000000f00 */
[----:B------:R-:W2:Y:S04]  /*d9a0*/  LDSM.16.MT88.4 R40, [R196+0x3000] ;  /* 0x00300000c428783b */ /* 0x000ea80000004200 */
[----:B------:R-:W-:Y:S01]  /*d9b0*/  MOV R56, R99 ;  /* 0x0000006300387202 */ /* 0x000fe20000000f00 */
[----:B-----5:R-:W-:Y:S01]  /*d9c0*/  HMMA.16816.F32.BF16 R28, R16, R64, RZ ;  /* 0x00000040101c723c */ /* 0x020fe200000418ff */
[----:B------:R-:W-:-:S06]  /*d9d0*/  MOV R57, R98 ;  /* 0x0000006200397202 */ /* 0x000fcc0000000f00 */
[----:B------:R-:W-:Y:S01]  /*d9e0*/  MOV R64, R87 ;  /* 0x0000005700407202 */ /* 0x000fe20000000f00 */
[----:B------:R-:W-:Y:S01]  /*d9f0*/  HMMA.16816.F32.BF16 R24, R16, R66, RZ ;  /* 0x000000421018723c */ /* 0x000fe200000418ff */
[----:B------:R-:W-:-:S06]  /*da00*/  MOV R65, R86 ;  /* 0x0000005600417202 */ /* 0x000fcc0000000f00 */
[----:B------:R-:W-:Y:S01]  /*da10*/  IMAD.MOV.U32 R66, RZ, RZ, R85 ;  /* 0x000000ffff427224 */ /* 0x000fe200078e0055 */
[----:B------:R-:W-:Y:S01]  /*da20*/  HMMA.16816.F32.BF16 R184, R8, R50, R52 ;  /* 0x0000003208b8723c */ /* 0x000fe20000041834 */
[----:B------:R-:W3:Y:S01]  /*da30*/  LDSM.16.MT88.4 R52, [R194+0x3800] ;  /* 0x00380000c234783b */ /* 0x000ee20000004200 */
[----:B------:R-:W-:-:S03]  /*da40*/  MOV R67, R84 ;  /* 0x0000005400437202 */ /* 0x000fc60000000f00 */
[----:B------:R-:W4:Y:S03]  /*da50*/  LDSM.16.MT88.4 R48, [R195+0x3000] ;  /* 0x00300000c330783b */ /* 0x000f260000004200 */
[C---:B-1----:R-:W-:Y:S08]  /*da60*/  HMMA.16816.F32.BF16 R84, R8.reuse, R36, R28 ;  /* 0x000000240854723c */ /* 0x042ff0000004181c */
[C---:B------:R-:W-:Y:S01]  /*da70*/  HMMA.16816.F32.BF16 R176, R8.reuse, R38, R24 ;  /* 0x0000002608b0723c */ /* 0x040fe20000041818 */
[----:B------:R-:W1:Y:S07]  /*da80*/  LDSM.16.MT88.4 R36, [R196+0x3800] ;  /* 0x00380000c424783b */ /* 0x000e6e0000004200 */
[----:B------:R-:W-:Y:S07]  /*da90*/  HMMA.16816.F32.BF16 R180, R8, R58, R20 ;  /* 0x0000003a08b4723c */ /* 0x000fee0000041814 */
[----:B------:R-:W-:Y:S01]  /*daa0*/  IMAD.MOV.U32 R58, RZ, RZ, R97 ;  /* 0x000000ffff3a7224 */ /* 0x000fe200078e0061 */
[----:B------:R-:W-:Y:S01]  /*dab0*/  HMMA.16816.F32.BF16 R20, R16, R68, RZ ;  /* 0x000000441014723c */ /* 0x000fe200000418ff */
[----:B------:R-:W-:-:S06]  /*dac0*/  MOV R59, R96 ;  /* 0x00000060003b7202 */ /* 0x000fcc0000000f00 */
[----:B------:R-:W-:Y:S01]  /*dad0*/  MOV R68, R95 ;  /* 0x0000005f00447202 */ /* 0x000fe20000000f00 */
[----:B--2---:R-:W-:Y:S01]  /*dae0*/  HMMA.16816.F32.BF16 R28, R16, R40, RZ ;  /* 0x00000028101c723c */ /* 0x004fe200000418ff */
[----:B------:R-:W-:-:S07]  /*daf0*/  MOV R69, R94 ;  /* 0x0000005e00457202 */ /* 0x000fce0000000f00 */
[C---:B------:R-:W-:Y:S01]  /*db00*/  HMMA.16816.F32.BF16 R24, R16.reuse, R42, RZ ;  /* 0x0000002a1018723c */ /* 0x040fe200000418ff */
[----:B------:R-:W2:Y:S07]  /*db10*/  LDSM.16.MT88.4 R40, [R193+0x4800] ;  /* 0x00480000c128783b */ /* 0x000eae0000004200 */
[----:B------:R-:W-:Y:S07]  /*db20*/  HMMA.16816.F32.BF16 R32, R16, R70, RZ ;  /* 0x000000461020723c */ /* 0x000fee00000418ff */
[----:B------:R-:W-:Y:S01]  /*db30*/  IMAD.MOV.U32 R70, RZ, RZ, R93 ;  /* 0x000000ffff467224 */ /* 0x000fe200078e005d */
[----:B---3--:R-:W-:Y:S01]  /*db40*/  HMMA.16816.F32.BF16 R96, R8, R52, R20 ;  /* 0x000000340860723c */ /* 0x008fe20000041814 */
[----:B------:R-:W-:-:S06]  /*db50*/  MOV R71, R92 ;  /* 0x0000005c00477202 */ /* 0x000fcc0000000f00 */
[----:B------:R-:W-:Y:S01]  /*db60*/  MOV R52, R103 ;  /* 0x0000006700347202 */ /* 0x000fe20000000f00 */
[----:B----4-:R-:W-:Y:S01]  /*db70*/  HMMA.16816.F32.BF16 R20, R16, R48, RZ ;  /* 0x000000301014723c */ /* 0x010fe200000418ff */
[----:B------:R-:W-:-:S06]  /*db80*/  MOV R53, R102 ;  /* 0x0000006600357202 */ /* 0x000fcc0000000f00 */
[----:B------:R-:W-:Y:S01]  /*db90*/  MOV R48, R110 ;  /* 0x0000006e00307202 */ /* 0x000fe20000000f00 */
[----:B-1----:R-:W-:Y:S01]  /*dba0*/  HMMA.16816.F32.BF16 R104, R8, R36, R28 ;  /* 0x000000240868723c */ /* 0x002fe2000004181c */
[----:B------:R-:W1:Y:S01]  /*dbb0*/  LDSM.16.MT88.4 R28, [R193+0x5000] ;  /* 0x00500000c11c783b */ /* 0x000e620000004200 */
[----:B------:R-:W-:-:S05]  /*dbc0*/  MOV R49, R109 ;  /* 0x0000006d00317202 */ /* 0x000fca0000000f00 */
[----:B------:R-:W-:Y:S01]  /*dbd0*/  MOV R36, R114 ;  /* 0x0000007200247202 */ /* 0x000fe20000000f00 */
[C---:B------:R-:W-:Y:S01]  /*dbe0*/  HMMA.16816.F32.BF16 R92, R8.reuse, R54, R32 ;  /* 0x00000036085c723c */ /* 0x040fe20000041820 */
[----:B------:R-:W-:Y:S01]  /*dbf0*/  MOV R37, R113 ;  /* 0x0000007100257202 */ /* 0x000fe20000000f00 */
[----:B------:R-:W3:Y:S05]  /*dc00*/  LDSM.16.MT88.4 R32, [R194+0x4800] ;  /* 0x00480000c220783b */ /* 0x000eea0000004200 */
[----:B------:R-:W-:Y:S01]  /*dc10*/  IMAD.MOV.U32 R54, RZ, RZ, R101 ;  /* 0x000000ffff367224 */ /* 0x000fe200078e0065 */
[----:B------:R-:W-:Y:S02]  /*dc20*/  MOV R55, R100 ;  /* 0x0000006400377202 */ /* 0x000fe40000000f00 */
[----:B------:R-:W-:Y:S07]  /*dc30*/  HMMA.16816.F32.BF16 R100, R8, R38, R24 ;  /* 0x000000260864723c */ /* 0x000fee0000041818 */
[----:B------:R-:W-:Y:S01]  /*dc40*/  IMAD.MOV.U32 R38, RZ, RZ, R112 ;  /* 0x000000ffff267224 */ /* 0x000fe200078e0070 */
[----:B------:R-:W-:Y:S01]  /*dc50*/  HMMA.16816.F32.BF16 R24, R16, R50, RZ ;  /* 0x000000321018723c */ /* 0x000fe200000418ff */
[----:B------:R-:W-:-:S06]  /*dc60*/  MOV R39, R111 ;  /* 0x0000006f00277202 */ /* 0x000fcc0000000f00 */
[----:B------:R-:W-:Y:S01]  /*dc70*/  IMAD.MOV.U32 R50, RZ, RZ, R108 ;  /* 0x000000ffff327224 */ /* 0x000fe200078e006c */
[----:B------:R-:W-:Y:S01]  /*dc80*/  HMMA.16816.F32.BF16 R112, R8, R44, R20 ;  /* 0x0000002c0870723c */ /* 0x000fe20000041814 */
[----:B------:R-:W-:Y:S01]  /*dc90*/  MOV R51, R3 ;  /* 0x0000000300337202 */ /* 0x000fe20000000f00 */
[----:B------:R-:W-:-:S04]  /*dca0*/  FADD.FTZ R3, R117, R116 ;  /* 0x0000007475037221 */ /* 0x000fc80000010000 */
[----:B------:R-:W-:Y:S02]  /*dcb0*/  FADD.FTZ R3, R13, R3 ;  /* 0x000000030d037221 */ /* 0x000fe40000010000 */
[----:B--2---:R-:W-:Y:S01]  /*dcc0*/  HMMA.16816.F32.BF16 R20, R16, R40, RZ ;  /* 0x000000281014723c */ /* 0x004fe200000418ff */
[----:B------:R-:W-:Y:S02]  /*dcd0*/  FADD.FTZ R13, R119, R118 ;  /* 0x00000076770d7221 */ /* 0x000fe40000010000 */
[----:B------:R-:W-:Y:S02]  /*dce0*/  FADD.FTZ R3, R124, R3 ;  /* 0x000000037c037221 */ /* 0x000fe40000010000 */
[----:B------:R-:W-:Y:S02]  /*dcf0*/  FADD.FTZ R13, R127, R13 ;  /* 0x0000000d7f0d7221 */ /* 0x000fe40000010000 */
[----:B------:R-:W-:Y:S01]  /*dd00*/  FADD.FTZ R3, R14, R3 ;  /* 0x000000030e037221 */ /* 0x000fe20000010000 */
[----:B------:R-:W-:Y:S01]  /*dd10*/  HMMA.16816.F32.BF16 R108, R8, R46, R24 ;  /* 0x0000002e086c723c */ /* 0x000fe20000041818 */
[----:B------:R-:W2:Y:S01]  /*dd20*/  LDSM.16.MT88.4 R24, [R194+0x5000] ;  /* 0x00500000c218783b */ /* 0x000ea20000004200 */
[----:B------:R-:W-:-:S02]  /*dd30*/  FADD.FTZ R13, R133, R13 ;  /* 0x0000000d850d7221 */ /* 0x000fc40000010000 */
[----:B------:R-:W-:Y:S02]  /*dd40*/  FADD.FTZ R3, R132, R3 ;  /* 0x0000000384037221 */ /* 0x000fe40000010000 */
[----:B------:R-:W-:Y:S02]  /*dd50*/  FADD.FTZ R13, R125, R13 ;  /* 0x0000000d7d0d7221 */ /* 0x000fe40000010000 */
[----:B------:R-:W-:Y:S02]  /*dd60*/  FADD.FTZ R14, R134, R3 ;  /* 0x00000003860e7221 */ /* 0x000fe40000010000 */
[----:B------:R-:W-:-:S06]  /*dd70*/  FFMA.FTZ R3, R78, c[0x0][0x2d0], -R0 ;  /* 0x0000b4004e037a23 */ /* 0x000fcc0000010800 */
[----:B-1----:R-:W-:Y:S08]  /*dd80*/  HMMA.16816.F32.BF16 R172, R8, R28, R20 ;  /* 0x0000001c08ac723c */ /* 0x002ff00000041814 */
[----:B------:R-:W-:Y:S01]  /*dd90*/  HMMA.16816.F32.BF16 R20, R16, R42, RZ ;  /* 0x0000002a1014723c */ /* 0x000fe200000418ff */
[----:B------:R-:W-:Y:S11]  /*dda0*/  LDSM.16.MT88.4 R40, [R195+0x1000] ;  /* 0x00100000c328783b */ /* 0x000ff60000004200 */
[----:B------:R-:W-:Y:S11]  /*ddb0*/  @!UPT UIADD3 URZ, URZ, URZ, URZ ;  /* 0x0000003f3f3ff290 */ /* 0x000ff6000fffe03f */
[----:B------:R-:W-:Y:S01]  /*ddc0*/  @!UPT UIADD3 URZ, URZ, URZ, URZ ;  /* 0x0000003f3f3ff290 */ /* 0x000fe2000fffe03f */
[----:B------:R-:W-:Y:S01]  /*ddd0*/  HMMA.16816.F32.BF16 R120, R8, R30, R20 ;  /* 0x0000001e0878723c */ /* 0x000fe20000041814 */
[----:B------:R-:W-:Y:S07]  /*dde0*/  LDSM.16.MT88.4 R28, [R196+0x5000] ;  /* 0x00500000c41c783b */ /* 0x000fee0000004200 */
[----:B---3--:R-:W-:Y:S07]  /*ddf0*/  HMMA.16816.F32.BF16 R20, R16, R32, RZ ;  /* 0x000000201014723c */ /* 0x008fee00000418ff */
[----:B------:R-:W-:-:S02]  /*de00*/  FFMA.FTZ R32, R83, c[0x0][0x2d0], -R2 ;  /* 0x0000b40053207a23 */ /* 0x000fc40000010802 */
[--C-:B------:R-:W-:Y:S11]  /*de10*/  FFMA.FTZ R33, R80, c[0x0][0x2d0], -R2.reuse ;  /* 0x0000b40050217a23 */ /* 0x100ff60000010802 */
[----:B------:R-:W-:Y:S04]  /*de20*/  @!UPT UIADD3 URZ, URZ, URZ, URZ ;  /* 0x0000003f3f3ff290 */ /* 0x000fe8000fffe03f */
[----:B--2---:R-:W-:Y:S08]  /*de30*/  HMMA.16816.F32.BF16 R116, R8, R24, R20 ;  /* 0x000000180874723c */ /* 0x004ff00000041814 */
[----:B------:R-:W-:Y:S07]  /*de40*/  HMMA.16816.F32.BF16 R20, R16, R34, RZ ;  /* 0x000000221014723c */ /* 0x000fee00000418ff */
[----:B------:R-:W-:-:S02]  /*de50*/  FFMA.FTZ R34, R82, c[0x0][0x2d0], -R2 ;  /* 0x0000b40052227a23 */ /* 0x000fc40000010802 */
[----:B------:R-:W-:Y:S02]  /*de60*/  FFMA.FTZ R35, R81, c[0x0][0x2d0], -R2 ;  /* 0x0000b40051237a23 */ /* 0x000fe40000010802 */
[----:B------:R-:W-:Y:S01]  /*de70*/  FADD.FTZ R2, R126, R13 ;  /* 0x0000000d7e027221 */ /* 0x000fe20000010000 */
[----:B------:R-:W-:Y:S01]  /*de80*/  LDSM.16.MT88.4 R80, [R193+0x4000] ;  /* 0x00400000c150783b */ /* 0x000fe20000004200 */
[----:B------:R-:W-:Y:S02]  /*de90*/  FFMA.FTZ R13, R79, c[0x0][0x2d0], -R0 ;  /* 0x0000b4004f0d7a23 */ /* 0x000fe40000010800 */
[----:B------:R-:W-:-:S04]  /*dea0*/  FADD.FTZ R2, R136, R2 ;  /* 0x0000000288027221 */ /* 0x000fc80000010000 */
[----:B------:R-:W-:-:S05]  /*deb0*/  FADD.FTZ R2, R137, R2 ;  /* 0x0000000289027221 */ /* 0x000fca0000010000 */
[----:B------:R-:W-:Y:S01]  /*dec0*/  HMMA.16816.F32.BF16 R128, R8, R26, R20 ;  /* 0x0000001a0880723c */ /* 0x000fe20000041814 */
[----:B------:R-:W1:Y:S07]  /*ded0*/  LDSM.16.MT88.4 R24, [R196+0x4800] ;  /* 0x00480000c418783b */ /* 0x000e6e0000004200 */
[----:B-1----:R-:W-:Y:S11]  /*dee0*/  HMMA.16816.F32.BF16 R20, R16, R24, RZ ;  /* 0x000000181014723c */ /* 0x002ff600000418ff */
[----:B------:R-:W-:Y:S11]  /*def0*/  @!UPT UIADD3 URZ, URZ, URZ, URZ ;  /* 0x0000003f3f3ff290 */ /* 0x000ff6000fffe03f */
[----:B------:R-:W-:Y:S02]  /*df00*/  @!UPT UIADD3 URZ, URZ, URZ, URZ ;  /* 0x0000003f3f3ff290 */ /* 0x000fe4000fffe03f */
[----:B------:R-:W-:Y:S07]  /*df10*/  HMMA.16816.F32.BF16 R124, R8, R28, R20 ;  /* 0x0000001c087c723c */ /* 0x000fee0000041814 */
[--C-:B------:R-:W-:Y:S01]  /*df20*/  FFMA.FTZ R29, R77, c[0x0][0x2d0], -R0.reuse ;  /* 0x0000b4004d1d7a23 */ /* 0x100fe20000010800 */
[----:B------:R-:W-:Y:S01]  /*df30*/  HMMA.16816.F32.BF16 R20, R16, R26, RZ ;  /* 0x0000001a1014723c */ /* 0x000fe200000418ff */
[----:B------:R-:W-:Y:S02]  /*df40*/  FFMA.FTZ R28, R76, c[0x0][0x2d0], -R0 ;  /* 0x0000b4004c1c7a23 */ /* 0x000fe40000010800 */
[----:B------:R-:W-:-:S02]  /*df50*/  FADD.FTZ R0, R138, R14 ;  /* 0x0000000e8a007221 */ /* 0x000fc40000010000 */
[----:B------:R-:W1:Y:S08]  /*df60*/  MUFU.EX2 R14, R13 ;  /* 0x0000000d000e7308 */ /* 0x000e700000000800 */
[----:B------:R-:W-:Y:S01]  /*df70*/  MUFU.EX2 R13, R29 ;  /* 0x0000001d000d7308 */ /* 0x000fe20000000800 */
[----:B-1----:R-:W-:-:S10]  /*df80*/  FADD.FTZ R2, R14, R2 ;  /* 0x000000020e027221 */ /* 0x002fd40000010000 */
[----:B------:R-:W-:Y:S01]  /*df90*/  HMMA.16816.F32.BF16 R132, R8, R30, R20 ;  /* 0x0000001e0884723c */ /* 0x000fe20000041814 */
[----:B------:R-:W1:Y:S07]  /*dfa0*/  LDSM.16.MT88.4 R20, [R195+0x4800] ;  /* 0x00480000c314783b */ /* 0x000e6e0000004200 */
[C---:B-1----:R-:W-:Y:S08]  /*dfb0*/  HMMA.16816.F32.BF16 R24, R16.reuse, R20, RZ ;  /* 0x000000141018723c */ /* 0x042ff000000418ff */
[----:B------:R-:W-:Y:S01]  /*dfc0*/  HMMA.16816.F32.BF16 R16, R16, R22, RZ ;  /* 0x000000161010723c */ /* 0x000fe200000418ff */
[----:B------:R-:W1:Y:S11]  /*dfd0*/  LDSM.16.MT88.4 R20, [R195+0x5000] ;  /* 0x00500000c314783b */ /* 0x000e760000004200 */
[----:B------:R-:W-:Y:S04]  /*dfe0*/  @!UPT UIADD3 URZ, URZ, URZ, URZ ;  /* 0x0000003f3f3ff290 */ /* 0x000fe8000fffe03f */
[C---:B-1----:R-:W-:Y:S08]  /*dff0*/  HMMA.16816.F32.BF16 R24, R8.reuse, R20, R24 ;  /* 0x000000140818723c */ /* 0x042ff00000041818 */
[----:B------:R-:W-:Y:S01]  /*e000*/  HMMA.16816.F32.BF16 R20, R8, R22, R16 ;  /* 0x000000160814723c */ /* 0x000fe20000041810 */
[----:B------:R-:W1:Y:S08]  /*e010*/  MUFU.EX2 R9, R32 ;  /* 0x0000002000097308 */ /* 0x000e700000000800 */
[----:B------:R-:W2:Y:S08]  /*e020*/  MUFU.EX2 R8, R34 ;  /* 0x0000002200087308 */ /* 0x000eb00000000800 */
[----:B------:R-:W3:Y:S01]  /*e030*/  MUFU.EX2 R16, R35 ;  /* 0x0000002300107308 */ /* 0x000ee20000000800 */
[----:B-1----:R-:W-:-:S07]  /*e040*/  FADD.FTZ R0, R9, R0 ;  /* 0x0000000009007221 */ /* 0x002fce0000010000 */
[----:B------:R-:W1:Y:S01]  /*e050*/  MUFU.EX2 R10, R3 ;  /* 0x00000003000a7308 */ /* 0x000e620000000800 */
[C---:B--2---:R-:W-:Y:S01]  /*e060*/  FADD.FTZ R0, R8.reuse, R0 ;  /* 0x0000000008007221 */ /* 0x044fe20000010000 */
[----:B------:R-:W-:-:S06]  /*e070*/  F2FP.BF16.PACK_AB R136, R8, R9 ;  /* 0x000000090888723e */ /* 0x000fcc00000010ff */
[----:B------:R-:W2:Y:S01]  /*e080*/  MUFU.EX2 R11, R33 ;  /* 0x00000021000b7308 */ /* 0x000ea20000000800 */
[----:B---3--:R-:W-:-:S07]  /*e090*/  FADD.FTZ R0, R16, R0 ;  /* 0x0000000010007221 */ /* 0x008fce0000010000 */
[----:B------:R-:W3:Y:S01]  /*e0a0*/  MUFU.EX2 R3, R28 ;  /* 0x0000001c00037308 */ /* 0x000ee20000000800 */
[C---:B-1----:R-:W-:Y:S01]  /*e0b0*/  FADD.FTZ R2, R10.reuse, R2 ;  /* 0x000000020a027221 */ /* 0x042fe20000010000 */
[----:B------:R-:W-:Y:S01]  /*e0c0*/  F2FP.BF16.PACK_AB R137, R10, R14 ;  /* 0x0000000e0a89723e */ /* 0x000fe200000010ff */
[C---:B--2---:R-:W-:Y:S01]  /*e0d0*/  FADD.FTZ R230, R11.reuse, R0 ;  /* 0x000000000be67221 */ /* 0x044fe20000010000 */
[----:B------:R-:W-:Y:S01]  /*e0e0*/  F2FP.BF16.PACK_AB R138, R11, R16 ;  /* 0x000000100b8a723e */ /* 0x000fe200000010ff */
[----:B------:R-:W-:Y:S01]  /*e0f0*/  FADD.FTZ R0, R13, R2 ;  /* 0x000000020d007221 */ /* 0x000fe20000010000 */
[----:B------:R-:W-:Y:S03]  /*e100*/  LDSM.16.MT88.4 R8, [R195+0x5800] ;  /* 0x00580000c308783b */ /* 0x000fe60000004200 */
[C---:B---3--:R-:W-:Y:S01]  /*e110*/  FADD.FTZ R229, R3.reuse, R0 ;  /* 0x0000000003e57221 */ /* 0x048fe20000010000 */
[----:B------:R-:W-:Y:S01]  /*e120*/  F2FP.BF16.PACK_AB R139, R3, R13 ;  /* 0x0000000d038b723e */ /* 0x000fe200000010ff */
[----:B------:R-:W2:Y:S04]  /*e130*/  LDL R0, [R1+0x4] ;  /* 0x0000040001007983 */ /* 0x000ea80000100800 */
[----:B------:R-:W3:Y:S02]  /*e140*/  LDL R13, [R1+0x64] ;  /* 0x00006400010d7983 */ /* 0x000ee40000100800 */
[C---:B------:R-:W-:Y:S02]  /*e150*/  HMMA.16816.F32.BF16 R160, R136.reuse, R156, R160 ;  /* 0x0000009c88a0723c */ /* 0x040fe400000418a0 */
[----:B------:R-:W3:Y:S06]  /*e160*/  LDL R3, [R1+0x58] ;  /* 0x0000580001037983 */ /* 0x000eec0000100800 */
[C---:B------:R-:W-:Y:S01]  /*e170*/  HMMA.16816.F32.BF16 R156, R136.reuse, R158, R48 ;  /* 0x0000009e889c723c */ /* 0x040fe20000041830 */
[----:B------:R-:W1:Y:S07]  /*e180*/  LDSM.16.MT88.4 R48, [R193+0x2800] ;  /* 0x00280000c130783b */ /* 0x000e6e0000004200 */
[C---:B------:R-:W-:Y:S08]  /*e190*/  HMMA.16816.F32.BF16 R168, R136.reuse, R164, R168 ;  /* 0x000000a488a8723c */ /* 0x040ff000000418a8 */
[C---:B------:R-:W-:Y:S01]  /*e1a0*/  HMMA.16816.F32.BF16 R164, R136.reuse, R166, R148 ;  /* 0x000000a688a4723c */ /* 0x040fe20000041894 */
[----:B------:R-:W4:Y:S07]  /*e1b0*/  LDSM.16.MT88.4 R148, [R196+0x1000] ;  /* 0x00100000c494783b */ /* 0x000f2e0000004200 */
[C---:B------:R-:W-:Y:S08]  /*e1c0*/  HMMA.16816.F32.BF16 R76, R136.reuse, R80, R84 ;  /* 0x00000050884c723c */ /* 0x040ff00000041854 */
[C---:B-1----:R-:W-:Y:S01]  /*e1d0*/  HMMA.16816.F32.BF16 R44, R136.reuse, R48, R64 ;  /* 0x00000030882c723c */ /* 0x042fe20000041840 */
[----:B------:R-:W-:Y:S07]  /*e1e0*/  LDSM.16.MT88.4 R64, [R196+0x2800] ;  /* 0x00280000c440783b */ /* 0x000fee0000004200 */
[C---:B------:R-:W-:Y:S01]  /*e1f0*/  HMMA.16816.F32.BF16 R48, R136.reuse, R50, R56 ;  /* 0x000000328830723c */ /* 0x040fe20000041838 */
[----:B------:R-:W1:Y:S07]  /*e200*/  LDSM.16.MT88.4 R56, [R194+0x2800] ;  /* 0x00280000c238783b */ /* 0x000e6e0000004200 */
[C---:B----4-:R-:W-:Y:S08]  /*e210*/  HMMA.16816.F32.BF16 R152, R136.reuse, R148, R152 ;  /* 0x000000948898723c */ /* 0x050ff00000041898 */
[C---:B------:R-:W-:Y:S08]  /*e220*/  HMMA.16816.F32.BF16 R148, R136.reuse, R150, R36 ;  /* 0x000000968894723c */ /* 0x040ff00000041824 */
[----:B------:R-:W-:Y:S01]  /*e230*/  HMMA.16816.F32.BF16 R36, R136, R40, R52 ;  /* 0x000000288824723c */ /* 0x000fe20000041834 */
[----:B------:R-:W-:-:S02]  /*e240*/  MOV R2, 0x1 ;  /* 0x0000000100027802 */ /* 0x000fc40000000f00 */
[----:B------:R-:W-:-:S05]  /*e250*/  IADD3 R222, R222, -0x2, RZ ;  /* 0xfffffffedede7810 */ /* 0x000fca0007ffe0ff */
[C---:B------:R-:W-:Y:S08]  /*e260*/  HMMA.16816.F32.BF16 R40, R136.reuse, R42, R68 ;  /* 0x0000002a8828723c */ /* 0x040ff00000041844 */
[C---:B-1----:R-:W-:Y:S08]  /*e270*/  HMMA.16816.F32.BF16 R52, R136.reuse, R56, R60 ;  /* 0x000000388834723c */ /* 0x042ff0000004183c */
[----:B------:R-:W-:Y:S01]  /*e280*/  HMMA.16816.F32.BF16 R60, R136, R64, R88 ;  /* 0x00000040883c723c */ /* 0x000fe20000041858 */
[----:B------:R-:W1:Y:S01]  /*e290*/  LDSM.16.MT88.4 R88, [R194+0x4000] ;  /* 0x00400000c258783b */ /* 0x000e620000004200 */
[----:B------:R-:W-:-:S06]  /*e2a0*/  ISETP.NE.AND P0, PT, R2, c[0x0][0x2c4], PT ;  /* 0x0000b10002007a0c */ /* 0x000fcc0003f05270 */
[C---:B------:R-:W-:Y:S01]  /*e2b0*/  HMMA.16816.F32.BF16 R64, R136.reuse, R66, R72 ;  /* 0x000000428840723c */ /* 0x040fe20000041848 */
[----:B------:R-:W4:Y:S07]  /*e2c0*/  LDSM.16.MT88.4 R72, [R195+0x2800] ;  /* 0x00280000c348783b */ /* 0x000f2e0000004200 */
[C---:B------:R-:W-:Y:S08]  /*e2d0*/  HMMA.16816.F32.BF16 R56, R136.reuse, R58, R184 ;  /* 0x0000003a8838723c */ /* 0x040ff000000418b8 */
[C---:B-1----:R-:W-:Y:S01]  /*e2e0*/  HMMA.16816.F32.BF16 R84, R136.reuse, R88, R96 ;  /* 0x000000588854723c */ /* 0x042fe20000041860 */
[----:B------:R-:W1:Y:S07]  /*e2f0*/  LDSM.16.MT88.4 R96, [R196+0x4000] ;  /* 0x00400000c460783b */ /* 0x000e6e0000004200 */
[C---:B------:R-:W-:Y:S08]  /*e300*/  HMMA.16816.F32.BF16 R88, R136.reuse, R90, R92 ;  /* 0x0000005a8858723c */ /* 0x040ff0000004185c */
[C---:B----4-:R-:W-:Y:S08]  /*e310*/  HMMA.16816.F32.BF16 R68, R136.reuse, R72, R188 ;  /* 0x000000488844723c */ /* 0x050ff000000418bc */
[C---:B------:R-:W-:Y:S08]  /*e320*/  HMMA.16816.F32.BF16 R72, R136.reuse, R74, R180 ;  /* 0x0000004a8848723c */ /* 0x040ff000000418b4 */
[C---:B-1----:R-:W-:Y:S01]  /*e330*/  HMMA.16816.F32.BF16 R92, R136.reuse, R96, R104 ;  /* 0x00000060885c723c */ /* 0x042fe20000041868 */
[----:B------:R-:W1:Y:S07]  /*e340*/  LDSM.16.MT88.4 R104, [R195+0x4000] ;  /* 0x00400000c368783b */ /* 0x000e6e0000004200 */
[C---:B------:R-:W-:Y:S08]  /*e350*/  HMMA.16816.F32.BF16 R96, R136.reuse, R98, R100 ;  /* 0x000000628860723c */ /* 0x040ff00000041864 */
[C---:B-1----:R-:W-:Y:S01]  /*e360*/  HMMA.16816.F32.BF16 R100, R136.reuse, R104, R112 ;  /* 0x000000688864723c */ /* 0x042fe20000041870 */
[----:B------:R-:W1:Y:S07]  /*e370*/  LDSM.16.MT88.4 R112, [R193+0x5800] ;  /* 0x00580000c170783b */ /* 0x000e6e0000004200 */
[C---:B------:R-:W-:Y:S08]  /*e380*/  HMMA.16816.F32.BF16 R104, R136.reuse, R106, R108 ;  /* 0x0000006a8868723c */ /* 0x040ff0000004186c */
[C---:B-1----:R-:W-:Y:S08]  /*e390*/  HMMA.16816.F32.BF16 R108, R136.reuse, R112, R172 ;  /* 0x00000070886c723c */ /* 0x042ff000000418ac */
[----:B------:R-:W-:Y:S01]  /*e3a0*/  HMMA.16816.F32.BF16 R112, R136, R114, R120 ;  /* 0x000000728870723c */ /* 0x000fe20000041878 */
[----:B------:R-:W1:Y:S01]  /*e3b0*/  LDSM.16.MT88.4 R120, [R194+0x5800] ;  /* 0x00580000c278783b */ /* 0x000e620000004200 */
[----:B--2---:R-:W-:-:S05]  /*e3c0*/  SHF.L.U32 R0, R0, 0x7, RZ ;  /* 0x0000000700007819 */ /* 0x004fca00000006ff */
[----:B------:R-:W-:-:S05]  /*e3d0*/  @P0 IMAD.HI.U32 R2, R0, c[0x0][0x2c8], RZ ;  /* 0x0000b20000020a27 */ /* 0x000fca00078e00ff */
[----:B------:R-:W-:-:S04]  /*e3e0*/  @P0 SHF.R.U32.HI R0, RZ, c[0x0][0x2cc], R2 ;  /* 0x0000b300ff000a19 */ /* 0x000fc80000011602 */
[----:B---3--:R-:W-:Y:S01]  /*e3f0*/  IADD3 R0, -R3, R13, R0 ;  /* 0x0000000d03007210 */ /* 0x008fe20007ffe100 */
[C---:B-1----:R-:W-:Y:S08]  /*e400*/  HMMA.16816.F32.BF16 R116, R136.reuse, R120, R116 ;  /* 0x000000788874723c */ /* 0x042ff00000041874 */
[----:B------:R-:W-:Y:S01]  /*e410*/  HMMA.16816.F32.BF16 R120, R136, R122, R128 ;  /* 0x0000007a8878723c */ /* 0x000fe20000041880 */
[----:B------:R-:W1:Y:S01]  /*e420*/  LDSM.16.MT88.4 R128, [R196+0x5800] ;  /* 0x00580000c480783b */ /* 0x000e620000004200 */
[----:B------:R-:W-:-:S05]  /*e430*/  IMAD.HI R0, R0, 0x2aaaaaab, RZ ;  /* 0x2aaaaaab00007827 */ /* 0x000fca00078e02ff */
[----:B------:R-:W-:-:S04]  /*e440*/  SHF.R.U32.HI R216, RZ, 0x1f, R0 ;  /* 0x0000001fffd87819 */ /* 0x000fc80000011600 */
[----:B------:R-:W-:-:S04]  /*e450*/  LEA.HI.SX32 R216, R0, R216, 0x1d ;  /* 0x000000d800d87211 */ /* 0x000fc800078feaff */
[----:B------:R-:W-:-:S04]  /*e460*/  IMNMX R216, R241, R216, !PT ;  /* 0x000000d8f1d87217 */ /* 0x000fc80007800200 */
[----:B------:R-:W-:Y:S01]  /*e470*/  ISETP.GE.AND P0, PT, R222, R216, PT ;  /* 0x000000d8de00720c */ /* 0x000fe20003f06270 */
[C---:B------:R-:W-:Y:S08]  /*e480*/  HMMA.16816.F32.BF16 R80, R136.reuse, R82, R176 ;  /* 0x000000528850723c */ /* 0x040ff000000418b0 */
[C---:B-1----:R-:W-:Y:S08]  /*e490*/  HMMA.16816.F32.BF16 R124, R136.reuse, R128, R124 ;  /* 0x00000080887c723c */ /* 0x042ff0000004187c */
[C---:B------:R-:W-:Y:S08]  /*e4a0*/  HMMA.16816.F32.BF16 R128, R136.reuse, R130, R132 ;  /* 0x000000828880723c */ /* 0x040ff00000041884 */
[C---:B------:R-:W-:Y:S08]  /*e4b0*/  HMMA.16816.F32.BF16 R132, R136.reuse, R8, R24 ;  /* 0x000000088884723c */ /* 0x040ff00000041818 */
[----:B------:R-:W-:Y:S01]  /*e4c0*/  HMMA.16816.F32.BF16 R136, R136, R10, R20 ;  /* 0x0000000a8888723c */ /* 0x000fe20000041814 */
[----:B------:R-:W-:Y:S03]  /*e4d0*/  @!UPT UIADD3 URZ, URZ, URZ, URZ ;  /* 0x0000003f3f3ff290 */ /* 0x000fe6000fffe03f */
[----:B------:R-:W-:Y:S11]  /*e4e0*/  @!P0 BRA `(.L_x_3019) ;  /* 0x0000343000008947 */ /* 0x000ff60003800000 */
[----:B------:R-:W-:Y:S02]  /*e4f0*/  MOV R14, R4 ;  /* 0x00000004000e7202 */ /* 0x000fe40000000f00 */
[----:B------:R-:W-:-:S07]  /*e500*/  MOV R13, R6 ;  /* 0x00000006000d7202 */ /* 0x000fce0000000f00 */
.L_x_3032:
        /* <DEDUP_REMOVED lines=29> */
.L_x_3126:
[----:B------:R-:W-:-:S05]  /*e6e0*/  BRA.DIV ~URZ, `(.L_x_3023) ;  /* 0x0000d0127f007947 */ /* 0x000fca000b800000 */
[----:B------:R4:W3:Y:S02]  /*e6f0*/  SHFL.IDX PT, R0, R8, RZ, 0x181f ;  /* 0x00181fff08007589 */ /* 0x0008e400000e0000 */
.L_x_3127:
[----:B------:R-:W-:Y:S01]  /*e700*/  SHF.R.S32.HI R2, RZ, 0x1f, R226 ;  /* 0x0000001fff027819 */ /* 0x000fe200000114e2 */
[C---:B------:R-:W-:Y:S01]  /*e710*/  IMAD.SHL.U32 R28, R226.reuse, 0x2, RZ ;  /* 0x00000002e21c7824 */ /* 0x040fe200078e00ff */
[C---:B------:R-:W-:Y:S01]  /*e720*/  SHF.L.U64.HI R23, R235.reuse, 0x1, R245 ;  /* 0x00000001eb177819 */ /* 0x040fe200000102f5 */
[----:B------:R-:W-:Y:S01]  /*e730*/  IMAD.SHL.U32 R11, R235, 0x2, RZ ;  /* 0x00000002eb0b7824 */ /* 0x000fe200078e00ff */
[----:B------:R-:W-:Y:S01]  /*e740*/  SHF.L.U64.HI R10, R226, 0x1, R2 ;  /* 0x00000001e20a7819 */ /* 0x000fe20000010202 */
[----:B------:R-:W-:Y:S01]  /*e750*/  IMAD.SHL.U32 R9, R234, 0x2, RZ ;  /* 0x00000002ea097824 */ /* 0x000fe200078e00ff */
[----:B---3--:R-:W-:Y:S01]  /*e760*/  IADD3 R2, P0, R0, R28, RZ ;  /* 0x0000001c00027210 */ /* 0x008fe20007f1e0ff */
[C---:B------:R-:W-:Y:S01]  /*e770*/  IMAD.SHL.U32 R20, R233.reuse, 0x2, RZ ;  /* 0x00000002e9147824 */ /* 0x040fe200078e00ff */
[----:B------:R-:W-:Y:S02]  /*e780*/  SHF.L.U64.HI R21, R234, 0x1, R244 ;  /* 0x00000001ea157819 */ /* 0x000fe400000102f4 */
[----:B------:R-:W-:Y:S01]  /*e790*/  SHF.L.U64.HI R22, R233, 0x1, R243 ;  /* 0x00000001e9167819 */ /* 0x000fe200000102f3 */
[----:B------:R-:W-:Y:S01]  /*e7a0*/  IMAD.X R3, R4, 0x1, R10, P0 ;  /* 0x0000000104037824 */ /* 0x000fe200000e060a */
[----:B------:R-:W-:Y:S04]  /*e7b0*/  LOP3.LUT P1, RZ, R232, 0x1, RZ, 0xc0, !PT ;  /* 0x00000001e8ff7812 */ /* 0x000fe8000782c0ff */
[----:B------:R-:W-:Y:S01]  /*e7c0*/  @!PT LDS RZ, [RZ] ;  /* 0x00000000fffff984 */ /* 0x000fe20000000800 */
[----:B------:R-:W-:Y:S01]  /*e7d0*/  @!PT LDS RZ, [RZ] ;  /* 0x00000000fffff984 */ /* 0x000fe20000000800 */
[----:B------:R-:W-:Y:S01]  /*e7e0*/  @!PT LDS RZ, [RZ] ;  /* 0x00000000fffff984 */ /* 0x000fe20000000800 */
[----:B------:R3:W-:Y:S02]  /*e7f0*/  LDGSTS.E.BYPASS.LTC128B.128 [R213+0x4080], [R2.64], !P6 ;  /* 0x0408000002d57fae */ /* 0x0007e4000f101d4a */
[----:B---3--:R-:W-:Y:S05]  /*e800*/  IADD3 R2, P0, R0, R11, RZ ;  /* 0x0000000b00027210 */ /* 0x008fea0007f1e0ff */
[----:B------:R-:W-:Y:S05]  /*e810*/  IMAD.X R3, R4, 0x1, R23, P0 ;  /* 0x0000000104037824 */ /* 0x000fea00000e0617 */
[----:B------:R3:W-:Y:S02]  /*e820*/  LDGSTS.E.BYPASS.LTC128B.128 [R213+0x5880], [R2.64], !P5 ;  /* 0x0588000002d57fae */ /* 0x0007e4000e901d4a */
[----:B---3--:R-:W-:Y:S05]  /*e830*/  IADD3 R2, P0, R0, R9, RZ ;  /* 0x0000000900027210 */ /* 0x008fea0007f1e0ff */
[----:B------:R-:W-:Y:S05]  /*e840*/  IMAD.X R3, R4, 0x1, R21, P0 ;  /* 0x0000000104037824 */ /* 0x000fea00000e0615 */
[----:B------:R3:W-:Y:S02]  /*e850*/  LDGSTS.E.BYPASS.LTC128B.128 [R213+0x7080], [R2.64], !P4 ;  /* 0x0708000002d57fae */ /* 0x0007e4000e101d4a */
[----:B---3--:R-:W-:Y:S05]  /*e860*/  IADD3 R2, P0, R0, R20, RZ ;  /* 0x0000001400027210 */ /* 0x008fea0007f1e0ff */
[----:B------:R-:W-:Y:S05]  /*e870*/  IMAD.X R3, R4, 0x1, R22, P0 ;  /* 0x0000000104037824 */ /* 0x000fea00000e0616 */
[----:B------:R3:W-:Y:S01]  /*e880*/  LDGSTS.E.BYPASS.LTC128B.128 [R213+0x8880], [R2.64], !P3 ;  /* 0x0888000002d57fae */ /* 0x0007e2000d901d4a */
[----:B------:R-:W-:-:S05]  /*e890*/  @P1 BRA `(.L_x_3021) ;  /* 0x0000012000001947 */ /* 0x000fca0003800000 */
[----:B------:R-:W-:-:S05]  /*e8a0*/  BRA.DIV ~URZ, `(.L_x_3024) ;  /* 0x0000cec27f007947 */ /* 0x000fca000b800000 */
[----:B------:R3:W4:Y:S04]  /*e8b0*/  SHFL.IDX PT, R4, R6, 0x1, 0x181f ;  /* 0x00381f0006047f89 */ /* 0x00072800000e0000 */
[----:B------:R3:W2:Y:S02]  /*e8c0*/  SHFL.IDX PT, R0, R8, 0x1, 0x181f ;  /* 0x00381f0008007f89 */ /* 0x0006a400000e0000 */
.L_x_3128:
[----:B--23--:R-:W-:Y:S05]  /*e8d0*/  IADD3 R2, P0, R0, R28, RZ ;  /* 0x0000001c00027210 */ /* 0x00cfea0007f1e0ff */
[----:B----4-:R-:W-:Y:S01]  /*e8e0*/  IMAD.X R3, R4, 0x1, R10, P0 ;  /* 0x0000000104037824 */ /* 0x010fe200000e060a */
[----:B------:R-:W-:Y:S04]  /*e8f0*/  IADD3 R10, P0, R0, R11, RZ ;  /* 0x0000000b000a7210 */ /* 0x000fe80007f1e0ff */
[----:B------:R-:W-:Y:S01]  /*e900*/  @!PT LDS RZ, [RZ] ;  /* 0x00000000fffff984 */ /* 0x000fe20000000800 */
[----:B------:R-:W-:Y:S01]  /*e910*/  @!PT LDS RZ, [RZ] ;  /* 0x00000000fffff984 */ /* 0x000fe20000000800 */
[----:B------:R-:W-:Y:S01]  /*e920*/  @!PT LDS RZ, [RZ] ;  /* 0x00000000fffff984 */ /* 0x000fe20000000800 */
[----:B------:R2:W-:Y:S01]  /*e930*/  LDGSTS.E.BYPASS.LTC128B.128 [R213+0x5080], [R2.64], !P6 ;  /* 0x0508000002d57fae */ /* 0x0005e2000f101d4a */
        /* <DEDUP_REMOVED lines=8> */
.L_x_3021:
[----:B------:R-:W-:Y:S05]  /*e9c0*/  BSYNC B0 ;  /* 0x0000000000007941 */ /* 0x000fea0003800000 */
.L_x_3020:
        /* <DEDUP_REMOVED lines=172> */
[----:B------:R-:W-:Y:S09]  /*f490*/  FMUL.FTZ R27, R27, c[0x0][0x320] ;  /* 0x0000c8001b1b7a20 */ /* 0x000ff20000410000 */
[----:B------:R-:W1:Y:S01]  /*f4a0*/  MUFU.TANH R176, R17 ;  /* 0x0000001100b07308 */ /* 0x000e620000002400 */
[----:B----4-:R-:W4:Y:S01]  /*f4b0*/  LDSM.16.M88.4 R8, [R15+0x5800] ;  /* 0x005800000f08783b */ /* 0x010f220000000200 */
[----:B------:R-:W-:Y:S08]  /*f4c0*/  DEPBAR.LE SB0, 0x0 ;  /* 0x000080000000791a */ /* 0x000ff00000000000 */
[----:B------:R-:W1:Y:S01]  /*f4d0*/  MUFU.TANH R188, R18 ;  /* 0x0000001200bc7308 */ /* 0x000e620000002400 */
[----:B------:R-:W-:Y:S09]  /*f4e0*/  BAR.SYNC.DEFER_BLOCKING 0x0 ;  /* 0x0000000000007b1d */ /* 0x000ff20000010000 */
[----:B------:R5:W1:Y:S10]  /*f4f0*/  MUFU.TANH R183, R19 ;  /* 0x0000001300b77308 */ /* 0x000a740000002400 */
[----:B------:R1:W1:Y:S10]  /*f500*/  MUFU.TANH R173, R20 ;  /* 0x0000001400ad7308 */ /* 0x0002740000002400 */
[----:B------:R-:W2:Y:S01]  /*f510*/  MUFU.TANH R175, R26 ;  /* 0x0000001a00af7308 */ /* 0x000ea20000002400 */
[C---:B----4-:R-:W-:Y:S05]  /*f520*/  HMMA.16816.F32.BF16 R28, R184.reuse, R8, R28 ;  /* 0x00000008b81c723c */ /* 0x050fea000004181c */
[----:B-----5:R-:W-:Y:S04]  /*f530*/  FMUL.FTZ R19, R25, c[0x0][0x320] ;  /* 0x0000c80019137a20 */ /* 0x020fe80000410000 */
[----:B------:R4:W2:Y:S01]  /*f540*/  MUFU.TANH R174, R27 ;  /* 0x0000001b00ae7308 */ /* 0x0008a20000002400 */
[----:B------:R-:W-:Y:S03]  /*f550*/  HMMA.16816.F32.BF16 R32, R184, R10, R32 ;  /* 0x0000000ab820723c */ /* 0x000fe60000041820 */
[----:B-1----:R-:W-:Y:S06]  /*f560*/  FMUL.FTZ R20, R24, c[0x0][0x320] ;  /* 0x0000c80018147a20 */ /* 0x002fec0000410000 */
[----:B------:R-:W1:Y:S05]  /*f570*/  MUFU.TANH R21, R21 ;  /* 0x0000001500157308 */ /* 0x000e6a0000002400 */
[----:B------:R-:W-:Y:S05]  /*f580*/  FMUL.FTZ R18, R28, c[0x0][0x320] ;  /* 0x0000c8001c127a20 */ /* 0x000fea0000410000 */
[----:B------:R1:W1:Y:S01]  /*f590*/  MUFU.TANH R178, R22 ;  /* 0x0000001600b27308 */ /* 0x0002620000002400 */
[----:B------:R-:W-:Y:S02]  /*f5a0*/  FMUL.FTZ R17, R29, c[0x0][0x320] ;  /* 0x0000c8001d117a20 */ /* 0x000fe40000410000 */
[----:B------:R-:W-:Y:S02]  /*f5b0*/  FMUL.FTZ R28, R30, c[0x0][0x320] ;  /* 0x0000c8001e1c7a20 */ /* 0x000fe40000410000 */
[----:B----4-:R-:W-:Y:S02]  /*f5c0*/  FMUL.FTZ R27, R31, c[0x0][0x320] ;  /* 0x0000c8001f1b7a20 */ /* 0x010fe40000410000 */
        /* <DEDUP_REMOVED lines=13> */
[----:B------:R4:W1:Y:S10]  /*f6a0*/  MUFU.TANH R172, R34 ;  /* 0x0000002200ac7308 */ /* 0x0008740000002400 */
[----:B------:R4:W1:Y:S01]  /*f6b0*/  MUFU.TANH R180, R35 ;  /* 0x0000002300b47308 */ /* 0x0008620000002400 */
[----:B------:R-:W-:-:S05]  /*f6c0*/  @!P0 BRA `(.L_x_3026) ;  /* 0x000004a000008947 */ /* 0x000fca0003800000 */
[----:B--23--:R-:W-:Y:S01]  /*f6d0*/  IMAD.MOV.U32 R0, RZ, RZ, 0x1 ;  /* 0x00000001ff007424 */ /* 0x00cfe200078e00ff */
[----:B------:R-:W2:Y:S01]  /*f6e0*/  LDL R3, [R1+0x7c] ;  /* 0x00007c0001037983 */ /* 0x000ea20000100800 */
[----:B------:R-:W-:Y:S02]  /*f6f0*/  IMAD R2, R222, 0x30, R249 ;  /* 0x00000030de027824 */ /* 0x000fe400078e02f9 */
[----:B------:R-:W-:Y:S01]  /*f700*/  IMAD.MOV.U32 R223, RZ, RZ, RZ ;  /* 0x000000ffffdf7224 */ /* 0x000fe200078e00ff */
[----:B------:R-:W-:Y:S01]  /*f710*/  ISETP.NE.AND P0, PT, R0, c[0x0][0x2b8], PT ;  /* 0x0000ae0000007a0c */ /* 0x000fe20003f05270 */
[----:B-1--4-:R-:W3:Y:S06]  /*f720*/  LDL.64 R22, [R1+0x70] ;  /* 0x0000700001167983 */ /* 0x012eec0000100a00 */
[----:B------:R-:W4:Y:S01]  /*f730*/  LDL R6, [R1+0x78] ;  /* 0x0000780001067983 */ /* 0x000f220000100800 */
[----:B--2---:R-:W-:Y:S04]  /*f740*/  IADD3 R2, R2, R3, R242 ;  /* 0x0000000302027210 */ /* 0x004fe80007ffe0f2 */
[----:B------:R-:W-:Y:S05]  /*f750*/  IADD3 R2, R2, -0x30, RZ ;  /* 0xffffffd002027810 */ /* 0x000fea0007ffe0ff */
[----:B------:R-:W-:Y:S04]  /*f760*/  @P0 IMAD.HI.U32 R3, R2, c[0x0][0x2bc], RZ ;  /* 0x0000af0002030a27 */ /* 0x000fe800078e00ff */
[----:B------:R-:W-:Y:S01]  /*f770*/  IMAD.MOV.U32 R0, RZ, RZ, R2 ;  /* 0x000000ffff007224 */ /* 0x000fe200078e0002 */
[----:B------:R-:W-:Y:S04]  /*f780*/  @P0 SHF.R.U32.HI R0, RZ, c[0x0][0x2c0], R3 ;  /* 0x0000b000ff000a19 */ /* 0x000fe80000011603 */
[C---:B---3--:R-:W-:Y:S01]  /*f790*/  @!P2 IADD3 R3, P0, R0.reuse, R22, RZ ;  /* 0x000000160003a210 */ /* 0x048fe20007f1e0ff */
[----:B------:R-:W-:Y:S03]  /*f7a0*/  IMAD.MOV R4, RZ, RZ, -R0 ;  /* 0x000000ffff047224 */ /* 0x000fe600078e0a00 */
[----:B----4-:R-:W-:Y:S01]  /*f7b0*/  @!P2 LEA.HI.X.SX32 R0, R0, R6, 0x1, P0 ;  /* 0x000000060000a211 */ /* 0x010fe200000f0eff */
[----:B------:R-:W-:Y:S01]  /*f7c0*/  IMAD R225, R4, c[0x0][0x2b8], R2 ;  /* 0x0000ae0004e17a24 */ /* 0x000fe200078e0202 */
[C---:B------:R-:W-:Y:S02]  /*f7d0*/  @!P2 LEA R2, P0, R3.reuse, c[0x0][0x2a0], 0x2 ;  /* 0x0000a8000302aa11 */ /* 0x040fe400078010ff */
[----:B------:R-:W-:Y:S02]  /*f7e0*/  IADD3 R6, -R242, 0x30, RZ ;  /* 0x00000030f2067810 */ /* 0x000fe40007ffe1ff */
        /* <DEDUP_REMOVED lines=17> */
[----:B------:R1:W2:Y:S02]  /*f900*/  SHFL.IDX PT, R4, R10, RZ, 0x181f ;  /* 0x00181fff0a047589 */ /* 0x0002a400000e0000 */
.L_x_3129:
[----:B------:R-:W-:-:S05]  /*f910*/  BRA.DIV ~URZ, `(.L_x_3028) ;  /* 0x0000bf927f007947 */ /* 0x000fca000b800000 */
[----:B------:R3:W4:Y:S02]  /*f920*/  SHFL.IDX PT, R0, R11, RZ, 0x181f ;  /* 0x00181fff0b007589 */ /* 0x00072400000e0000 */
.L_x_3130:
[----:B------:R-:W-:Y:S02]  /*f930*/  SHF.R.S32.HI R2, RZ, 0x1f, R226 ;  /* 0x0000001fff027819 */ /* 0x000fe400000114e2 */
[C---:B----4-:R-:W-:Y:S04]  /*f940*/  @P0 LEA R8, P1, R226.reuse, R0, 0x1 ;  /* 0x00000000e2080211 */ /* 0x050fe800078208ff */
[----:B--2---:R-:W-:Y:S02]  /*f950*/  @P0 LEA.HI.X R9, R226, R4, R2, 0x1, P1 ;  /* 0x00000004e2090211 */ /* 0x004fe400008f0c02 */
[C---:B------:R-:W-:Y:S03]  /*f960*/  @P0 LEA R2, P1, R235.reuse, R0, 0x1 ;  /* 0x00000000eb020211 */ /* 0x040fe600078208ff */
[----:B------:R-:W-:Y:S01]  /*f970*/  @!PT LDS RZ, [RZ] ;  /* 0x00000000fffff984 */ /* 0x000fe20000000800 */
[----:B------:R-:W-:Y:S01]  /*f980*/  @!PT LDS RZ, [RZ] ;  /* 0x00000000fffff984 */ /* 0x000fe20000000800 */
[----:B------:R-:W-:Y:S01]  /*f990*/  @!PT LDS RZ, [RZ] ;  /* 0x00000000fffff984 */ /* 0x000fe20000000800 */
[----:B------:R2:W-:Y:S01]  /*f9a0*/  @P0 LDGSTS.E.BYPASS.LTC128B.128 [R213+0xa080], [R8.64], !P6 ;  /* 0x0a08000008d50fae */ /* 0x0005e2000f101d4a */
[----:B------:R-:W-:Y:S05]  /*f9b0*/  @P0 LEA.HI.X R3, R235, R4, R245, 0x1, P1 ;  /* 0x00000004eb030211 */ /* 0x000fea00008f0cf5 */
[----:B------:R4:W-:Y:S02]  /*f9c0*/  @P0 LDGSTS.E.BYPASS.LTC128B.128 [R213+0xb880], [R2.64], !P5 ;  /* 0x0b88000002d50fae */ /* 0x0009e4000e901d4a */
[C---:B----4-:R-:W-:Y:S04]  /*f9d0*/  @P0 LEA R2, P1, R234.reuse, R0, 0x1 ;  /* 0x00000000ea020211 */ /* 0x050fe800078208ff */
[----:B------:R-:W-:Y:S05]  /*f9e0*/  @P0 LEA.HI.X R3, R234, R4, R244, 0x1, P1 ;  /* 0x00000004ea030211 */ /* 0x000fea00008f0cf4 */
[----:B------:R4:W-:Y:S02]  /*f9f0*/  @P0 LDGSTS.E.BYPASS.LTC128B.128 [R213+0xd080], [R2.64], !P4 ;  /* 0x0d08000002d50fae */ /* 0x0009e4000e101d4a */
[C---:B----4-:R-:W-:Y:S04]  /*fa00*/  @P0 LEA R2, P1, R233.reuse, R0, 0x1 ;  /* 0x00000000e9020211 */ /* 0x050fe800078208ff */
[----:B------:R-:W-:Y:S05]  /*fa10*/  @P0 LEA.HI.X R3, R233, R4, R243, 0x1, P1 ;  /* 0x00000004e9030211 */ /* 0x000fea00008f0cf3 */
[----:B------:R2:W-:Y:S01]  /*fa20*/  @P0 LDGSTS.E.BYPASS.LTC128B.128 [R213+0xe880], [R2.64], !P3 ;  /* 0x0e88000002d50fae */ /* 0x0005e2000d901d4a */
[----:B------:R-:W-:Y:S01]  /*fa30*/  ISETP.GE.AND P0, PT, R6, 0x21, PT ;  /* 0x000000210600780c */ /* 0x000fe20003f06270 */
[----:B------:R-:W-:-:S06]  /*fa40*/  BRA.DIV ~URZ, `(.L_x_3029) ;  /* 0x0000bed27f007947 */ /* 0x000fcc000b800000 */
[----:B------:R4:W1:Y:S04]  /*fa50*/  SHFL.IDX PT, R4, R10, 0x1, 0x181f ;  /* 0x00381f000a047f89 */ /* 0x00086800000e0000 */
[----:B------:R4:W2:Y:S02]  /*fa60*/  SHFL.IDX PT, R0, R11, 0x1, 0x181f ;  /* 0x00381f000b007f89 */ /* 0x0008a400000e0000 */
.L_x_3131:
[----:B--2---:R-:W-:Y:S02]  /*fa70*/  SHF.R.S32.HI R2, RZ, 0x1f, R226 ;  /* 0x0000001fff027819 */ /* 0x004fe400000114e2 */
[C---:B------:R-:W-:Y:S04]  /*fa80*/  @P0 LEA R8, P1, R226.reuse, R0, 0x1 ;  /* 0x00000000e2080211 */ /* 0x040fe800078208ff */
[----:B-1----:R-:W-:Y:S02]  /*fa90*/  @P0 LEA.HI.X R9, R226, R4, R2, 0x1, P1 ;  /* 0x00000004e2090211 */ /* 0x002fe400008f0c02 */
[C---:B------:R-:W-:Y:S03]  /*faa0*/  @P0 LEA R2, P1, R235.reuse, R0, 0x1 ;  /* 0x00000000eb020211 */ /* 0x040fe600078208ff */
[----:B------:R-:W-:Y:S01]  /*fab0*/  @!PT LDS RZ, [RZ] ;  /* 0x00000000fffff984 */ /* 0x000fe20000000800 */
[----:B------:R-:W-:Y:S01]  /*fac0*/  @!PT LDS RZ, [RZ] ;  /* 0x00000000fffff984 */ /* 0x000fe20000000800 */
[----:B------:R-:W-:Y:S01]  /*fad0*/  @!PT LDS RZ, [RZ] ;  /* 0x00000000fffff984 */ /* 0x000fe20000000800 */
[----:B------:R1:W-:Y:S01]  /*fae0*/  @P0 LDGSTS.E.BYPASS.LTC128B.128 [R213+0xb080], [R8.64], !P6 ;  /* 0x0b08000008d50fae */ /* 0x0003e2000f101d4a */
[----:B------:R-:W-:Y:S05]  /*faf0*/  @P0 LEA.HI.X R3, R235, R4, R245, 0x1, P1 ;  /* 0x00000004eb030211 */ /* 0x000fea00008f0cf5 */
[----:B------:R2:W-:Y:S02]  /*fb00*/  @P0 LDGSTS.E.BYPASS.LTC128B.128 [R213+0xc880], [R2.64], !P5 ;  /* 0x0c88000002d50fae */ /* 0x0005e4000e901d4a */
[C---:B--2---:R-:W-:Y:S04]  /*fb10*/  @P0 LEA R2, P1, R234.reuse, R0, 0x1 ;  /* 0x00000000ea020211 */ /* 0x044fe800078208ff */
[----:B------:R-:W-:Y:S05]  /*fb20*/  @P0 LEA.HI.X R3, R234, R4, R244, 0x1, P1 ;  /* 0x00000004ea030211 */ /* 0x000fea00008f0cf4 */
[----:B------:R2:W-:Y:S02]  /*fb30*/  @P0 LDGSTS.E.BYPASS.LTC128B.128 [R213+0xe080], [R2.64], !P4 ;  /* 0x0e08000002d50fae */ /* 0x0005e4000e101d4a */
[C---:B--2---:R-:W-:Y:S04]  /*fb40*/  @P0 LEA R2, P1, R233.reuse, R0, 0x1 ;  /* 0x00000000e9020211 */ /* 0x044fe800078208ff */
[----:B------:R-:W-:Y:S05]  /*fb50*/  @P0 LEA.HI.X R3, R233, R4, R243, 0x1, P1 ;  /* 0x00000004e9030211 */ /* 0x000fea00008f0cf3 */
[----:B------:R1:W-:Y:S04]  /*fb60*/  @P0 LDGSTS.E.BYPASS.LTC128B.128 [R213+0xf880], [R2.64], !P3 ;  /* 0x0f88000002d50fae */ /* 0x0003e8000d901d4a */
.L_x_3026:
[----:B--23--:R-:W-:Y:S05]  /*fb70*/  BSYNC B0 ;  /* 0x0000000000007941 */ /* 0x00cfea0003800000 */
.L_x_3025:
[----:B------:R-:W2:Y:S01]  /*fb80*/  LDL R4, [R1+0x4] ;  /* 0x0000040001047983 */ /* 0x000ea20000100800 */
[----:B------:R-:W-:Y:S02]  /*fb90*/  IMAD.MOV.U32 R0, RZ, RZ, 0x1 ;  /* 0x00000001ff007424 */ /* 0x000fe400078e00ff */
[----:B------:R-:W-:Y:S01]  /*fba0*/  IMAD R6, R222, -0x30, RZ ;  /* 0xffffffd0de067824 */ /* 0x000fe200078e02ff */
[----:B------:R-:W0:Y:S02]  /*fbb0*/  LDGDEPBAR ;  /* 0x00000000000079af */ /* 0x000e240000000000 */
[----:B------:R-:W-:Y:S02]  /*fbc0*/  ISETP.NE.AND P0, PT, R0, c[0x0][0x2c4], PT ;  /* 0x0000b10000007a0c */ /* 0x000fe40003f05270 */
[----:B------:R-:W-:Y:S04]  /*fbd0*/  IADD3 R6, -R217, 0x1, R6 ;  /* 0x00000001d9067810 */ /* 0x000fe80007ffe106 */
[----:B------:R-:W-:Y:S01]  /*fbe0*/  IADD3 R6, -R221, R6, R5 ;  /* 0x00000006dd067210 */ /* 0x000fe20007ffe105 */
[----:B--2---:R-:W-:Y:S05]  /*fbf0*/  IMAD R4, R4, 0x80, R220 ;  /* 0x0000008004047824 */ /* 0x004fea00078e02dc */
[----:B------:R-:W-:Y:S05]  /*fc00*/  IADD3 R4, R218, R4, R219 ;  /* 0x00000004da047210 */ /* 0x000fea0007ffe0db */
[----:B------:R-:W-:Y:S05]  /*fc10*/  @P0 IMAD.HI.U32 R0, R4, c[0x0][0x2c8], RZ ;  /* 0x0000b20004000a27 */ /* 0x000fea00078e00ff */
[----:B------:R-:W-:Y:S01]  /*fc20*/  @P0 SHF.R.U32.HI R4, RZ, c[0x0][0x2cc], R0 ;  /* 0x0000b300ff040a19 */ /* 0x000fe20000011600 */
[----:B------:R-:W-:-:S05]  /*fc30*/  BRA.DIV ~URZ, `(.L_x_3030) ;  /* 0x0000bdb27f007947 */ /* 0x000fca000b800000 */
[----:B------:R2:W3:Y:S02]  /*fc40*/  SHFL.IDX PT, R0, R4, RZ, 0x1c1f ;  /* 0x001c1fff04007589 */ /* 0x0004e400000e0000 */
.L_x_3132:
[----:B---3--:R-:W-:Y:S05]  /*fc50*/  IMAD.IADD R0, R6, 0x1, R0 ;  /* 0x0000000106007824 */ /* 0x008fea00078e0200 */
[----:B------:R-:W-:Y:S04]  /*fc60*/  ISETP.GT.AND P0, PT, R0, RZ, PT ;  /* 0x000000ff0000720c */ /* 0x000fe80003f04270 */
[----:B-1----:R-:W-:Y:S02]  /*fc70*/  FSEL R8, R182, -INF , P0 ;  /* 0xff800000b6087808 */ /* 0x002fe40000000000 */
[C---:B------:R-:W-:Y:S04]  /*fc80*/  ISETP.GT.AND P0, PT, R0.reuse, 0x1, PT ;  /* 0x000000010000780c */ /* 0x040fe80003f04270 */
[----:B------:R-:W-:Y:S02]  /*fc90*/  FSEL R25, R181, -INF , P0 ;  /* 0xff800000b5197808 */ /* 0x000fe40000000000 */
[C---:B------:R-:W-:Y:S04]  /*fca0*/  ISETP.GT.AND P0, PT, R0.reuse, 0x8, PT ;  /* 0x000000080000780c */ /* 0x040fe80003f04270 */
[----:B------:R-:W-:Y:S02]  /*fcb0*/  FSEL R24, R179, -INF , P0 ;  /* 0xff800000b3187808 */ /* 0x000fe40000000000 */
[----:B------:R-:W-:Y:S04]  /*fcc0*/  ISETP.GT.AND P0, PT, R0, 0x9, PT ;  /* 0x000000090000780c */ /* 0x000fe80003f04270 */
[----:B----4-:R-:W-:Y:S02]  /*fcd0*/  FSEL R23, R176, -INF , P0 ;  /* 0xff800000b0177808 */ /* 0x010fe40000000000 */
[C---:B------:R-:W-:Y:S04]  /*fce0*/  ISETP.GT.AND P0, PT, R0.reuse, 0x10, PT ;  /* 0x000000100000780c */ /* 0x040fe80003f04270 */
[----:B------:R-:W-:Y:S02]  /*fcf0*/  FSEL R22, R173, -INF , P0 ;  /* 0xff800000ad167808 */ /* 0x000fe40000000000 */
[C---:B------:R-:W-:Y:S04]  /*fd00*/  ISETP.GT.AND P0, PT, R0.reuse, 0x11, PT ;  /* 0x000000110000780c */ /* 0x040fe80003f04270 */
[----:B------:R-:W-:Y:S02]  /*fd10*/  FSEL R21, R21, -INF , P0 ;  /* 0xff80000015157808 */ /* 0x000fe40000000000 */
[----:B------:R-:W-:Y:S04]  /*fd20*/  ISETP.GT.AND P0, PT, R0, 0x18, PT ;  /* 0x000000180000780c */ /* 0x000fe80003f04270 */
        /* <DEDUP_REMOVED lines=9> */
[----:B------:R-:W-:Y:S04]  /*fdc0*/  ISETP.GT.AND P0, PT, R0, 0x29, PT ;  /* 0x000000290000780c */ /* 0x000fe80003f04270 */
[----:B------:R-:W-:Y:S01]  /*fdd0*/  FSEL R11, R26, -INF , P0 ;  /* 0xff8000001a0b7808 */ /* 0x000fe20000000000 */
[----:B------:R-:W-:-:S05]  /*fde0*/  BRA.DIV ~URZ, `(.L_x_3031) ;  /* 0x0000bc727f007947 */ /* 0x000fca000b800000 */
[----:B------:R-:W1:Y:S02]  /*fdf0*/  SHFL.IDX PT, R0, R4, 0x1, 0x1c1f ;  /* 0x003c1f0004007f89 */ /* 0x000e6400000e0000 */
[----:B-1----:R-:W-:Y:S05]  /*fe00*/  IMAD.IADD R0, R6, 0x1, R0 ;  /* 0x0000000106007824 */ /* 0x002fea00078e0200 */
[----:B------:R-:W-:Y:S04]  /*fe10*/  ISETP.GT.AND P0, PT, R0, RZ, PT ;  /* 0x000000ff0000720c */ /* 0x000fe80003f04270 */
        /* <DEDUP_REMOVED lines=11> */
[C---:B------:R-:W-:Y:S04]  /*fed0*/  ISETP.GT.AND P0, PT, R0.reuse, 0x18, PT ;  /* 0x000000180000780c */ /* 0x040fe80003f04270 */
[----:B------:R-:W-:Y:S02]  /*fee0*/  FSEL R30, R175, -INF , P0 ;  /* 0xff800000af1e7808 */ /* 0x000fe40000000000 */
[----:B------:R-:W-:Y:S04]  /*fef0*/  ISETP.GT.AND P0, PT, R0, 0x19, PT ;  /* 0x000000190000780c */ /* 0x000fe80003f04270 */
[----:B------:R-:W-:Y:S02]  /*ff00*/  FSEL R29, R174, -INF , P0 ;  /* 0xff800000ae1d7808 */ /* 0x000fe40000000000 */
[----:B------:R-:W-:Y:S04]  /*ff10*/  ISETP.GT.AND P0, PT, R0, 0x20, PT ;  /* 0x000000200000780c */ /* 0x000fe80003f04270 */
[----:B------:R-:W-:Y:S02]  /*ff20*/  FSEL R28, R28, -INF , P0 ;  /* 0xff8000001c1c7808 */ /* 0x000fe40000000000 */
[C---:B------:R-:W-:Y:S04]  /*ff30*/  ISETP.GT.AND P0, PT, R0.reuse, 0x21, PT ;  /* 0x000000210000780c */ /* 0x040fe80003f04270 */
[----:B------:R-:W-:Y:S02]  /*ff40*/  FSEL R27, R27, -INF , P0 ;  /* 0xff8000001b1b7808 */ /* 0x000fe40000000000 */
[----:B------:R-:W-:Y:S04]  /*ff50*/  ISETP.GT.AND P0, PT, R0, 0x28, PT ;  /* 0x000000280000780c */ /* 0x000fe80003f04270 */
[----:B------:R-:W-:Y:S02]  /*ff60*/  FSEL R26, R172, -INF , P0 ;  /* 0xff800000ac1a7808 */ /* 0x000fe40000000000 */
[----:B------:R-:W-:Y:S02]  /*ff70*/  ISETP.GT.AND P0, PT, R0, 0x29, PT ;  /* 0x000000290000780c */ /* 0x000fe40003f04270 */
        /* <DEDUP_REMOVED lines=31> */
[----:B------:R1:W3:Y:S02]  /*10170*/  SHFL.BFLY PT, R2, R0, 0x1, 0x1f ;  /* 0x0c201f0000027f89 */ /* 0x0002e400000e0000 */
.L_x_3133:
[----:B------:R-:W-:Y:S01]  /*10180*/  FSETP.NEU.FTZ.AND P0, PT, R6, -INF , PT ;  /* 0xff8000000600780b */ /* 0x000fe20003f1d000 */
[----:B------:R-:W-:Y:S01]  /*10190*/  WARPSYNC 0xffffffff ;  /* 0xffffffff00007948 */ /* 0x000fe20003800000 */
[----:B---3--:R-:W-:Y:S01]  /*101a0*/  FMNMX.FTZ R3, R2, R0, !PT ;  /* 0x0000000002037209 */ /* 0x008fe20007810000 */
[C---:B------:R-:W-:Y:S01]  /*101b0*/  FMUL.FTZ R2, R6.reuse, c[0x0][0x2d0] ;  /* 0x0000b40006027a20 */ /* 0x040fe20000410000 */
[----:B-1----:R-:W-:Y:S03]  /*101c0*/  FSEL R0, R6, RZ, P0 ;  /* 0x000000ff06007208 */ /* 0x002fe60000000000 */
[C---:B--2---:R-:W-:Y:S01]  /*101d0*/  FMUL.FTZ R4, R3.reuse, c[0x0][0x2d0] ;  /* 0x0000b40003047a20 */ /* 0x044fe20000410000 */
[----:B------:R-:W-:Y:S01]  /*101e0*/  FSEL R2, R2, RZ, P0 ;  /* 0x000000ff02027208 */ /* 0x000fe20000000000 */
[----:B------:R-:W-:Y:S01]  /*101f0*/  FADD.FTZ R0, -R0, R13 ;  /* 0x0000000d00007221 */ /* 0x000fe20000010100 */
[----:B------:R-:W-:Y:S03]  /*10200*/  FSETP.NEU.FTZ.AND P0, PT, R3, -INF , PT ;  /* 0xff8000000300780b */ /* 0x000fe60003f1d000 */
[----:B------:R-:W-:Y:S01]  /*10210*/  FMUL.FTZ R0, R0, c[0x0][0x2d0] ;  /* 0x0000b40000007a20 */ /* 0x000fe20000410000 */
[----:B------:R-:W-:Y:S01]  /*10220*/  FSEL R4, R4, RZ, P0 ;  /* 0x000000ff04047208 */ /* 0x000fe20000000000 */
        /* <DEDUP_REMOVED lines=36> */
[----:B------:R-:W-:Y:S01]  /*10470*/  FMUL.FTZ R21, R0, R161 ;  /* 0x000000a100157220 */ /* 0x000fe20000410000 */
[----:B------:R-:W-:Y:S01]  /*10480*/  ISETP.GT.AND P0, PT, R222, R216, PT ;  /* 0x000000d8de00720c */ /* 0x000fe20003f04270 */
[----:B------:R-:W-:Y:S01]  /*10490*/  FADD.FTZ R8, R24, R8 ;  /* 0x0000000818087221 */ /* 0x000fe20000010000 */
[----:B------:R-:W-:Y:S01]  /*104a0*/  MUFU.EX2 R161, R13 ;  /* 0x0000000d00a17308 */ /* 0x000fe20000000800 */
[----:B------:R-:W-:Y:S01]  /*104b0*/  FADD.FTZ R2, -R2, R14 ;  /* 0x0000000e02027221 */ /* 0x000fe20000010100 */
[----:B------:R-:W-:Y:S01]  /*104c0*/  IADD3 R222, R222, -0x1, RZ ;  /* 0xffffffffdede7810 */ /* 0x000fe20007ffe0ff */
[----:B------:R-:W-:Y:S02]  /*104d0*/  FADD.FTZ R177, R23, R8 ;  /* 0x0000000817b17221 */ /* 0x000fe40000010000 */
[----:B------:R-:W-:Y:S02]  /*104e0*/  FMUL.FTZ R2, R2, c[0x0][0x2d0] ;  /* 0x0000b40002027a20 */ /* 0x000fe40000410000 */
[C---:B------:R-:W-:Y:S02]  /*104f0*/  FMUL.FTZ R8, R0.reuse, R168 ;  /* 0x000000a800087220 */ /* 0x040fe40000410000 */
[--C-:B------:R-:W-:Y:S01]  /*10500*/  FFMA.FTZ R14, R33, c[0x0][0x2d0], -R4.reuse ;  /* 0x0000b400210e7a23 */ /* 0x100fe20000010804 */
[----:B------:R-:W-:Y:S01]  /*10510*/  MUFU.EX2 R168, R35 ;  /* 0x0000002300a87308 */ /* 0x000fe20000000800 */
[C---:B------:R-:W-:Y:S02]  /*10520*/  FMUL.FTZ R33, R0.reuse, R149 ;  /* 0x0000009500217220 */ /* 0x040fe40000410000 */
[C---:B----4-:R-:W-:Y:S02]  /*10530*/  FMUL.FTZ R9, R0.reuse, R169 ;  /* 0x000000a900097220 */ /* 0x050fe40000410000 */
[----:B------:R-:W-:Y:S02]  /*10540*/  FMUL.FTZ R20, R0, R160 ;  /* 0x000000a000147220 */ /* 0x000fe40000410000 */
[----:B------:R-:W-:Y:S02]  /*10550*/  FFMA.FTZ R4, R10, c[0x0][0x2d0], -R4 ;  /* 0x0000b4000a047a23 */ /* 0x000fe40000010804 */
[C---:B------:R-:W-:Y:S01]  /*10560*/  FMUL.FTZ R16, R0.reuse, R164 ;  /* 0x000000a400107220 */ /* 0x040fe20000410000 */
[----:B------:R-:W1:Y:S01]  /*10570*/  MUFU.EX2 R2, R2 ;  /* 0x0000000200027308 */ /* 0x000e620000000800 */
[C---:B------:R-:W-:Y:S02]  /*10580*/  FMUL.FTZ R17, R0.reuse, R165 ;  /* 0x000000a500117220 */ /* 0x040fe40000410000 */
[C---:B------:R-:W-:Y:S02]  /*10590*/  FMUL.FTZ R25, R0.reuse, R157 ;  /* 0x0000009d00197220 */ /* 0x040fe40000410000 */
        /* <DEDUP_REMOVED lines=12> */
[C---:B-1----:R-:W-:Y:S02]  /*10660*/  FMUL.FTZ R34, R2.reuse, R150 ;  /* 0x0000009602227220 */ /* 0x042fe40000410000 */
[C---:B------:R-:W-:Y:S02]  /*10670*/  FMUL.FTZ R35, R2.reuse, R151 ;  /* 0x0000009702237220 */ /* 0x040fe40000410000 */
[----:B------:R-:W1:Y:S01]  /*10680*/  LDSM.16.MT88.4 R148, [R193] ;  /* 0x00000000c194783b */ /* 0x000e620000004200 */
[C---:B------:R-:W-:Y:S01]  /*10690*/  FMUL.FTZ R10, R2.reuse, R170 ;  /* 0x000000aa020a7220 */ /* 0x040fe20000410000 */
[----:B------:R-:W3:Y:S01]  /*106a0*/  MUFU.EX2 R13, R184 ;  /* 0x000000b8000d7308 */ /* 0x000ee20000000800 */
[C---:B------:R-:W-:Y:S01]  /*106b0*/  FMUL.FTZ R11, R2.reuse, R171 ;  /* 0x000000ab020b7220 */ /* 0x040fe20000410000 */
[----:B--2---:R-:W-:Y:S01]  /*106c0*/  F2FP.BF16.PACK_AB R175, R215, R161 ;  /* 0x000000a1d7af723e */ /* 0x004fe200000010ff */
[----:B------:R-:W-:Y:S01]  /*106d0*/  FFMA.FTZ R160, R2, R229, R173 ;  /* 0x000000e502a07223 */ /* 0x000fe200000100ad */
[----:B------:R-:W-:Y:S01]  /*106e0*/  F2FP.BF16.PACK_AB R173, R168, R173 ;  /* 0x000000ada8ad723e */ /* 0x000fe200000010ff */
        /* <DEDUP_REMOVED lines=19> */
[----:B------:R-:W-:Y:S01]  /*10820*/  FMUL.FTZ R49, R0, R49 ;  /* 0x0000003100317220 */ /* 0x000fe20000410000 */
[C---:B-1----:R-:W-:Y:S05]  /*10830*/  HMMA.16816.F32.BF16 R8, R172.reuse, R148, R8 ;  /* 0x00000094ac08723c */ /* 0x042fea0000041808 */
        /* <DEDUP_REMOVED lines=95> */
[C---:B------:R-:W-:Y:S01]  /*10e30*/  FMUL.FTZ R134, R2.reuse, R134 ;  /* 0x0000008602867220 */ /* 0x040fe20000410000 */
[C---:B-1----:R-:W-:Y:S03]  /*10e40*/  HMMA.16816.F32.BF16 R44, R172.reuse, R148, R44 ;  /* 0x00000094ac2c723c */ /* 0x042fe6000004182c */
[C---:B------:R-:W-:Y:S02]  /*10e50*/  FMUL.FTZ R135, R2.reuse, R135 ;  /* 0x0000008702877220 */ /* 0x040fe40000410000 */
[C---:B------:R-:W-:Y:S02]  /*10e60*/  FMUL.FTZ R138, R2.reuse, R138 ;  /* 0x0000008a028a7220 */ /* 0x040fe40000410000 */
[----:B------:R-:W-:Y:S01]  /*10e70*/  FMUL.FTZ R139, R2, R139 ;  /* 0x0000008b028b7220 */ /* 0x000fe20000410000 */
[C---:B------:R-:W-:Y:S01]  /*10e80*/  HMMA.16816.F32.BF16 R48, R172.reuse, R150, R48 ;  /* 0x00000096ac30723c */ /* 0x040fe20000041830 */
[----:B------:R-:W1:Y:S01]  /*10e90*/  LDSM.16.MT88.4 R148, [R194+0x1800] ;  /* 0x00180000c294783b */ /* 0x000e620000004200 */
[----:B------:R-:W2:Y:S02]  /*10ea0*/  MUFU.EX2 R2, R183 ;  /* 0x000000b700027308 */ /* 0x000ea40000000800 */
[C---:B------:R-:W-:Y:S02]  /*10eb0*/  FMUL.FTZ R132, R0.reuse, R132 ;  /* 0x0000008400847220 */ /* 0x040fe40000410000 */
[C---:B------:R-:W-:Y:S02]  /*10ec0*/  FMUL.FTZ R133, R0.reuse, R133 ;  /* 0x0000008500857220 */ /* 0x040fe40000410000 */
[C---:B------:R-:W-:Y:S04]  /*10ed0*/  FMUL.FTZ R136, R0.reuse, R136 ;  /* 0x0000008800887220 */ /* 0x040fe80000410000 */
[----:B------:R-:W-:Y:S02]  /*10ee0*/  FMUL.FTZ R137, R0, R137 ;  /* 0x0000008900897220 */ /* 0x000fe40000410000 */
[----:B---3--:R-:W-:Y:S02]  /*10ef0*/  FADD.FTZ R0, R13, R177 ;  /* 0x000000b10d007221 */ /* 0x008fe40000010000 */
[----:B------:R-:W3:Y:S02]  /*10f00*/  MUFU.EX2 R177, R185 ;  /* 0x000000b900b17308 */ /* 0x000ee40000000800 */
[----:B--2---:R-:W-:Y:S04]  /*10f10*/  FADD.FTZ R0, R2, R0 ;  /* 0x0000000002007221 */ /* 0x004fe80000010000 */
        /* <DEDUP_REMOVED lines=59> */
[----:B------:R-:W-:Y:S02]  /*112d0*/  MOV R13, R6 ;  /* 0x00000006000d7202 */ /* 0x000fe40000000f00 */
        /* <DEDUP_REMOVED lines=12> */
[-C--:B------:R-:W-:Y:S01]  /*113a0*/  MOV R14, R3.reuse ;  /* 0x00000003000e7202 */ /* 0x080fe20000000f00 */
[C---:B--2---:R-:W-:Y:S03]  /*113b0*/  HMMA.16816.F32.BF16 R36, R148.reuse, R156, R36 ;  /* 0x0000009c9424723c */ /* 0x044fe60000041824 */
[----:B------:R-:W-:Y:S01]  /*113c0*/  FADD.FTZ R229, R4, R0 ;  /* 0x0000000004e57221 */ /* 0x000fe20000010000 */
[----:B------:R-:W-:Y:S04]  /*113d0*/  MOV R4, R3 ;  /* 0x0000000300047202 */ /* 0x000fe80000000f00 */
        /* <DEDUP_REMOVED lines=84> */
.L_x_3019:
[----:B------:R-:W-:-:S13]  /*11920*/  ISETP.GE.AND P0, PT, R222, R241, PT ;  /* 0x000000f1de00720c */ /* 0x000fda0003f06270 */
[----:B------:R-:W-:Y:S05]  /*11930*/  @!P0 BRA `(.L_x_3033) ;  /* 0x00002fa000008947 */ /* 0x000fea0003800000 */
[----:B------:R-:W-:Y:S02]  /*11940*/  IADD3 R224, -R242, 0x30, RZ ;  /* 0x00000030f2e07810 */ /* 0x000fe40007ffe1ff */
.L_x_3045:
        /* <DEDUP_REMOVED lines=19> */
[----:B------:R1:W1:Y:S01]  /*11a80*/  LDSM.16.M88.4 R172, [R192+0x1000] ;  /* 0x00100000c0ac783b */ /* 0x0002620000000200 */
[----:B------:R-:W-:Y:S03]  /*11a90*/  MOV R5, R6 ;  /* 0x0000000600057202 */ /* 0x000fe60000000f00 */
[----:B------:R1:W1:Y:S04]  /*11aa0*/  LDSM.16.M88.4 R176, [R198] ;  /* 0x00000000c6b0783b */ /* 0x0002680000000200 */
[----:B------:R1:W1:Y:S04]  /*11ab0*/  LDSM.16.M88.4 R180, [R201] ;  /* 0x00000000c9b4783b */ /* 0x0002680000000200 */
[----:B------:R1:W1:Y:S04]  /*11ac0*/  LDSM.16.M88.4 R184, [R211] ;  /* 0x00000000d3b8783b */ /* 0x0002680000000200 */
[----:B------:R1:W1:Y:S01]  /*11ad0*/  LDSM.16.M88.4 R188, [R212] ;  /* 0x00000000d4bc783b */ /* 0x0002620000000200 */
[----:B------:R-:W-:-:S05]  /*11ae0*/  BRA.DIV ~URZ, `(.L_x_3034) ;  /* 0x0000a3f27f007947 */ /* 0x000fca000b800000 */
[----:B------:R4:W3:Y:S02]  /*11af0*/  SHFL.IDX PT, R0, R10, RZ, 0x181f ;  /* 0x00181fff0a007589 */ /* 0x0008e400000e0000 */
.L_x_3134:
[----:B------:R-:W5:Y:S01]  /*11b00*/  SHFL.IDX PT, R2, R11, RZ, 0x181f ;  /* 0x00181fff0b027589 */ /* 0x000f6200000e0000 */
[----:B------:R-:W-:Y:S01]  /*11b10*/  SHF.R.S32.HI R3, RZ, 0x1f, R226 ;  /* 0x0000001fff037819 */ /* 0x000fe200000114e2 */
[C---:B------:R-:W-:Y:S01]  /*11b20*/  IMAD.SHL.U32 R236, R226.reuse, 0x2, RZ ;  /* 0x00000002e2ec7824 */ /* 0x040fe200078e00ff */
[C---:B------:R-:W-:Y:S01]  /*11b30*/  SHF.L.U64.HI R221, R235.reuse, 0x1, R245 ;  /* 0x00000001ebdd7819 */ /* 0x040fe200000102f5 */
[----:B------:R-:W-:Y:S01]  /*11b40*/  IMAD.SHL.U32 R219, R235, 0x2, RZ ;  /* 0x00000002ebdb7824 */ /* 0x000fe200078e00ff */
[----:B------:R-:W-:Y:S01]  /*11b50*/  SHF.L.U64.HI R220, R226, 0x1, R3 ;  /* 0x00000001e2dc7819 */ /* 0x000fe20000010203 */
[C---:B------:R-:W-:Y:S01]  /*11b60*/  IMAD.SHL.U32 R216, R234.reuse, 0x2, RZ ;  /* 0x00000002ead87824 */ /* 0x040fe200078e00ff */
[----:B------:R-:W-:Y:S01]  /*11b70*/  SHF.L.U64.HI R218, R234, 0x1, R244 ;  /* 0x00000001eada7819 */ /* 0x000fe200000102f4 */
[C---:B------:R-:W-:Y:S01]  /*11b80*/  IMAD.SHL.U32 R215, R233.reuse, 0x2, RZ ;  /* 0x00000002e9d77824 */ /* 0x040fe200078e00ff */
[----:B------:R-:W-:Y:S01]  /*11b90*/  SHF.L.U64.HI R217, R233, 0x1, R243 ;  /* 0x00000001e9d97819 */ /* 0x000fe200000102f3 */
[----:B------:R-:W-:Y:S01]  /*11ba0*/  BSSY B0, `(.L_x_3035) ;  /* 0x0000023000007945 */ /* 0x000fe20003800000 */
[----:B------:R-:W-:Y:S02]  /*11bb0*/  LOP3.LUT P1, RZ, R232, 0x1, RZ, 0xc0, !PT ;  /* 0x00000001e8ff7812 */ /* 0x000fe4000782c0ff */
[----:B-----5:R-:W-:Y:S05]  /*11bc0*/  IADD3 R8, P0, R2, R236, RZ ;  /* 0x000000ec02087210 */ /* 0x020fea0007f1e0ff */
[----:B---3--:R-:W-:Y:S05]  /*11bd0*/  IMAD.X R9, R0, 0x1, R220, P0 ;  /* 0x0000000100097824 */ /* 0x008fea00000e06dc */
[----:B------:R-:W-:Y:S01]  /*11be0*/  @!PT LDS RZ, [RZ] ;  /* 0x00000000fffff984 */ /* 0x000fe20000000800 */
[----:B------:R-:W-:Y:S01]  /*11bf0*/  @!PT LDS RZ, [RZ] ;  /* 0x00000000fffff984 */ /* 0x000fe20000000800 */
[----:B------:R3:W-:Y:S02]  /*11c00*/  LDGSTS.E.BYPASS.LTC128B.128 [R213+0x4080], [R8.64], !P6 ;  /* 0x0408000008d57fae */ /* 0x0007e4000f101d4a */
[----:B---3--:R-:W-:Y:S05]  /*11c10*/  IADD3 R8, P0, R2, R219, RZ ;  /* 0x000000db02087210 */ /* 0x008fea0007f1e0ff */
[----:B------:R-:W-:Y:S05]  /*11c20*/  IMAD.X R9, R0, 0x1, R221, P0 ;  /* 0x0000000100097824 */ /* 0x000fea00000e06dd */
[----:B------:R3:W-:Y:S02]  /*11c30*/  LDGSTS.E.BYPASS.LTC128B.128 [R213+0x5880], [R8.64], !P5 ;  /* 0x0588000008d57fae */ /* 0x0007e4000e901d4a */
[----:B---3--:R-:W-:Y:S05]  /*11c40*/  IADD3 R8, P0, R2, R216, RZ ;  /* 0x000000d802087210 */ /* 0x008fea0007f1e0ff */
[----:B------:R-:W-:Y:S01]  /*11c50*/  IMAD.X R9, R0, 0x1, R218, P0 ;  /* 0x0000000100097824 */ /* 0x000fe200000e06da */
[----:B------:R-:W-:Y:S04]  /*11c60*/  IADD3 R2, P0, R2, R215, RZ ;  /* 0x000000d702027210 */ /* 0x000fe80007f1e0ff */
[----:B------:R3:W-:Y:S01]  /*11c70*/  LDGSTS.E.BYPASS.LTC128B.128 [R213+0x7080], [R8.64], !P4 ;  /* 0x0708000008d57fae */ /* 0x0007e2000e101d4a */
[----:B------:R-:W-:Y:S05]  /*11c80*/  IMAD.X R3, R0, 0x1, R217, P0 ;  /* 0x0000000100037824 */ /* 0x000fea00000e06d9 */
[----:B------:R3:W-:Y:S01]  /*11c90*/  LDGSTS.E.BYPASS.LTC128B.128 [R213+0x8880], [R2.64], !P3 ;  /* 0x0888000002d57fae */ /* 0x0007e2000d901d4a */
[----:B------:R-:W-:-:S05]  /*11ca0*/  @P1 BRA `(.L_x_3036) ;  /* 0x0000012000001947 */ /* 0x000fca0003800000 */
[----:B------:R-:W-:-:S05]  /*11cb0*/  BRA.DIV ~URZ, `(.L_x_3037) ;  /* 0x0000a2927f007947 */ /* 0x000fca000b800000 */
[----:B---3--:R3:W4:Y:S04]  /*11cc0*/  SHFL.IDX PT, R8, R10, 0x1, 0x181f ;  /* 0x00381f000a087f89 */ /* 0x00872800000e0000 */
[----:B------:R3:W2:Y:S02]  /*11cd0*/  SHFL.IDX PT, R0, R11, 0x1, 0x181f ;  /* 0x00381f000b007f89 */ /* 0x0006a400000e0000 */
.L_x_3135:
[----:B--2---:R-:W-:Y:S05]  /*11ce0*/  IADD3 R2, P0, R0, R236, RZ ;  /* 0x000000ec00027210 */ /* 0x004fea0007f1e0ff */
[----:B----4-:R-:W-:Y:S05]  /*11cf0*/  IMAD.X R3, R8, 0x1, R220, P0 ;  /* 0x0000000108037824 */ /* 0x010fea00000e06dc */
[----:B------:R-:W-:Y:S01]  /*11d00*/  @!PT LDS RZ, [RZ] ;  /* 0x00000000fffff984 */ /* 0x000fe20000000800 */
[----:B------:R-:W-:Y:S01]  /*11d10*/  @!PT LDS RZ, [RZ] ;  /* 0x00000000fffff984 */ /* 0x000fe20000000800 */
[----:B------:R-:W-:Y:S01]  /*11d20*/  @!PT LDS RZ, [RZ] ;  /* 0x00000000fffff984 */ /* 0x000fe20000000800 */
[----:B------:R2:W-:Y:S02]  /*11d30*/  LDGSTS.E.BYPASS.LTC128B.128 [R213+0x5080], [R2.64], !P6 ;  /* 0x0508000002d57fae */ /* 0x0005e4000f101d4a */
[----:B--2---:R-:W-:Y:S05]  /*11d40*/  IADD3 R2, P0, R0, R219, RZ ;  /* 0x000000db00027210 */ /* 0x004fea0007f1e0ff */
[----:B------:R-:W-:Y:S01]  /*11d50*/  IMAD.X R3, R8, 0x1, R221, P0 ;  /* 0x0000000108037824 */ /* 0x000fe200000e06dd */
[----:B---3--:R-:W-:Y:S04]  /*11d60*/  IADD3 R10, P0, R0, R216, RZ ;  /* 0x000000d8000a7210 */ /* 0x008fe80007f1e0ff */
[----:B------:R2:W-:Y:S01]  /*11d70*/  LDGSTS.E.BYPASS.LTC128B.128 [R213+0x6880], [R2.64], !P5 ;  /* 0x0688000002d57fae */ /* 0x0005e2000e901d4a */
[----:B------:R-:W-:Y:S05]  /*11d80*/  IMAD.X R11, R8, 0x1, R218, P0 ;  /* 0x00000001080b7824 */ /* 0x000fea00000e06da */
[----:B------:R3:W-:Y:S01]  /*11d90*/  LDGSTS.E.BYPASS.LTC128B.128 [R213+0x8080], [R10.64], !P4 ;  /* 0x080800000ad57fae */ /* 0x0007e2000e101d4a */
[----:B--2---:R-:W-:Y:S05]  /*11da0*/  IADD3 R2, P0, R0, R215, RZ ;  /* 0x000000d700027210 */ /* 0x004fea0007f1e0ff */
[----:B------:R-:W-:Y:S05]  /*11db0*/  IMAD.X R3, R8, 0x1, R217, P0 ;  /* 0x0000000108037824 */ /* 0x000fea00000e06d9 */
[----:B------:R3:W-:Y:S03]  /*11dc0*/  LDGSTS.E.BYPASS.LTC128B.128 [R213+0x9880], [R2.64], !P3 ;  /* 0x0988000002d57fae */ /* 0x0007e6000d901d4a */
.L_x_3036:
[----:B------:R-:W-:Y:S05]  /*11dd0*/  BSYNC B0 ;  /* 0x0000000000007941 */ /* 0x000fea0003800000 */
.L_x_3035:
        /* <DEDUP_REMOVED lines=176> */
[----:B----4-:R-:W4:Y:S01]  /*128e0*/  LDSM.16.M88.4 R8, [R15+0x5800] ;  /* 0x005800000f08783b */ /* 0x010f220000000200 */
[----:B------:R-:W-:Y:S08]  /*128f0*/  DEPBAR.LE SB0, 0x0 ;  /* 0x000080000000791a */ /* 0x000ff00000000000 */
[----:B------:R-:W1:Y:S01]  /*12900*/  MUFU.TANH R178, R22 ;  /* 0x0000001600b27308 */ /* 0x000e620000002400 */
[----:B------:R-:W-:Y:S09]  /*12910*/  BAR.SYNC.DEFER_BLOCKING 0x0 ;  /* 0x0000000000007b1d */ /* 0x000ff20000010000 */
[----:B------:R5:W1:Y:S10]  /*12920*/  MUFU.TANH R177, R23 ;  /* 0x0000001700b17308 */ /* 0x000a740000002400 */
[----:B------:R-:W1:Y:S10]  /*12930*/  MUFU.TANH R174, R24 ;  /* 0x0000001800ae7308 */ /* 0x000e740000002400 */
[----:B------:R1:W1:Y:S01]  /*12940*/  MUFU.TANH R172, R25 ;  /* 0x0000001900ac7308 */ /* 0x0002620000002400 */
[C---:B----4-:R-:W-:Y:S09]  /*12950*/  HMMA.16816.F32.BF16 R28, R184.reuse, R8, R28 ;  /* 0x00000008b81c723c */ /* 0x050ff2000004181c */
[----:B------:R4:W2:Y:S01]  /*12960*/  MUFU.TANH R173, R26 ;  /* 0x0000001a00ad7308 */ /* 0x0008a20000002400 */
[----:B------:R-:W-:Y:S09]  /*12970*/  HMMA.16816.F32.BF16 R32, R184, R10, R32 ;  /* 0x0000000ab820723c */ /* 0x000ff20000041820 */
[----:B------:R2:W2:Y:S05]  /*12980*/  MUFU.TANH R181, R16 ;  /* 0x0000001000b57308 */ /* 0x0004aa0000002400 */
[----:B-----5:R-:W-:Y:S05]  /*12990*/  FMUL.FTZ R23, R28, c[0x0][0x320] ;  /* 0x0000c8001c177a20 */ /* 0x020fea0000410000 */
[----:B------:R2:W2:Y:S01]  /*129a0*/  MUFU.TANH R179, R17 ;  /* 0x0000001100b37308 */ /* 0x0004a20000002400 */
[----:B------:R-:W-:Y:S02]  /*129b0*/  FMUL.FTZ R21, R29, c[0x0][0x320] ;  /* 0x0000c8001d157a20 */ /* 0x000fe40000410000 */
[----:B-1----:R-:W-:Y:S02]  /*129c0*/  FMUL.FTZ R25, R31, c[0x0][0x320] ;  /* 0x0000c8001f197a20 */ /* 0x002fe40000410000 */
[----:B----4-:R-:W-:Y:S02]  /*129d0*/  FMUL.FTZ R26, R30, c[0x0][0x320] ;  /* 0x0000c8001e1a7a20 */ /* 0x010fe40000410000 */
[----:B------:R-:W-:Y:S02]  /*129e0*/  FMUL.FTZ R20, R32, c[0x0][0x320] ;  /* 0x0000c80020147a20 */ /* 0x000fe40000410000 */
[----:B------:R-:W-:Y:S01]  /*129f0*/  FMUL.FTZ R14, R33, c[0x0][0x320] ;  /* 0x0000c800210e7a20 */ /* 0x000fe20000410000 */
[----:B------:R1:W4:Y:S01]  /*12a00*/  MUFU.TANH R182, R18 ;  /* 0x0000001200b67308 */ /* 0x0003220000002400 */
[----:B------:R-:W-:Y:S02]  /*12a10*/  FMUL.FTZ R24, R34, c[0x0][0x320] ;  /* 0x0000c80022187a20 */ /* 0x000fe40000410000 */
[----:B------:R-:W-:Y:S07]  /*12a20*/  FMUL.FTZ R22, R35, c[0x0][0x320] ;  /* 0x0000c80023167a20 */ /* 0x000fee0000410000 */
        /* <DEDUP_REMOVED lines=11> */
[----:B--234-:R-:W-:Y:S01]  /*12ae0*/  IMAD.MOV.U32 R0, RZ, RZ, 0x1 ;  /* 0x00000001ff007424 */ /* 0x01cfe200078e00ff */
[----:B------:R-:W2:Y:S01]  /*12af0*/  LDL R3, [R1+0x7c] ;  /* 0x00007c0001037983 */ /* 0x000ea20000100800 */
[----:B------:R-:W-:Y:S02]  /*12b00*/  IMAD R2, R222, 0x30, R249 ;  /* 0x00000030de027824 */ /* 0x000fe400078e02f9 */
[----:B------:R-:W-:Y:S01]  /*12b10*/  IMAD.MOV.U32 R223, RZ, RZ, RZ ;  /* 0x000000ffffdf7224 */ /* 0x000fe200078e00ff */
[----:B------:R-:W-:Y:S01]  /*12b20*/  ISETP.NE.AND P0, PT, R0, c[0x0][0x2b8], PT ;  /* 0x0000ae0000007a0c */ /* 0x000fe20003f05270 */
[----:B------:R-:W3:Y:S06]  /*12b30*/  LDL.64 R16, [R1+0x70] ;  /* 0x0000700001107983 */ /* 0x000eec0000100a00 */
        /* <DEDUP_REMOVED lines=10> */
[C---:B------:R-:W-:Y:S04]  /*12be0*/  @!P2 LEA R2, P0, R3.reuse, c[0x0][0x2a0], 0x2 ;  /* 0x0000a8000302aa11 */ /* 0x040fe800078010ff */
[----:B------:R-:W-:Y:S02]  /*12bf0*/  @!P2 LEA.HI.X R3, R3, c[0x0][0x2a4], R0, 0x2, P0 ;  /* 0x0000a9000303aa11 */ /* 0x000fe400000f1400 */
[----:B------:R-:W-:Y:S03]  /*12c00*/  SHF.R.S32.HI R0, RZ, 0x1f, R225 ;  /* 0x0000001fff007819 */ /* 0x000fe600000114e1 */
[----:B------:R2:W3:Y:S02]  /*12c10*/  @!P2 LDG.E R223, [R2.64] ;  /* 0x0000000a02dfa981 */ /* 0x0004e4000c1e1900 */
[----:B------:R-:W-:Y:S04]  /*12c20*/  IMAD R0, R0, c[0x0][0x1e0], RZ ;  /* 0x0000780000007a24 */ /* 0x000fe800078e02ff */
[C---:B------:R-:W-:Y:S02]  /*12c30*/  IMAD R0, R225.reuse, c[0x0][0x1e4], R0 ;  /* 0x00007900e1007a24 */ /* 0x040fe400078e0200 */
[----:B--2---:R-:W-:Y:S04]  /*12c40*/  IMAD.WIDE.U32 R2, R225, c[0x0][0x1e0], RZ ;  /* 0x00007800e1027a25 */ /* 0x004fe800078e00ff */
[----:B------:R-:W-:Y:S01]  /*12c50*/  IMAD.IADD R3, R3, 0x1, R0 ;  /* 0x0000000103037824 */ /* 0x000fe200078e0200 */
[----:B---3--:R-:W-:Y:S03]  /*12c60*/  SHF.R.S32.HI R0, RZ, 0x1f, R223 ;  /* 0x0000001fff007819 */ /* 0x008fe600000114df */
        /* <DEDUP_REMOVED lines=9> */
.L_x_3136:
[----:B------:R-:W-:-:S05]  /*12d00*/  BRA.DIV ~URZ, `(.L_x_3041) ;  /* 0x000093827f007947 */ /* 0x000fca000b800000 */
[----:B------:R4:W2:Y:S02]  /*12d10*/  SHFL.IDX PT, R0, R13, RZ, 0x181f ;  /* 0x00181fff0d007589 */ /* 0x0008a400000e0000 */
.L_x_3137:
[----:B------:R-:W-:Y:S11]  /*12d20*/  ISETP.GE.AND P0, PT, R224, 0x1, PT ;  /* 0x00000001e000780c */ /* 0x000ff60003f06270 */
[----:B------:R-:W-:Y:S02]  /*12d30*/  @!UPT UIADD3 URZ, URZ, URZ, URZ ;  /* 0x0000003f3f3ff290 */ /* 0x000fe4000fffe03f */
[----:B--2---:R-:W-:Y:S05]  /*12d40*/  @P0 IADD3 R10, P1, R0, R236, RZ ;  /* 0x000000ec000a0210 */ /* 0x004fea0007f3e0ff */
[----:B---3--:R-:W-:Y:S01]  /*12d50*/  @P0 IMAD.X R11, R8, 0x1, R220, P1 ;  /* 0x00000001080b0824 */ /* 0x008fe200008e06dc */
[----:B------:R-:W-:Y:S04]  /*12d60*/  @P0 IADD3 R2, P1, R0, R219, RZ ;  /* 0x000000db00020210 */ /* 0x000fe80007f3e0ff */
[----:B------:R-:W-:Y:S01]  /*12d70*/  @!PT LDS RZ, [RZ] ;  /* 0x00000000fffff984 */ /* 0x000fe20000000800 */
[----:B------:R-:W-:Y:S01]  /*12d80*/  @!PT LDS RZ, [RZ] ;  /* 0x00000000fffff984 */ /* 0x000fe20000000800 */
[----:B------:R-:W-:Y:S01]  /*12d90*/  @!PT LDS RZ, [RZ] ;  /* 0x00000000fffff984 */ /* 0x000fe20000000800 */
[----:B------:R2:W-:Y:S01]  /*12da0*/  @P0 LDGSTS.E.BYPASS.LTC128B.128 [R213+0xa080], [R10.64], !P6 ;  /* 0x0a0800000ad50fae */ /* 0x0005e2000f101d4a */
[----:B------:R-:W-:Y:S05]  /*12db0*/  @P0 IMAD.X R3, R8, 0x1, R221, P1 ;  /* 0x0000000108030824 */ /* 0x000fea00008e06dd */
[----:B------:R3:W-:Y:S02]  /*12dc0*/  @P0 LDGSTS.E.BYPASS.LTC128B.128 [R213+0xb880], [R2.64], !P5 ;  /* 0x0b88000002d50fae */ /* 0x0007e4000e901d4a */
[----:B---3--:R-:W-:Y:S05]  /*12dd0*/  @P0 IADD3 R2, P1, R0, R216, RZ ;  /* 0x000000d800020210 */ /* 0x008fea0007f3e0ff */
[----:B------:R-:W-:Y:S05]  /*12de0*/  @P0 IMAD.X R3, R8, 0x1, R218, P1 ;  /* 0x0000000108030824 */ /* 0x000fea00008e06da */
[----:B------:R3:W-:Y:S02]  /*12df0*/  @P0 LDGSTS.E.BYPASS.LTC128B.128 [R213+0xd080], [R2.64], !P4 ;  /* 0x0d08000002d50fae */ /* 0x0007e4000e101d4a */
[----:B---3--:R-:W-:Y:S05]  /*12e00*/  @P0 IADD3 R2, P1, R0, R215, RZ ;  /* 0x000000d700020210 */ /* 0x008fea0007f3e0ff */
[----:B------:R-:W-:Y:S05]  /*12e10*/  @P0 IMAD.X R3, R8, 0x1, R217, P1 ;  /* 0x0000000108030824 */ /* 0x000fea00008e06d9 */
[----:B------:R2:W-:Y:S01]  /*12e20*/  @P0 LDGSTS.E.BYPASS.LTC128B.128 [R213+0xe880], [R2.64], !P3 ;  /* 0x0e88000002d50fae */ /* 0x0005e2000d901d4a */
[----:B------:R-:W-:-:S05]  /*12e30*/  BRA.DIV ~URZ, `(.L_x_3042) ;  /* 0x000092c27f007947 */ /* 0x000fca000b800000 */
[----:B------:R3:W2:Y:S04]  /*12e40*/  SHFL.IDX PT, R8, R9, 0x1, 0x181f ;  /* 0x00381f0009087f89 */ /* 0x0006a800000e0000 */
[----:B------:R3:W4:Y:S02]  /*12e50*/  SHFL.IDX PT, R0, R13, 0x1, 0x181f ;  /* 0x00381f000d007f89 */ /* 0x00072400000e0000 */
.L_x_3138:
[----:B------:R-:W-:Y:S11]  /*12e60*/  ISETP.GE.AND P0, PT, R224, 0x21, PT ;  /* 0x00000021e000780c */ /* 0x000ff60003f06270 */
[----:B------:R-:W-:Y:S02]  /*12e70*/  @!UPT UIADD3 URZ, URZ, URZ, URZ ;  /* 0x0000003f3f3ff290 */ /* 0x000fe4000fffe03f */
[----:B-1--4-:R-:W-:Y:S05]  /*12e80*/  @P0 IADD3 R18, P1, R0, R236, RZ ;  /* 0x000000ec00120210 */ /* 0x012fea0007f3e0ff */
[----:B--2---:R-:W-:Y:S01]  /*12e90*/  @P0 IMAD.X R19, R8, 0x1, R220, P1 ;  /* 0x0000000108130824 */ /* 0x004fe200008e06dc */
[----:B------:R-:W-:Y:S04]  /*12ea0*/  @P0 IADD3 R16, P1, R0, R219, RZ ;  /* 0x000000db00100210 */ /* 0x000fe80007f3e0ff */
[----:B------:R-:W-:Y:S01]  /*12eb0*/  @!PT LDS RZ, [RZ] ;  /* 0x00000000fffff984 */ /* 0x000fe20000000800 */
[----:B------:R-:W-:Y:S01]  /*12ec0*/  @!PT LDS RZ, [RZ] ;  /* 0x00000000fffff984 */ /* 0x000fe20000000800 */
[----:B------:R-:W-:Y:S01]  /*12ed0*/  @!PT LDS RZ, [RZ] ;  /* 0x00000000fffff984 */ /* 0x000fe20000000800 */
[----:B------:R1:W-:Y:S01]  /*12ee0*/  @P0 LDGSTS.E.BYPASS.LTC128B.128 [R213+0xb080], [R18.64], !P6 ;  /* 0x0b08000012d50fae */ /* 0x0003e2000f101d4a */
[----:B------:R-:W-:Y:S01]  /*12ef0*/  @P0 IMAD.X R17, R8, 0x1, R221, P1 ;  /* 0x0000000108110824 */ /* 0x000fe200008e06dd */
[----:B------:R-:W-:Y:S04]  /*12f00*/  @P0 IADD3 R10, P1, R0, R216, RZ ;  /* 0x000000d8000a0210 */ /* 0x000fe80007f3e0ff */
[----:B------:R1:W-:Y:S01]  /*12f10*/  @P0 LDGSTS.E.BYPASS.LTC128B.128 [R213+0xc880], [R16.64], !P5 ;  /* 0x0c88000010d50fae */ /* 0x0003e2000e901d4a */
[----:B------:R-:W-:Y:S01]  /*12f20*/  @P0 IMAD.X R11, R8, 0x1, R218, P1 ;  /* 0x00000001080b0824 */ /* 0x000fe200008e06da */
[----:B------:R-:W-:Y:S04]  /*12f30*/  @P0 IADD3 R2, P1, R0, R215, RZ ;  /* 0x000000d700020210 */ /* 0x000fe80007f3e0ff */
[----:B------:R1:W-:Y:S01]  /*12f40*/  @P0 LDGSTS.E.BYPASS.LTC128B.128 [R213+0xe080], [R10.64], !P4 ;  /* 0x0e0800000ad50fae */ /* 0x0003e2000e101d4a */
[----:B------:R-:W-:Y:S05]  /*12f50*/  @P0 IMAD.X R3, R8, 0x1, R217, P1 ;  /* 0x0000000108030824 */ /* 0x000fea00008e06d9 */
[----:B------:R1:W-:Y:S03]  /*12f60*/  @P0 LDGSTS.E.BYPASS.LTC128B.128 [R213+0xf880], [R2.64], !P3 ;  /* 0x0f88000002d50fae */ /* 0x0003e6000d901d4a */
.L_x_3039:
[----:B--234-:R-:W-:Y:S05]  /*12f70*/  BSYNC B0 ;  /* 0x0000000000007941 */ /* 0x01cfea0003800000 */
.L_x_3038:
        /* <DEDUP_REMOVED lines=27> */
.L_x_3139:
[----:B-12---:R-:W-:Y:S01]  /*13130*/  FMNMX.FTZ R0, R0, R2, !PT ;  /* 0x0000000200007209 */ /* 0x006fe20007810000 */
[----:B------:R-:W-:-:S05]  /*13140*/  BRA.DIV ~URZ, `(.L_x_3044) ;  /* 0x000090d27f007947 */ /* 0x000fca000b800000 */
[----:B------:R-:W1:Y:S02]  /*13150*/  SHFL.BFLY PT, R6, R0, 0x1, 0x1f ;  /* 0x0c201f0000067f89 */ /* 0x000e6400000e0000 */
[----:B-1----:R-:W-:Y:S02]  /*13160*/  FMNMX.FTZ R6, R0, R6, !PT ;  /* 0x0000000600067209 */ /* 0x002fe40007810000 */
[----:B------:R-:W1:Y:S02]  /*13170*/  SHFL.BFLY PT, R0, R8, 0x2, 0x1f ;  /* 0x0c401f0008007f89 */ /* 0x000e6400000e0000 */
[----:B-1----:R-:W-:Y:S05]  /*13180*/  FMNMX.FTZ R0, R8, R0, !PT ;  /* 0x0000000008007209 */ /* 0x002fea0007810000 */
[----:B------:R1:W2:Y:S02]  /*13190*/  SHFL.BFLY PT, R2, R0, 0x1, 0x1f ;  /* 0x0c201f0000027f89 */ /* 0x0002a400000e0000 */
.L_x_3140:
        /* <DEDUP_REMOVED lines=22> */
[----:B------:R5:W3:Y:S10]  /*13300*/  MUFU.EX2 R174, R8 ;  /* 0x0000000800ae7308 */ /* 0x000af40000000800 */
[----:B------:R-:W-:Y:S10]  /*13310*/  MUFU.EX2 R14, R181 ;  /* 0x000000b5000e7308 */ /* 0x000ff40000000800 */
        /* <DEDUP_REMOVED lines=9> */
[----:B----4-:R-:W-:Y:S02]  /*133b0*/  FADD.FTZ R9, R13, R9 ;  /* 0x000000090d097221 */ /* 0x010fe40000010000 */
[----:B------:R-:W1:Y:S01]  /*133c0*/  MUFU.EX2 R0, R0 ;  /* 0x0000000000007308 */ /* 0x000e620000000800 */
[--C-:B------:R-:W-:Y:S02]  /*133d0*/  FFMA.FTZ R190, R190, c[0x0][0x2d0], -R4.reuse ;  /* 0x0000b400bebe7a23 */ /* 0x100fe40000010804 */
[--C-:B------:R-:W-:Y:S02]  /*133e0*/  FFMA.FTZ R182, R182, c[0x0][0x2d0], -R4.reuse ;  /* 0x0000b400b6b67a23 */ /* 0x100fe40000010804 */
[--C-:B-----5:R-:W-:Y:S02]  /*133f0*/  FFMA.FTZ R8, R189, c[0x0][0x2d0], -R4.reuse ;  /* 0x0000b400bd087a23 */ /* 0x120fe40000010804 */
[--C-:B------:R-:W-:Y:S02]  /*13400*/  FFMA.FTZ R180, R180, c[0x0][0x2d0], -R4.reuse ;  /* 0x0000b400b4b47a23 */ /* 0x100fe40000010804 */
[--C-:B------:R-:W-:Y:S01]  /*13410*/  FFMA.FTZ R176, R173, c[0x0][0x2d0], -R4.reuse ;  /* 0x0000b400adb07a23 */ /* 0x100fe20000010804 */
[----:B------:R-:W-:Y:S01]  /*13420*/  MUFU.EX2 R190, R190 ;  /* 0x000000be00be7308 */ /* 0x000fe20000000800 */
[----:B------:R-:W-:Y:S02]  /*13430*/  FMUL.FTZ R20, R2, R160 ;  /* 0x000000a002147220 */ /* 0x000fe40000410000 */
[C---:B------:R-:W-:Y:S01]  /*13440*/  FADD.FTZ R186, R174.reuse, R9 ;  /* 0x00000009aeba7221 */ /* 0x040fe20000010000 */
[----:B------:R-:W-:Y:S01]  /*13450*/  F2FP.BF16.PACK_AB R174, R174, R13 ;  /* 0x0000000daeae723e */ /* 0x000fe200000010ff */
[C---:B------:R-:W-:Y:S02]  /*13460*/  FMUL.FTZ R9, R2.reuse, R169 ;  /* 0x000000a902097220 */ /* 0x040fe40000410000 */
[C---:B------:R-:W-:Y:S02]  /*13470*/  FMUL.FTZ R16, R2.reuse, R164 ;  /* 0x000000a402107220 */ /* 0x040fe40000410000 */
[----:B------:R-:W-:Y:S01]  /*13480*/  FMUL.FTZ R17, R2, R165 ;  /* 0x000000a502117220 */ /* 0x000fe20000410000 */
[----:B------:R2:W3:Y:S01]  /*13490*/  MUFU.EX2 R173, R8 ;  /* 0x0000000800ad7308 */ /* 0x0004e20000000800 */
[--C-:B------:R-:W-:Y:S02]  /*134a0*/  FFMA.FTZ R179, R27, c[0x0][0x2d0], -R4.reuse ;  /* 0x0000b4001bb37a23 */ /* 0x100fe40000010804 */
[--C-:B------:R-:W-:Y:S02]  /*134b0*/  FFMA.FTZ R188, R26, c[0x0][0x2d0], -R4.reuse ;  /* 0x0000b4001abc7a23 */ /* 0x100fe40000010804 */
[C---:B-1----:R-:W-:Y:S02]  /*134c0*/  FMUL.FTZ R34, R0.reuse, R150 ;  /* 0x0000009600227220 */ /* 0x042fe40000410000 */
[C---:B------:R-:W-:Y:S02]  /*134d0*/  FMUL.FTZ R35, R0.reuse, R151 ;  /* 0x0000009700237220 */ /* 0x040fe40000410000 */
[----:B------:R-:W1:Y:S01]  /*134e0*/  LDSM.16.MT88.4 R148, [R193] ;  /* 0x00000000c194783b */ /* 0x000e620000004200 */
[----:B------:R-:W-:Y:S01]  /*134f0*/  MUFU.EX2 R182, R182 ;  /* 0x000000b600b67308 */ /* 0x000fe20000000800 */
[C---:B------:R-:W-:Y:S02]  /*13500*/  FMUL.FTZ R10, R0.reuse, R170 ;  /* 0x000000aa000a7220 */ /* 0x040fe40000410000 */
[C---:B------:R-:W-:Y:S02]  /*13510*/  FMUL.FTZ R11, R0.reuse, R171 ;  /* 0x000000ab000b7220 */ /* 0x040fe40000410000 */
[C---:B------:R-:W-:Y:S02]  /*13520*/  FMUL.FTZ R18, R0.reuse, R166 ;  /* 0x000000a600127220 */ /* 0x040fe40000410000 */
[----:B------:R-:W-:Y:S02]  /*13530*/  FMUL.FTZ R19, R0, R167 ;  /* 0x000000a700137220 */ /* 0x000fe40000410000 */
[--C-:B------:R-:W-:Y:S01]  /*13540*/  FFMA.FTZ R187, R25, c[0x0][0x2d0], -R4.reuse ;  /* 0x0000b40019bb7a23 */ /* 0x100fe20000010804 */
[----:B------:R-:W4:Y:S01]  /*13550*/  MUFU.EX2 R217, R180 ;  /* 0x000000b400d97308 */ /* 0x000f220000000800 */
[----:B------:R-:W-:Y:S01]  /*13560*/  FMUL.FTZ R21, R2, R161 ;  /* 0x000000a102157220 */ /* 0x000fe20000410000 */
[----:B------:R-:W-:Y:S01]  /*13570*/  LDSM.16.MT88.4 R164, [R193+0x1000] ;  /* 0x00100000c1a4783b */ /* 0x000fe20000004200 */
[----:B------:R-:W-:Y:S02]  /*13580*/  FMUL.FTZ R23, R0, R163 ;  /* 0x000000a300177220 */ /* 0x000fe40000410000 */
[----:B--2---:R-:W-:Y:S02]  /*13590*/  FMUL.FTZ R8, R2, R168 ;  /* 0x000000a802087220 */ /* 0x004fe40000410000 */
[----:B---3--:R-:W-:Y:S01]  /*135a0*/  FFMA.FTZ R160, R0, R229, R173 ;  /* 0x000000e500a07223 */ /* 0x008fe200000100ad */
[----:B------:R-:W-:Y:S01]  /*135b0*/  F2FP.BF16.PACK_AB R173, R190, R173 ;  /* 0x000000adbead723e */ /* 0x000fe200000010ff */
[--C-:B------:R-:W-:Y:S01]  /*135c0*/  FFMA.FTZ R178, R178, c[0x0][0x2d0], -R4.reuse ;  /* 0x0000b400b2b27a23 */ /* 0x100fe20000010804 */
[----:B------:R-:W2:Y:S01]  /*135d0*/  MUFU.EX2 R13, R185 ;  /* 0x000000b9000d7308 */ /* 0x000ea20000000800 */
[--C-:B------:R-:W-:Y:S02]  /*135e0*/  FFMA.FTZ R177, R177, c[0x0][0x2d0], -R4.reuse ;  /* 0x0000b400b1b17a23 */ /* 0x100fe40000010804 */
[--C-:B------:R-:W-:Y:S02]  /*135f0*/  FFMA.FTZ R189, R24, c[0x0][0x2d0], -R4.reuse ;  /* 0x0000b40018bd7a23 */ /* 0x100fe40000010804 */
[----:B------:R-:W-:Y:S02]  /*13600*/  FFMA.FTZ R4, R22, c[0x0][0x2d0], -R4 ;  /* 0x0000b40016047a23 */ /* 0x000fe40000010804 */
[----:B------:R-:W-:Y:S02]  /*13610*/  FMUL.FTZ R22, R0, R162 ;  /* 0x000000a200167220 */ /* 0x000fe40000410000 */
[----:B------:R-:W-:Y:S01]  /*13620*/  FMUL.FTZ R25, R2, R157 ;  /* 0x0000009d02197220 */ /* 0x000fe20000410000 */
[----:B------:R-:W-:Y:S01]  /*13630*/  MUFU.EX2 R180, R178 ;  /* 0x000000b200b47308 */ /* 0x000fe20000000800 */
[C---:B------:R-:W-:Y:S02]  /*13640*/  FMUL.FTZ R26, R0.reuse, R158 ;  /* 0x0000009e001a7220 */ /* 0x040fe40000410000 */
[----:B------:R-:W-:Y:S01]  /*13650*/  FMUL.FTZ R27, R0, R159 ;  /* 0x0000009f001b7220 */ /* 0x000fe20000410000 */
[----:B----4-:R-:W-:Y:S01]  /*13660*/  F2FP.BF16.PACK_AB R175, R217, R182 ;  /* 0x000000b6d9af723e */ /* 0x010fe200000010ff */
[C---:B------:R-:W-:Y:S02]  /*13670*/  FMUL.FTZ R28, R2.reuse, R152 ;  /* 0x00000098021c7220 */ /* 0x040fe40000410000 */
[----:B------:R-:W-:Y:S02]  /*13680*/  FMUL.FTZ R29, R2, R153 ;  /* 0x00000099021d7220 */ /* 0x000fe40000410000 */
[C---:B------:R-:W-:Y:S01]  /*13690*/  FMUL.FTZ R30, R0.reuse, R154 ;  /* 0x0000009a001e7220 */ /* 0x040fe20000410000 */
[----:B------:R-:W-:Y:S01]  /*136a0*/  MUFU.EX2 R178, R177 ;  /* 0x000000b100b27308 */ /* 0x000fe20000000800 */
[C---:B-1----:R-:W-:Y:S05]  /*136b0*/  HMMA.16816.F32.BF16 R8, R172.reuse, R148, R8 ;  /* 0x00000094ac08723c */ /* 0x042fea0000041808 */
[----:B------:R-:W-:Y:S02]  /*136c0*/  FMUL.FTZ R31, R0, R155 ;  /* 0x0000009b001f7220 */ /* 0x000fe40000410000 */
[----:B------:R-:W-:Y:S01]  /*136d0*/  LDSM.16.MT88.4 R152, [R193+0x800] ;  /* 0x00080000c198783b */ /* 0x000fe20000004200 */
[C---:B------:R-:W-:Y:S01]  /*136e0*/  HMMA.16816.F32.BF16 R16, R172.reuse, R150, R16 ;  /* 0x00000096ac10723c */ /* 0x040fe20000041810 */
[----:B------:R-:W-:Y:S03]  /*136f0*/  MUFU.EX2 R177, R176 ;  /* 0x000000b000b17308 */ /* 0x000fe60000000800 */
[C---:B------:R-:W-:Y:S02]  /*13700*/  FMUL.FTZ R24, R2.reuse, R156 ;  /* 0x0000009c02187220 */ /* 0x040fe40000410000 */
[C---:B------:R-:W-:Y:S01]  /*13710*/  FMUL.FTZ R36, R2.reuse, R36 ;  /* 0x0000002402247220 */ /* 0x040fe20000410000 */
[----:B------:R-:W1:Y:S01]  /*13720*/  LDSM.16.MT88.4 R148, [R194] ;  /* 0x00000000c294783b */ /* 0x000e620000004200 */
[----:B------:R-:W-:Y:S03]  /*13730*/  FMUL.FTZ R37, R2, R37 ;  /* 0x0000002502257220 */ /* 0x000fe60000410000 */
        /* <DEDUP_REMOVED lines=117> */
[C---:B------:R-:W-:Y:S01]  /*13e90*/  FMUL.FTZ R138, R0.reuse, R138 ;  /* 0x0000008a008a7220 */ /* 0x040fe20000410000 */
[C---:B-1----:R-:W-:Y:S03]  /*13ea0*/  HMMA.16816.F32.BF16 R52, R172.reuse, R148, R52 ;  /* 0x00000094ac34723c */ /* 0x042fe60000041834 */
[----:B------:R-:W-:Y:S02]  /*13eb0*/  FMUL.FTZ R139, R0, R139 ;  /* 0x0000008b008b7220 */ /* 0x000fe40000410000 */
[----:B--2---:R-:W-:Y:S03]  /*13ec0*/  FADD.FTZ R0, R13, R186 ;  /* 0x000000ba0d007221 */ /* 0x004fe60000010000 */
        /* <DEDUP_REMOVED lines=40> */
[----:B------:R-:W-:Y:S07]  /*14150*/  F2FP.BF16.PACK_AB R151, R179, R177 ;  /* 0x000000b1b397723e */ /* 0x000fee00000010ff */
        /* <DEDUP_REMOVED lines=8> */
[----:B------:R-:W-:Y:S07]  /*141e0*/  FADD.FTZ R2, R190, R160 ;  /* 0x000000a0be027221 */ /* 0x000fee0000010000 */
[----:B------:R-:W3:Y:S01]  /*141f0*/  MUFU.EX2 R13, R189 ;  /* 0x000000bd000d7308 */ /* 0x000ee20000000800 */
[----:B----4-:R-:W-:Y:S01]  /*14200*/  FADD.FTZ R0, R174, R0 ;  /* 0x00000000ae007221 */ /* 0x010fe20000010000 */
[C---:B------:R-:W-:Y:S01]  /*14210*/  F2FP.BF16.PACK_AB R174, R5.reuse, R174 ;  /* 0x000000ae05ae723e */ /* 0x040fe200000010ff */
[C---:B--2---:R-:W-:Y:S03]  /*14220*/  HMMA.16816.F32.BF16 R20, R148.reuse, R156, R20 ;  /* 0x0000009c9414723c */ /* 0x044fe60000041814 */
[----:B------:R-:W-:Y:S02]  /*14230*/  FADD.FTZ R230, R5, R0 ;  /* 0x0000000005e67221 */ /* 0x000fe40000010000 */
[----:B------:R-:W-:Y:S01]  /*14240*/  FADD.FTZ R0, R182, R2 ;  /* 0x00000002b6007221 */ /* 0x000fe20000010000 */
[----:B-----5:R-:W-:Y:S02]  /*14250*/  F2FP.BF16.PACK_AB R173, R176, R14 ;  /* 0x0000000eb0ad723e */ /* 0x020fe400000010ff */
[C---:B------:R-:W-:Y:S01]  /*14260*/  HMMA.16816.F32.BF16 R24, R148.reuse, R158, R24 ;  /* 0x0000009e9418723c */ /* 0x040fe20000041818 */
[----:B------:R-:W2:Y:S03]  /*14270*/  LDSM.16.MT88.4 R156, [R195+0x800] ;  /* 0x00080000c39c783b */ /* 0x000ea60000004200 */
[----:B------:R-:W-:Y:S01]  /*14280*/  FADD.FTZ R0, R217, R0 ;  /* 0x00000000d9007221 */ /* 0x000fe20000010000 */
[----:B---3--:R-:W-:Y:S03]  /*14290*/  F2FP.BF16.PACK_AB R175, R4, R13 ;  /* 0x0000000d04af723e */ /* 0x008fe600000010ff */
        /* <DEDUP_REMOVED lines=9> */
[----:B------:R-:W-:Y:S01]  /*14330*/  FADD.FTZ R2, R13, R0 ;  /* 0x000000000d027221 */ /* 0x000fe20000010000 */
[----:B------:R-:W-:Y:S03]  /*14340*/  IADD3 R0, R222, -0x1, RZ ;  /* 0xffffffffde007810 */ /* 0x000fe60007ffe0ff */
[----:B------:R-:W-:Y:S01]  /*14350*/  FADD.FTZ R229, R4, R2 ;  /* 0x0000000204e57221 */ /* 0x000fe20000010000 */
[----:B------:R-:W-:Y:S01]  /*14360*/  MOV R222, R0 ;  /* 0x0000000000de7202 */ /* 0x000fe20000000f00 */
[C---:B--2---:R-:W-:Y:S03]  /*14370*/  HMMA.16816.F32.BF16 R36, R148.reuse, R156, R36 ;  /* 0x0000009c9424723c */ /* 0x044fe60000041824 */
[----:B------:R-:W-:Y:S05]  /*14380*/  MOV R4, R3 ;  /* 0x0000000300047202 */ /* 0x000fea0000000f00 */
        /* <DEDUP_REMOVED lines=85> */
.L_x_3033:
[----:B------:R-:W-:Y:S05]  /*148e0*/  BRA.DIV ~URZ, `(.L_x_3046) ;  /* 0x00007a127f007947 */ /* 0x000fea000b800000 */
[----:B------:R1:W2:Y:S02]  /*148f0*/  SHFL.BFLY PT, R5, R230, 0x2, 0x1f ;  /* 0x0c401f00e6057f89 */ /* 0x0002a400000e0000 */
.L_x_3141:
[----:B--2---:R-:W-:Y:S01]  /*14900*/  FADD.FTZ R5, R5, R230 ;  /* 0x000000e605057221 */ /* 0x004fe20000010000 */
[----:B------:R-:W-:Y:S05]  /*14910*/  BRA.DIV ~URZ, `(.L_x_3047) ;  /* 0x00007a427f007947 */ /* 0x000fea000b800000 */
[----:B------:R-:W2:Y:S02]  /*14920*/  SHFL.BFLY PT, R0, R5, 0x1, 0x1f ;  /* 0x0c201f0005007f89 */ /* 0x000ea400000e0000 */
[----:B--2---:R-:W-:-:S02]  /*14930*/  FADD.FTZ R5, R5, R0 ;  /* 0x0000000005057221 */ /* 0x004fc40000010000 */
[----:B------:R-:W2:Y:S02]  /*14940*/  SHFL.BFLY PT, R0, R229, 0x2, 0x1f ;  /* 0x0c401f00e5007f89 */ /* 0x000ea400000e0000 */
[----:B--2---:R-:W-:-:S05]  /*14950*/  FADD.FTZ R229, R0, R229 ;  /* 0x000000e500e57221 */ /* 0x004fca0000010000 */
[----:B------:R2:W3:Y:S02]  /*14960*/  SHFL.BFLY PT, R3, R229, 0x1, 0x1f ;  /* 0x0c201f00e5037f89 */ /* 0x0004e400000e0000 */
.L_x_3142:
[----:B------:R-:W-:Y:S01]  /*14970*/  FSETP.NE.FTZ.AND P0, PT, R5, RZ, PT ;  /* 0x000000ff0500720b */ /* 0x000fe20003f15000 */
[----:B---3--:R-:W-:Y:S01]  /*14980*/  FADD.FTZ R3, R3, R229 ;  /* 0x000000e503037221 */ /* 0x008fe20000010000 */
[----:B------:R-:W-:Y:S02]  /*14990*/  MOV R2, RZ ;  /* 0x000000ff00027202 */ /* 0x000fe40000000f00 */
[----:B------:R-:W-:Y:S02]  /*149a0*/  MOV R19, 0xff800000 ;  /* 0xff80000000137802 */ /* 0x000fe40000000f00 */
[----:B------:R-:W-:-:S07]  /*149b0*/  MOV R20, 0xff800000 ;  /* 0xff80000000147802 */ /* 0x000fce0000000f00 */
[----:B------:R-:W3:Y:S01]  /*149c0*/  @P0 MUFU.RCP R2, R5 ;  /* 0x0000000500020308 */ /* 0x000ee20000001000 */
[----:B------:R-:W-:-:S05]  /*149d0*/  @P0 MOV R0, 0x3f317218 ;  /* 0x3f31721800000802 */ /* 0x000fca0000000f00 */
[----:B------:R-:W-:Y:S02]  /*149e0*/  @P0 FMUL.FTZ R0, R0, c[0x0][0x2d0] ;  /* 0x0000b40000000a20 */ /* 0x000fe40000410000 */
[----:B------:R-:W4:Y:S01]  /*149f0*/  @P0 MUFU.LG2 R5, R5 ;  /* 0x0000000500050308 */ /* 0x000f220000000c00 */
[C---:B---3--:R-:W-:Y:S02]  /*14a00*/  FMUL.FTZ R168, R2.reuse, R168 ;  /* 0x000000a802a87220 */ /* 0x048fe40000410000 */
[C---:B------:R-:W-:Y:S02]  /*14a10*/  FMUL.FTZ R169, R2.reuse, R169 ;  /* 0x000000a902a97220 */ /* 0x040fe40000410000 */
[C---:B------:R-:W-:Y:S02]  /*14a20*/  FMUL.FTZ R164, R2.reuse, R164 ;  /* 0x000000a402a47220 */ /* 0x040fe40000410000 */
[----:B------:R-:W-:Y:S02]  /*14a30*/  FMUL.FTZ R165, R2, R165 ;  /* 0x000000a502a57220 */ /* 0x000fe40000410000 */
[----:B----4-:R-:W-:-:S02]  /*14a40*/  @P0 FMUL.FTZ R5, R5, 0.69314718246459960938 ;  /* 0x3f31721805050820 */ /* 0x010fc40000410000 */
[----:B------:R-:W-:Y:S02]  /*14a50*/  FMUL.FTZ R160, R2, R160 ;  /* 0x000000a002a07220 */ /* 0x000fe40000410000 */
[----:B------:R-:W-:Y:S01]  /*14a60*/  @P0 FFMA.FTZ R19, R0, R6, R5 ;  /* 0x0000000600130223 */ /* 0x000fe20000010005 */
[----:B------:R-:W-:Y:S01]  /*14a70*/  FSETP.NE.FTZ.AND P0, PT, R3, RZ, PT ;  /* 0x000000ff0300720b */ /* 0x000fe20003f15000 */
[C---:B------:R-:W-:Y:S01]  /*14a80*/  FMUL.FTZ R161, R2.reuse, R161 ;  /* 0x000000a102a17220 */ /* 0x040fe20000410000 */
[----:B------:R-:W-:Y:S01]  /*14a90*/  MOV R0, RZ ;  /* 0x000000ff00007202 */ /* 0x000fe20000000f00 */
[C---:B------:R-:W-:Y:S02]  /*14aa0*/  FMUL.FTZ R156, R2.reuse, R156 ;  /* 0x0000009c029c7220 */ /* 0x040fe40000410000 */
[C---:B------:R-:W-:Y:S02]  /*14ab0*/  FMUL.FTZ R157, R2.reuse, R157 ;  /* 0x0000009d029d7220 */ /* 0x040fe40000410000 */
[----:B------:R-:W-:-:S02]  /*14ac0*/  FMUL.FTZ R152, R2, R152 ;  /* 0x0000009802987220 */ /* 0x000fc40000410000 */
[C---:B------:R-:W-:Y:S02]  /*14ad0*/  FMUL.FTZ R153, R2.reuse, R153 ;  /* 0x0000009902997220 */ /* 0x040fe40000410000 */
[C---:B------:R-:W-:Y:S02]  /*14ae0*/  FMUL.FTZ R148, R2.reuse, R148 ;  /* 0x0000009402947220 */ /* 0x040fe40000410000 */
[----:B------:R-:W3:Y:S01]  /*14af0*/  @P0 MUFU.RCP R0, R3 ;  /* 0x0000000300000308 */ /* 0x000ee20000001000 */
[----:B------:R-:W-:Y:S01]  /*14b00*/  @P0 MOV R5, 0x3f317218 ;  /* 0x3f31721800050802 */ /* 0x000fe20000000f00 */
[C---:B------:R-:W-:Y:S02]  /*14b10*/  FMUL.FTZ R149, R2.reuse, R149 ;  /* 0x0000009502957220 */ /* 0x040fe40000410000 */
[----:B------:R-:W-:Y:S02]  /*14b20*/  FMUL.FTZ R36, R2, R36 ;  /* 0x0000002402247220 */ /* 0x000fe40000410000 */
[----:B------:R-:W-:-:S02]  /*14b30*/  @P0 FMUL.FTZ R5, R5, c[0x0][0x2d0] ;  /* 0x0000b40005050a20 */ /* 0x000fc40000410000 */
[----:B------:R-:W4:Y:S01]  /*14b40*/  @P0 MUFU.LG2 R3, R3 ;  /* 0x0000000300030308 */ /* 0x000f220000000c00 */
[C---:B------:R-:W-:Y:S02]  /*14b50*/  FMUL.FTZ R37, R2.reuse, R37 ;  /* 0x0000002502257220 */ /* 0x040fe40000410000 */
[C---:B------:R-:W-:Y:S02]  /*14b60*/  FMUL.FTZ R40, R2.reuse, R40 ;  /* 0x0000002802287220 */ /* 0x040fe40000410000 */
[C---:B------:R-:W-:Y:S02]  /*14b70*/  FMUL.FTZ R41, R2.reuse, R41 ;  /* 0x0000002902297220 */ /* 0x040fe40000410000 */
[----:B------:R-:W-:Y:S02]  /*14b80*/  FMUL.FTZ R44, R2, R44 ;  /* 0x0000002c022c7220 */ /* 0x000fe40000410000 */
[C---:B---3--:R-:W-:Y:S02]  /*14b90*/  FMUL.FTZ R170, R0.reuse, R170 ;  /* 0x000000aa00aa7220 */ /* 0x048fe40000410000 */
[----:B------:R-:W-:-:S02]  /*14ba0*/  FMUL.FTZ R171, R0, R171 ;  /* 0x000000ab00ab7220 */ /* 0x000fc40000410000 */
[C---:B------:R-:W-:Y:S02]  /*14bb0*/  FMUL.FTZ R166, R0.reuse, R166 ;  /* 0x000000a600a67220 */ /* 0x040fe40000410000 */
[C---:B------:R-:W-:Y:S02]  /*14bc0*/  FMUL.FTZ R167, R0.reuse, R167 ;  /* 0x000000a700a77220 */ /* 0x040fe40000410000 */
[----:B----4-:R-:W-:Y:S02]  /*14bd0*/  @P0 FMUL.FTZ R3, R3, 0.69314718246459960938 ;  /* 0x3f31721803030820 */ /* 0x010fe40000410000 */
        /* <DEDUP_REMOVED lines=60> */
[----:B------:R-:W-:Y:S01]  /*14fa0*/  MOV R0, 0x1 ;  /* 0x0000000100007802 */ /* 0x000fe20000000f00 */
[----:B------:R-:W-:Y:S02]  /*14fb0*/  @P0 FFMA.FTZ R20, R5, R4, R3 ;  /* 0x0000000405140223 */ /* 0x000fe40000010003 */
        /* <DEDUP_REMOVED lines=47> */
.L_x_2992:
[----:B------:R3:W5:Y:S04]  /*152b0*/  LDL R6, [R1+0xc0] ;  /* 0x0000c00001067983 */ /* 0x0007680000100800 */
        /* <DEDUP_REMOVED lines=11> */
[----:B---3--:R-:W3:Y:S04]  /*15370*/  @P0 ATOMG.E.ADD.STRONG.GPU PT, R2, [R4.64], R2 ;  /* 0x00000002040209a8 */ /* 0x008ee800081ee1ca */
[----:B---3--:R3:W4:Y:S04]  /*15380*/  SHFL.IDX PT, R3, R2, R3, 0x1f ;  /* 0x00001f0302037589 */ /* 0x00872800000e0000 */
[----:B---3--:R-:W3:Y:S02]  /*15390*/  S2R R2, SR_LTMASK ;  /* 0x0000000000027919 */ /* 0x008ee40000003900 */
[----:B---3--:R-:W-:-:S06]  /*153a0*/  LOP3.LUT R2, R2, UR4, RZ, 0xc0, !PT ;  /* 0x0000000402027c12 */ /* 0x008fcc000f8ec0ff */
[----:B------:R-:W4:Y:S02]  /*153b0*/  POPC R2, R2 ;  /* 0x0000000200027309 */ /* 0x000f240000000000 */
[----:B----45:R-:W-:-:S05]  /*153c0*/  IADD3 R6, R3, c[0x0][0xc], R2 ;  /* 0x0000030003067a10 */ /* 0x030fca0007ffe002 */
[----:B------:R3:W-:Y:S02]  /*153d0*/  STL [R1+0xc0], R6 ;  /* 0x0000c00601007387 */ /* 0x0007e40000100800 */
.L_x_3049:
[----:B---3--:R-:W-:Y:S05]  /*153e0*/  BSYNC B0 ;  /* 0x0000000000007941 */ /* 0x008fea0003800000 */
.L_x_3048:
[----:B------:R-:W-:Y:S01]  /*153f0*/  PRMT R0, R0, 0x9910, RZ ;  /* 0x0000991000007816 */ /* 0x000fe200000000ff */
[----:B------:R-:W-:Y:S01]  /*15400*/  BSSY B1, `(.L_x_3050) ;  /* 0x0000420000017945 */ /* 0x000fe20003800000 */
[----:B-----5:R-:W-:Y:S02]  /*15410*/  IMAD.MOV.U32 R28, RZ, RZ, R6 ;  /* 0x000000ffff1c7224 */ /* 0x020fe400078e0006 */
[----:B------:R-:W-:-:S13]  /*15420*/  ISETP.NE.AND P0, PT, R0, RZ, PT ;  /* 0x000000ff0000720c */ /* 0x000fda0003f05270 */
[----:B------:R-:W-:Y:S05]  /*15430*/  @!P0 BRA `(.L_x_3051) ;  /* 0x0000346000008947 */ /* 0x000fea0003800000 */
[----:B------:R-:W3:Y:S04]  /*15440*/  LDL R4, [R1+0x9c] ;  /* 0x00009c0001047983 */ /* 0x000ee80000100800 */
[----:B------:R-:W4:Y:S04]  /*15450*/  LDL R13, [R1+0xa4] ;  /* 0x0000a400010d7983 */ /* 0x000f280000100800 */
[----:B--2---:R-:W2:Y:S04]  /*15460*/  LDL R11, [R1+0xac] ;  /* 0x0000ac00010b7983 */ /* 0x004ea80000100800 */
[----:B------:R-:W2:Y:S04]  /*15470*/  LDL R6, [R1+0xa8] ;  /* 0x0000a80001067983 */ /* 0x000ea80000100800 */
[----:B------:R-:W2:Y:S04]  /*15480*/  LDL R10, [R1+0xbc] ;  /* 0x0000bc00010a7983 */ /* 0x000ea80000100800 */
[----:B-1----:R-:W2:Y:S04]  /*15490*/  LDL R9, [R1+0xb4] ;  /* 0x0000b40001097983 */ /* 0x002ea80000100800 */
[----:B------:R-:W2:Y:S04]  /*154a0*/  LDL R5, [R1+0xb8] ;  /* 0x0000b80001057983 */ /* 0x000ea80000100800 */
[----:B------:R-:W2:Y:S01]  /*154b0*/  LDL R3, [R1+0xb0] ;  /* 0x0000b00001037983 */ /* 0x000ea20000100800 */
[----:B------:R-:W-:Y:S01]  /*154c0*/  WARPSYNC 0xffffffff ;  /* 0xffffffff00007948 */ /* 0x000fe20003800000 */
[----:B------:R-:W-:-:S02]  /*154d0*/  F2FP.BF16.PACK_AB R2, R169, R168 ;  /* 0x000000a8a902723e */ /* 0x000fc400000010ff */
[----:B------:R-:W-:Y:S01]  /*154e0*/  BAR.SYNC.DEFER_BLOCKING 0x1, 0x100 ;  /* 0x0044000000007b1d */ /* 0x000fe20000010000 */
[----:B------:R-:W-:-:S05]  /*154f0*/  F2FP.BF16.PACK_AB R0, R171, R170 ;  /* 0x000000aaab00723e */ /* 0x000fca00000010ff */
[----:B------:R-:W2:Y:S04]  /*15500*/  LDL.LU R8, [R1+0x84] ;  /* 0x0000840001087983 */ /* 0x000ea80000300800 */
[----:B---3--:R1:W-:Y:S04]  /*15510*/  STS [R4+0x80], R2 ;  /* 0x0000800204007388 */ /* 0x0083e80000000800 */
[----:B------:R3:W-:Y:S01]  /*15520*/  STS [R4+0x480], R0 ;  /* 0x0004800004007388 */ /* 0x0007e20000000800 */
[----:B-1----:R-:W-:Y:S02]  /*15530*/  F2FP.BF16.PACK_AB R2, R165, R164 ;  /* 0x000000a4a502723e */ /* 0x002fe400000010ff */
[----:B---3--:R-:W-:-:S03]  /*15540*/  F2FP.BF16.PACK_AB R0, R167, R166 ;  /* 0x000000a6a700723e */ /* 0x008fc600000010ff */
[----:B----4-:R1:W-:Y:S04]  /*15550*/  STS [R13], R2 ;  /* 0x000000020d007388 */ /* 0x0103e80000000800 */
[----:B------:R3:W-:Y:S01]  /*15560*/  STS [R13+0x400], R0 ;  /* 0x000400000d007388 */ /* 0x0007e20000000800 */
[----:B-1----:R-:W-:Y:S02]  /*15570*/  F2FP.BF16.PACK_AB R2, R161, R160 ;  /* 0x000000a0a102723e */ /* 0x002fe400000010ff */
[----:B---3--:R-:W-:-:S03]  /*15580*/  F2FP.BF16.PACK_AB R0, R163, R162 ;  /* 0x000000a2a300723e */ /* 0x008fc600000010ff */
[----:B--2---:R1:W-:Y:S04]  /*15590*/  STS [R11+0x80], R2 ;  /* 0x000080020b007388 */ /* 0x0043e80000000800 */
        /* <DEDUP_REMOVED lines=110> */
[----:B-1----:R-:W-:-:S02]  /*15c80*/  F2FP.BF16.PACK_AB R2, R129, R128 ;  /* 0x000000808102723e */ /* 0x002fc400000010ff */
        /* <DEDUP_REMOVED lines=14> */
[----:B--2---:R-:W-:-:S04]  /*15d70*/  @P1 IADD3 R2, P0, R4, c[0x0][0x508], RZ ;  /* 0x0001420004021a10 */ /* 0x004fc80007f1e0ff */
[----:B-1----:R-:W-:Y:S02]  /*15d80*/  @P1 IADD3.X R3, R8, c[0x0][0x50c], RZ, P0, !PT ;  /* 0x0001430008031a10 */ /* 0x002fe400007fe4ff */
[----:B------:R-:W-:-:S03]  /*15d90*/  IADD3 R4, P0, R4, c[0x0][0x500], RZ ;  /* 0x0001400004047a10 */ /* 0x000fc60007f1e0ff */
[----:B------:R1:W5:Y:S01]  /*15da0*/  @P1 LDG.E R17, [R2.64] ;  /* 0x0000000a02111981 */ /* 0x000362000c1e1900 */
[----:B------:R-:W-:Y:S01]  /*15db0*/  IADD3.X R5, R8, c[0x0][0x504], RZ, P0, !PT ;  /* 0x0001410008057a10 */ /* 0x000fe200007fe4ff */
[----:B-1----:R-:W-:-:S06]  /*15dc0*/  IMAD.MOV.U32 R2, RZ, RZ, RZ ;  /* 0x000000ffff027224 */ /* 0x002fcc00078e00ff */
        /* <DEDUP_REMOVED lines=8> */
.L_x_3052:
[----:B-1----:R-:W2:Y:S04]  /*15e50*/  LDL.LU R0, [R1+0x88] ;  /* 0x0000880001007983 */ /* 0x002ea80000300800 */
[----:B------:R-:W3:Y:S04]  /*15e60*/  LDL.LU R5, [R1+0x98] ;  /* 0x0000980001057983 */ /* 0x000ee80000300800 */
[----:B------:R-:W4:Y:S04]  /*15e70*/  LDL.LU R4, [R1+0x90] ;  /* 0x0000900001047983 */ /* 0x000f280000300800 */
[----:B------:R-:W4:Y:S04]  /*15e80*/  LDL R22, [R1+0x1cc] ;  /* 0x0001cc0001167983 */ /* 0x000f280000100800 */
[----:B------:R-:W4:Y:S04]  /*15e90*/  LDL R29, [R1+0xa0] ;  /* 0x0000a000011d7983 */ /* 0x000f280000100800 */
[----:B------:R-:W4:Y:S04]  /*15ea0*/  LDL R13, [R1+0xc4] ;  /* 0x0000c400010d7983 */ /* 0x000f280000100800 */
[----:B------:R-:W4:Y:S01]  /*15eb0*/  LDL R21, [R1+0x1c8] ;  /* 0x0001c80001157983 */ /* 0x000f220000100800 */
[----:B------:R-:W-:Y:S01]  /*15ec0*/  IMAD.MOV.U32 R18, RZ, RZ, 0x368 ;  /* 0x00000368ff127424 */ /* 0x000fe200078e00ff */
[----:B------:R-:W-:-:S04]  /*15ed0*/  ISETP.GT.AND P2, PT, R3, 0x1, PT ;  /* 0x000000010300780c */ /* 0x000fc80003f44270 */
[----:B------:R-:W-:-:S04]  /*15ee0*/  SEL R18, R18, 0x328, P2 ;  /* 0x0000032812127807 */ /* 0x000fc80001000000 */
[----:B------:R-:W1:Y:S08]  /*15ef0*/  LDC.64 R8, c[0x0][R18+0x170] ;  /* 0x00005c0012087b82 */ /* 0x000e700000000a00 */
[----:B------:R-:W1:Y:S01]  /*15f00*/  LDC.64 R14, c[0x0][R18+0x168] ;  /* 0x00005a00120e7b82 */ /* 0x000e620000000a00 */
[----:B------:R-:W-:-:S04]  /*15f10*/  ISETP.NE.U32.AND P0, PT, RZ, c[0x0][0x500], PT ;  /* 0x00014000ff007a0c */ /* 0x000fc80003f05070 */
[----:B------:R-:W-:Y:S02]  /*15f20*/  ISETP.NE.AND.EX P0, PT, RZ, c[0x0][0x504], PT, P0 ;  /* 0x00014100ff007a0c */ /* 0x000fe40003f05300 */
[----:B-----5:R-:W-:Y:S01]  /*15f30*/  SHF.R.S32.HI R6, RZ, 0x1f, R2 ;  /* 0x0000001fff067819 */ /* 0x020fe20000011402 */
[----:B------:R-:W1:Y:S01]  /*15f40*/  S2R R23, SR_TID.X ;  /* 0x0000000000177919 */ /* 0x000e620000002100 */
[----:B--2---:R-:W-:Y:S02]  /*15f50*/  SEL R0, R0, RZ, !P0 ;  /* 0x000000ff00007207 */ /* 0x004fe40004000000 */
[----:B---3--:R-:W-:-:S03]  /*15f60*/  SEL R5, R5, RZ, !P0 ;  /* 0x000000ff05057207 */ /* 0x008fc60004000000 */
[----:B-1----:R-:W-:Y:S01]  /*15f70*/  IMAD R3, R9, R0, RZ ;  /* 0x0000000009037224 */ /* 0x002fe200078e02ff */
[----:B----4-:R-:W-:-:S03]  /*15f80*/  LOP3.LUT R4, R4, 0xffff, RZ, 0xc0, !PT ;  /* 0x0000ffff04047812 */ /* 0x010fc600078ec0ff */
[----:B------:R-:W-:Y:S02]  /*15f90*/  IMAD R5, R8, R5, R3 ;  /* 0x0000000508057224 */ /* 0x000fe400078e0203 */
[----:B------:R-:W-:-:S04]  /*15fa0*/  IMAD.WIDE.U32 R10, R14, R4, RZ ;  /* 0x000000040e0a7225 */ /* 0x000fc800078e00ff */
[----:B------:R-:W-:Y:S02]  /*15fb0*/  IMAD R3, R15, R4, RZ ;  /* 0x000000040f037224 */ /* 0x000fe400078e02ff */
[----:B------:R-:W1:Y:S01]  /*15fc0*/  LDC.64 R14, c[0x0][R18+0x178] ;  /* 0x00005e00120e7b82 */ /* 0x000e620000000a00 */
[----:B------:R-:W-:-:S05]  /*15fd0*/  IMAD.WIDE.U32 R8, R8, R0, RZ ;  /* 0x0000000008087225 */ /* 0x000fca00078e00ff */
[----:B------:R-:W-:Y:S01]  /*15fe0*/  IADD3 R16, P1, P0, R8, R10, R2 ;  /* 0x0000000a08107210 */ /* 0x000fe2000783e002 */
[----:B------:R-:W-:Y:S02]  /*15ff0*/  IMAD.IADD R10, R11, 0x1, R3 ;  /* 0x000000010b0a7824 */ /* 0x000fe400078e0203 */
[----:B------:R-:W-:-:S05]  /*16000*/  IMAD.MOV.U32 R3, RZ, RZ, c[0x0][0x4e8] ;  /* 0x00013a00ff037624 */ /* 0x000fca00078e00ff */
[----:B------:R-:W-:Y:S01]  /*16010*/  ISETP.NE.AND P3, PT, R3, 0x1, PT ;  /* 0x000000010300780c */ /* 0x000fe20003f65270 */
[----:B------:R-:W-:Y:S02]  /*16020*/  IMAD.IADD R5, R9, 0x1, R5 ;  /* 0x0000000109057824 */ /* 0x000fe400078e0205 */
[----:B------:R-:W-:Y:S01]  /*16030*/  IMAD R3, R29, 0x80, R22 ;  /* 0x000000801d037824 */ /* 0x000fe200078e0216 */
[----:B------:R-:W-:Y:S02]  /*16040*/  SEL R8, R13, RZ, P2 ;  /* 0x000000ff0d087207 */ /* 0x000fe40001000000 */
[----:B------:R-:W-:Y:S01]  /*16050*/  IADD3.X R13, R5, R10, R6, P1, P0 ;  /* 0x0000000a050d7210 */ /* 0x000fe20000fe0406 */
[----:B------:R-:W-:-:S06]  /*16060*/  IMAD.MOV.U32 R5, RZ, RZ, R3 ;  /* 0x000000ffff057224 */ /* 0x000fcc00078e0003 */
[----:B------:R-:W-:-:S05]  /*16070*/  @P3 IMAD.HI.U32 R10, R3, c[0x0][0x4ec], RZ ;  /* 0x00013b00030a3a27 */ /* 0x000fca00078e00ff */
[----:B------:R-:W-:Y:S01]  /*16080*/  @P3 SHF.R.U32.HI R5, RZ, c[0x0][0x4f0], R10 ;  /* 0x00013c00ff053a19 */ /* 0x000fe2000001160a */
[-C--:B-1----:R-:W-:Y:S02]  /*16090*/  IMAD R11, R15, R8.reuse, RZ ;  /* 0x000000080f0b7224 */ /* 0x082fe400078e02ff */
[----:B------:R-:W-:-:S04]  /*160a0*/  IMAD.WIDE.U32 R8, R14, R8, RZ ;  /* 0x000000080e087225 */ /* 0x000fc800078e00ff */
[----:B------:R-:W-:Y:S01]  /*160b0*/  IMAD.IADD R11, R9, 0x1, R11 ;  /* 0x00000001090b7824 */ /* 0x000fe200078e020b */
        /* <DEDUP_REMOVED lines=10> */
[----:B------:R-:W-:Y:S02]  /*16160*/  IMAD R14, R29, 0x80, R21 ;  /* 0x000000801d0e7824 */ /* 0x000fe400078e0215 */
        /* <DEDUP_REMOVED lines=9> */
[----:B------:R-:W-:Y:S02]  /*16200*/  LEA.HI.X R9, R8, R10, R5, 0x2, P0 ;  /* 0x0000000a08097211 */ /* 0x000fe400000f1405 */
[----:B------:R-:W-:Y:S01]  /*16210*/  SHFL.IDX PT, R10, R13, RZ, 0x1c1f ;  /* 0x001c1fff0d0a7589 */ /* 0x000fe200000e0000 */
[----:B------:R-:W-:-:S03]  /*16220*/  IMAD.IADD R22, R23, 0x1, -R22 ;  /* 0x0000000117167824 */ /* 0x000fc600078e0a16 */
[----:B------:R-:W1:Y:S04]  /*16230*/  SHFL.IDX PT, R11, R9, RZ, 0x1c1f ;  /* 0x001c1fff090b7589 */ /* 0x000e6800000e0000 */
[----:B------:R2:W-:Y:S04]  /*16240*/  SHFL.IDX PT, R8, R13, 0x1, 0x1c1f ;  /* 0x003c1f000d087f89 */ /* 0x0005e800000e0000 */
[----:B------:R-:W3:Y:S01]  /*16250*/  SHFL.IDX PT, R9, R9, 0x1, 0x1c1f ;  /* 0x003c1f0009097f89 */ /* 0x000ee200000e0000 */
[----:B------:R-:W-:Y:S01]  /*16260*/  IMAD R5, R17, c[0x0][0x4e8], RZ ;  /* 0x00013a0011057a24 */ /* 0x000fe200078e02ff */
[----:B------:R-:W-:-:S04]  /*16270*/  LOP3.LUT P0, RZ, R22, 0x3, RZ, 0xc0, !PT ;  /* 0x0000000316ff7812 */ /* 0x000fc8000780c0ff */
[C---:B------:R-:W-:Y:S02]  /*16280*/  ISETP.GE.OR P1, PT, R14.reuse, R5, P0 ;  /* 0x000000050e00720c */ /* 0x040fe40000726670 */
[----:B--2---:R-:W-:-:S04]  /*16290*/  IADD3 R13, R14, 0x8, RZ ;  /* 0x000000080e0d7810 */ /* 0x004fc80007ffe0ff */
[----:B------:R-:W-:-:S07]  /*162a0*/  ISETP.GE.OR P0, PT, R13, R5, P0 ;  /* 0x000000050d00720c */ /* 0x000fce0000706670 */
[----:B-1----:R1:W-:Y:S06]  /*162b0*/  @!P1 ST.E [R10.64], R19 ;  /* 0x000000130a009985 */ /* 0x0023ec000c10190a */
[----:B---3--:R1:W-:Y:S01]  /*162c0*/  @!P0 ST.E [R8.64], R20 ;  /* 0x0000001408008985 */ /* 0x0083e2000c10190a */
        /* <DEDUP_REMOVED lines=11> */
[----:B------:R-:W-:Y:S01]  /*16380*/  LEA R6, R29, R6, 0x7 ;  /* 0x000000061d067211 */ /* 0x000fe200078e38ff */
        /* <DEDUP_REMOVED lines=40> */
.L_x_3143:
[----:B------:R-:W-:Y:S05]  /*16610*/  BRA.DIV ~URZ, `(.L_x_3055) ;  /* 0x00005eb27f007947 */ /* 0x000fea000b800000 */
[----:B------:R4:W2:Y:S02]  /*16620*/  SHFL.IDX PT, R0, R16, RZ, 0x181f ;  /* 0x00181fff10007589 */ /* 0x0008a400000e0000 */
.L_x_3144:
        /* <DEDUP_REMOVED lines=20> */
.L_x_3057:
[----:B------:R-:W-:Y:S05]  /*16770*/  BSYNC B0 ;  /* 0x0000000000007941 */ /* 0x000fea0003800000 */
.L_x_3056:
[----:B------:R-:W-:Y:S05]  /*16780*/  BRA.DIV ~URZ, `(.L_x_3058) ;  /* 0x00005db27f007947 */ /* 0x000fea000b800000 */
[----:B---3--:R3:W4:Y:S04]  /*16790*/  SHFL.IDX PT, R4, R6, 0x1, 0x181f ;  /* 0x00381f0006047f89 */ /* 0x00872800000e0000 */
[----:B--2---:R3:W2:Y:S02]  /*167a0*/  SHFL.IDX PT, R0, R16, 0x1, 0x181f ;  /* 0x00381f0010007f89 */ /* 0x0046a400000e0000 */
.L_x_3145:
        /* <DEDUP_REMOVED lines=20> */
.L_x_3060:
[----:B------:R-:W-:Y:S05]  /*168f0*/  BSYNC B0 ;  /* 0x0000000000007941 */ /* 0x000fea0003800000 */
.L_x_3059:
[----:B------:R-:W-:Y:S05]  /*16900*/  BRA.DIV ~URZ, `(.L_x_3061) ;  /* 0x00005d027f007947 */ /* 0x000fea000b800000 */
[----:B----4-:R4:W3:Y:S02]  /*16910*/  SHFL.IDX PT, R4, R6, 0x2, 0x181f ;  /* 0x00581f0006047f89 */ /* 0x0108e400000e0000 */
.L_x_3146:
[----:B------:R-:W-:Y:S05]  /*16920*/  BRA.DIV ~URZ, `(.L_x_3062) ;  /* 0x00005d527f007947 */ /* 0x000fea000b800000 */
[----:B--2---:R2:W4:Y:S02]  /*16930*/  SHFL.IDX PT, R0, R16, 0x2, 0x181f ;  /* 0x00581f0010007f89 */ /* 0x00452400000e0000 */
.L_x_3147:
        /* <DEDUP_REMOVED lines=20> */
.L_x_3064:
[----:B------:R-:W-:Y:S05]  /*16a80*/  BSYNC B0 ;  /* 0x0000000000007941 */ /* 0x000fea0003800000 */
.L_x_3063:
[----:B------:R-:W-:Y:S05]  /*16a90*/  BRA.DIV ~URZ, `(.L_x_3065) ;  /* 0x00005c527f007947 */ /* 0x000fea000b800000 */
[----:B---3--:R3:W2:Y:S04]  /*16aa0*/  SHFL.IDX PT, R4, R6, 0x3, 0x181f ;  /* 0x00781f0006047f89 */ /* 0x0086a800000e0000 */
[----:B----4-:R3:W4:Y:S02]  /*16ab0*/  SHFL.IDX PT, R0, R16, 0x3, 0x181f ;  /* 0x00781f0010007f89 */ /* 0x01072400000e0000 */
.L_x_3148:
        /* <DEDUP_REMOVED lines=21> */
.L_x_3053:
        /* <DEDUP_REMOVED lines=35> */
.L_x_3149:
[----:B------:R-:W-:Y:S05]  /*16e40*/  BRA.DIV ~URZ, `(.L_x_3068) ;  /* 0x000059e27f007947 */ /* 0x000fea000b800000 */
[----:B------:R3:W4:Y:S02]  /*16e50*/  SHFL.IDX PT, R0, R6, RZ, 0x1c1f ;  /* 0x001c1fff06007589 */ /* 0x00072400000e0000 */
.L_x_3150:
        /* <DEDUP_REMOVED lines=168> */
[C---:B------:R-:W-:Y:S02]  /*178e0*/  @!P2 LEA R10, P3, R32.reuse, R0, 0x2 ;  /* 0x00000000200aa211 */ /* 0x040fe400078610ff */
        /* <DEDUP_REMOVED lines=28> */
[C---:B------:R-:W-:Y:S02]  /*17ab0*/  @!P0 LEA R2, P4, R16.reuse, R0, 0x2 ;  /* 0x0000000010028211 */ /* 0x040fe400078810ff */
[-C--:B------:R-:W-:Y:S02]  /*17ac0*/  @!P1 LEA.HI.X R9, R19, R4.reuse, R20, 0x2, P5 ;  /* 0x0000000413099211 */ /* 0x080fe400028f1414 */
[----:B------:R-:W-:Y:S01]  /*17ad0*/  @!P0 LEA.HI.X R3, R16, R4, R18, 0x2, P4 ;  /* 0x0000000410038211 */ /* 0x000fe200020f1412 */
[----:B------:R1:W-:Y:S04]  /*17ae0*/  @!P3 ST.E.64 [R14.64], R124 ;  /* 0x0000007c0e00b985 */ /* 0x0003e8000c101b0a */
[----:B------:R1:W-:Y:S04]  /*17af0*/  @!P2 ST.E.64 [R10.64], R128 ;  /* 0x000000800a00a985 */ /* 0x0003e8000c101b0a */
[----:B------:R1:W-:Y:S04]  /*17b00*/  @!P1 ST.E.64 [R8.64], R132 ;  /* 0x0000008408009985 */ /* 0x0003e8000c101b0a */
[----:B------:R1:W-:Y:S02]  /*17b10*/  @!P0 ST.E.64 [R2.64], R136 ;  /* 0x0000008802008985 */ /* 0x0003e4000c101b0a */
.L_x_3070:
[----:B------:R-:W-:Y:S05]  /*17b20*/  BSYNC B0 ;  /* 0x0000000000007941 */ /* 0x000fea0003800000 */
.L_x_3069:
[----:B------:R-:W-:Y:S05]  /*17b30*/  BRA.DIV ~URZ, `(.L_x_3071) ;  /* 0x00004d627f007947 */ /* 0x000fea000b800000 */
[----:B--2---:R2:W1:Y:S04]  /*17b40*/  SHFL.IDX PT, R4, R5, 0x1, 0x1c1f ;  /* 0x003c1f0005047f89 */ /* 0x00446800000e0000 */
[----:B----4-:R2:W4:Y:S02]  /*17b50*/  SHFL.IDX PT, R0, R6, 0x1, 0x1c1f ;  /* 0x003c1f0006007f89 */ /* 0x01052400000e0000 */
.L_x_3151:
        /* <DEDUP_REMOVED lines=27> */
[----:B------:R-:W-:-:S05]  /*17d10*/  @!P3 IMAD.WIDE R2, R8, 0x4, R2 ;  /* 0x000000040802b825 */ /* 0x000fca00078e0202 */
[----:B------:R1:W-:Y:S01]  /*17d20*/  @!P3 ST.E.64 [R2.64], R170 ;  /* 0x000000aa0200b985 */ /* 0x0003e2000c101b0a */
[----:B------:R-:W-:-:S04]  /*17d30*/  @!P2 LEA R10, P3, R6, R0, 0x2 ;  /* 0x00000000060aa211 */ /* 0x000fc800078610ff */
[----:B------:R-:W-:Y:S02]  /*17d40*/  @!P2 LEA.HI.X R11, R6, R4, R20, 0x2, P3 ;  /* 0x00000004060ba211 */ /* 0x000fe400018f1414 */
[C---:B------:R-:W-:Y:S01]  /*17d50*/  @!P1 LEA R8, P4, R24.reuse, R0, 0x2 ;  /* 0x0000000018089211 */ /* 0x040fe200078810ff */
[----:B------:R-:W2:Y:S03]  /*17d60*/  LDL R20, [R1+0xcc] ;  /* 0x0000cc0001147983 */ /* 0x000ea60000100800 */
[----:B------:R-:W-:Y:S01]  /*17d70*/  @!P1 LEA.HI.X R9, R24, R4, R27, 0x2, P4 ;  /* 0x0000000418099211 */ /* 0x000fe200020f141b */
[----:B------:R-:W3:Y:S01]  /*17d80*/  LDL R6, [R1+0x124] ;  /* 0x0001240001067983 */ /* 0x000ee20000100800 */
[----:B------:R-:W-:Y:S02]  /*17d90*/  ISETP.GE.AND P4, PT, R19, c[0x0][0x3c8], PT ;  /* 0x0000f20013007a0c */ /* 0x000fe40003f86270 */
[C---:B-1----:R-:W-:Y:S01]  /*17da0*/  @!P0 LEA R2, P3, R21.reuse, R0, 0x2 ;  /* 0x0000000015028211 */ /* 0x042fe200078610ff */
[----:B------:R1:W-:Y:S03]  /*17db0*/  @!P2 ST.E.64 [R10.64], R166 ;  /* 0x000000a60a00a985 */ /* 0x0003e6000c101b0a */
[----:B------:R-:W-:Y:S01]  /*17dc0*/  @!P0 LEA.HI.X R3, R21, R4, R23, 0x2, P3 ;  /* 0x0000000415038211 */ /* 0x000fe200018f1417 */
[----:B------:R-:W4:Y:S04]  /*17dd0*/  LDL R24, [R1+0x11c] ;  /* 0x00011c0001187983 */ /* 0x000f280000100800 */
[----:B------:R-:W5:Y:S01]  /*17de0*/  LDL R23, [R1+0x1a4] ;  /* 0x0001a40001177983 */ /* 0x000f620000100800 */
[----:B------:R-:W-:-:S03]  /*17df0*/  ISETP.GE.AND P3, PT, R22, c[0x0][0x3c8], PT ;  /* 0x0000f20016007a0c */ /* 0x000fc60003f66270 */
[----:B------:R-:W4:Y:S01]  /*17e00*/  LDL R21, [R1+0x1a0] ;  /* 0x0001a00001157983 */ /* 0x000f220000100800 */
[----:B------:R-:W-:-:S03]  /*17e10*/  ISETP.GE.AND P6, PT, R15, c[0x0][0x3c8], PT ;  /* 0x0000f2000f007a0c */ /* 0x000fc60003fc6270 */
[----:B------:R1:W-:Y:S04]  /*17e20*/  @!P1 ST.E.64 [R8.64], R162 ;  /* 0x000000a208009985 */ /* 0x0003e8000c101b0a */
[----:B------:R1:W-:Y:S01]  /*17e30*/  @!P0 ST.E.64 [R2.64], R158 ;  /* 0x0000009e02008985 */ /* 0x0003e2000c101b0a */
[----:B------:R-:W-:-:S03]  /*17e40*/  ISETP.GE.AND P5, PT, R25, c[0x0][0x3c8], PT ;  /* 0x0000f20019007a0c */ /* 0x000fc60003fa6270 */
[----:B------:R-:W4:Y:S01]  /*17e50*/  LDL R27, [R1+0x168] ;  /* 0x00016800011b7983 */ /* 0x000f220000100800 */
[----:B-1----:R-:W-:-:S04]  /*17e60*/  @!P4 LEA R10, P0, R19, R0, 0x2 ;  /* 0x00000000130ac211 */ /* 0x002fc800078010ff */
[----:B------:R-:W-:Y:S02]  /*17e70*/  @!P4 LEA.HI.X R11, R19, R4, R5, 0x2, P0 ;  /* 0x00000004130bc211 */ /* 0x000fe400000f1405 */
[C---:B------:R-:W-:Y:S01]  /*17e80*/  ISETP.GE.AND P0, PT, R22.reuse, c[0x0][0x3c8], PT ;  /* 0x0000f20016007a0c */ /* 0x040fe20003f06270 */
[----:B------:R-:W4:Y:S01]  /*17e90*/  LDL R5, [R1+0x118] ;  /* 0x0001180001057983 */ /* 0x000f220000100800 */
[-C--:B------:R-:W-:Y:S02]  /*17ea0*/  @!P3 LEA R8, P1, R22, R0.reuse, 0x2 ;  /* 0x000000001608b211 */ /* 0x080fe400078210ff */
[----:B------:R-:W-:-:S04]  /*17eb0*/  @!P6 LEA R2, P2, R15, R0, 0x2 ;  /* 0x000000000f02e211 */ /* 0x000fc800078410ff */
[-C--:B------:R-:W-:Y:S02]  /*17ec0*/  @!P6 LEA.HI.X R3, R15, R4.reuse, R16, 0x2, P2 ;  /* 0x000000040f03e211 */ /* 0x080fe400010f1410 */
[----:B------:R-:W4:Y:S05]  /*17ed0*/  LDL R15, [R1+0x19c] ;  /* 0x00019c00010f7983 */ /* 0x000f2a0000100800 */
[----:B------:R-:W-:Y:S01]  /*17ee0*/  @!P0 LEA.HI.X R9, R22, R4, R26, 0x2, P1 ;  /* 0x0000000416098211 */ /* 0x000fe200008f141a */
[----:B------:R-:W4:Y:S04]  /*17ef0*/  LDL R16, [R1+0x194] ;  /* 0x0001940001107983 */ /* 0x000f280000100800 */
[----:B------:R-:W4:Y:S01]  /*17f00*/  LDL R22, [R1+0x198] ;  /* 0x0001980001167983 */ /* 0x000f220000100800 */
[----:B------:R-:W-:-:S02]  /*17f10*/  ISETP.GE.AND P1, PT, R19, c[0x0][0x3c8], PT ;  /* 0x0000f20013007a0c */ /* 0x000fc40003f26270 */
[----:B------:R-:W-:Y:S01]  /*17f20*/  ISETP.GE.AND P4, PT, R18, c[0x0][0x3c8], PT ;  /* 0x0000f20012007a0c */ /* 0x000fe20003f86270 */
[----:B------:R-:W4:Y:S01]  /*17f30*/  LDL R19, [R1+0x114] ;  /* 0x0001140001137983 */ /* 0x000f220000100800 */
[----:B------:R-:W-:-:S03]  /*17f40*/  ISETP.GE.AND P3, PT, R14, c[0x0][0x3c8], PT ;  /* 0x0000f2000e007a0c */ /* 0x000fc60003f66270 */
[----:B------:R-:W4:Y:S06]  /*17f50*/  LDL R26, [R1+0xf8] ;  /* 0x0000f800011a7983 */ /* 0x000f2c0000100800 */
[----:B------:R-:W-:Y:S04]  /*17f60*/  @!P1 ST.E.64 [R10.64], R154 ;  /* 0x0000009a0a009985 */ /* 0x000fe8000c101b0a */
[----:B------:R1:W-:Y:S04]  /*17f70*/  @!P0 ST.E.64 [R8.64], R150 ;  /* 0x0000009608008985 */ /* 0x0003e8000c101b0a */
[----:B------:R1:W-:Y:S02]  /*17f80*/  @!P6 ST.E.64 [R2.64], R38 ;  /* 0x000000260200e985 */ /* 0x0003e4000c101b0a */
[----:B-1----:R-:W-:-:S02]  /*17f90*/  @!P4 LEA R8, P6, R18, R0, 0x2 ;  /* 0x000000001208c211 */ /* 0x002fc400078c10ff */
[----:B------:R-:W-:-:S04]  /*17fa0*/  @!P5 LEA R10, P0, R25, R0, 0x2 ;  /* 0x00000000190ad211 */ /* 0x000fc800078010ff */
[----:B------:R-:W-:Y:S02]  /*17fb0*/  @!P5 LEA.HI.X R11, R25, R4, R17, 0x2, P0 ;  /* 0x00000004190bd211 */ /* 0x000fe400000f1411 */
[----:B------:R-:W4:Y:S05]  /*17fc0*/  LDL R17, [R1+0x110] ;  /* 0x0001100001117983 */ /* 0x000f2a0000100800 */
[----:B------:R-:W-:Y:S01]  /*17fd0*/  P2R R2, PR, RZ, 0x40 ;  /* 0x00000040ff027803 */ /* 0x000fe20000000000 */
[----:B------:R-:W4:Y:S03]  /*17fe0*/  LDL R25, [R1+0x190] ;  /* 0x0001900001197983 */ /* 0x000f260000100800 */
[----:B------:R-:W-:-:S02]  /*17ff0*/  ISETP.NE.AND P0, PT, R2, RZ, PT ;  /* 0x000000ff0200720c */ /* 0x000fc40003f05270 */
[----:B------:R-:W-:Y:S01]  /*18000*/  @!P3 LEA R2, P6, R14, R0, 0x2 ;  /* 0x000000000e02b211 */ /* 0x000fe200078c10ff */
[----:B------:R1:W-:Y:S01]  /*18010*/  @!P5 ST.E.64 [R10.64], R42 ;  /* 0x0000002a0a00d985 */ /* 0x0003e2000c101b0a */
[----:B--2---:R-:W-:Y:S02]  /*18020*/  ISETP.GE.AND P1, PT, R20, c[0x0][0x3c8], PT ;  /* 0x0000f20014007a0c */ /* 0x004fe40003f26270 */
[----:B---3--:R-:W-:Y:S02]  /*18030*/  ISETP.GE.AND P2, PT, R6, c[0x0][0x3c8], PT ;  /* 0x0000f20006007a0c */ /* 0x008fe40003f46270 */
[-C--:B-----5:R-:W-:Y:S02]  /*18040*/  @!P4 LEA.HI.X R9, R18, R4.reuse, R23, 0x2, P0 ;  /* 0x000000041209c211 */ /* 0x0a0fe400000f1417 */
[----:B------:R-:W2:Y:S01]  /*18050*/  LDL R23, [R1+0x18c] ;  /* 0x00018c0001177983 */ /* 0x000ea20000100800 */
[----:B----4-:R-:W-:-:S03]  /*18060*/  @!P3 LEA.HI.X R3, R14, R4, R21, 0x2, P6 ;  /* 0x000000040e03b211 */ /* 0x010fc600030f1415 */
[----:B------:R-:W3:Y:S04]  /*18070*/  LDL R21, [R1+0x188] ;  /* 0x0001880001157983 */ /* 0x000ee80000100800 */
[----:B------:R4:W-:Y:S04]  /*18080*/  @!P4 ST.E.64 [R8.64], R46 ;  /* 0x0000002e0800c985 */ /* 0x0009e8000c101b0a */
[----:B------:R5:W-:Y:S01]  /*18090*/  @!P3 ST.E.64 [R2.64], R50 ;  /* 0x000000320200b985 */ /* 0x000be2000c101b0a */
[----:B-1----:R-:W-:-:S03]  /*180a0*/  @!P2 LEA R10, P3, R6, R0, 0x2 ;  /* 0x00000000060aa211 */ /* 0x002fc600078610ff */
[----:B------:R-:W3:Y:S01]  /*180b0*/  LDL R18, [R1+0x10c] ;  /* 0x00010c0001127983 */ /* 0x000ee20000100800 */
[----:B------:R-:W-:-:S03]  /*180c0*/  ISETP.GE.AND P0, PT, R13, c[0x0][0x3c8], PT ;  /* 0x0000f2000d007a0c */ /* 0x000fc60003f06270 */
[----:B------:R-:W3:Y:S01]  /*180d0*/  LDL R14, [R1+0x108] ;  /* 0x00010800010e7983 */ /* 0x000ee20000100800 */
[----:B----4-:R-:W-:Y:S02]  /*180e0*/  @!P1 LEA R8, P6, R20, R0, 0x2 ;  /* 0x0000000014089211 */ /* 0x010fe400078c10ff */
[----:B------:R-:W-:Y:S02]  /*180f0*/  @!P2 LEA.HI.X R11, R6, R4, R15, 0x2, P3 ;  /* 0x00000004060ba211 */ /* 0x000fe400018f140f */
[----:B------:R-:W4:Y:S09]  /*18100*/  LDL R15, [R1+0xc8] ;  /* 0x0000c800010f7983 */ /* 0x000f320000100800 */
[----:B-----5:R-:W-:Y:S01]  /*18110*/  P2R R2, PR, RZ, 0x40 ;  /* 0x00000040ff027803 */ /* 0x020fe20000000000 */
[----:B------:R-:W5:Y:S03]  /*18120*/  LDL R6, [R1+0x104] ;  /* 0x0001040001067983 */ /* 0x000f660000100800 */
[----:B------:R-:W-:-:S04]  /*18130*/  ISETP.NE.AND P3, PT, R2, RZ, PT ;  /* 0x000000ff0200720c */ /* 0x000fc80003f65270 */
[----:B------:R-:W-:Y:S02]  /*18140*/  @!P1 LEA.HI.X R9, R20, R4, R22, 0x2, P3 ;  /* 0x0000000414099211 */ /* 0x000fe400018f1416 */
[----:B------:R-:W4:Y:S01]  /*18150*/  LDL R22, [R1+0x184] ;  /* 0x0001840001167983 */ /* 0x000f220000100800 */
        /* <DEDUP_REMOVED lines=22> */
[----:B------:R-:W2:Y:S03]  /*182c0*/  LDL R5, [R1+0xfc] ;  /* 0x0000fc0001057983 */ /* 0x000ea60000100800 */
[----:B---3--:R-:W-:Y:S01]  /*182d0*/  @!P3 LEA.HI.X R3, R19, R4, R21, 0x2, P6 ;  /* 0x000000041303b211 */ /* 0x008fe200030f1415 */
[----:B------:R-:W3:Y:S04]  /*182e0*/  LDL R23, [R1+0x160] ;  /* 0x0001600001177983 */ /* 0x000ee80000100800 */
[----:B------:R-:W2:Y:S04]  /*182f0*/  LDL R21, [R1+0x178] ;  /* 0x0001780001157983 */ /* 0x000ea80000100800 */
[----:B------:R-:W3:Y:S04]  /*18300*/  LDL R19, [R1+0x174] ;  /* 0x0001740001137983 */ /* 0x000ee80000100800 */
[----:B------:R4:W-:Y:S04]  /*18310*/  @!P4 ST.E.64 [R8.64], R70 ;  /* 0x000000460800c985 */ /* 0x0009e8000c101b0a */
[----:B------:R4:W-:Y:S01]  /*18320*/  @!P3 ST.E.64 [R2.64], R74 ;  /* 0x0000004a0200b985 */ /* 0x0009e2000c101b0a */
[----:B-1----:R-:W-:-:S04]  /*18330*/  @!P2 LEA R10, P3, R17, R0, 0x2 ;  /* 0x00000000110aa211 */ /* 0x002fc800078610ff */
[----:B----4-:R-:W-:Y:S02]  /*18340*/  @!P2 LEA.HI.X R11, R17, R4, R22, 0x2, P3 ;  /* 0x00000004110ba211 */ /* 0x010fe400018f1416 */
[----:B------:R-:W4:Y:S01]  /*18350*/  LDL R17, [R1+0x170] ;  /* 0x0001700001117983 */ /* 0x000f220000100800 */
[----:B------:R-:W-:Y:S02]  /*18360*/  ISETP.GE.AND P1, PT, R18, c[0x0][0x3c8], PT ;  /* 0x0000f20012007a0c */ /* 0x000fe40003f26270 */
[----:B------:R-:W-:Y:S01]  /*18370*/  ISETP.GE.AND P0, PT, R14, c[0x0][0x3c8], PT ;  /* 0x0000f2000e007a0c */ /* 0x000fe20003f06270 */
[----:B------:R-:W4:Y:S10]  /*18380*/  LDL R22, [R1+0xf0] ;  /* 0x0000f00001167983 */ /* 0x000f340000100800 */
[----:B------:R-:W-:-:S02]  /*18390*/  @!P1 LEA R8, P6, R18, R0, 0x2 ;  /* 0x0000000012089211 */ /* 0x000fc400078c10ff */
[----:B------:R-:W-:-:S11]  /*183a0*/  ISETP.GE.AND P4, PT, R15, c[0x0][0x3c8], PT ;  /* 0x0000f2000f007a0c */ /* 0x000fd60003f86270 */
[----:B------:R-:W-:-:S04]  /*183b0*/  P2R R2, PR, RZ, 0x40 ;  /* 0x00000040ff027803 */ /* 0x000fc80000000000 */
[----:B------:R-:W-:Y:S02]  /*183c0*/  ISETP.NE.AND P3, PT, R2, RZ, PT ;  /* 0x000000ff0200720c */ /* 0x000fe40003f65270 */
[----:B------:R-:W-:Y:S02]  /*183d0*/  @!P0 LEA R2, P6, R14, R0, 0x2 ;  /* 0x000000000e028211 */ /* 0x000fe400078c10ff */
[-C--:B-----5:R-:W-:Y:S01]  /*183e0*/  @!P1 LEA.HI.X R9, R18, R4.reuse, R20, 0x2, P3 ;  /* 0x0000000412099211 */ /* 0x0a0fe200018f1414 */
        /* <DEDUP_REMOVED lines=13> */
[-C--:B--2---:R-:W-:Y:S02]  /*184c0*/  @!P5 LEA.HI.X R11, R6, R4.reuse, R21, 0x2, P0 ;  /* 0x00000004060bd211 */ /* 0x084fe400000f1415 */
[----:B------:R-:W-:Y:S01]  /*184d0*/  ISETP.NE.AND P0, PT, R2, RZ, PT ;  /* 0x000000ff0200720c */ /* 0x000fe20003f05270 */
[----:B------:R-:W2:Y:S03]  /*184e0*/  LDL R6, [R1+0xdc] ;  /* 0x0000dc0001067983 */ /* 0x000ea60000100800 */
[----:B---3--:R-:W-:Y:S01]  /*184f0*/  @!P4 LEA.HI.X R9, R15, R4, R19, 0x2, P0 ;  /* 0x000000040f09c211 */ /* 0x008fe200000f1413 */
[----:B------:R-:W3:Y:S04]  /*18500*/  LDL R21, [R1+0x158] ;  /* 0x0001580001157983 */ /* 0x000ee80000100800 */
[----:B------:R-:W2:Y:S01]  /*18510*/  LDL R15, [R1+0x15c] ;  /* 0x00015c00010f7983 */ /* 0x000ea20000100800 */
[----:B------:R-:W-:-:S02]  /*18520*/  ISETP.GE.AND P2, PT, R5, c[0x0][0x3c8], PT ;  /* 0x0000f20005007a0c */ /* 0x000fc40003f46270 */
[C---:B------:R-:W-:Y:S01]  /*18530*/  @!P3 LEA R2, P6, R13.reuse, R0, 0x2 ;  /* 0x000000000d02b211 */ /* 0x040fe200078c10ff */
[----:B------:R-:W3:Y:S04]  /*18540*/  LDL R19, [R1+0x154] ;  /* 0x0001540001137983 */ /* 0x000ee80000100800 */
[----:B------:R1:W-:Y:S04]  /*18550*/  @!P5 ST.E.64 [R10.64], R90 ;  /* 0x0000005a0a00d985 */ /* 0x0003e8000c101b0a */
[----:B------:R1:W-:Y:S01]  /*18560*/  @!P4 ST.E.64 [R8.64], R94 ;  /* 0x0000005e0800c985 */ /* 0x0003e2000c101b0a */
[----:B----4-:R-:W-:-:S03]  /*18570*/  @!P3 LEA.HI.X R3, R13, R4, R17, 0x2, P6 ;  /* 0x000000040d03b211 */ /* 0x010fc600030f1411 */
[----:B------:R-:W4:Y:S04]  /*18580*/  LDL R17, [R1+0x150] ;  /* 0x0001500001117983 */ /* 0x000f280000100800 */
[----:B------:R-:W4:Y:S04]  /*18590*/  LDL R13, [R1+0x14c] ;  /* 0x00014c00010d7983 */ /* 0x000f280000100800 */
[----:B------:R5:W-:Y:S01]  /*185a0*/  @!P3 ST.E.64 [R2.64], R98 ;  /* 0x000000620200b985 */ /* 0x000be2000c101b0a */
[----:B-1----:R-:W-:-:S04]  /*185b0*/  @!P2 LEA R10, P3, R5, R0, 0x2 ;  /* 0x00000000050aa211 */ /* 0x002fc800078610ff */
[----:B------:R-:W-:Y:S02]  /*185c0*/  @!P2 LEA.HI.X R11, R5, R4, R29, 0x2, P3 ;  /* 0x00000004050ba211 */ /* 0x000fe400018f141d */
[----:B------:R-:W4:Y:S01]  /*185d0*/  LDL R5, [R1+0xd8] ;  /* 0x0000d80001057983 */ /* 0x000f220000100800 */
[----:B------:R-:W-:Y:S02]  /*185e0*/  ISETP.GE.AND P1, PT, R26, c[0x0][0x3c8], PT ;  /* 0x0000f2001a007a0c */ /* 0x000fe40003f26270 */
[----:B------:R-:W-:-:S11]  /*185f0*/  ISETP.GE.AND P0, PT, R24, c[0x0][0x3c8], PT ;  /* 0x0000f20018007a0c */ /* 0x000fd60003f06270 */
[-C--:B------:R-:W-:Y:S02]  /*18600*/  @!P1 LEA R8, P4, R26, R0.reuse, 0x2 ;  /* 0x000000001a089211 */ /* 0x080fe400078810ff */
[----:B------:R-:W-:Y:S02]  /*18610*/  ISETP.GE.AND P5, PT, R22, c[0x0][0x3c8], PT ;  /* 0x0000f20016007a0c */ /* 0x000fe40003fa6270 */
[----:B-----5:R-:W-:-:S09]  /*18620*/  @!P0 LEA R2, P6, R24, R0, 0x2 ;  /* 0x0000000018028211 */ /* 0x020fd200078c10ff */
        /* <DEDUP_REMOVED lines=13> */
[----:B-----5:R-:W-:-:S03]  /*18700*/  @!P4 LEA R2, P6, R14, R0, 0x2 ;  /* 0x000000000e02c211 */ /* 0x020fc600078c10ff */
[----:B------:R-:W-:Y:S01]  /*18710*/  @!P5 ST.E.64 [R8.64], R114 ;  /* 0x000000720800d985 */ /* 0x000fe2000c101b0a */
[----:B--2---:R-:W-:Y:S02]  /*18720*/  @!P4 LEA.HI.X R3, R14, R4, R15, 0x2, P6 ;  /* 0x000000040e03c211 */ /* 0x004fe400030f140f */
[-C--:B------:R-:W-:Y:S02]  /*18730*/  @!P3 LEA R14, P5, R20, R0.reuse, 0x2 ;  /* 0x00000000140eb211 */ /* 0x080fe400078a10ff */
[----:B------:R-:W-:Y:S01]  /*18740*/  ISETP.GE.AND P0, PT, R6, c[0x0][0x3c8], PT ;  /* 0x0000f20006007a0c */ /* 0x000fe20003f06270 */
[----:B------:R1:W-:Y:S01]  /*18750*/  @!P4 ST.E.64 [R2.64], R118 ;  /* 0x000000760200c985 */ /* 0x0003e2000c101b0a */
[----:B------:R-:W-:-:S04]  /*18760*/  @!P2 LEA R10, P6, R18, R0, 0x2 ;  /* 0x00000000120aa211 */ /* 0x000fc800078c10ff */
[----:B---3--:R-:W-:-:S05]  /*18770*/  @!P2 LEA.HI.X R11, R18, R4, R19, 0x2, P6 ;  /* 0x00000004120ba211 */ /* 0x008fca00030f1413 */
[----:B-1----:R-:W-:-:S04]  /*18780*/  P2R R2, PR, RZ, 0x20 ;  /* 0x00000020ff027803 */ /* 0x002fc80000000000 */
[----:B------:R-:W-:Y:S02]  /*18790*/  ISETP.NE.AND P4, PT, R2, RZ, PT ;  /* 0x000000ff0200720c */ /* 0x000fe40003f85270 */
[----:B------:R-:W-:Y:S02]  /*187a0*/  @!P1 LEA R8, P5, R16, R0, 0x2 ;  /* 0x0000000010089211 */ /* 0x000fe400078a10ff */
[----:B------:R-:W-:Y:S02]  /*187b0*/  @!P3 LEA.HI.X R15, R20, R4, R21, 0x2, P4 ;  /* 0x00000004140fb211 */ /* 0x000fe400020f1415 */
[----:B------:R-:W-:Y:S02]  /*187c0*/  @!P0 LEA R2, P4, R6, R0, 0x2 ;  /* 0x0000000006028211 */ /* 0x000fe400078810ff */
[-C--:B----4-:R-:W-:Y:S02]  /*187d0*/  @!P1 LEA.HI.X R9, R16, R4.reuse, R17, 0x2, P5 ;  /* 0x0000000410099211 */ /* 0x090fe400028f1411 */
        /* <DEDUP_REMOVED lines=12> */
.L_x_3051:
[----:B------:R-:W3:Y:S04]  /*188a0*/  LDL.LU R4, [R1+0x80] ;  /* 0x0000800001047983 */ /* 0x000ee80000300800 */
[----:B-1----:R-:W4:Y:S01]  /*188b0*/  LDL.LU R8, [R1+0x84] ;  /* 0x0000840001087983 */ /* 0x002f220000300800 */
[----:B------:R-:W-:-:S03]  /*188c0*/  ISETP.NE.U32.AND P0, PT, RZ, c[0x0][0x508], PT ;  /* 0x00014200ff007a0c */ /* 0x000fc60003f05070 */
[----:B--2---:R-:W2:Y:S01]  /*188d0*/  LDL.LU R0, [R1+0x8c] ;  /* 0x00008c0001007983 */ /* 0x004ea20000300800 */
[----:B------:R-:W-:Y:S01]  /*188e0*/  ISETP.NE.AND.EX P2, PT, RZ, c[0x0][0x50c], PT, P0 ;  /* 0x00014300ff007a0c */ /* 0x000fe20003f45300 */
[----:B------:R-:W-:Y:S01]  /*188f0*/  IMAD.MOV.U32 R6, RZ, RZ, RZ ;  /* 0x000000ffff067224 */ /* 0x000fe200078e00ff */
[----:B------:R-:W-:Y:S01]  /*18900*/  ISETP.NE.U32.AND P3, PT, RZ, c[0x0][0x500], PT ;  /* 0x00014000ff007a0c */ /* 0x000fe20003f65070 */
[----:B------:R-:W-:-:S03]  /*18910*/  IMAD.MOV.U32 R21, RZ, RZ, c[0x0][0x388] ;  /* 0x0000e200ff157624 */ /* 0x000fc600078e00ff */
[----:B------:R-:W-:Y:S02]  /*18920*/  ISETP.NE.AND.EX P3, PT, RZ, c[0x0][0x504], PT, P3 ;  /* 0x00014100ff007a0c */ /* 0x000fe40003f65330 */
[----:B---3--:R-:W-:-:S05]  /*18930*/  IADD3 R2, P1, R4, c[0x0][0x500], RZ ;  /* 0x0001400004027a10 */ /* 0x008fca0007f3e0ff */
[----:B------:R-:W-:Y:S02]  /*18940*/  @P2 IADD3 R4, P0, R4, c[0x0][0x508], RZ ;  /* 0x0001420004042a10 */ /* 0x000fe40007f1e0ff */
[C---:B----4-:R-:W-:Y:S02]  /*18950*/  IADD3.X R3, R8.reuse, c[0x0][0x504], RZ, P1, !PT ;  /* 0x0001410008037a10 */ /* 0x050fe40000ffe4ff */
[----:B------:R-:W-:-:S03]  /*18960*/  @P2 IADD3.X R5, R8, c[0x0][0x50c], RZ, P0, !PT ;  /* 0x0001430008052a10 */ /* 0x000fc600007fe4ff */
[----:B------:R1:W5:Y:S04]  /*18970*/  @P3 LDG.E R6, [R2.64] ;  /* 0x0000000a02063981 */ /* 0x000368000c1e1900 */
[----:B------:R1:W5:Y:S01]  /*18980*/  @P2 LDG.E R21, [R4.64] ;  /* 0x0000000a04152981 */ /* 0x000362000c1e1900 */
[----:B--2---:R-:W-:-:S04]  /*18990*/  ISETP.NE.AND P0, PT, R0, RZ, PT ;  /* 0x000000ff0000720c */ /* 0x004fc80003f05270 */
[----:B------:R-:W-:Y:S01]  /*189a0*/  SEL R22, R0, c[0x0][0x3d4], P0 ;  /* 0x0000f50000167a07 */ /* 0x000fe20000000000 */
[----:B------:R-:W-:Y:S05]  /*189b0*/  @P2 BRA `(.L_x_3072) ;  /* 0x0000004000002947 */ /* 0x000fea0003800000 */
[----:B------:R-:W-:Y:S05]  /*189c0*/  @!P3 BRA `(.L_x_3072) ;  /* 0x000000300000b947 */ /* 0x000fea0003800000 */
[----:B------:R2:W3:Y:S04]  /*189d0*/  LDG.E R0, [R2.64] ;  /* 0x0000000a02007981 */ /* 0x0004e8000c1e1900 */
[----:B-12---:R-:W3:Y:S02]  /*189e0*/  LDG.E R2, [R2.64+0x4] ;  /* 0x0000040a02027981 */ /* 0x006ee4000c1e1900 */
[----:B---3-5:R-:W-:Y:S02]  /*189f0*/  IADD3 R21, -R0, R2, RZ ;  /* 0x0000000200157210 */ /* 0x028fe40007ffe1ff */
.L_x_3072:
        /* <DEDUP_REMOVED lines=60> */
.L_x_3074:
[----:B------:R-:W-:Y:S05]  /*18dc0*/  BSYNC B0 ;  /* 0x0000000000007941 */ /* 0x000fea0003800000 */
.L_x_3073:
[----:B------:R-:W-:-:S13]  /*18dd0*/  ISETP.GT.AND P0, PT, R22, 0x1, PT ;  /* 0x000000011600780c */ /* 0x000fda0003f04270 */
[----:B------:R-:W-:Y:S05]  /*18de0*/  @P0 BRA `(.L_x_3066) ;  /* 0x0000081000000947 */ /* 0x000fea0003800000 */
[----:B------:R-:W2:Y:S01]  /*18df0*/  LDL.LU R9, [R1+0xa0] ;  /* 0x0000a00001097983 */ /* 0x000ea20000300800 */
[----:B------:R-:W-:Y:S01]  /*18e00*/  MOV R2, c[0x0][0x4e8] ;  /* 0x00013a0000027a02 */ /* 0x000fe20000000f00 */
[----:B-1----:R-:W-:Y:S01]  /*18e10*/  IMAD R0, R20, c[0x0][0x3a0], RZ ;  /* 0x0000e80014007a24 */ /* 0x002fe200078e02ff */
[----:B------:R-:W-:Y:S01]  /*18e20*/  LEA R4, R146, R145, 0x5 ;  /* 0x0000009192047211 */ /* 0x000fe200078e28ff */
[----:B------:R-:W-:Y:S01]  /*18e30*/  IMAD R5, R23, c[0x0][0x3f0], RZ ;  /* 0x0000fc0017057a24 */ /* 0x000fe200078e02ff */
[----:B------:R-:W-:Y:S01]  /*18e40*/  ISETP.NE.AND P0, PT, R2, 0x1, PT ;  /* 0x000000010200780c */ /* 0x000fe20003f05270 */
[----:B------:R-:W-:-:S04]  /*18e50*/  IMAD.WIDE.U32 R2, R6, c[0x0][0x3a0], RZ ;  /* 0x0000e80006027a25 */ /* 0x000fc800078e00ff */
[----:B------:R-:W-:Y:S02]  /*18e60*/  IMAD R6, R6, c[0x0][0x3a4], R0 ;  /* 0x0000e90006067a24 */ /* 0x000fe400078e0200 */
[----:B------:R-:W-:-:S03]  /*18e70*/  IMAD R8, R11, c[0x0][0x3f4], R5 ;  /* 0x0000fd000b087a24 */ /* 0x000fc600078e0205 */
[----:B------:R-:W-:-:S05]  /*18e80*/  IADD3 R3, R3, R6, RZ ;  /* 0x0000000603037210 */ /* 0x000fca0007ffe0ff */
[----:B------:R-:W-:-:S04]  /*18e90*/  IMAD.WIDE.U32 R2, R10, c[0x0][0x3e8], R2 ;  /* 0x0000fa000a027a25 */ /* 0x000fc800078e0002 */
[----:B------:R-:W-:-:S04]  /*18ea0*/  IMAD R3, R10, c[0x0][0x3ec], R3 ;  /* 0x0000fb000a037a24 */ /* 0x000fc800078e0203 */
[----:B------:R-:W-:-:S05]  /*18eb0*/  IMAD.WIDE.U32 R2, R11, c[0x0][0x3f0], R2 ;  /* 0x0000fc000b027a25 */ /* 0x000fca00078e0002 */
[----:B------:R-:W-:Y:S02]  /*18ec0*/  IADD3 R3, R3, R8, RZ ;  /* 0x0000000803037210 */ /* 0x000fe40007ffe0ff */
[C---:B--2---:R-:W-:Y:S02]  /*18ed0*/  LEA R4, R9.reuse, R4, 0x7 ;  /* 0x0000000409047211 */ /* 0x044fe400078e38ff */
[----:B------:R-:W-:Y:S02]  /*18ee0*/  LEA R13, R9, R145, 0x7 ;  /* 0x00000091090d7211 */ /* 0x000fe400078e38ff */
[----:B------:R-:W-:Y:S01]  /*18ef0*/  MOV R0, R4 ;  /* 0x0000000400007202 */ /* 0x000fe20000000f00 */
[----:B------:R-:W-:-:S05]  /*18f00*/  @P0 IMAD.HI.U32 R6, R4, c[0x0][0x4ec], RZ ;  /* 0x00013b0004060a27 */ /* 0x000fca00078e00ff */
[----:B------:R-:W-:-:S04]  /*18f10*/  @P0 SHF.R.U32.HI R0, RZ, c[0x0][0x4f0], R6 ;  /* 0x00013c00ff000a19 */ /* 0x000fc80000011606 */
[----:B------:R-:W-:Y:S01]  /*18f20*/  SHF.R.S32.HI R6, RZ, 0x1f, R0 ;  /* 0x0000001fff067819 */ /* 0x000fe20000011400 */
[C---:B------:R-:W-:Y:S01]  /*18f30*/  IMAD.WIDE.U32 R2, R0.reuse, c[0x0][0x3e0], R2 ;  /* 0x0000f80000027a25 */ /* 0x040fe200078e0002 */
[----:B------:R-:W-:-:S03]  /*18f40*/  IADD3 R5, -R0, RZ, RZ ;  /* 0x000000ff00057210 */ /* 0x000fc60007ffe1ff */
[----:B------:R-:W-:Y:S02]  /*18f50*/  IMAD R6, R6, c[0x0][0x3e0], RZ ;  /* 0x0000f80006067a24 */ /* 0x000fe400078e02ff */
        /* <DEDUP_REMOVED lines=12> */
.L_x_3152:
[----:B------:R-:W-:Y:S05]  /*19020*/  BRA.DIV ~URZ, `(.L_x_3076) ;  /* 0x000039b27f007947 */ /* 0x000fea000b800000 */
[----:B------:R3:W4:Y:S02]  /*19030*/  SHFL.IDX PT, R0, R16, RZ, 0x181f ;  /* 0x00181fff10007589 */ /* 0x00072400000e0000 */
.L_x_3153:
        /* <DEDUP_REMOVED lines=20> */
.L_x_3078:
[----:B------:R-:W-:Y:S05]  /*19180*/  BSYNC B0 ;  /* 0x0000000000007941 */ /* 0x000fea0003800000 */
.L_x_3077:
[----:B------:R-:W-:Y:S05]  /*19190*/  BRA.DIV ~URZ, `(.L_x_3079) ;  /* 0x000038b27f007947 */ /* 0x000fea000b800000 */
[----:B--2---:R2:W1:Y:S04]  /*191a0*/  SHFL.IDX PT, R4, R5, 0x1, 0x181f ;  /* 0x00381f0005047f89 */ /* 0x00446800000e0000 */
[----:B----4-:R2:W4:Y:S02]  /*191b0*/  SHFL.IDX PT, R0, R16, 0x1, 0x181f ;  /* 0x00381f0010007f89 */ /* 0x01052400000e0000 */
.L_x_3154:
        /* <DEDUP_REMOVED lines=20> */
.L_x_3081:
[----:B------:R-:W-:Y:S05]  /*19300*/  BSYNC B0 ;  /* 0x0000000000007941 */ /* 0x000fea0003800000 */
.L_x_3080:
[----:B------:R-:W-:Y:S05]  /*19310*/  BRA.DIV ~URZ, `(.L_x_3082) ;  /* 0x000038027f007947 */ /* 0x000fea000b800000 */
[----:B-1----:R1:W2:Y:S02]  /*19320*/  SHFL.IDX PT, R4, R5, 0x2, 0x181f ;  /* 0x00581f0005047f89 */ /* 0x0022a400000e0000 */
.L_x_3155:
[----:B------:R-:W-:Y:S05]  /*19330*/  BRA.DIV ~URZ, `(.L_x_3083) ;  /* 0x000038527f007947 */ /* 0x000fea000b800000 */
[----:B----4-:R4:W1:Y:S02]  /*19340*/  SHFL.IDX PT, R0, R16, 0x2, 0x181f ;  /* 0x00581f0010007f89 */ /* 0x01086400000e0000 */
.L_x_3156:
        /* <DEDUP_REMOVED lines=20> */
.L_x_3085:
[----:B------:R-:W-:Y:S05]  /*19490*/  BSYNC B0 ;  /* 0x0000000000007941 */ /* 0x000fea0003800000 */
.L_x_3084:
[----:B------:R-:W-:Y:S05]  /*194a0*/  BRA.DIV ~URZ, `(.L_x_3086) ;  /* 0x000037527f007947 */ /* 0x000fea000b800000 */
[----:B--2---:R2:W3:Y:S04]  /*194b0*/  SHFL.IDX PT, R4, R5, 0x3, 0x181f ;  /* 0x00781f0005047f89 */ /* 0x0044e800000e0000 */
[----:B-1----:R2:W1:Y:S02]  /*194c0*/  SHFL.IDX PT, R0, R16, 0x3, 0x181f ;  /* 0x00781f0010007f89 */ /* 0x00246400000e0000 */
.L_x_3157:
        /* <DEDUP_REMOVED lines=19> */
.L_x_3066:
[----:B------:R-:W-:Y:S05]  /*19600*/  BSYNC B1 ;  /* 0x0000000000017941 */ /* 0x000fea0003800000 */
.L_x_3050:
[----:B-1----:R1:W5:Y:S01]  /*19610*/  LDL R11, [R1+0x94] ;  /* 0x00009400010b7983 */ /* 0x0023620000100800 */
[----:B------:R-:W-:-:S13]  /*19620*/  ISETP.NE.AND P0, PT, RZ, UR8, PT ;  /* 0x00000008ff007c0c */ /* 0x000fda000bf05270 */
[----:B------:R-:W-:Y:S01]  /*19630*/  @P0 WARPSYNC 0xffffffff ;  /* 0xffffffff00000948 */ /* 0x000fe20003800000 */
[----:B------:R-:W-:Y:S06]  /*19640*/  @P0 BAR.SYNC.DEFER_BLOCKING 0x5, 0x100 ;  /* 0x0144000000000b1d */ /* 0x000fec0000010000 */
[----:B-----5:R-:W5:Y:S02]  /*19650*/  @P0 LDS.128 R8, [0x20080] ;  /* 0x02008000ff080984 */ /* 0x020f640000000c00 */
[----:B-----5:R-:W-:Y:S01]  /*19660*/  IMAD.MOV.U32 R2, RZ, RZ, R8 ;  /* 0x000000ffff027224 */ /* 0x020fe200078e0008 */
[----:B----4-:R-:W-:Y:S01]  /*19670*/  MOV R0, R9 ;  /* 0x0000000900007202 */ /* 0x010fe20000000f00 */
        /* <DEDUP_REMOVED lines=10> */
[----:B------:R1:W4:Y:S02]  /*19720*/  SHFL.IDX PT, R10, R28, RZ, 0x1f ;  /* 0x00001fff1c0a7589 */ /* 0x00032400000e0000 */
.L_x_3158:
[----:B------:R-:W-:Y:S05]  /*19730*/  BRA.DIV ~URZ, `(.L_x_3089) ;  /* 0x000036027f007947 */ /* 0x000fea000b800000 */
[----:B------:R1:W4:Y:S02]  /*19740*/  SHFL.IDX PT, R9, R28, 0x1, 0x1f ;  /* 0x00201f001c097f89 */ /* 0x00032400000e0000 */
.L_x_3159:
[----:B------:R-:W5:Y:S01]  /*19750*/  LDL R0, [R1+0x94] ;  /* 0x0000940001007983 */ /* 0x000f620000100800 */
[----:B--23--:R-:W-:Y:S02]  /*19760*/  IMAD.MOV.U32 R6, RZ, RZ, RZ ;  /* 0x000000ffff067224 */ /* 0x00cfe400078e00ff */
        /* <DEDUP_REMOVED lines=16> */
[----:B------:R2:W3:Y:S02]  /*19870*/  SHFL.UP PT, R4, R0, 0x1, RZ ;  /* 0x0420000000047989 */ /* 0x0004e400000e00ff */
.L_x_3160:
[----:B---3--:R-:W-:-:S04]  /*19880*/  SEL R4, R4, RZ, P5 ;  /* 0x000000ff04047207 */ /* 0x008fc80002800000 */
        /* <DEDUP_REMOVED lines=14> */
[----:B------:R2:W3:Y:S02]  /*19970*/  SHFL.IDX PT, R0, R4, 0x1f, 0x1f ;  /* 0x03e01f0004007f89 */ /* 0x0004e400000e0000 */
.L_x_3161:
[----:B---3--:R-:W-:Y:S01]  /*19980*/  IMAD R0, R0, c[0x0][0x538], RZ ;  /* 0x00014e0000007a24 */ /* 0x008fe200078e02ff */
[----:B------:R-:W-:Y:S04]  /*19990*/  BSSY B1, `(.L_x_3092) ;  /* 0x00000cc000017945 */ /* 0x000fe80003800000 */
[----:B----4-:R-:W-:-:S04]  /*199a0*/  IADD3 R9, R0, R9, RZ ;  /* 0x0000000900097210 */ /* 0x010fc80007ffe0ff */
[----:B------:R-:W-:-:S13]  /*199b0*/  ISETP.GT.AND P0, PT, R9, R10, PT ;  /* 0x0000000a0900720c */ /* 0x000fda0003f04270 */
[----:B------:R-:W-:Y:S05]  /*199c0*/  @P0 BRA `(.L_x_3093) ;  /* 0x0000026000000947 */ /* 0x000fea0003800000 */
.L_x_3097:
[----:B------:R-:W3:Y:S02]  /*199d0*/  LDL.LU R0, [R1+0x94] ;  /* 0x0000940001007983 */ /* 0x000ee40000300800 */
[----:B---3--:R-:W-:-:S04]  /*199e0*/  IADD3 R0, R0, 0x1f, RZ ;  /* 0x0000001f00007810 */ /* 0x008fc80007ffe0ff */
[----:B------:R-:W-:-:S13]  /*199f0*/  ISETP.GE.AND P0, PT, R0, c[0x0][0x53c], PT ;  /* 0x00014f0000007a0c */ /* 0x000fda0003f06270 */
[----:B------:R-:W-:Y:S05]  /*19a00*/  @P0 BRA `(.L_x_3094) ;  /* 0x00000bf000000947 */ /* 0x000fea0003800000 */
[----:B------:R3:W-:Y:S01]  /*19a10*/  STL [R1+0x94], R0 ;  /* 0x0000940001007387 */ /* 0x0007e20000100800 */
[----:B------:R-:W-:Y:S02]  /*19a20*/  MOV R6, RZ ;  /* 0x000000ff00067202 */ /* 0x000fe40000000f00 */
[----:B------:R-:W-:Y:S02]  /*19a30*/  MOV R8, RZ ;  /* 0x000000ff00087202 */ /* 0x000fe40000000f00 */
[----:B---3--:R-:W-:-:S04]  /*19a40*/  IADD3 R0, R0, R14, RZ ;  /* 0x0000000e00007210 */ /* 0x008fc80007ffe0ff */
        /* <DEDUP_REMOVED lines=9> */
[----:B------:R2:W3:Y:S02]  /*19ae0*/  SHFL.UP PT, R2, R0, 0x1, RZ ;  /* 0x0420000000027989 */ /* 0x0004e400000e00ff */
.L_x_3162:
        /* <DEDUP_REMOVED lines=16> */
.L_x_3163:
[----:B---3--:R-:W-:-:S05]  /*19bf0*/  IMAD R0, R0, c[0x0][0x538], RZ ;  /* 0x00014e0000007a24 */ /* 0x008fca00078e02ff */
[----:B------:R-:W-:-:S04]  /*19c00*/  IADD3 R9, R0, R9, RZ ;  /* 0x0000000900097210 */ /* 0x000fc80007ffe0ff */
[----:B------:R-:W-:-:S13]  /*19c10*/  ISETP.GT.AND P0, PT, R9, R10, PT ;  /* 0x0000000a0900720c */ /* 0x000fda0003f04270 */
[----:B-12---:R-:W-:Y:S05]  /*19c20*/  @!P0 BRA `(.L_x_3097) ;  /* 0xfffffda000008947 */ /* 0x006fea000383ffff */
.L_x_3093:
[----:B------:R-:W-:-:S05]  /*19c30*/  IADD3 R9, -R0, R9, RZ ;  /* 0x0000000900097210 */ /* 0x000fca0007ffe1ff */
[----:B------:R-:W-:-:S05]  /*19c40*/  IMAD R0, R4, c[0x0][0x538], R9 ;  /* 0x00014e0004007a24 */ /* 0x000fca00078e0209 */
[----:B------:R-:W-:Y:S01]  /*19c50*/  ISETP.GT.AND P0, PT, R0, R10, PT ;  /* 0x0000000a0000720c */ /* 0x000fe20003f04270 */
[----:B------:R-:W-:-:S12]  /*19c60*/  BRA.DIV ~URZ, `(.L_x_3098) ;  /* 0x000035327f007947 */ /* 0x000fd8000b800000 */
[----:B------:R-:W-:-:S03]  /*19c70*/  VOTE.ANY R5, PT, !P0 ;  /* 0x0000000000057806 */ /* 0x000fc600040e0100 */
.L_x_3164:
[----:B------:R-:W3:Y:S01]  /*19c80*/  LDL.LU R2, [R1+0x94] ;  /* 0x0000940001027983 */ /* 0x000ee20000300800 */
[----:B------:R-:W3:Y:S02]  /*19c90*/  POPC R0, R5 ;  /* 0x0000000500007309 */ /* 0x000ee40000000000 */
[----:B---3--:R-:W-:-:S05]  /*19ca0*/  IADD3 R2, R0, R2, RZ ;  /* 0x0000000200027210 */ /* 0x008fca0007ffe0ff */
[----:B------:R3:W-:Y:S01]  /*19cb0*/  STL [R1+0x94], R2 ;  /* 0x0000940201007387 */ /* 0x0007e20000100800 */
[----:B------:R-:W-:Y:S05]  /*19cc0*/  BRA.DIV ~URZ, `(.L_x_3099) ;  /* 0x000035227f007947 */ /* 0x000fea000b800000 */
[----:B------:R4:W1:Y:S04]  /*19cd0*/  SHFL.IDX PT, R6, R6, R0, 0x1f ;  /* 0x00001f0006067589 */ /* 0x00086800000e0000 */
[----:B------:R4:W2:Y:S02]  /*19ce0*/  SHFL.IDX PT, R8, R8, R0, 0x1f ;  /* 0x00001f0008087589 */ /* 0x0008a400000e0000 */
.L_x_3165:
[----:B------:R-:W-:Y:S01]  /*19cf0*/  ISETP.NE.AND P0, PT, R5, RZ, PT ;  /* 0x000000ff0500720c */ /* 0x000fe20003f05270 */
[----:B------:R-:W-:-:S12]  /*19d00*/  BSSY B0, `(.L_x_3100) ;  /* 0x0000005000007945 */ /* 0x000fd80003800000 */
[----:B------:R-:W-:Y:S05]  /*19d10*/  @!P0 BRA `(.L_x_3101) ;  /* 0x0000003000008947 */ /* 0x000fea0003800000 */
[----:B----4-:R-:W-:Y:S01]  /*19d20*/  IADD3 R0, R0, -0x1, RZ ;  /* 0xffffffff00007810 */ /* 0x010fe20007ffe0ff */
[----:B------:R-:W-:Y:S05]  /*19d30*/  BRA.DIV ~URZ, `(.L_x_3102) ;  /* 0x000035827f007947 */ /* 0x000fea000b800000 */
[----:B------:R4:W3:Y:S02]  /*19d40*/  SHFL.IDX PT, R11, R4, R0, 0x1f ;  /* 0x00001f00040b7589 */ /* 0x0008e400000e0000 */
.L_x_3101:
[----:B------:R-:W-:Y:S05]  /*19d50*/  BSYNC B0 ;  /* 0x0000000000007941 */ /* 0x000fea0003800000 */
.L_x_3100:
[----:B---34-:R-:W-:Y:S01]  /*19d60*/  IMAD R0, R11, c[0x0][0x538], R9 ;  /* 0x00014e000b007a24 */ /* 0x018fe200078e0209 */
[----:B--2---:R-:W-:Y:S01]  /*19d70*/  ISETP.NE.AND P0, PT, R8, 0x1, PT ;  /* 0x000000010800780c */ /* 0x004fe20003f05270 */
[----:B------:R-:W-:Y:S03]  /*19d80*/  BSSY B0, `(.L_x_3103) ;  /* 0x0000083000007945 */ /* 0x000fe60003800000 */
[----:B------:R2:W-:Y:S01]  /*19d90*/  STL [R1+0xc0], R0 ;  /* 0x0000c00001007387 */ /* 0x0005e20000100800 */
[----:B------:R-:W-:-:S08]  /*19da0*/  IADD3 R9, -R0, R10, RZ ;  /* 0x0000000a00097210 */ /* 0x000fd00007ffe1ff */
[----:B------:R-:W-:Y:S05]  /*19db0*/  @!P0 BRA `(.L_x_3104) ;  /* 0x000003e000008947 */ /* 0x000fea0003800000 */
[----:B-1----:R-:W-:Y:S02]  /*19dc0*/  IABS R4, R6 ;  /* 0x0000000600047213 */ /* 0x002fe40000000000 */
[----:B------:R-:W-:Y:S02]  /*19dd0*/  IABS R5, R8 ;  /* 0x0000000800057213 */ /* 0x000fe40000000000 */
[----:B------:R-:W1:Y:S01]  /*19de0*/  I2F.RP R2, R4 ;  /* 0x0000000400027306 */ /* 0x000e620000209400 */
[----:B------:R-:W-:-:S07]  /*19df0*/  IABS R11, R6 ;  /* 0x00000006000b7213 */ /* 0x000fce0000000000 */
[----:B------:R-:W-:Y:S08]  /*19e00*/  I2F.RP R13, R5 ;  /* 0x00000005000d7306 */ /* 0x000ff00000209400 */
[----:B-1----:R-:W1:Y:S02]  /*19e10*/  MUFU.RCP R2, R2 ;  /* 0x0000000200027308 */ /* 0x002e640000001000 */
[----:B-1----:R-:W-:-:S06]  /*19e20*/  IADD3 R2, R2, 0xffffffe, RZ ;  /* 0x0ffffffe02027810 */ /* 0x002fcc0007ffe0ff */
[----:B------:R-:W1:Y:S02]  /*19e30*/  F2I.FTZ.U32.TRUNC.NTZ R3, R2 ;  /* 0x0000000200037305 */ /* 0x000e64000021f000 */
        /* <DEDUP_REMOVED lines=54> */
.L_x_3104:
[----:B--2---:R-:W2:Y:S01]  /*1a1a0*/  LDL R0, [R1+0x94] ;  /* 0x0000940001007983 */ /* 0x004ea20000100800 */
[----:B------:R-:W-:-:S04]  /*1a1b0*/  IMAD.MOV.U32 R4, RZ, RZ, 0x4 ;  /* 0x00000004ff047424 */ /* 0x000fc800078e00ff */
[----:B--2---:R-:W-:-:S06]  /*1a1c0*/  IMAD.WIDE R4, R0, R4, c[0x0][0x590] ;  /* 0x0001640000047625 */ /* 0x004fcc00078e0204 */
[----:B------:R-:W2:Y:S01]  /*1a1d0*/  LDG.E R4, [R4.64] ;  /* 0x0000000a04047981 */ /* 0x000ea2000c1e1900 */
[----:B------:R-:W-:Y:S01]  /*1a1e0*/  IABS R8, R9 ;  /* 0x0000000900087213 */ /* 0x000fe20000000000 */
[----:B-12---:R-:W-:-:S05]  /*1a1f0*/  IMAD R10, R4, R6, RZ ;  /* 0x00000006040a7224 */ /* 0x006fca00078e02ff */
        /* <DEDUP_REMOVED lines=59> */
.L_x_3105:
[----:B------:R-:W-:Y:S05]  /*1a5b0*/  BSYNC B0 ;  /* 0x0000000000007941 */ /* 0x000fea0003800000 */
.L_x_3103:
[----:B------:R-:W-:-:S04]  /*1a5c0*/  LOP3.LUT R2, RZ, R2, RZ, 0x33, !PT ;  /* 0x00000002ff027212 */ /* 0x000fc800078e33ff */
[----:B-1----:R-:W-:-:S05]  /*1a5d0*/  IADD3 R0, R2, R6, RZ ;  /* 0x0000000602007210 */ /* 0x002fca0007ffe0ff */
[----:B------:R1:W-:Y:S01]  /*1a5e0*/  STL [R1+0xa0], R0 ;  /* 0x0000a00001007387 */ /* 0x0003e20000100800 */
[----:B------:R-:W-:Y:S05]  /*1a5f0*/  BRA `(.L_x_3106) ;  /* 0x0000005000007947 */ /* 0x000fea0003800000 */
.L_x_3094:
[----:B------:R-:W-:Y:S01]  /*1a600*/  MOV R0, c[0x0][0x53c] ;  /* 0x00014f0000007a02 */ /* 0x000fe20000000f00 */
[----:B------:R3:W-:Y:S04]  /*1a610*/  STL [R1+0xc0], R10 ;  /* 0x0000c00a01007387 */ /* 0x0007e80000100800 */
[----:B------:R3:W-:Y:S04]  /*1a620*/  STL [R1+0xa0], RZ ;  /* 0x0000a0ff01007387 */ /* 0x0007e80000100800 */
[----:B------:R3:W-:Y:S04]  /*1a630*/  STL [R1+0x90], RZ ;  /* 0x000090ff01007387 */ /* 0x0007e80000100800 */
[----:B------:R3:W-:Y:S02]  /*1a640*/  STL [R1+0x94], R0 ;  /* 0x0000940001007387 */ /* 0x0007e40000100800 */
.L_x_3106:
[----:B------:R-:W-:Y:S05]  /*1a650*/  BSYNC B1 ;  /* 0x0000000000017941 */ /* 0x000fea0003800000 */
.L_x_3092:
[----:B-1-3--:R-:W3:Y:S04]  /*1a660*/  LDL R0, [R1+0xc0] ;  /* 0x0000c00001007983 */ /* 0x00aee80000100800 */
        /* <DEDUP_REMOVED lines=12> */
.L_x_3087:
[----:B-1----:R-:W4:Y:S02]  /*1a730*/  LDL R0, [R1+0x94] ;  /* 0x0000940001007983 */ /* 0x002f240000100800 */
[----:B----4-:R-:W-:-:S13]  /*1a740*/  ISETP.GE.AND P0, PT, R0, c[0x0][0x53c], PT ;  /* 0x00014f0000007a0c */ /* 0x010fda0003f06270 */
[----:B--23--:R-:W-:Y:S01]  /*1a750*/  @P0 CALL.REL.NOINC `(.L_x_3107) ;  /* 0x0000001000000944 */ /* 0x00cfe20003c00000 */
[----:B------:R-:W-:Y:S05]  /*1a760*/  BRA `(.L_x_3108) ;  /* 0xfffe7aa000007947 */ /* 0x000fea000383ffff */
.L_x_3107:
[----:B------:R-:W-:Y:S05]  /*1a770*/  EXIT ;  /* 0x000000000000794d */ /* 0x000fea0003800000 */
.L_x_2931:
[----:B------:R-:W-:Y:S01]  /*1a780*/  IMAD.MOV.U32 R0, RZ, RZ, R5 ;  /* 0x000000ffff007224 */ /* 0x000fe200078e0005 */
[----:B------:R-:W-:Y:S02]  /*1a790*/  MOV R3, 0x1 ;  /* 0x0000000100037802 */ /* 0x000fe40000000f00 */
[----:B------:R-:W-:Y:S02]  /*1a7a0*/  MOV R2, 0x1a7c0 ;  /* 0x0001a7c000027802 */ /* 0x000fe40000000f00 */
[----:B------:R-:W-:Y:S05]  /*1a7b0*/  CALL.REL.NOINC `($__internal_51_$__cuda_sm70_shflsync_up_p) ;  /* 0x0000d91000007944 */ /* 0x000fea0003c00000 */
[----:B------:R-:W-:Y:S01]  /*1a7c0*/  MOV R0, R4 ;  /* 0x0000000400007202 */ /* 0x000fe20000000f00 */
[----:B------:R-:W-:Y:S05]  /*1a7d0*/  BRA `(.L_x_3109) ;  /* 0xfffe5d0000007947 */ /* 0x000fea000383ffff */
.L_x_2932:
[----:B------:R-:W-:Y:S01]  /*1a7e0*/  IMAD.MOV.U32 R0, RZ, RZ, R5 ;  /* 0x000000ffff007224 */ /* 0x000fe200078e0005 */
[----:B------:R-:W-:Y:S02]  /*1a7f0*/  MOV R3, 0x2 ;  /* 0x0000000200037802 */ /* 0x000fe40000000f00 */
[----:B------:R-:W-:Y:S02]  /*1a800*/  MOV R2, 0x1a820 ;  /* 0x0001a82000027802 */ /* 0x000fe40000000f00 */
[----:B------:R-:W-:Y:S05]  /*1a810*/  CALL.REL.NOINC `($__internal_51_$__cuda_sm70_shflsync_up_p) ;  /* 0x0000d8b000007944 */ /* 0x000fea0003c00000 */
[----:B------:R-:W-:Y:S01]  /*1a820*/  SEL R4, R4, RZ, P4 ;  /* 0x000000ff04047207 */ /* 0x000fe20002000000 */
[----:B------:R-:W-:Y:S01]  /*1a830*/  IMAD.MOV.U32 R3, RZ, RZ, 0x4 ;  /* 0x00000004ff037424 */ /* 0x000fe200078e00ff */
[----:B------:R-:W-:-:S03]  /*1a840*/  MOV R2, 0x1a870 ;  /* 0x0001a87000027802 */ /* 0x000fc60000000f00 */
[----:B------:R-:W-:Y:S02]  /*1a850*/  IMAD.IADD R0, R5, 0x1, R4 ;  /* 0x0000000105007824 */ /* 0x000fe400078e0204 */
        /* <DEDUP_REMOVED lines=13> */
[----:B------:R-:W-:Y:S02]  /*1a930*/  MOV R30, 0x1f ;  /* 0x0000001f001e7802 */ /* 0x000fe40000000f00 */
[----:B------:R-:W-:Y:S01]  /*1a940*/  MOV R3, 0x1a980 ;  /* 0x0001a98000037802 */ /* 0x000fe20000000f00 */
[----:B------:R-:W-:-:S04]  /*1a950*/  IMAD.IADD R4, R0, 0x1, R4 ;  /* 0x0000000100047824 */ /* 0x000fc800078e0204 */
[----:B------:R-:W-:Y:S02]  /*1a960*/  IMAD.MOV.U32 R29, RZ, RZ, R4 ;  /* 0x000000ffff1d7224 */ /* 0x000fe400078e0004 */
[----:B------:R-:W-:Y:S05]  /*1a970*/  CALL.REL.NOINC `($__internal_50_$__cuda_sm70_shflsync_idx_p) ;  /* 0x0000d6f000007944 */ /* 0x000fea0003c00000 */
[----:B------:R-:W-:Y:S01]  /*1a980*/  MOV R0, R31 ;  /* 0x0000001f00007202 */ /* 0x000fe20000000f00 */
[----:B------:R-:W-:Y:S05]  /*1a990*/  BRA `(.L_x_3110) ;  /* 0xfffe5c4000007947 */ /* 0x000fea000383ffff */
.L_x_2934:
[----:B------:R-:W-:Y:S02]  /*1a9a0*/  SEL R0, RZ, 0x1, P0 ;  /* 0x00000001ff007807 */ /* 0x000fe40000000000 */
[----:B------:R-:W-:Y:S02]  /*1a9b0*/  MOV R2, 0x1a9d0 ;  /* 0x0001a9d000027802 */ /* 0x000fe40000000f00 */
[----:B------:R-:W-:Y:S05]  /*1a9c0*/  CALL.REL.NOINC `($__internal_52_$__cuda_sm70_votesync_ballot) ;  /* 0x0000d76000007944 */ /* 0x000fea0003c00000 */
[----:B------:R-:W-:Y:S01]  /*1a9d0*/  MOV R6, R0 ;  /* 0x0000000000067202 */ /* 0x000fe20000000f00 */
[----:B------:R-:W-:Y:S05]  /*1a9e0*/  BRA `(.L_x_3111) ;  /* 0xfffe5c8000007947 */ /* 0x000fea000383ffff */
.L_x_2935:
[----:B------:R-:W-:Y:S01]  /*1a9f0*/  IMAD.MOV.U32 R29, RZ, RZ, R9 ;  /* 0x000000ffff1d7224 */ /* 0x000fe200078e0009 */
[----:B-1----:R-:W-:Y:S01]  /*1aa00*/  MOV R2, R0 ;  /* 0x0000000000027202 */ /* 0x002fe20000000f00 */
[----:B------:R-:W-:Y:S01]  /*1aa10*/  IMAD.MOV.U32 R30, RZ, RZ, 0x1f ;  /* 0x0000001fff1e7424 */ /* 0x000fe200078e00ff */
[----:B------:R-:W-:Y:S02]  /*1aa20*/  MOV R3, 0x1aa40 ;  /* 0x0001aa4000037802 */ /* 0x000fe40000000f00 */
[----:B------:R-:W-:Y:S05]  /*1aa30*/  CALL.REL.NOINC `($__internal_50_$__cuda_sm70_shflsync_idx_p) ;  /* 0x0000d63000007944 */ /* 0x000fea0003c00000 */
[----:B------:R-:W-:Y:S01]  /*1aa40*/  IMAD.MOV.U32 R12, RZ, RZ, R31 ;  /* 0x000000ffff0c7224 */ /* 0x000fe200078e001f */
[----:B------:R-:W-:Y:S01]  /*1aa50*/  MOV R29, R8 ;  /* 0x00000008001d7202 */ /* 0x000fe20000000f00 */
[----:B------:R-:W-:Y:S01]  /*1aa60*/  IMAD.MOV.U32 R5, RZ, RZ, RZ ;  /* 0x000000ffff057224 */ /* 0x000fe200078e00ff */
[----:B------:R-:W-:Y:S01]  /*1aa70*/  MOV R2, R0 ;  /* 0x0000000000027202 */ /* 0x000fe20000000f00 */
[----:B------:R-:W-:Y:S01]  /*1aa80*/  IMAD.MOV.U32 R30, RZ, RZ, 0x1f ;  /* 0x0000001fff1e7424 */ /* 0x000fe200078e00ff */
[----:B------:R-:W-:-:S02]  /*1aa90*/  MOV R3, 0x1aab0 ;  /* 0x0001aab000037802 */ /* 0x000fc40000000f00 */
[----:B------:R-:W-:Y:S05]  /*1aaa0*/  CALL.REL.NOINC `($__internal_50_$__cuda_sm70_shflsync_idx_p) ;  /* 0x0000d5c000007944 */ /* 0x000fea0003c00000 */
[----:B------:R-:W-:Y:S01]  /*1aab0*/  MOV R9, R31 ;  /* 0x0000001f00097202 */ /* 0x000fe20000000f00 */
[----:B------:R-:W-:Y:S05]  /*1aac0*/  BRA `(.L_x_3112) ;  /* 0xfffe5c1000007947 */ /* 0x000fea000383ffff */
.L_x_2938:
[----:B------:R-:W-:Y:S01]  /*1aad0*/  IMAD.MOV.U32 R29, RZ, RZ, R4 ;  /* 0x000000ffff1d7224 */ /* 0x000fe200078e0004 */
[----:B-1----:R-:W-:Y:S01]  /*1aae0*/  MOV R2, R0 ;  /* 0x0000000000027202 */ /* 0x002fe20000000f00 */
[----:B------:R-:W-:Y:S01]  /*1aaf0*/  IMAD.MOV.U32 R30, RZ, RZ, 0x1f ;  /* 0x0000001fff1e7424 */ /* 0x000fe200078e00ff */
[----:B------:R-:W-:-:S02]  /*1ab00*/  MOV R3, 0x1ab20 ;  /* 0x0001ab2000037802 */ /* 0x000fc40000000f00 */
[----:B---34-:R-:W-:Y:S05]  /*1ab10*/  CALL.REL.NOINC `($__internal_50_$__cuda_sm70_shflsync_idx_p) ;  /* 0x0000d55000007944 */ /* 0x018fea0003c00000 */
[----:B------:R-:W-:Y:S01]  /*1ab20*/  MOV R5, R31 ;  /* 0x0000001f00057202 */ /* 0x000fe20000000f00 */
[----:B------:R-:W-:Y:S05]  /*1ab30*/  BRA `(.L_x_2937) ;  /* 0xfffe5c0000007947 */ /* 0x000fea000383ffff */
.L_x_2993:
[----:B------:R-:W-:Y:S01]  /*1ab40*/  IMAD.MOV.U32 R29, RZ, RZ, R13 ;  /* 0x000000ffff1d7224 */ /* 0x000fe200078e000d */
[----:B------:R-:W-:Y:S01]  /*1ab50*/  MOV R2, RZ ;  /* 0x000000ff00027202 */ /* 0x000fe20000000f00 */
[----:B------:R-:W-:Y:S01]  /*1ab60*/  IMAD.MOV.U32 R30, RZ, RZ, 0x181f ;  /* 0x0000181fff1e7424 */ /* 0x000fe200078e00ff */
[----:B------:R-:W-:-:S02]  /*1ab70*/  MOV R3, 0x1ab90 ;  /* 0x0001ab9000037802 */ /* 0x000fc40000000f00 */
[----:B-1---5:R-:W-:Y:S05]  /*1ab80*/  CALL.REL.NOINC `($__internal_50_$__cuda_sm70_shflsync_idx_p) ;  /* 0x0000d4e000007944 */ /* 0x022fea0003c00000 */
[----:B------:R-:W-:Y:S01]  /*1ab90*/  MOV R4, R31 ;  /* 0x0000001f00047202 */ /* 0x000fe20000000f00 */
[----:B------:R-:W-:Y:S05]  /*1aba0*/  BRA `(.L_x_3113) ;  /* 0xfffef79000007947 */ /* 0x000fea000383ffff */
.L_x_2994:
[----:B------:R-:W-:Y:S01]  /*1abb0*/  IMAD.MOV.U32 R29, RZ, RZ, R16 ;  /* 0x000000ffff1d7224 */ /* 0x000fe200078e0010 */
[----:B------:R-:W-:Y:S01]  /*1abc0*/  MOV R2, RZ ;  /* 0x000000ff00027202 */ /* 0x000fe20000000f00 */
[----:B------:R-:W-:Y:S01]  /*1abd0*/  IMAD.MOV.U32 R30, RZ, RZ, 0x181f ;  /* 0x0000181fff1e7424 */ /* 0x000fe200078e00ff */
[----:B------:R-:W-:-:S02]  /*1abe0*/  MOV R3, 0x1ac00 ;  /* 0x0001ac0000037802 */ /* 0x000fc40000000f00 */
[----:B-123-5:R-:W-:Y:S05]  /*1abf0*/  CALL.REL.NOINC `($__internal_50_$__cuda_sm70_shflsync_idx_p) ;  /* 0x0000d47000007944 */ /* 0x02efea0003c00000 */
[----:B------:R-:W-:Y:S01]  /*1ac00*/  MOV R0, R31 ;  /* 0x0000001f00007202 */ /* 0x000fe20000000f00 */
[----:B------:R-:W-:Y:S05]  /*1ac10*/  BRA `(.L_x_3114) ;  /* 0xfffef74000007947 */ /* 0x000fea000383ffff */
.L_x_2997:
[----:B------:R-:W-:Y:S01]  /*1ac20*/  IMAD.MOV.U32 R29, RZ, RZ, R13 ;  /* 0x000000ffff1d7224 */ /* 0x000fe200078e000d */
[----:B-1----:R-:W-:Y:S01]  /*1ac30*/  MOV R2, 0x1 ;  /* 0x0000000100027802 */ /* 0x002fe20000000f00 */
[----:B------:R-:W-:Y:S01]  /*1ac40*/  IMAD.MOV.U32 R30, RZ, RZ, 0x181f ;  /* 0x0000181fff1e7424 */ /* 0x000fe200078e00ff */
[----:B------:R-:W-:-:S02]  /*1ac50*/  MOV R3, 0x1ac70 ;  /* 0x0001ac7000037802 */ /* 0x000fc40000000f00 */
[----:B--2345:R-:W-:Y:S05]  /*1ac60*/  CALL.REL.NOINC `($__internal_50_$__cuda_sm70_shflsync_idx_p) ;  /* 0x0000d40000007944 */ /* 0x03cfea0003c00000 */
[----:B------:R-:W-:Y:S01]  /*1ac70*/  IMAD.MOV.U32 R4, RZ, RZ, R31 ;  /* 0x000000ffff047224 */ /* 0x000fe200078e001f */
[----:B------:R-:W-:Y:S01]  /*1ac80*/  MOV R2, 0x1 ;  /* 0x0000000100027802 */ /* 0x000fe20000000f00 */
[----:B------:R-:W-:Y:S01]  /*1ac90*/  IMAD.MOV.U32 R29, RZ, RZ, R16 ;  /* 0x000000ffff1d7224 */ /* 0x000fe200078e0010 */
[----:B------:R-:W-:-:S02]  /*1aca0*/  MOV R30, 0x181f ;  /* 0x0000181f001e7802 */ /* 0x000fc40000000f00 */
[----:B------:R-:W-:Y:S02]  /*1acb0*/  MOV R3, 0x1acd0 ;  /* 0x0001acd000037802 */ /* 0x000fe40000000f00 */
[----:B------:R-:W-:Y:S05]  /*1acc0*/  CALL.REL.NOINC `($__internal_50_$__cuda_sm70_shflsync_idx_p) ;  /* 0x0000d3a000007944 */ /* 0x000fea0003c00000 */
[----:B------:R-:W-:Y:S01]  /*1acd0*/  MOV R0, R31 ;  /* 0x0000001f00007202 */ /* 0x000fe20000000f00 */
[----:B------:R-:W-:Y:S05]  /*1ace0*/  BRA `(.L_x_3115) ;  /* 0xfffef7f000007947 */ /* 0x000fea000383ffff */
.L_x_3000:
[----:B------:R-:W-:Y:S01]  /*1acf0*/  IMAD.MOV.U32 R29, RZ, RZ, R13 ;  /* 0x000000ffff1d7224 */ /* 0x000fe200078e000d */
[----:B-1----:R-:W-:Y:S01]  /*1ad00*/  MOV R2, 0x2 ;  /* 0x0000000200027802 */ /* 0x002fe20000000f00 */
[----:B------:R-:W-:Y:S01]  /*1ad10*/  IMAD.MOV.U32 R30, RZ, RZ, 0x181f ;  /* 0x0000181fff1e7424 */ /* 0x000fe200078e00ff */
[----:B------:R-:W-:Y:S02]  /*1ad20*/  MOV R3, 0x1ad40 ;  /* 0x0001ad4000037802 */ /* 0x000fe40000000f00 */
[----:B--2345:R-:W-:Y:S05]  /*1ad30*/  CALL.REL.NOINC `($__internal_50_$__cuda_sm70_shflsync_idx_p) ;  /* 0x0000d33000007944 */ /* 0x03cfea0003c00000 */
[----:B------:R-:W-:Y:S01]  /*1ad40*/  MOV R4, R31 ;  /* 0x0000001f00047202 */ /* 0x000fe20000000f00 */
[----:B------:R-:W-:Y:S05]  /*1ad50*/  BRA `(.L_x_3116) ;  /* 0xfffef8f000007947 */ /* 0x000fea000383ffff */
.L_x_3001:
[----:B------:R-:W-:Y:S01]  /*1ad60*/  IMAD.MOV.U32 R29, RZ, RZ, R16 ;  /* 0x000000ffff1d7224 */ /* 0x000fe200078e0010 */
[----:B-1----:R-:W-:Y:S01]  /*1ad70*/  MOV R2, 0x2 ;  /* 0x0000000200027802 */ /* 0x002fe20000000f00 */
[----:B------:R-:W-:Y:S01]  /*1ad80*/  IMAD.MOV.U32 R30, RZ, RZ, 0x181f ;  /* 0x0000181fff1e7424 */ /* 0x000fe200078e00ff */
[----:B------:R-:W-:Y:S02]  /*1ad90*/  MOV R3, 0x1adb0 ;  /* 0x0001adb000037802 */ /* 0x000fe40000000f00 */
[----:B--2345:R-:W-:Y:S05]  /*1ada0*/  CALL.REL.NOINC `($__internal_50_$__cuda_sm70_shflsync_idx_p) ;  /* 0x0000d2c000007944 */ /* 0x03cfea0003c00000 */
[----:B------:R-:W-:Y:S01]  /*1adb0*/  MOV R0, R31 ;  /* 0x0000001f00007202 */ /* 0x000fe20000000f00 */
[----:B------:R-:W-:Y:S05]  /*1adc0*/  BRA `(.L_x_3117) ;  /* 0xfffef8a000007947 */ /* 0x000fea000383ffff */
.L_x_3004:
        /* <DEDUP_REMOVED lines=13> */
.L_x_3006:
[----:B------:R-:W-:Y:S01]  /*1aea0*/  IMAD.MOV.U32 R29, RZ, RZ, R4 ;  /* 0x000000ffff1d7224 */ /* 0x000fe200078e0004 */
[----:B------:R-:W-:Y:S01]  /*1aeb0*/  MOV R2, RZ ;  /* 0x000000ff00027202 */ /* 0x000fe20000000f00 */
[----:B------:R-:W-:Y:S01]  /*1aec0*/  IMAD.MOV.U32 R30, RZ, RZ, 0x181f ;  /* 0x0000181fff1e7424 */ /* 0x000fe200078e00ff */
[----:B------:R-:W-:Y:S02]  /*1aed0*/  MOV R3, 0x1aef0 ;  /* 0x0001aef000037802 */ /* 0x000fe40000000f00 */
[----:B-1234-:R-:W-:Y:S05]  /*1aee0*/  CALL.REL.NOINC `($__internal_50_$__cuda_sm70_shflsync_idx_p) ;  /* 0x0000d18000007944 */ /* 0x01efea0003c00000 */
[----:B------:R-:W-:Y:S01]  /*1aef0*/  MOV R3, R31 ;  /* 0x0000001f00037202 */ /* 0x000fe20000000f00 */
[----:B------:R-:W-:Y:S05]  /*1af00*/  BRA `(.L_x_3119) ;  /* 0xffff046000007947 */ /* 0x000fea000383ffff */
.L_x_3009:
[----:B------:R-:W-:Y:S01]  /*1af10*/  IMAD.MOV.U32 R29, RZ, RZ, R4 ;  /* 0x000000ffff1d7224 */ /* 0x000fe200078e0004 */
[----:B------:R-:W-:Y:S01]  /*1af20*/  MOV R2, 0x1 ;  /* 0x0000000100027802 */ /* 0x000fe20000000f00 */
[----:B------:R-:W-:Y:S01]  /*1af30*/  IMAD.MOV.U32 R30, RZ, RZ, 0x181f ;  /* 0x0000181fff1e7424 */ /* 0x000fe200078e00ff */
[----:B------:R-:W-:Y:S02]  /*1af40*/  MOV R3, 0x1af60 ;  /* 0x0001af6000037802 */ /* 0x000fe40000000f00 */
[----:B-123--:R-:W-:Y:S05]  /*1af50*/  CALL.REL.NOINC `($__internal_50_$__cuda_sm70_shflsync_idx_p) ;  /* 0x0000d11000007944 */ /* 0x00efea0003c00000 */
        /* <DEDUP_REMOVED lines=8> */
.L_x_3012:
[----:B------:R-:W-:Y:S01]  /*1afe0*/  IMAD.MOV.U32 R29, RZ, RZ, R6 ;  /* 0x000000ffff1d7224 */ /* 0x000fe200078e0006 */
[----:B------:R-:W-:Y:S01]  /*1aff0*/  MOV R2, RZ ;  /* 0x000000ff00027202 */ /* 0x000fe20000000f00 */
[----:B------:R-:W-:Y:S01]  /*1b000*/  IMAD.MOV.U32 R30, RZ, RZ, 0x181f ;  /* 0x0000181fff1e7424 */ /* 0x000fe200078e00ff */
[----:B------:R-:W-:Y:S02]  /*1b010*/  MOV R3, 0x1b030 ;  /* 0x0001b03000037802 */ /* 0x000fe40000000f00 */
[----:B------:R-:W-:Y:S05]  /*1b020*/  CALL.REL.NOINC `($__internal_50_$__cuda_sm70_shflsync_idx_p) ;  /* 0x0000d04000007944 */ /* 0x000fea0003c00000 */
[----:B------:R-:W-:Y:S01]  /*1b030*/  MOV R4, R31 ;  /* 0x0000001f00047202 */ /* 0x000fe20000000f00 */
[----:B------:R-:W-:Y:S05]  /*1b040*/  BRA `(.L_x_3121) ;  /* 0xffff16e000007947 */ /* 0x000fea000383ffff */
.L_x_3013:
[----:B------:R-:W-:Y:S01]  /*1b050*/  IMAD.MOV.U32 R29, RZ, RZ, R13 ;  /* 0x000000ffff1d7224 */ /* 0x000fe200078e000d */
[----:B------:R-:W-:Y:S01]  /*1b060*/  MOV R2, RZ ;  /* 0x000000ff00027202 */ /* 0x000fe20000000f00 */
[----:B------:R-:W-:Y:S01]  /*1b070*/  IMAD.MOV.U32 R30, RZ, RZ, 0x181f ;  /* 0x0000181fff1e7424 */ /* 0x000fe200078e00ff */
[----:B------:R-:W-:Y:S02]  /*1b080*/  MOV R3, 0x1b0a0 ;  /* 0x0001b0a000037802 */ /* 0x000fe40000000f00 */
[----:B-12---:R-:W-:Y:S05]  /*1b090*/  CALL.REL.NOINC `($__internal_50_$__cuda_sm70_shflsync_idx_p) ;  /* 0x0000cfd000007944 */ /* 0x006fea0003c00000 */
[----:B------:R-:W-:Y:S01]  /*1b0a0*/  MOV R0, R31 ;  /* 0x0000001f00007202 */ /* 0x000fe20000000f00 */
[----:B------:R-:W-:Y:S05]  /*1b0b0*/  BRA `(.L_x_3122) ;  /* 0xffff169000007947 */ /* 0x000fea000383ffff */
.L_x_3016:
[----:B------:R-:W-:Y:S01]  /*1b0c0*/  IMAD.MOV.U32 R29, RZ, RZ, R6 ;  /* 0x000000ffff1d7224 */ /* 0x000fe200078e0006 */
[----:B--2---:R-:W-:Y:S01]  /*1b0d0*/  MOV R2, 0x1 ;  /* 0x0000000100027802 */ /* 0x004fe20000000f00 */
[----:B------:R-:W-:Y:S01]  /*1b0e0*/  IMAD.MOV.U32 R30, RZ, RZ, 0x181f ;  /* 0x0000181fff1e7424 */ /* 0x000fe200078e00ff */
[----:B------:R-:W-:-:S02]  /*1b0f0*/  MOV R3, 0x1b110 ;  /* 0x0001b11000037802 */ /* 0x000fc40000000f00 */
[----:B-1-34-:R-:W-:Y:S05]  /*1b100*/  CALL.REL.NOINC `($__internal_50_$__cuda_sm70_shflsync_idx_p) ;  /* 0x0000cf6000007944 */ /* 0x01afea0003c00000 */
        /* <DEDUP_REMOVED lines=8> */
.L_x_3017:
[----:B------:R-:W-:Y:S01]  /*1b190*/  IMAD.MOV.U32 R29, RZ, RZ, R0 ;  /* 0x000000ffff1d7224 */ /* 0x000fe200078e0000 */
[----:B------:R-:W-:Y:S01]  /*1b1a0*/  MOV R2, RZ ;  /* 0x000000ff00027202 */ /* 0x000fe20000000f00 */
[----:B------:R-:W-:Y:S01]  /*1b1b0*/  IMAD.MOV.U32 R30, RZ, RZ, 0x1c1f ;  /* 0x00001c1fff1e7424 */ /* 0x000fe200078e00ff */
[----:B------:R-:W-:Y:S02]  /*1b1c0*/  MOV R3, 0x1b1e0 ;  /* 0x0001b1e000037802 */ /* 0x000fe40000000f00 */
[----:B------:R-:W-:Y:S05]  /*1b1d0*/  CALL.REL.NOINC `($__internal_50_$__cuda_sm70_shflsync_idx_p) ;  /* 0x0000ce9000007944 */ /* 0x000fea0003c00000 */
[----:B------:R-:W-:Y:S01]  /*1b1e0*/  MOV R2, R31 ;  /* 0x0000001f00027202 */ /* 0x000fe20000000f00 */
[----:B------:R-:W-:Y:S05]  /*1b1f0*/  BRA `(.L_x_3124) ;  /* 0xffff1a3000007947 */ /* 0x000fea000383ffff */
.L_x_3018:
[----:B------:R-:W-:Y:S01]  /*1b200*/  IMAD.MOV.U32 R29, RZ, RZ, R0 ;  /* 0x000000ffff1d7224 */ /* 0x000fe200078e0000 */
[----:B------:R-:W-:Y:S01]  /*1b210*/  MOV R2, 0x1 ;  /* 0x0000000100027802 */ /* 0x000fe20000000f00 */
[----:B------:R-:W-:Y:S01]  /*1b220*/  IMAD.MOV.U32 R30, RZ, RZ, 0x1c1f ;  /* 0x00001c1fff1e7424 */ /* 0x000fe200078e00ff */
[----:B------:R-:W-:Y:S02]  /*1b230*/  MOV R3, 0x1b250 ;  /* 0x0001b25000037802 */ /* 0x000fe40000000f00 */
[----:B-1----:R-:W-:Y:S05]  /*1b240*/  CALL.REL.NOINC `($__internal_50_$__cuda_sm70_shflsync_idx_p) ;  /* 0x0000ce2000007944 */ /* 0x002fea0003c00000 */
[----:B------:R-:W-:Y:S01]  /*1b250*/  IMAD.IADD R4, R4, 0x1, R31 ;  /* 0x0000000104047824 */ /* 0x000fe200078e021f */
[----:B------:R-:W-:Y:S01]  /*1b260*/  FMNMX.FTZ R0, R10, R13, !PT ;  /* 0x0000000d0a007209 */ /* 0x000fe20007810000 */
[----:B------:R-:W-:-:S03]  /*1b270*/  IMAD.MOV.U32 R3, RZ, RZ, 0x2 ;  /* 0x00000002ff037424 */ /* 0x000fc600078e00ff */
[----:B------:R-:W-:Y:S02]  /*1b280*/  IMNMX R6, R6, R4, PT ;  /* 0x0000000406067217 */ /* 0x000fe40003800200 */
[----:B------:R-:W-:Y:S02]  /*1b290*/  FMNMX.FTZ R0, R16, R0, !PT ;  /* 0x0000000010007209 */ /* 0x000fe40007810000 */
[----:B------:R-:W-:Y:S02]  /*1b2a0*/  ISETP.GT.AND P0, PT, R6, RZ, PT ;  /* 0x000000ff0600720c */ /* 0x000fe40003f04270 */
[----:B------:R-:W-:Y:S02]  /*1b2b0*/  FMNMX.FTZ R0, R17, R0, !PT ;  /* 0x0000000011007209 */ /* 0x000fe40007810000 */
[----:B------:R-:W-:Y:S02]  /*1b2c0*/  FSEL R8, R58, -INF , P0 ;  /* 0xff8000003a087808 */ /* 0x000fe40000000000 */
[----:B------:R-:W-:-:S02]  /*1b2d0*/  ISETP.GT.AND P0, PT, R6, 0x1, PT ;  /* 0x000000010600780c */ /* 0x000fc40003f04270 */
[----:B------:R-:W-:Y:S02]  /*1b2e0*/  FMNMX.FTZ R0, R18, R0, !PT ;  /* 0x0000000012007209 */ /* 0x000fe40007810000 */
[----:B------:R-:W-:Y:S02]  /*1b2f0*/  FSEL R9, R59, -INF , P0 ;  /* 0xff8000003b097808 */ /* 0x000fe40000000000 */
[----:B------:R-:W-:Y:S02]  /*1b300*/  ISETP.GT.AND P0, PT, R6, 0x8, PT ;  /* 0x000000080600780c */ /* 0x000fe40003f04270 */
        /* <DEDUP_REMOVED lines=20> */
[----:B------:R-:W-:-:S02]  /*1b450*/  FMNMX.FTZ R0, R37, R0, !PT ;  /* 0x0000000025007209 */ /* 0x000fc40007810000 */
[----:B------:R-:W-:Y:S02]  /*1b460*/  ISETP.GT.AND P0, PT, R6, 0x21, PT ;  /* 0x000000210600780c */ /* 0x000fe40003f04270 */
[----:B------:R-:W-:Y:S02]  /*1b470*/  FMNMX.FTZ R2, R52, R2, !PT ;  /* 0x0000000234027209 */ /* 0x000fe40007810000 */
[----:B------:R-:W-:Y:S02]  /*1b480*/  FMNMX.FTZ R0, R83, R0, !PT ;  /* 0x0000000053007209 */ /* 0x000fe40007810000 */
[----:B------:R-:W-:Y:S02]  /*1b490*/  FSEL R78, R26, -INF , P0 ;  /* 0xff8000001a4e7808 */ /* 0x000fe40000000000 */
[----:B------:R-:W-:Y:S02]  /*1b4a0*/  FMNMX.FTZ R2, R53, R2, !PT ;  /* 0x0000000235027209 */ /* 0x000fe40007810000 */
[----:B------:R-:W-:-:S02]  /*1b4b0*/  ISETP.GT.AND P0, PT, R6, 0x28, PT ;  /* 0x000000280600780c */ /* 0x000fc40003f04270 */
[----:B------:R-:W-:Y:S02]  /*1b4c0*/  FMNMX.FTZ R0, R82, R0, !PT ;  /* 0x0000000052007209 */ /* 0x000fe40007810000 */
[----:B------:R-:W-:Y:S02]  /*1b4d0*/  FMNMX.FTZ R2, R79, R2, !PT ;  /* 0x000000024f027209 */ /* 0x000fe40007810000 */
[----:B------:R-:W-:Y:S02]  /*1b4e0*/  FSEL R77, R23, -INF , P0 ;  /* 0xff800000174d7808 */ /* 0x000fe40000000000 */
[----:B------:R-:W-:Y:S02]  /*1b4f0*/  ISETP.GT.AND P0, PT, R6, 0x29, PT ;  /* 0x000000290600780c */ /* 0x000fe40003f04270 */
[----:B------:R-:W-:Y:S02]  /*1b500*/  FMNMX.FTZ R6, R81, R0, !PT ;  /* 0x0000000051067209 */ /* 0x000fe40007810000 */
[----:B------:R-:W-:-:S02]  /*1b510*/  FMNMX.FTZ R4, R78, R2, !PT ;  /* 0x000000024e047209 */ /* 0x000fc40007810000 */
[----:B------:R-:W-:Y:S02]  /*1b520*/  FMNMX.FTZ R6, R80, R6, !PT ;  /* 0x0000000650067209 */ /* 0x000fe40007810000 */
[----:B------:R-:W-:Y:S02]  /*1b530*/  FSEL R76, R22, -INF , P0 ;  /* 0xff800000164c7808 */ /* 0x000fe40000000000 */
[----:B------:R-:W-:Y:S01]  /*1b540*/  FMNMX.FTZ R4, R77, R4, !PT ;  /* 0x000000044d047209 */ /* 0x000fe20007810000 */
[----:B------:R-:W-:Y:S01]  /*1b550*/  IMAD.MOV.U32 R0, RZ, RZ, R6 ;  /* 0x000000ffff007224 */ /* 0x000fe200078e0006 */
[----:B------:R-:W-:Y:S02]  /*1b560*/  MOV R2, 0x1b590 ;  /* 0x0001b59000027802 */ /* 0x000fe40000000f00 */
[----:B------:R-:W-:Y:S02]  /*1b570*/  FMNMX.FTZ R4, R76, R4, !PT ;  /* 0x000000044c047209 */ /* 0x000fe40007810000 */
[----:B------:R-:W-:Y:S05]  /*1b580*/  CALL.REL.NOINC `($__internal_49_$__cuda_sm70_shflsync_bfly_p) ;  /* 0x0000ca8000007944 */ /* 0x000fea0003c00000 */
[----:B------:R-:W-:Y:S01]  /*1b590*/  FMNMX.FTZ R6, R6, R184, !PT ;  /* 0x000000b806067209 */ /* 0x000fe20007810000 */
[----:B------:R-:W-:Y:S01]  /*1b5a0*/  IMAD.MOV.U32 R3, RZ, RZ, 0x1 ;  /* 0x00000001ff037424 */ /* 0x000fe200078e00ff */
[----:B------:R-:W-:-:S03]  /*1b5b0*/  MOV R2, 0x1b5e0 ;  /* 0x0001b5e000027802 */ /* 0x000fc60000000f00 */
[----:B------:R-:W-:Y:S02]  /*1b5c0*/  IMAD.MOV.U32 R0, RZ, RZ, R6 ;  /* 0x000000ffff007224 */ /* 0x000fe400078e0006 */
[----:B------:R-:W-:Y:S05]  /*1b5d0*/  CALL.REL.NOINC `($__internal_49_$__cuda_sm70_shflsync_bfly_p) ;  /* 0x0000ca3000007944 */ /* 0x000fea0003c00000 */
[----:B------:R-:W-:Y:S01]  /*1b5e0*/  FMNMX.FTZ R6, R6, R184, !PT ;  /* 0x000000b806067209 */ /* 0x000fe20007810000 */
[----:B------:R-:W-:Y:S01]  /*1b5f0*/  IMAD.MOV.U32 R0, RZ, RZ, R4 ;  /* 0x000000ffff007224 */ /* 0x000fe200078e0004 */
[----:B------:R-:W-:Y:S01]  /*1b600*/  MOV R2, 0x1b630 ;  /* 0x0001b63000027802 */ /* 0x000fe20000000f00 */
[----:B------:R-:W-:Y:S02]  /*1b610*/  IMAD.MOV.U32 R3, RZ, RZ, 0x2 ;  /* 0x00000002ff037424 */ /* 0x000fe400078e00ff */
[----:B------:R-:W-:Y:S05]  /*1b620*/  CALL.REL.NOINC `($__internal_49_$__cuda_sm70_shflsync_bfly_p) ;  /* 0x0000c9e000007944 */ /* 0x000fea0003c00000 */
[----:B------:R-:W-:Y:S01]  /*1b630*/  FMNMX.FTZ R4, R4, R184, !PT ;  /* 0x000000b804047209 */ /* 0x000fe20007810000 */
[----:B------:R-:W-:Y:S01]  /*1b640*/  IMAD.MOV.U32 R3, RZ, RZ, 0x1 ;  /* 0x00000001ff037424 */ /* 0x000fe200078e00ff */
[----:B------:R-:W-:-:S03]  /*1b650*/  MOV R2, 0x1b680 ;  /* 0x0001b68000027802 */ /* 0x000fc60000000f00 */
[----:B------:R-:W-:Y:S02]  /*1b660*/  IMAD.MOV.U32 R0, RZ, RZ, R4 ;  /* 0x000000ffff007224 */ /* 0x000fe400078e0004 */
[----:B------:R-:W-:Y:S05]  /*1b670*/  CALL.REL.NOINC `($__internal_49_$__cuda_sm70_shflsync_bfly_p) ;  /* 0x0000c99000007944 */ /* 0x000fea0003c00000 */
[----:B------:R-:W-:Y:S05]  /*1b680*/  BRA `(.L_x_3125) ;  /* 0xffff1ad000007947 */ /* 0x000fea000383ffff */
.L_x_3022:
[----:B------:R-:W-:Y:S01]  /*1b690*/  MOV R2, RZ ;  /* 0x000000ff00027202 */ /* 0x000fe20000000f00 */
[----:B------:R-:W-:Y:S01]  /*1b6a0*/  IMAD.MOV.U32 R29, RZ, RZ, R6 ;  /* 0x000000ffff1d7224 */ /* 0x000fe200078e0006 */
[----:B------:R-:W-:Y:S01]  /*1b6b0*/  MOV R3, 0x1b6e0 ;  /* 0x0001b6e000037802 */ /* 0x000fe20000000f00 */
[----:B------:R-:W-:Y:S02]  /*1b6c0*/  IMAD.MOV.U32 R30, RZ, RZ, 0x181f ;  /* 0x0000181fff1e7424 */ /* 0x000fe400078e00ff */
[----:B-1234-:R-:W-:Y:S05]  /*1b6d0*/  CALL.REL.NOINC `($__internal_50_$__cuda_sm70_shflsync_idx_p) ;  /* 0x0000c99000007944 */ /* 0x01efea0003c00000 */
[----:B------:R-:W-:Y:S01]  /*1b6e0*/  MOV R4, R31 ;  /* 0x0000001f00047202 */ /* 0x000fe20000000f00 */
[----:B------:R-:W-:-:S05]  /*1b6f0*/  BRA `(.L_x_3126) ;  /* 0xffff2fe000007947 */ /* 0x000fca000383ffff */
.L_x_3023:
[----:B------:R-:W-:Y:S01]  /*1b700*/  MOV R2, RZ ;  /* 0x000000ff00027202 */ /* 0x000fe20000000f00 */
[----:B------:R-:W-:Y:S01]  /*1b710*/  IMAD.MOV.U32 R29, RZ, RZ, R8 ;  /* 0x000000ffff1d7224 */ /* 0x000fe200078e0008 */
[----:B------:R-:W-:Y:S01]  /*1b720*/  MOV R3, 0x1b750 ;  /* 0x0001b75000037802 */ /* 0x000fe20000000f00 */
[----:B------:R-:W-:Y:S02]  /*1b730*/  IMAD.MOV.U32 R30, RZ, RZ, 0x181f ;  /* 0x0000181fff1e7424 */ /* 0x000fe400078e00ff */
[----:B-1234-:R-:W-:Y:S05]  /*1b740*/  CALL.REL.NOINC `($__internal_50_$__cuda_sm70_shflsync_idx_p) ;  /* 0x0000c92000007944 */ /* 0x01efea0003c00000 */
[----:B------:R-:W-:Y:S01]  /*1b750*/  MOV R0, R31 ;  /* 0x0000001f00007202 */ /* 0x000fe20000000f00 */
[----:B------:R-:W-:-:S05]  /*1b760*/  BRA `(.L_x_3127) ;  /* 0xffff2f9000007947 */ /* 0x000fca000383ffff */
.L_x_3024:
[----:B---3--:R-:W-:Y:S01]  /*1b770*/  MOV R2, 0x1 ;  /* 0x0000000100027802 */ /* 0x008fe20000000f00 */
[----:B------:R-:W-:Y:S01]  /*1b780*/  IMAD.MOV.U32 R29, RZ, RZ, R6 ;  /* 0x000000ffff1d7224 */ /* 0x000fe200078e0006 */
[----:B------:R-:W-:Y:S01]  /*1b790*/  MOV R3, 0x1b7c0 ;  /* 0x0001b7c000037802 */ /* 0x000fe20000000f00 */
[----:B------:R-:W-:Y:S02]  /*1b7a0*/  IMAD.MOV.U32 R30, RZ, RZ, 0x181f ;  /* 0x0000181fff1e7424 */ /* 0x000fe400078e00ff */
[----:B-12-4-:R-:W-:Y:S05]  /*1b7b0*/  CALL.REL.NOINC `($__internal_50_$__cuda_sm70_shflsync_idx_p) ;  /* 0x0000c8b000007944 */ /* 0x016fea0003c00000 */
[----:B------:R-:W-:Y:S01]  /*1b7c0*/  MOV R2, 0x1 ;  /* 0x0000000100027802 */ /* 0x000fe20000000f00 */
[----:B------:R-:W-:Y:S01]  /*1b7d0*/  IMAD.MOV.U32 R4, RZ, RZ, R31 ;  /* 0x000000ffff047224 */ /* 0x000fe200078e001f */
[----:B------:R-:W-:Y:S01]  /*1b7e0*/  MOV R30, 0x181f ;  /* 0x0000181f001e7802 */ /* 0x000fe20000000f00 */
[----:B------:R-:W-:Y:S01]  /*1b7f0*/  IMAD.MOV.U32 R29, RZ, RZ, R8 ;  /* 0x000000ffff1d7224 */ /* 0x000fe200078e0008 */
[----:B------:R-:W-:Y:S02]  /*1b800*/  MOV R3, 0x1b820 ;  /* 0x0001b82000037802 */ /* 0x000fe40000000f00 */
[----:B------:R-:W-:Y:S05]  /*1b810*/  CALL.REL.NOINC `($__internal_50_$__cuda_sm70_shflsync_idx_p) ;  /* 0x0000c85000007944 */ /* 0x000fea0003c00000 */
[----:B------:R-:W-:Y:S01]  /*1b820*/  MOV R0, R31 ;  /* 0x0000001f00007202 */ /* 0x000fe20000000f00 */
[----:B------:R-:W-:-:S05]  /*1b830*/  BRA `(.L_x_3128) ;  /* 0xffff309000007947 */ /* 0x000fca000383ffff */
.L_x_3027:
[----:B------:R-:W-:Y:S01]  /*1b840*/  MOV R2, RZ ;  /* 0x000000ff00027202 */ /* 0x000fe20000000f00 */
[----:B------:R-:W-:Y:S01]  /*1b850*/  IMAD.MOV.U32 R29, RZ, RZ, R10 ;  /* 0x000000ffff1d7224 */ /* 0x000fe200078e000a */
[----:B------:R-:W-:Y:S01]  /*1b860*/  MOV R3, 0x1b890 ;  /* 0x0001b89000037802 */ /* 0x000fe20000000f00 */
[----:B------:R-:W-:Y:S02]  /*1b870*/  IMAD.MOV.U32 R30, RZ, RZ, 0x181f ;  /* 0x0000181fff1e7424 */ /* 0x000fe400078e00ff */
[----:B------:R-:W-:Y:S05]  /*1b880*/  CALL.REL.NOINC `($__internal_50_$__cuda_sm70_shflsync_idx_p) ;  /* 0x0000c7e000007944 */ /* 0x000fea0003c00000 */
[----:B------:R-:W-:Y:S01]  /*1b890*/  MOV R4, R31 ;  /* 0x0000001f00047202 */ /* 0x000fe20000000f00 */
[----:B------:R-:W-:-:S05]  /*1b8a0*/  BRA `(.L_x_3129) ;  /* 0xffff406000007947 */ /* 0x000fca000383ffff */
.L_x_3028:
[----:B------:R-:W-:Y:S01]  /*1b8b0*/  MOV R2, RZ ;  /* 0x000000ff00027202 */ /* 0x000fe20000000f00 */
[----:B------:R-:W-:Y:S01]  /*1b8c0*/  IMAD.MOV.U32 R29, RZ, RZ, R11 ;  /* 0x000000ffff1d7224 */ /* 0x000fe200078e000b */
[----:B------:R-:W-:Y:S01]  /*1b8d0*/  MOV R3, 0x1b900 ;  /* 0x0001b90000037802 */ /* 0x000fe20000000f00 */
[----:B------:R-:W-:Y:S02]  /*1b8e0*/  IMAD.MOV.U32 R30, RZ, RZ, 0x181f ;  /* 0x0000181fff1e7424 */ /* 0x000fe400078e00ff */
[----:B-12---:R-:W-:Y:S05]  /*1b8f0*/  CALL.REL.NOINC `($__internal_50_$__cuda_sm70_shflsync_idx_p) ;  /* 0x0000c77000007944 */ /* 0x006fea0003c00000 */
[----:B------:R-:W-:Y:S01]  /*1b900*/  MOV R0, R31 ;  /* 0x0000001f00007202 */ /* 0x000fe20000000f00 */
[----:B------:R-:W-:-:S05]  /*1b910*/  BRA `(.L_x_3130) ;  /* 0xffff401000007947 */ /* 0x000fca000383ffff */
.L_x_3029:
[----:B--2---:R-:W-:Y:S01]  /*1b920*/  MOV R2, 0x1 ;  /* 0x0000000100027802 */ /* 0x004fe20000000f00 */
[----:B------:R-:W-:Y:S01]  /*1b930*/  IMAD.MOV.U32 R29, RZ, RZ, R10 ;  /* 0x000000ffff1d7224 */ /* 0x000fe200078e000a */
[----:B------:R-:W-:Y:S01]  /*1b940*/  MOV R3, 0x1b970 ;  /* 0x0001b97000037802 */ /* 0x000fe20000000f00 */
[----:B------:R-:W-:Y:S03]  /*1b950*/  IMAD.MOV.U32 R30, RZ, RZ, 0x181f ;  /* 0x0000181fff1e7424 */ /* 0x000fe600078e00ff */
[----:B-1-3--:R-:W-:Y:S05]  /*1b960*/  CALL.REL.NOINC `($__internal_50_$__cuda_sm70_shflsync_idx_p) ;  /* 0x0000c70000007944 */ /* 0x00afea0003c00000 */
        /* <DEDUP_REMOVED lines=8> */
.L_x_3030:
[----:B-1----:R-:W-:Y:S01]  /*1b9f0*/  MOV R2, RZ ;  /* 0x000000ff00027202 */ /* 0x002fe20000000f00 */
[----:B------:R-:W-:Y:S01]  /*1ba00*/  IMAD.MOV.U32 R29, RZ, RZ, R4 ;  /* 0x000000ffff1d7224 */ /* 0x000fe200078e0004 */
[----:B------:R-:W-:Y:S01]  /*1ba10*/  MOV R3, 0x1ba40 ;  /* 0x0001ba4000037802 */ /* 0x000fe20000000f00 */
[----:B------:R-:W-:Y:S02]  /*1ba20*/  IMAD.MOV.U32 R30, RZ, RZ, 0x1c1f ;  /* 0x00001c1fff1e7424 */ /* 0x000fe400078e00ff */
[----:B----4-:R-:W-:Y:S05]  /*1ba30*/  CALL.REL.NOINC `($__internal_50_$__cuda_sm70_shflsync_idx_p) ;  /* 0x0000c63000007944 */ /* 0x010fea0003c00000 */
[----:B------:R-:W-:Y:S01]  /*1ba40*/  MOV R0, R31 ;  /* 0x0000001f00007202 */ /* 0x000fe20000000f00 */
[----:B------:R-:W-:-:S05]  /*1ba50*/  BRA `(.L_x_3132) ;  /* 0xffff41f000007947 */ /* 0x000fca000383ffff */
.L_x_3031:
[----:B------:R-:W-:Y:S01]  /*1ba60*/  MOV R2, 0x1 ;  /* 0x0000000100027802 */ /* 0x000fe20000000f00 */
[----:B------:R-:W-:Y:S01]  /*1ba70*/  IMAD.MOV.U32 R29, RZ, RZ, R4 ;  /* 0x000000ffff1d7224 */ /* 0x000fe200078e0004 */
[----:B------:R-:W-:Y:S01]  /*1ba80*/  MOV R3, 0x1bab0 ;  /* 0x0001bab000037802 */ /* 0x000fe20000000f00 */
[----:B------:R-:W-:Y:S02]  /*1ba90*/  IMAD.MOV.U32 R30, RZ, RZ, 0x1c1f ;  /* 0x00001c1fff1e7424 */ /* 0x000fe400078e00ff */
[----:B--2---:R-:W-:Y:S05]  /*1baa0*/  CALL.REL.NOINC `($__internal_50_$__cuda_sm70_shflsync_idx_p) ;  /* 0x0000c5c000007944 */ /* 0x004fea0003c00000 */
[----:B------:R-:W-:Y:S01]  /*1bab0*/  FMNMX.FTZ R0, R8, R13, !PT ;  /* 0x0000000d08007209 */ /* 0x000fe20007810000 */
[----:B------:R-:W-:Y:S02]  /*1bac0*/  IMAD.IADD R6, R6, 0x1, R31 ;  /* 0x0000000106067824 */ /* 0x000fe400078e021f */
[----:B------:R-:W-:Y:S01]  /*1bad0*/  IMAD.MOV.U32 R3, RZ, RZ, 0x2 ;  /* 0x00000002ff037424 */ /* 0x000fe200078e00ff */
[----:B------:R-:W-:Y:S02]  /*1bae0*/  FMNMX.FTZ R0, R25, R0, !PT ;  /* 0x0000000019007209 */ /* 0x000fe40007810000 */
[----:B------:R-:W-:Y:S02]  /*1baf0*/  ISETP.GT.AND P0, PT, R6, RZ, PT ;  /* 0x000000ff0600720c */ /* 0x000fe40003f04270 */
[----:B------:R-:W-:Y:S02]  /*1bb00*/  FMNMX.FTZ R0, R24, R0, !PT ;  /* 0x0000000018007209 */ /* 0x000fe40007810000 */
[----:B------:R-:W-:Y:S02]  /*1bb10*/  FSEL R9, R190, -INF , P0 ;  /* 0xff800000be097808 */ /* 0x000fe40000000000 */
[C---:B------:R-:W-:Y:S02]  /*1bb20*/  ISETP.GT.AND P0, PT, R6.reuse, 0x1, PT ;  /* 0x000000010600780c */ /* 0x040fe40003f04270 */
[----:B------:R-:W-:Y:S02]  /*1bb30*/  FMNMX.FTZ R2, R9, R14, !PT ;  /* 0x0000000e09027209 */ /* 0x000fe40007810000 */
[----:B------:R-:W-:Y:S02]  /*1bb40*/  FSEL R35, R189, -INF , P0 ;  /* 0xff800000bd237808 */ /* 0x000fe40000000000 */
[----:B------:R-:W-:Y:S02]  /*1bb50*/  ISETP.GT.AND P0, PT, R6, 0x8, PT ;  /* 0x000000080600780c */ /* 0x000fe40003f04270 */
        /* <DEDUP_REMOVED lines=8> */
[C---:B------:R-:W-:Y:S02]  /*1bbe0*/  ISETP.GT.AND P0, PT, R6.reuse, 0x11, PT ;  /* 0x000000110600780c */ /* 0x040fe40003f04270 */
[----:B------:R-:W-:Y:S02]  /*1bbf0*/  FMNMX.FTZ R2, R33, R2, !PT ;  /* 0x0000000221027209 */ /* 0x000fe40007810000 */
[----:B------:R-:W-:Y:S02]  /*1bc00*/  FSEL R31, R177, -INF , P0 ;  /* 0xff800000b11f7808 */ /* 0x000fe40000000000 */
[----:B------:R-:W-:Y:S02]  /*1bc10*/  ISETP.GT.AND P0, PT, R6, 0x18, PT ;  /* 0x000000180600780c */ /* 0x000fe40003f04270 */
[----:B------:R-:W-:Y:S02]  /*1bc20*/  FMNMX.FTZ R0, R22, R0, !PT ;  /* 0x0000000016007209 */ /* 0x000fe40007810000 */
        /* <DEDUP_REMOVED lines=10> */
[C---:B------:R-:W-:Y:S02]  /*1bcd0*/  ISETP.GT.AND P0, PT, R6.reuse, 0x21, PT ;  /* 0x000000210600780c */ /* 0x040fe40003f04270 */
        /* <DEDUP_REMOVED lines=10> */
[----:B------:R-:W-:Y:S02]  /*1bd80*/  FMNMX.FTZ R0, R16, R0, !PT ;  /* 0x0000000010007209 */ /* 0x000fe40007810000 */
[----:B------:R-:W-:Y:S02]  /*1bd90*/  FSEL R10, R180, -INF , P0 ;  /* 0xff800000b40a7808 */ /* 0x000fe40000000000 */
[----:B------:R-:W-:Y:S02]  /*1bda0*/  FMNMX.FTZ R4, R26, R2, !PT ;  /* 0x000000021a047209 */ /* 0x000fe40007810000 */
[----:B------:R-:W-:Y:S02]  /*1bdb0*/  FMNMX.FTZ R0, R11, R0, !PT ;  /* 0x000000000b007209 */ /* 0x000fe40007810000 */
[----:B------:R-:W-:Y:S02]  /*1bdc0*/  FMNMX.FTZ R4, R10, R4, !PT ;  /* 0x000000040a047209 */ /* 0x000fe40007810000 */
[----:B------:R-:W-:Y:S02]  /*1bdd0*/  MOV R2, 0x1bdf0 ;  /* 0x0001bdf000027802 */ /* 0x000fe40000000f00 */
[----:B------:R-:W-:Y:S05]  /*1bde0*/  CALL.REL.NOINC `($__internal_49_$__cuda_sm70_shflsync_bfly_p) ;  /* 0x0000c22000007944 */ /* 0x000fea0003c00000 */
[----:B------:R-:W-:Y:S01]  /*1bdf0*/  FMNMX.FTZ R0, R0, R184, !PT ;  /* 0x000000b800007209 */ /* 0x000fe20007810000 */
[----:B------:R-:W-:Y:S01]  /*1be00*/  IMAD.MOV.U32 R3, RZ, RZ, 0x1 ;  /* 0x00000001ff037424 */ /* 0x000fe200078e00ff */
[----:B------:R-:W-:Y:S02]  /*1be10*/  MOV R2, 0x1be30 ;  /* 0x0001be3000027802 */ /* 0x000fe40000000f00 */
[----:B------:R-:W-:Y:S05]  /*1be20*/  CALL.REL.NOINC `($__internal_49_$__cuda_sm70_shflsync_bfly_p) ;  /* 0x0000c1e000007944 */ /* 0x000fea0003c00000 */
[----:B------:R-:W-:Y:S01]  /*1be30*/  IMAD.MOV.U32 R3, RZ, RZ, 0x2 ;  /* 0x00000002ff037424 */ /* 0x000fe200078e00ff */
[----:B------:R-:W-:Y:S01]  /*1be40*/  FMNMX.FTZ R6, R0, R184, !PT ;  /* 0x000000b800067209 */ /* 0x000fe20007810000 */
[----:B------:R-:W-:Y:S01]  /*1be50*/  IMAD.MOV.U32 R0, RZ, RZ, R4 ;  /* 0x000000ffff007224 */ /* 0x000fe200078e0004 */
[----:B------:R-:W-:Y:S02]  /*1be60*/  MOV R2, 0x1be80 ;  /* 0x0001be8000027802 */ /* 0x000fe40000000f00 */
[----:B------:R-:W-:Y:S05]  /*1be70*/  CALL.REL.NOINC `($__internal_49_$__cuda_sm70_shflsync_bfly_p) ;  /* 0x0000c19000007944 */ /* 0x000fea0003c00000 */
[----:B------:R-:W-:Y:S01]  /*1be80*/  FMNMX.FTZ R0, R4, R184, !PT ;  /* 0x000000b804007209 */ /* 0x000fe20007810000 */
[----:B------:R-:W-:Y:S01]  /*1be90*/  IMAD.MOV.U32 R3, RZ, RZ, 0x1 ;  /* 0x00000001ff037424 */ /* 0x000fe200078e00ff */
[----:B------:R-:W-:Y:S02]  /*1bea0*/  MOV R2, 0x1bec0 ;  /* 0x0001bec000027802 */ /* 0x000fe40000000f00 */
[----:B------:R-:W-:Y:S05]  /*1beb0*/  CALL.REL.NOINC `($__internal_49_$__cuda_sm70_shflsync_bfly_p) ;  /* 0x0000c15000007944 */ /* 0x000fea0003c00000 */
[----:B------:R-:W-:Y:S01]  /*1bec0*/  MOV R2, R184 ;  /* 0x000000b800027202 */ /* 0x000fe20000000f00 */
[----:B------:R-:W-:-:S05]  /*1bed0*/  BRA `(.L_x_3133) ;  /* 0xffff42a000007947 */ /* 0x000fca000383ffff */
.L_x_3034:
[----:B------:R-:W-:Y:S01]  /*1bee0*/  MOV R2, RZ ;  /* 0x000000ff00027202 */ /* 0x000fe20000000f00 */
[----:B------:R-:W-:Y:S01]  /*1bef0*/  IMAD.MOV.U32 R29, RZ, RZ, R10 ;  /* 0x000000ffff1d7224 */ /* 0x000fe200078e000a */
[----:B------:R-:W-:Y:S01]  /*1bf00*/  MOV R3, 0x1bf30 ;  /* 0x0001bf3000037802 */ /* 0x000fe20000000f00 */
[----:B------:R-:W-:Y:S02]  /*1bf10*/  IMAD.MOV.U32 R30, RZ, RZ, 0x181f ;  /* 0x0000181fff1e7424 */ /* 0x000fe400078e00ff */
[----:B-1234-:R-:W-:Y:S05]  /*1bf20*/  CALL.REL.NOINC `($__internal_50_$__cuda_sm70_shflsync_idx_p) ;  /* 0x0000c14000007944 */ /* 0x01efea0003c00000 */
[----:B------:R-:W-:Y:S01]  /*1bf30*/  MOV R0, R31 ;  /* 0x0000001f00007202 */ /* 0x000fe20000000f00 */
[----:B------:R-:W-:-:S05]  /*1bf40*/  BRA `(.L_x_3134) ;  /* 0xffff5bb000007947 */ /* 0x000fca000383ffff */
.L_x_3037:
        /* <DEDUP_REMOVED lines=13> */
.L_x_3040:
[----:B------:R-:W-:Y:S01]  /*1c020*/  MOV R2, RZ ;  /* 0x000000ff00027202 */ /* 0x000fe20000000f00 */
[----:B------:R-:W-:Y:S01]  /*1c030*/  IMAD.MOV.U32 R29, RZ, RZ, R9 ;  /* 0x000000ffff1d7224 */ /* 0x000fe200078e0009 */
[----:B------:R-:W-:Y:S01]  /*1c040*/  MOV R3, 0x1c070 ;  /* 0x0001c07000037802 */ /* 0x000fe20000000f00 */
[----:B------:R-:W-:Y:S02]  /*1c050*/  IMAD.MOV.U32 R30, RZ, RZ, 0x181f ;  /* 0x0000181fff1e7424 */ /* 0x000fe400078e00ff */
[----:B-1----:R-:W-:Y:S05]  /*1c060*/  CALL.REL.NOINC `($__internal_50_$__cuda_sm70_shflsync_idx_p) ;  /* 0x0000c00000007944 */ /* 0x002fea0003c00000 */
[----:B------:R-:W-:Y:S01]  /*1c070*/  MOV R8, R31 ;  /* 0x0000001f00087202 */ /* 0x000fe20000000f00 */
[----:B------:R-:W-:-:S05]  /*1c080*/  BRA `(.L_x_3136) ;  /* 0xffff6c7000007947 */ /* 0x000fca000383ffff */
.L_x_3041:
[----:B------:R-:W-:Y:S01]  /*1c090*/  MOV R2, RZ ;  /* 0x000000ff00027202 */ /* 0x000fe20000000f00 */
[----:B------:R-:W-:Y:S01]  /*1c0a0*/  IMAD.MOV.U32 R29, RZ, RZ, R13 ;  /* 0x000000ffff1d7224 */ /* 0x000fe200078e000d */
[----:B------:R-:W-:Y:S01]  /*1c0b0*/  MOV R3, 0x1c0e0 ;  /* 0x0001c0e000037802 */ /* 0x000fe20000000f00 */
[----:B------:R-:W-:Y:S02]  /*1c0c0*/  IMAD.MOV.U32 R30, RZ, RZ, 0x181f ;  /* 0x0000181fff1e7424 */ /* 0x000fe400078e00ff */
[----:B-123--:R-:W-:Y:S05]  /*1c0d0*/  CALL.REL.NOINC `($__internal_50_$__cuda_sm70_shflsync_idx_p) ;  /* 0x0000bf9000007944 */ /* 0x00efea0003c00000 */
[----:B------:R-:W-:Y:S01]  /*1c0e0*/  MOV R0, R31 ;  /* 0x0000001f00007202 */ /* 0x000fe20000000f00 */
[----:B------:R-:W-:-:S05]  /*1c0f0*/  BRA `(.L_x_3137) ;  /* 0xffff6c2000007947 */ /* 0x000fca000383ffff */
.L_x_3042:
[----:B--2---:R-:W-:Y:S01]  /*1c100*/  MOV R2, 0x1 ;  /* 0x0000000100027802 */ /* 0x004fe20000000f00 */
[----:B------:R-:W-:Y:S01]  /*1c110*/  IMAD.MOV.U32 R29, RZ, RZ, R9 ;  /* 0x000000ffff1d7224 */ /* 0x000fe200078e0009 */
[----:B------:R-:W-:Y:S01]  /*1c120*/  MOV R3, 0x1c150 ;  /* 0x0001c15000037802 */ /* 0x000fe20000000f00 */
[----:B------:R-:W-:Y:S02]  /*1c130*/  IMAD.MOV.U32 R30, RZ, RZ, 0x181f ;  /* 0x0000181fff1e7424 */ /* 0x000fe400078e00ff */
[----:B-1--4-:R-:W-:Y:S05]  /*1c140*/  CALL.REL.NOINC `($__internal_50_$__cuda_sm70_shflsync_idx_p) ;  /* 0x0000bf2000007944 */ /* 0x012fea0003c00000 */
        /* <DEDUP_REMOVED lines=8> */
.L_x_3043:
[----:B------:R-:W-:Y:S02]  /*1c1d0*/  MOV R3, 0x2 ;  /* 0x0000000200037802 */ /* 0x000fe40000000f00 */
[----:B------:R-:W-:Y:S02]  /*1c1e0*/  MOV R2, 0x1c200 ;  /* 0x0001c20000027802 */ /* 0x000fe40000000f00 */
[----:B------:R-:W-:Y:S05]  /*1c1f0*/  CALL.REL.NOINC `($__internal_49_$__cuda_sm70_shflsync_bfly_p) ;  /* 0x0000be1000007944 */ /* 0x000fea0003c00000 */
[----:B------:R-:W-:Y:S01]  /*1c200*/  MOV R2, R184 ;  /* 0x000000b800027202 */ /* 0x000fe20000000f00 */
[----:B------:R-:W-:-:S05]  /*1c210*/  BRA `(.L_x_3139) ;  /* 0xffff6f1000007947 */ /* 0x000fca000383ffff */
.L_x_3044:
[----:B------:R-:W-:Y:S02]  /*1c220*/  MOV R3, 0x1 ;  /* 0x0000000100037802 */ /* 0x000fe40000000f00 */
        /* <DEDUP_REMOVED lines=13> */
.L_x_3046:
[----:B------:R-:W-:Y:S01]  /*1c300*/  IMAD.MOV.U32 R0, RZ, RZ, R230 ;  /* 0x000000ffff007224 */ /* 0x000fe200078e00e6 */
[----:B------:R-:W-:-:S02]  /*1c310*/  MOV R3, 0x2 ;  /* 0x0000000200037802 */ /* 0x000fc40000000f00 */
[----:B------:R-:W-:Y:S02]  /*1c320*/  MOV R2, 0x1c340 ;  /* 0x0001c34000027802 */ /* 0x000fe40000000f00 */
[----:B------:R-:W-:Y:S05]  /*1c330*/  CALL.REL.NOINC `($__internal_49_$__cuda_sm70_shflsync_bfly_p) ;  /* 0x0000bcd000007944 */ /* 0x000fea0003c00000 */
[----:B------:R-:W-:Y:S01]  /*1c340*/  MOV R5, R184 ;  /* 0x000000b800057202 */ /* 0x000fe20000000f00 */
[----:B------:R-:W-:Y:S05]  /*1c350*/  BRA `(.L_x_3141) ;  /* 0xffff85a000007947 */ /* 0x000fea000383ffff */
.L_x_3047:
[----:B------:R-:W-:Y:S01]  /*1c360*/  IMAD.MOV.U32 R0, RZ, RZ, R5 ;  /* 0x000000ffff007224 */ /* 0x000fe200078e0005 */
[----:B------:R-:W-:Y:S02]  /*1c370*/  MOV R3, 0x1 ;  /* 0x0000000100037802 */ /* 0x000fe40000000f00 */
[----:B------:R-:W-:Y:S02]  /*1c380*/  MOV R2, 0x1c3a0 ;  /* 0x0001c3a000027802 */ /* 0x000fe40000000f00 */
[----:B-1----:R-:W-:Y:S05]  /*1c390*/  CALL.REL.NOINC `($__internal_49_$__cuda_sm70_shflsync_bfly_p) ;  /* 0x0000bc7000007944 */ /* 0x002fea0003c00000 */
[----:B------:R-:W-:Y:S01]  /*1c3a0*/  FADD.FTZ R5, R5, R184 ;  /* 0x000000b805057221 */ /* 0x000fe20000010000 */
[----:B------:R-:W-:Y:S02]  /*1c3b0*/  MOV R0, R229 ;  /* 0x000000e500007202 */ /* 0x000fe40000000f00 */
[----:B------:R-:W-:Y:S02]  /*1c3c0*/  MOV R3, 0x2 ;  /* 0x0000000200037802 */ /* 0x000fe40000000f00 */
[----:B------:R-:W-:Y:S02]  /*1c3d0*/  MOV R2, 0x1c3f0 ;  /* 0x0001c3f000027802 */ /* 0x000fe40000000f00 */
[----:B------:R-:W-:Y:S05]  /*1c3e0*/  CALL.REL.NOINC `($__internal_49_$__cuda_sm70_shflsync_bfly_p) ;  /* 0x0000bc2000007944 */ /* 0x000fea0003c00000 */
[----:B------:R-:W-:Y:S01]  /*1c3f0*/  FADD.FTZ R229, R229, R184 ;  /* 0x000000b8e5e57221 */ /* 0x000fe20000010000 */
[----:B------:R-:W-:-:S02]  /*1c400*/  MOV R3, 0x1 ;  /* 0x0000000100037802 */ /* 0x000fc40000000f00 */
[----:B------:R-:W-:Y:S02]  /*1c410*/  MOV R2, 0x1c440 ;  /* 0x0001c44000027802 */ /* 0x000fe40000000f00 */
[----:B------:R-:W-:Y:S02]  /*1c420*/  MOV R0, R229 ;  /* 0x000000e500007202 */ /* 0x000fe40000000f00 */
[----:B------:R-:W-:Y:S05]  /*1c430*/  CALL.REL.NOINC `($__internal_49_$__cuda_sm70_shflsync_bfly_p) ;  /* 0x0000bbd000007944 */ /* 0x000fea0003c00000 */
[----:B------:R-:W-:Y:S01]  /*1c440*/  MOV R3, R184 ;  /* 0x000000b800037202 */ /* 0x000fe20000000f00 */
[----:B------:R-:W-:Y:S05]  /*1c450*/  BRA `(.L_x_3142) ;  /* 0xffff851000007947 */ /* 0x000fea000383ffff */
.L_x_3054:
[----:B--234-:R-:W-:Y:S01]  /*1c460*/  IMAD.MOV.U32 R29, RZ, RZ, R6 ;  /* 0x000000ffff1d7224 */ /* 0x01cfe200078e0006 */
[----:B------:R-:W-:Y:S01]  /*1c470*/  MOV R2, RZ ;  /* 0x000000ff00027202 */ /* 0x000fe20000000f00 */
[----:B------:R-:W-:Y:S01]  /*1c480*/  IMAD.MOV.U32 R30, RZ, RZ, 0x181f ;  /* 0x0000181fff1e7424 */ /* 0x000fe200078e00ff */
[----:B------:R-:W-:Y:S02]  /*1c490*/  MOV R3, 0x1c4b0 ;  /* 0x0001c4b000037802 */ /* 0x000fe40000000f00 */
[----:B-1----:R-:W-:Y:S05]  /*1c4a0*/  CALL.REL.NOINC `($__internal_50_$__cuda_sm70_shflsync_idx_p) ;  /* 0x0000bbc000007944 */ /* 0x002fea0003c00000 */
[----:B------:R-:W-:Y:S01]  /*1c4b0*/  MOV R4, R31 ;  /* 0x0000001f00047202 */ /* 0x000fe20000000f00 */
[----:B------:R-:W-:Y:S05]  /*1c4c0*/  BRA `(.L_x_3143) ;  /* 0xffffa14000007947 */ /* 0x000fea000383ffff */
.L_x_3055:
[----:B------:R-:W-:Y:S01]  /*1c4d0*/  IMAD.MOV.U32 R29, RZ, RZ, R16 ;  /* 0x000000ffff1d7224 */ /* 0x000fe200078e0010 */
[----:B------:R-:W-:Y:S01]  /*1c4e0*/  MOV R2, RZ ;  /* 0x000000ff00027202 */ /* 0x000fe20000000f00 */
[----:B------:R-:W-:Y:S01]  /*1c4f0*/  IMAD.MOV.U32 R30, RZ, RZ, 0x181f ;  /* 0x0000181fff1e7424 */ /* 0x000fe200078e00ff */
[----:B------:R-:W-:-:S02]  /*1c500*/  MOV R3, 0x1c520 ;  /* 0x0001c52000037802 */ /* 0x000fc40000000f00 */
[----:B-123--:R-:W-:Y:S05]  /*1c510*/  CALL.REL.NOINC `($__internal_50_$__cuda_sm70_shflsync_idx_p) ;  /* 0x0000bb5000007944 */ /* 0x00efea0003c00000 */
[----:B------:R-:W-:Y:S01]  /*1c520*/  MOV R0, R31 ;  /* 0x0000001f00007202 */ /* 0x000fe20000000f00 */
[----:B------:R-:W-:Y:S05]  /*1c530*/  BRA `(.L_x_3144) ;  /* 0xffffa0f000007947 */ /* 0x000fea000383ffff */
.L_x_3058:
        /* <DEDUP_REMOVED lines=13> */
.L_x_3061:
[----:B------:R-:W-:Y:S01]  /*1c610*/  IMAD.MOV.U32 R29, RZ, RZ, R6 ;  /* 0x000000ffff1d7224 */ /* 0x000fe200078e0006 */
[----:B--2---:R-:W-:Y:S01]  /*1c620*/  MOV R2, 0x2 ;  /* 0x0000000200027802 */ /* 0x004fe20000000f00 */
[----:B------:R-:W-:Y:S01]  /*1c630*/  IMAD.MOV.U32 R30, RZ, RZ, 0x181f ;  /* 0x0000181fff1e7424 */ /* 0x000fe200078e00ff */
[----:B------:R-:W-:Y:S02]  /*1c640*/  MOV R3, 0x1c660 ;  /* 0x0001c66000037802 */ /* 0x000fe40000000f00 */
[----:B-1-34-:R-:W-:Y:S05]  /*1c650*/  CALL.REL.NOINC `($__internal_50_$__cuda_sm70_shflsync_idx_p) ;  /* 0x0000ba1000007944 */ /* 0x01afea0003c00000 */
[----:B------:R-:W-:Y:S01]  /*1c660*/  MOV R4, R31 ;  /* 0x0000001f00047202 */ /* 0x000fe20000000f00 */
[----:B------:R-:W-:Y:S05]  /*1c670*/  BRA `(.L_x_3146) ;  /* 0xffffa2a000007947 */ /* 0x000fea000383ffff */
.L_x_3062:
[----:B------:R-:W-:Y:S01]  /*1c680*/  IMAD.MOV.U32 R29, RZ, RZ, R16 ;  /* 0x000000ffff1d7224 */ /* 0x000fe200078e0010 */
[----:B--2---:R-:W-:Y:S01]  /*1c690*/  MOV R2, 0x2 ;  /* 0x0000000200027802 */ /* 0x004fe20000000f00 */
[----:B------:R-:W-:Y:S01]  /*1c6a0*/  IMAD.MOV.U32 R30, RZ, RZ, 0x181f ;  /* 0x0000181fff1e7424 */ /* 0x000fe200078e00ff */
[----:B------:R-:W-:Y:S02]  /*1c6b0*/  MOV R3, 0x1c6d0 ;  /* 0x0001c6d000037802 */ /* 0x000fe40000000f00 */
[----:B-1-34-:R-:W-:Y:S05]  /*1c6c0*/  CALL.REL.NOINC `($__internal_50_$__cuda_sm70_shflsync_idx_p) ;  /* 0x0000b9a000007944 */ /* 0x01afea0003c00000 */
[----:B------:R-:W-:Y:S01]  /*1c6d0*/  MOV R0, R31 ;  /* 0x0000001f00007202 */ /* 0x000fe20000000f00 */
[----:B------:R-:W-:Y:S05]  /*1c6e0*/  BRA `(.L_x_3147) ;  /* 0xffffa25000007947 */ /* 0x000fea000383ffff */
.L_x_3065:
[----:B------:R-:W-:Y:S01]  /*1c6f0*/  IMAD.MOV.U32 R29, RZ, RZ, R6 ;  /* 0x000000ffff1d7224 */ /* 0x000fe200078e0006 */
[----:B---3--:R-:W-:Y:S01]  /*1c700*/  MOV R2, 0x3 ;  /* 0x0000000300027802 */ /* 0x008fe20000000f00 */
        /* <DEDUP_REMOVED lines=11> */
.L_x_3067:
[----:B------:R-:W-:Y:S01]  /*1c7c0*/  IMAD.MOV.U32 R29, RZ, RZ, R5 ;  /* 0x000000ffff1d7224 */ /* 0x000fe200078e0005 */
[----:B------:R-:W-:Y:S01]  /*1c7d0*/  MOV R2, RZ ;  /* 0x000000ff00027202 */ /* 0x000fe20000000f00 */
[----:B------:R-:W-:Y:S01]  /*1c7e0*/  IMAD.MOV.U32 R30, RZ, RZ, 0x1c1f ;  /* 0x00001c1fff1e7424 */ /* 0x000fe200078e00ff */
[----:B------:R-:W-:Y:S02]  /*1c7f0*/  MOV R3, 0x1c810 ;  /* 0x0001c81000037802 */ /* 0x000fe40000000f00 */
[----:B------:R-:W-:Y:S05]  /*1c800*/  CALL.REL.NOINC `($__internal_50_$__cuda_sm70_shflsync_idx_p) ;  /* 0x0000b86000007944 */ /* 0x000fea0003c00000 */
[----:B------:R-:W-:Y:S01]  /*1c810*/  MOV R4, R31 ;  /* 0x0000001f00047202 */ /* 0x000fe20000000f00 */
[----:B------:R-:W-:Y:S05]  /*1c820*/  BRA `(.L_x_3149) ;  /* 0xffffa61000007947 */ /* 0x000fea000383ffff */
.L_x_3068:
[----:B------:R-:W-:Y:S01]  /*1c830*/  IMAD.MOV.U32 R29, RZ, RZ, R6 ;  /* 0x000000ffff1d7224 */ /* 0x000fe200078e0006 */
[----:B------:R-:W-:Y:S01]  /*1c840*/  MOV R2, RZ ;  /* 0x000000ff00027202 */ /* 0x000fe20000000f00 */
[----:B------:R-:W-:Y:S01]  /*1c850*/  IMAD.MOV.U32 R30, RZ, RZ, 0x1c1f ;  /* 0x00001c1fff1e7424 */ /* 0x000fe200078e00ff */
[----:B------:R-:W-:Y:S02]  /*1c860*/  MOV R3, 0x1c880 ;  /* 0x0001c88000037802 */ /* 0x000fe40000000f00 */
[----:B-12---:R-:W-:Y:S05]  /*1c870*/  CALL.REL.NOINC `($__internal_50_$__cuda_sm70_shflsync_idx_p) ;  /* 0x0000b7f000007944 */ /* 0x006fea0003c00000 */
[----:B------:R-:W-:Y:S01]  /*1c880*/  MOV R0, R31 ;  /* 0x0000001f00007202 */ /* 0x000fe20000000f00 */
[----:B------:R-:W-:Y:S05]  /*1c890*/  BRA `(.L_x_3150) ;  /* 0xffffa5c000007947 */ /* 0x000fea000383ffff */
.L_x_3071:
[----:B------:R-:W-:Y:S01]  /*1c8a0*/  IMAD.MOV.U32 R29, RZ, RZ, R5 ;  /* 0x000000ffff1d7224 */ /* 0x000fe200078e0005 */
[----:B-1----:R-:W-:Y:S01]  /*1c8b0*/  MOV R2, 0x1 ;  /* 0x0000000100027802 */ /* 0x002fe20000000f00 */
[----:B------:R-:W-:Y:S01]  /*1c8c0*/  IMAD.MOV.U32 R30, RZ, RZ, 0x1c1f ;  /* 0x00001c1fff1e7424 */ /* 0x000fe200078e00ff */
[----:B------:R-:W-:-:S02]  /*1c8d0*/  MOV R3, 0x1c8f0 ;  /* 0x0001c8f000037802 */ /* 0x000fc40000000f00 */
[----:B--234-:R-:W-:Y:S05]  /*1c8e0*/  CALL.REL.NOINC `($__internal_50_$__cuda_sm70_shflsync_idx_p) ;  /* 0x0000b78000007944 */ /* 0x01cfea0003c00000 */
        /* <DEDUP_REMOVED lines=8> */
.L_x_3075:
[----:B------:R-:W-:Y:S01]  /*1c970*/  IMAD.MOV.U32 R29, RZ, RZ, R5 ;  /* 0x000000ffff1d7224 */ /* 0x000fe200078e0005 */
[----:B------:R-:W-:Y:S01]  /*1c980*/  MOV R2, RZ ;  /* 0x000000ff00027202 */ /* 0x000fe20000000f00 */
[----:B------:R-:W-:Y:S01]  /*1c990*/  IMAD.MOV.U32 R30, RZ, RZ, 0x181f ;  /* 0x0000181fff1e7424 */ /* 0x000fe200078e00ff */
[----:B------:R-:W-:Y:S02]  /*1c9a0*/  MOV R3, 0x1c9c0 ;  /* 0x0001c9c000037802 */ /* 0x000fe40000000f00 */
[----:B------:R-:W-:Y:S05]  /*1c9b0*/  CALL.REL.NOINC `($__internal_50_$__cuda_sm70_shflsync_idx_p) ;  /* 0x0000b6b000007944 */ /* 0x000fea0003c00000 */
[----:B------:R-:W-:Y:S01]  /*1c9c0*/  MOV R4, R31 ;  /* 0x0000001f00047202 */ /* 0x000fe20000000f00 */
[----:B------:R-:W-:Y:S05]  /*1c9d0*/  BRA `(.L_x_3152) ;  /* 0xffffc64000007947 */ /* 0x000fea000383ffff */
.L_x_3076:
[----:B------:R-:W-:Y:S01]  /*1c9e0*/  IMAD.MOV.U32 R29, RZ, RZ, R16 ;  /* 0x000000ffff1d7224 */ /* 0x000fe200078e0010 */
[----:B------:R-:W-:Y:S01]  /*1c9f0*/  MOV R2, RZ ;  /* 0x000000ff00027202 */ /* 0x000fe20000000f00 */
[----:B------:R-:W-:Y:S01]  /*1ca00*/  IMAD.MOV.U32 R30, RZ, RZ, 0x181f ;  /* 0x0000181fff1e7424 */ /* 0x000fe200078e00ff */
[----:B------:R-:W-:Y:S02]  /*1ca10*/  MOV R3, 0x1ca30 ;  /* 0x0001ca3000037802 */ /* 0x000fe40000000f00 */
[----:B-12---:R-:W-:Y:S05]  /*1ca20*/  CALL.REL.NOINC `($__internal_50_$__cuda_sm70_shflsync_idx_p) ;  /* 0x0000b64000007944 */ /* 0x006fea0003c00000 */
[----:B------:R-:W-:Y:S01]  /*1ca30*/  MOV R0, R31 ;  /* 0x0000001f00007202 */ /* 0x000fe20000000f00 */
[----:B------:R-:W-:Y:S05]  /*1ca40*/  BRA `(.L_x_3153) ;  /* 0xffffc5f000007947 */ /* 0x000fea000383ffff */
.L_x_3079:
        /* <DEDUP_REMOVED lines=13> */
.L_x_3082:
[----:B------:R-:W-:Y:S01]  /*1cb20*/  IMAD.MOV.U32 R29, RZ, RZ, R5 ;  /* 0x000000ffff1d7224 */ /* 0x000fe200078e0005 */
[----:B-1----:R-:W-:Y:S01]  /*1cb30*/  MOV R2, 0x2 ;  /* 0x0000000200027802 */ /* 0x002fe20000000f00 */
[----:B------:R-:W-:Y:S01]  /*1cb40*/  IMAD.MOV.U32 R30, RZ, RZ, 0x181f ;  /* 0x0000181fff1e7424 */ /* 0x000fe200078e00ff */
[----:B------:R-:W-:Y:S02]  /*1cb50*/  MOV R3, 0x1cb70 ;  /* 0x0001cb7000037802 */ /* 0x000fe40000000f00 */
[----:B--234-:R-:W-:Y:S05]  /*1cb60*/  CALL.REL.NOINC `($__internal_50_$__cuda_sm70_shflsync_idx_p) ;  /* 0x0000b50000007944 */ /* 0x01cfea0003c00000 */
[----:B------:R-:W-:Y:S01]  /*1cb70*/  MOV R4, R31 ;  /* 0x0000001f00047202 */ /* 0x000fe20000000f00 */
[----:B------:R-:W-:Y:S05]  /*1cb80*/  BRA `(.L_x_3155) ;  /* 0xffffc7a000007947 */ /* 0x000fea000383ffff */
.L_x_3083:
[----:B------:R-:W-:Y:S01]  /*1cb90*/  IMAD.MOV.U32 R29, RZ, RZ, R16 ;  /* 0x000000ffff1d7224 */ /* 0x000fe200078e0010 */
[----:B------:R-:W-:Y:S01]  /*1cba0*/  MOV R2, 0x2 ;  /* 0x0000000200027802 */ /* 0x000fe20000000f00 */
[----:B------:R-:W-:Y:S01]  /*1cbb0*/  IMAD.MOV.U32 R30, RZ, RZ, 0x181f ;  /* 0x0000181fff1e7424 */ /* 0x000fe200078e00ff */
[----:B------:R-:W-:Y:S02]  /*1cbc0*/  MOV R3, 0x1cbe0 ;  /* 0x0001cbe000037802 */ /* 0x000fe40000000f00 */
[----:B-1234-:R-:W-:Y:S05]  /*1cbd0*/  CALL.REL.NOINC `($__internal_50_$__cuda_sm70_shflsync_idx_p) ;  /* 0x0000b49000007944 */ /* 0x01efea0003c00000 */
[----:B------:R-:W-:Y:S01]  /*1cbe0*/  MOV R0, R31 ;  /* 0x0000001f00007202 */ /* 0x000fe20000000f00 */
[----:B------:R-:W-:Y:S05]  /*1cbf0*/  BRA `(.L_x_3156) ;  /* 0xffffc75000007947 */ /* 0x000fea000383ffff */
.L_x_3086:
        /* <DEDUP_REMOVED lines=13> */
.L_x_3088:
[----:B------:R-:W-:Y:S01]  /*1ccd0*/  IMAD.MOV.U32 R29, RZ, RZ, R28 ;  /* 0x000000ffff1d7224 */ /* 0x000fe200078e001c */
[----:B------:R-:W-:Y:S01]  /*1cce0*/  MOV R2, RZ ;  /* 0x000000ff00027202 */ /* 0x000fe20000000f00 */
[----:B------:R-:W-:Y:S01]  /*1ccf0*/  IMAD.MOV.U32 R30, RZ, RZ, 0x1f ;  /* 0x0000001fff1e7424 */ /* 0x000fe200078e00ff */
[----:B------:R-:W-:Y:S02]  /*1cd00*/  MOV R3, 0x1cd20 ;  /* 0x0001cd2000037802 */ /* 0x000fe40000000f00 */
[----:B--23--:R-:W-:Y:S05]  /*1cd10*/  CALL.REL.NOINC `($__internal_50_$__cuda_sm70_shflsync_idx_p) ;  /* 0x0000b35000007944 */ /* 0x00cfea0003c00000 */
[----:B------:R-:W-:Y:S01]  /*1cd20*/  MOV R10, R31 ;  /* 0x0000001f000a7202 */ /* 0x000fe20000000f00 */
[----:B------:R-:W-:Y:S05]  /*1cd30*/  BRA `(.L_x_3158) ;  /* 0xffffc9f000007947 */ /* 0x000fea000383ffff */
.L_x_3089:
[----:B------:R-:W-:Y:S01]  /*1cd40*/  IMAD.MOV.U32 R29, RZ, RZ, R28 ;  /* 0x000000ffff1d7224 */ /* 0x000fe200078e001c */
[----:B------:R-:W-:Y:S01]  /*1cd50*/  MOV R2, 0x1 ;  /* 0x0000000100027802 */ /* 0x000fe20000000f00 */
[----:B------:R-:W-:Y:S01]  /*1cd60*/  IMAD.MOV.U32 R30, RZ, RZ, 0x1f ;  /* 0x0000001fff1e7424 */ /* 0x000fe200078e00ff */
[----:B------:R-:W-:Y:S02]  /*1cd70*/  MOV R3, 0x1cd90 ;  /* 0x0001cd9000037802 */ /* 0x000fe40000000f00 */
[----:B-1234-:R-:W-:Y:S05]  /*1cd80*/  CALL.REL.NOINC `($__internal_50_$__cuda_sm70_shflsync_idx_p) ;  /* 0x0000b2e000007944 */ /* 0x01efea0003c00000 */
[----:B------:R-:W-:Y:S01]  /*1cd90*/  MOV R9, R31 ;  /* 0x0000001f00097202 */ /* 0x000fe20000000f00 */
[----:B------:R-:W-:Y:S05]  /*1cda0*/  BRA `(.L_x_3159) ;  /* 0xffffc9a000007947 */ /* 0x000fea000383ffff */
.L_x_3090:
[----:B------:R-:W-:Y:S02]  /*1cdb0*/  MOV R3, 0x1 ;  /* 0x0000000100037802 */ /* 0x000fe40000000f00 */
[----:B------:R-:W-:-:S02]  /*1cdc0*/  MOV R2, 0x1cde0 ;  /* 0x0001cde000027802 */ /* 0x000fc40000000f00 */
[----:B-1--4-:R-:W-:Y:S05]  /*1cdd0*/  CALL.REL.NOINC `($__internal_51_$__cuda_sm70_shflsync_up_p) ;  /* 0x0000b2f000007944 */ /* 0x012fea0003c00000 */
[----:B------:R-:W-:Y:S05]  /*1cde0*/  BRA `(.L_x_3160) ;  /* 0xffffca9000007947 */ /* 0x000fea000383ffff */
.L_x_3091:
[----:B------:R-:W-:Y:S02]  /*1cdf0*/  MOV R3, 0x2 ;  /* 0x0000000200037802 */ /* 0x000fe40000000f00 */
[----:B------:R-:W-:-:S02]  /*1ce00*/  MOV R2, 0x1ce20 ;  /* 0x0001ce2000027802 */ /* 0x000fc40000000f00 */
[----:B-1--4-:R-:W-:Y:S05]  /*1ce10*/  CALL.REL.NOINC `($__internal_51_$__cuda_sm70_shflsync_up_p) ;  /* 0x0000b2b000007944 */ /* 0x012fea0003c00000 */
        /* <DEDUP_REMOVED lines=24> */
.L_x_3095:
[----:B------:R-:W-:Y:S02]  /*1cfa0*/  MOV R3, 0x1 ;  /* 0x0000000100037802 */ /* 0x000fe40000000f00 */
[----:B------:R-:W-:Y:S02]  /*1cfb0*/  MOV R2, 0x1cfd0 ;  /* 0x0001cfd000027802 */ /* 0x000fe40000000f00 */
[----:B-1----:R-:W-:Y:S05]  /*1cfc0*/  CALL.REL.NOINC `($__internal_51_$__cuda_sm70_shflsync_up_p) ;  /* 0x0000b10000007944 */ /* 0x002fea0003c00000 */
[----:B------:R-:W-:Y:S01]  /*1cfd0*/  MOV R2, R4 ;  /* 0x0000000400027202 */ /* 0x000fe20000000f00 */
[----:B------:R-:W-:Y:S05]  /*1cfe0*/  BRA `(.L_x_3162) ;  /* 0xffffcb0000007947 */ /* 0x000fea000383ffff */
.L_x_3096:
[----:B------:R-:W-:Y:S02]  /*1cff0*/  MOV R3, 0x2 ;  /* 0x0000000200037802 */ /* 0x000fe40000000f00 */
[----:B------:R-:W-:Y:S02]  /*1d000*/  MOV R2, 0x1d020 ;  /* 0x0001d02000027802 */ /* 0x000fe40000000f00 */
[----:B-1----:R-:W-:Y:S05]  /*1d010*/  CALL.REL.NOINC `($__internal_51_$__cuda_sm70_shflsync_up_p) ;  /* 0x0000b0b000007944 */ /* 0x002fea0003c00000 */
        /* <DEDUP_REMOVED lines=24> */
.L_x_3098:
[----:B------:R-:W-:Y:S02]  /*1d1a0*/  SEL R0, RZ, 0x1, P0 ;  /* 0x00000001ff007807 */ /* 0x000fe40000000000 */
[----:B------:R-:W-:Y:S02]  /*1d1b0*/  MOV R2, 0x1d1d0 ;  /* 0x0001d1d000027802 */ /* 0x000fe40000000f00 */
[----:B-12---:R-:W-:Y:S05]  /*1d1c0*/  CALL.REL.NOINC `($__internal_52_$__cuda_sm70_votesync_ballot) ;  /* 0x0000af6000007944 */ /* 0x006fea0003c00000 */
[----:B------:R-:W-:Y:S01]  /*1d1d0*/  MOV R5, R0 ;  /* 0x0000000000057202 */ /* 0x000fe20000000f00 */
[----:B------:R-:W-:Y:S05]  /*1d1e0*/  BRA `(.L_x_3164) ;  /* 0xffffca9000007947 */ /* 0x000fea000383ffff */
.L_x_3099:
[----:B------:R-:W-:Y:S01]  /*1d1f0*/  IMAD.MOV.U32 R29, RZ, RZ, R6 ;  /* 0x000000ffff1d7224 */ /* 0x000fe200078e0006 */
[----:B---3--:R-:W-:Y:S01]  /*1d200*/  MOV R2, R0 ;  /* 0x0000000000027202 */ /* 0x008fe20000000f00 */
[----:B------:R-:W-:Y:S01]  /*1d210*/  IMAD.MOV.U32 R30, RZ, RZ, 0x1f ;  /* 0x0000001fff1e7424 */ /* 0x000fe200078e00ff */
[----:B------:R-:W-:Y:S02]  /*1d220*/  MOV R3, 0x1d240 ;  /* 0x0001d24000037802 */ /* 0x000fe40000000f00 */
[----:B-12---:R-:W-:Y:S05]  /*1d230*/  CALL.REL.NOINC `($__internal_50_$__cuda_sm70_shflsync_idx_p) ;  /* 0x0000ae3000007944 */ /* 0x006fea0003c00000 */
[----:B------:R-:W-:Y:S01]  /*1d240*/  IMAD.MOV.U32 R6, RZ, RZ, R31 ;  /* 0x000000ffff067224 */ /* 0x000fe200078e001f */
[----:B------:R-:W-:Y:S01]  /*1d250*/  MOV R2, R0 ;  /* 0x0000000000027202 */ /* 0x000fe20000000f00 */
[----:B------:R-:W-:Y:S01]  /*1d260*/  IMAD.MOV.U32 R29, RZ, RZ, R8 ;  /* 0x000000ffff1d7224 */ /* 0x000fe200078e0008 */
[----:B------:R-:W-:-:S02]  /*1d270*/  MOV R30, 0x1f ;  /* 0x0000001f001e7802 */ /* 0x000fc40000000f00 */
[----:B------:R-:W-:Y:S02]  /*1d280*/  MOV R3, 0x1d2a0 ;  /* 0x0001d2a000037802 */ /* 0x000fe40000000f00 */
[----:B------:R-:W-:Y:S05]  /*1d290*/  CALL.REL.NOINC `($__internal_50_$__cuda_sm70_shflsync_idx_p) ;  /* 0x0000add000007944 */ /* 0x000fea0003c00000 */
[----:B------:R-:W-:Y:S01]  /*1d2a0*/  MOV R8, R31 ;  /* 0x0000001f00087202 */ /* 0x000fe20000000f00 */
[----:B------:R-:W-:Y:S05]  /*1d2b0*/  BRA `(.L_x_3165) ;  /* 0xffffca3000007947 */ /* 0x000fea000383ffff */
.L_x_3102:
[----:B------:R-:W-:Y:S01]  /*1d2c0*/  IMAD.MOV.U32 R29, RZ, RZ, R4 ;  /* 0x000000ffff1d7224 */ /* 0x000fe200078e0004 */
[----:B---3--:R-:W-:Y:S01]  /*1d2d0*/  MOV R2, R0 ;  /* 0x0000000000027202 */ /* 0x008fe20000000f00 */
[----:B------:R-:W-:Y:S01]  /*1d2e0*/  IMAD.MOV.U32 R30, RZ, RZ, 0x1f ;  /* 0x0000001fff1e7424 */ /* 0x000fe200078e00ff */
[----:B------:R-:W-:Y:S02]  /*1d2f0*/  MOV R3, 0x1d310 ;  /* 0x0001d31000037802 */ /* 0x000fe40000000f00 */
[----:B-12---:R-:W-:Y:S05]  /*1d300*/  CALL.REL.NOINC `($__internal_50_$__cuda_sm70_shflsync_idx_p) ;  /* 0x0000ad6000007944 */ /* 0x006fea0003c00000 */
[----:B------:R-:W-:Y:S01]  /*1d310*/  MOV R11, R31 ;  /* 0x0000001f000b7202 */ /* 0x000fe20000000f00 */
[----:B------:R-:W-:Y:S05]  /*1d320*/  BRA `(.L_x_3101) ;  /* 0xffffca2000007947 */ /* 0x000fea000383ffff */
        .type           $_ZN7cutlass13device_kernelIN5flash19enable_sm80_to_sm89INS1_16FlashAttnFwdSm80INS1_25CollectiveMainloopFwdSm80ILi8ELi1ELb0EN4cute5tupleIJNS5_1CILi128EEENS7_ILi48EEENS7_ILi256EEEEEELi256ENS_10bfloat16_tEfNS_4arch4Sm80ELb1ELb0ELb1ELb1ELb1ELb1ELb1ELb1EEENS1_21CollectiveEpilogueFwdINS6_IJS8_SA_S9_EEENS6_IJNS7_ILi1EEESI_SI_EEESC_SE_Li256ELb1ELb1ELb1ELb0EEENS1_36VarlenDynamicPersistentTileSchedulerILi128ELi48ELi256ELi256ELb1ELb1ELb0ELb1ELb1ELb1EEEEEEEEEvNT_6ParamsE$_ZZN5flash25CollectiveMainloopFwdSm80ILi8ELi1ELb0EN4cute5tupleIJNS1_1CILi128EEENS3_ILi48EEENS3_ILi256EEEEEELi256EN7cutlass10bfloat16_tEfNS8_4arch4Sm80ELb1ELb0ELb1ELb1ELb1ELb1ELb1ELb1EE3mmaINS_16FlashAttnFwdSm80ISC_NS_21CollectiveEpilogueFwdINS2_IJS4_S6_S5_EEENS2_IJNS3_ILi1EEESH_SH_EEES9_SB_Li256ELb1ELb1ELb1ELb0EEENS_36VarlenDynamicPersistentTileSchedulerILi128ELi48ELi256ELi256ELb1ELb1ELb0ELb1ELb1ELb1EEEE13SharedStorageENS1_6TensorINS1_11ArrayEngineIfLm128EEENS1_6LayoutINS2_IJNS2_IJNS3_ILi2EEESS_EEESH_NS3_ILi32EEEEEENS2_IJNS2_IJSH_SS_EEENS3_ILi0EEENS3_ILi4EEEEEEEEEENS_7SoftmaxILi2ELi0EEEEEbRKNSC_6ParamsERT0_RT1_iRKNS_16SeqlenInfoQKNewKILb1ELb1EEENS2_IJiiiiEEERT_ENKUlvE_clEv,@function
        .size           $_ZN7cutlass13device_kernelIN5flash19enable_sm80_to_sm89INS1_16FlashAttnFwdSm80INS1_25CollectiveMainloopFwdSm80ILi8ELi1ELb0EN4cute5tupleIJNS5_1CILi128EEENS7_ILi48EEENS7_ILi256EEEEEELi256ENS_10bfloat16_tEfNS_4arch4Sm80ELb1ELb0ELb1ELb1ELb1ELb1ELb1ELb1EEENS1_21CollectiveEpilogueFwdINS6_IJS8_SA_S9_EEENS6_IJNS7_ILi1EEESI_SI_EEESC_SE_Li256ELb1ELb1ELb1ELb0EEENS1_36VarlenDynamicPersistentTileSchedulerILi128ELi48ELi256ELi256ELb1ELb1ELb0ELb1ELb1ELb1EEEEEEEEEvNT_6ParamsE$_ZZN5flash25CollectiveMainloopFwdSm80ILi8ELi1ELb0EN4cute5tupleIJNS1_1CILi128EEENS3_ILi48EEENS3_ILi256EEEEEELi256EN7cutlass10bfloat16_tEfNS8_4arch4Sm80ELb1ELb0ELb1ELb1ELb1ELb1ELb1ELb1EE3mmaINS_16FlashAttnFwdSm80ISC_NS_21CollectiveEpilogueFwdINS2_IJS4_S6_S5_EEENS2_IJNS3_ILi1EEESH_SH_EEES9_SB_Li256ELb1ELb1ELb1ELb0EEENS_36VarlenDynamicPersistentTileSchedulerILi128ELi48ELi256ELi256ELb1ELb1ELb0ELb1ELb1ELb1EEEE13SharedStorageENS1_6TensorINS1_11ArrayEngineIfLm128EEENS1_6LayoutINS2_IJNS2_IJNS3_ILi2EEESS_EEESH_NS3_ILi32EEEEEENS2_IJNS2_IJSH_SS_EEENS3_ILi0EEENS3_ILi4EEEEEEEEEENS_7SoftmaxILi2ELi0EEEEEbRKNSC_6ParamsERT0_RT1_iRKNS_16SeqlenInfoQKNewKILb1ELb1EEENS2_IJiiiiEEERT_ENKUlvE_clEv,($__internal_49_$__cuda_sm70_shflsync_bfly_p - $_ZN7cutlass13device_kernelIN5flash19enable_sm80_to_sm89INS1_16FlashAttnFwdSm80INS1_25CollectiveMainloopFwdSm80ILi8ELi1ELb0EN4cute5tupleIJNS5_1CILi128EEENS7_ILi48EEENS7_ILi256EEEEEELi256ENS_10bfloat16_tEfNS_4arch4Sm80ELb1ELb0ELb1ELb1ELb1ELb1ELb1ELb1EEENS1_21CollectiveEpilogueFwdINS6_IJS8_SA_S9_EEENS6_IJNS7_ILi1EEESI_SI_EEESC_SE_Li256ELb1ELb1ELb1ELb0EEENS1_36VarlenDynamicPersistentTileSchedulerILi128ELi48ELi256ELi256ELb1ELb1ELb0ELb1ELb1ELb1EEEEEEEEEvNT_6ParamsE$_ZZN5flash25CollectiveMainloopFwdSm80ILi8ELi1ELb0EN4cute5tupleIJNS1_1CILi128EEENS3_ILi48EEENS3_ILi256EEEEEELi256EN7cutlass10bfloat16_tEfNS8_4arch4Sm80ELb1ELb0ELb1ELb1ELb1ELb1ELb1ELb1EE3mmaINS_16FlashAttnFwdSm80ISC_NS_21CollectiveEpilogueFwdINS2_IJS4_S6_S5_EEENS2_IJNS3_ILi1EEESH_SH_EEES9_SB_Li256ELb1ELb1ELb1ELb0EEENS_36VarlenDynamicPersistentTileSchedulerILi128ELi48ELi256ELi256ELb1ELb1ELb0ELb1ELb1ELb1EEEE13SharedStorageENS1_6TensorINS1_11ArrayEngineIfLm128EEENS1_6LayoutINS2_IJNS2_IJNS3_ILi2EEESS_EEESH_NS3_ILi32EEEEEENS2_IJNS2_IJSH_SS_EEENS3_ILi0EEENS3_ILi4EEEEEEEEEENS_7SoftmaxILi2ELi0EEEEEbRKNSC_6ParamsERT0_RT1_iRKNS_16SeqlenInfoQKNewKILb1ELb1EEENS2_IJiiiiEEERT_ENKUlvE_clEv)
$_ZN7cutlass13device_kernelIN5flash19enable_sm80_to_sm89INS1_16FlashAttnFwdSm80INS1_25CollectiveMainloopFwdSm80ILi8ELi1ELb0EN4cute5tupleIJNS5_1CILi128EEENS7_ILi48EEENS7_ILi256EEEEEELi256ENS_10bfloat16_tEfNS_4arch4Sm80ELb1ELb0ELb1ELb1ELb1ELb1ELb1ELb1EEENS1_21CollectiveEpilogueFwdINS6_IJS8_SA_S9_EEENS6_IJNS7_ILi1EEESI_SI_EEESC_SE_Li256ELb1ELb1ELb1ELb0EEENS1_36VarlenDynamicPersistentTileSchedulerILi128ELi48ELi256ELi256ELb1ELb1ELb0ELb1ELb1ELb1EEEEEEEEEvNT_6ParamsE$_ZZN5flash25CollectiveMainloopFwdSm80ILi8ELi1ELb0EN4cute5tupleIJNS1_1CILi128EEENS3_ILi48EEENS3_ILi256EEEEEELi256EN7cutlass10bfloat16_tEfNS8_4arch4Sm80ELb1ELb0ELb1ELb1ELb1ELb1ELb1ELb1EE3mmaINS_16FlashAttnFwdSm80ISC_NS_21CollectiveEpilogueFwdINS2_IJS4_S6_S5_EEENS2_IJNS3_ILi1EEESH_SH_EEES9_SB_Li256ELb1ELb1ELb1ELb0EEENS_36VarlenDynamicPersistentTileSchedulerILi128ELi48ELi256ELi256ELb1ELb1ELb0ELb1ELb1ELb1EEEE13SharedStorageENS1_6TensorINS1_11ArrayEngineIfLm128EEENS1_6LayoutINS2_IJNS2_IJNS3_ILi2EEESS_EEESH_NS3_ILi32EEEEEENS2_IJNS2_IJSH_SS_EEENS3_ILi0EEENS3_ILi4EEEEEEEEEENS_7SoftmaxILi2ELi0EEEEEbRKNSC_6ParamsERT0_RT1_iRKNS_16SeqlenInfoQKNewKILb1ELb1EEENS2_IJiiiiEEERT_ENKUlvE_clEv:
        /* <DEDUP_REMOVED lines=9> */
[----:B------:R-:W-:Y:S05]  /*1d3c0*/  RET.REL.NODEC R2 `(_ZN7cutlass13device_kernelIN5flash19enable_sm80_to_sm89INS1_16FlashAttnFwdSm80INS1_25CollectiveMainloopFwdSm80ILi8ELi1ELb0EN4cute5tupleIJNS5_1CILi128EEENS7_ILi48EEENS7_ILi256EEEEEELi256ENS_10bfloat16_tEfNS_4arch4Sm80ELb1ELb0ELb1ELb1ELb1ELb1ELb1ELb1EEENS1_21CollectiveEpilogueFwdINS6_IJS8_SA_S9_EEENS6_IJNS7_ILi1EEESI_SI_EEESC_SE_Li256ELb1ELb1ELb1ELb0EEENS1_36VarlenDynamicPersistentTileSchedulerILi128ELi48ELi256ELi256ELb1ELb1ELb0ELb1ELb1ELb1EEEEEEEEEvNT_6ParamsE) ;  /* 0xfffe2c3002007950 */ /* 0x000fea0003c3ffff */
.L_x_3166:
        /* <DEDUP_REMOVED lines=55> */
.L_x_3242:
[----:B------:R-:W-:Y:S05]  /*1d740*/  BRA.DIV ~URZ, `(.L_x_3169) ;  /* 0x00009be27f007947 */ /* 0x000fea000b800000 */
[----:B------:R3:W4:Y:S01]  /*1d750*/  SHFL.IDX PT, R8, R37, RZ, 0x181f ;  /* 0x00181fff25087589 */ /* 0x00072200000e0000 */
[----:B--2---:R-:W-:-:S03]  /*1d760*/  MOV R9, R6 ;  /* 0x0000000600097202 */ /* 0x004fc60000000f00 */
[----:B------:R3:W2:Y:S04]  /*1d770*/  SHFL.IDX PT, R10, R26, RZ, 0x181f ;  /* 0x00181fff1a0a7589 */ /* 0x0006a800000e0000 */
[----:B------:R3:W1:Y:S02]  /*1d780*/  SHFL.IDX PT, R2, R38, RZ, 0x181f ;  /* 0x00181fff26027589 */ /* 0x00066400000e0000 */
.L_x_3243:
        /* <DEDUP_REMOVED lines=54> */
.L_x_3171:
[----:B------:R-:W-:Y:S05]  /*1daf0*/  BSYNC B0 ;  /* 0x0000000000007941 */ /* 0x000fea0003800000 */
.L_x_3170:
[----:B-----5:R-:W-:Y:S02]  /*1db00*/  IMAD.MOV.U32 R6, RZ, RZ, R41 ;  /* 0x000000ffff067224 */ /* 0x020fe400078e0029 */
[----:B-1----:R-:W-:-:S02]  /*1db10*/  IMAD.MOV.U32 R3, RZ, RZ, R32 ;  /* 0x000000ffff037224 */ /* 0x002fc400078e0020 */
[----:B------:R-:W-:Y:S01]  /*1db20*/  IMAD.MOV.U32 R2, RZ, RZ, R33 ;  /* 0x000000ffff027224 */ /* 0x000fe200078e0021 */
[----:B------:R-:W-:Y:S01]  /*1db30*/  PRMT R95, R95, 0x5410, R6 ;  /* 0x000054105f5f7816 */ /* 0x000fe20000000006 */
[----:B----4-:R-:W-:Y:S02]  /*1db40*/  IMAD.MOV.U32 R8, RZ, RZ, R40 ;  /* 0x000000ffff087224 */ /* 0x010fe400078e0028 */
        /* <DEDUP_REMOVED lines=10> */
[----:B------:R-:W-:Y:S02]  /*1dbf0*/  MOV R8, R42 ;  /* 0x0000002a00087202 */ /* 0x000fe40000000f00 */
[----:B------:R-:W-:Y:S02]  /*1dc00*/  MOV R2, R35 ;  /* 0x0000002300027202 */ /* 0x000fe40000000f00 */
[----:B------:R-:W-:Y:S01]  /*1dc10*/  PRMT R97, R8, 0x7610, R97 ;  /* 0x0000761008617816 */ /* 0x000fe20000000061 */
[----:B------:R-:W-:Y:S01]  /*1dc20*/  IMAD.MOV.U32 R8, RZ, RZ, R24 ;  /* 0x000000ffff087224 */ /* 0x000fe200078e0018 */
[----:B------:R-:W-:Y:S01]  /*1dc30*/  PRMT R95, R6, 0x7610, R95 ;  /* 0x00007610065f7816 */ /* 0x000fe2000000005f */
[----:B------:R-:W-:Y:S01]  /*1dc40*/  IMAD.MOV.U32 R6, RZ, RZ, R25 ;  /* 0x000000ffff067224 */ /* 0x000fe200078e0019 */
[----:B------:R-:W-:Y:S01]  /*1dc50*/  PRMT R92, R2, 0x5410, R3 ;  /* 0x00005410025c7816 */ /* 0x000fe20000000003 */
[----:B------:R-:W-:Y:S01]  /*1dc60*/  IMAD.MOV.U32 R2, RZ, RZ, R19 ;  /* 0x000000ffff027224 */ /* 0x000fe200078e0013 */
[----:B------:R-:W-:-:S02]  /*1dc70*/  MOV R3, R18 ;  /* 0x0000001200037202 */ /* 0x000fc40000000f00 */
[----:B------:R-:W-:Y:S02]  /*1dc80*/  PRMT R90, R6, 0x5410, R8 ;  /* 0x00005410065a7816 */ /* 0x000fe40000000008 */
[----:B------:R-:W-:Y:S01]  /*1dc90*/  PRMT R88, R2, 0x5410, R3 ;  /* 0x0000541002587816 */ /* 0x000fe20000000003 */
[----:B------:R-:W-:Y:S05]  /*1dca0*/  BRA.DIV ~URZ, `(.L_x_3172) ;  /* 0x000097c27f007947 */ /* 0x000fea000b800000 */
[----:B------:R1:W2:Y:S04]  /*1dcb0*/  SHFL.IDX PT, R9, R36, 0x1, 0x181f ;  /* 0x00381f0024097f89 */ /* 0x0002a800000e0000 */
[----:B------:R1:W4:Y:S04]  /*1dcc0*/  SHFL.IDX PT, R8, R37, 0x1, 0x181f ;  /* 0x00381f0025087f89 */ /* 0x00032800000e0000 */
[----:B------:R1:W3:Y:S04]  /*1dcd0*/  SHFL.IDX PT, R6, R26, 0x1, 0x181f ;  /* 0x00381f001a067f89 */ /* 0x0002e800000e0000 */
[----:B------:R1:W1:Y:S02]  /*1dce0*/  SHFL.IDX PT, R2, R38, 0x1, 0x181f ;  /* 0x00381f0026027f89 */ /* 0x00026400000e0000 */
.L_x_3244:
        /* <DEDUP_REMOVED lines=52> */
.L_x_3174:
[----:B------:R-:W-:Y:S05]  /*1e030*/  BSYNC B0 ;  /* 0x0000000000007941 */ /* 0x000fea0003800000 */
.L_x_3173:
        /* <DEDUP_REMOVED lines=28> */
.L_x_3245:
[----:B------:R-:W-:Y:S05]  /*1e200*/  BRA.DIV ~URZ, `(.L_x_3176) ;  /* 0x000094727f007947 */ /* 0x000fea000b800000 */
[----:B------:R4:W1:Y:S01]  /*1e210*/  SHFL.IDX PT, R8, R37, 0x2, 0x181f ;  /* 0x00581f0025087f89 */ /* 0x00086200000e0000 */
[----:B--23--:R-:W-:-:S03]  /*1e220*/  MOV R9, R6 ;  /* 0x0000000600097202 */ /* 0x00cfc60000000f00 */
[----:B------:R4:W2:Y:S04]  /*1e230*/  SHFL.IDX PT, R10, R26, 0x2, 0x181f ;  /* 0x00581f001a0a7f89 */ /* 0x0008a800000e0000 */
[----:B------:R4:W3:Y:S02]  /*1e240*/  SHFL.IDX PT, R2, R38, 0x2, 0x181f ;  /* 0x00581f0026027f89 */ /* 0x0008e400000e0000 */
.L_x_3246:
        /* <DEDUP_REMOVED lines=15> */
[CC--:B------:R-:W-:Y:S02]  /*1e340*/  ISETP.GE.AND P1, PT, R4.reuse, R0.reuse, PT ;  /* 0x000000000400720c */ /* 0x0c0fe40003f26270 */
[----:B------:R-:W-:Y:S01]  /*1e350*/  ISETP.GE.AND P0, PT, R13, R0, PT ;  /* 0x000000000d00720c */ /* 0x000fe20003f06270 */
[----:B------:R-:W-:Y:S01]  /*1e360*/  CS2R R58, SRZ ;  /* 0x00000000003a7805 */ /* 0x000fe2000001ff00 */
[----:B------:R-:W-:Y:S01]  /*1e370*/  CS2R R66, SRZ ;  /* 0x0000000000427805 */ /* 0x000fe2000001ff00 */
[----:B------:R-:W-:Y:S01]  /*1e380*/  CS2R R68, SRZ ;  /* 0x0000000000447805 */ /* 0x000fe2000001ff00 */
[----:B------:R-:W-:-:S07]  /*1e390*/  IADD3 R28, R4, 0x40, RZ ;  /* 0x00000040041c7810 */ /* 0x000fce0007ffe0ff */
        /* <DEDUP_REMOVED lines=11> */
[----:B-1----:R-:W-:-:S05]  /*1e450*/  @!P0 IMAD.WIDE R10, R6, 0x2, R2 ;  /* 0x00000002060a8825 */ /* 0x002fca00078e0202 */
[----:B------:R1:W5:Y:S01]  /*1e460*/  @!P0 LD.E.64 R68, [R10.64] ;  /* 0x000000040a448980 */ /* 0x000362000c101b00 */
[----:B------:R-:W-:Y:S01]  /*1e470*/  ISETP.GE.AND P0, PT, R13, R0, PT ;  /* 0x000000000d00720c */ /* 0x000fe20003f06270 */
[----:B------:R-:W-:-:S12]  /*1e480*/  CS2R R72, SRZ ;  /* 0x0000000000487805 */ /* 0x000fd8000001ff00 */
[----:B------:R-:W-:-:S04]  /*1e490*/  @!P0 SHF.R.S32.HI R6, RZ, 0x1f, R13 ;  /* 0x0000001fff068819 */ /* 0x000fc8000001140d */
[----:B------:R-:W-:Y:S02]  /*1e4a0*/  @!P0 LEA.HI R6, R6, R13, RZ, 0x2 ;  /* 0x0000000d06068211 */ /* 0x000fe400078f10ff */
[----:B-1----:R-:W-:-:S04]  /*1e4b0*/  @!P1 SHF.R.S32.HI R10, RZ, 0x1f, R28 ;  /* 0x0000001fff0a9819 */ /* 0x002fc8000001141c */
[----:B------:R-:W-:Y:S02]  /*1e4c0*/  @!P1 LEA.HI R10, R10, R28, RZ, 0x2 ;  /* 0x0000001c0a0a9211 */ /* 0x000fe400078f10ff */
[----:B------:R-:W-:Y:S02]  /*1e4d0*/  @!P0 LOP3.LUT R6, R6, 0xfffffffc, RZ, 0xc0, !PT ;  /* 0xfffffffc06068812 */ /* 0x000fe400078ec0ff */
[----:B------:R-:W-:Y:S01]  /*1e4e0*/  @!P1 LOP3.LUT R10, R10, 0xfffffffc, RZ, 0xc0, !PT ;  /* 0xfffffffc0a0a9812 */ /* 0x000fe200078ec0ff */
[----:B------:R-:W-:Y:S01]  /*1e4f0*/  CS2R R70, SRZ ;  /* 0x0000000000467805 */ /* 0x000fe2000001ff00 */
[----:B------:R-:W-:Y:S01]  /*1e500*/  CS2R R74, SRZ ;  /* 0x00000000004a7805 */ /* 0x000fe2000001ff00 */
[----:B------:R-:W-:Y:S02]  /*1e510*/  CS2R R76, SRZ ;  /* 0x00000000004c7805 */ /* 0x000fe4000001ff00 */
        /* <DEDUP_REMOVED lines=8> */
.L_x_3178:
[----:B------:R-:W-:Y:S05]  /*1e5a0*/  BSYNC B0 ;  /* 0x0000000000007941 */ /* 0x000fea0003800000 */
.L_x_3177:
[----:B--2--5:R-:W-:Y:S01]  /*1e5b0*/  IMAD.MOV.U32 R3, RZ, RZ, R72 ;  /* 0x000000ffff037224 */ /* 0x024fe200078e0048 */
[----:B------:R-:W-:Y:S01]  /*1e5c0*/  SHF.L.U32 R11, R64, 0x7, RZ ;  /* 0x00000007400b7819 */ /* 0x000fe200000006ff */
[----:B---3--:R-:W-:Y:S01]  /*1e5d0*/  IMAD.MOV.U32 R2, RZ, RZ, R73 ;  /* 0x000000ffff027224 */ /* 0x008fe200078e0049 */
[----:B------:R-:W-:Y:S01]  /*1e5e0*/  CS2R R86, SRZ ;  /* 0x0000000000567805 */ /* 0x000fe2000001ff00 */
[----:B-1----:R-:W-:-:S02]  /*1e5f0*/  IMAD.MOV.U32 R8, RZ, RZ, R74 ;  /* 0x000000ffff087224 */ /* 0x002fc400078e004a */
[----:B------:R-:W-:Y:S01]  /*1e600*/  IMAD.MOV.U32 R6, RZ, RZ, R75 ;  /* 0x000000ffff067224 */ /* 0x000fe200078e004b */
[----:B------:R-:W-:Y:S01]  /*1e610*/  PRMT R109, R2, 0x5410, R3 ;  /* 0x00005410026d7816 */ /* 0x000fe20000000003 */
[----:B------:R-:W-:Y:S02]  /*1e620*/  IMAD.MOV.U32 R3, RZ, RZ, R66 ;  /* 0x000000ffff037224 */ /* 0x000fe400078e0042 */
[----:B------:R-:W-:Y:S01]  /*1e630*/  IMAD.MOV.U32 R2, RZ, RZ, R67 ;  /* 0x000000ffff027224 */ /* 0x000fe200078e0043 */
[----:B------:R-:W-:Y:S02]  /*1e640*/  PRMT R111, R6, 0x5410, R8 ;  /* 0x00005410066f7816 */ /* 0x000fe40000000008 */
[----:B------:R-:W-:Y:S02]  /*1e650*/  SHF.R.S32.HI R6, RZ, 0x1f, R27 ;  /* 0x0000001fff067819 */ /* 0x000fe4000001141b */
[----:B------:R-:W-:Y:S01]  /*1e660*/  PRMT R107, R2, 0x5410, R3 ;  /* 0x00005410026b7816 */ /* 0x000fe20000000003 */
[----:B------:R-:W-:Y:S01]  /*1e670*/  IMAD.MOV.U32 R3, RZ, RZ, R60 ;  /* 0x000000ffff037224 */ /* 0x000fe200078e003c */
[----:B------:R-:W-:-:S02]  /*1e680*/  MOV R2, R61 ;  /* 0x0000003d00027202 */ /* 0x000fc40000000f00 */
        /* <DEDUP_REMOVED lines=15> */
[----:B------:R-:W-:Y:S05]  /*1e780*/  BRA.DIV ~URZ, `(.L_x_3179) ;  /* 0x000090327f007947 */ /* 0x000fea000b800000 */
[----:B------:R1:W2:Y:S02]  /*1e790*/  SHFL.IDX PT, R6, R36, 0x3, 0x181f ;  /* 0x00781f0024067f89 */ /* 0x0002a400000e0000 */
.L_x_3247:
[----:B------:R-:W-:Y:S05]  /*1e7a0*/  BRA.DIV ~URZ, `(.L_x_3180) ;  /* 0x000090827f007947 */ /* 0x000fea000b800000 */
[----:B------:R3:W1:Y:S01]  /*1e7b0*/  SHFL.IDX PT, R8, R37, 0x3, 0x181f ;  /* 0x00781f0025087f89 */ /* 0x00066200000e0000 */
[----:B--2---:R-:W-:-:S03]  /*1e7c0*/  MOV R9, R6 ;  /* 0x0000000600097202 */ /* 0x004fc60000000f00 */
[----:B------:R3:W2:Y:S04]  /*1e7d0*/  SHFL.IDX PT, R10, R26, 0x3, 0x181f ;  /* 0x00781f001a0a7f89 */ /* 0x0006a800000e0000 */
[----:B------:R3:W4:Y:S02]  /*1e7e0*/  SHFL.IDX PT, R2, R38, 0x3, 0x181f ;  /* 0x00781f0026027f89 */ /* 0x00072400000e0000 */
.L_x_3248:
[----:B------:R-:W-:Y:S01]  /*1e7f0*/  IADD3 R11, R11, 0x60, RZ ;  /* 0x000000600b0b7810 */ /* 0x000fe20007ffe0ff */
[----:B------:R-:W-:Y:S01]  /*1e800*/  BSSY B0, `(.L_x_3181) ;  /* 0x0000033000007945 */ /* 0x000fe20003800000 */
[----:B--2---:R-:W-:Y:S01]  /*1e810*/  IMAD.MOV.U32 R3, RZ, RZ, R10 ;  /* 0x000000ffff037224 */ /* 0x004fe200078e000a */
[----:B------:R-:W-:Y:S01]  /*1e820*/  CS2R R82, SRZ ;  /* 0x0000000000527805 */ /* 0x000fe2000001ff00 */
[----:B------:R-:W-:Y:S01]  /*1e830*/  ISETP.GE.AND P0, PT, R11, R39, PT ;  /* 0x000000270b00720c */ /* 0x000fe20003f06270 */
[----:B------:R-:W-:Y:S01]  /*1e840*/  CS2R R64, SRZ ;  /* 0x0000000000407805 */ /* 0x000fe2000001ff00 */
[----:B------:R-:W-:Y:S01]  /*1e850*/  CS2R R28, SRZ ;  /* 0x00000000001c7805 */ /* 0x000fe2000001ff00 */
[----:B------:R-:W-:Y:S01]  /*1e860*/  CS2R R84, SRZ ;  /* 0x0000000000547805 */ /* 0x000fe2000001ff00 */
[----:B------:R-:W-:Y:S01]  /*1e870*/  CS2R R80, SRZ ;  /* 0x0000000000507805 */ /* 0x000fe2000001ff00 */
[----:B-1-34-:R-:W-:Y:S01]  /*1e880*/  CS2R R36, SRZ ;  /* 0x0000000000247805 */ /* 0x01afe2000001ff00 */
[----:B------:R-:W-:-:S07]  /*1e890*/  CS2R R30, SRZ ;  /* 0x00000000001e7805 */ /* 0x000fce000001ff00 */
[----:B------:R-:W-:Y:S05]  /*1e8a0*/  @P0 BRA `(.L_x_3182) ;  /* 0x0000028000000947 */ /* 0x000fea0003800000 */
[C---:B------:R-:W-:Y:S01]  /*1e8b0*/  IADD3 R13, R4.reuse, 0x20, RZ ;  /* 0x00000020040d7810 */ /* 0x040fe20007ffe0ff */
[----:B------:R-:W-:Y:S01]  /*1e8c0*/  CS2R R28, SRZ ;  /* 0x00000000001c7805 */ /* 0x000fe2000001ff00 */
[-C--:B------:R-:W-:Y:S02]  /*1e8d0*/  ISETP.GE.AND P0, PT, R4, R0.reuse, PT ;  /* 0x000000000400720c */ /* 0x080fe40003f06270 */
[----:B------:R-:W-:Y:S01]  /*1e8e0*/  ISETP.GE.AND P1, PT, R13, R0, PT ;  /* 0x000000000d00720c */ /* 0x000fe20003f26270 */
[----:B------:R-:W-:-:S10]  /*1e8f0*/  CS2R R30, SRZ ;  /* 0x00000000001e7805 */ /* 0x000fd4000001ff00 */
[----:B------:R-:W-:Y:S02]  /*1e900*/  @!P0 IMAD.WIDE R10, R4, 0x2, R8 ;  /* 0x00000002040a8825 */ /* 0x000fe400078e0208 */
[----:B------:R-:W-:-:S03]  /*1e910*/  @!P1 SHF.R.S32.HI R6, RZ, 0x1f, R13 ;  /* 0x0000001fff069819 */ /* 0x000fc6000001140d */
[----:B------:R1:W5:Y:S01]  /*1e920*/  @!P0 LD.E.64 R28, [R10.64] ;  /* 0x000000040a1c8980 */ /* 0x000362000c101b00 */
[----:B------:R-:W-:Y:S02]  /*1e930*/  @!P1 LEA.HI R6, R6, R13, RZ, 0x2 ;  /* 0x0000000d06069211 */ /* 0x000fe400078f10ff */
[----:B------:R-:W-:Y:S02]  /*1e940*/  IADD3 R13, R4, 0x40, RZ ;  /* 0x00000040040d7810 */ /* 0x000fe40007ffe0ff */
[----:B------:R-:W-:Y:S01]  /*1e950*/  @!P1 LOP3.LUT R6, R6, 0xfffffffc, RZ, 0xc0, !PT ;  /* 0xfffffffc06069812 */ /* 0x000fe200078ec0ff */
[----:B------:R-:W-:Y:S01]  /*1e960*/  CS2R R64, SRZ ;  /* 0x0000000000407805 */ /* 0x000fe2000001ff00 */
[----:B-1----:R-:W-:-:S05]  /*1e970*/  @!P0 IMAD.WIDE R10, R4, 0x2, R2 ;  /* 0x00000002040a8825 */ /* 0x002fca00078e0202 */
[----:B------:R1:W5:Y:S01]  /*1e980*/  @!P0 LD.E.64 R30, [R10.64] ;  /* 0x000000040a1e8980 */ /* 0x000362000c101b00 */
        /* <DEDUP_REMOVED lines=11> */
[----:B-1----:R-:W-:-:S05]  /*1ea40*/  @!P0 IMAD.WIDE R10, R6, 0x2, R8 ;  /* 0x00000002060a8825 */ /* 0x002fca00078e0208 */
[----:B------:R1:W5:Y:S02]  /*1ea50*/  @!P0 LD.E.64 R82, [R10.64] ;  /* 0x000000040a528980 */ /* 0x000364000c101b00 */
[----:B-1----:R-:W-:-:S05]  /*1ea60*/  @!P0 IMAD.WIDE R10, R6, 0x2, R2 ;  /* 0x00000002060a8825 */ /* 0x002fca00078e0202 */
[----:B------:R1:W5:Y:S01]  /*1ea70*/  @!P0 LD.E.64 R80, [R10.64] ;  /* 0x000000040a508980 */ /* 0x000362000c101b00 */
[----:B------:R-:W-:Y:S01]  /*1ea80*/  CS2R R86, SRZ ;  /* 0x0000000000567805 */ /* 0x000fe2000001ff00 */
[----:B-1----:R-:W-:-:S04]  /*1ea90*/  IADD3 R10, R4, 0x60, RZ ;  /* 0x00000060040a7810 */ /* 0x002fc80007ffe0ff */
[----:B------:R-:W-:Y:S01]  /*1eaa0*/  ISETP.GE.AND P0, PT, R10, R0, PT ;  /* 0x000000000a00720c */ /* 0x000fe20003f06270 */
[----:B------:R-:W-:-:S12]  /*1eab0*/  CS2R R84, SRZ ;  /* 0x0000000000547805 */ /* 0x000fd8000001ff00 */
[----:B------:R-:W-:-:S04]  /*1eac0*/  @!P0 SHF.R.S32.HI R6, RZ, 0x1f, R10 ;  /* 0x0000001fff068819 */ /* 0x000fc8000001140a */
[----:B------:R-:W-:-:S04]  /*1ead0*/  @!P0 LEA.HI R6, R6, R10, RZ, 0x2 ;  /* 0x0000000a06068211 */ /* 0x000fc800078f10ff */
[----:B------:R-:W-:-:S05]  /*1eae0*/  @!P0 LOP3.LUT R6, R6, 0xfffffffc, RZ, 0xc0, !PT ;  /* 0xfffffffc06068812 */ /* 0x000fca00078ec0ff */
[----:B------:R-:W-:-:S04]  /*1eaf0*/  @!P0 IMAD.WIDE R8, R6, 0x2, R8 ;  /* 0x0000000206088825 */ /* 0x000fc800078e0208 */
[----:B------:R-:W-:Y:S01]  /*1eb00*/  @!P0 IMAD.WIDE R2, R6, 0x2, R2 ;  /* 0x0000000206028825 */ /* 0x000fe200078e0202 */
[----:B------:R1:W5:Y:S04]  /*1eb10*/  @!P0 LD.E.64 R86, [R8.64] ;  /* 0x0000000408568980 */ /* 0x000368000c101b00 */
[----:B------:R1:W5:Y:S02]  /*1eb20*/  @!P0 LD.E.64 R84, [R2.64] ;  /* 0x0000000402548980 */ /* 0x000364000c101b00 */
.L_x_3182:
[----:B------:R-:W-:Y:S05]  /*1eb30*/  BSYNC B0 ;  /* 0x0000000000007941 */ /* 0x000fea0003800000 */
.L_x_3181:
[----:B-1----:R-:W-:Y:S01]  /*1eb40*/  IADD3 R8, R79, -c[0x0][0x20], RZ ;  /* 0x800008004f087a10 */ /* 0x002fe20007ffe0ff */
[----:B------:R-:W-:-:S04]  /*1eb50*/  DEPBAR.LE SB0, 0x1 ;  /* 0x000080400000791a */ /* 0x000fc80000000000 */
[----:B------:R1:W2:Y:S04]  /*1eb60*/  LDL.64 R2, [R8+0x20] ;  /* 0x0000200008027983 */ /* 0x0002a80000100a00 */
        /* <DEDUP_REMOVED lines=57> */
[----:B------:R-:W-:Y:S02]  /*1ef00*/  SHF.R.U32.HI R3, RZ, 0x10, R21 ;  /* 0x00000010ff037819 */ /* 0x000fe40000011615 */
[----:B------:R-:W-:Y:S02]  /*1ef10*/  PRMT R2, R88, 0x5410, R2 ;  /* 0x0000541058027816 */ /* 0x000fe40000000002 */
[----:B------:R-:W-:Y:S02]  /*1ef20*/  PRMT R3, R89, 0x5410, R3 ;  /* 0x0000541059037816 */ /* 0x000fe40000000003 */
[----:B------:R-:W-:Y:S01]  /*1ef30*/  SHF.R.U64 R11, R20, 0x10, R21 ;  /* 0x00000010140b7819 */ /* 0x000fe20000001215 */
[----:B------:R-:W-:Y:S01]  /*1ef40*/  IMAD.U32 R6, R2, 0x10000, RZ ;  /* 0x0001000002067824 */ /* 0x000fe200078e00ff */
[----:B------:R-:W-:-:S02]  /*1ef50*/  SHF.L.U32 R13, R3, 0x10, RZ ;  /* 0x00000010030d7819 */ /* 0x000fc400000006ff */
        /* <DEDUP_REMOVED lines=37> */
.L_x_3186:
[----:B------:R-:W-:Y:S05]  /*1f1b0*/  BSYNC B0 ;  /* 0x0000000000007941 */ /* 0x000fea0003800000 */
.L_x_3185:
        /* <DEDUP_REMOVED lines=50> */
.L_x_3188:
[----:B------:R-:W-:Y:S05]  /*1f4e0*/  BSYNC B0 ;  /* 0x0000000000007941 */ /* 0x000fea0003800000 */
.L_x_3187:
        /* <DEDUP_REMOVED lines=22> */
[----:B------:R-:W-:Y:S01]  /*1f650*/  LOP3.LUT R11, R2, 0xffff0000, RZ, 0xc0, !PT ;  /* 0xffff0000020b7812 */ /* 0x000fe200078ec0ff */
[C---:B------:R-:W-:Y:S01]  /*1f660*/  IMAD.U32 R18, R19.reuse, 0x10000, RZ ;  /* 0x0001000013127824 */ /* 0x040fe200078e00ff */
[----:B------:R-:W-:Y:S02]  /*1f670*/  LOP3.LUT R2, R19, 0xffff0000, RZ, 0xc0, !PT ;  /* 0xffff000013027812 */ /* 0x000fe400078ec0ff */
[C---:B------:R-:W-:Y:S02]  /*1f680*/  LOP3.LUT R14, R16.reuse, 0xffff0000, RZ, 0xc0, !PT ;  /* 0xffff0000100e7812 */ /* 0x040fe400078ec0ff */
[----:B------:R-:W-:Y:S01]  /*1f690*/  SHF.L.U32 R16, R16, 0x10, RZ ;  /* 0x0000001010107819 */ /* 0x000fe200000006ff */
[C---:B------:R-:W-:Y:S02]  /*1f6a0*/  FMUL.FTZ R3, R2.reuse, R11 ;  /* 0x0000000b02037220 */ /* 0x040fe40000410000 */
[----:B------:R-:W-:-:S02]  /*1f6b0*/  FMUL.FTZ R19, R2, R13 ;  /* 0x0000000d02137220 */ /* 0x000fc40000410000 */
[----:B------:R-:W-:Y:S02]  /*1f6c0*/  IMAD.U32 R2, R6, 0x10000, RZ ;  /* 0x0001000006027824 */ /* 0x000fe400078e00ff */
[C---:B------:R-:W-:Y:S02]  /*1f6d0*/  FFMA.FTZ R13, R18.reuse, R13, -R3 ;  /* 0x0000000d120d7223 */ /* 0x040fe40000010803 */
[----:B------:R-:W-:Y:S01]  /*1f6e0*/  FFMA.FTZ R19, R18, R11, R19 ;  /* 0x0000000b12137223 */ /* 0x000fe20000010013 */
[----:B------:R-:W-:Y:S01]  /*1f6f0*/  F2FP.BF16.PACK_AB R18, R15, R20 ;  /* 0x000000140f12723e */ /* 0x000fe200000010ff */
[----:B------:R-:W-:Y:S02]  /*1f700*/  IMAD.U32 R3, R10, 0x10000, RZ ;  /* 0x000100000a037824 */ /* 0x000fe400078e00ff */
[----:B------:R-:W-:Y:S01]  /*1f710*/  FMUL.FTZ R11, R14, R2 ;  /* 0x000000020e0b7220 */ /* 0x000fe20000410000 */
[----:B------:R-:W-:-:S03]  /*1f720*/  F2FP.BF16.PACK_AB R19, R19, R13 ;  /* 0x0000000d1313723e */ /* 0x000fc600000010ff */
        /* <DEDUP_REMOVED lines=14> */
.L_x_3190:
[----:B------:R-:W-:Y:S05]  /*1f810*/  BSYNC B0 ;  /* 0x0000000000007941 */ /* 0x000fea0003800000 */
.L_x_3189:
[----:B------:R-:W-:-:S04]  /*1f820*/  IADD3 R2, R4, 0x60, RZ ;  /* 0x0000006004027810 */ /* 0x000fc80007ffe0ff */
[----:B------:R-:W-:-:S13]  /*1f830*/  ISETP.GE.AND P0, PT, R2, R0, PT ;  /* 0x000000000200720c */ /* 0x000fda0003f06270 */
[----:B------:R-:W-:Y:S05]  /*1f840*/  @P0 BRA `(.L_x_3184) ;  /* 0x000002e000000947 */ /* 0x000fea0003800000 */
[----:B-1----:R-:W2:Y:S01]  /*1f850*/  LD.E.128 R16, [R8.64+0xc000] ;  /* 0x00c0000408107980 */ /* 0x002ea2000c101d00 */
[----:B------:R-:W-:Y:S02]  /*1f860*/  SHF.R.U32.HI R2, RZ, 0x10, R43 ;  /* 0x00000010ff027819 */ /* 0x000fe4000001162b */
[----:B------:R-:W-:Y:S02]  /*1f870*/  SHF.R.U32.HI R3, RZ, 0x10, R41 ;  /* 0x00000010ff037819 */ /* 0x000fe40000011629 */
[C---:B------:R-:W-:Y:S02]  /*1f880*/  PRMT R2, R95.reuse, 0x5410, R2 ;  /* 0x000054105f027816 */ /* 0x040fe40000000002 */
        /* <DEDUP_REMOVED lines=13> */
[----:B------:R-:W-:Y:S02]  /*1f960*/  SHF.R.U64 R10, R42, 0x10, R43 ;  /* 0x000000102a0a7819 */ /* 0x000fe4000000122b */
[----:B------:R-:W-:Y:S01]  /*1f970*/  SHF.R.U64 R6, R40, 0x10, R41 ;  /* 0x0000001028067819 */ /* 0x000fe20000001229 */
[----:B------:R-:W-:-:S02]  /*1f980*/  FMUL.FTZ R3, R2, R11 ;  /* 0x0000000b02037220 */ /* 0x000fc40000410000 */
[-C--:B------:R-:W-:Y:S02]  /*1f990*/  FMUL.FTZ R2, R2, R13.reuse ;  /* 0x0000000d02027220 */ /* 0x080fe40000410000 */
[C---:B------:R-:W-:Y:S01]  /*1f9a0*/  FFMA.FTZ R13, R18.reuse, R13, -R3 ;  /* 0x0000000d120d7223 */ /* 0x040fe20000010803 */
[C---:B------:R-:W-:Y:S01]  /*1f9b0*/  PRMT R3, R97.reuse, 0x5432, R6 ;  /* 0x0000543261037816 */ /* 0x040fe20000000006 */
[----:B------:R-:W-:Y:S01]  /*1f9c0*/  FFMA.FTZ R19, R18, R11, R2 ;  /* 0x0000000b12137223 */ /* 0x000fe20000010002 */
[----:B------:R-:W-:Y:S02]  /*1f9d0*/  PRMT R2, R97, 0x5410, R10 ;  /* 0x0000541061027816 */ /* 0x000fe4000000000a */
[C---:B------:R-:W-:Y:S01]  /*1f9e0*/  LOP3.LUT R6, R16.reuse, 0xffff0000, RZ, 0xc0, !PT ;  /* 0xffff000010067812 */ /* 0x040fe200078ec0ff */
[----:B------:R-:W-:Y:S01]  /*1f9f0*/  IMAD.U32 R16, R16, 0x10000, RZ ;  /* 0x0001000010107824 */ /* 0x000fe200078e00ff */
[----:B------:R-:W-:Y:S01]  /*1fa00*/  SHF.L.U32 R11, R3, 0x10, RZ ;  /* 0x00000010030b7819 */ /* 0x000fe200000006ff */
[----:B------:R-:W-:Y:S01]  /*1fa10*/  IMAD.U32 R14, R2, 0x10000, RZ ;  /* 0x00010000020e7824 */ /* 0x000fe200078e00ff */
[----:B------:R-:W-:-:S02]  /*1fa20*/  F2FP.BF16.PACK_AB R18, R15, R20 ;  /* 0x000000140f12723e */ /* 0x000fc400000010ff */
[----:B------:R-:W-:Y:S01]  /*1fa30*/  F2FP.BF16.PACK_AB R19, R19, R13 ;  /* 0x0000000d1313723e */ /* 0x000fe200000010ff */
[CC--:B------:R-:W-:Y:S02]  /*1fa40*/  FMUL.FTZ R10, R6.reuse, R14.reuse ;  /* 0x0000000e060a7220 */ /* 0x0c0fe40000410000 */
[-C--:B------:R-:W-:Y:S02]  /*1fa50*/  FMUL.FTZ R6, R6, R11.reuse ;  /* 0x0000000b06067220 */ /* 0x080fe40000410000 */
[----:B------:R-:W-:Y:S01]  /*1fa60*/  FFMA.FTZ R10, R16, R11, -R10 ;  /* 0x0000000b100a7223 */ /* 0x000fe2000001080a */
[----:B------:R-:W-:Y:S01]  /*1fa70*/  LOP3.LUT R11, R2, 0xffff0000, RZ, 0xc0, !PT ;  /* 0xffff0000020b7812 */ /* 0x000fe200078ec0ff */
[----:B------:R-:W-:Y:S01]  /*1fa80*/  FFMA.FTZ R6, R16, R14, R6 ;  /* 0x0000000e10067223 */ /* 0x000fe20000010006 */
[----:B------:R-:W-:Y:S02]  /*1fa90*/  LOP3.LUT R14, R3, 0xffff0000, RZ, 0xc0, !PT ;  /* 0xffff0000030e7812 */ /* 0x000fe400078ec0ff */
[----:B------:R-:W-:-:S02]  /*1faa0*/  LOP3.LUT R2, R17, 0xffff0000, RZ, 0xc0, !PT ;  /* 0xffff000011027812 */ /* 0x000fc400078ec0ff */
        /* <DEDUP_REMOVED lines=8> */
.L_x_3184:
[----:B------:R-:W-:Y:S05]  /*1fb30*/  BSYNC B1 ;  /* 0x0000000000017941 */ /* 0x000fea0003800000 */
.L_x_3183:
        /* <DEDUP_REMOVED lines=28> */
[----:B------:R-:W-:Y:S01]  /*1fd00*/  FFMA.FTZ R13, R18, R13, -R3 ;  /* 0x0000000d120d7223 */ /* 0x000fe20000010803 */
[----:B------:R-:W-:Y:S01]  /*1fd10*/  PRMT R3, R96, 0x5432, R6 ;  /* 0x0000543260037816 */ /* 0x000fe20000000006 */
        /* <DEDUP_REMOVED lines=23> */
.L_x_3194:
[----:B------:R-:W-:Y:S05]  /*1fe90*/  BSYNC B0 ;  /* 0x0000000000007941 */ /* 0x000fea0003800000 */
.L_x_3193:
        /* <DEDUP_REMOVED lines=9> */
[C---:B------:R-:W-:Y:S01]  /*1ff30*/  LOP3.LUT R22, R2.reuse, 0xffff0000, RZ, 0xc0, !PT ;  /* 0xffff000002167812 */ /* 0x040fe200078ec0ff */
[----:B------:R-:W-:Y:S01]  /*1ff40*/  IMAD.U32 R20, R2, 0x10000, RZ ;  /* 0x0001000002147824 */ /* 0x000fe200078e00ff */
[----:B------:R-:W-:-:S02]  /*1ff50*/  SHF.L.U32 R21, R10, 0x10, RZ ;  /* 0x000000100a157819 */ /* 0x000fc400000006ff */
[----:B------:R-:W-:Y:S02]  /*1ff60*/  LOP3.LUT R10, R10, 0xffff0000, RZ, 0xc0, !PT ;  /* 0xffff00000a0a7812 */ /* 0x000fe400078ec0ff */
[----:B------:R-:W-:Y:S02]  /*1ff70*/  SHF.R.U64 R13, R48, 0x10, R49 ;  /* 0x00000010300d7819 */ /* 0x000fe40000001231 */
[----:B------:R-:W-:Y:S02]  /*1ff80*/  SHF.R.U64 R11, R50, 0x10, R51 ;  /* 0x00000010320b7819 */ /* 0x000fe40000001233 */
[----:B------:R-:W-:Y:S02]  /*1ff90*/  PRMT R13, R99, 0x5432, R13 ;  /* 0x00005432630d7816 */ /* 0x000fe4000000000d */
[----:B------:R-:W-:-:S05]  /*1ffa0*/  PRMT R11, R98, 0x5432, R11 ;  /* 0x00005432620b7816 */ /* 0x000fca000000000b */
[----:B------:R-:W-:Y:S01]  /*1ffb0*/  IMAD.U32 R23, R11, 0x10000, RZ ;  /* 0x000100000b177824 */ /* 0x000fe200078e00ff */
[C---:B--2---:R-:W-:Y:S01]  /*1ffc0*/  LOP3.LUT R3, R18.reuse, 0xffff0000, RZ, 0xc0, !PT ;  /* 0xffff000012037812 */ /* 0x044fe200078ec0ff */
[----:B------:R-:W-:Y:S01]  /*1ffd0*/  IMAD.U32 R6, R18, 0x10000, RZ ;  /* 0x0001000012067824 */ /* 0x000fe200078e00ff */
[C---:B------:R-:W-:Y:S01]  /*1ffe0*/  LOP3.LUT R18, R19.reuse, 0xffff0000, RZ, 0xc0, !PT ;  /* 0xffff000013127812 */ /* 0x040fe200078ec0ff */
[----:B------:R-:W-:Y:S01]  /*1fff0*/  IMAD.U32 R14, R19, 0x10000, RZ ;  /* 0x00010000130e7824 */ /* 0x000fe200078e00ff */
[----:B------:R-:W-:Y:S01]  /*20000*/  SHF.L.U32 R2, R17, 0x10, RZ ;  /* 0x0000001011027819 */ /* 0x000fe200000006ff */
[C---:B------:R-:W-:Y:S02]  /*20010*/  FMUL.FTZ R15, R3.reuse, R20 ;  /* 0x00000014030f7220 */ /* 0x040fe40000410000 */
[-C--:B------:R-:W-:Y:S02]  /*20020*/  FMUL.FTZ R3, R3, R21.reuse ;  /* 0x0000001503037220 */ /* 0x080fe40000410000 */
[----:B------:R-:W-:-:S02]  /*20030*/  FFMA.FTZ R21, R6, R21, -R15 ;  /* 0x0000001506157223 */ /* 0x000fc4000001080f */
[C---:B------:R-:W-:Y:S02]  /*20040*/  FMUL.FTZ R15, R18.reuse, R22 ;  /* 0x00000016120f7220 */ /* 0x040fe40000410000 */
[----:B------:R-:W-:Y:S01]  /*20050*/  FMUL.FTZ R19, R18, R10 ;  /* 0x0000000a12137220 */ /* 0x000fe20000410000 */
[----:B------:R-:W-:Y:S01]  /*20060*/  LOP3.LUT R18, R11, 0xffff0000, RZ, 0xc0, !PT ;  /* 0xffff00000b127812 */ /* 0x000fe200078ec0ff */
[----:B------:R-:W-:Y:S01]  /*20070*/  FFMA.FTZ R20, R6, R20, R3 ;  /* 0x0000001406147223 */ /* 0x000fe20000010003 */
[----:B------:R-:W-:Y:S01]  /*20080*/  LOP3.LUT R3, R16, 0xffff0000, RZ, 0xc0, !PT ;  /* 0xffff000010037812 */ /* 0x000fe200078ec0ff */
[C---:B------:R-:W-:Y:S02]  /*20090*/  FFMA.FTZ R15, R14.reuse, R10, -R15 ;  /* 0x0000000a0e0f7223 */ /* 0x040fe4000001080f */
[----:B------:R-:W-:Y:S01]  /*200a0*/  FFMA.FTZ R19, R14, R22, R19 ;  /* 0x000000160e137223 */ /* 0x000fe20000010013 */
[----:B------:R-:W-:Y:S01]  /*200b0*/  SHF.L.U32 R14, R13, 0x10, RZ ;  /* 0x000000100d0e7819 */ /* 0x000fe200000006ff */
[----:B------:R-:W-:Y:S01]  /*200c0*/  IMAD.U32 R6, R16, 0x10000, RZ ;  /* 0x0001000010067824 */ /* 0x000fe200078e00ff */
[----:B------:R-:W-:Y:S01]  /*200d0*/  LOP3.LUT R16, R17, 0xffff0000, RZ, 0xc0, !PT ;  /* 0xffff000011107812 */ /* 0x000fe200078ec0ff */
[----:B------:R-:W-:Y:S01]  /*200e0*/  FMUL.FTZ R10, R3, R23 ;  /* 0x00000017030a7220 */ /* 0x000fe20000410000 */
[----:B------:R-:W-:Y:S01]  /*200f0*/  LOP3.LUT R13, R13, 0xffff0000, RZ, 0xc0, !PT ;  /* 0xffff00000d0d7812 */ /* 0x000fe200078ec0ff */
[----:B------:R-:W-:Y:S01]  /*20100*/  FMUL.FTZ R11, R3, R14 ;  /* 0x0000000e030b7220 */ /* 0x000fe20000410000 */
[----:B------:R-:W-:Y:S01]  /*20110*/  F2FP.BF16.PACK_AB R19, R19, R15 ;  /* 0x0000000f1313723e */ /* 0x000fe200000010ff */
[----:B------:R-:W-:-:S02]  /*20120*/  FMUL.FTZ R3, R16, R18 ;  /* 0x0000001210037220 */ /* 0x000fc40000410000 */
[----:B------:R-:W-:Y:S02]  /*20130*/  FMUL.FTZ R17, R16, R13 ;  /* 0x0000000d10117220 */ /* 0x000fe40000410000 */
[C---:B------:R-:W-:Y:S02]  /*20140*/  FFMA.FTZ R10, R6.reuse, R14, -R10 ;  /* 0x0000000e060a7223 */ /* 0x040fe4000001080a */
[----:B------:R-:W-:Y:S02]  /*20150*/  FFMA.FTZ R16, R6, R23, R11 ;  /* 0x0000001706107223 */ /* 0x000fe4000001000b */
[C---:B------:R-:W-:Y:S02]  /*20160*/  FFMA.FTZ R3, R2.reuse, R13, -R3 ;  /* 0x0000000d02037223 */ /* 0x040fe40000010803 */
[----:B------:R-:W-:Y:S01]  /*20170*/  FFMA.FTZ R17, R2, R18, R17 ;  /* 0x0000001202117223 */ /* 0x000fe20000010011 */
[----:B------:R-:W-:Y:S02]  /*20180*/  F2FP.BF16.PACK_AB R18, R20, R21 ;  /* 0x000000151412723e */ /* 0x000fe400000010ff */
[----:B------:R-:W-:-:S02]  /*20190*/  F2FP.BF16.PACK_AB R16, R16, R10 ;  /* 0x0000000a1010723e */ /* 0x000fc400000010ff */
[----:B------:R-:W-:-:S05]  /*201a0*/  F2FP.BF16.PACK_AB R17, R17, R3 ;  /* 0x000000031111723e */ /* 0x000fca00000010ff */
[----:B------:R1:W-:Y:S02]  /*201b0*/  ST.E.128 [R8.64+0x5000], R16 ;  /* 0x0050001008007985 */ /* 0x0003e4000c101d04 */
.L_x_3196:
[----:B------:R-:W-:Y:S05]  /*201c0*/  BSYNC B0 ;  /* 0x0000000000007941 */ /* 0x000fea0003800000 */
.L_x_3195:
        /* <DEDUP_REMOVED lines=50> */
.L_x_3198:
[----:B------:R-:W-:Y:S05]  /*204f0*/  BSYNC B0 ;  /* 0x0000000000007941 */ /* 0x000fea0003800000 */
.L_x_3197:
        /* <DEDUP_REMOVED lines=49> */
.L_x_3192:
[----:B------:R-:W-:Y:S05]  /*20810*/  BSYNC B1 ;  /* 0x0000000000017941 */ /* 0x000fea0003800000 */
.L_x_3191:
        /* <DEDUP_REMOVED lines=53> */
.L_x_3202:
[----:B------:R-:W-:Y:S05]  /*20b70*/  BSYNC B0 ;  /* 0x0000000000007941 */ /* 0x000fea0003800000 */
.L_x_3201:
        /* <DEDUP_REMOVED lines=50> */
.L_x_3204:
[----:B------:R-:W-:Y:S05]  /*20ea0*/  BSYNC B0 ;  /* 0x0000000000007941 */ /* 0x000fea0003800000 */
.L_x_3203:
        /* <DEDUP_REMOVED lines=50> */
.L_x_3206:
[----:B------:R-:W-:Y:S05]  /*211d0*/  BSYNC B0 ;  /* 0x0000000000007941 */ /* 0x000fea0003800000 */
.L_x_3205:
        /* <DEDUP_REMOVED lines=49> */
.L_x_3200:
[----:B------:R-:W-:Y:S05]  /*214f0*/  BSYNC B1 ;  /* 0x0000000000017941 */ /* 0x000fea0003800000 */
.L_x_3199:
[----:B------:R-:W-:Y:S01]  /*21500*/  IADD3 R2, R78, 0x60, RZ ;  /* 0x000000604e027810 */ /* 0x000fe20007ffe0ff */
[----:B------:R-:W-:-:S03]  /*21510*/  IMAD.MOV.U32 R3, RZ, RZ, 0x0 ;  /* 0x00000000ff037424 */ /* 0x000fc600078e00ff */
[----:B------:R-:W-:Y:S01]  /*21520*/  ISETP.GE.AND P0, PT, R2, R26, PT ;  /* 0x0000001a0200720c */ /* 0x000fe20003f06270 */
[----:B------:R-:W-:-:S12]  /*21530*/  IMAD.MOV.U32 R2, RZ, RZ, R136 ;  /* 0x000000ffff027224 */ /* 0x000fd800078e0088 */
[----:B------:R-:W-:Y:S05]  /*21540*/  @P0 RET.REL.NODEC R2 `(_ZN7cutlass13device_kernelIN5flash19enable_sm80_to_sm89INS1_16FlashAttnFwdSm80INS1_25CollectiveMainloopFwdSm80ILi8ELi1ELb0EN4cute5tupleIJNS5_1CILi128EEENS7_ILi48EEENS7_ILi256EEEEEELi256ENS_10bfloat16_tEfNS_4arch4Sm80ELb1ELb0ELb1ELb1ELb1ELb1ELb1ELb1EEENS1_21CollectiveEpilogueFwdINS6_IJS8_SA_S9_EEENS6_IJNS7_ILi1EEESI_SI_EEESC_SE_Li256ELb1ELb1ELb1ELb0EEENS1_36VarlenDynamicPersistentTileSchedulerILi128ELi48ELi256ELi256ELb1ELb1ELb0ELb1ELb1ELb1EEEEEEEEEvNT_6ParamsE) ;  /* 0xfffdeab002000950 */ /* 0x000fea0003c3ffff */
        /* <DEDUP_REMOVED lines=49> */
.L_x_3208:
[----:B------:R-:W-:Y:S05]  /*21860*/  BSYNC B0 ;  /* 0x0000000000007941 */ /* 0x000fea0003800000 */
.L_x_3207:
        /* <DEDUP_REMOVED lines=50> */
.L_x_3210:
[----:B------:R-:W-:Y:S05]  /*21b90*/  BSYNC B0 ;  /* 0x0000000000007941 */ /* 0x000fea0003800000 */
.L_x_3209:
        /* <DEDUP_REMOVED lines=50> */
.L_x_3212:
[----:B------:R-:W-:Y:S05]  /*21ec0*/  BSYNC B0 ;  /* 0x0000000000007941 */ /* 0x000fea0003800000 */
.L_x_3211:
[----:B------:R-:W-:Y:S01]  /*21ed0*/  IADD3 R4, R4, 0x60, RZ ;  /* 0x0000006004047810 */ /* 0x000fe20007ffe0ff */
[----:B------:R-:W-:Y:S02]  /*21ee0*/  IMAD.MOV.U32 R2, RZ, RZ, R136 ;  /* 0x000000ffff027224 */ /* 0x000fe400078e0088 */
[----:B------:R-:W-:Y:S01]  /*21ef0*/  IMAD.MOV.U32 R3, RZ, RZ, 0x0 ;  /* 0x00000000ff037424 */ /* 0x000fe200078e00ff */
[----:B------:R-:W-:-:S13]  /*21f00*/  ISETP.GE.AND P0, PT, R4, R0, PT ;  /* 0x000000000400720c */ /* 0x000fda0003f06270 */
[----:B------:R-:W-:Y:S05]  /*21f10*/  @P0 RET.REL.NODEC R2 `(_ZN7cutlass13device_kernelIN5flash19enable_sm80_to_sm89INS1_16FlashAttnFwdSm80INS1_25CollectiveMainloopFwdSm80ILi8ELi1ELb0EN4cute5tupleIJNS5_1CILi128EEENS7_ILi48EEENS7_ILi256EEEEEELi256ENS_10bfloat16_tEfNS_4arch4Sm80ELb1ELb0ELb1ELb1ELb1ELb1ELb1ELb1EEENS1_21CollectiveEpilogueFwdINS6_IJS8_SA_S9_EEENS6_IJNS7_ILi1EEESI_SI_EEESC_SE_Li256ELb1ELb1ELb1ELb0EEENS1_36VarlenDynamicPersistentTileSchedulerILi128ELi48ELi256ELi256ELb1ELb1ELb0ELb1ELb1ELb1EEEEEEEEEvNT_6ParamsE) ;  /* 0xfffde0e002000950 */ /* 0x000fea0003c3ffff */
        /* <DEDUP_REMOVED lines=48> */
[----:B------:R-:W-:Y:S05]  /*22220*/  RET.REL.NODEC R2 `(_ZN7cutlass13device_kernelIN5flash19enable_sm80_to_sm89INS1_16FlashAttnFwdSm80INS1_25CollectiveMainloopFwdSm80ILi8ELi1ELb0EN4cute5tupleIJNS5_1CILi128EEENS7_ILi48EEENS7_ILi256EEEEEELi256ENS_10bfloat16_tEfNS_4arch4Sm80ELb1ELb0ELb1ELb1ELb1ELb1ELb1ELb1EEENS1_21CollectiveEpilogueFwdINS6_IJS8_SA_S9_EEENS6_IJNS7_ILi1EEESI_SI_EEESC_SE_Li256ELb1ELb1ELb1ELb0EEENS1_36VarlenDynamicPersistentTileSchedulerILi128ELi48ELi256ELi256ELb1ELb1ELb0ELb1ELb1ELb1EEEEEEEEEvNT_6ParamsE) ;  /* 0xfffdddd002007950 */ /* 0x000fea0003c3ffff */
.L_x_3167:
        /* <DEDUP_REMOVED lines=19> */
[----:B------:R-:W-:Y:S01]  /*22360*/  IMAD R3, R8, R22, R9 ;  /* 0x0000001608037224 */ /* 0x000fe200078e0209 */
        /* <DEDUP_REMOVED lines=8> */
.L_x_3249:
[----:B------:R-:W-:Y:S05]  /*223f0*/  BRA.DIV ~URZ, `(.L_x_3214) ;  /* 0x000055e27f007947 */ /* 0x000fea000b800000 */
[----:B------:R3:W4:Y:S01]  /*22400*/  SHFL.IDX PT, R8, R25, RZ, 0x181f ;  /* 0x00181fff19087589 */ /* 0x00072200000e0000 */
[----:B--2---:R-:W-:-:S03]  /*22410*/  MOV R9, R4 ;  /* 0x0000000400097202 */ /* 0x004fc60000000f00 */
[----:B------:R3:W2:Y:S04]  /*22420*/  SHFL.IDX PT, R6, R13, RZ, 0x181f ;  /* 0x00181fff0d067589 */ /* 0x0006a800000e0000 */
[----:B------:R3:W1:Y:S02]  /*22430*/  SHFL.IDX PT, R2, R26, RZ, 0x181f ;  /* 0x00181fff1a027589 */ /* 0x00066400000e0000 */
.L_x_3250:
        /* <DEDUP_REMOVED lines=36> */
.L_x_3216:
[----:B------:R-:W-:Y:S05]  /*22680*/  BSYNC B0 ;  /* 0x0000000000007941 */ /* 0x000fea0003800000 */
.L_x_3215:
        /* <DEDUP_REMOVED lines=29> */
.L_x_3251:
        /* <DEDUP_REMOVED lines=34> */
.L_x_3219:
[----:B------:R-:W-:Y:S05]  /*22a80*/  BSYNC B0 ;  /* 0x0000000000007941 */ /* 0x000fea0003800000 */
.L_x_3218:
[----:B-----5:R-:W-:Y:S02]  /*22a90*/  IMAD.MOV.U32 R6, RZ, RZ, R62 ;  /* 0x000000ffff067224 */ /* 0x020fe400078e003e */
[----:B------:R-:W-:-:S02]  /*22aa0*/  IMAD.MOV.U32 R4, RZ, RZ, R63 ;  /* 0x000000ffff047224 */ /* 0x000fc400078e003f */
[----:B--2---:R-:W-:Y:S02]  /*22ab0*/  IMAD.MOV.U32 R3, RZ, RZ, R60 ;  /* 0x000000ffff037224 */ /* 0x004fe400078e003c */
[----:B-1----:R-:W-:Y:S01]  /*22ac0*/  IMAD.MOV.U32 R2, RZ, RZ, R61 ;  /* 0x000000ffff027224 */ /* 0x002fe200078e003d */
[----:B------:R-:W-:Y:S01]  /*22ad0*/  PRMT R110, R6, 0x5410, R4 ;  /* 0x00005410066e7816 */ /* 0x000fe20000000004 */
[----:B------:R-:W-:Y:S01]  /*22ae0*/  IMAD.MOV.U32 R6, RZ, RZ, R50 ;  /* 0x000000ffff067224 */ /* 0x000fe200078e0032 */
[----:B------:R-:W-:Y:S01]  /*22af0*/  PRMT R107, R107, 0x5410, R3 ;  /* 0x000054106b6b7816 */ /* 0x000fe20000000003 */
        /* <DEDUP_REMOVED lines=19> */
[----:B------:R-:W-:-:S02]  /*22c30*/  PRMT R106, R4, 0x7610, R106 ;  /* 0x00007610046a7816 */ /* 0x000fc4000000006a */
[----:B------:R-:W-:Y:S01]  /*22c40*/  PRMT R103, R2, 0x5410, R3 ;  /* 0x0000541002677816 */ /* 0x000fe20000000003 */
[----:B------:R-:W-:Y:S05]  /*22c50*/  BRA.DIV ~URZ, `(.L_x_3220) ;  /* 0x000050527f007947 */ /* 0x000fea000b800000 */
[----:B------:R1:W2:Y:S02]  /*22c60*/  SHFL.IDX PT, R4, R24, 0x2, 0x181f ;  /* 0x00581f0018047f89 */ /* 0x0002a400000e0000 */
.L_x_3252:
[----:B------:R-:W-:Y:S05]  /*22c70*/  BRA.DIV ~URZ, `(.L_x_3221) ;  /* 0x000050a27f007947 */ /* 0x000fea000b800000 */
[----:B----4-:R3:W4:Y:S01]  /*22c80*/  SHFL.IDX PT, R8, R25, 0x2, 0x181f ;  /* 0x00581f0019087f89 */ /* 0x01072200000e0000 */
[----:B--2---:R-:W-:-:S03]  /*22c90*/  MOV R9, R4 ;  /* 0x0000000400097202 */ /* 0x004fc60000000f00 */
[----:B------:R3:W2:Y:S04]  /*22ca0*/  SHFL.IDX PT, R6, R13, 0x2, 0x181f ;  /* 0x00581f000d067f89 */ /* 0x0006a800000e0000 */
[----:B------:R3:W1:Y:S02]  /*22cb0*/  SHFL.IDX PT, R2, R26, 0x2, 0x181f ;  /* 0x00581f001a027f89 */ /* 0x00066400000e0000 */
.L_x_3253:
        /* <DEDUP_REMOVED lines=24> */
[C---:B----4-:R-:W-:Y:S02]  /*22e40*/  @!P1 IMAD.WIDE R14, R45.reuse, 0x2, R8 ;  /* 0x000000022d0e9825 */ /* 0x050fe400078e0208 */
[----:B------:R-:W-:Y:S02]  /*22e50*/  @!P0 SHF.R.S32.HI R4, RZ, 0x1f, R6 ;  /* 0x0000001fff048819 */ /* 0x000fe40000011406 */
[----:B-1----:R-:W-:Y:S01]  /*22e60*/  @!P1 IMAD.WIDE R10, R45, 0x2, R2 ;  /* 0x000000022d0a9825 */ /* 0x002fe200078e0202 */
[----:B------:R1:W5:Y:S01]  /*22e70*/  @!P1 LD.E.128 R68, [R14.64] ;  /* 0x000000040e449980 */ /* 0x000362000c101d00 */
[----:B------:R-:W-:-:S03]  /*22e80*/  @!P0 LEA.HI R4, R4, R6, RZ, 0x3 ;  /* 0x0000000604048211 */ /* 0x000fc600078f18ff */
[----:B------:R1:W5:Y:S01]  /*22e90*/  @!P1 LD.E.128 R72, [R10.64] ;  /* 0x000000040a489980 */ /* 0x000362000c101d00 */
[----:B------:R-:W-:-:S05]  /*22ea0*/  @!P0 LOP3.LUT R4, R4, 0xfffffff8, RZ, 0xc0, !PT ;  /* 0xfffffff804048812 */ /* 0x000fca00078ec0ff */
[----:B------:R-:W-:-:S04]  /*22eb0*/  @!P0 IMAD.WIDE R8, R4, 0x2, R8 ;  /* 0x0000000204088825 */ /* 0x000fc800078e0208 */
[----:B------:R-:W-:Y:S01]  /*22ec0*/  @!P0 IMAD.WIDE R2, R4, 0x2, R2 ;  /* 0x0000000204028825 */ /* 0x000fe200078e0202 */
[----:B------:R1:W5:Y:S04]  /*22ed0*/  @!P0 LD.E.128 R80, [R8.64] ;  /* 0x0000000408508980 */ /* 0x000368000c101d00 */
[----:B------:R1:W5:Y:S02]  /*22ee0*/  @!P0 LD.E.128 R84, [R2.64] ;  /* 0x0000000402548980 */ /* 0x000364000c101d00 */
.L_x_3223:
[----:B------:R-:W-:Y:S05]  /*22ef0*/  BSYNC B0 ;  /* 0x0000000000007941 */ /* 0x000fea0003800000 */
.L_x_3222:
[----:B-1---5:R-:W-:Y:S01]  /*22f00*/  IMAD.MOV.U32 R3, RZ, RZ, R82 ;  /* 0x000000ffff037224 */ /* 0x022fe200078e0052 */
[----:B------:R-:W-:Y:S01]  /*22f10*/  SHF.R.S32.HI R4, RZ, 0x1f, R27 ;  /* 0x0000001fff047819 */ /* 0x000fe2000001141b */
[----:B------:R-:W-:Y:S01]  /*22f20*/  IMAD.MOV.U32 R2, RZ, RZ, R83 ;  /* 0x000000ffff027224 */ /* 0x000fe200078e0053 */
[----:B------:R-:W-:Y:S01]  /*22f30*/  CS2R R98, SRZ ;  /* 0x0000000000627805 */ /* 0x000fe2000001ff00 */
[----:B------:R-:W-:Y:S01]  /*22f40*/  IMAD.SHL.U32 R6, R64, 0x80, RZ ;  /* 0x0000008040067824 */ /* 0x000fe200078e00ff */
[----:B------:R-:W-:-:S02]  /*22f50*/  LEA.HI R4, R4, R27, RZ, 0x3 ;  /* 0x0000001b04047211 */ /* 0x000fc400078f18ff */
[----:B------:R-:W-:Y:S01]  /*22f60*/  PRMT R119, R2, 0x5410, R3 ;  /* 0x0000541002777816 */ /* 0x000fe20000000003 */
[----:B------:R-:W-:Y:S01]  /*22f70*/  IMAD.MOV.U32 R3, RZ, RZ, R80 ;  /* 0x000000ffff037224 */ /* 0x000fe200078e0050 */
[----:B------:R-:W-:Y:S02]  /*22f80*/  MOV R2, R81 ;  /* 0x0000005100027202 */ /* 0x000fe40000000f00 */
[----:B------:R-:W-:Y:S02]  /*22f90*/  LEA.HI.SX32 R10, R4, R6, 0x1d ;  /* 0x00000006040a7211 */ /* 0x000fe400078feaff */
        /* <DEDUP_REMOVED lines=21> */
.L_x_3254:
[----:B------:R-:W-:Y:S05]  /*230f0*/  BRA.DIV ~URZ, `(.L_x_3225) ;  /* 0x00004dd27f007947 */ /* 0x000fea000b800000 */
[----:B----4-:R4:W1:Y:S01]  /*23100*/  SHFL.IDX PT, R8, R25, 0x3, 0x181f ;  /* 0x00781f0019087f89 */ /* 0x01086200000e0000 */
[----:B--2---:R-:W-:-:S03]  /*23110*/  MOV R9, R4 ;  /* 0x0000000400097202 */ /* 0x004fc60000000f00 */
[----:B------:R4:W2:Y:S04]  /*23120*/  SHFL.IDX PT, R6, R13, 0x3, 0x181f ;  /* 0x00781f000d067f89 */ /* 0x0008a800000e0000 */
[----:B------:R4:W3:Y:S02]  /*23130*/  SHFL.IDX PT, R2, R26, 0x3, 0x181f ;  /* 0x00781f001a027f89 */ /* 0x0008e400000e0000 */
.L_x_3255:
        /* <DEDUP_REMOVED lines=21> */
[----:B------:R-:W-:-:S06]  /*23290*/  CS2R R94, SRZ ;  /* 0x00000000005e7805 */ /* 0x000fcc000001ff00 */
[----:B-1----:R-:W-:Y:S02]  /*232a0*/  @!P1 IMAD.WIDE R10, R45, 0x2, R8 ;  /* 0x000000022d0a9825 */ /* 0x002fe400078e0208 */
[----:B------:R-:W-:Y:S01]  /*232b0*/  @!P0 SHF.R.S32.HI R4, RZ, 0x1f, R6 ;  /* 0x0000001fff048819 */ /* 0x000fe20000011406 */
[----:B------:R-:W-:Y:S02]  /*232c0*/  CS2R R92, SRZ ;  /* 0x00000000005c7805 */ /* 0x000fe4000001ff00 */
[----:B------:R1:W5:Y:S01]  /*232d0*/  @!P1 LD.E.128 R64, [R10.64] ;  /* 0x000000040a409980 */ /* 0x000362000c101d00 */
[----:B------:R-:W-:-:S04]  /*232e0*/  @!P0 LEA.HI R4, R4, R6, RZ, 0x3 ;  /* 0x0000000604048211 */ /* 0x000fc800078f18ff */
[----:B------:R-:W-:-:S05]  /*232f0*/  @!P0 LOP3.LUT R4, R4, 0xfffffff8, RZ, 0xc0, !PT ;  /* 0xfffffff804048812 */ /* 0x000fca00078ec0ff */
[----:B------:R-:W-:-:S05]  /*23300*/  @!P0 IMAD.WIDE R8, R4, 0x2, R8 ;  /* 0x0000000204088825 */ /* 0x000fca00078e0208 */
[----:B------:R2:W5:Y:S01]  /*23310*/  @!P0 LD.E.128 R96, [R8.64] ;  /* 0x0000000408608980 */ /* 0x000562000c101d00 */
[----:B-1-3--:R-:W-:-:S04]  /*23320*/  @!P1 IMAD.WIDE R10, R45, 0x2, R2 ;  /* 0x000000022d0a9825 */ /* 0x00afc800078e0202 */
[----:B------:R-:W-:Y:S01]  /*23330*/  @!P0 IMAD.WIDE R2, R4, 0x2, R2 ;  /* 0x0000000204028825 */ /* 0x000fe200078e0202 */
[----:B------:R2:W5:Y:S04]  /*23340*/  @!P1 LD.E.128 R88, [R10.64] ;  /* 0x000000040a589980 */ /* 0x000568000c101d00 */
[----:B------:R2:W5:Y:S02]  /*23350*/  @!P0 LD.E.128 R92, [R2.64] ;  /* 0x00000004025c8980 */ /* 0x000564000c101d00 */
.L_x_3227:
[----:B------:R-:W-:Y:S05]  /*23360*/  BSYNC B0 ;  /* 0x0000000000007941 */ /* 0x000fea0003800000 */
.L_x_3226:
[----:B------:R-:W-:Y:S01]  /*23370*/  IADD3 R6, R79, -c[0x0][0x20], RZ ;  /* 0x800008004f067a10 */ /* 0x000fe20007ffe0ff */
[----:B------:R-:W-:-:S04]  /*23380*/  DEPBAR.LE SB0, 0x1 ;  /* 0x000080400000791a */ /* 0x000fc80000000000 */
[----:B--23--:R-:W2:Y:S01]  /*23390*/  LDL.64 R2, [R6+0x20] ;  /* 0x0000200006027983 */ /* 0x00cea20000100a00 */
[----:B------:R-:W-:Y:S03]  /*233a0*/  WARPSYNC 0xffffffff ;  /* 0xffffffff00007948 */ /* 0x000fe60003800000 */
[----:B------:R-:W-:Y:S06]  /*233b0*/  BAR.SYNC.DEFER_BLOCKING 0x0 ;  /* 0x0000000000007b1d */ /* 0x000fec0000010000 */
[----:B--2---:R2:W3:Y:S02]  /*233c0*/  LD.E R2, [R2.64] ;  /* 0x0000000402027980 */ /* 0x0044e4000c101900 */
[----:B--2--5:R-:W-:-:S02]  /*233d0*/  IMAD.MOV.U32 R3, RZ, RZ, R98 ;  /* 0x000000ffff037224 */ /* 0x024fc400078e0062 */
[----:B---3--:R-:W-:Y:S02]  /*233e0*/  IMAD R4, R2, -0x80, R28 ;  /* 0xffffff8002047824 */ /* 0x008fe400078e021c */
        /* <DEDUP_REMOVED lines=36> */
[----:B--2---:R-:W-:Y:S01]  /*23630*/  IMAD.SHL.U32 R2, R78, 0x40, RZ ;  /* 0x000000404e027824 */ /* 0x004fe200078e00ff */
[----:B------:R-:W-:Y:S02]  /*23640*/  SHF.R.S32.HI R3, RZ, 0x1f, R27 ;  /* 0x0000001fff037819 */ /* 0x000fe4000001141b */
[----:B------:R-:W-:Y:S01]  /*23650*/  SHF.R.S32.HI R6, RZ, 0x1f, R4 ;  /* 0x0000001fff067819 */ /* 0x000fe20000011404 */
[----:B-1----:R-:W-:Y:S01]  /*23660*/  IMAD.SHL.U32 R8, R4, 0x8, RZ ;  /* 0x0000000804087824 */ /* 0x002fe200078e00ff */
[----:B------:R-:W-:Y:S02]  /*23670*/  LEA.HI R3, R3, R27, RZ, 0x6 ;  /* 0x0000001b03037211 */ /* 0x000fe400078f30ff */
[----:B------:R-:W-:Y:S02]  /*23680*/  LEA.HI R6, R6, R4, RZ, 0x3 ;  /* 0x0000000406067211 */ /* 0x000fe400078f18ff */
[----:B------:R-:W-:Y:S01]  /*23690*/  LOP3.LUT R2, R2, 0x1c0, RZ, 0xc0, !PT ;  /* 0x000001c002027812 */ /* 0x000fe200078ec0ff */
[----:B------:R-:W-:Y:S01]  /*236a0*/  IMAD.SHL.U32 R4, R3, 0x8, RZ ;  /* 0x0000000803047824 */ /* 0x000fe200078e00ff */
[----:B------:R-:W-:Y:S01]  /*236b0*/  SHF.R.U64 R24, R20, 0x10, R21 ;  /* 0x0000001014187819 */ /* 0x000fe20000001215 */
[----:B------:R-:W-:Y:S01]  /*236c0*/  IMAD.SHL.U32 R6, R6, 0x400, RZ ;  /* 0x0000040006067824 */ /* 0x000fe200078e00ff */
[----:B------:R-:W-:-:S02]  /*236d0*/  LOP3.LUT R8, R2, 0x38, R8, 0xf8, !PT ;  /* 0x0000003802087812 */ /* 0x000fc400078ef808 */
[----:B------:R-:W-:Y:S02]  /*236e0*/  SHF.R.U32.HI R3, RZ, 0x3, R2 ;  /* 0x00000003ff037819 */ /* 0x000fe40000011602 */
[----:B------:R-:W-:Y:S02]  /*236f0*/  LOP3.LUT R9, R2, 0x38, R45, 0xf8, !PT ;  /* 0x0000003802097812 */ /* 0x000fe400078ef82d */
[----:B------:R-:W-:Y:S02]  /*23700*/  LOP3.LUT R2, R4, 0xfffffe00, RZ, 0xc0, !PT ;  /* 0xfffffe0004027812 */ /* 0x000fe400078ec0ff */
[----:B------:R-:W-:Y:S02]  /*23710*/  LOP3.LUT R4, R8, R3, RZ, 0x3c, !PT ;  /* 0x0000000308047212 */ /* 0x000fe400078e3cff */
[----:B------:R-:W-:Y:S02]  /*23720*/  LOP3.LUT R6, R6, 0xffffe000, RZ, 0xc0, !PT ;  /* 0xffffe00006067812 */ /* 0x000fe400078ec0ff */
[----:B----4-:R-:W-:-:S02]  /*23730*/  SHF.R.U32.HI R13, RZ, 0x10, R21 ;  /* 0x00000010ff0d7819 */ /* 0x010fc40000011615 */
[----:B------:R-:W-:Y:S02]  /*23740*/  IADD3 R8, R4, R6, R2 ;  /* 0x0000000604087210 */ /* 0x000fe40007ffe002 */
[----:B------:R-:W-:Y:S02]  /*23750*/  LOP3.LUT R9, R2, R9, R3, 0xf6, !PT ;  /* 0x0000000902097212 */ /* 0x000fe400078ef603 */
[--C-:B------:R-:W-:Y:S02]  /*23760*/  SHF.R.U64 R28, R22, 0x10, R23.reuse ;  /* 0x00000010161c7819 */ /* 0x100fe40000001217 */
[----:B------:R-:W-:Y:S01]  /*23770*/  SHF.R.U32.HI R21, RZ, 0x10, R23 ;  /* 0x00000010ff157819 */ /* 0x000fe20000011617 */
[----:B-----5:R-:W-:Y:S01]  /*23780*/  IMAD.WIDE.U32 R22, R8, 0x2, R38 ;  /* 0x0000000208167825 */ /* 0x020fe200078e0026 */
[--C-:B------:R-:W-:Y:S02]  /*23790*/  SHF.R.U64 R3, R16, 0x10, R17.reuse ;  /* 0x0000001010037819 */ /* 0x100fe40000001211 */
[----:B------:R-:W-:Y:S01]  /*237a0*/  SHF.R.U32.HI R2, RZ, 0x10, R17 ;  /* 0x00000010ff027819 */ /* 0x000fe20000011611 */
[----:B------:R-:W-:Y:S01]  /*237b0*/  IMAD.WIDE.U32 R14, R9, 0x2, R38 ;  /* 0x00000002090e7825 */ /* 0x000fe200078e0026 */
[--C-:B------:R-:W-:Y:S01]  /*237c0*/  SHF.R.U64 R4, R18, 0x10, R19.reuse ;  /* 0x0000001012047819 */ /* 0x100fe20000001213 */
[----:B------:R-:W2:Y:S01]  /*237d0*/  LD.E.128 R8, [R22.64] ;  /* 0x0000000416087980 */ /* 0x000ea2000c101d00 */
[----:B------:R-:W-:-:S02]  /*237e0*/  SHF.R.U32.HI R6, RZ, 0x10, R19 ;  /* 0x00000010ff067819 */ /* 0x000fc40000011613 */
[----:B------:R-:W-:Y:S01]  /*237f0*/  PRMT R20, R36, 0x5410, R2 ;  /* 0x0000541024147816 */ /* 0x000fe20000000002 */
[----:B------:R-:W3:Y:S01]  /*23800*/  LD.E.128 R16, [R14.64] ;  /* 0x000000040e107980 */ /* 0x000ee2000c101d00 */
[----:B------:R-:W-:Y:S02]  /*23810*/  PRMT R2, R46, 0x5432, R24 ;  /* 0x000054322e027816 */ /* 0x000fe40000000018 */
[----:B------:R-:W-:Y:S02]  /*23820*/  PRMT R3, R36, 0x5432, R3 ;  /* 0x0000543224037816 */ /* 0x000fe40000000003 */
[----:B------:R-:W-:Y:S01]  /*23830*/  PRMT R24, R47, 0x5432, R28 ;  /* 0x000054322f187816 */ /* 0x000fe2000000001c */
[----:B------:R-:W-:Y:S01]  /*23840*/  IMAD.U32 R30, R2, 0x10000, RZ ;  /* 0x00010000021e7824 */ /* 0x000fe200078e00ff */
[C---:B------:R-:W-:Y:S02]  /*23850*/  PRMT R26, R37.reuse, 0x5432, R4 ;  /* 0x00005432251a7816 */ /* 0x040fe40000000004 */
[----:B------:R-:W-:Y:S01]  /*23860*/  PRMT R25, R37, 0x5410, R6 ;  /* 0x0000541025197816 */ /* 0x000fe20000000006 */
[C---:B------:R-:W-:Y:S01]  /*23870*/  IMAD.U32 R6, R3.reuse, 0x10000, RZ ;  /* 0x0001000003067824 */ /* 0x040fe200078e00ff */
[----:B------:R-:W-:-:S02]  /*23880*/  LOP3.LUT R3, R3, 0xffff0000, RZ, 0xc0, !PT ;  /* 0xffff000003037812 */ /* 0x000fc400078ec0ff */
[----:B------:R-:W-:Y:S02]  /*23890*/  PRMT R13, R46, 0x5410, R13 ;  /* 0x000054102e0d7816 */ /* 0x000fe4000000000d */
        /* <DEDUP_REMOVED lines=72> */
.L_x_3231:
[----:B------:R-:W-:Y:S05]  /*23d20*/  BSYNC B0 ;  /* 0x0000000000007941 */ /* 0x000fea0003800000 */
.L_x_3230:
[----:B--2---:R-:W-:-:S04]  /*23d30*/  IADD3 R2, R45, 0x40, RZ ;  /* 0x000000402d027810 */ /* 0x004fc80007ffe0ff */
[----:B------:R-:W-:-:S13]  /*23d40*/  ISETP.GE.AND P0, PT, R2, R0, PT ;  /* 0x000000000200720c */ /* 0x000fda0003f06270 */
[----:B------:R-:W-:Y:S05]  /*23d50*/  @P0 BRA `(.L_x_3229) ;  /* 0x0000077000000947 */ /* 0x000fea0003800000 */
[----:B------:R-:W-:Y:S02]  /*23d60*/  SHF.R.S32.HI R3, RZ, 0x1f, R2 ;  /* 0x0000001fff037819 */ /* 0x000fe40000011402 */
[----:B----4-:R-:W-:Y:S02]  /*23d70*/  SHF.R.U64 R13, R40, 0x10, R41 ;  /* 0x00000010280d7819 */ /* 0x010fe40000001229 */
[CC--:B------:R-:W-:Y:S02]  /*23d80*/  LEA.HI R4, R3.reuse, R2.reuse, RZ, 0x3 ;  /* 0x0000000203047211 */ /* 0x0c0fe400078f18ff */
[----:B-1----:R-:W-:Y:S02]  /*23d90*/  LEA.HI R10, R3, R2, RZ, 0x6 ;  /* 0x00000002030a7211 */ /* 0x002fe400078f30ff */
        /* <DEDUP_REMOVED lines=20> */
[----:B------:R-:W-:-:S02]  /*23ee0*/  SHF.R.U64 R24, R42, 0x10, R43 ;  /* 0x000000102a187819 */ /* 0x000fc4000000122b */
        /* <DEDUP_REMOVED lines=94> */
.L_x_3229:
[----:B------:R-:W-:Y:S05]  /*244d0*/  BSYNC B1 ;  /* 0x0000000000017941 */ /* 0x000fea0003800000 */
.L_x_3228:
        /* <DEDUP_REMOVED lines=8> */
[----:B--2---:R-:W-:Y:S01]  /*24560*/  IMAD.SHL.U32 R3, R35, 0x40, RZ ;  /* 0x0000004023037824 */ /* 0x004fe200078e00ff */
[----:B------:R-:W-:Y:S02]  /*24570*/  SHF.R.S32.HI R2, RZ, 0x1f, R35 ;  /* 0x0000001fff027819 */ /* 0x000fe40000011423 */
[----:B-1----:R-:W-:Y:S02]  /*24580*/  SHF.R.S32.HI R8, RZ, 0x1f, R4 ;  /* 0x0000001fff087819 */ /* 0x002fe40000011404 */
        /* <DEDUP_REMOVED lines=18> */
[----:B------:R-:W-:Y:S02]  /*246b0*/  SHF.R.U32.HI R2, RZ, 0x10, R49 ;  /* 0x00000010ff027819 */ /* 0x000fe40000011631 */
[----:B------:R-:W-:Y:S02]  /*246c0*/  SHF.R.U64 R4, R52, 0x10, R53 ;  /* 0x0000001034047819 */ /* 0x000fe40000001235 */
[----:B------:R-:W-:-:S02]  /*246d0*/  SHF.R.U64 R3, R48, 0x10, R49 ;  /* 0x0000001030037819 */ /* 0x000fc40000001231 */
[C---:B------:R-:W-:Y:S02]  /*246e0*/  PRMT R6, R104.reuse, 0x5410, R2 ;  /* 0x0000541068067816 */ /* 0x040fe40000000002 */
[----:B----4-:R-:W-:Y:S02]  /*246f0*/  SHF.R.U32.HI R13, RZ, 0x10, R53 ;  /* 0x00000010ff0d7819 */ /* 0x010fe40000011635 */
[C---:B------:R-:W-:Y:S02]  /*24700*/  PRMT R2, R103.reuse, 0x5432, R4 ;  /* 0x0000543267027816 */ /* 0x040fe40000000004 */
[----:B------:R-:W-:Y:S02]  /*24710*/  PRMT R3, R104, 0x5432, R3 ;  /* 0x0000543268037816 */ /* 0x000fe40000000003 */
[----:B------:R-:W-:Y:S01]  /*24720*/  PRMT R4, R103, 0x5410, R13 ;  /* 0x0000541067047816 */ /* 0x000fe2000000000d */
[----:B------:R-:W-:Y:S01]  /*24730*/  IMAD.U32 R27, R2, 0x10000, RZ ;  /* 0x00010000021b7824 */ /* 0x000fe200078e00ff */
[----:B------:R-:W-:Y:S01]  /*24740*/  SHF.R.U64 R23, R54, 0x10, R55 ;  /* 0x0000001036177819 */ /* 0x000fe20000001237 */
[----:B------:R-:W-:Y:S01]  /*24750*/  IMAD.U32 R28, R3, 0x10000, RZ ;  /* 0x00010000031c7824 */ /* 0x000fe200078e00ff */
[----:B------:R-:W-:-:S02]  /*24760*/  SHF.R.U64 R22, R50, 0x10, R51 ;  /* 0x0000001032167819 */ /* 0x000fc40000001233 */
[----:B------:R-:W-:Y:S02]  /*24770*/  SHF.R.U32.HI R25, RZ, 0x10, R55 ;  /* 0x00000010ff197819 */ /* 0x000fe40000011637 */
[----:B------:R-:W-:Y:S01]  /*24780*/  SHF.R.U32.HI R24, RZ, 0x10, R51 ;  /* 0x00000010ff187819 */ /* 0x000fe20000011633 */
[----:B--2---:R-:W-:-:S04]  /*24790*/  IMAD.U32 R13, R8, 0x10000, RZ ;  /* 0x00010000080d7824 */ /* 0x004fc800078e00ff */
[CC--:B------:R-:W-:Y:S02]  /*247a0*/  FMUL.FTZ R26, R13.reuse, R27.reuse ;  /* 0x0000001b0d1a7220 */ /* 0x0c0fe40000410000 */
        /* <DEDUP_REMOVED lines=8> */
[----:B------:R-:W-:Y:S02]  /*24830*/  IMAD.U32 R16, R17, 0x10000, RZ ;  /* 0x0001000011107824 */ /* 0x000fe400078e00ff */
[CC--:B------:R-:W-:Y:S02]  /*24840*/  FMUL.FTZ R3, R2.reuse, R13.reuse ;  /* 0x0000000d02037220 */ /* 0x0c0fe40000410000 */
[-C--:B------:R-:W-:Y:S02]  /*24850*/  FMUL.FTZ R2, R2, R26.reuse ;  /* 0x0000001a02027220 */ /* 0x080fe40000410000 */
[C---:B------:R-:W-:Y:S02]  /*24860*/  FFMA.FTZ R32, R8.reuse, R26, -R3 ;  /* 0x0000001a08207223 */ /* 0x040fe40000010803 */
[----:B------:R-:W-:Y:S02]  /*24870*/  FFMA.FTZ R31, R8, R13, R2 ;  /* 0x0000000d081f7223 */ /* 0x000fe40000010002 */
[----:B------:R-:W-:-:S02]  /*24880*/  IMAD.U32 R8, R4, 0x10000, RZ ;  /* 0x0001000004087824 */ /* 0x000fc400078e00ff */
[----:B------:R-:W-:Y:S02]  /*24890*/  IMAD.U32 R13, R9, 0x10000, RZ ;  /* 0x00010000090d7824 */ /* 0x000fe400078e00ff */
[C---:B------:R-:W-:Y:S01]  /*248a0*/  IMAD.U32 R3, R6.reuse, 0x10000, RZ ;  /* 0x0001000006037824 */ /* 0x040fe200078e00ff */
[----:B------:R-:W-:Y:S01]  /*248b0*/  LOP3.LUT R6, R6, 0xffff0000, RZ, 0xc0, !PT ;  /* 0xffff000006067812 */ /* 0x000fe200078ec0ff */
[----:B------:R-:W-:-:S04]  /*248c0*/  FMUL.FTZ R2, R13, R8 ;  /* 0x000000080d027220 */ /* 0x000fc80000410000 */
[-C--:B------:R-:W-:Y:S02]  /*248d0*/  FFMA.FTZ R30, R16, R3.reuse, -R2 ;  /* 0x00000003101e7223 */ /* 0x080fe40000010802 */
[----:B------:R-:W-:Y:S01]  /*248e0*/  FMUL.FTZ R2, R13, R3 ;  /* 0x000000030d027220 */ /* 0x000fe20000410000 */
[----:B------:R-:W-:Y:S01]  /*248f0*/  LOP3.LUT R3, R9, 0xffff0000, RZ, 0xc0, !PT ;  /* 0xffff000009037812 */ /* 0x000fe200078ec0ff */
[----:B------:R-:W-:Y:S02]  /*24900*/  IMAD.U32 R13, R18, 0x10000, RZ ;  /* 0x00010000120d7824 */ /* 0x000fe400078e00ff */
[----:B------:R-:W-:Y:S01]  /*24910*/  FFMA.FTZ R29, R16, R8, R2 ;  /* 0x00000008101d7223 */ /* 0x000fe20000010002 */
[----:B------:R-:W-:Y:S02]  /*24920*/  LOP3.LUT R8, R4, 0xffff0000, RZ, 0xc0, !PT ;  /* 0xffff000004087812 */ /* 0x000fe400078ec0ff */
[----:B------:R-:W-:-:S03]  /*24930*/  LOP3.LUT R2, R17, 0xffff0000, RZ, 0xc0, !PT ;  /* 0xffff000011027812 */ /* 0x000fc600078ec0ff */
[C---:B------:R-:W-:Y:S02]  /*24940*/  FMUL.FTZ R4, R3.reuse, R8 ;  /* 0x0000000803047220 */ /* 0x040fe40000410000 */
[-C--:B------:R-:W-:Y:S02]  /*24950*/  FMUL.FTZ R3, R3, R6.reuse ;  /* 0x0000000603037220 */ /* 0x080fe40000410000 */
[C---:B------:R-:W-:Y:S02]  /*24960*/  FFMA.FTZ R17, R2.reuse, R6, -R4 ;  /* 0x0000000602117223 */ /* 0x040fe40000010804 */
[----:B------:R-:W-:Y:S01]  /*24970*/  FFMA.FTZ R28, R2, R8, R3 ;  /* 0x00000008021c7223 */ /* 0x000fe20000010003 */
[C---:B------:R-:W-:Y:S01]  /*24980*/  PRMT R2, R105.reuse, 0x5410, R23 ;  /* 0x0000541069027816 */ /* 0x040fe20000000017 */
[----:B------:R-:W-:Y:S01]  /*24990*/  IMAD.U32 R4, R10, 0x10000, RZ ;  /* 0x000100000a047824 */ /* 0x000fe200078e00ff */
[----:B------:R-:W-:Y:S01]  /*249a0*/  PRMT R3, R105, 0x5432, R22 ;  /* 0x0000543269037816 */ /* 0x000fe20000000016 */
[----:B------:R-:W-:Y:S01]  /*249b0*/  IMAD.U32 R22, R19, 0x10000, RZ ;  /* 0x0001000013167824 */ /* 0x000fe200078e00ff */
[----:B------:R-:W-:Y:S01]  /*249c0*/  F2FP.BF16.PACK_AB R17, R17, R30 ;  /* 0x0000001e1111723e */ /* 0x000fe200000010ff */
[----:B------:R-:W-:-:S02]  /*249d0*/  IMAD.U32 R8, R2, 0x10000, RZ ;  /* 0x0001000002087824 */ /* 0x000fc400078e00ff */
[----:B------:R-:W-:Y:S02]  /*249e0*/  IMAD.U32 R9, R3, 0x10000, RZ ;  /* 0x0001000003097824 */ /* 0x000fe400078e00ff */
[CC--:B------:R-:W-:Y:S02]  /*249f0*/  FMUL.FTZ R6, R4.reuse, R8.reuse ;  /* 0x0000000804067220 */ /* 0x0c0fe40000410000 */
[-C--:B------:R-:W-:Y:S02]  /*24a00*/  FMUL.FTZ R4, R4, R9.reuse ;  /* 0x0000000904047220 */ /* 0x080fe40000410000 */
[C---:B------:R-:W-:Y:S01]  /*24a10*/  FFMA.FTZ R27, R13.reuse, R9, -R6 ;  /* 0x000000090d1b7223 */ /* 0x040fe20000010806 */
[C---:B------:R-:W-:Y:S01]  /*24a20*/  PRMT R6, R106.reuse, 0x5432, R24 ;  /* 0x000054326a067816 */ /* 0x040fe20000000018 */
[----:B------:R-:W-:Y:S01]  /*24a30*/  FFMA.FTZ R26, R13, R8, R4 ;  /* 0x000000080d1a7223 */ /* 0x000fe20000010004 */
[----:B------:R-:W-:Y:S01]  /*24a40*/  PRMT R4, R106, 0x5410, R25 ;  /* 0x000054106a047816 */ /* 0x000fe20000000019 */
[----:B------:R-:W-:-:S02]  /*24a50*/  IMAD.U32 R8, R11, 0x10000, RZ ;  /* 0x000100000b087824 */ /* 0x000fc400078e00ff */
[----:B------:R-:W-:Y:S02]  /*24a60*/  IMAD.U32 R16, R6, 0x10000, RZ ;  /* 0x0001000006107824 */ /* 0x000fe400078e00ff */
[----:B------:R-:W-:-:S04]  /*24a70*/  IMAD.U32 R13, R4, 0x10000, RZ ;  /* 0x00010000040d7824 */ /* 0x000fc800078e00ff */
[CC--:B------:R-:W-:Y:S02]  /*24a80*/  FMUL.FTZ R9, R8.reuse, R13.reuse ;  /* 0x0000000d08097220 */ /* 0x0c0fe40000410000 */
[-C--:B------:R-:W-:Y:S02]  /*24a90*/  FMUL.FTZ R8, R8, R16.reuse ;  /* 0x0000001008087220 */ /* 0x080fe40000410000 */
[C---:B------:R-:W-:Y:S01]  /*24aa0*/  FFMA.FTZ R23, R22.reuse, R16, -R9 ;  /* 0x0000001016177223 */ /* 0x040fe20000010809 */
[----:B------:R-:W-:Y:S01]  /*24ab0*/  LOP3.LUT R9, R3, 0xffff0000, RZ, 0xc0, !PT ;  /* 0xffff000003097812 */ /* 0x000fe200078ec0ff */
[----:B------:R-:W-:Y:S01]  /*24ac0*/  FFMA.FTZ R22, R22, R13, R8 ;  /* 0x0000000d16167223 */ /* 0x000fe20000010008 */
[----:B------:R-:W-:Y:S02]  /*24ad0*/  LOP3.LUT R8, R2, 0xffff0000, RZ, 0xc0, !PT ;  /* 0xffff000002087812 */ /* 0x000fe400078ec0ff */
[----:B------:R-:W-:Y:S02]  /*24ae0*/  LOP3.LUT R3, R10, 0xffff0000, RZ, 0xc0, !PT ;  /* 0xffff00000a037812 */ /* 0x000fe400078ec0ff */
[----:B------:R-:W-:-:S02]  /*24af0*/  LOP3.LUT R13, R18, 0xffff0000, RZ, 0xc0, !PT ;  /* 0xffff0000120d7812 */ /* 0x000fc400078ec0ff */
[----:B------:R-:W-:Y:S01]  /*24b00*/  F2FP.BF16.PACK_AB R16, R32, R34 ;  /* 0x000000222010723e */ /* 0x000fe200000010ff */
[CC--:B------:R-:W-:Y:S02]  /*24b10*/  FMUL.FTZ R2, R3.reuse, R8.reuse ;  /* 0x0000000803027220 */ /* 0x0c0fe40000410000 */
[-C--:B------:R-:W-:Y:S02]  /*24b20*/  FMUL.FTZ R3, R3, R9.reuse ;  /* 0x0000000903037220 */ /* 0x080fe40000410000 */
[C---:B------:R-:W-:Y:S01]  /*24b30*/  FFMA.FTZ R10, R13.reuse, R9, -R2 ;  /* 0x000000090d0a7223 */ /* 0x040fe20000010802 */
[----:B------:R-:W-:Y:S01]  /*24b40*/  LOP3.LUT R9, R4, 0xffff0000, RZ, 0xc0, !PT ;  /* 0xffff000004097812 */ /* 0x000fe200078ec0ff */
[----:B------:R-:W-:Y:S01]  /*24b50*/  FFMA.FTZ R13, R13, R8, R3 ;  /* 0x000000080d0d7223 */ /* 0x000fe20000010003 */
[----:B------:R-:W-:Y:S02]  /*24b60*/  LOP3.LUT R3, R11, 0xffff0000, RZ, 0xc0, !PT ;  /* 0xffff00000b037812 */ /* 0x000fe400078ec0ff */
[----:B------:R-:W-:-:S02]  /*24b70*/  LOP3.LUT R8, R6, 0xffff0000, RZ, 0xc0, !PT ;  /* 0xffff000006087812 */ /* 0x000fc400078ec0ff */
[----:B------:R-:W-:Y:S01]  /*24b80*/  LOP3.LUT R2, R19, 0xffff0000, RZ, 0xc0, !PT ;  /* 0xffff000013027812 */ /* 0x000fe200078ec0ff */
[C---:B------:R-:W-:Y:S01]  /*24b90*/  FMUL.FTZ R6, R3.reuse, R9 ;  /* 0x0000000903067220 */ /* 0x040fe20000410000 */
[----:B------:R-:W-:Y:S01]  /*24ba0*/  F2FP.BF16.PACK_AB R18, R10, R27 ;  /* 0x0000001b0a12723e */ /* 0x000fe200000010ff */
[----:B------:R-:W-:Y:S01]  /*24bb0*/  FMUL.FTZ R4, R3, R8 ;  /* 0x0000000803047220 */ /* 0x000fe20000410000 */
[----:B------:R-:W-:Y:S01]  /*24bc0*/  F2FP.BF16.PACK_AB R10, R13, R26 ;  /* 0x0000001a0d0a723e */ /* 0x000fe200000010ff */
[C---:B------:R-:W-:Y:S01]  /*24bd0*/  FFMA.FTZ R3, R2.reuse, R8, -R6 ;  /* 0x0000000802037223 */ /* 0x040fe20000010806 */
[----:B------:R-:W-:Y:S01]  /*24be0*/  F2FP.BF16.PACK_AB R8, R31, R33 ;  /* 0x000000211f08723e */ /* 0x000fe200000010ff */
[----:B------:R-:W-:Y:S01]  /*24bf0*/  FFMA.FTZ R2, R2, R9, R4 ;  /* 0x0000000902027223 */ /* 0x000fe20000010004 */
[----:B------:R-:W-:Y:S02]  /*24c00*/  F2FP.BF16.PACK_AB R9, R28, R29 ;  /* 0x0000001d1c09723e */ /* 0x000fe400000010ff */
[----:B------:R-:W-:-:S02]  /*24c10*/  F2FP.BF16.PACK_AB R19, R3, R23 ;  /* 0x000000170313723e */ /* 0x000fc400000010ff */
[----:B------:R-:W-:-:S03]  /*24c20*/  F2FP.BF16.PACK_AB R11, R2, R22 ;  /* 0x00000016020b723e */ /* 0x000fc600000010ff */
[----:B------:R1:W-:Y:S04]  /*24c30*/  ST.E.128 [R14.64], R16 ;  /* 0x000000100e007985 */ /* 0x0003e8000c101d04 */
[----:B------:R1:W-:Y:S02]  /*24c40*/  ST.E.128 [R20.64], R8 ;  /* 0x0000000814007985 */ /* 0x0003e4000c101d04 */
.L_x_3235:
[----:B------:R-:W-:Y:S05]  /*24c50*/  BSYNC B0 ;  /* 0x0000000000007941 */ /* 0x000fea0003800000 */
.L_x_3234:
[----:B--2---:R-:W-:-:S04]  /*24c60*/  IADD3 R3, R45, 0x40, RZ ;  /* 0x000000402d037810 */ /* 0x004fc80007ffe0ff */
[----:B------:R-:W-:-:S13]  /*24c70*/  ISETP.GE.AND P0, PT, R3, R0, PT ;  /* 0x000000000300720c */ /* 0x000fda0003f06270 */
[----:B------:R-:W-:Y:S05]  /*24c80*/  @P0 BRA `(.L_x_3233) ;  /* 0x0000077000000947 */ /* 0x000fea0003800000 */
[----:B------:R-:W-:Y:S01]  /*24c90*/  SHF.R.S32.HI R6, RZ, 0x1f, R3 ;  /* 0x0000001fff067819 */ /* 0x000fe20000011403 */
[----:B-1----:R-:W-:Y:S01]  /*24ca0*/  IMAD.SHL.U32 R8, R35, 0x40, RZ ;  /* 0x0000004023087824 */ /* 0x002fe200078e00ff */
[----:B------:R-:W-:Y:S02]  /*24cb0*/  SHF.R.S32.HI R9, RZ, 0x1f, R35 ;  /* 0x0000001fff097819 */ /* 0x000fe40000011423 */
[CC--:B------:R-:W-:Y:S02]  /*24cc0*/  LEA.HI R4, R6.reuse, R3.reuse, RZ, 0x3 ;  /* 0x0000000306047211 */ /* 0x0c0fe400078f18ff */
[----:B------:R-:W-:Y:S02]  /*24cd0*/  LEA.HI R10, R6, R3, RZ, 0x6 ;  /* 0x00000003060a7211 */ /* 0x000fe400078f30ff */
[----:B------:R-:W-:Y:S02]  /*24ce0*/  SHF.R.S32.HI R2, RZ, 0x3, R4 ;  /* 0x00000003ff027819 */ /* 0x000fe40000011404 */
[----:B------:R-:W-:-:S02]  /*24cf0*/  LOP3.LUT R3, R8, 0x1c0, RZ, 0xc0, !PT ;  /* 0x000001c008037812 */ /* 0x000fc400078ec0ff */
[----:B------:R-:W-:Y:S02]  /*24d00*/  LEA.HI R2, R0, R2, RZ, 0x1d ;  /* 0x0000000200027211 */ /* 0x000fe400078fe8ff */
[----:B------:R-:W-:Y:S02]  /*24d10*/  LEA.HI R9, R9, R35, RZ, 0x3 ;  /* 0x0000002309097211 */ /* 0x000fe400078f18ff */
[----:B------:R-:W-:Y:S01]  /*24d20*/  SHF.R.S32.HI R6, RZ, 0x1f, R2 ;  /* 0x0000001fff067819 */ /* 0x000fe20000011402 */
[----:B------:R-:W-:Y:S01]  /*24d30*/  IMAD.SHL.U32 R8, R2, 0x8, RZ ;  /* 0x0000000802087824 */ /* 0x000fe200078e00ff */
[----:B------:R-:W-:Y:S01]  /*24d40*/  LOP3.LUT R11, R3, 0x38, R4, 0xf8, !PT ;  /* 0x00000038030b7812 */ /* 0x000fe200078ef804 */
[----:B------:R-:W-:Y:S01]  /*24d50*/  IMAD.SHL.U32 R9, R9, 0x40, RZ ;  /* 0x0000004009097824 */ /* 0x000fe200078e00ff */
[----:B------:R-:W-:Y:S01]  /*24d60*/  LEA.HI R2, R6, R2, RZ, 0x3 ;  /* 0x0000000206027211 */ /* 0x000fe200078f18ff */
[----:B------:R-:W-:Y:S01]  /*24d70*/  IMAD.SHL.U32 R6, R10, 0x80, RZ ;  /* 0x000000800a067824 */ /* 0x000fe200078e00ff */
[----:B------:R-:W-:-:S02]  /*24d80*/  LOP3.LUT R8, R3, 0x38, R8, 0xf8, !PT ;  /* 0x0000003803087812 */ /* 0x000fc400078ef808 */
[----:B------:R-:W-:Y:S01]  /*24d90*/  SHF.R.U32.HI R3, RZ, 0x3, R3 ;  /* 0x00000003ff037819 */ /* 0x000fe20000011603 */
[----:B------:R-:W-:Y:S01]  /*24da0*/  IMAD.SHL.U32 R4, R2, 0x400, RZ ;  /* 0x0000040002047824 */ /* 0x000fe200078e00ff */
[----:B------:R-:W-:Y:S02]  /*24db0*/  LOP3.LUT R2, R9, 0xfffffe00, RZ, 0xc0, !PT ;  /* 0xfffffe0009027812 */ /* 0x000fe400078ec0ff */
[-C--:B------:R-:W-:Y:S02]  /*24dc0*/  LOP3.LUT R9, R8, R3.reuse, RZ, 0x3c, !PT ;  /* 0x0000000308097212 */ /* 0x080fe400078e3cff */
[----:B------:R-:W-:Y:S02]  /*24dd0*/  LOP3.LUT R4, R4, 0xffffe000, RZ, 0xc0, !PT ;  /* 0xffffe00004047812 */ /* 0x000fe400078ec0ff */
[----:B------:R-:W-:Y:S02]  /*24de0*/  LOP3.LUT R8, R11, R3, RZ, 0x3c, !PT ;  /* 0x000000030b087212 */ /* 0x000fe400078e3cff */
[----:B------:R-:W-:-:S02]  /*24df0*/  IADD3 R4, R9, R4, R2 ;  /* 0x0000000409047210 */ /* 0x000fc40007ffe002 */
[----:B------:R-:W-:-:S03]  /*24e00*/  LOP3.LUT R3, R6, 0xffffe000, RZ, 0xc0, !PT ;  /* 0xffffe00006037812 */ /* 0x000fc600078ec0ff */
[----:B-----5:R-:W-:Y:S01]  /*24e10*/  IMAD.WIDE.U32 R20, R4, 0x2, R38 ;  /* 0x0000000204147825 */ /* 0x020fe200078e0026 */
[----:B------:R-:W-:-:S04]  /*24e20*/  IADD3 R2, R8, R3, R2 ;  /* 0x0000000308027210 */ /* 0x000fc80007ffe002 */
[----:B------:R-:W2:Y:S01]  /*24e30*/  LD.E.128 R8, [R20.64] ;  /* 0x0000000414087980 */ /* 0x000ea2000c101d00 */
[----:B------:R-:W-:-:S05]  /*24e40*/  IMAD.WIDE.U32 R14, R2, 0x2, R38 ;  /* 0x00000002020e7825 */ /* 0x000fca00078e0026 */
[----:B------:R-:W3:Y:S01]  /*24e50*/  LD.E.128 R16, [R14.64] ;  /* 0x000000040e107980 */ /* 0x000ee2000c101d00 */
[----:B------:R-:W-:Y:S02]  /*24e60*/  SHF.R.U64 R2, R56, 0x10, R57 ;  /* 0x0000001038027819 */ /* 0x000fe40000001239 */
[----:B------:R-:W-:Y:S02]  /*24e70*/  SHF.R.U64 R3, R60, 0x10, R61 ;  /* 0x000000103c037819 */ /* 0x000fe4000000123d */
[C---:B------:R-:W-:Y:S02]  /*24e80*/  PRMT R2, R107.reuse, 0x5410, R2 ;  /* 0x000054106b027816 */ /* 0x040fe40000000002 */
[----:B------:R-:W-:-:S03]  /*24e90*/  PRMT R3, R107, 0x5432, R3 ;  /* 0x000054326b037816 */ /* 0x000fc60000000003 */
[----:B----4-:R-:W-:Y:S02]  /*24ea0*/  IMAD.U32 R13, R2, 0x10000, RZ ;  /* 0x00010000020d7824 */ /* 0x010fe400078e00ff */
[----:B------:R-:W-:Y:S02]  /*24eb0*/  IMAD.U32 R22, R3, 0x10000, RZ ;  /* 0x0001000003167824 */ /* 0x000fe400078e00ff */
[----:B--2---:R-:W-:-:S04]  /*24ec0*/  IMAD.U32 R4, R8, 0x10000, RZ ;  /* 0x0001000008047824 */ /* 0x004fc800078e00ff */
[-C--:B------:R-:W-:Y:S02]  /*24ed0*/  FMUL.FTZ R6, R4, R13.reuse ;  /* 0x0000000d04067220 */ /* 0x080fe40000410000 */
[----:B---3--:R-:W-:Y:S02]  /*24ee0*/  IMAD.U32 R23, R16, 0x10000, RZ ;  /* 0x0001000010177824 */ /* 0x008fe400078e00ff */
[-C--:B------:R-:W-:Y:S02]  /*24ef0*/  FMUL.FTZ R4, R4, R22.reuse ;  /* 0x0000001604047220 */ /* 0x080fe40000410000 */
[C---:B------:R-:W-:Y:S02]  /*24f00*/  FFMA.FTZ R33, R23.reuse, R22, -R6 ;  /* 0x0000001617217223 */ /* 0x040fe40000010806 */
[----:B------:R-:W-:Y:S01]  /*24f10*/  FFMA.FTZ R32, R23, R13, R4 ;  /* 0x0000000d17207223 */ /* 0x000fe20000010004 */
[----:B------:R-:W-:Y:S02]  /*24f20*/  LOP3.LUT R13, R2, 0xffff0000, RZ, 0xc0, !PT ;  /* 0xffff0000020d7812 */ /* 0x000fe400078ec0ff */
[----:B------:R-:W-:-:S02]  /*24f30*/  LOP3.LUT R2, R8, 0xffff0000, RZ, 0xc0, !PT ;  /* 0xffff000008027812 */ /* 0x000fc400078ec0ff */
[----:B------:R-:W-:Y:S02]  /*24f40*/  LOP3.LUT R22, R3, 0xffff0000, RZ, 0xc0, !PT ;  /* 0xffff000003167812 */ /* 0x000fe400078ec0ff */
[----:B------:R-:W-:Y:S01]  /*24f50*/  LOP3.LUT R8, R16, 0xffff0000, RZ, 0xc0, !PT ;  /* 0xffff000010087812 */ /* 0x000fe200078ec0ff */
[C---:B------:R-:W-:Y:S01]  /*24f60*/  FMUL.FTZ R3, R2.reuse, R13 ;  /* 0x0000000d02037220 */ /* 0x040fe20000410000 */
[----:B------:R-:W-:Y:S01]  /*24f70*/  SHF.R.U32.HI R6, RZ, 0x10, R57 ;  /* 0x00000010ff067819 */ /* 0x000fe20000011639 */
[----:B------:R-:W-:Y:S01]  /*24f80*/  FMUL.FTZ R2, R2, R22 ;  /* 0x0000001602027220 */ /* 0x000fe20000410000 */
[----:B------:R-:W-:-:S03]  /*24f90*/  SHF.R.U32.HI R4, RZ, 0x10, R61 ;  /* 0x00000010ff047819 */ /* 0x000fc6000001163d */
[----:B------:R-:W-:Y:S01]  /*24fa0*/  FFMA.FTZ R30, R8, R13, R2 ;  /* 0x0000000d081e7223 */ /* 0x000fe20000010002 */
[C---:B------:R-:W-:Y:S02]  /*24fb0*/  PRMT R2, R108.reuse, 0x5410, R6 ;  /* 0x000054106c027816 */ /* 0x040fe40000000006 */
[----:B------:R-:W-:Y:S01]  /*24fc0*/  PRMT R4, R108, 0x5432, R4 ;  /* 0x000054326c047816 */ /* 0x000fe20000000004 */
[----:B------:R-:W-:Y:S02]  /*24fd0*/  FFMA.FTZ R31, R8, R22, -R3 ;  /* 0x00000016081f7223 */ /* 0x000fe40000010803 */
[----:B------:R-:W-:Y:S02]  /*24fe0*/  IMAD.U32 R8, R2, 0x10000, RZ ;  /* 0x0001000002087824 */ /* 0x000fe400078e00ff */
[----:B------:R-:W-:Y:S02]  /*24ff0*/  IMAD.U32 R3, R9, 0x10000, RZ ;  /* 0x0001000009037824 */ /* 0x000fe400078e00ff */
[----:B------:R-:W-:-:S02]  /*25000*/  IMAD.U32 R13, R4, 0x10000, RZ ;  /* 0x00010000040d7824 */ /* 0x000fc400078e00ff */
[-C--:B------:R-:W-:Y:S02]  /*25010*/  FMUL.FTZ R6, R3, R8.reuse ;  /* 0x0000000803067220 */ /* 0x080fe40000410000 */
[----:B------:R-:W-:Y:S02]  /*25020*/  IMAD.U32 R16, R17, 0x10000, RZ ;  /* 0x0001000011107824 */ /* 0x000fe400078e00ff */
[-C--:B------:R-:W-:Y:S01]  /*25030*/  FMUL.FTZ R3, R3, R13.reuse ;  /* 0x0000000d03037220 */ /* 0x080fe20000410000 */
[----:B------:R-:W-:Y:S02]  /*25040*/  LOP3.LUT R24, R2, 0xffff0000, RZ, 0xc0, !PT ;  /* 0xffff000002187812 */ /* 0x000fe400078ec0ff */
[----:B------:R-:W-:Y:S01]  /*25050*/  LOP3.LUT R23, R4, 0xffff0000, RZ, 0xc0, !PT ;  /* 0xffff000004177812 */ /* 0x000fe200078ec0ff */
[C---:B------:R-:W-:Y:S01]  /*25060*/  FFMA.FTZ R28, R16.reuse, R8, R3 ;  /* 0x00000008101c7223 */ /* 0x040fe20000010003 */
[----:B------:R-:W-:Y:S01]  /*25070*/  LOP3.LUT R3, R9, 0xffff0000, RZ, 0xc0, !PT ;  /* 0xffff000009037812 */ /* 0x000fe200078ec0ff */
[----:B------:R-:W-:Y:S01]  /*25080*/  FFMA.FTZ R29, R16, R13, -R6 ;  /* 0x0000000d101d7223 */ /* 0x000fe20000010806 */
[----:B------:R-:W-:-:S02]  /*25090*/  SHF.R.U64 R8, R58, 0x10, R59 ;  /* 0x000000103a087819 */ /* 0x000fc4000000123b */
[----:B------:R-:W-:Y:S01]  /*250a0*/  SHF.R.U64 R6, R62, 0x10, R63 ;  /* 0x000000103e067819 */ /* 0x000fe2000000123f */
[-C--:B------:R-:W-:Y:S01]  /*250b0*/  FMUL.FTZ R9, R3, R24.reuse ;  /* 0x0000001803097220 */ /* 0x080fe20000410000 */
[----:B------:R-:W-:Y:S01]  /*250c0*/  LOP3.LUT R2, R17, 0xffff0000, RZ, 0xc0, !PT ;  /* 0xffff000011027812 */ /* 0x000fe200078ec0ff */
[-C--:B------:R-:W-:Y:S01]  /*250d0*/  FMUL.FTZ R4, R3, R23.reuse ;  /* 0x0000001703047220 */ /* 0x080fe20000410000 */
[----:B------:R-:W-:Y:S02]  /*250e0*/  PRMT R3, R109, 0x5410, R8 ;  /* 0x000054106d037816 */ /* 0x000fe40000000008 */
[----:B------:R-:W-:Y:S01]  /*250f0*/  PRMT R13, R110, 0x5410, R6 ;  /* 0x000054106e0d7816 */ /* 0x000fe20000000006 */
[C---:B------:R-:W-:Y:S01]  /*25100*/  FFMA.FTZ R27, R2.reuse, R23, -R9 ;  /* 0x00000017021b7223 */ /* 0x040fe20000010809 */
[----:B------:R-:W-:Y:S01]  /*25110*/  SHF.R.U32.HI R16, RZ, 0x10, R63 ;  /* 0x00000010ff107819 */ /* 0x000fe2000001163f */
[----:B------:R-:W-:Y:S01]  /*25120*/  FFMA.FTZ R26, R2, R24, R4 ;  /* 0x00000018021a7223 */ /* 0x000fe20000010004 */
[----:B------:R-:W-:Y:S01]  /*25130*/  SHF.R.U32.HI R22, RZ, 0x10, R59 ;  /* 0x00000010ff167819 */ /* 0x000fe2000001163b */
[----:B------:R-:W-:-:S02]  /*25140*/  IMAD.U32 R9, R3, 0x10000, RZ ;  /* 0x0001000003097824 */ /* 0x000fc400078e00ff */
[----:B------:R-:W-:Y:S02]  /*25150*/  IMAD.U32 R2, R10, 0x10000, RZ ;  /* 0x000100000a027824 */ /* 0x000fe400078e00ff */
[----:B------:R-:W-:Y:S01]  /*25160*/  IMAD.U32 R17, R13, 0x10000, RZ ;  /* 0x000100000d117824 */ /* 0x000fe200078e00ff */
[----:B------:R-:W-:Y:S01]  /*25170*/  PRMT R8, R110, 0x5432, R16 ;  /* 0x000054326e087816 */ /* 0x000fe20000000010 */
[----:B------:R-:W-:Y:S01]  /*25180*/  FMUL.FTZ R4, R2, R9 ;  /* 0x0000000902047220 */ /* 0x000fe20000410000 */
[----:B------:R-:W-:Y:S01]  /*25190*/  PRMT R6, R109, 0x5432, R22 ;  /* 0x000054326d067816 */ /* 0x000fe20000000016 */
[----:B------:R-:W-:Y:S02]  /*251a0*/  IMAD.U32 R16, R18, 0x10000, RZ ;  /* 0x0001000012107824 */ /* 0x000fe400078e00ff */
[----:B------:R-:W-:-:S04]  /*251b0*/  FMUL.FTZ R2, R2, R17 ;  /* 0x0000001102027220 */ /* 0x000fc80000410000 */
[----:B------:R-:W-:Y:S02]  /*251c0*/  FFMA.FTZ R24, R16, R9, R2 ;  /* 0x0000000910187223 */ /* 0x000fe40000010002 */
[----:B------:R-:W-:Y:S02]  /*251d0*/  IMAD.U32 R9, R6, 0x10000, RZ ;  /* 0x0001000006097824 */ /* 0x000fe400078e00ff */
[----:B------:R-:W-:Y:S02]  /*251e0*/  IMAD.U32 R2, R11, 0x10000, RZ ;  /* 0x000100000b027824 */ /* 0x000fe400078e00ff */
[----:B------:R-:W-:Y:S02]  /*251f0*/  FFMA.FTZ R25, R16, R17, -R4 ;  /* 0x0000001110197223 */ /* 0x000fe40000010804 */
[----:B------:R-:W-:Y:S02]  /*25200*/  IMAD.U32 R16, R8, 0x10000, RZ ;  /* 0x0001000008107824 */ /* 0x000fe400078e00ff */
[----:B------:R-:W-:-:S02]  /*25210*/  IMAD.U32 R17, R19, 0x10000, RZ ;  /* 0x0001000013117824 */ /* 0x000fc400078e00ff */
[CC--:B------:R-:W-:Y:S02]  /*25220*/  FMUL.FTZ R4, R2.reuse, R9.reuse ;  /* 0x0000000902047220 */ /* 0x0c0fe40000410000 */
[-C--:B------:R-:W-:Y:S02]  /*25230*/  FMUL.FTZ R2, R2, R16.reuse ;  /* 0x0000001002027220 */ /* 0x080fe40000410000 */
[----:B------:R-:W-:Y:S01]  /*25240*/  FFMA.FTZ R23, R17, R16, -R4 ;  /* 0x0000001011177223 */ /* 0x000fe20000010804 */
[----:B------:R-:W-:Y:S02]  /*25250*/  LOP3.LUT R16, R3, 0xffff0000, RZ, 0xc0, !PT ;  /* 0xffff000003107812 */ /* 0x000fe400078ec0ff */
[----:B------:R-:W-:Y:S01]  /*25260*/  LOP3.LUT R3, R10, 0xffff0000, RZ, 0xc0, !PT ;  /* 0xffff00000a037812 */ /* 0x000fe200078ec0ff */
[----:B------:R-:W-:Y:S01]  /*25270*/  FFMA.FTZ R22, R17, R9, R2 ;  /* 0x0000000911167223 */ /* 0x000fe20000010002 */
[----:B------:R-:W-:Y:S02]  /*25280*/  LOP3.LUT R10, R13, 0xffff0000, RZ, 0xc0, !PT ;  /* 0xffff00000d0a7812 */ /* 0x000fe400078ec0ff */
[----:B------:R-:W-:-:S02]  /*25290*/  LOP3.LUT R9, R18, 0xffff0000, RZ, 0xc0, !PT ;  /* 0xffff000012097812 */ /* 0x000fc400078ec0ff */
[----:B------:R-:W-:Y:S01]  /*252a0*/  LOP3.LUT R13, R6, 0xffff0000, RZ, 0xc0, !PT ;  /* 0xffff0000060d7812 */ /* 0x000fe200078ec0ff */
[----:B------:R-:W-:Y:S01]  /*252b0*/  FMUL.FTZ R6, R3, R16 ;  /* 0x0000001003067220 */ /* 0x000fe20000410000 */
[----:B------:R-:W-:Y:S02]  /*252c0*/  LOP3.LUT R2, R11, 0xffff0000, RZ, 0xc0, !PT ;  /* 0xffff00000b027812 */ /* 0x000fe400078ec0ff */
[----:B------:R-:W-:Y:S01]  /*252d0*/  LOP3.LUT R11, R8, 0xffff0000, RZ, 0xc0, !PT ;  /* 0xffff0000080b7812 */ /* 0x000fe200078ec0ff */
[-C--:B------:R-:W-:Y:S01]  /*252e0*/  FMUL.FTZ R8, R3, R10.reuse ;  /* 0x0000000a03087220 */ /* 0x080fe20000410000 */
[----:B------:R-:W-:Y:S01]  /*252f0*/  LOP3.LUT R4, R19, 0xffff0000, RZ, 0xc0, !PT ;  /* 0xffff000013047812 */ /* 0x000fe200078ec0ff */
[----:B------:R-:W-:Y:S02]  /*25300*/  FFMA.FTZ R10, R9, R10, -R6 ;  /* 0x0000000a090a7223 */ /* 0x000fe40000010806 */
[C---:B------:R-:W-:Y:S02]  /*25310*/  FMUL.FTZ R6, R2.reuse, R13 ;  /* 0x0000000d02067220 */ /* 0x040fe40000410000 */
[----:B------:R-:W-:-:S02]  /*25320*/  FMUL.FTZ R3, R2, R11 ;  /* 0x0000000b02037220 */ /* 0x000fc40000410000 */
[C---:B------:R-:W-:Y:S02]  /*25330*/  FFMA.FTZ R6, R4.reuse, R11, -R6 ;  /* 0x0000000b04067223 */ /* 0x040fe40000010806 */
[----:B------:R-:W-:Y:S02]  /*25340*/  FFMA.FTZ R2, R9, R16, R8 ;  /* 0x0000001009027223 */ /* 0x000fe40000010008 */
[----:B------:R-:W-:Y:S01]  /*25350*/  FFMA.FTZ R3, R4, R13, R3 ;  /* 0x0000000d04037223 */ /* 0x000fe20000010003 */
[----:B------:R-:W-:Y:S02]  /*25360*/  F2FP.BF16.PACK_AB R16, R31, R33 ;  /* 0x000000211f10723e */ /* 0x000fe400000010ff */
[----:B------:R-:W-:Y:S02]  /*25370*/  F2FP.BF16.PACK_AB R17, R27, R29 ;  /* 0x0000001d1b11723e */ /* 0x000fe400000010ff */
[----:B------:R-:W-:Y:S02]  /*25380*/  F2FP.BF16.PACK_AB R18, R10, R25 ;  /* 0x000000190a12723e */ /* 0x000fe400000010ff */
[----:B------:R-:W-:-:S02]  /*25390*/  F2FP.BF16.PACK_AB R19, R6, R23 ;  /* 0x000000170613723e */ /* 0x000fc400000010ff */
[----:B------:R-:W-:Y:S02]  /*253a0*/  F2FP.BF16.PACK_AB R8, R30, R32 ;  /* 0x000000201e08723e */ /* 0x000fe400000010ff */
[----:B------:R-:W-:Y:S02]  /*253b0*/  F2FP.BF16.PACK_AB R9, R26, R28 ;  /* 0x0000001c1a09723e */ /* 0x000fe400000010ff */
[----:B------:R-:W-:Y:S02]  /*253c0*/  F2FP.BF16.PACK_AB R10, R2, R24 ;  /* 0x00000018020a723e */ /* 0x000fe400000010ff */
[----:B------:R-:W-:Y:S01]  /*253d0*/  F2FP.BF16.PACK_AB R11, R3, R22 ;  /* 0x00000016030b723e */ /* 0x000fe200000010ff */
[----:B------:R1:W-:Y:S04]  /*253e0*/  ST.E.128 [R14.64], R16 ;  /* 0x000000100e007985 */ /* 0x0003e8000c101d04 */
[----:B------:R1:W-:Y:S02]  /*253f0*/  ST.E.128 [R20.64], R8 ;  /* 0x0000000814007985 */ /* 0x0003e4000c101d04 */
.L_x_3233:
[----:B------:R-:W-:Y:S05]  /*25400*/  BSYNC B1 ;  /* 0x0000000000017941 */ /* 0x000fea0003800000 */
.L_x_3232:
[----:B------:R-:W-:Y:S01]  /*25410*/  IADD3 R41, R78, 0x40, RZ ;  /* 0x000000404e297810 */ /* 0x000fe20007ffe0ff */
[----:B------:R-:W-:Y:S03]  /*25420*/  BSSY B1, `(.L_x_3236) ;  /* 0x00000f1000017945 */ /* 0x000fe60003800000 */
[----:B------:R-:W-:-:S13]  /*25430*/  ISETP.GE.AND P0, PT, R41, R76, PT ;  /* 0x0000004c2900720c */ /* 0x000fda0003f06270 */
[----:B------:R-:W-:Y:S05]  /*25440*/  @P0 BRA `(.L_x_3237) ;  /* 0x00000ee000000947 */ /* 0x000fea0003800000 */
[----:B------:R-:W-:Y:S01]  /*25450*/  ISETP.GE.AND P0, PT, R45, R0, PT ;  /* 0x000000002d00720c */ /* 0x000fe20003f06270 */
[----:B------:R-:W-:-:S12]  /*25460*/  BSSY B0, `(.L_x_3238) ;  /* 0x0000072000007945 */ /* 0x000fd80003800000 */
[----:B------:R-:W-:Y:S05]  /*25470*/  @P0 BRA `(.L_x_3239) ;  /* 0x0000070000000947 */ /* 0x000fea0003800000 */
[----:B--2---:R-:W-:Y:S01]  /*25480*/  SHF.R.S32.HI R3, RZ, 0x1f, R41 ;  /* 0x0000001fff037819 */ /* 0x004fe20000011429 */
[----:B------:R-:W-:Y:S01]  /*25490*/  IMAD.SHL.U32 R2, R41, 0x40, RZ ;  /* 0x0000004029027824 */ /* 0x000fe200078e00ff */
[----:B------:R-:W-:Y:S02]  /*254a0*/  LEA.HI R6, R0, R44, RZ, 0x1d ;  /* 0x0000002c00067211 */ /* 0x000fe400078fe8ff */
[----:B------:R-:W-:Y:S02]  /*254b0*/  LEA.HI R3, R3, R41, RZ, 0x3 ;  /* 0x0000002903037211 */ /* 0x000fe400078f18ff */
[----:B-1----:R-:W-:Y:S02]  /*254c0*/  SHF.R.S32.HI R8, RZ, 0x1f, R6 ;  /* 0x0000001fff087819 */ /* 0x002fe40000011406 */
        /* <DEDUP_REMOVED lines=12> */
[----:B-----5:R-:W-:-:S03]  /*25590*/  IMAD.WIDE.U32 R36, R8, 0x2, R38 ;  /* 0x0000000208247825 */ /* 0x020fc600078e0026 */
[----:B------:R-:W-:Y:S02]  /*255a0*/  IADD3 R2, R3, R2, R4 ;  /* 0x0000000203027210 */ /* 0x000fe40007ffe004 */
[----:B------:R-:W2:Y:S03]  /*255b0*/  LD.E.128 R16, [R36.64] ;  /* 0x0000000424107980 */ /* 0x000ea6000c101d00 */
[----:B------:R-:W-:-:S05]  /*255c0*/  IMAD.WIDE.U32 R34, R2, 0x2, R38 ;  /* 0x0000000202227825 */ /* 0x000fca00078e0026 */
[----:B------:R-:W3:Y:S01]  /*255d0*/  LD.E.128 R8, [R34.64] ;  /* 0x0000000422087980 */ /* 0x000ee2000c101d00 */
[----:B----4-:R-:W-:Y:S02]  /*255e0*/  SHF.R.U64 R13, R72, 0x10, R73 ;  /* 0x00000010480d7819 */ /* 0x010fe40000001249 */
        /* <DEDUP_REMOVED lines=89> */
.L_x_3239:
[----:B------:R-:W-:Y:S05]  /*25b80*/  BSYNC B0 ;  /* 0x0000000000007941 */ /* 0x000fea0003800000 */
.L_x_3238:
        /* <DEDUP_REMOVED lines=15> */
[----:B----4-:R-:W-:Y:S02]  /*25c80*/  SHF.R.U32.HI R13, RZ, 0x3, R2 ;  /* 0x00000003ff0d7819 */ /* 0x010fe40000011602 */
        /* <DEDUP_REMOVED lines=11> */
[----:B-----5:R-:W-:-:S03]  /*25d40*/  IMAD.WIDE.U32 R36, R9, 0x2, R38 ;  /* 0x0000000209247825 */ /* 0x020fc600078e0026 */
        /* <DEDUP_REMOVED lines=94> */
.L_x_3237:
[----:B------:R-:W-:Y:S05]  /*26330*/  BSYNC B1 ;  /* 0x0000000000017941 */ /* 0x000fea0003800000 */
.L_x_3236:
[----:B------:R-:W-:Y:S01]  /*26340*/  IADD3 R4, R78, 0x60, RZ ;  /* 0x000000604e047810 */ /* 0x000fe20007ffe0ff */
[----:B--2---:R-:W-:Y:S02]  /*26350*/  IMAD.MOV.U32 R2, RZ, RZ, R136 ;  /* 0x000000ffff027224 */ /* 0x004fe400078e0088 */
[----:B------:R-:W-:Y:S01]  /*26360*/  IMAD.MOV.U32 R3, RZ, RZ, 0x0 ;  /* 0x00000000ff037424 */ /* 0x000fe200078e00ff */
[----:B------:R-:W-:-:S13]  /*26370*/  ISETP.GE.AND P0, PT, R4, R76, PT ;  /* 0x0000004c0400720c */ /* 0x000fda0003f06270 */
[----:B------:R-:W-:Y:S05]  /*26380*/  @P0 RET.REL.NODEC R2 `(_ZN7cutlass13device_kernelIN5flash19enable_sm80_to_sm89INS1_16FlashAttnFwdSm80INS1_25CollectiveMainloopFwdSm80ILi8ELi1ELb0EN4cute5tupleIJNS5_1CILi128EEENS7_ILi48EEENS7_ILi256EEEEEELi256ENS_10bfloat16_tEfNS_4arch4Sm80ELb1ELb0ELb1ELb1ELb1ELb1ELb1ELb1EEENS1_21CollectiveEpilogueFwdINS6_IJS8_SA_S9_EEENS6_IJNS7_ILi1EEESI_SI_EEESC_SE_Li256ELb1ELb1ELb1ELb0EEENS1_36VarlenDynamicPersistentTileSchedulerILi128ELi48ELi256ELi256ELb1ELb1ELb0ELb1ELb1ELb1EEEEEEEEEvNT_6ParamsE) ;  /* 0xfffd9c7002000950 */ /* 0x000fea0003c3ffff */
[----:B------:R-:W-:Y:S01]  /*26390*/  ISETP.GE.AND P0, PT, R45, R0, PT ;  /* 0x000000002d00720c */ /* 0x000fe20003f06270 */
[----:B------:R-:W-:-:S12]  /*263a0*/  BSSY B0, `(.L_x_3240) ;  /* 0x0000072000007945 */ /* 0x000fd80003800000 */
[----:B------:R-:W-:Y:S05]  /*263b0*/  @P0 BRA `(.L_x_3241) ;  /* 0x0000070000000947 */ /* 0x000fea0003800000 */
[----:B------:R-:W-:Y:S01]  /*263c0*/  SHF.R.S32.HI R3, RZ, 0x1f, R4 ;  /* 0x0000001fff037819 */ /* 0x000fe20000011404 */
[----:B------:R-:W-:Y:S01]  /*263d0*/  IMAD.SHL.U32 R2, R4, 0x40, RZ ;  /* 0x0000004004027824 */ /* 0x000fe200078e00ff */
[----:B-1----:R-:W-:Y:S02]  /*263e0*/  LEA.HI R8, R0, R44, RZ, 0x1d ;  /* 0x0000002c00087211 */ /* 0x002fe400078fe8ff */
        /* <DEDUP_REMOVED lines=21> */
[----:B------:R-:W-:Y:S02]  /*26540*/  SHF.R.U32.HI R15, RZ, 0x10, R89 ;  /* 0x00000010ff0f7819 */ /* 0x000fe40000011659 */
[----:B----4-:R-:W-:Y:S02]  /*26550*/  PRMT R25, R79, 0x5432, R14 ;  /* 0x000054324f197816 */ /* 0x010fe4000000000e */
        /* <DEDUP_REMOVED lines=86> */
.L_x_3241:
[----:B------:R-:W-:Y:S05]  /*26ac0*/  BSYNC B0 ;  /* 0x0000000000007941 */ /* 0x000fea0003800000 */
.L_x_3240:
[----:B------:R-:W-:Y:S01]  /*26ad0*/  IADD3 R6, R45, 0x40, RZ ;  /* 0x000000402d067810 */ /* 0x000fe20007ffe0ff */
[----:B------:R-:W-:Y:S02]  /*26ae0*/  IMAD.MOV.U32 R2, RZ, RZ, R136 ;  /* 0x000000ffff027224 */ /* 0x000fe400078e0088 */
[----:B------:R-:W-:Y:S01]  /*26af0*/  IMAD.MOV.U32 R3, RZ, RZ, 0x0 ;  /* 0x00000000ff037424 */ /* 0x000fe200078e00ff */
[----:B------:R-:W-:-:S13]  /*26b00*/  ISETP.GE.AND P0, PT, R6, R0, PT ;  /* 0x000000000600720c */ /* 0x000fda0003f06270 */
[----:B------:R-:W-:Y:S05]  /*26b10*/  @P0 RET.REL.NODEC R2 `(_ZN7cutlass13device_kernelIN5flash19enable_sm80_to_sm89INS1_16FlashAttnFwdSm80INS1_25CollectiveMainloopFwdSm80ILi8ELi1ELb0EN4cute5tupleIJNS5_1CILi128EEENS7_ILi48EEENS7_ILi256EEEEEELi256ENS_10bfloat16_tEfNS_4arch4Sm80ELb1ELb0ELb1ELb1ELb1ELb1ELb1ELb1EEENS1_21CollectiveEpilogueFwdINS6_IJS8_SA_S9_EEENS6_IJNS7_ILi1EEESI_SI_EEESC_SE_Li256ELb1ELb1ELb1ELb0EEENS1_36VarlenDynamicPersistentTileSchedulerILi128ELi48ELi256ELi256ELb1ELb1ELb0ELb1ELb1ELb1EEEEEEEEEvNT_6ParamsE) ;  /* 0xfffd94e002000950 */ /* 0x000fea0003c3ffff */
        /* <DEDUP_REMOVED lines=37> */
[----:B------:R-:W-:Y:S02]  /*26d70*/  PRMT R24, R126, 0x5410, R4 ;  /* 0x000054107e187816 */ /* 0x000fe40000000004 */
[----:B------:R-:W-:-:S02]  /*26d80*/  SHF.R.U64 R3, R98, 0x10, R99 ;  /* 0x0000001062037819 */ /* 0x000fc40000001263 */
[----:B------:R-:W-:Y:S02]  /*26d90*/  PRMT R22, R123, 0x5410, R22 ;  /* 0x000054107b167816 */ /* 0x000fe40000000016 */
[----:B------:R-:W-:Y:S02]  /*26da0*/  PRMT R29, R125, 0x5410, R2 ;  /* 0x000054107d1d7816 */ /* 0x000fe40000000002 */
[----:B------:R-:W-:Y:S02]  /*26db0*/  LOP3.LUT R23, R23, 0xffff0000, RZ, 0xc0, !PT ;  /* 0xffff000017177812 */ /* 0x000fe400078ec0ff */
[----:B----4-:R-:W-:Y:S02]  /*26dc0*/  PRMT R25, R126, 0x5432, R3 ;  /* 0x000054327e197816 */ /* 0x010fe40000000003 */
        /* <DEDUP_REMOVED lines=78> */
[----:B------:R-:W-:Y:S05]  /*272b0*/  RET.REL.NODEC R2 `(_ZN7cutlass13device_kernelIN5flash19enable_sm80_to_sm89INS1_16FlashAttnFwdSm80INS1_25CollectiveMainloopFwdSm80ILi8ELi1ELb0EN4cute5tupleIJNS5_1CILi128EEENS7_ILi48EEENS7_ILi256EEEEEELi256ENS_10bfloat16_tEfNS_4arch4Sm80ELb1ELb0ELb1ELb1ELb1ELb1ELb1ELb1EEENS1_21CollectiveEpilogueFwdINS6_IJS8_SA_S9_EEENS6_IJNS7_ILi1EEESI_SI_EEESC_SE_Li256ELb1ELb1ELb1ELb0EEENS1_36VarlenDynamicPersistentTileSchedulerILi128ELi48ELi256ELi256ELb1ELb1ELb0ELb1ELb1ELb1EEEEEEEEEvNT_6ParamsE) ;  /* 0xfffd8d4002007950 */ /* 0x000fea0003c3ffff */
.L_x_3168:
[----:B------:R-:W-:Y:S01]  /*272c0*/  IMAD.MOV.U32 R29, RZ, RZ, R36 ;  /* 0x000000ffff1d7224 */ /* 0x000fe200078e0024 */
[----:B------:R-:W-:Y:S01]  /*272d0*/  MOV R2, RZ ;  /* 0x000000ff00027202 */ /* 0x000fe20000000f00 */
[----:B------:R-:W-:Y:S01]  /*272e0*/  IMAD.MOV.U32 R30, RZ, RZ, 0x181f ;  /* 0x0000181fff1e7424 */ /* 0x000fe200078e00ff */
[----:B------:R-:W-:Y:S02]  /*272f0*/  MOV R3, 0x27310 ;  /* 0x0002731000037802 */ /* 0x000fe40000000f00 */
[----:B------:R-:W-:Y:S05]  /*27300*/  CALL.REL.NOINC `($__internal_50_$__cuda_sm70_shflsync_idx_p) ;  /* 0x00000d6000007944 */ /* 0x000fea0003c00000 */
[----:B------:R-:W-:Y:S01]  /*27310*/  MOV R6, R31 ;  /* 0x0000001f00067202 */ /* 0x000fe20000000f00 */
[----:B------:R-:W-:Y:S05]  /*27320*/  BRA `(.L_x_3242) ;  /* 0xffff641000007947 */ /* 0x000fea000383ffff */
.L_x_3169:
[----:B------:R-:W-:Y:S01]  /*27330*/  IMAD.MOV.U32 R29, RZ, RZ, R37 ;  /* 0x000000ffff1d7224 */ /* 0x000fe200078e0025 */
[----:B------:R-:W-:Y:S01]  /*27340*/  MOV R2, RZ ;  /* 0x000000ff00027202 */ /* 0x000fe20000000f00 */
[----:B------:R-:W-:Y:S01]  /*27350*/  IMAD.MOV.U32 R30, RZ, RZ, 0x181f ;  /* 0x0000181fff1e7424 */ /* 0x000fe200078e00ff */
[----:B------:R-:W-:Y:S02]  /*27360*/  MOV R3, 0x27380 ;  /* 0x0002738000037802 */ /* 0x000fe40000000f00 */
[----:B-12---:R-:W-:Y:S05]  /*27370*/  CALL.REL.NOINC `($__internal_50_$__cuda_sm70_shflsync_idx_p) ;  /* 0x00000cf000007944 */ /* 0x006fea0003c00000 */
[----:B------:R-:W-:Y:S01]  /*27380*/  IMAD.MOV.U32 R29, RZ, RZ, R26 ;  /* 0x000000ffff1d7224 */ /* 0x000fe200078e001a */
[----:B------:R-:W-:Y:S01]  /*27390*/  MOV R2, RZ ;  /* 0x000000ff00027202 */ /* 0x000fe20000000f00 */
[----:B------:R-:W-:Y:S01]  /*273a0*/  IMAD.MOV.U32 R30, RZ, RZ, 0x181f ;  /* 0x0000181fff1e7424 */ /* 0x000fe200078e00ff */
[----:B------:R-:W-:Y:S01]  /*273b0*/  MOV R8, R31 ;  /* 0x0000001f00087202 */ /* 0x000fe20000000f00 */
[----:B------:R-:W-:Y:S01]  /*273c0*/  IMAD.MOV.U32 R9, RZ, RZ, R6 ;  /* 0x000000ffff097224 */ /* 0x000fe200078e0006 */
[----:B------:R-:W-:-:S02]  /*273d0*/  MOV R3, 0x273f0 ;  /* 0x000273f000037802 */ /* 0x000fc40000000f00 */
[----:B------:R-:W-:Y:S05]  /*273e0*/  CALL.REL.NOINC `($__internal_50_$__cuda_sm70_shflsync_idx_p) ;  /* 0x00000c8000007944 */ /* 0x000fea0003c00000 */
[----:B------:R-:W-:Y:S01]  /*273f0*/  IMAD.MOV.U32 R10, RZ, RZ, R31 ;  /* 0x000000ffff0a7224 */ /* 0x000fe200078e001f */
[----:B------:R-:W-:Y:S01]  /*27400*/  MOV R2, RZ ;  /* 0x000000ff00027202 */ /* 0x000fe20000000f00 */
[----:B------:R-:W-:Y:S01]  /*27410*/  IMAD.MOV.U32 R29, RZ, RZ, R38 ;  /* 0x000000ffff1d7224 */ /* 0x000fe200078e0026 */
[----:B------:R-:W-:-:S02]  /*27420*/  MOV R30, 0x181f ;  /* 0x0000181f001e7802 */ /* 0x000fc40000000f00 */
[----:B------:R-:W-:Y:S02]  /*27430*/  MOV R3, 0x27450 ;  /* 0x0002745000037802 */ /* 0x000fe40000000f00 */
[----:B------:R-:W-:Y:S05]  /*27440*/  CALL.REL.NOINC `($__internal_50_$__cuda_sm70_shflsync_idx_p) ;  /* 0x00000c2000007944 */ /* 0x000fea0003c00000 */
[----:B------:R-:W-:Y:S01]  /*27450*/  MOV R2, R31 ;  /* 0x0000001f00027202 */ /* 0x000fe20000000f00 */
[----:B------:R-:W-:Y:S05]  /*27460*/  BRA `(.L_x_3243) ;  /* 0xffff632000007947 */ /* 0x000fea000383ffff */
.L_x_3172:
[----:B------:R-:W-:Y:S01]  /*27470*/  IMAD.MOV.U32 R29, RZ, RZ, R36 ;  /* 0x000000ffff1d7224 */ /* 0x000fe200078e0024 */
[----:B------:R-:W-:Y:S01]  /*27480*/  MOV R2, 0x1 ;  /* 0x0000000100027802 */ /* 0x000fe20000000f00 */
[----:B------:R-:W-:Y:S01]  /*27490*/  IMAD.MOV.U32 R30, RZ, RZ, 0x181f ;  /* 0x0000181fff1e7424 */ /* 0x000fe200078e00ff */
[----:B------:R-:W-:Y:S02]  /*274a0*/  MOV R3, 0x274c0 ;  /* 0x000274c000037802 */ /* 0x000fe40000000f00 */
[----:B---3--:R-:W-:Y:S05]  /*274b0*/  CALL.REL.NOINC `($__internal_50_$__cuda_sm70_shflsync_idx_p) ;  /* 0x00000bb000007944 */ /* 0x008fea0003c00000 */
[----:B------:R-:W-:Y:S01]  /*274c0*/  IMAD.MOV.U32 R6, RZ, RZ, R31 ;  /* 0x000000ffff067224 */ /* 0x000fe200078e001f */
[----:B------:R-:W-:Y:S01]  /*274d0*/  MOV R2, 0x1 ;  /* 0x0000000100027802 */ /* 0x000fe20000000f00 */
[----:B------:R-:W-:Y:S01]  /*274e0*/  IMAD.MOV.U32 R29, RZ, RZ, R37 ;  /* 0x000000ffff1d7224 */ /* 0x000fe200078e0025 */
[----:B------:R-:W-:Y:S02]  /*274f0*/  MOV R30, 0x181f ;  /* 0x0000181f001e7802 */ /* 0x000fe40000000f00 */
[----:B------:R-:W-:Y:S02]  /*27500*/  MOV R3, 0x27520 ;  /* 0x0002752000037802 */ /* 0x000fe40000000f00 */
[----:B------:R-:W-:Y:S05]  /*27510*/  CALL.REL.NOINC `($__internal_50_$__cuda_sm70_shflsync_idx_p) ;  /* 0x00000b5000007944 */ /* 0x000fea0003c00000 */
[----:B------:R-:W-:Y:S01]  /*27520*/  IMAD.MOV.U32 R29, RZ, RZ, R26 ;  /* 0x000000ffff1d7224 */ /* 0x000fe200078e001a */
[----:B------:R-:W-:Y:S01]  /*27530*/  MOV R2, 0x1 ;  /* 0x0000000100027802 */ /* 0x000fe20000000f00 */
[----:B------:R-:W-:Y:S01]  /*27540*/  IMAD.MOV.U32 R30, RZ, RZ, 0x181f ;  /* 0x0000181fff1e7424 */ /* 0x000fe200078e00ff */
[----:B------:R-:W-:Y:S01]  /*27550*/  MOV R8, R31 ;  /* 0x0000001f00087202 */ /* 0x000fe20000000f00 */
[----:B------:R-:W-:Y:S01]  /*27560*/  IMAD.MOV.U32 R9, RZ, RZ, R6 ;  /* 0x000000ffff097224 */ /* 0x000fe200078e0006 */
[----:B------:R-:W-:-:S02]  /*27570*/  MOV R3, 0x27590 ;  /* 0x0002759000037802 */ /* 0x000fc40000000f00 */
[----:B------:R-:W-:Y:S05]  /*27580*/  CALL.REL.NOINC `($__internal_50_$__cuda_sm70_shflsync_idx_p) ;  /* 0x00000ae000007944 */ /* 0x000fea0003c00000 */
        /* <DEDUP_REMOVED lines=8> */
.L_x_3175:
[----:B------:R-:W-:Y:S01]  /*27610*/  IMAD.MOV.U32 R29, RZ, RZ, R36 ;  /* 0x000000ffff1d7224 */ /* 0x000fe200078e0024 */
[----:B------:R-:W-:Y:S01]  /*27620*/  MOV R2, 0x2 ;  /* 0x0000000200027802 */ /* 0x000fe20000000f00 */
[----:B------:R-:W-:Y:S01]  /*27630*/  IMAD.MOV.U32 R30, RZ, RZ, 0x181f ;  /* 0x0000181fff1e7424 */ /* 0x000fe200078e00ff */
[----:B------:R-:W-:Y:S02]  /*27640*/  MOV R3, 0x27660 ;  /* 0x0002766000037802 */ /* 0x000fe40000000f00 */
[----:B--2---:R-:W-:Y:S05]  /*27650*/  CALL.REL.NOINC `($__internal_50_$__cuda_sm70_shflsync_idx_p) ;  /* 0x00000a1000007944 */ /* 0x004fea0003c00000 */
[----:B------:R-:W-:Y:S01]  /*27660*/  MOV R6, R31 ;  /* 0x0000001f00067202 */ /* 0x000fe20000000f00 */
[----:B------:R-:W-:Y:S05]  /*27670*/  BRA `(.L_x_3245) ;  /* 0xffff6b8000007947 */ /* 0x000fea000383ffff */
.L_x_3176:
[----:B------:R-:W-:Y:S01]  /*27680*/  IMAD.MOV.U32 R29, RZ, RZ, R37 ;  /* 0x000000ffff1d7224 */ /* 0x000fe200078e0025 */
[----:B------:R-:W-:Y:S01]  /*27690*/  MOV R2, 0x2 ;  /* 0x0000000200027802 */ /* 0x000fe20000000f00 */
[----:B------:R-:W-:Y:S01]  /*276a0*/  IMAD.MOV.U32 R30, RZ, RZ, 0x181f ;  /* 0x0000181fff1e7424 */ /* 0x000fe200078e00ff */
[----:B------:R-:W-:Y:S02]  /*276b0*/  MOV R3, 0x276d0 ;  /* 0x000276d000037802 */ /* 0x000fe40000000f00 */
[----:B-123--:R-:W-:Y:S05]  /*276c0*/  CALL.REL.NOINC `($__internal_50_$__cuda_sm70_shflsync_idx_p) ;  /* 0x000009a000007944 */ /* 0x00efea0003c00000 */
        /* <DEDUP_REMOVED lines=15> */
.L_x_3179:
[----:B------:R-:W-:Y:S01]  /*277c0*/  IMAD.MOV.U32 R29, RZ, RZ, R36 ;  /* 0x000000ffff1d7224 */ /* 0x000fe200078e0024 */
[----:B------:R-:W-:Y:S01]  /*277d0*/  MOV R2, 0x3 ;  /* 0x0000000300027802 */ /* 0x000fe20000000f00 */
[----:B------:R-:W-:Y:S01]  /*277e0*/  IMAD.MOV.U32 R30, RZ, RZ, 0x181f ;  /* 0x0000181fff1e7424 */ /* 0x000fe200078e00ff */
[----:B------:R-:W-:Y:S02]  /*277f0*/  MOV R3, 0x27810 ;  /* 0x0002781000037802 */ /* 0x000fe40000000f00 */
[----:B----4-:R-:W-:Y:S05]  /*27800*/  CALL.REL.NOINC `($__internal_50_$__cuda_sm70_shflsync_idx_p) ;  /* 0x0000086000007944 */ /* 0x010fea0003c00000 */
[----:B------:R-:W-:Y:S01]  /*27810*/  MOV R6, R31 ;  /* 0x0000001f00067202 */ /* 0x000fe20000000f00 */
[----:B------:R-:W-:Y:S05]  /*27820*/  BRA `(.L_x_3247) ;  /* 0xffff6f7000007947 */ /* 0x000fea000383ffff */
.L_x_3180:
[----:B------:R-:W-:Y:S01]  /*27830*/  IMAD.MOV.U32 R29, RZ, RZ, R37 ;  /* 0x000000ffff1d7224 */ /* 0x000fe200078e0025 */
[----:B------:R-:W-:Y:S01]  /*27840*/  MOV R2, 0x3 ;  /* 0x0000000300027802 */ /* 0x000fe20000000f00 */
[----:B------:R-:W-:Y:S01]  /*27850*/  IMAD.MOV.U32 R30, RZ, RZ, 0x181f ;  /* 0x0000181fff1e7424 */ /* 0x000fe200078e00ff */
[----:B------:R-:W-:Y:S02]  /*27860*/  MOV R3, 0x27880 ;  /* 0x0002788000037802 */ /* 0x000fe40000000f00 */
[----:B-12-4-:R-:W-:Y:S05]  /*27870*/  CALL.REL.NOINC `($__internal_50_$__cuda_sm70_shflsync_idx_p) ;  /* 0x000007f000007944 */ /* 0x016fea0003c00000 */
        /* <DEDUP_REMOVED lines=15> */
.L_x_3213:
[----:B------:R-:W-:Y:S01]  /*27970*/  IMAD.MOV.U32 R29, RZ, RZ, R24 ;  /* 0x000000ffff1d7224 */ /* 0x000fe200078e0018 */
[----:B------:R-:W-:Y:S01]  /*27980*/  MOV R2, RZ ;  /* 0x000000ff00027202 */ /* 0x000fe20000000f00 */
[----:B------:R-:W-:Y:S01]  /*27990*/  IMAD.MOV.U32 R30, RZ, RZ, 0x181f ;  /* 0x0000181fff1e7424 */ /* 0x000fe200078e00ff */
[----:B------:R-:W-:Y:S02]  /*279a0*/  MOV R3, 0x279c0 ;  /* 0x000279c000037802 */ /* 0x000fe40000000f00 */
[----:B------:R-:W-:Y:S05]  /*279b0*/  CALL.REL.NOINC `($__internal_50_$__cuda_sm70_shflsync_idx_p) ;  /* 0x000006b000007944 */ /* 0x000fea0003c00000 */
[----:B------:R-:W-:Y:S01]  /*279c0*/  MOV R4, R31 ;  /* 0x0000001f00047202 */ /* 0x000fe20000000f00 */
[----:B------:R-:W-:Y:S05]  /*279d0*/  BRA `(.L_x_3249) ;  /* 0xffffaa1000007947 */ /* 0x000fea000383ffff */
.L_x_3214:
        /* <DEDUP_REMOVED lines=20> */
.L_x_3217:
[----:B------:R-:W-:Y:S01]  /*27b20*/  IMAD.MOV.U32 R29, RZ, RZ, R24 ;  /* 0x000000ffff1d7224 */ /* 0x000fe200078e0018 */
[----:B------:R-:W-:Y:S01]  /*27b30*/  MOV R2, 0x1 ;  /* 0x0000000100027802 */ /* 0x000fe20000000f00 */
[----:B------:R-:W-:Y:S01]  /*27b40*/  IMAD.MOV.U32 R30, RZ, RZ, 0x181f ;  /* 0x0000181fff1e7424 */ /* 0x000fe200078e00ff */
[----:B------:R-:W-:Y:S02]  /*27b50*/  MOV R3, 0x27b70 ;  /* 0x00027b7000037802 */ /* 0x000fe40000000f00 */
[----:B---34-:R-:W-:Y:S05]  /*27b60*/  CALL.REL.NOINC `($__internal_50_$__cuda_sm70_shflsync_idx_p) ;  /* 0x0000050000007944 */ /* 0x018fea0003c00000 */
        /* <DEDUP_REMOVED lines=9> */
[----:B------:R-:W-:-:S02]  /*27c00*/  MOV R8, R31 ;  /* 0x0000001f00087202 */ /* 0x000fc40000000f00 */
[----:B------:R-:W-:Y:S02]  /*27c10*/  MOV R3, 0x27c30 ;  /* 0x00027c3000037802 */ /* 0x000fe40000000f00 */
[----:B------:R-:W-:Y:S05]  /*27c20*/  CALL.REL.NOINC `($__internal_50_$__cuda_sm70_shflsync_idx_p) ;  /* 0x0000044000007944 */ /* 0x000fea0003c00000 */
[----:B------:R-:W-:Y:S01]  /*27c30*/  IMAD.MOV.U32 R4, RZ, RZ, R31 ;  /* 0x000000ffff047224 */ /* 0x000fe200078e001f */
[----:B------:R-:W-:Y:S01]  /*27c40*/  MOV R2, 0x1 ;  /* 0x0000000100027802 */ /* 0x000fe20000000f00 */
[----:B------:R-:W-:Y:S01]  /*27c50*/  IMAD.MOV.U32 R29, RZ, RZ, R26 ;  /* 0x000000ffff1d7224 */ /* 0x000fe200078e001a */
[----:B------:R-:W-:Y:S02]  /*27c60*/  MOV R30, 0x181f ;  /* 0x0000181f001e7802 */ /* 0x000fe40000000f00 */
[----:B------:R-:W-:Y:S02]  /*27c70*/  MOV R3, 0x27c90 ;  /* 0x00027c9000037802 */ /* 0x000fe40000000f00 */
[----:B------:R-:W-:Y:S05]  /*27c80*/  CALL.REL.NOINC `($__internal_50_$__cuda_sm70_shflsync_idx_p) ;  /* 0x000003e000007944 */ /* 0x000fea0003c00000 */
[----:B------:R-:W-:Y:S01]  /*27c90*/  MOV R2, R31 ;  /* 0x0000001f00027202 */ /* 0x000fe20000000f00 */
[----:B------:R-:W-:Y:S05]  /*27ca0*/  BRA `(.L_x_3251) ;  /* 0xffffabb000007947 */ /* 0x000fea000383ffff */
.L_x_3220:
[----:B------:R-:W-:Y:S01]  /*27cb0*/  IMAD.MOV.U32 R29, RZ, RZ, R24 ;  /* 0x000000ffff1d7224 */ /* 0x000fe200078e0018 */
[----:B------:R-:W-:Y:S01]  /*27cc0*/  MOV R2, 0x2 ;  /* 0x0000000200027802 */ /* 0x000fe20000000f00 */
[----:B------:R-:W-:Y:S01]  /*27cd0*/  IMAD.MOV.U32 R30, RZ, RZ, 0x181f ;  /* 0x0000181fff1e7424 */ /* 0x000fe200078e00ff */
[----:B------:R-:W-:Y:S02]  /*27ce0*/  MOV R3, 0x27d00 ;  /* 0x00027d0000037802 */ /* 0x000fe40000000f00 */
[----:B----4-:R-:W-:Y:S05]  /*27cf0*/  CALL.REL.NOINC `($__internal_50_$__cuda_sm70_shflsync_idx_p) ;  /* 0x0000037000007944 */ /* 0x010fea0003c00000 */
[----:B------:R-:W-:Y:S01]  /*27d00*/  MOV R4, R31 ;  /* 0x0000001f00047202 */ /* 0x000fe20000000f00 */
[----:B------:R-:W-:Y:S05]  /*27d10*/  BRA `(.L_x_3252) ;  /* 0xffffaf5000007947 */ /* 0x000fea000383ffff */
.L_x_3221:
[----:B------:R-:W-:Y:S01]  /*27d20*/  IMAD.MOV.U32 R29, RZ, RZ, R25 ;  /* 0x000000ffff1d7224 */ /* 0x000fe200078e0019 */
[----:B------:R-:W-:Y:S01]  /*27d30*/  MOV R2, 0x2 ;  /* 0x0000000200027802 */ /* 0x000fe20000000f00 */
[----:B------:R-:W-:Y:S01]  /*27d40*/  IMAD.MOV.U32 R30, RZ, RZ, 0x181f ;  /* 0x0000181fff1e7424 */ /* 0x000fe200078e00ff */
[----:B------:R-:W-:-:S02]  /*27d50*/  MOV R3, 0x27d70 ;  /* 0x00027d7000037802 */ /* 0x000fc40000000f00 */
        /* <DEDUP_REMOVED lines=16> */
.L_x_3224:
[----:B------:R-:W-:Y:S01]  /*27e60*/  IMAD.MOV.U32 R29, RZ, RZ, R24 ;  /* 0x000000ffff1d7224 */ /* 0x000fe200078e0018 */
[----:B------:R-:W-:Y:S01]  /*27e70*/  MOV R2, 0x3 ;  /* 0x0000000300027802 */ /* 0x000fe20000000f00 */
[----:B------:R-:W-:Y:S01]  /*27e80*/  IMAD.MOV.U32 R30, RZ, RZ, 0x181f ;  /* 0x0000181fff1e7424 */ /* 0x000fe200078e00ff */
[----:B------:R-:W-:Y:S02]  /*27e90*/  MOV R3, 0x27eb0 ;  /* 0x00027eb000037802 */ /* 0x000fe40000000f00 */
[----:B---34-:R-:W-:Y:S05]  /*27ea0*/  CALL.REL.NOINC `($__internal_50_$__cuda_sm70_shflsync_idx_p) ;  /* 0x000001c000007944 */ /* 0x018fea0003c00000 */
[----:B------:R-:W-:Y:S01]  /*27eb0*/  MOV R4, R31 ;  /* 0x0000001f00047202 */ /* 0x000fe20000000f00 */
[----:B------:R-:W-:Y:S05]  /*27ec0*/  BRA `(.L_x_3254) ;  /* 0xffffb22000007947 */ /* 0x000fea000383ffff */
.L_x_3225:
[----:B------:R-:W-:Y:S01]  /*27ed0*/  IMAD.MOV.U32 R29, RZ, RZ, R25 ;  /* 0x000000ffff1d7224 */ /* 0x000fe200078e0019 */
[----:B------:R-:W-:Y:S01]  /*27ee0*/  MOV R2, 0x3 ;  /* 0x0000000300027802 */ /* 0x000fe20000000f00 */
[----:B------:R-:W-:Y:S01]  /*27ef0*/  IMAD.MOV.U32 R30, RZ, RZ, 0x181f ;  /* 0x0000181fff1e7424 */ /* 0x000fe200078e00ff */
[----:B------:R-:W-:Y:S02]  /*27f00*/  MOV R3, 0x27f20 ;  /* 0x00027f2000037802 */ /* 0x000fe40000000f00 */
[----:B-1234-:R-:W-:Y:S05]  /*27f10*/  CALL.REL.NOINC `($__internal_50_$__cuda_sm70_shflsync_idx_p) ;  /* 0x0000015000007944 */ /* 0x01efea0003c00000 */
        /* <DEDUP_REMOVED lines=15> */
        .weak           $__internal_49_$__cuda_sm70_shflsync_bfly_p
        .type           $__internal_49_$__cuda_sm70_shflsync_bfly_p,@function
        .size           $__internal_49_$__cuda_sm70_shflsync_bfly_p,($__internal_50_$__cuda_sm70_shflsync_idx_p - $__internal_49_$__cuda_sm70_shflsync_bfly_p)
$__internal_49_$__cuda_sm70_shflsync_bfly_p:
[----:B------:R-:W-:Y:S02]  /*28010*/  MOV R184, 0x1f ;  /* 0x0000001f00b87802 */ /* 0x000fe40000000f00 */
[----:B------:R-:W-:-:S04]  /*28020*/  MOV R185, 0xffffffff ;  /* 0xffffffff00b97802 */ /* 0x000fc80000000f00 */
[----:B------:R-:W-:Y:S04]  /*28030*/  WARPSYNC R185 ;  /* 0x000000b900007348 */ /* 0x000fe80003800000 */
[----:B------:R1:W2:Y:S02]  /*28040*/  SHFL.BFLY PT, R184, R0, R3, R184 ;  /* 0x0c00000300b87389 */ /* 0x0002a400000e00b8 */
[----:B-1----:R-:W-:-:S04]  /*28050*/  MOV R3, 0x0 ;  /* 0x0000000000037802 */ /* 0x002fc80000000f00 */
[----:B--2---:R-:W-:Y:S05]  /*28060*/  RET.REL.NODEC R2 `(_ZN7cutlass13device_kernelIN5flash19enable_sm80_to_sm89INS1_16FlashAttnFwdSm80INS1_25CollectiveMainloopFwdSm80ILi8ELi1ELb0EN4cute5tupleIJNS5_1CILi128EEENS7_ILi48EEENS7_ILi256EEEEEELi256ENS_10bfloat16_tEfNS_4arch4Sm80ELb1ELb0ELb1ELb1ELb1ELb1ELb1ELb1EEENS1_21CollectiveEpilogueFwdINS6_IJS8_SA_S9_EEENS6_IJNS7_ILi1EEESI_SI_EEESC_SE_Li256ELb1ELb1ELb1ELb0EEENS1_36VarlenDynamicPersistentTileSchedulerILi128ELi48ELi256ELi256ELb1ELb1ELb0ELb1ELb1ELb1EEEEEEEEEvNT_6ParamsE) ;  /* 0xfffd7f9002007950 */ /* 0x004fea0003c3ffff */
        .weak           $__internal_50_$__cuda_sm70_shflsync_idx_p
        .type           $__internal_50_$__cuda_sm70_shflsync_idx_p,@function
        .size           $__internal_50_$__cuda_sm70_shflsync_idx_p,($__internal_51_$__cuda_sm70_shflsync_up_p - $__internal_50_$__cuda_sm70_shflsync_idx_p)
$__internal_50_$__cuda_sm70_shflsync_idx_p:
[----:B------:R-:W-:-:S04]  /*28070*/  MOV R31, 0xffffffff ;  /* 0xffffffff001f7802 */ /* 0x000fc80000000f00 */
[----:B------:R-:W-:Y:S04]  /*28080*/  WARPSYNC R31 ;  /* 0x0000001f00007348 */ /* 0x000fe80003800000 */
[----:B------:R1:W2:Y:S02]  /*28090*/  SHFL.IDX PT, R31, R29, R2, R30 ;  /* 0x000000021d1f7389 */ /* 0x0002a400000e001e */
[----:B-1----:R-:W-:Y:S02]  /*280a0*/  MOV R2, R3 ;  /* 0x0000000300027202 */ /* 0x002fe40000000f00 */
[----:B------:R-:W-:-:S04]  /*280b0*/  MOV R3, 0x0 ;  /* 0x0000000000037802 */ /* 0x000fc80000000f00 */
[----:B--2---:R-:W-:Y:S05]  /*280c0*/  RET.REL.NODEC R2 `(_ZN7cutlass13device_kernelIN5flash19enable_sm80_to_sm89INS1_16FlashAttnFwdSm80INS1_25CollectiveMainloopFwdSm80ILi8ELi1ELb0EN4cute5tupleIJNS5_1CILi128EEENS7_ILi48EEENS7_ILi256EEEEEELi256ENS_10bfloat16_tEfNS_4arch4Sm80ELb1ELb0ELb1ELb1ELb1ELb1ELb1ELb1EEENS1_21CollectiveEpilogueFwdINS6_IJS8_SA_S9_EEENS6_IJNS7_ILi1EEESI_SI_EEESC_SE_Li256ELb1ELb1ELb1ELb0EEENS1_36VarlenDynamicPersistentTileSchedulerILi128ELi48ELi256ELi256ELb1ELb1ELb0ELb1ELb1ELb1EEEEEEEEEvNT_6ParamsE) ;  /* 0xfffd7f3002007950 */ /* 0x004fea0003c3ffff */
        .weak           $__internal_51_$__cuda_sm70_shflsync_up_p
        .type           $__internal_51_$__cuda_sm70_shflsync_up_p,@function
        .size           $__internal_51_$__cuda_sm70_shflsync_up_p,($__internal_52_$__cuda_sm70_votesync_ballot - $__internal_51_$__cuda_sm70_shflsync_up_p)
$__internal_51_$__cuda_sm70_shflsync_up_p:
[----:B------:R-:W-:Y:S02]  /*280d0*/  MOV R4, RZ ;  /* 0x000000ff00047202 */ /* 0x000fe40000000f00 */
[----:B------:R-:W-:-:S04]  /*280e0*/  MOV R15, 0xffffffff ;  /* 0xffffffff000f7802 */ /* 0x000fc80000000f00 */
[----:B------:R-:W-:Y:S04]  /*280f0*/  WARPSYNC R15 ;  /* 0x0000000f00007348 */ /* 0x000fe80003800000 */
[----:B------:R1:W2:Y:S02]  /*28100*/  SHFL.UP PT, R4, R0, R3, R4 ;  /* 0x0400000300047389 */ /* 0x0002a400000e0004 */
[----:B-1----:R-:W-:-:S04]  /*28110*/  MOV R3, 0x0 ;  /* 0x0000000000037802 */ /* 0x002fc80000000f00 */
[----:B--2---:R-:W-:Y:S05]  /*28120*/  RET.REL.NODEC R2 `(_ZN7cutlass13device_kernelIN5flash19enable_sm80_to_sm89INS1_16FlashAttnFwdSm80INS1_25CollectiveMainloopFwdSm80ILi8ELi1ELb0EN4cute5tupleIJNS5_1CILi128EEENS7_ILi48EEENS7_ILi256EEEEEELi256ENS_10bfloat16_tEfNS_4arch4Sm80ELb1ELb0ELb1ELb1ELb1ELb1ELb1ELb1EEENS1_21CollectiveEpilogueFwdINS6_IJS8_SA_S9_EEENS6_IJNS7_ILi1EEESI_SI_EEESC_SE_Li256ELb1ELb1ELb1ELb0EEENS1_36VarlenDynamicPersistentTileSchedulerILi128ELi48ELi256ELi256ELb1ELb1ELb0ELb1ELb1ELb1EEEEEEEEEvNT_6ParamsE) ;  /* 0xfffd7ed002007950 */ /* 0x004fea0003c3ffff */
        .weak           $__internal_52_$__cuda_sm70_votesync_ballot
        .type           $__internal_52_$__cuda_sm70_votesync_ballot,@function
        .size           $__internal_52_$__cuda_sm70_votesync_ballot,(.L_x_6552 - $__internal_52_$__cuda_sm70_votesync_ballot)
$__internal_52_$__cuda_sm70_votesync_ballot:
[----:B------:R-:W-:Y:S01]  /*28130*/  ISETP.NE.U32.AND P0, PT, R0, 0x1, PT ;  /* 0x000000010000780c */ /* 0x000fe20003f05070 */
[----:B------:R-:W-:-:S04]  /*28140*/  IMAD.MOV.U32 R3, RZ, RZ, -0x1 ;  /* 0xffffffffff037424 */ /* 0x000fc800078e00ff */
[----:B------:R-:W-:Y:S08]  /*28150*/  WARPSYNC R3 ;  /* 0x0000000300007348 */ /* 0x000ff00003800000 */
[----:B------:R-:W-:-:S04]  /*28160*/  VOTE.ANY R0, PT, !P0 ;  /* 0x0000000000007806 */ /* 0x000fc800040e0100 */
[----:B------:R-:W-:Y:S01]  /*28170*/  LOP3.LUT R0, R0, R3, RZ, 0xc0, !PT ;  /* 0x0000000300007212 */ /* 0x000fe200078ec0ff */
[----:B------:R-:W-:-:S04]  /*28180*/  IMAD.MOV.U32 R3, RZ, RZ, 0x0 ;  /* 0x00000000ff037424 */ /* 0x000fc800078e00ff */
[----:B------:R-:W-:Y:S05]  /*28190*/  RET.REL.NODEC R2 `(_ZN7cutlass13device_kernelIN5flash19enable_sm80_to_sm89INS1_16FlashAttnFwdSm80INS1_25CollectiveMainloopFwdSm80ILi8ELi1ELb0EN4cute5tupleIJNS5_1CILi128EEENS7_ILi48EEENS7_ILi256EEEEEELi256ENS_10bfloat16_tEfNS_4arch4Sm80ELb1ELb0ELb1ELb1ELb1ELb1ELb1ELb1EEENS1_21CollectiveEpilogueFwdINS6_IJS8_SA_S9_EEENS6_IJNS7_ILi1EEESI_SI_EEESC_SE_Li256ELb1ELb1ELb1ELb0EEENS1_36VarlenDynamicPersistentTileSchedulerILi128ELi48ELi256ELi256ELb1ELb1ELb0ELb1ELb1ELb1EEEEEEEEEvNT_6ParamsE) ;  /* 0xfffd7e6002007950 */ /* 0x000fea0003c3ffff */
.L_x_3256:
        /* <DEDUP_REMOVED lines=14> */
.L_x_6552:


//--------------------- .text._ZN7cutlass13device_kernelIN5flash19enable_sm80_to_sm89INS1_16FlashAttnFwdSm80INS1_25CollectiveMainloopFwdSm80ILi8ELi1ELb1EN4cute5tupleIJNS5_1CILi128EEENS7_ILi64EEENS7_ILi256EEEEEELi256ENS_10bfloat16_tEfNS_4arch4Sm80ELb0ELb0ELb0ELb0ELb1ELb0ELb1ELb1EEENS1_21CollectiveEpilogueFwdINS6_IJS8_SA_S9_EEENS6_IJNS7_ILi1EEESI_SI_EEESC_SE_Li256ELb0ELb1ELb1ELb0EEENS1_19SingleTileSchedulerILb0ELb1ELb1ELi128EEEEEEEEEvNT_6ParamsE --------------------------
	.section	.text._ZN7cutlass13device_kernelIN5flash19enable_sm80_to_sm89INS1_16FlashAttnFwdSm80INS1_25CollectiveMainloopFwdSm80ILi8ELi1ELb1EN4cute5tupleIJNS5_1CILi128EEENS7_ILi64EEENS7_ILi256EEEEEELi256ENS_10bfloat16_tEfNS_4arch4Sm80ELb0ELb0ELb0ELb0ELb1ELb0ELb1ELb1EEENS1_21CollectiveEpilogueFwdINS6_IJS8_SA_S9_EEENS6_IJNS7_ILi1EEESI_SI_EEESC_SE_Li256ELb0ELb1ELb1ELb0EEENS1_19SingleTileSchedulerILb0ELb1ELb1ELi128EEEEEEEEEvNT_6ParamsE,"ax",@progbits
	.sectioninfo	@"SHI_REGISTERS=255"
	.align	128
.text._ZN7cutlass13device_kernelIN5flash19enable_sm80_to_sm89INS1_16FlashAttnFwdSm80INS1_25CollectiveMainloopFwdSm80ILi8ELi1ELb1EN4cute5tupleIJNS5_1CILi128EEENS7_ILi64EEENS7_ILi256EEEEEELi256ENS_10bfloat16_tEfNS_4arch4Sm80ELb0ELb0ELb0ELb0ELb1ELb0ELb1ELb1EEENS1_21CollectiveEpilogueFwdINS6_IJS8_SA_S9_EEENS6_IJNS7_ILi1EEESI_SI_EEESC_SE_Li256ELb0ELb1ELb1ELb0EEENS1_19SingleTileSchedulerILb0ELb1ELb1ELi128EEEEEEEEEvNT_6ParamsE:
        .type           _ZN7cutlass13device_kernelIN5flash19enable_sm80_to_sm89INS1_16FlashAttnFwdSm80INS1_25CollectiveMainloopFwdSm80ILi8ELi1ELb1EN4cute5tupleIJNS5_1CILi128EEENS7_ILi64EEENS7_ILi256EEEEEELi256ENS_10bfloat16_tEfNS_4arch4Sm80ELb0ELb0ELb0ELb0ELb1ELb0ELb1ELb1EEENS1_21CollectiveEpilogueFwdINS6_IJS8_SA_S9_EEENS6_IJNS7_ILi1EEESI_SI_EEESC_SE_Li256ELb0ELb1ELb1ELb0EEENS1_19SingleTileSchedulerILb0ELb1ELb1ELi128EEEEEEEEEvNT_6ParamsE,@function
        .size           _ZN7cutlass13device_kernelIN5flash19enable_sm80_to_sm89INS1_16FlashAttnFwdSm80INS1_25CollectiveMainloopFwdSm80ILi8ELi1ELb1EN4cute5tupleIJNS5_1CILi128EEENS7_ILi64EEENS7_ILi256EEEEEELi256ENS_10bfloat16_tEfNS_4arch4Sm80ELb0ELb0ELb0ELb0ELb1ELb0ELb1ELb1EEENS1_21CollectiveEpilogueFwdINS6_IJS8_SA_S9_EEENS6_IJNS7_ILi1EEESI_SI_EEESC_SE_Li256ELb0ELb1ELb1ELb0EEENS1_19SingleTileSchedulerILb0ELb1ELb1ELi128EEEEEEEEEvNT_6ParamsE,(.L_x_6558 - _ZN7cutlass13device_kernelIN5flash19enable_sm80_to_sm89INS1_16FlashAttnFwdSm80INS1_25CollectiveMainloopFwdSm80ILi8ELi1ELb1EN4cute5tupleIJNS5_1CILi128EEENS7_ILi64EEENS7_ILi256EEEEEELi256ENS_10bfloat16_tEfNS_4arch4Sm80ELb0ELb0ELb0ELb0ELb1ELb0ELb1ELb1EEENS1_21CollectiveEpilogueFwdINS6_IJS8_SA_S9_EEENS6_IJNS7_ILi1EEESI_SI_EEESC_SE_Li256ELb0ELb1ELb1ELb0EEENS1_19SingleTileSchedulerILb0ELb1ELb1ELi128EEEEEEEEEvNT_6ParamsE)
        .other          _ZN7cutlass13device_kernelIN5flash19enable_sm80_to_sm89INS1_16FlashAttnFwdSm80INS1_25CollectiveMainloopFwdSm80ILi8ELi1ELb1EN4cute5tupleIJNS5_1CILi128EEENS7_ILi64EEENS7_ILi256EEEEEELi256ENS_10bfloat16_tEfNS_4arch4Sm80ELb0ELb0ELb0ELb0ELb1ELb0ELb1ELb1EEENS1_21CollectiveEpilogueFwdINS6_IJS8_SA_S9_EEENS6_IJNS7_ILi1EEESI_SI_EEESC_SE_Li256ELb0ELb1ELb1ELb0EEENS1_19SingleTileSchedulerILb0ELb1ELb1ELi128EEEEEEEEEvNT_6ParamsE,@"STO_CUDA_ENTRY STV_DEFAULT"
_ZN7cutlass13device_kernelIN5flash19enable_sm80_to_sm89INS1_16FlashAttnFwdSm80INS1_25CollectiveMainloopFwdSm80ILi8ELi1ELb1EN4cute5tupleIJNS5_1CILi128EEENS7_ILi64EEENS7_ILi256EEEEEELi256ENS_10bfloat16_tEfNS_4arch4Sm80ELb0ELb0ELb0ELb0ELb1ELb0ELb1ELb1EEENS1_21CollectiveEpilogueFwdINS6_IJS8_SA_S9_EEENS6_IJNS7_ILi1EEESI_SI_EEESC_SE_Li256ELb0ELb1ELb1ELb0EEENS1_19SingleTileSchedulerILb0ELb1ELb1ELi128EEEEEEEEEvNT_6ParamsE:
        /* <DEDUP_REMOVED lines=18> */
.L_x_3257:
[----:B------:R-:W-:Y:S02]  /*0120*/  ULDC.64 UR4, c[0x0][0x550] ;  /* 0x0001540000047ab9 */ /* 0x000fe40000000a00 */
[----:B------:R-:W-:Y:S02]  /*0130*/  UISETP.NE.AND UP0, UPT, UR4, 0x1, UPT ;  /* 0x000000010400788c */ /* 0x000fe4000bf05270 */
[----:B------:R-:W-:-:S02]  /*0140*/  UIMAD.WIDE.U32 UR8, UR6, UR5, URZ ;  /* 0x00000005060872a5 */ /* 0x000fc4000f8e003f */
[----:B------:R-:W-:Y:S02]  /*0150*/  ULDC UR4, c[0x0][0x558] ;  /* 0x0001560000047ab9 */ /* 0x000fe40000000800 */
[----:B------:R-:W-:-:S05]  /*0160*/  UMOV UR11, UR6 ;  /* 0x00000006000b7c82 */ /* 0x000fca0008000000 */
[----:B------:R-:W-:-:S03]  /*0170*/  @UP0 USHF.R.U32.HI UR11, URZ, UR4, UR9 ;  /* 0x000000043f0b0299 */ /* 0x000fc60008011609 */
.L_x_3258:
        /* <DEDUP_REMOVED lines=66> */
.L_x_3259:
        /* <DEDUP_REMOVED lines=108> */
[----:B------:R-:W-:-:S04]  /*0c60*/  IMAD R98, R19, 0x20, R18 ;  /* 0x0000002013627824 */ /* 0x000fc800078e0212 */
[--C-:B------:R-:W-:Y:S01]  /*0c70*/  IMAD R0, R0, 0x40, R98.reuse ;  /* 0x0000004000007824 */ /* 0x100fe200078e0262 */
[----:B------:R-:W-:Y:S01]  /*0c80*/  UIMAD UR19, UR15, UR4, URZ ;  /* 0x000000040f1372a4 */ /* 0x000fe2000f8e023f */
[----:B-1----:R-:W-:Y:S01]  /*0c90*/  IMAD R5, R15, 0x80, R98 ;  /* 0x000000800f057824 */ /* 0x002fe200078e0262 */
[----:B------:R-:W-:Y:S01]  /*0ca0*/  UIMAD.WIDE.U32 UR22, UR11, UR4, URZ ;  /* 0x000000040b1672a5 */ /* 0x000fe2000f8e003f */
[----:B------:R-:W-:Y:S01]  /*0cb0*/  IMAD.SHL.U32 R133, R19, 0x8, RZ ;  /* 0x0000000813857824 */ /* 0x000fe200078e00ff */
        /* <DEDUP_REMOVED lines=15> */
[----:B------:R-:W-:Y:S01]  /*0db0*/  IADD3 R58, R133, 0x80, RZ ;  /* 0x00000080853a7810 */ /* 0x000fe20007ffe0ff */
        /* <DEDUP_REMOVED lines=10> */
[----:B------:R-:W-:Y:S01]  /*0e60*/  ISETP.GE.AND P4, PT, R133, c[0x0][0x198], PT ;  /* 0x0000660085007a0c */ /* 0x000fe20003f86270 */
[----:B------:R-:W-:Y:S01]  /*0e70*/  UIMAD UR10, UR6, -0x40, UR10 ;  /* 0xffffffc0060a78a4 */ /* 0x000fe2000f8e020a */
[----:B------:R-:W-:Y:S01]  /*0e80*/  SHF.R.S32.HI R8, RZ, 0x1f, R56 ;  /* 0x0000001fff087819 */ /* 0x000fe20000011438 */
[----:B------:R-:W-:Y:S01]  /*0e90*/  UIADD3 UR5, UR19, UR5, URZ ;  /* 0x0000000513057290 */ /* 0x000fe2000fffe03f */
[----:B------:R-:W-:Y:S01]  /*0ea0*/  @P0 SHF.R.U32.HI R4, RZ, c[0x0][0x2cc], R0 ;  /* 0x0000b300ff040a19 */ /* 0x000fe20000011600 */
[----:B------:R-:W-:Y:S01]  /*0eb0*/  UISETP.GT.AND UP0, UPT, UR6, UR8, UPT ;  /* 0x000000080600728c */ /* 0x000fe2000bf04270 */
[----:B------:R-:W-:-:S02]  /*0ec0*/  ISETP.GE.AND P3, PT, R57, c[0x0][0x198], PT ;  /* 0x0000660039007a0c */ /* 0x000fc40003f66270 */
[--C-:B------:R-:W-:Y:S01]  /*0ed0*/  SHF.R.S32.HI R6, RZ, 0x1f, R4.reuse ;  /* 0x0000001fff067819 */ /* 0x100fe20000011404 */
[----:B------:R-:W-:Y:S01]  /*0ee0*/  IMAD.MOV R0, RZ, RZ, -R4 ;  /* 0x000000ffff007224 */ /* 0x000fe200078e0a04 */
[----:B------:R-:W-:Y:S01]  /*0ef0*/  ISETP.GE.AND P2, PT, R58, c[0x0][0x198], PT ;  /* 0x000066003a007a0c */ /* 0x000fe20003f46270 */
[----:B-1----:R-:W-:Y:S01]  /*0f00*/  IMAD.U32 R3, RZ, RZ, UR19 ;  /* 0x00000013ff037e24 */ /* 0x002fe2000f8e00ff */
[----:B------:R-:W-:Y:S01]  /*0f10*/  LEA.HI R8, R8, R56, RZ, 0x3 ;  /* 0x0000003808087211 */ /* 0x000fe200078f18ff */
[----:B------:R-:W-:Y:S01]  /*0f20*/  IMAD R5, R0, c[0x0][0x2c4], R5 ;  /* 0x0000b10000057a24 */ /* 0x000fe200078e0205 */
[----:B------:R-:W-:Y:S01]  /*0f30*/  ISETP.GE.AND P5, PT, R56, c[0x0][0x198], PT ;  /* 0x0000660038007a0c */ /* 0x000fe20003fa6270 */
[----:B------:R-:W-:Y:S01]  /*0f40*/  IMAD.U32 R2, RZ, RZ, UR18 ;  /* 0x00000012ff027e24 */ /* 0x000fe2000f8e00ff */
[----:B------:R-:W-:Y:S01]  /*0f50*/  LOP3.LUT R177, R8, 0xfffffff8, RZ, 0xc0, !PT ;  /* 0xfffffff808b17812 */ /* 0x000fe200078ec0ff */
[----:B------:R-:W-:Y:S01]  /*0f60*/  IMAD.U32 R3, RZ, RZ, UR5 ;  /* 0x00000005ff037e24 */ /* 0x000fe2000f8e00ff */
[----:B------:R-:W-:Y:S01]  /*0f70*/  SHF.R.S32.HI R0, RZ, 0x1f, R5 ;  /* 0x0000001fff007819 */ /* 0x000fe20000011405 */
[----:B------:R-:W-:Y:S01]  /*0f80*/  IMAD R6, R6, c[0x0][0x1b0], RZ ;  /* 0x00006c0006067a24 */ /* 0x000fe200078e02ff */
[----:B------:R-:W-:Y:S01]  /*0f90*/  ULDC.64 UR4, c[0x0][0x1e8] ;  /* 0x00007a0000047ab9 */ /* 0x000fe20000000a00 */
[C---:B------:R-:W-:Y:S01]  /*0fa0*/  IMAD.WIDE.U32 R2, R4.reuse, c[0x0][0x1b0], R2 ;  /* 0x00006c0004027a25 */ /* 0x040fe200078e0002 */
[----:B------:R-:W-:Y:S01]  /*0fb0*/  UIMAD UR18, UR15, UR4, URZ ;  /* 0x000000040f1272a4 */ /* 0x000fe2000f8e023f */
[----:B------:R-:W-:Y:S01]  /*0fc0*/  ISETP.GE.AND P6, PT, R133, c[0x0][0x1d4], PT ;  /* 0x0000750085007a0c */ /* 0x000fe20003fc6270 */
[----:B------:R-:W-:Y:S01]  /*0fd0*/  UIMAD.WIDE.U32 UR20, UR11, UR4, URZ ;  /* 0x000000040b1472a5 */ /* 0x000fe2000f8e003f */
[----:B------:R-:W-:Y:S01]  /*0fe0*/  IMAD R4, R4, c[0x0][0x1b4], R6 ;  /* 0x00006d0004047a24 */ /* 0x000fe200078e0206 */
[----:B------:R-:W-:Y:S01]  /*0ff0*/  UIMAD UR18, UR11, UR5, UR18 ;  /* 0x000000050b1272a4 */ /* 0x000fe2000f8e0212 */
[----:B------:R-:W-:Y:S01]  /*1000*/  IMAD R0, R0, c[0x0][0x1a8], RZ ;  /* 0x00006a0000007a24 */ /* 0x000fe200078e02ff */
[----:B------:R-:W-:Y:S01]  /*1010*/  LEA.HI R92, R36, R132, RZ, 0x5 ;  /* 0x00000084245c7211 */ /* 0x000fe200078f28ff */
[----:B------:R-:W-:Y:S01]  /*1020*/  IMAD.IADD R3, R3, 0x1, R4 ;  /* 0x0000000103037824 */ /* 0x000fe200078e0204 */
[----:B------:R-:W-:Y:S01]  /*1030*/  UIADD3 UR18, UR21, UR18, URZ ;  /* 0x0000001215127290 */ /* 0x000fe2000fffe03f */
[C---:B------:R-:W-:Y:S01]  /*1040*/  IMAD R6, R5.reuse, c[0x0][0x1ac], R0 ;  /* 0x00006b0005067a24 */ /* 0x040fe200078e0200 */
[----:B------:R-:W-:Y:S01]  /*1050*/  ULDC.64 UR4, c[0x0][0x210] ;  /* 0x0000840000047ab9 */ /* 0x000fe20000000a00 */
[----:B------:R-:W-:Y:S01]  /*1060*/  IMAD.WIDE.U32 R2, R5, c[0x0][0x1a8], R2 ;  /* 0x00006a0005027a25 */ /* 0x000fe200078e0002 */
[----:B------:R-:W-:Y:S01]  /*1070*/  UIMAD UR15, UR15, UR4, URZ ;  /* 0x000000040f0f72a4 */ /* 0x000fe2000f8e023f */
[----:B------:R-:W-:Y:S01]  /*1080*/  SHF.R.S32.HI R97, RZ, 0x1f, R133 ;  /* 0x0000001fff617819 */ /* 0x000fe20000011485 */
[----:B------:R-:W-:Y:S01]  /*1090*/  UIMAD.WIDE.U32 UR22, UR11, UR4, URZ ;  /* 0x000000040b1672a5 */ /* 0x000fe2000f8e003f */
[----:B------:R-:W-:Y:S01]  /*10a0*/  IMAD.SHL.U32 R4, R18, 0x40, RZ ;  /* 0x0000004012047824 */ /* 0x000fe200078e00ff */
[----:B------:R-:W-:Y:S01]  /*10b0*/  LEA R13, P0, R2, c[0x0][0x160], 0x1 ;  /* 0x00005800020d7a11 */ /* 0x000fe200078008ff */
[----:B------:R-:W-:Y:S01]  /*10c0*/  IMAD.IADD R3, R3, 0x1, R6 ;  /* 0x0000000103037824 */ /* 0x000fe200078e0206 */
[----:B------:R-:W-:Y:S01]  /*10d0*/  UIMAD UR4, UR11, UR5, UR15 ;  /* 0x000000050b0472a4 */ /* 0x000fe2000f8e020f */
[----:B------:R-:W-:-:S02]  /*10e0*/  SHF.R.S32.HI R94, RZ, 0x1f, R177 ;  /* 0x0000001fff5e7819 */ /* 0x000fc400000114b1 */
[----:B------:R-:W-:Y:S01]  /*10f0*/  LOP3.LUT R0, R4, 0x1c0, RZ, 0xc0, !PT ;  /* 0x000001c004007812 */ /* 0x000fe200078ec0ff */
[----:B------:R-:W-:Y:S01]  /*1100*/  UIADD3 UR4, UR23, UR4, URZ ;  /* 0x0000000417047290 */ /* 0x000fe2000fffe03f */
[----:B------:R-:W-:Y:S02]  /*1110*/  LEA.HI.X R14, R2, c[0x0][0x164], R3, 0x1, P0 ;  /* 0x00005900020e7a11 */ /* 0x000fe400000f0c03 */
[----:B------:R-:W-:Y:S01]  /*1120*/  SHF.R.U32.HI R4, RZ, 0x3, R0 ;  /* 0x00000003ff047819 */ /* 0x000fe20000011600 */
[----:B------:R-:W-:Y:S01]  /*1130*/  SHFL.IDX PT, R2, R13, RZ, 0x181f ;  /* 0x00181fff0d027589 */ /* 0x000fe200000e0000 */
[----:B------:R-:W-:Y:S02]  /*1140*/  LOP3.LUT R0, R0, 0x38, R133, 0xf8, !PT ;  /* 0x0000003800007812 */ /* 0x000fe400078ef885 */
        /* <DEDUP_REMOVED lines=16> */
[----:B------:R-:W1:Y:S01]  /*1250*/  SHFL.IDX PT, R4, R13, 0x1, 0x181f ;  /* 0x00381f000d047f89 */ /* 0x000e6200000e0000 */
[----:B------:R-:W-:-:S02]  /*1260*/  SHF.R.S32.HI R95, RZ, 0x1f, R178 ;  /* 0x0000001fff5f7819 */ /* 0x000fc400000114b2 */
[----:B------:R-:W-:Y:S01]  /*1270*/  IMAD R16, R0, c[0x0][0x2b8], R9 ;  /* 0x0000ae0000107a24 */ /* 0x000fe200078e0209 */
[----:B------:R3:W-:Y:S01]  /*1280*/  @!P0 LDGSTS.E.BYPASS.LTC128B.128 [R93+0x100], [R6.64], !P4 ;  /* 0x00100000065d8fae */ /* 0x0007e2000e101d4c */
[----:B------:R-:W-:Y:S01]  /*1290*/  @!P0 IMAD.WIDE R8, R176, 0x2, R2 ;  /* 0x00000002b0088825 */ /* 0x000fe200078e0202 */
[----:B------:R-:W-:Y:S02]  /*12a0*/  IADD3 R0, R15, 0x20, RZ ;  /* 0x000000200f007810 */ /* 0x000fe40007ffe0ff */
[----:B------:R-:W-:Y:S02]  /*12b0*/  SHF.R.S32.HI R12, RZ, 0x1f, R16 ;  /* 0x0000001fff0c7819 */ /* 0x000fe40000011410 */
[----:B------:R4:W-:Y:S01]  /*12c0*/  @!P0 LDGSTS.E.BYPASS.LTC128B.128 [R93+0x4100], [R8.64], !P3 ;  /* 0x04100000085d8fae */ /* 0x0009e2000d901d4c */
[----:B------:R-:W-:Y:S01]  /*12d0*/  SHF.R.S32.HI R96, RZ, 0x1f, R176 ;  /* 0x0000001fff607819 */ /* 0x000fe200000114b0 */
        /* <DEDUP_REMOVED lines=14> */
[----:B------:R-:W-:-:S04]  /*13c0*/  @!P0 IMAD.WIDE R6, R178, 0x2, R4 ;  /* 0x00000002b2068825 */ /* 0x000fc800078e0204 */
[----:B------:R-:W-:Y:S01]  /*13d0*/  IMAD.IADD R3, R3, 0x1, R0 ;  /* 0x0000000103037824 */ /* 0x000fe200078e0200 */
[----:B------:R3:W-:Y:S01]  /*13e0*/  @!P0 LDGSTS.E.BYPASS.LTC128B.128 [R93+0x9100], [R6.64], !P2 ;  /* 0x09100000065d8fae */ /* 0x0007e2000d101d4c */
[----:B------:R-:W-:-:S04]  /*13f0*/  @!P0 IMAD.WIDE R4, R177, 0x2, R4 ;  /* 0x00000002b1048825 */ /* 0x000fc800078e0204 */
        /* <DEDUP_REMOVED lines=47> */
[----:B------:R-:W-:Y:S01]  /*16f0*/  ISETP.GE.AND P1, PT, R21, 0x1, PT ;  /* 0x000000011500780c */ /* 0x000fe20003f26270 */
[----:B------:R-:W-:Y:S02]  /*1700*/  IMAD.IADD R0, R132, 0x1, -R0 ;  /* 0x0000000184007824 */ /* 0x000fe400078e0a00 */
        /* <DEDUP_REMOVED lines=52> */
[----:B------:R-:W-:-:S03]  /*1a50*/  LOP3.LUT R0, R0, 0x1c0, RZ, 0xc0, !PT ;  /* 0x000001c000007812 */ /* 0x000fc600078ec0ff */
[----:B------:R-:W-:Y:S01]  /*1a60*/  IMAD.X R33, R5, 0x1, R15, P1 ;  /* 0x0000000105217824 */ /* 0x000fe200008e060f */
[----:B------:R-:W-:Y:S01]  /*1a70*/  R2P PR, R10, 0x6 ;  /* 0x000000060a007804 */ /* 0x000fe20000000000 */
[----:B------:R-:W-:-:S05]  /*1a80*/  @P0 IMAD.WIDE R4, R176, 0x2, R2 ;  /* 0x00000002b0040825 */ /* 0x000fca00078e0202 */
        /* <DEDUP_REMOVED lines=16> */
[----:B------:R-:W-:Y:S01]  /*1b90*/  LOP3.LUT R5, R4, R3, RZ, 0x3c, !PT ;  /* 0x0000000304057212 */ /* 0x000fe200078e3cff */
[----:B------:R-:W-:Y:S01]  /*1ba0*/  IMAD.SHL.U32 R4, R11, 0x40, RZ ;  /* 0x000000400b047824 */ /* 0x000fe200078e00ff */
[----:B------:R-:W-:Y:S01]  /*1bb0*/  LOP3.LUT R3, R0, 0x8, R2, 0xf8, !PT ;  /* 0x0000000800037812 */ /* 0x000fe200078ef802 */
[----:B------:R-:W-:Y:S01]  /*1bc0*/  IMAD.SHL.U32 R2, R92, 0x20, RZ ;  /* 0x000000205c027824 */ /* 0x000fe200078e00ff */
[----:B------:R-:W-:Y:S02]  /*1bd0*/  SHF.R.U32.HI R0, RZ, 0x3, R0 ;  /* 0x00000003ff007819 */ /* 0x000fe40000011600 */
[----:B------:R-:W-:Y:S02]  /*1be0*/  LOP3.LUT R4, R5, 0xfffffe00, R4, 0xf8, !PT ;  /* 0xfffffe0005047812 */ /* 0x000fe400078ef804 */
[----:B------:R-:W-:Y:S02]  /*1bf0*/  LOP3.LUT R2, R2, 0x7ffffc00, RZ, 0xc0, !PT ;  /* 0x7ffffc0002027812 */ /* 0x000fe400078ec0ff */
[----:B------:R-:W-:-:S02]  /*1c00*/  LOP3.LUT R0, R3, R0, RZ, 0x3c, !PT ;  /* 0x0000000003007212 */ /* 0x000fc400078e3cff */
[----:B------:R-:W-:Y:S01]  /*1c10*/  SEL R5, R6, 0xfffffff0, !P1 ;  /* 0xfffffff006057807 */ /* 0x000fe20004800000 */
[----:B------:R-:W-:Y:S01]  /*1c20*/  IMAD.IADD R2, R4, 0x1, R2 ;  /* 0x0000000104027824 */ /* 0x000fe200078e0202 */
[----:B------:R-:W-:Y:S01]  /*1c30*/  BAR.SYNC.DEFER_BLOCKING 0x0 ;  /* 0x0000000000007b1d */ /* 0x000fe20000010000 */
[----:B------:R-:W-:Y:S01]  /*1c40*/  IMAD R0, R9, 0x200, R0 ;  /* 0x0000020009007824 */ /* 0x000fe200078e0200 */
[----:B------:R-:W-:Y:S01]  /*1c50*/  ISETP.GE.AND P1, PT, R133, c[0x0][0x1d4], PT ;  /* 0x0000750085007a0c */ /* 0x000fe20003f26270 */
[C---:B------:R-:W-:Y:S01]  /*1c60*/  IMAD.SHL.U32 R232, R2.reuse, 0x2, RZ ;  /* 0x0000000202e87824 */ /* 0x040fe200078e00ff */
[----:B------:R-:W-:Y:S01]  /*1c70*/  LEA R240, R2, 0x100, 0x1 ;  /* 0x0000010002f07811 */ /* 0x000fe200078e08ff */
[----:B------:R-:W-:Y:S01]  /*1c80*/  IMAD.SHL.U32 R134, R0, 0x2, RZ ;  /* 0x0000000200867824 */ /* 0x000fe200078e00ff */
[----:B------:R-:W-:Y:S02]  /*1c90*/  SEL R0, R7, 0xffffffe0, !P2 ;  /* 0xffffffe007007807 */ /* 0x000fe40005000000 */
[----:B------:R-:W-:Y:S01]  /*1ca0*/  SEL R3, R6, 0xfffffff0, !P0 ;  /* 0xfffffff006037807 */ /* 0x000fe20004000000 */
[--C-:B------:R-:W-:Y:S01]  /*1cb0*/  IMAD R236, R5, 0x2, R240.reuse ;  /* 0x0000000205ec7824 */ /* 0x100fe200078e02f0 */
[----:B------:R-:W-:Y:S01]  /*1cc0*/  ISETP.LT.OR P0, PT, R21, 0x1, P1 ;  /* 0x000000011500780c */ /* 0x000fe20000f01670 */
[C---:B------:R-:W-:Y:S01]  /*1cd0*/  IMAD R240, R0.reuse, 0x2, R240 ;  /* 0x0000000200f07824 */ /* 0x040fe200078e02f0 */
[----:B------:R-:W-:Y:S01]  /*1ce0*/  ISETP.GE.AND P1, PT, R57, c[0x0][0x1d4], PT ;  /* 0x0000750039007a0c */ /* 0x000fe20003f26270 */
[----:B------:R-:W-:Y:S01]  /*1cf0*/  IMAD R244, R0, 0x2, R236 ;  /* 0x0000000200f47824 */ /* 0x000fe200078e02ec */
[----:B------:R-:W-:Y:S01]  /*1d00*/  ISETP.GE.AND P2, PT, R58, c[0x0][0x1d4], PT ;  /* 0x000075003a007a0c */ /* 0x000fe20003f46270 */
[----:B------:R-:W-:Y:S01]  /*1d10*/  IMAD R6, R3, 0x2, R134 ;  /* 0x0000000203067824 */ /* 0x000fe200078e0286 */
        /* <DEDUP_REMOVED lines=34> */
[----:B------:R-:W-:Y:S04]  /*1f40*/  STL [R1], R84 ;  /* 0x0000005401007387 */ /* 0x000fe80000100800 */
        /* <DEDUP_REMOVED lines=9> */
[C---:B------:R-:W-:Y:S01]  /*1fe0*/  ISETP.LT.OR P0, PT, R21.reuse, 0x21, P0 ;  /* 0x000000211500780c */ /* 0x040fe20000701670 */
[----:B------:R-:W-:Y:S08]  /*1ff0*/  HMMA.16816.F32.BF16 R60, R172, R40, R12 ;  /* 0x00000028ac3c723c */ /* 0x000ff0000004180c */
[----:B---3--:R-:W-:Y:S04]  /*2000*/  HMMA.16816.F32.BF16 R12, R168, R48, RZ ;  /* 0x00000030a80c723c */ /* 0x008fe800000418ff */
[----:B------:R2:W-:Y:S01]  /*2010*/  LDGSTS.E.BYPASS.LTC128B.128 [R93+0x1100], [R26.64], !P0 ;  /* 0x011000001a5d7fae */ /* 0x0005e2000c101d4c */
[----:B------:R-:W-:-:S02]  /*2020*/  ISETP.LT.OR P0, PT, R21, 0x21, P1 ;  /* 0x000000211500780c */ /* 0x000fc40000f01670 */
[----:B------:R-:W-:-:S04]  /*2030*/  ISETP.GE.AND P1, PT, R58, c[0x0][0x1d4], PT ;  /* 0x000075003a007a0c */ /* 0x000fc80003f26270 */
[----:B------:R-:W-:-:S07]  /*2040*/  ISETP.LT.OR P1, PT, R21, 0x21, P1 ;  /* 0x000000211500780c */ /* 0x000fce0000f21670 */
[----:B------:R2:W-:Y:S01]  /*2050*/  LDGSTS.E.BYPASS.LTC128B.128 [R93+0x3100], [R24.64], !P0 ;  /* 0x03100000185d7fae */ /* 0x0005e2000c101d4c */
[----:B------:R-:W-:Y:S02]  /*2060*/  LOP3.LUT P0, RZ, R19, 0x4, RZ, 0xc0, !PT ;  /* 0x0000000413ff7812 */ /* 0x000fe4000780c0ff */
[C---:B-1----:R-:W-:Y:S02]  /*2070*/  HMMA.16816.F32.BF16 R16, R168.reuse, R10, RZ ;  /* 0x0000000aa810723c */ /* 0x042fe400000418ff */
[----:B------:R-:W-:Y:S01]  /*2080*/  SEL R2, R7, 0xffffffe0, !P0 ;  /* 0xffffffe007027807 */ /* 0x000fe20004000000 */
[----:B------:R1:W-:Y:S01]  /*2090*/  LDGSTS.E.BYPASS.LTC128B.128 [R93+0x5100], [R34.64], !P1 ;  /* 0x05100000225d7fae */ /* 0x0003e2000c901d4c */
[----:B------:R-:W-:Y:S02]  /*20a0*/  ISETP.LT.OR P0, PT, R21, 0x21, P2 ;  /* 0x000000211500780c */ /* 0x000fe40001701670 */
[----:B------:R-:W-:Y:S01]  /*20b0*/  ISETP.GT.AND P1, PT, R98, 0x3f, PT ;  /* 0x0000003f6200780c */ /* 0x000fe20003f24270 */
[C---:B------:R-:W-:Y:S01]  /*20c0*/  IMAD R251, R2.reuse, 0x2, R134 ;  /* 0x0000000202fb7824 */ /* 0x040fe200078e0286 */
[----:B----4-:R-:W-:Y:S01]  /*20d0*/  HMMA.16816.F32.BF16 R20, R168, R52, RZ ;  /* 0x00000034a814723c */ /* 0x010fe200000418ff */
[----:B------:R-:W-:Y:S01]  /*20e0*/  IMAD R252, R2, 0x2, R84 ;  /* 0x0000000202fc7824 */ /* 0x000fe200078e0254 */
[----:B------:R-:W-:-:S05]  /*20f0*/  IADD3 R2, R93, 0x100, RZ ;  /* 0x000001005d027810 */ /* 0x000fca0007ffe0ff */
[----:B------:R-:W-:Y:S01]  /*2100*/  STL [R1+0x10], R2 ;  /* 0x0000100201007387 */ /* 0x000fe20000100800 */
[----:B------:R-:W-:Y:S03]  /*2110*/  HMMA.16816.F32.BF16 R12, R172, R68, R12 ;  /* 0x00000044ac0c723c */ /* 0x000fe6000004180c */
        /* <DEDUP_REMOVED lines=10> */
[----:B------:R-:W-:Y:S04]  /*21c0*/  LDSM.16.M88.4 R16, [R251+0x10900] ;  /* 0x01090000fb10783b */ /* 0x000fe80000000200 */
[----:B-1----:R-:W1:Y:S01]  /*21d0*/  LDSM.16.M88.4 R32, [R251+0x10100] ;  /* 0x01010000fb20783b */ /* 0x002e620000000200 */
[C---:B-----5:R-:W-:Y:S03]  /*21e0*/  HMMA.16816.F32.BF16 R28, R172.reuse, R44, R24 ;  /* 0x0000002cac1c723c */ /* 0x060fe60000041818 */
[----:B------:R-:W-:Y:S05]  /*21f0*/  LDSM.16.M88.4 R44, [R252] ;  /* 0x00000000fc2c783b */ /* 0x000fea0000000200 */
[----:B------:R-:W-:Y:S08]  /*2200*/  HMMA.16816.F32.BF16 R56, R172, R42, R8 ;  /* 0x0000002aac38723c */ /* 0x000ff00000041808 */
[C---:B------:R-:W-:Y:S01]  /*2210*/  HMMA.16816.F32.BF16 R8, R168.reuse, R50, RZ ;  /* 0x00000032a808723c */ /* 0x040fe200000418ff */
[----:B------:R-:W2:Y:S07]  /*2220*/  LDSM.16.M88.4 R48, [R251+0x11900] ;  /* 0x01190000fb30783b */ /* 0x000eae0000000200 */
[----:B------:R-:W-:Y:S01]  /*2230*/  HMMA.16816.F32.BF16 R24, R168, R54, RZ ;  /* 0x00000036a818723c */ /* 0x000fe200000418ff */
[----:B------:R-:W-:Y:S07]  /*2240*/  LDSM.16.M88.4 R52, [R134+0x12900] ;  /* 0x012900008634783b */ /* 0x000fee0000000200 */
[C---:B------:R-:W-:Y:S08]  /*2250*/  HMMA.16816.F32.BF16 R20, R172.reuse, R72, R20 ;  /* 0x00000048ac14723c */ /* 0x040ff00000041814 */
[C---:B------:R-:W-:Y:S01]  /*2260*/  HMMA.16816.F32.BF16 R8, R172.reuse, R70, R8 ;  /* 0x00000046ac08723c */ /* 0x040fe20000041808 */
[----:B------:R-:W-:Y:S07]  /*2270*/  LDSM.16.M88.4 R68, [R252+0x800] ;  /* 0x00080000fc44783b */ /* 0x000fee0000000200 */
[----:B------:R-:W-:Y:S01]  /*2280*/  HMMA.16816.F32.BF16 R24, R172, R74, R24 ;  /* 0x0000004aac18723c */ /* 0x000fe20000041818 */
[----:B------:R-:W3:Y:S07]  /*2290*/  LDSM.16.M88.4 R72, [R252+0x1000] ;  /* 0x00100000fc48783b */ /* 0x000eee0000000200 */
[C---:B-1----:R-:W-:Y:S08]  /*22a0*/  HMMA.16816.F32.BF16 R28, R192.reuse, R32, R28 ;  /* 0x00000020c01c723c */ /* 0x042ff0000004181c */
[C---:B------:R-:W-:Y:S01]  /*22b0*/  HMMA.16816.F32.BF16 R32, R192.reuse, R34, R64 ;  /* 0x00000022c020723c */ /* 0x040fe20000041840 */
[----:B------:R-:W-:Y:S07]  /*22c0*/  LDSM.16.M88.4 R64, [R134+0x13100] ;  /* 0x013100008640783b */ /* 0x000fee0000000200 */
[C---:B------:R-:W-:Y:S08]  /*22d0*/  HMMA.16816.F32.BF16 R12, R192.reuse, R36, R12 ;  /* 0x00000024c00c723c */ /* 0x040ff0000004180c */
[C---:B------:R-:W-:Y:S08]  /*22e0*/  HMMA.16816.F32.BF16 R8, R192.reuse, R38, R8 ;  /* 0x00000026c008723c */ /* 0x040ff00000041808 */
[C---:B------:R-:W-:Y:S01]  /*22f0*/  HMMA.16816.F32.BF16 R40, R192.reuse, R16, R60 ;  /* 0x00000010c028723c */ /* 0x040fe2000004183c */
[----:B------:R-:W-:Y:S07]  /*2300*/  LDSM.16.M88.4 R60, [R84+0x2800] ;  /* 0x00280000543c783b */ /* 0x000fee0000000200 */
[C---:B------:R-:W-:Y:S01]  /*2310*/  HMMA.16816.F32.BF16 R56, R192.reuse, R18, R56 ;  /* 0x00000012c038723c */ /* 0x040fe20000041838 */
[----:B------:R-:W-:Y:S07]  /*2320*/  LDSM.16.M88.4 R16, [R84+0x2000] ;  /* 0x002000005410783b */ /* 0x000fee0000000200 */
[C---:B--2---:R-:W-:Y:S08]  /*2330*/  HMMA.16816.F32.BF16 R20, R192.reuse, R48, R20 ;  /* 0x00000030c014723c */ /* 0x044ff00000041814 */
[----:B------:R-:W-:Y:S01]  /*2340*/  HMMA.16816.F32.BF16 R24, R192, R50, R24 ;  /* 0x00000032c018723c */ /* 0x000fe20000041818 */
[----:B------:R-:W1:Y:S07]  /*2350*/  LDSM.16.M88.4 R48, [R134+0x12100] ;  /* 0x012100008630783b */ /* 0x000e6e0000000200 */
[C---:B------:R-:W-:Y:S08]  /*2360*/  HMMA.16816.F32.BF16 R28, R196.reuse, R44, R28 ;  /* 0x0000002cc41c723c */ /* 0x040ff0000004181c */
[C---:B------:R-:W-:Y:S01]  /*2370*/  HMMA.16816.F32.BF16 R32, R196.reuse, R46, R32 ;  /* 0x0000002ec420723c */ /* 0x040fe20000041820 */
[----:B------:R-:W-:Y:S07]  /*2380*/  LDSM.16.M88.4 R44, [R251+0x12900] ;  /* 0x01290000fb2c783b */ /* 0x000fee0000000200 */
[C---:B---3--:R-:W-:Y:S08]  /*2390*/  HMMA.16816.F32.BF16 R12, R196.reuse, R72, R12 ;  /* 0x00000048c40c723c */ /* 0x048ff0000004180c */
[C---:B------:R-:W-:Y:S01]  /*23a0*/  HMMA.16816.F32.BF16 R8, R196.reuse, R74, R8 ;  /* 0x0000004ac408723c */ /* 0x040fe20000041808 */
[----:B------:R-:W-:Y:S07]  /*23b0*/  LDSM.16.M88.4 R72, [R251+0x13900] ;  /* 0x01390000fb48783b */ /* 0x000fee0000000200 */
[C---:B------:R-:W-:Y:S01]  /*23c0*/  HMMA.16816.F32.BF16 R36, R196.reuse, R68, R40 ;  /* 0x00000044c424723c */ /* 0x040fe20000041828 */
[----:B------:R-:W-:Y:S07]  /*23d0*/  LDSM.16.M88.4 R40, [R251+0x12100] ;  /* 0x01210000fb28783b */ /* 0x000fee0000000200 */
[C---:B------:R-:W-:Y:S01]  /*23e0*/  HMMA.16816.F32.BF16 R56, R196.reuse, R70, R56 ;  /* 0x00000046c438723c */ /* 0x040fe20000041838 */
[----:B------:R-:W2:Y:S07]  /*23f0*/  LDSM.16.M88.4 R68, [R84+0x3000] ;  /* 0x003000005444783b */ /* 0x000eae0000000200 */
[C---:B------:R-:W-:Y:S08]  /*2400*/  HMMA.16816.F32.BF16 R20, R196.reuse, R80, R20 ;  /* 0x00000050c414723c */ /* 0x040ff00000041814 */
[----:B------:R-:W-:Y:S01]  /*2410*/  HMMA.16816.F32.BF16 R24, R196, R82, R24 ;  /* 0x00000052c418723c */ /* 0x000fe20000041818 */
[----:B------:R-:W3:Y:S07]  /*2420*/  LDSM.16.M88.4 R80, [R84+0x3800] ;  /* 0x003800005450783b */ /* 0x000eee0000000200 */
        /* <DEDUP_REMOVED lines=12> */
[C---:B------:R-:W-:Y:S08]  /*24f0*/  HMMA.16816.F32.BF16 R28, R204.reuse, R16, R28 ;  /* 0x00000010cc1c723c */ /* 0x040ff0000004181c */
[C---:B------:R-:W-:Y:S01]  /*2500*/  HMMA.16816.F32.BF16 R32, R204.reuse, R18, R32 ;  /* 0x00000012cc20723c */ /* 0x040fe20000041820 */
[----:B------:R-:W4:Y:S07]  /*2510*/  LDSM.16.M88.4 R16, [R252+0x2000] ;  /* 0x00200000fc10783b */ /* 0x000f2e0000000200 */
[C---:B--2---:R-:W-:Y:S08]  /*2520*/  HMMA.16816.F32.BF16 R12, R204.reuse, R68, R12 ;  /* 0x00000044cc0c723c */ /* 0x044ff0000004180c */
[C---:B------:R-:W-:Y:S01]  /*2530*/  HMMA.16816.F32.BF16 R8, R204.reuse, R70, R8 ;  /* 0x00000046cc08723c */ /* 0x040fe20000041808 */
[----:B------:R-:W2:Y:S07]  /*2540*/  LDSM.16.M88.4 R68, [R252+0x3800] ;  /* 0x00380000fc44783b */ /* 0x000eae0000000200 */
[C---:B------:R-:W-:Y:S08]  /*2550*/  HMMA.16816.F32.BF16 R36, R204.reuse, R60, R36 ;  /* 0x0000003ccc24723c */ /* 0x040ff00000041824 */
[C---:B------:R-:W-:Y:S01]  /*2560*/  HMMA.16816.F32.BF16 R56, R204.reuse, R62, R56 ;  /* 0x0000003ecc38723c */ /* 0x040fe20000041838 */
[----:B------:R-:W-:Y:S07]  /*2570*/  LDSM.16.M88.4 R60, [R134+0x15100] ;  /* 0x01510000863c783b */ /* 0x000fee0000000200 */
[C---:B---3--:R-:W-:Y:S08]  /*2580*/  HMMA.16816.F32.BF16 R20, R204.reuse, R80, R20 ;  /* 0x00000050cc14723c */ /* 0x048ff00000041814 */
[----:B------:R-:W-:Y:S01]  /*2590*/  HMMA.16816.F32.BF16 R24, R204, R82, R24 ;  /* 0x00000052cc18723c */ /* 0x000fe20000041818 */
[----:B------:R-:W-:Y:S07]  /*25a0*/  LDSM.16.M88.4 R80, [R251+0x16900] ;  /* 0x01690000fb50783b */ /* 0x000fee0000000200 */
[C---:B------:R-:W-:Y:S08]  /*25b0*/  HMMA.16816.F32.BF16 R28, R208.reuse, R40, R28 ;  /* 0x00000028d01c723c */ /* 0x040ff0000004181c */
[C---:B------:R-:W-:Y:S01]  /*25c0*/  HMMA.16816.F32.BF16 R32, R208.reuse, R42, R32 ;  /* 0x0000002ad020723c */ /* 0x040fe20000041820 */
[----:B------:R-:W-:Y:S07]  /*25d0*/  LDSM.16.M88.4 R40, [R84+0x4000] ;  /* 0x004000005428783b */ /* 0x000fee0000000200 */
[C---:B-1----:R-:W-:Y:S08]  /*25e0*/  HMMA.16816.F32.BF16 R12, R208.reuse, R48, R12 ;  /* 0x00000030d00c723c */ /* 0x042ff0000004180c */
[C---:B------:R-:W-:Y:S01]  /*25f0*/  HMMA.16816.F32.BF16 R8, R208.reuse, R50, R8 ;  /* 0x00000032d008723c */ /* 0x040fe20000041808 */
[----:B------:R-:W-:Y:S07]  /*2600*/  LDSM.16.M88.4 R48, [R134+0x14900] ;  /* 0x014900008630783b */ /* 0x000fee0000000200 */
[C---:B------:R-:W-:Y:S08]  /*2610*/  HMMA.16816.F32.BF16 R36, R208.reuse, R44, R36 ;  /* 0x0000002cd024723c */ /* 0x040ff00000041824 */
[C---:B------:R-:W-:Y:S01]  /*2620*/  HMMA.16816.F32.BF16 R56, R208.reuse, R46, R56 ;  /* 0x0000002ed038723c */ /* 0x040fe20000041838 */
[----:B------:R-:W1:Y:S07]  /*2630*/  LDSM.16.M88.4 R44, [R134+0x14100] ;  /* 0x01410000862c783b */ /* 0x000e6e0000000200 */
[C---:B------:R-:W-:Y:S08]  /*2640*/  HMMA.16816.F32.BF16 R20, R208.reuse, R72, R20 ;  /* 0x00000048d014723c */ /* 0x040ff00000041814 */
[----:B------:R-:W-:Y:S01]  /*2650*/  HMMA.16816.F32.BF16 R24, R208, R74, R24 ;  /* 0x0000004ad018723c */ /* 0x000fe20000041818 */
[----:B------:R-:W3:Y:S07]  /*2660*/  LDSM.16.M88.4 R72, [R134+0x15900] ;  /* 0x015900008648783b */ /* 0x000eee0000000200 */
[C---:B----4-:R-:W-:Y:S08]  /*2670*/  HMMA.16816.F32.BF16 R28, R212.reuse, R16, R28 ;  /* 0x00000010d41c723c */ /* 0x050ff0000004181c */
[C---:B------:R-:W-:Y:S08]  /*2680*/  HMMA.16816.F32.BF16 R32, R212.reuse, R18, R32 ;  /* 0x00000012d420723c */ /* 0x040ff00000041820 */
[C---:B------:R-:W-:Y:S08]  /*2690*/  HMMA.16816.F32.BF16 R12, R212.reuse, R64, R12 ;  /* 0x00000040d40c723c */ /* 0x040ff0000004180c */
[C---:B------:R-:W-:Y:S01]  /*26a0*/  HMMA.16816.F32.BF16 R8, R212.reuse, R66, R8 ;  /* 0x00000042d408723c */ /* 0x040fe20000041808 */
[----:B------:R-:W-:Y:S07]  /*26b0*/  LDSM.16.M88.4 R64, [R251+0x15100] ;  /* 0x01510000fb40783b */ /* 0x000fee0000000200 */
[C---:B------:R-:W-:Y:S08]  /*26c0*/  HMMA.16816.F32.BF16 R36, R212.reuse, R52, R36 ;  /* 0x00000034d424723c */ /* 0x040ff00000041824 */
[C---:B------:R-:W-:Y:S01]  /*26d0*/  HMMA.16816.F32.BF16 R56, R212.reuse, R54, R56 ;  /* 0x00000036d438723c */ /* 0x040fe20000041838 */
[----:B------:R-:W-:Y:S07]  /*26e0*/  LDSM.16.M88.4 R52, [R84+0x4800] ;  /* 0x004800005434783b */ /* 0x000fee0000000200 */
[C---:B--2---:R-:W-:Y:S08]  /*26f0*/  HMMA.16816.F32.BF16 R20, R212.reuse, R68, R20 ;  /* 0x00000044d414723c */ /* 0x044ff00000041814 */
[----:B------:R-:W-:Y:S01]  /*2700*/  HMMA.16816.F32.BF16 R24, R212, R70, R24 ;  /* 0x00000046d418723c */ /* 0x000fe20000041818 */
[----:B------:R-:W2:Y:S07]  /*2710*/  LDSM.16.M88.4 R68, [R84+0x5000] ;  /* 0x005000005444783b */ /* 0x000eae0000000200 */
        /* <DEDUP_REMOVED lines=8> */
[----:B------:R-:W4:Y:S07]  /*27a0*/  LDSM.16.M88.4 R48, [R251+0x14900] ;  /* 0x01490000fb30783b */ /* 0x000f2e0000000200 */
[C---:B---3--:R-:W-:Y:S08]  /*27b0*/  HMMA.16816.F32.BF16 R8, R216.reuse, R72, R20 ;  /* 0x00000048d808723c */ /* 0x048ff00000041814 */
[----:B------:R-:W-:Y:S01]  /*27c0*/  HMMA.16816.F32.BF16 R24, R216, R74, R24 ;  /* 0x0000004ad818723c */ /* 0x000fe20000041818 */
[----:B------:R-:W3:Y:S07]  /*27d0*/  LDSM.16.M88.4 R72, [R251+0x15900] ;  /* 0x01590000fb48783b */ /* 0x000eee0000000200 */
[C---:B------:R-:W-:Y:S08]  /*27e0*/  HMMA.16816.F32.BF16 R28, R220.reuse, R40, R28 ;  /* 0x00000028dc1c723c */ /* 0x040ff0000004181c */
[C---:B------:R-:W-:Y:S01]  /*27f0*/  HMMA.16816.F32.BF16 R32, R220.reuse, R42, R32 ;  /* 0x0000002adc20723c */ /* 0x040fe20000041820 */
[----:B------:R-:W5:Y:S07]  /*2800*/  LDSM.16.M88.4 R40, [R252+0x4000] ;  /* 0x00400000fc28783b */ /* 0x000f6e0000000200 */
[C---:B--2---:R-:W-:Y:S08]  /*2810*/  HMMA.16816.F32.BF16 R20, R220.reuse, R68, R16 ;  /* 0x00000044dc14723c */ /* 0x044ff00000041810 */
        /* <DEDUP_REMOVED lines=10> */
[----:B------:R-:W1:Y:S07]  /*28c0*/  LDSM.16.M88.4 R44, [R134+0x16100] ;  /* 0x01610000862c783b */ /* 0x000e6e0000000200 */
[C---:B------:R-:W-:Y:S08]  /*28d0*/  HMMA.16816.F32.BF16 R24, R224.reuse, R64, R20 ;  /* 0x00000040e018723c */ /* 0x040ff00000041814 */
[C---:B------:R-:W-:Y:S01]  /*28e0*/  HMMA.16816.F32.BF16 R20, R224.reuse, R66, R16 ;  /* 0x00000042e014723c */ /* 0x040fe20000041810 */
[----:B------:R-:W1:Y:S07]  /*28f0*/  LDSM.16.M88.4 R64, [R134+0x17100] ;  /* 0x017100008640783b */ /* 0x000e6e0000000200 */
[C---:B----4-:R-:W-:Y:S08]  /*2900*/  HMMA.16816.F32.BF16 R36, R224.reuse, R48, R36 ;  /* 0x00000030e024723c */ /* 0x050ff00000041824 */
[C---:B------:R-:W-:Y:S01]  /*2910*/  HMMA.16816.F32.BF16 R56, R224.reuse, R50, R56 ;  /* 0x00000032e038723c */ /* 0x040fe20000041838 */
[----:B------:R-:W-:Y:S07]  /*2920*/  LDSM.16.M88.4 R48, [R84+0x6800] ;  /* 0x006800005430783b */ /* 0x000fee0000000200 */
[C---:B---3--:R-:W-:Y:S08]  /*2930*/  HMMA.16816.F32.BF16 R16, R224.reuse, R72, R12 ;  /* 0x00000048e010723c */ /* 0x048ff0000004180c */
[----:B------:R-:W-:Y:S01]  /*2940*/  HMMA.16816.F32.BF16 R12, R224, R74, R8 ;  /* 0x0000004ae00c723c */ /* 0x000fe20000041808 */
[----:B------:R-:W3:Y:S07]  /*2950*/  LDSM.16.M88.4 R72, [R134+0x17900] ;  /* 0x017900008648783b */ /* 0x000eee0000000200 */
[C---:B-----5:R-:W-:Y:S08]  /*2960*/  HMMA.16816.F32.BF16 R8, R228.reuse, R40, R28 ;  /* 0x00000028e408723c */ /* 0x060ff0000004181c */
[C---:B------:R-:W-:Y:S01]  /*2970*/  HMMA.16816.F32.BF16 R32, R228.reuse, R42, R32 ;  /* 0x0000002ae420723c */ /* 0x040fe20000041820 */
[----:B------:R-:W4:Y:S07]  /*2980*/  LDSM.16.M88.4 R40, [R84+0x6000] ;  /* 0x006000005428783b */ /* 0x000f2e0000000200 */
[C---:B--2---:R-:W-:Y:S08]  /*2990*/  HMMA.16816.F32.BF16 R28, R228.reuse, R68, R24 ;  /* 0x00000044e41c723c */ /* 0x044ff00000041818 */
[C---:B------:R-:W-:Y:S01]  /*29a0*/  HMMA.16816.F32.BF16 R24, R228.reuse, R70, R20 ;  /* 0x00000046e418723c */ /* 0x040fe20000041814 */
[----:B------:R-:W-:Y:S07]  /*29b0*/  LDSM.16.M88.4 R68, [R84+0x7800] ;  /* 0x007800005444783b */ /* 0x000fee0000000200 */
[C---:B------:R-:W-:Y:S08]  /*29c0*/  HMMA.16816.F32.BF16 R36, R228.reuse, R60, R36 ;  /* 0x0000003ce424723c */ /* 0x040ff00000041824 */
[C---:B------:R-:W-:Y:S01]  /*29d0*/  HMMA.16816.F32.BF16 R56, R228.reuse, R62, R56 ;  /* 0x0000003ee438723c */ /* 0x040fe20000041838 */
[----:B------:R-:W2:Y:S04]  /*29e0*/  LDSM.16.M88.4 R60, [R84+0x7000] ;  /* 0x00700000543c783b */ /* 0x000ea80000000200 */
[----:B------:R-:W-:Y:S03]  /*29f0*/  LDSM.16.M88.4 R84, [R251+0x17100] ;  /* 0x01710000fb54783b */ /* 0x000fe60000000200 */
[C---:B------:R-:W-:Y:S08]  /*2a00*/  HMMA.16816.F32.BF16 R20, R228.reuse, R76, R16 ;  /* 0x0000004ce414723c */ /* 0x040ff00000041810 */
[----:B------:R-:W-:Y:S01]  /*2a10*/  HMMA.16816.F32.BF16 R16, R228, R78, R12 ;  /* 0x0000004ee410723c */ /* 0x000fe2000004180c */
[----:B------:R-:W5:Y:S07]  /*2a20*/  LDSM.16.M88.4 R76, [R251+0x16100] ;  /* 0x01610000fb4c783b */ /* 0x000f6e0000000200 */
[C---:B-1----:R-:W-:Y:S08]  /*2a30*/  HMMA.16816.F32.BF16 R12, R232.reuse, R44, R8 ;  /* 0x0000002ce80c723c */ /* 0x042ff00000041808 */
[C---:B------:R-:W-:Y:S08]  /*2a40*/  HMMA.16816.F32.BF16 R8, R232.reuse, R46, R32 ;  /* 0x0000002ee808723c */ /* 0x040ff00000041820 */
[C---:B------:R-:W-:Y:S08]  /*2a50*/  HMMA.16816.F32.BF16 R32, R232.reuse, R64, R28 ;  /* 0x00000040e820723c */ /* 0x040ff0000004181c */
[C---:B------:R-:W-:Y:S01]  /*2a60*/  HMMA.16816.F32.BF16 R28, R232.reuse, R66, R24 ;  /* 0x00000042e81c723c */ /* 0x040fe20000041818 */
[----:B------:R-:W-:Y:S07]  /*2a70*/  LDSM.16.M88.4 R64, [R252+0x7000] ;  /* 0x00700000fc40783b */ /* 0x000fee0000000200 */
[C---:B------:R-:W-:Y:S08]  /*2a80*/  HMMA.16816.F32.BF16 R36, R232.reuse, R52, R36 ;  /* 0x00000034e824723c */ /* 0x040ff00000041824 */
[C---:B------:R-:W-:Y:S08]  /*2a90*/  HMMA.16816.F32.BF16 R56, R232.reuse, R54, R56 ;  /* 0x00000036e838723c */ /* 0x040ff00000041838 */
[C---:B---3--:R-:W-:Y:S08]  /*2aa0*/  HMMA.16816.F32.BF16 R24, R232.reuse, R72, R20 ;  /* 0x00000048e818723c */ /* 0x048ff00000041814 */
[----:B------:R-:W-:Y:S01]  /*2ab0*/  HMMA.16816.F32.BF16 R20, R232, R74, R16 ;  /* 0x0000004ae814723c */ /* 0x000fe20000041810 */
[----:B------:R-:W1:Y:S07]  /*2ac0*/  LDSM.16.M88.4 R72, [R252+0x6000] ;  /* 0x00600000fc48783b */ /* 0x000e6e0000000200 */
[C---:B----4-:R-:W-:Y:S08]  /*2ad0*/  HMMA.16816.F32.BF16 R16, R236.reuse, R40, R12 ;  /* 0x00000028ec10723c */ /* 0x050ff0000004180c */
[C---:B------:R-:W-:Y:S08]  /*2ae0*/  HMMA.16816.F32.BF16 R12, R236.reuse, R42, R8 ;  /* 0x0000002aec0c723c */ /* 0x040ff00000041808 */
[C---:B------:R-:W-:Y:S08]  /*2af0*/  HMMA.16816.F32.BF16 R8, R236.reuse, R48, R36 ;  /* 0x00000030ec08723c */ /* 0x040ff00000041824 */
[C---:B------:R-:W-:Y:S08]  /*2b00*/  HMMA.16816.F32.BF16 R56, R236.reuse, R50, R56 ;  /* 0x00000032ec38723c */ /* 0x040ff00000041838 */
[C---:B--2---:R-:W-:Y:S08]  /*2b10*/  HMMA.16816.F32.BF16 R52, R236.reuse, R60, R32 ;  /* 0x0000003cec34723c */ /* 0x044ff00000041820 */
[C---:B------:R-:W-:Y:S08]  /*2b20*/  HMMA.16816.F32.BF16 R44, R236.reuse, R68, R24 ;  /* 0x00000044ec2c723c */ /* 0x040ff00000041818 */
[C---:B------:R-:W-:Y:S01]  /*2b30*/  HMMA.16816.F32.BF16 R48, R236.reuse, R62, R28 ;  /* 0x0000003eec30723c */ /* 0x040fe2000004181c */
[----:B------:R-:W-:Y:S07]  /*2b40*/  LDSM.16.M88.4 R60, [R252+0x7800] ;  /* 0x00780000fc3c783b */ /* 0x000fee0000000200 */
[----:B------:R-:W-:Y:S01]  /*2b50*/  HMMA.16816.F32.BF16 R40, R236, R70, R20 ;  /* 0x00000046ec28723c */ /* 0x000fe20000041814 */
[----:B------:R-:W2:Y:S01]  /*2b60*/  LDSM.16.M88.4 R68, [R252+0x6800] ;  /* 0x00680000fc44783b */ /* 0x000ea20000000200 */
[----:B------:R-:W-:-:S06]  /*2b70*/  DEPBAR.LE SB0, 0x0 ;  /* 0x000080000000791a */ /* 0x000fcc0000000000 */
[C---:B-----5:R-:W-:Y:S08]  /*2b80*/  HMMA.16816.F32.BF16 R36, R240.reuse, R76, R16 ;  /* 0x0000004cf024723c */ /* 0x060ff00000041810 */
[C---:B------:R-:W-:Y:S08]  /*2b90*/  HMMA.16816.F32.BF16 R32, R240.reuse, R78, R12 ;  /* 0x0000004ef020723c */ /* 0x040ff0000004180c */
[C---:B------:R-:W-:Y:S08]  /*2ba0*/  HMMA.16816.F32.BF16 R28, R240.reuse, R80, R8 ;  /* 0x00000050f01c723c */ /* 0x040ff00000041808 */
[C---:B------:R-:W-:Y:S08]  /*2bb0*/  HMMA.16816.F32.BF16 R20, R240.reuse, R84, R52 ;  /* 0x00000054f014723c */ /* 0x040ff00000041834 */
[C---:B------:R-:W-:Y:S08]  /*2bc0*/  HMMA.16816.F32.BF16 R12, R240.reuse, R88, R44 ;  /* 0x00000058f00c723c */ /* 0x040ff0000004182c */
[C---:B------:R-:W-:Y:S08]  /*2bd0*/  HMMA.16816.F32.BF16 R24, R240.reuse, R82, R56 ;  /* 0x00000052f018723c */ /* 0x040ff00000041838 */
[C---:B------:R-:W-:Y:S08]  /*2be0*/  HMMA.16816.F32.BF16 R16, R240.reuse, R86, R48 ;  /* 0x00000056f010723c */ /* 0x040ff00000041830 */
[----:B------:R-:W-:Y:S08]  /*2bf0*/  HMMA.16816.F32.BF16 R8, R240, R90, R40 ;  /* 0x0000005af008723c */ /* 0x000ff00000041828 */
[C---:B-1----:R-:W-:Y:S08]  /*2c00*/  HMMA.16816.F32.BF16 R44, R244.reuse, R72, R36 ;  /* 0x00000048f42c723c */ /* 0x042ff00000041824 */
[C---:B------:R-:W-:Y:S08]  /*2c10*/  HMMA.16816.F32.BF16 R72, R244.reuse, R74, R32 ;  /* 0x0000004af448723c */ /* 0x040ff00000041820 */
[C---:B--2---:R-:W-:Y:S08]  /*2c20*/  HMMA.16816.F32.BF16 R40, R244.reuse, R68, R28 ;  /* 0x00000044f428723c */ /* 0x044ff0000004181c */
[C---:B------:R-:W-:Y:S08]  /*2c30*/  HMMA.16816.F32.BF16 R36, R244.reuse, R64, R20 ;  /* 0x00000040f424723c */ /* 0x040ff00000041814 */
[C---:B------:R-:W-:Y:S08]  /*2c40*/  HMMA.16816.F32.BF16 R32, R244.reuse, R60, R12 ;  /* 0x0000003cf420723c */ /* 0x040ff0000004180c */
[C---:B------:R-:W-:Y:S08]  /*2c50*/  HMMA.16816.F32.BF16 R68, R244.reuse, R70, R24 ;  /* 0x00000046f444723c */ /* 0x040ff00000041818 */
[C---:B------:R-:W-:Y:S08]  /*2c60*/  HMMA.16816.F32.BF16 R64, R244.reuse, R66, R16 ;  /* 0x00000042f440723c */ /* 0x040ff00000041810 */
[----:B------:R-:W-:Y:S01]  /*2c70*/  HMMA.16816.F32.BF16 R60, R244, R62, R8 ;  /* 0x0000003ef43c723c */ /* 0x000fe20000041808 */
[----:B------:R-:W-:Y:S06]  /*2c80*/  BAR.SYNC.DEFER_BLOCKING 0x0 ;  /* 0x0000000000007b1d */ /* 0x000fec0000010000 */
[----:B------:R-:W-:Y:S05]  /*2c90*/  @!P0 BRA `(.L_x_3261) ;  /* 0x0000052000008947 */ /* 0x000fea0003800000 */
[----:B------:R-:W-:Y:S01]  /*2ca0*/  ULEA UR6, UR6, UR9, 0x6 ;  /* 0x0000000906067291 */ /* 0x000fe2000f8e303f */
[----:B------:R-:W-:Y:S01]  /*2cb0*/  ISETP.NE.AND P2, PT, R99, 0x1, PT ;  /* 0x000000016300780c */ /* 0x000fe20003f45270 */
[----:B------:R-:W-:-:S04]  /*2cc0*/  IMAD.MOV.U32 R9, RZ, RZ, RZ ;  /* 0x000000ffff097224 */ /* 0x000fc800078e00ff */
[----:B------:R-:W-:-:S05]  /*2cd0*/  IMAD.U32 R3, RZ, RZ, UR6 ;  /* 0x00000006ff037e24 */ /* 0x000fca000f8e00ff */
[----:B------:R-:W-:-:S05]  /*2ce0*/  IADD3 R3, R3, -0x40, R98 ;  /* 0xffffffc003037810 */ /* 0x000fca0007ffe062 */
[----:B------:R-:W-:-:S04]  /*2cf0*/  @P2 IMAD.HI.U32 R6, R3, c[0x0][0x2bc], RZ ;  /* 0x0000af0003062a27 */ /* 0x000fc800078e00ff */
[----:B------:R-:W-:Y:S01]  /*2d00*/  IMAD.MOV.U32 R2, RZ, RZ, R3 ;  /* 0x000000ffff027224 */ /* 0x000fe200078e0003 */
        /* <DEDUP_REMOVED lines=13> */
[----:B------:R-:W-:Y:S01]  /*2de0*/  SEL R26, RZ, 0x10, P4 ;  /* 0x00000010ff1a7807 */ /* 0x000fe20002000000 */
[----:B------:R-:W-:Y:S01]  /*2df0*/  IMAD.SHL.U32 R22, R177, 0x2, RZ ;  /* 0x00000002b1167824 */ /* 0x000fe200078e00ff */
[----:B------:R-:W-:Y:S01]  /*2e00*/  SHF.R.S32.HI R2, RZ, 0x1f, R10 ;  /* 0x0000001fff027819 */ /* 0x000fe2000001140a */
[----:B------:R3:W-:Y:S01]  /*2e10*/  STL [R1+0xc], R10 ;  /* 0x00000c0a01007387 */ /* 0x0007e20000100800 */
[----:B------:R-:W-:-:S02]  /*2e20*/  LOP3.LUT R8, R8, 0xf, RZ, 0xc0, !PT ;  /* 0x0000000f08087812 */ /* 0x000fc400078ec0ff */
[----:B------:R-:W-:Y:S02]  /*2e30*/  SHF.L.U64.HI R21, R176, 0x1, R96 ;  /* 0x00000001b0157819 */ /* 0x000fe40000010260 */
[----:B------:R-:W-:Y:S02]  /*2e40*/  SEL R25, RZ, 0x10, P3 ;  /* 0x00000010ff197807 */ /* 0x000fe40001800000 */
[----:B------:R-:W-:Y:S02]  /*2e50*/  SHF.L.U64.HI R23, R178, 0x1, R95 ;  /* 0x00000001b2177819 */ /* 0x000fe4000001025f */
[----:B------:R-:W-:Y:S01]  /*2e60*/  SHF.L.U64.HI R24, R177, 0x1, R94 ;  /* 0x00000001b1187819 */ /* 0x000fe2000001025e */
[----:B-1----:R-:W-:Y:S02]  /*2e70*/  IMAD R6, R2, c[0x0][0x1e0], RZ ;  /* 0x0000780002067a24 */ /* 0x002fe400078e02ff */
[----:B------:R-:W-:-:S04]  /*2e80*/  IMAD.WIDE.U32 R2, R10, c[0x0][0x1e0], RZ ;  /* 0x000078000a027a25 */ /* 0x000fc800078e00ff */
[----:B------:R-:W-:-:S04]  /*2e90*/  IMAD R6, R10, c[0x0][0x1e4], R6 ;  /* 0x000079000a067a24 */ /* 0x000fc800078e0206 */
[----:B------:R-:W-:Y:S01]  /*2ea0*/  IMAD.IADD R3, R3, 0x1, R6 ;  /* 0x0000000103037824 */ /* 0x000fe200078e0206 */
[----:B---3--:R-:W-:-:S04]  /*2eb0*/  IADD3 R10, -R27, 0x10, RZ ;  /* 0x000000101b0a7810 */ /* 0x008fc80007ffe1ff */
[----:B------:R-:W-:Y:S02]  /*2ec0*/  LOP3.LUT R10, R10, 0xf, RZ, 0xc0, !PT ;  /* 0x0000000f0a0a7812 */ /* 0x000fe400078ec0ff */
        /* <DEDUP_REMOVED lines=12> */
[----:B--2---:R-:W-:Y:S01]  /*2f90*/  IADD3 R18, P2, P0, R8, R2, R11 ;  /* 0x0000000208127210 */ /* 0x004fe2000785e00b */
[----:B------:R-:W-:-:S03]  /*2fa0*/  IMAD.SHL.U32 R8, R176, 0x2, RZ ;  /* 0x00000002b0087824 */ /* 0x000fc600078e00ff */
[-C--:B---3--:R-:W-:Y:S02]  /*2fb0*/  IADD3.X R19, RZ, R3.reuse, R9, P2, P0 ;  /* 0x00000003ff137210 */ /* 0x088fe400017e0409 */
[----:B------:R-:W-:Y:S02]  /*2fc0*/  IADD3 R16, P2, P0, R10, R2, R8 ;  /* 0x000000020a107210 */ /* 0x000fe4000785e008 */
[----:B------:R-:W-:Y:S02]  /*2fd0*/  IADD3 R10, -R26, 0x10, RZ ;  /* 0x000000101a0a7810 */ /* 0x000fe40007ffe1ff */
[----:B------:R-:W-:Y:S02]  /*2fe0*/  IADD3.X R17, RZ, R3, R21, P2, P0 ;  /* 0x00000003ff117210 */ /* 0x000fe400017e0415 */
[----:B------:R-:W-:-:S04]  /*2ff0*/  LOP3.LUT R10, R10, 0xf, RZ, 0xc0, !PT ;  /* 0x0000000f0a0a7812 */ /* 0x000fc800078ec0ff */
[----:B------:R-:W-:Y:S02]  /*3000*/  IADD3 R14, P2, P0, R10, R2, R20 ;  /* 0x000000020a0e7210 */ /* 0x000fe4000785e014 */
[----:B------:R-:W-:Y:S02]  /*3010*/  IADD3 R10, -R25, 0x10, RZ ;  /* 0x00000010190a7810 */ /* 0x000fe40007ffe1ff */
[----:B------:R-:W-:Y:S02]  /*3020*/  IADD3.X R15, RZ, R3, R23, P2, P0 ;  /* 0x00000003ff0f7210 */ /* 0x000fe400017e0417 */
[----:B------:R-:W-:-:S04]  /*3030*/  LOP3.LUT R10, R10, 0xf, RZ, 0xc0, !PT ;  /* 0x0000000f0a0a7812 */ /* 0x000fc800078ec0ff */
        /* <DEDUP_REMOVED lines=24> */
.L_x_3261:
[----:B-1----:R-:W-:Y:S01]  /*31c0*/  LOP3.LUT R2, R92, 0xffffffe0, RZ, 0xc0, !PT ;  /* 0xffffffe05c027812 */ /* 0x002fe200078ec0ff */
[----:B------:R-:W-:Y:S01]  /*31d0*/  IMAD.U32 R6, RZ, RZ, UR10 ;  /* 0x0000000aff067e24 */ /* 0x000fe2000f8e00ff */
[----:B------:R-:W-:Y:S01]  /*31e0*/  STL [R1+0x48], R168 ;  /* 0x000048a801007387 */ /* 0x000fe20000100800 */
[----:B------:R-:W-:Y:S02]  /*31f0*/  IMAD.SHL.U32 R135, R4, 0x2, RZ ;  /* 0x0000000204877824 */ /* 0x000fe400078e00ff */
[----:B------:R-:W-:Y:S01]  /*3200*/  IMAD.IADD R2, R132, 0x1, -R2 ;  /* 0x0000000184027824 */ /* 0x000fe200078e0a02 */
[----:B------:R-:W-:Y:S01]  /*3210*/  STL [R1+0x44], R134 ;  /* 0x0000448601007387 */ /* 0x000fe20000100800 */
[----:B------:R-:W-:Y:S01]  /*3220*/  IMAD R248, R5, 0x2, R135 ;  /* 0x0000000205f87824 */ /* 0x000fe200078e0287 */
[C---:B------:R-:W-:Y:S02]  /*3230*/  LEA R250, R0.reuse, R135, 0x1 ;  /* 0x0000008700fa7211 */ /* 0x040fe400078e08ff */
[----:B------:R-:W-:Y:S01]  /*3240*/  SHF.R.S32.HI R3, RZ, 0x1f, R2 ;  /* 0x0000001fff037819 */ /* 0x000fe20000011402 */
[----:B------:R-:W-:Y:S01]  /*3250*/  LDSM.16.MT88.4 R24, [R135+0x100] ;  /* 0x000100008718783b */ /* 0x000fe20000004200 */
[----:B------:R-:W-:-:S02]  /*3260*/  IMAD R249, R0, 0x2, R248 ;  /* 0x0000000200f97824 */ /* 0x000fc400078e02f8 */
[----:B------:R-:W-:Y:S01]  /*3270*/  LEA.HI R3, R3, R2, RZ, 0x2 ;  /* 0x0000000203037211 */ /* 0x000fe200078f10ff */
[----:B------:R-:W-:Y:S03]  /*3280*/  LDSM.16.MT88.4 R28, [R135+0x900] ;  /* 0x00090000871c783b */ /* 0x000fe60000004200 */
[----:B------:R-:W-:Y:S01]  /*3290*/  LOP3.LUT R3, R3, 0x7ffffffc, RZ, 0xc0, !PT ;  /* 0x7ffffffc03037812 */ /* 0x000fe200078ec0ff */
[----:B------:R-:W-:Y:S03]  /*32a0*/  LDSM.16.MT88.4 R48, [R250+0x100] ;  /* 0x00010000fa30783b */ /* 0x000fe60000004200 */
[----:B------:R-:W-:Y:S01]  /*32b0*/  IADD3 R2, R2, -R3, RZ ;  /* 0x8000000302027210 */ /* 0x000fe20007ffe0ff */
[----:B------:R-:W-:Y:S04]  /*32c0*/  LDSM.16.MT88.4 R52, [R248+0x900] ;  /* 0x00090000f834783b */ /* 0x000fe80000004200 */
[----:B------:R-:W-:Y:S01]  /*32d0*/  IMAD R2, R2, -0x2, R6 ;  /* 0xfffffffe02027824 */ /* 0x000fe200078e0206 */
[----:B------:R-:W-:Y:S04]  /*32e0*/  LDSM.16.MT88.4 R76, [R249+0x2100] ;  /* 0x00210000f94c783b */ /* 0x000fe80000004200 */
[----:B------:R-:W-:Y:S01]  /*32f0*/  ISETP.GT.AND P0, PT, R2, RZ, PT ;  /* 0x000000ff0200720c */ /* 0x000fe20003f04270 */
[----:B------:R-:W-:Y:S03]  /*3300*/  LDSM.16.MT88.4 R80, [R249+0x2900] ;  /* 0x00290000f950783b */ /* 0x000fe60000004200 */
[----:B------:R-:W-:Y:S01]  /*3310*/  FSEL R15, R46, -INF , P0 ;  /* 0xff8000002e0f7808 */ /* 0x000fe20000000000 */
[----:B------:R-:W-:Y:S01]  /*3320*/  STL [R1+0x40], R133 ;  /* 0x0000408501007387 */ /* 0x000fe20000100800 */
[----:B------:R-:W-:-:S02]  /*3330*/  FSEL R10, R44, -INF , P0 ;  /* 0xff8000002c0a7808 */ /* 0x000fc40000000000 */
[C---:B------:R-:W-:Y:S01]  /*3340*/  ISETP.GT.AND P0, PT, R2.reuse, 0x1, PT ;  /* 0x000000010200780c */ /* 0x040fe20003f04270 */
[----:B------:R-:W0:Y:S03]  /*3350*/  LDGDEPBAR ;  /* 0x00000000000079af */ /* 0x000e260000000000 */
        /* <DEDUP_REMOVED lines=24> */
[C---:B------:R-:W-:Y:S02]  /*34e0*/  ISETP.GT.AND P0, PT, R2.reuse, 0x19, PT ;  /* 0x000000190200780c */ /* 0x040fe40003f04270 */
        /* <DEDUP_REMOVED lines=30> */
[----:B------:R-:W-:Y:S01]  /*36d0*/  FMNMX.FTZ R12, R17, R12, !PT ;  /* 0x0000000c110c7209 */ /* 0x000fe20007810000 */
[----:B------:R-:W-:Y:S01]  /*36e0*/  LDSM.16.MT88.4 R32, [R249+0x100] ;  /* 0x00010000f920783b */ /* 0x000fe20000004200 */
        /* <DEDUP_REMOVED lines=9> */
[----:B------:R-:W-:Y:S02]  /*3780*/  FMNMX.FTZ R3, R20, R3, !PT ;  /* 0x0000000314037209 */ /* 0x000fe40007810000 */
[----:B------:R-:W-:Y:S02]  /*3790*/  FMNMX.FTZ R2, R91, R2, !PT ;  /* 0x000000025b027209 */ /* 0x000fe40007810000 */
[----:B------:R-:W-:Y:S02]  /*37a0*/  FMNMX.FTZ R3, R22, R3, !PT ;  /* 0x0000000316037209 */ /* 0x000fe40007810000 */
[----:B------:R-:W-:-:S02]  /*37b0*/  FMNMX.FTZ R2, R89, R2, !PT ;  /* 0x0000000259027209 */ /* 0x000fc40007810000 */
        /* <DEDUP_REMOVED lines=39> */
[----:B------:R1:W-:Y:S01]  /*3a30*/  MUFU.EX2 R86, R8 ;  /* 0x0000000800567308 */ /* 0x0003e20000000800 */
[----:B------:R-:W-:-:S07]  /*3a40*/  FFMA.FTZ R16, R16, c[0x0][0x2d0], -R3 ;  /* 0x0000b40010107a23 */ /* 0x000fce0000010803 */
[----:B------:R2:W-:Y:S08]  /*3a50*/  MUFU.EX2 R14, R4 ;  /* 0x00000004000e7308 */ /* 0x0005f00000000800 */
[----:B------:R-:W3:Y:S01]  /*3a60*/  MUFU.EX2 R88, R7 ;  /* 0x0000000700587308 */ /* 0x000ee20000000800 */
[----:B-1----:R-:W-:Y:S01]  /*3a70*/  F2FP.BF16.PACK_AB R8, R85, R87 ;  /* 0x000000575508723e */ /* 0x002fe200000010ff */
[----:B--2---:R-:W-:-:S06]  /*3a80*/  FFMA.FTZ R4, R18, c[0x0][0x2d0], -R3 ;  /* 0x0000b40012047a23 */ /* 0x004fcc0000010803 */
[----:B------:R-:W-:Y:S01]  /*3a90*/  MUFU.EX2 R15, R15 ;  /* 0x0000000f000f7308 */ /* 0x000fe20000000800 */
[----:B---3--:R-:W-:-:S07]  /*3aa0*/  F2FP.BF16.PACK_AB R10, R88, R86 ;  /* 0x00000056580a723e */ /* 0x008fce00000010ff */
[----:B------:R-:W1:Y:S08]  /*3ab0*/  MUFU.EX2 R13, R16 ;  /* 0x00000010000d7308 */ /* 0x000e700000000800 */
[----:B------:R2:W3:Y:S08]  /*3ac0*/  MUFU.EX2 R84, R4 ;  /* 0x0000000400547308 */ /* 0x0004f00000000800 */
[----:B------:R3:W4:Y:S01]  /*3ad0*/  MUFU.EX2 R145, R11 ;  /* 0x0000000b00917308 */ /* 0x0007220000000800 */
[----:B-1----:R-:W-:Y:S01]  /*3ae0*/  F2FP.BF16.PACK_AB R9, R13, R15 ;  /* 0x0000000f0d09723e */ /* 0x002fe200000010ff */
[----:B--2---:R-:W-:-:S06]  /*3af0*/  FFMA.FTZ R4, R19, c[0x0][0x2d0], -R3 ;  /* 0x0000b40013047a23 */ /* 0x004fcc0000010803 */
[----:B------:R4:W-:Y:S01]  /*3b00*/  MUFU.EX2 R144, R6 ;  /* 0x0000000600907308 */ /* 0x0009e20000000800 */
[----:B---3--:R-:W-:-:S07]  /*3b10*/  F2FP.BF16.PACK_AB R11, R84, R14 ;  /* 0x0000000e540b723e */ /* 0x008fce00000010ff */
[----:B------:R1:W-:Y:S01]  /*3b20*/  MUFU.EX2 R183, R4 ;  /* 0x0000000400b77308 */ /* 0x0003e20000000800 */
[----:B------:R-:W-:Y:S01]  /*3b30*/  HMMA.16816.F32.BF16 R16, R8, R26, RZ ;  /* 0x0000001a0810723c */ /* 0x000fe200000418ff */
[----:B----4-:R-:W-:-:S07]  /*3b40*/  F2FP.BF16.PACK_AB R6, R138, R145 ;  /* 0x000000918a06723e */ /* 0x010fce00000010ff */
        /* <DEDUP_REMOVED lines=13> */
[C---:B------:R-:W-:Y:S08]  /*3c20*/  HMMA.16816.F32.BF16 R164, R4.reuse, R28, R20 ;  /* 0x0000001c04a4723c */ /* 0x040ff00000041814 */
[----:B------:R-:W-:Y:S01]  /*3c30*/  HMMA.16816.F32.BF16 R56, R4, R30, R16 ;  /* 0x0000001e0438723c */ /* 0x000fe20000041810 */
[----:B------:R-:W1:Y:S07]  /*3c40*/  LDSM.16.MT88.4 R28, [R135+0x2100] ;  /* 0x00210000871c783b */ /* 0x000e6e0000004200 */
[C---:B------:R-:W-:Y:S08]  /*3c50*/  HMMA.16816.F32.BF16 R20, R8.reuse, R48, RZ ;  /* 0x000000300814723c */ /* 0x040ff000000418ff */
[----:B------:R-:W-:Y:S08]  /*3c60*/  HMMA.16816.F32.BF16 R16, R8, R50, RZ ;  /* 0x000000320810723c */ /* 0x000ff000000418ff */
[----:B------:R-:W-:Y:S01]  /*3c70*/  IMAD.MOV.U32 R131, RZ, RZ, R57 ;  /* 0x000000ffff837224 */ /* 0x000fe200078e0039 */
[----:B------:R-:W-:Y:S01]  /*3c80*/  MOV R130, R56 ;  /* 0x0000003800827202 */ /* 0x000fe20000000f00 */
[----:B------:R-:W-:Y:S01]  /*3c90*/  IMAD.MOV.U32 R113, RZ, RZ, R58 ;  /* 0x000000ffff717224 */ /* 0x000fe200078e003a */
[----:B------:R-:W-:Y:S01]  /*3ca0*/  HMMA.16816.F32.BF16 R156, R4, R52, R40 ;  /* 0x00000034049c723c */ /* 0x000fe20000041828 */
[----:B------:R-:W-:-:S07]  /*3cb0*/  IMAD.MOV.U32 R112, RZ, RZ, R59 ;  /* 0x000000ffff707224 */ /* 0x000fce00078e003b */
[C---:B------:R-:W-:Y:S08]  /*3cc0*/  HMMA.16816.F32.BF16 R56, R4.reuse, R44, R20 ;  /* 0x0000002c0438723c */ /* 0x040ff00000041814 */
[C---:B------:R-:W-:Y:S01]  /*3cd0*/  HMMA.16816.F32.BF16 R148, R4.reuse, R54, R24 ;  /* 0x000000360494723c */ /* 0x040fe20000041818 */
[----:B------:R-:W2:Y:S07]  /*3ce0*/  LDSM.16.MT88.4 R52, [R250+0x2900] ;  /* 0x00290000fa34783b */ /* 0x000eae0000004200 */
[----:B------:R-:W-:Y:S08]  /*3cf0*/  HMMA.16816.F32.BF16 R16, R4, R46, R16 ;  /* 0x0000002e0410723c */ /* 0x000ff00000041810 */
[----:B------:R-:W-:Y:S01]  /*3d00*/  HMMA.16816.F32.BF16 R24, R8, R68, RZ ;  /* 0x000000440818723c */ /* 0x000fe200000418ff */
[----:B------:R-:W-:Y:S01]  /*3d10*/  MOV R137, R57 ;  /* 0x0000003900897202 */ /* 0x000fe20000000f00 */
[----:B------:R-:W-:Y:S01]  /*3d20*/  IMAD.MOV.U32 R136, RZ, RZ, R56 ;  /* 0x000000ffff887224 */ /* 0x000fe200078e0038 */
[----:B------:R-:W-:Y:S01]  /*3d30*/  MOV R179, R59 ;  /* 0x0000003b00b37202 */ /* 0x000fe20000000f00 */
[----:B------:R-:W-:-:S02]  /*3d40*/  IMAD.MOV.U32 R168, RZ, RZ, R58 ;  /* 0x000000ffffa87224 */ /* 0x000fc400078e003a */
[----:B------:R-:W3:Y:S02]  /*3d50*/  LDSM.16.MT88.4 R56, [R248+0x2900] ;  /* 0x00290000f838783b */ /* 0x000ee40000004200 */
[C---:B------:R-:W-:Y:S08]  /*3d60*/  HMMA.16816.F32.BF16 R48, R8.reuse, R32, RZ ;  /* 0x000000200830723c */ /* 0x040ff000000418ff */
[----:B------:R-:W-:Y:S01]  /*3d70*/  IMAD.MOV.U32 R119, RZ, RZ, R17 ;  /* 0x000000ffff777224 */ /* 0x000fe200078e0011 */
[----:B------:R-:W-:Y:S01]  /*3d80*/  MOV R117, R19 ;  /* 0x0000001300757202 */ /* 0x000fe20000000f00 */
[----:B------:R-:W-:Y:S01]  /*3d90*/  IMAD.MOV.U32 R118, RZ, RZ, R18 ;  /* 0x000000ffff767224 */ /* 0x000fe200078e0012 */
[----:B------:R-:W-:Y:S01]  /*3da0*/  HMMA.16816.F32.BF16 R20, R8, R70, RZ ;  /* 0x000000460814723c */ /* 0x000fe200000418ff */
[----:B------:R-:W-:-:S07]  /*3db0*/  IMAD.MOV.U32 R116, RZ, RZ, R16 ;  /* 0x000000ffff747224 */ /* 0x000fce00078e0010 */
[C---:B------:R-:W-:Y:S08]  /*3dc0*/  HMMA.16816.F32.BF16 R16, R8.reuse, R76, RZ ;  /* 0x0000004c0810723c */ /* 0x040ff000000418ff */
[C---:B------:R-:W-:Y:S08]  /*3dd0*/  HMMA.16816.F32.BF16 R44, R8.reuse, R34, RZ ;  /* 0x00000022082c723c */ /* 0x040ff000000418ff */
[C---:B-1----:R-:W-:Y:S08]  /*3de0*/  HMMA.16816.F32.BF16 R40, R8.reuse, R28, RZ ;  /* 0x0000001c0828723c */ /* 0x042ff000000418ff */
[C---:B------:R-:W-:Y:S08]  /*3df0*/  HMMA.16816.F32.BF16 R36, R8.reuse, R30, RZ ;  /* 0x0000001e0824723c */ /* 0x040ff000000418ff */
[C---:B------:R-:W-:Y:S08]  /*3e00*/  HMMA.16816.F32.BF16 R32, R8.reuse, R64, RZ ;  /* 0x000000400820723c */ /* 0x040ff000000418ff */
[----:B------:R-:W-:Y:S01]  /*3e10*/  HMMA.16816.F32.BF16 R28, R8, R66, RZ ;  /* 0x00000042081c723c */ /* 0x000fe200000418ff */
[----:B------:R-:W1:Y:S07]  /*3e20*/  LDSM.16.MT88.4 R64, [R135+0x4100] ;  /* 0x004100008740783b */ /* 0x000e6e0000004200 */
[C---:B--2---:R-:W-:Y:S08]  /*3e30*/  HMMA.16816.F32.BF16 R24, R4.reuse, R52, R24 ;  /* 0x000000340418723c */ /* 0x044ff00000041818 */
[C---:B------:R-:W-:Y:S01]  /*3e40*/  HMMA.16816.F32.BF16 R140, R4.reuse, R72, R48 ;  /* 0x00000048048c723c */ /* 0x040fe20000041830 */
[----:B------:R-:W2:Y:S07]  /*3e50*/  LDSM.16.MT88.4 R48, [R248+0x4100] ;  /* 0x00410000f830783b */ /* 0x000eae0000004200 */
[C---:B------:R-:W-:Y:S07]  /*3e60*/  HMMA.16816.F32.BF16 R16, R4.reuse, R80, R16 ;  /* 0x000000500410723c */ /* 0x040fee0000041810 */
[----:B------:R-:W-:Y:S01]  /*3e70*/  IMAD.MOV.U32 R80, RZ, RZ, R145 ;  /* 0x000000ffff507224 */ /* 0x000fe200078e0091 */
[----:B------:R-:W-:Y:S01]  /*3e80*/  HMMA.16816.F32.BF16 R20, R4, R54, R20 ;  /* 0x000000360414723c */ /* 0x000fe20000041814 */
[----:B------:R-:W-:Y:S01]  /*3e90*/  IMAD.MOV.U32 R121, RZ, RZ, R24 ;  /* 0x000000ffff797224 */ /* 0x000fe200078e0018 */
[----:B------:R-:W-:Y:S01]  /*3ea0*/  MOV R120, R25 ;  /* 0x0000001900787202 */ /* 0x000fe20000000f00 */
[----:B------:R-:W-:Y:S01]  /*3eb0*/  IMAD.MOV.U32 R134, RZ, RZ, R26 ;  /* 0x000000ffff867224 */ /* 0x000fe200078e001a */
[----:B------:R-:W-:Y:S01]  /*3ec0*/  LDSM.16.MT88.4 R52, [R249+0x4100] ;  /* 0x00410000f934783b */ /* 0x000fe20000004200 */
[----:B------:R-:W-:Y:S01]  /*3ed0*/  IMAD.MOV.U32 R133, RZ, RZ, R27 ;  /* 0x000000ffff857224 */ /* 0x000fe200078e001b */
[----:B------:R-:W-:-:S02]  /*3ee0*/  MOV R81, R144 ;  /* 0x0000009000517202 */ /* 0x000fc40000000f00 */
[C---:B------:R-:W-:Y:S01]  /*3ef0*/  HMMA.16816.F32.BF16 R100, R4.reuse, R60, R40 ;  /* 0x0000003c0464723c */ /* 0x040fe20000041828 */
[----:B------:R-:W4:Y:S04]  /*3f00*/  LDSM.16.MT88.4 R24, [R135+0x4900] ;  /* 0x004900008718783b */ /* 0x000f280000004200 */
[----:B------:R-:W-:Y:S03]  /*3f10*/  LDSM.16.MT88.4 R40, [R248+0x4900] ;  /* 0x00490000f828783b */ /* 0x000fe60000004200 */
[----:B---3--:R-:W-:Y:S01]  /*3f20*/  HMMA.16816.F32.BF16 R32, R4, R56, R32 ;  /* 0x000000380420723c */ /* 0x008fe20000041820 */
[----:B------:R-:W-:Y:S01]  /*3f30*/  IMAD.MOV.U32 R124, RZ, RZ, R16 ;  /* 0x000000ffff7c7224 */ /* 0x000fe200078e0010 */
[----:B------:R-:W-:Y:S01]  /*3f40*/  MOV R110, R18 ;  /* 0x00000012006e7202 */ /* 0x000fe20000000f00 */
[----:B------:R-:W-:-:S02]  /*3f50*/  IMAD.MOV.U32 R109, RZ, RZ, R17 ;  /* 0x000000ffff6d7224 */ /* 0x000fc400078e0011 */
[----:B------:R-:W-:-:S03]  /*3f60*/  IMAD.MOV.U32 R111, RZ, RZ, R19 ;  /* 0x000000ffff6f7224 */ /* 0x000fc600078e0013 */
[C---:B------:R-:W-:Y:S01]  /*3f70*/  HMMA.16816.F32.BF16 R28, R4.reuse, R58, R28 ;  /* 0x0000003a041c723c */ /* 0x040fe2000004181c */
[----:B------:R-:W-:Y:S01]  /*3f80*/  MOV R129, R22 ;  /* 0x0000001600817202 */ /* 0x000fe20000000f00 */
[----:B------:R-:W-:Y:S01]  /*3f90*/  IMAD.MOV.U32 R128, RZ, RZ, R23 ;  /* 0x000000ffff807224 */ /* 0x000fe200078e0017 */
[----:B------:R-:W-:Y:S01]  /*3fa0*/  MOV R122, R20 ;  /* 0x00000014007a7202 */ /* 0x000fe20000000f00 */
[----:B------:R-:W-:Y:S01]  /*3fb0*/  IMAD.MOV.U32 R123, RZ, RZ, R21 ;  /* 0x000000ffff7b7224 */ /* 0x000fe200078e0015 */
[----:B------:R-:W-:Y:S03]  /*3fc0*/  LDSM.16.MT88.4 R56, [R250+0x4900] ;  /* 0x00490000fa38783b */ /* 0x000fe60000004200 */
[----:B------:R-:W-:Y:S01]  /*3fd0*/  HMMA.16816.F32.BF16 R72, R4, R74, R44 ;  /* 0x0000004a0448723c */ /* 0x000fe2000004182c */
[----:B------:R-:W3:Y:S01]  /*3fe0*/  LDSM.16.MT88.4 R44, [R250+0x4100] ;  /* 0x00410000fa2c783b */ /* 0x000ee20000004200 */
[----:B------:R-:W-:Y:S01]  /*3ff0*/  IMAD.MOV.U32 R182, RZ, RZ, R101 ;  /* 0x000000ffffb67224 */ /* 0x000fe200078e0065 */
[----:B------:R-:W-:Y:S01]  /*4000*/  MOV R181, R102 ;  /* 0x0000006600b57202 */ /* 0x000fe20000000f00 */
[----:B------:R-:W-:-:S02]  /*4010*/  IMAD.MOV.U32 R180, RZ, RZ, R103 ;  /* 0x000000ffffb47224 */ /* 0x000fc400078e0067 */
[----:B------:R-:W-:Y:S02]  /*4020*/  IMAD.MOV.U32 R0, RZ, RZ, R100 ;  /* 0x000000ffff007224 */ /* 0x000fe400078e0064 */
[----:B-1----:R-:W-:Y:S01]  /*4030*/  HMMA.16816.F32.BF16 R16, R8, R64, RZ ;  /* 0x000000400810723c */ /* 0x002fe200000418ff */
[----:B------:R-:W-:Y:S01]  /*4040*/  MOV R103, R34 ;  /* 0x0000002200677202 */ /* 0x000fe20000000f00 */
[----:B------:R-:W-:Y:S01]  /*4050*/  IMAD.MOV.U32 R102, RZ, RZ, R35 ;  /* 0x000000ffff667224 */ /* 0x000fe200078e0023 */
[----:B------:R-:W-:Y:S01]  /*4060*/  MOV R100, R32 ;  /* 0x0000002000647202 */ /* 0x000fe20000000f00 */
[----:B------:R-:W-:-:S03]  /*4070*/  IMAD.MOV.U32 R101, RZ, RZ, R33 ;  /* 0x000000ffff657224 */ /* 0x000fc600078e0021 */
[----:B------:R-:W-:Y:S01]  /*4080*/  IMAD.MOV.U32 R64, RZ, RZ, R123 ;  /* 0x000000ffff407224 */ /* 0x000fe200078e007b */
[----:B------:R-:W-:Y:S01]  /*4090*/  HMMA.16816.F32.BF16 R68, R4, R62, R36 ;  /* 0x0000003e0444723c */ /* 0x000fe20000041824 */
[----:B------:R-:W-:Y:S01]  /*40a0*/  IMAD.MOV.U32 R115, RZ, RZ, R30 ;  /* 0x000000ffff737224 */ /* 0x000fe200078e001e */
[----:B------:R-:W-:Y:S01]  /*40b0*/  MOV R76, R28 ;  /* 0x0000001c004c7202 */ /* 0x000fe20000000f00 */
[----:B------:R-:W-:Y:S01]  /*40c0*/  IMAD.MOV.U32 R114, RZ, RZ, R31 ;  /* 0x000000ffff727224 */ /* 0x000fe200078e001f */
[----:B------:R-:W1:Y:S01]  /*40d0*/  LDSM.16.MT88.4 R60, [R135+0x6100] ;  /* 0x00610000873c783b */ /* 0x000e620000004200 */
[----:B------:R-:W-:Y:S02]  /*40e0*/  IMAD.MOV.U32 R77, RZ, RZ, R29 ;  /* 0x000000ffff4d7224 */ /* 0x000fe400078e001d */
[----:B------:R-:W-:Y:S01]  /*40f0*/  IMAD.MOV.U32 R65, RZ, RZ, R122 ;  /* 0x000000ffff417224 */ /* 0x000fe200078e007a */
[C---:B------:R-:W-:Y:S07]  /*4100*/  HMMA.16816.F32.BF16 R20, R8.reuse, R78, RZ ;  /* 0x0000004e0814723c */ /* 0x040fee00000418ff */
[----:B------:R-:W-:Y:S01]  /*4110*/  IMAD.MOV.U32 R78, RZ, RZ, R139 ;  /* 0x000000ffff4e7224 */ /* 0x000fe200078e008b */
[----:B------:R-:W-:Y:S01]  /*4120*/  HMMA.16816.F32.BF16 R36, R8, R66, RZ ;  /* 0x000000420824723c */ /* 0x000fe200000418ff */
[----:B------:R-:W-:-:S06]  /*4130*/  IMAD.MOV.U32 R79, RZ, RZ, R138 ;  /* 0x000000ffff4f7224 */ /* 0x000fcc00078e008a */
[----:B------:R-:W-:Y:S01]  /*4140*/  IMAD.MOV.U32 R66, RZ, RZ, R129 ;  /* 0x000000ffff427224 */ /* 0x000fe200078e0081 */
[----:B--2---:R-:W-:Y:S01]  /*4150*/  HMMA.16816.F32.BF16 R32, R8, R48, RZ ;  /* 0x000000300820723c */ /* 0x004fe200000418ff */
[----:B------:R-:W-:-:S07]  /*4160*/  MOV R67, R128 ;  /* 0x0000008000437202 */ /* 0x000fce0000000f00 */
[----:B------:R-:W-:Y:S01]  /*4170*/  HMMA.16816.F32.BF16 R28, R8, R50, RZ ;  /* 0x00000032081c723c */ /* 0x000fe200000418ff */
[----:B------:R-:W2:Y:S07]  /*4180*/  LDSM.16.MT88.4 R48, [R249+0x4900] ;  /* 0x00490000f930783b */ /* 0x000eae0000004200 */
[C---:B----4-:R-:W-:Y:S08]  /*4190*/  HMMA.16816.F32.BF16 R184, R4.reuse, R24, R16 ;  /* 0x0000001804b8723c */ /* 0x050ff00000041810 */
[----:B------:R-:W-:Y:S07]  /*41a0*/  HMMA.16816.F32.BF16 R188, R4, R82, R20 ;  /* 0x0000005204bc723c */ /* 0x000fee0000041814 */
[----:B------:R-:W-:Y:S01]  /*41b0*/  MOV R83, R137 ;  /* 0x0000008900537202 */ /* 0x000fe20000000f00 */
[----:B---3--:R-:W-:Y:S01]  /*41c0*/  HMMA.16816.F32.BF16 R16, R8, R44, RZ ;  /* 0x0000002c0810723c */ /* 0x008fe200000418ff */
[----:B------:R-:W-:-:S06]  /*41d0*/  IMAD.MOV.U32 R82, RZ, RZ, R136 ;  /* 0x000000ffff527224 */ /* 0x000fcc00078e0088 */
[----:B------:R-:W-:Y:S01]  /*41e0*/  IMAD.MOV.U32 R45, RZ, RZ, R119 ;  /* 0x000000ffff2d7224 */ /* 0x000fe200078e0077 */
[----:B------:R-:W-:Y:S01]  /*41f0*/  HMMA.16816.F32.BF16 R144, R4, R26, R36 ;  /* 0x0000001a0490723c */ /* 0x000fe20000041824 */
[----:B------:R-:W3:Y:S01]  /*4200*/  LDSM.16.MT88.4 R36, [R135+0x6900] ;  /* 0x006900008724783b */ /* 0x000ee20000004200 */
[----:B------:R-:W-:-:S06]  /*4210*/  IMAD.MOV.U32 R44, RZ, RZ, R116 ;  /* 0x000000ffff2c7224 */ /* 0x000fcc00078e0074 */
[C---:B------:R-:W-:Y:S08]  /*4220*/  HMMA.16816.F32.BF16 R160, R4.reuse, R40, R32 ;  /* 0x0000002804a0723c */ /* 0x040ff00000041820 */
[----:B------:R-:W-:Y:S01]  /*4230*/  HMMA.16816.F32.BF16 R136, R4, R42, R28 ;  /* 0x0000002a0488723c */ /* 0x000fe2000004181c */
[----:B------:R-:W4:Y:S07]  /*4240*/  LDSM.16.MT88.4 R40, [R248+0x6100] ;  /* 0x00610000f828783b */ /* 0x000f2e0000004200 */
[C---:B------:R-:W-:Y:S07]  /*4250*/  HMMA.16816.F32.BF16 R24, R8.reuse, R54, RZ ;  /* 0x000000360818723c */ /* 0x040fee00000418ff */
[----:B------:R-:W-:Y:S01]  /*4260*/  IMAD.MOV.U32 R55, RZ, RZ, R80 ;  /* 0x000000ffff377224 */ /* 0x000fe200078e0050 */
[----:B-1----:R-:W-:Y:S01]  /*4270*/  HMMA.16816.F32.BF16 R20, R8, R60, RZ ;  /* 0x0000003c0814723c */ /* 0x002fe200000418ff */
[----:B------:R-:W-:Y:S01]  /*4280*/  IMAD.MOV.U32 R54, RZ, RZ, R81 ;  /* 0x000000ffff367224 */ /* 0x000fe200078e0051 */
[----:B------:R-:W-:Y:S01]  /*4290*/  MOV R80, R121 ;  /* 0x0000007900507202 */ /* 0x000fe20000000f00 */
[----:B------:R-:W-:-:S04]  /*42a0*/  IMAD.MOV.U32 R81, RZ, RZ, R120 ;  /* 0x000000ffff517224 */ /* 0x000fc800078e0078 */
[----:B------:R-:W-:Y:S01]  /*42b0*/  IMAD.MOV.U32 R60, RZ, RZ, R113 ;  /* 0x000000ffff3c7224 */ /* 0x000fe200078e0071 */
[----:B------:R-:W-:Y:S01]  /*42c0*/  HMMA.16816.F32.BF16 R28, R8, R52, RZ ;  /* 0x00000034081c723c */ /* 0x000fe200000418ff */
[----:B------:R-:W-:-:S06]  /*42d0*/  MOV R61, R112 ;  /* 0x00000070003d7202 */ /* 0x000fcc0000000f00 */
[----:B------:R-:W-:Y:S01]  /*42e0*/  IMAD.MOV.U32 R53, RZ, RZ, R78 ;  /* 0x000000ffff357224 */ /* 0x000fe200078e004e */
[----:B------:R-:W-:Y:S01]  /*42f0*/  HMMA.16816.F32.BF16 R152, R4, R56, R16 ;  /* 0x000000380498723c */ /* 0x000fe20000041810 */
[----:B------:R-:W-:Y:S01]  /*4300*/  MOV R52, R79 ;  /* 0x0000004f00347202 */ /* 0x000fe20000000f00 */
[----:B------:R-:W-:Y:S01]  /*4310*/  IMAD.MOV.U32 R79, RZ, RZ, R114 ;  /* 0x000000ffff4f7224 */ /* 0x000fe200078e0072 */
[----:B------:R-:W-:-:S04]  /*4320*/  MOV R78, R115 ;  /* 0x00000073004e7202 */ /* 0x000fc80000000f00 */
[----:B------:R-:W-:Y:S01]  /*4330*/  MOV R56, R118 ;  /* 0x0000007600387202 */ /* 0x000fe20000000f00 */
[----:B------:R-:W-:Y:S01]  /*4340*/  IMAD.MOV.U32 R57, RZ, RZ, R117 ;  /* 0x000000ffff397224 */ /* 0x000fe200078e0075 */
[----:B------:R-:W-:Y:S07]  /*4350*/  HMMA.16816.F32.BF16 R32, R8, R46, RZ ;  /* 0x0000002e0820723c */ /* 0x000fee00000418ff */
[----:B------:R-:W-:Y:S01]  /*4360*/  MOV R46, R131 ;  /* 0x00000083002e7202 */ /* 0x000fe20000000f00 */
[----:B--2---:R-:W-:Y:S01]  /*4370*/  HMMA.16816.F32.BF16 R116, R4, R50, R24 ;  /* 0x000000320474723c */ /* 0x004fe20000041818 */
[----:B------:R-:W1:Y:S01]  /*4380*/  LDSM.16.MT88.4 R24, [R248+0x6900] ;  /* 0x00690000f818783b */ /* 0x000e620000004200 */
[----:B------:R-:W-:-:S06]  /*4390*/  IMAD.MOV.U32 R47, RZ, RZ, R130 ;  /* 0x000000ffff2f7224 */ /* 0x000fcc00078e0082 */
[----:B------:R-:W-:Y:S08]  /*43a0*/  HMMA.16816.F32.BF16 R16, R8, R62, RZ ;  /* 0x0000003e0810723c */ /* 0x000ff000000418ff */
[C---:B---3--:R-:W-:Y:S08]  /*43b0*/  HMMA.16816.F32.BF16 R112, R4.reuse, R36, R20 ;  /* 0x000000240470723c */ /* 0x048ff00000041814 */
[----:B------:R-:W-:Y:S01]  /*43c0*/  HMMA.16816.F32.BF16 R120, R4, R48, R28 ;  /* 0x000000300478723c */ /* 0x000fe2000004181c */
[----:B------:R-:W2:Y:S07]  /*43d0*/  LDSM.16.MT88.4 R28, [R250+0x6100] ;  /* 0x00610000fa1c783b */ /* 0x000eae0000004200 */
[----:B----4-:R-:W-:Y:S07]  /*43e0*/  HMMA.16816.F32.BF16 R20, R8, R40, RZ ;  /* 0x000000280814723c */ /* 0x010fee00000418ff */
[----:B------:R-:W-:Y:S01]  /*43f0*/  IMAD.MOV.U32 R40, RZ, RZ, R60 ;  /* 0x000000ffff287224 */ /* 0x000fe200078e003c */
[----:B------:R-:W-:Y:S01]  /*4400*/  HMMA.16816.F32.BF16 R128, R4, R58, R32 ;  /* 0x0000003a0480723c */ /* 0x000fe20000041820 */
[----:B------:R-:W-:-:S06]  /*4410*/  MOV R41, R61 ;  /* 0x0000003d00297202 */ /* 0x000fcc0000000f00 */
[----:B------:R-:W-:Y:S01]  /*4420*/  IMAD.MOV.U32 R32, RZ, RZ, R103 ;  /* 0x000000ffff207224 */ /* 0x000fe200078e0067 */
[----:B------:R-:W-:Y:S01]  /*4430*/  MOV R34, R101 ;  /* 0x0000006500227202 */ /* 0x000fe20000000f00 */
[----:B------:R-:W-:Y:S02]  /*4440*/  IMAD.MOV.U32 R33, RZ, RZ, R102 ;  /* 0x000000ffff217224 */ /* 0x000fe400078e0066 */
[----:B------:R-:W-:Y:S02]  /*4450*/  IMAD.MOV.U32 R35, RZ, RZ, R100 ;  /* 0x000000ffff237224 */ /* 0x000fe400078e0064 */
[----:B------:R-:W-:Y:S08]  /*4460*/  HMMA.16816.F32.BF16 R100, R4, R38, R16 ;  /* 0x000000260464723c */ /* 0x000ff00000041810 */
[----:B------:R-:W-:Y:S07]  /*4470*/  HMMA.16816.F32.BF16 R16, R8, R42, RZ ;  /* 0x0000002a0810723c */ /* 0x000fee00000418ff */
[----:B------:R-:W-:Y:S01]  /*4480*/  IMAD.MOV.U32 R43, RZ, RZ, R46 ;  /* 0x000000ffff2b7224 */ /* 0x000fe200078e002e */
[C---:B-1----:R-:W-:Y:S01]  /*4490*/  HMMA.16816.F32.BF16 R60, R4.reuse, R24, R20 ;  /* 0x00000018043c723c */ /* 0x042fe20000041814 */
[----:B------:R-:W1:Y:S01]  /*44a0*/  LDSM.16.MT88.4 R20, [R250+0x6900] ;  /* 0x00690000fa14783b */ /* 0x000e620000004200 */
[----:B------:R-:W-:Y:S01]  /*44b0*/  IMAD.MOV.U32 R42, RZ, RZ, R47 ;  /* 0x000000ffff2a7224 */ /* 0x000fe200078e002f */
[----:B------:R-:W-:Y:S01]  /*44c0*/  MOV R46, R56 ;  /* 0x00000038002e7202 */ /* 0x000fe20000000f00 */
[----:B------:R-:W-:Y:S11]  /*44d0*/  IMAD.MOV.U32 R47, RZ, RZ, R57 ;  /* 0x000000ffff2f7224 */ /* 0x000ff600078e0039 */
[----:B------:R-:W-:Y:S01]  /*44e0*/  @!UPT UIADD3 URZ, URZ, URZ, URZ ;  /* 0x0000003f3f3ff290 */ /* 0x000fe2000fffe03f */
[----:B------:R-:W-:Y:S08]  /*44f0*/  HMMA.16816.F32.BF16 R56, R4, R26, R16 ;  /* 0x0000001a0438723c */ /* 0x000ff00000041810 */
[----:B--2---:R-:W-:Y:S07]  /*4500*/  HMMA.16816.F32.BF16 R16, R8, R28, RZ ;  /* 0x0000001c0810723c */ /* 0x004fee00000418ff */
        /* <DEDUP_REMOVED lines=16> */
[----:B------:R-:W-:Y:S01]  /*4610*/  HMMA.16816.F32.BF16 R24, R4, R18, R8 ;  /* 0x000000120418723c */ /* 0x000fe20000041808 */
[----:B------:R-:W-:Y:S01]  /*4620*/  IMAD.MOV.U32 R66, RZ, RZ, R181 ;  /* 0x000000ffff427224 */ /* 0x000fe200078e00b5 */
[----:B------:R-:W1:Y:S01]  /*4630*/  LDSM.16.MT88.4 R8, [R135+0x1100] ;  /* 0x001100008708783b */ /* 0x000e620000004200 */
[----:B------:R-:W-:Y:S01]  /*4640*/  IMAD.MOV.U32 R23, RZ, RZ, R67 ;  /* 0x000000ffff177224 */ /* 0x000fe200078e0043 */
[----:B------:R-:W-:Y:S01]  /*4650*/  MOV R67, R180 ;  /* 0x000000b400437202 */ /* 0x000fe20000000f00 */
[----:B------:R-:W-:-:S02]  /*4660*/  FFMA.FTZ R17, R89, c[0x0][0x2d0], -R12 ;  /* 0x0000b40059117a23 */ /* 0x000fc4000001080c */
[----:B------:R-:W-:Y:S01]  /*4670*/  IMAD.MOV.U32 R7, RZ, RZ, R64 ;  /* 0x000000ffff077224 */ /* 0x000fe200078e0040 */
[----:B------:R-:W-:Y:S01]  /*4680*/  MOV R6, R65 ;  /* 0x0000004100067202 */ /* 0x000fe20000000f00 */
[----:B------:R-:W-:Y:S02]  /*4690*/  IMAD.MOV.U32 R64, RZ, RZ, R0 ;  /* 0x000000ffff407224 */ /* 0x000fe400078e0000 */
[----:B------:R-:W-:Y:S02]  /*46a0*/  FFMA.FTZ R0, R97, c[0x0][0x2d0], -R12 ;  /* 0x0000b40061007a23 */ /* 0x000fe4000001080c */
[----:B------:R-:W-:Y:S02]  /*46b0*/  IMAD.MOV.U32 R97, RZ, RZ, R124 ;  /* 0x000000ffff617224 */ /* 0x000fe400078e007c */
[----:B------:R2:W-:Y:S01]  /*46c0*/  MUFU.EX2 R124, R0 ;  /* 0x00000000007c7308 */ /* 0x0005e20000000800 */
[----:B------:R-:W-:Y:S02]  /*46d0*/  IMAD.MOV.U32 R65, RZ, RZ, R182 ;  /* 0x000000ffff417224 */ /* 0x000fe400078e00b6 */
[----:B------:R-:W-:-:S02]  /*46e0*/  FADD.FTZ R4, R87, R85 ;  /* 0x0000005557047221 */ /* 0x000fc40000010000 */
[----:B------:R-:W-:Y:S02]  /*46f0*/  FADD.FTZ R5, R15, R13 ;  /* 0x0000000d0f057221 */ /* 0x000fe40000010000 */
[----:B------:R-:W-:Y:S02]  /*4700*/  FADD.FTZ R4, R86, R4 ;  /* 0x0000000456047221 */ /* 0x000fe40000010000 */
[--C-:B------:R-:W-:Y:S02]  /*4710*/  FFMA.FTZ R18, R91, c[0x0][0x2d0], -R12.reuse ;  /* 0x0000b4005b127a23 */ /* 0x100fe4000001080c */
[--C-:B------:R-:W-:Y:S02]  /*4720*/  FFMA.FTZ R20, R93, c[0x0][0x2d0], -R12.reuse ;  /* 0x0000b4005d147a23 */ /* 0x100fe4000001080c */
[--C-:B------:R-:W-:Y:S02]  /*4730*/  FFMA.FTZ R19, R92, c[0x0][0x2d0], -R12.reuse ;  /* 0x0000b4005c137a23 */ /* 0x100fe4000001080c */
[----:B--2---:R-:W-:-:S02]  /*4740*/  FFMA.FTZ R0, R96, c[0x0][0x2d0], -R12 ;  /* 0x0000b40060007a23 */ /* 0x004fc4000001080c */
[----:B------:R-:W-:Y:S02]  /*4750*/  IMAD.MOV.U32 R96, RZ, RZ, R7 ;  /* 0x000000ffff607224 */ /* 0x000fe400078e0007 */
[----:B------:R2:W-:Y:S01]  /*4760*/  MUFU.EX2 R181, R0 ;  /* 0x0000000000b57308 */ /* 0x0005e20000000800 */
[----:B------:R-:W-:Y:S02]  /*4770*/  IMAD.MOV.U32 R7, RZ, RZ, R30 ;  /* 0x000000ffff077224 */ /* 0x000fe400078e001e */
[----:B------:R-:W-:Y:S01]  /*4780*/  IMAD.MOV.U32 R30, RZ, RZ, R28 ;  /* 0x000000ffff1e7224 */ /* 0x000fe200078e001c */
[----:B------:R-:W-:Y:S01]  /*4790*/  MOV R28, R42 ;  /* 0x0000002a001c7202 */ /* 0x000fe20000000f00 */
[----:B------:R-:W-:Y:S02]  /*47a0*/  IMAD.MOV.U32 R42, RZ, RZ, R40 ;  /* 0x000000ffff2a7224 */ /* 0x000fe400078e0028 */
[----:B------:R-:W-:Y:S02]  /*47b0*/  FFMA.FTZ R13, R106, c[0x0][0x2d0], -R3 ;  /* 0x0000b4006a0d7a23 */ /* 0x000fe40000010803 */
[----:B------:R-:W-:Y:S01]  /*47c0*/  IMAD.MOV.U32 R40, RZ, RZ, R52 ;  /* 0x000000ffff287224 */ /* 0x000fe200078e0034 */
[----:B------:R-:W-:Y:S01]  /*47d0*/  MOV R52, R82 ;  /* 0x0000005200347202 */ /* 0x000fe20000000f00 */
[----:B------:R-:W-:-:S02]  /*47e0*/  IMAD.MOV.U32 R82, RZ, RZ, R168 ;  /* 0x000000ffff527224 */ /* 0x000fc400078e00a8 */
[----:B------:R-:W-:Y:S01]  /*47f0*/  FFMA.FTZ R15, R98, c[0x0][0x2d0], -R3 ;  /* 0x0000b400620f7a23 */ /* 0x000fe20000010803 */
[----:B------:R-:W-:Y:S01]  /*4800*/  MUFU.EX2 R20, R20 ;  /* 0x0000001400147308 */ /* 0x000fe20000000800 */
[----:B------:R-:W-:Y:S01]  /*4810*/  UIADD3 UR6, UR7, -0x2, URZ ;  /* 0xfffffffe07067890 */ /* 0x000fe2000fffe03f */
[----:B--2---:R-:W-:Y:S01]  /*4820*/  FFMA.FTZ R0, R95, c[0x0][0x2d0], -R12 ;  /* 0x0000b4005f007a23 */ /* 0x004fe2000001080c */
[----:B------:R2:W5:Y:S01]  /*4830*/  LDL.LU R168, [R1+0x48] ;  /* 0x0000480001a87983 */ /* 0x0005620000300800 */
[----:B------:R-:W-:Y:S02]  /*4840*/  IMAD.MOV.U32 R95, RZ, RZ, R6 ;  /* 0x000000ffff5f7224 */ /* 0x000fe400078e0006 */
[----:B------:R-:W-:Y:S02]  /*4850*/  IMAD.MOV.U32 R6, RZ, RZ, R23 ;  /* 0x000000ffff067224 */ /* 0x000fe400078e0017 */
[----:B------:R3:W-:Y:S02]  /*4860*/  MUFU.EX2 R180, R0 ;  /* 0x0000000000b47308 */ /* 0x0007e40000000800 */
[----:B---3--:R-:W-:-:S06]  /*4870*/  FFMA.FTZ R0, R94, c[0x0][0x2d0], -R12 ;  /* 0x0000b4005e007a23 */ /* 0x008fcc000001080c */
[----:B------:R3:W4:Y:S02]  /*4880*/  MUFU.EX2 R182, R0 ;  /* 0x0000000000b67308 */ /* 0x0007240000000800 */
[----:B---3--:R-:W-:-:S06]  /*4890*/  FFMA.FTZ R0, R105, c[0x0][0x2d0], -R3 ;  /* 0x0000b40069007a23 */ /* 0x008fcc0000010803 */
[----:B------:R3:W-:Y:S02]  /*48a0*/  MUFU.EX2 R21, R0 ;  /* 0x0000000000157308 */ /* 0x0007e40000000800 */
[----:B---3--:R-:W-:-:S06]  /*48b0*/  FFMA.FTZ R0, R104, c[0x0][0x2d0], -R3 ;  /* 0x0000b40068007a23 */ /* 0x008fcc0000010803 */
[----:B------:R3:W1:Y:S02]  /*48c0*/  MUFU.EX2 R22, R0 ;  /* 0x0000000000167308 */ /* 0x0006640000000800 */
[----:B---3--:R-:W-:Y:S01]  /*48d0*/  FFMA.FTZ R0, R108, c[0x0][0x2d0], -R3 ;  /* 0x0000b4006c007a23 */ /* 0x008fe20000010803 */
[----:B------:R-:W-:Y:S02]  /*48e0*/  MOV R108, R97 ;  /* 0x00000061006c7202 */ /* 0x000fe40000000f00 */
[----:B------:R-:W-:Y:S02]  /*48f0*/  MOV R97, R16 ;  /* 0x0000001000617202 */ /* 0x000fe40000000f00 */
[----:B------:R-:W-:Y:S01]  /*4900*/  MOV R16, R31 ;  /* 0x0000001f00107202 */ /* 0x000fe20000000f00 */
[----:B------:R-:W-:Y:S01]  /*4910*/  IMAD.MOV.U32 R31, RZ, RZ, R29 ;  /* 0x000000ffff1f7224 */ /* 0x000fe200078e001d */
[----:B------:R3:W-:Y:S01]  /*4920*/  MUFU.EX2 R23, R0 ;  /* 0x0000000000177308 */ /* 0x0007e20000000800 */
[----:B------:R-:W-:Y:S01]  /*4930*/  IMAD.MOV.U32 R29, RZ, RZ, R43 ;  /* 0x000000ffff1d7224 */ /* 0x000fe200078e002b */
[----:B------:R-:W-:Y:S01]  /*4940*/  MOV R43, R41 ;  /* 0x00000029002b7202 */ /* 0x000fe20000000f00 */
[----:B------:R-:W-:-:S02]  /*4950*/  IMAD.MOV.U32 R41, RZ, RZ, R53 ;  /* 0x000000ffff297224 */ /* 0x000fc400078e0035 */
[----:B------:R-:W-:Y:S01]  /*4960*/  IMAD.MOV.U32 R53, RZ, RZ, R83 ;  /* 0x000000ffff357224 */ /* 0x000fe200078e0053 */
[----:B------:R-:W-:Y:S01]  /*4970*/  MOV R83, R179 ;  /* 0x000000b300537202 */ /* 0x000fe20000000f00 */
[----:B---3--:R-:W-:-:S04]  /*4980*/  FFMA.FTZ R0, R107, c[0x0][0x2d0], -R3 ;  /* 0x0000b4006b007a23 */ /* 0x008fc80000010803 */
[----:B------:R3:W1:Y:S01]  /*4990*/  MUFU.EX2 R179, R0 ;  /* 0x0000000000b37308 */ /* 0x0006620000000800 */
[----:B------:R-:W-:Y:S02]  /*49a0*/  IMAD.MOV.U32 R105, RZ, RZ, R96 ;  /* 0x000000ffff697224 */ /* 0x000fe400078e0060 */
[----:B------:R-:W-:Y:S02]  /*49b0*/  IMAD.MOV.U32 R107, RZ, RZ, R6 ;  /* 0x000000ffff6b7224 */ /* 0x000fe400078e0006 */
[----:B------:R-:W-:Y:S02]  /*49c0*/  IMAD.MOV.U32 R96, RZ, RZ, R7 ;  /* 0x000000ffff607224 */ /* 0x000fe400078e0007 */
[----:B------:R-:W-:Y:S01]  /*49d0*/  IMAD.MOV.U32 R6, RZ, RZ, R30 ;  /* 0x000000ffff067224 */ /* 0x000fe200078e001e */
[----:B------:R-:W-:Y:S01]  /*49e0*/  MOV R106, R97 ;  /* 0x00000061006a7202 */ /* 0x000fe20000000f00 */
[----:B------:R-:W-:Y:S01]  /*49f0*/  IMAD.MOV.U32 R7, RZ, RZ, R31 ;  /* 0x000000ffff077224 */ /* 0x000fe200078e001f */
[----:B------:R-:W-:Y:S01]  /*4a00*/  MOV R97, R16 ;  /* 0x0000001000617202 */ /* 0x000fe20000000f00 */
[----:B------:R-:W-:Y:S01]  /*4a10*/  FFMA.FTZ R16, R90, c[0x0][0x2d0], -R3 ;  /* 0x0000b4005a107a23 */ /* 0x000fe20000010803 */
[----:B------:R-:W-:Y:S01]  /*4a20*/  MOV R90, R6 ;  /* 0x00000006005a7202 */ /* 0x000fe20000000f00 */
[----:B------:R-:W-:Y:S01]  /*4a30*/  IMAD.MOV.U32 R91, RZ, RZ, R7 ;  /* 0x000000ffff5b7224 */ /* 0x000fe200078e0007 */
[----:B------:R-:W-:Y:S01]  /*4a40*/  MOV R30, R42 ;  /* 0x0000002a001e7202 */ /* 0x000fe20000000f00 */
[----:B---3--:R-:W-:Y:S01]  /*4a50*/  FADD.FTZ R0, R14, R5 ;  /* 0x000000050e007221 */ /* 0x008fe20000010000 */
[----:B----4-:R-:W-:Y:S01]  /*4a60*/  F2FP.BF16.PACK_AB R6, R182, R180 ;  /* 0x000000b4b606723e */ /* 0x010fe200000010ff */
[----:B------:R-:W-:Y:S01]  /*4a70*/  FADD.FTZ R14, R88, R4 ;  /* 0x00000004580e7221 */ /* 0x000fe20000010000 */
[----:B------:R-:W-:Y:S01]  /*4a80*/  F2FP.BF16.PACK_AB R4, R181, R124 ;  /* 0x0000007cb504723e */ /* 0x000fe200000010ff */
[----:B------:R-:W-:Y:S01]  /*4a90*/  IMAD.MOV.U32 R31, RZ, RZ, R43 ;  /* 0x000000ffff1f7224 */ /* 0x000fe200078e002b */
[----:B-1----:R-:W-:-:S02]  /*4aa0*/  F2FP.BF16.PACK_AB R5, R22, R21 ;  /* 0x000000151605723e */ /* 0x002fc400000010ff */
[----:B------:R-:W-:-:S07]  /*4ab0*/  F2FP.BF16.PACK_AB R7, R179, R23 ;  /* 0x00000017b307723e */ /* 0x000fce00000010ff */
[C---:B------:R-:W-:Y:S08]  /*4ac0*/  HMMA.16816.F32.BF16 R164, R4.reuse, R8, R164 ;  /* 0x0000000804a4723c */ /* 0x040ff000000418a4 */
[----:B------:R-:W-:Y:S01]  /*4ad0*/  HMMA.16816.F32.BF16 R28, R4, R10, R28 ;  /* 0x0000000a041c723c */ /* 0x000fe2000004181c */
[----:B------:R-:W1:Y:S01]  /*4ae0*/  LDSM.16.MT88.4 R8, [R248+0x1100] ;  /* 0x00110000f808783b */ /* 0x000e620000004200 */
[----:B------:R-:W-:Y:S01]  /*4af0*/  MOV R42, R40 ;  /* 0x00000028002a7202 */ /* 0x000fe20000000f00 */
[----:B------:R-:W-:Y:S01]  /*4b00*/  IMAD.MOV.U32 R43, RZ, RZ, R41 ;  /* 0x000000ffff2b7224 */ /* 0x000fe200078e0029 */
[----:B------:R-:W-:Y:S01]  /*4b10*/  MOV R40, R54 ;  /* 0x0000003600287202 */ /* 0x000fe20000000f00 */
[----:B------:R-:W-:Y:S01]  /*4b20*/  IMAD.MOV.U32 R41, RZ, RZ, R55 ;  /* 0x000000ffff297224 */ /* 0x000fe200078e0037 */
[----:B------:R-:W-:Y:S01]  /*4b30*/  MOV R88, R96 ;  /* 0x0000006000587202 */ /* 0x000fe20000000f00 */
[----:B------:R-:W-:Y:S01]  /*4b40*/  IMAD.MOV.U32 R104, RZ, RZ, R95 ;  /* 0x000000ffff687224 */ /* 0x000fe200078e005f */
[----:B------:R-:W-:Y:S01]  /*4b50*/  MOV R94, R40 ;  /* 0x00000028005e7202 */ /* 0x000fe20000000f00 */
[----:B------:R-:W-:Y:S01]  /*4b60*/  IMAD.MOV.U32 R89, RZ, RZ, R97 ;  /* 0x000000ffff597224 */ /* 0x000fe200078e0061 */
[----:B------:R-:W-:Y:S01]  /*4b70*/  MOV R97, R42 ;  /* 0x0000002a00617202 */ /* 0x000fe20000000f00 */
[----:B------:R-:W-:-:S02]  /*4b80*/  IMAD.MOV.U32 R96, RZ, RZ, R43 ;  /* 0x000000ffff607224 */ /* 0x000fc400078e002b */
[----:B------:R-:W-:Y:S01]  /*4b90*/  IMAD.MOV.U32 R95, RZ, RZ, R41 ;  /* 0x000000ffff5f7224 */ /* 0x000fe200078e0029 */
[C---:B-1----:R-:W-:Y:S08]  /*4ba0*/  HMMA.16816.F32.BF16 R156, R4.reuse, R8, R156 ;  /* 0x00000008049c723c */ /* 0x042ff0000004189c */
[----:B------:R-:W-:Y:S01]  /*4bb0*/  HMMA.16816.F32.BF16 R40, R4, R10, R148 ;  /* 0x0000000a0428723c */ /* 0x000fe20000041894 */
[----:B------:R-:W1:Y:S01]  /*4bc0*/  LDSM.16.MT88.4 R8, [R250+0x1100] ;  /* 0x00110000fa08783b */ /* 0x000e620000004200 */
[----:B------:R-:W-:Y:S01]  /*4bd0*/  MOV R54, R82 ;  /* 0x0000005200367202 */ /* 0x000fe20000000f00 */
[----:B------:R-:W-:-:S07]  /*4be0*/  IMAD.MOV.U32 R55, RZ, RZ, R83 ;  /* 0x000000ffff377224 */ /* 0x000fce00078e0053 */
        /* <DEDUP_REMOVED lines=9> */
[----:B------:R-:W-:Y:S01]  /*4c80*/  MOV R82, R134 ;  /* 0x0000008600527202 */ /* 0x000fe20000000f00 */
[----:B------:R-:W-:-:S02]  /*4c90*/  IMAD.MOV.U32 R83, RZ, RZ, R133 ;  /* 0x000000ffff537224 */ /* 0x000fc400078e0085 */
[----:B------:R-:W-:Y:S01]  /*4ca0*/  FFMA.FTZ R12, R99, c[0x0][0x2d0], -R3 ;  /* 0x0000b400630c7a23 */ /* 0x000fe20000010803 */
[----:B------:R2:W5:Y:S02]  /*4cb0*/  LDL.LU R134, [R1+0x44] ;  /* 0x0000440001867983 */ /* 0x0005640000300800 */
[C---:B-1----:R-:W-:Y:S08]  /*4cc0*/  HMMA.16816.F32.BF16 R72, R4.reuse, R8, R88 ;  /* 0x000000080448723c */ /* 0x042ff00000041858 */
[----:B------:R-:W-:Y:S01]  /*4cd0*/  HMMA.16816.F32.BF16 R76, R4, R10, R76 ;  /* 0x0000000a044c723c */ /* 0x000fe2000004184c */
[----:B------:R-:W1:Y:S01]  /*4ce0*/  LDSM.16.MT88.4 R8, [R250+0x3100] ;  /* 0x00310000fa08783b */ /* 0x000e620000004200 */
[----:B------:R-:W-:Y:S01]  /*4cf0*/  FADD.FTZ R3, R84, R0 ;  /* 0x0000000054037221 */ /* 0x000fe20000010000 */
[----:B------:R-:W-:-:S02]  /*4d00*/  UISETP.GE.AND UP0, UPT, UR6, UR8, UPT ;  /* 0x000000080600728c */ /* 0x000fc4000bf06270 */
[----:B------:R2:W5:Y:S03]  /*4d10*/  LDL.LU R133, [R1+0x40] ;  /* 0x0000400001857983 */ /* 0x0005660000300800 */
        /* <DEDUP_REMOVED lines=13> */
[----:B------:R-:W-:Y:S01]  /*4df0*/  IMAD.MOV.U32 R110, RZ, RZ, R90 ;  /* 0x000000ffff6e7224 */ /* 0x000fe200078e005a */
[----:B------:R-:W-:Y:S01]  /*4e00*/  MOV R109, R91 ;  /* 0x0000005b006d7202 */ /* 0x000fe20000000f00 */
[----:B------:R-:W-:Y:S01]  /*4e10*/  IMAD.MOV.U32 R108, RZ, RZ, R88 ;  /* 0x000000ffff6c7224 */ /* 0x000fe200078e0058 */
[C---:B-1----:R-:W-:Y:S08]  /*4e20*/  HMMA.16816.F32.BF16 R104, R4.reuse, R8, R184 ;  /* 0x000000080468723c */ /* 0x042ff000000418b8 */
[----:B------:R-:W-:Y:S01]  /*4e30*/  HMMA.16816.F32.BF16 R88, R4, R10, R144 ;  /* 0x0000000a0458723c */ /* 0x000fe20000041890 */
[----:B------:R-:W1:Y:S01]  /*4e40*/  LDSM.16.MT88.4 R8, [R248+0x5100] ;  /* 0x00510000f808783b */ /* 0x000e620000004200 */
[----:B------:R-:W-:Y:S01]  /*4e50*/  MOV R0, R94 ;  /* 0x0000005e00007202 */ /* 0x000fe20000000f00 */
[----:B------:R-:W-:Y:S01]  /*4e60*/  IMAD.MOV.U32 R185, RZ, RZ, R95 ;  /* 0x000000ffffb97224 */ /* 0x000fe200078e005f */
[----:B------:R-:W-:Y:S01]  /*4e70*/  MOV R186, R96 ;  /* 0x0000006000ba7202 */ /* 0x000fe20000000f00 */
[----:B------:R-:W-:-:S03]  /*4e80*/  IMAD.MOV.U32 R187, RZ, RZ, R97 ;  /* 0x000000ffffbb7224 */ /* 0x000fc600078e0061 */
[C---:B-1----:R-:W-:Y:S01]  /*4e90*/  HMMA.16816.F32.BF16 R92, R4.reuse, R8, R160 ;  /* 0x00000008045c723c */ /* 0x042fe200000418a0 */
[----:B------:R-:W-:Y:S07]  /*4ea0*/  LDSM.16.MT88.4 R160, [R135+0x1900] ;  /* 0x0019000087a0783b */ /* 0x000fee0000004200 */
        /* <DEDUP_REMOVED lines=45> */
[C---:B-1----:R-:W-:Y:S01]  /*5180*/  HMMA.16816.F32.BF16 R188, R4.reuse, R8, R48 ;  /* 0x0000000804bc723c */ /* 0x042fe20000041830 */
[----:B------:R-:W-:Y:S01]  /*5190*/  FADD.FTZ R0, R0, R14 ;  /* 0x0000000e00007221 */ /* 0x000fe20000010000 */
[----:B------:R-:W-:Y:S06]  /*51a0*/  LDSM.16.MT88.4 R48, [R248+0x3900] ;  /* 0x00390000f830783b */ /* 0x000fec0000004200 */
[----:B------:R-:W-:Y:S01]  /*51b0*/  HMMA.16816.F32.BF16 R184, R4, R10, R36 ;  /* 0x0000000a04b8723c */ /* 0x000fe20000041824 */
[----:B------:R-:W1:Y:S01]  /*51c0*/  LDSM.16.MT88.4 R8, [R249+0x7100] ;  /* 0x00710000f908783b */ /* 0x000e620000004200 */
[----:B------:R-:W-:-:S02]  /*51d0*/  FADD.FTZ R3, R183, R3 ;  /* 0x00000003b7037221 */ /* 0x000fc40000010000 */
[----:B------:R-:W-:Y:S02]  /*51e0*/  FADD.FTZ R0, R101, R0 ;  /* 0x0000000065007221 */ /* 0x000fe40000010000 */
[----:B------:R-:W-:Y:S02]  /*51f0*/  IMAD.MOV.U32 R183, RZ, RZ, R130 ;  /* 0x000000ffffb77224 */ /* 0x000fe400078e0082 */
[C---:B-1----:R-:W-:Y:S01]  /*5200*/  HMMA.16816.F32.BF16 R32, R4.reuse, R8, R32 ;  /* 0x000000080420723c */ /* 0x042fe20000041820 */
[----:B------:R-:W-:Y:S07]  /*5210*/  MUFU.EX2 R9, R17 ;  /* 0x0000001100097308 */ /* 0x000fee0000000800 */
[----:B------:R-:W-:Y:S01]  /*5220*/  HMMA.16816.F32.BF16 R24, R4, R10, R24 ;  /* 0x0000000a0418723c */ /* 0x000fe20000041818 */
[----:B------:R-:W1:Y:S08]  /*5230*/  MUFU.EX2 R11, R19 ;  /* 0x00000013000b7308 */ /* 0x000e700000000800 */
[----:B------:R-:W3:Y:S01]  /*5240*/  MUFU.EX2 R10, R18 ;  /* 0x00000012000a7308 */ /* 0x000ee20000000800 */
[----:B------:R-:W-:-:S07]  /*5250*/  FADD.FTZ R4, R127, R3 ;  /* 0x000000037f047221 */ /* 0x000fce0000010000 */
[----:B------:R-:W-:Y:S08]  /*5260*/  MUFU.EX2 R8, R13 ;  /* 0x0000000d00087308 */ /* 0x000ff00000000800 */
[----:B------:R-:W4:Y:S08]  /*5270*/  MUFU.EX2 R7, R12 ;  /* 0x0000000c00077308 */ /* 0x000f300000000800 */
[----:B------:R-:W-:Y:S08]  /*5280*/  MUFU.EX2 R6, R15 ;  /* 0x0000000f00067308 */ /* 0x000ff00000000800 */
[----:B------:R-:W2:Y:S01]  /*5290*/  MUFU.EX2 R5, R16 ;  /* 0x0000001000057308 */ /* 0x000ea20000000800 */
[----:B------:R-:W-:-:S02]  /*52a0*/  FADD.FTZ R3, R102, R0 ;  /* 0x0000000066037221 */ /* 0x000fc40000010000 */
[----:B------:R-:W-:Y:S02]  /*52b0*/  FADD.FTZ R0, R126, R4 ;  /* 0x000000047e007221 */ /* 0x000fe40000010000 */
[----:B------:R-:W-:Y:S01]  /*52c0*/  FADD.FTZ R4, R103, R3 ;  /* 0x0000000367047221 */ /* 0x000fe20000010000 */
[----:B------:R-:W-:Y:S01]  /*52d0*/  MOV R127, R129 ;  /* 0x00000081007f7202 */ /* 0x000fe20000000f00 */
[----:B------:R-:W-:Y:S01]  /*52e0*/  FADD.FTZ R3, R125, R0 ;  /* 0x000000007d037221 */ /* 0x000fe20000010000 */
[----:B------:R-:W-:Y:S01]  /*52f0*/  MOV R0, R131 ;  /* 0x0000008300007202 */ /* 0x000fe20000000f00 */
[----:B------:R-:W-:Y:S01]  /*5300*/  IMAD.MOV.U32 R126, RZ, RZ, R128 ;  /* 0x000000ffff7e7224 */ /* 0x000fe200078e0080 */
[----:B-1----:R-:W-:Y:S02]  /*5310*/  F2FP.BF16.PACK_AB R128, R11, R20 ;  /* 0x000000140b80723e */ /* 0x002fe400000010ff */
[----:B---3--:R-:W-:Y:S02]  /*5320*/  F2FP.BF16.PACK_AB R130, R9, R10 ;  /* 0x0000000a0982723e */ /* 0x008fe400000010ff */
[----:B----4-:R-:W-:-:S02]  /*5330*/  F2FP.BF16.PACK_AB R129, R7, R8 ;  /* 0x000000080781723e */ /* 0x010fc400000010ff */
[----:B--2---:R-:W-:-:S07]  /*5340*/  F2FP.BF16.PACK_AB R131, R5, R6 ;  /* 0x000000060583723e */ /* 0x004fce00000010ff */
        /* <DEDUP_REMOVED lines=75> */
[----:B------:R-:W-:Y:S02]  /*5800*/  FADD.FTZ R10, R10, R11 ;  /* 0x0000000b0a0a7221 */ /* 0x000fe40000010000 */
[----:B------:R-:W-:-:S02]  /*5810*/  FADD.FTZ R0, R5, R6 ;  /* 0x0000000605007221 */ /* 0x000fc40000010000 */
[----:B------:R-:W-:-:S03]  /*5820*/  FADD.FTZ R3, R9, R10 ;  /* 0x0000000a09037221 */ /* 0x000fc60000010000 */
        /* <DEDUP_REMOVED lines=12> */
[----:B--2--5:R-:W-:Y:S01]  /*58f0*/  SHF.R.S32.HI R18, RZ, 0x1f, R133 ;  /* 0x0000001fff127819 */ /* 0x024fe20000011485 */
[----:B------:R-:W-:Y:S01]  /*5900*/  IMAD.SHL.U32 R4, R133, 0x2, RZ ;  /* 0x0000000285047824 */ /* 0x000fe200078e00ff */
[----:B------:R-:W-:-:S02]  /*5910*/  SHF.R.S32.HI R19, RZ, 0x1f, R176 ;  /* 0x0000001fff137819 */ /* 0x000fc400000114b0 */
[----:B------:R-:W-:Y:S01]  /*5920*/  SHF.L.U64.HI R3, R133, 0x1, R18 ;  /* 0x0000000185037819 */ /* 0x000fe20000010212 */
[----:B------:R-:W-:Y:S01]  /*5930*/  IMAD.MOV.U32 R133, RZ, RZ, R2 ;  /* 0x000000ffff857224 */ /* 0x000fe200078e0002 */
[----:B------:R-:W-:Y:S02]  /*5940*/  SHF.R.S32.HI R18, RZ, 0x1f, R178 ;  /* 0x0000001fff127819 */ /* 0x000fe400000114b2 */
[----:B------:R-:W-:Y:S01]  /*5950*/  SHF.L.U64.HI R0, R176, 0x1, R19 ;  /* 0x00000001b0007819 */ /* 0x000fe20000010213 */
[----:B------:R1:W-:Y:S01]  /*5960*/  STL [R1+0x34], R3 ;  /* 0x0000340301007387 */ /* 0x0003e20000100800 */
[----:B------:R-:W-:Y:S02]  /*5970*/  SHF.L.U64.HI R2, R178, 0x1, R18 ;  /* 0x00000001b2027819 */ /* 0x000fe40000010212 */
[----:B------:R-:W-:Y:S01]  /*5980*/  SHF.R.S32.HI R19, RZ, 0x1f, R177 ;  /* 0x0000001fff137819 */ /* 0x000fe200000114b1 */
[----:B------:R2:W-:Y:S04]  /*5990*/  STL [R1+0x30], R4 ;  /* 0x0000300401007387 */ /* 0x0005e80000100800 */
[----:B------:R3:W-:Y:S01]  /*59a0*/  STL [R1+0x2c], R0 ;  /* 0x00002c0001007387 */ /* 0x0007e20000100800 */
[----:B-1----:R-:W-:-:S02]  /*59b0*/  IMAD.SHL.U32 R3, R176, 0x2, RZ ;  /* 0x00000002b0037824 */ /* 0x002fc400078e00ff */
[----:B--2---:R-:W-:-:S03]  /*59c0*/  IMAD.SHL.U32 R4, R178, 0x2, RZ ;  /* 0x00000002b2047824 */ /* 0x004fc600078e00ff */
[----:B------:R1:W-:Y:S01]  /*59d0*/  STL [R1+0x28], R3 ;  /* 0x0000280301007387 */ /* 0x0003e20000100800 */
[----:B---3--:R-:W-:-:S03]  /*59e0*/  IMAD.MOV.U32 R0, RZ, RZ, R132 ;  /* 0x000000ffff007224 */ /* 0x008fc600078e0084 */
[----:B------:R2:W-:Y:S04]  /*59f0*/  STL [R1+0x24], R2 ;  /* 0x0000240201007387 */ /* 0x0005e80000100800 */
[----:B------:R3:W-:Y:S01]  /*5a00*/  STL [R1+0x20], R4 ;  /* 0x0000200401007387 */ /* 0x0007e20000100800 */
[C---:B-1----:R-:W-:Y:S01]  /*5a10*/  SHF.L.U64.HI R3, R177.reuse, 0x1, R19 ;  /* 0x00000001b1037819 */ /* 0x042fe20000010213 */
[----:B--2---:R-:W-:-:S05]  /*5a20*/  IMAD.SHL.U32 R2, R177, 0x2, RZ ;  /* 0x00000002b1027824 */ /* 0x004fca00078e00ff */
[----:B------:R3:W-:Y:S04]  /*5a30*/  STL [R1+0x18], R2 ;  /* 0x0000180201007387 */ /* 0x0007e80000100800 */
[----:B------:R3:W-:Y:S01]  /*5a40*/  STL [R1+0x1c], R3 ;  /* 0x00001c0301007387 */ /* 0x0007e20000100800 */
[----:B------:R-:W-:Y:S05]  /*5a50*/  BRA `(.L_x_3263) ;  /* 0x0000047000007947 */ /* 0x000fea0003800000 */
.L_x_3265:
        /* <DEDUP_REMOVED lines=13> */
[----:B------:R-:W3:Y:S04]  /*5b30*/  LDL R191, [R1+0x18] ;  /* 0x0000180001bf7983 */ /* 0x000ee80000100800 */
[----:B------:R-:W3:Y:S01]  /*5b40*/  LDL R188, [R1+0x1c] ;  /* 0x00001c0001bc7983 */ /* 0x000ee20000100800 */
[----:B--2---:R-:W-:Y:S05]  /*5b50*/  IADD3 R3, R3, -0x40, R2 ;  /* 0xffffffc003037810 */ /* 0x004fea0007ffe002 */
[----:B------:R-:W-:Y:S04]  /*5b60*/  @P2 IMAD.HI.U32 R132, R3, c[0x0][0x2bc], RZ ;  /* 0x0000af0003842a27 */ /* 0x000fe800078e00ff */
[--C-:B------:R-:W-:Y:S01]  /*5b70*/  IMAD.MOV.U32 R2, RZ, RZ, R3.reuse ;  /* 0x000000ffff027224 */ /* 0x100fe200078e0003 */
        /* <DEDUP_REMOVED lines=9> */
[----:B------:R-:W2:Y:S02]  /*5c10*/  @!P1 LDG.E R178, [R176.64] ;  /* 0x0000000cb0b29981 */ /* 0x000ea4000c1e1900 */
[----:B------:R-:W-:Y:S02]  /*5c20*/  IMAD R132, R2, c[0x0][0x1e0], RZ ;  /* 0x0000780002847a24 */ /* 0x000fe400078e02ff */
[C---:B------:R-:W-:Y:S04]  /*5c30*/  IMAD.WIDE.U32 R2, R179.reuse, c[0x0][0x1e0], RZ ;  /* 0x00007800b3027a25 */ /* 0x040fe800078e00ff */
[----:B------:R-:W-:Y:S04]  /*5c40*/  IMAD R132, R179, c[0x0][0x1e4], R132 ;  /* 0x00007900b3847a24 */ /* 0x000fe800078e0284 */
        /* <DEDUP_REMOVED lines=11> */
[----:B------:R-:W4:Y:S01]  /*5d00*/  SHFL.IDX PT, R176, R180, RZ, 0x181f ;  /* 0x00181fffb4b07589 */ /* 0x000f2200000e0000 */
[----:B---3--:R-:W-:Y:S05]  /*5d10*/  IADD3 R2, P0, R132, R181, RZ ;  /* 0x000000b584027210 */ /* 0x008fea0007f1e0ff */
[----:B----4-:R-:W-:Y:S01]  /*5d20*/  IMAD.X R3, R176, 0x1, R186, P0 ;  /* 0x00000001b0037824 */ /* 0x010fe200000e06ba */
[----:B-----5:R-:W-:Y:S04]  /*5d30*/  IADD3 R178, P0, R132, R187, RZ ;  /* 0x000000bb84b27210 */ /* 0x020fe80007f1e0ff */
[----:B------:R-:W-:Y:S01]  /*5d40*/  @!PT LDS RZ, [RZ] ;  /* 0x00000000fffff984 */ /* 0x000fe20000000800 */
[----:B------:R1:W-:Y:S01]  /*5d50*/  LDGSTS.E.BYPASS.LTC128B.128 [R189+0x10100], [R2.64], !P6 ;  /* 0x1010000002bd7fae */ /* 0x0003e2000f101d4c */
[-C--:B------:R-:W-:Y:S05]  /*5d60*/  IADD3.X R179, R176, R184.reuse, RZ, P0, !PT ;  /* 0x000000b8b0b37210 */ /* 0x080fea00007fe4ff */
[----:B------:R2:W-:Y:S04]  /*5d70*/  LDGSTS.E.BYPASS.LTC128B.128 [R189+0x12100], [R178.64], !P5 ;  /* 0x12100000b2bd7fae */ /* 0x0005e8000e901d4c */
[----:B-1----:R-:W1:Y:S04]  /*5d80*/  SHFL.IDX PT, R2, R177, 0x1, 0x181f ;  /* 0x00381f00b1027f89 */ /* 0x002e6800000e0000 */
[----:B------:R-:W3:Y:S01]  /*5d90*/  SHFL.IDX PT, R3, R180, 0x1, 0x181f ;  /* 0x00381f00b4037f89 */ /* 0x000ee200000e0000 */
[----:B--2---:R-:W-:Y:S05]  /*5da0*/  IADD3 R178, P0, R132, R185, RZ ;  /* 0x000000b984b27210 */ /* 0x004fea0007f1e0ff */
[----:B------:R-:W-:Y:S05]  /*5db0*/  IMAD.X R179, R176, 0x1, R190, P0 ;  /* 0x00000001b0b37824 */ /* 0x000fea00000e06be */
[----:B------:R2:W-:Y:S02]  /*5dc0*/  LDGSTS.E.BYPASS.LTC128B.128 [R189+0x14100], [R178.64], !P4 ;  /* 0x14100000b2bd7fae */ /* 0x0005e4000e101d4c */
[----:B--2---:R-:W-:Y:S05]  /*5dd0*/  IADD3 R178, P0, R132, R191, RZ ;  /* 0x000000bf84b27210 */ /* 0x004fea0007f1e0ff */
[----:B------:R-:W-:Y:S01]  /*5de0*/  IMAD.X R179, R176, 0x1, R188, P0 ;  /* 0x00000001b0b37824 */ /* 0x000fe200000e06bc */
[C---:B-1----:R-:W-:Y:S04]  /*5df0*/  IADD3 R176, P0, R2.reuse, R181, RZ ;  /* 0x000000b502b07210 */ /* 0x042fe80007f1e0ff */
[----:B------:R1:W-:Y:S01]  /*5e00*/  LDGSTS.E.BYPASS.LTC128B.128 [R189+0x16100], [R178.64], !P3 ;  /* 0x16100000b2bd7fae */ /* 0x0003e2000d901d4c */
[C---:B---3--:R-:W-:Y:S05]  /*5e10*/  IMAD.X R177, R3.reuse, 0x1, R186, P0 ;  /* 0x0000000103b17824 */ /* 0x048fea00000e06ba */
[----:B------:R2:W-:Y:S02]  /*5e20*/  LDGSTS.E.BYPASS.LTC128B.128 [R189+0x11100], [R176.64], !P6 ;  /* 0x11100000b0bd7fae */ /* 0x0005e4000f101d4c */
[C---:B--2---:R-:W-:Y:S04]  /*5e30*/  IADD3 R176, P0, R2.reuse, R187, RZ ;  /* 0x000000bb02b07210 */ /* 0x044fe80007f1e0ff */
[C---:B------:R-:W-:Y:S05]  /*5e40*/  IADD3.X R177, R3.reuse, R184, RZ, P0, !PT ;  /* 0x000000b803b17210 */ /* 0x040fea00007fe4ff */
[----:B------:R2:W-:Y:S02]  /*5e50*/  LDGSTS.E.BYPASS.LTC128B.128 [R189+0x13100], [R176.64], !P5 ;  /* 0x13100000b0bd7fae */ /* 0x0005e4000e901d4c */
[C---:B--2---:R-:W-:Y:S05]  /*5e60*/  IADD3 R176, P0, R2.reuse, R185, RZ ;  /* 0x000000b902b07210 */ /* 0x044fea0007f1e0ff */
[C---:B------:R-:W-:Y:S01]  /*5e70*/  IMAD.X R177, R3.reuse, 0x1, R190, P0 ;  /* 0x0000000103b17824 */ /* 0x040fe200000e06be */
[----:B------:R-:W-:Y:S04]  /*5e80*/  IADD3 R2, P0, R2, R191, RZ ;  /* 0x000000bf02027210 */ /* 0x000fe80007f1e0ff */
[----:B------:R1:W-:Y:S01]  /*5e90*/  LDGSTS.E.BYPASS.LTC128B.128 [R189+0x15100], [R176.64], !P4 ;  /* 0x15100000b0bd7fae */ /* 0x0003e2000e101d4c */
[----:B------:R-:W-:Y:S05]  /*5ea0*/  IMAD.X R3, R3, 0x1, R188, P0 ;  /* 0x0000000103037824 */ /* 0x000fea00000e06bc */
[----:B------:R1:W-:Y:S01]  /*5eb0*/  LDGSTS.E.BYPASS.LTC128B.128 [R189+0x17100], [R2.64], !P3 ;  /* 0x1710000002bd7fae */ /* 0x0003e2000d901d4c */
[----:B------:R-:W-:-:S05]  /*5ec0*/  BRA `(.L_x_3264) ;  /* 0x0000110000007947 */ /* 0x000fca0003800000 */
.L_x_3263:
[----:B------:R-:W2:Y:S01]  /*5ed0*/  LDL R5, [R1+0xc] ;  /* 0x00000c0001057983 */ /* 0x000ea20000100800 */
[----:B------:R-:W-:Y:S04]  /*5ee0*/  DEPBAR.LE SB0, 0x0 ;  /* 0x000080000000791a */ /* 0x000fe80000000000 */
[----:B------:R-:W4:Y:S01]  /*5ef0*/  LDL R6, [R1+0x8] ;  /* 0x0000080001067983 */ /* 0x000f220000100800 */
[----:B------:R-:W-:Y:S03]  /*5f00*/  UISETP.GT.AND UP0, UPT, UR6, UR8, UPT ;  /* 0x000000080600728c */ /* 0x000fe6000bf04270 */
[----:B------:R1:W-:Y:S04]  /*5f10*/  STL [R1+0x58], R41 ;  /* 0x0000582901007387 */ /* 0x0003e80000100800 */
[----:B------:R3:W-:Y:S04]  /*5f20*/  STL [R1+0x54], R40 ;  /* 0x0000542801007387 */ /* 0x0007e80000100800 */
[----:B------:R3:W-:Y:S04]  /*5f30*/  STL [R1+0x50], R39 ;  /* 0x0000502701007387 */ /* 0x0007e80000100800 */
[----:B------:R3:W-:Y:S04]  /*5f40*/  STL [R1+0x4c], R38 ;  /* 0x00004c2601007387 */ /* 0x0007e80000100800 */
[----:B------:R3:W-:Y:S04]  /*5f50*/  STL [R1+0x48], R37 ;  /* 0x0000482501007387 */ /* 0x0007e80000100800 */
[----:B------:R3:W-:Y:S04]  /*5f60*/  STL [R1+0x44], R36 ;  /* 0x0000442401007387 */ /* 0x0007e80000100800 */
[----:B------:R3:W-:Y:S04]  /*5f70*/  STL [R1+0x40], R0 ;  /* 0x0000400001007387 */ /* 0x0007e80000100800 */
[----:B-1----:R-:W4:Y:S04]  /*5f80*/  LDL R41, [R1+0x30] ;  /* 0x0000300001297983 */ /* 0x002f280000100800 */
[----:B---3--:R-:W3:Y:S04]  /*5f90*/  LDL R40, [R1+0x34] ;  /* 0x0000340001287983 */ /* 0x008ee80000100800 */
[----:B------:R-:W3:Y:S04]  /*5fa0*/  LDL R132, [R1] ;  /* 0x0000000001847983 */ /* 0x000ee80000100800 */
[----:B------:R-:W3:Y:S04]  /*5fb0*/  LDL R29, [R1+0x10] ;  /* 0x00001000011d7983 */ /* 0x000ee80000100800 */
[----:B------:R-:W-:Y:S06]  /*5fc0*/  BAR.SYNC.DEFER_BLOCKING 0x0 ;  /* 0x0000000000007b1d */ /* 0x000fec0000010000 */
[----:B------:R-:W1:Y:S04]  /*5fd0*/  LDSM.16.M88.4 R8, [R134+0x10100] ;  /* 0x010100008608783b */ /* 0x000e680000000200 */
[----:B------:R-:W-:Y:S04]  /*5fe0*/  LDSM.16.M88.4 R16, [R134+0x10900] ;  /* 0x010900008610783b */ /* 0x000fe80000000200 */
[----:B------:R-:W-:Y:S04]  /*5ff0*/  LDSM.16.M88.4 R24, [R134+0x11100] ;  /* 0x011100008618783b */ /* 0x000fe80000000200 */
[----:B------:R-:W-:Y:S04]  /*6000*/  LDSM.16.M88.4 R32, [R134+0x11900] ;  /* 0x011900008620783b */ /* 0x000fe80000000200 */
[----:B------:R-:W3:Y:S04]  /*6010*/  LDL R39, [R1+0x28] ;  /* 0x0000280001277983 */ /* 0x000ee80000100800 */
[----:B------:R-:W3:Y:S04]  /*6020*/  LDL R38, [R1+0x2c] ;  /* 0x00002c0001267983 */ /* 0x000ee80000100800 */
[----:B------:R-:W3:Y:S04]  /*6030*/  LDL R37, [R1+0x20] ;  /* 0x0000200001257983 */ /* 0x000ee80000100800 */
[----:B------:R-:W3:Y:S04]  /*6040*/  LDL R36, [R1+0x24] ;  /* 0x0000240001247983 */ /* 0x000ee80000100800 */
[----:B------:R-:W3:Y:S04]  /*6050*/  LDL R21, [R1+0x18] ;  /* 0x0000180001157983 */ /* 0x000ee80000100800 */
[----:B------:R-:W3:Y:S01]  /*6060*/  LDL R0, [R1+0x1c] ;  /* 0x00001c0001007983 */ /* 0x000ee20000100800 */
[----:B--2---:R-:W-:Y:S05]  /*6070*/  SHF.R.S32.HI R2, RZ, 0x1f, R5 ;  /* 0x0000001fff027819 */ /* 0x004fea0000011405 */
[----:B------:R-:W-:Y:S02]  /*6080*/  IMAD R4, R2, c[0x0][0x208], RZ ;  /* 0x0000820002047a24 */ /* 0x000fe400078e02ff */
[C---:B------:R-:W-:Y:S04]  /*6090*/  IMAD.WIDE.U32 R2, R5.reuse, c[0x0][0x208], RZ ;  /* 0x0000820005027a25 */ /* 0x040fe800078e00ff */
[----:B------:R-:W-:Y:S01]  /*60a0*/  IMAD R4, R5, c[0x0][0x20c], R4 ;  /* 0x0000830005047a24 */ /* 0x000fe200078e0204 */
[----:B----4-:R-:W-:Y:S03]  /*60b0*/  SHF.R.S32.HI R5, RZ, 0x1f, R6 ;  /* 0x0000001fff057819 */ /* 0x010fe60000011406 */
[----:B------:R-:W-:Y:S02]  /*60c0*/  IMAD.IADD R3, R3, 0x1, R4 ;  /* 0x0000000103037824 */ /* 0x000fe400078e0204 */
[----:B------:R-:W-:Y:S02]  /*60d0*/  IMAD R28, R5, c[0x0][0x218], RZ ;  /* 0x00008600051c7a24 */ /* 0x000fe400078e02ff */
        /* <DEDUP_REMOVED lines=8> */
[----:B------:R-:W1:Y:S04]  /*6160*/  SHFL.IDX PT, R2, R20, RZ, 0x181f ;  /* 0x00181fff14027589 */ /* 0x000e6800000e0000 */
[----:B------:R-:W2:Y:S04]  /*6170*/  SHFL.IDX PT, R3, R28, RZ, 0x181f ;  /* 0x00181fff1c037589 */ /* 0x000ea800000e0000 */
[----:B------:R-:W4:Y:S04]  /*6180*/  SHFL.IDX PT, R20, R20, 0x1, 0x181f ;  /* 0x00381f0014147f89 */ /* 0x000f2800000e0000 */
[----:B---3--:R-:W-:Y:S04]  /*6190*/  LDSM.16.M88.4 R176, [R132] ;  /* 0x0000000084b0783b */ /* 0x008fe80000000200 */
[----:B------:R-:W-:Y:S04]  /*61a0*/  LDSM.16.M88.4 R180, [R132+0x800] ;  /* 0x0008000084b4783b */ /* 0x000fe80000000200 */
[----:B------:R-:W-:Y:S01]  /*61b0*/  LDSM.16.M88.4 R184, [R132+0x1000] ;  /* 0x0010000084b8783b */ /* 0x000fe20000000200 */
[C---:B-1----:R-:W-:Y:S03]  /*61c0*/  IADD3 R12, P0, R2.reuse, R41, RZ ;  /* 0x00000029020c7210 */ /* 0x042fe60007f1e0ff */
[----:B------:R-:W-:Y:S02]  /*61d0*/  LDSM.16.M88.4 R188, [R132+0x1800] ;  /* 0x0018000084bc783b */ /* 0x000fe40000000200 */
[C---:B--2---:R-:W-:Y:S02]  /*61e0*/  IMAD.X R13, R3.reuse, 0x1, R40, P0 ;  /* 0x00000001030d7824 */ /* 0x044fe400000e0628 */
[----:B------:R-:W1:Y:S04]  /*61f0*/  SHFL.IDX PT, R28, R28, 0x1, 0x181f ;  /* 0x00381f001c1c7f89 */ /* 0x000e6800000e0000 */
[----:B------:R-:W-:Y:S01]  /*6200*/  @!PT LDS RZ, [RZ] ;  /* 0x00000000fffff984 */ /* 0x000fe20000000800 */
[----:B------:R-:W-:Y:S01]  /*6210*/  @!PT LDS RZ, [RZ] ;  /* 0x00000000fffff984 */ /* 0x000fe20000000800 */
[----:B------:R2:W-:Y:S01]  /*6220*/  LDGSTS.E.BYPASS.LTC128B.128 [R29], [R12.64], !P6 ;  /* 0x000000000c1d7fae */ /* 0x0005e2000f101d4c */
[C---:B------:R-:W-:Y:S03]  /*6230*/  IADD3 R14, P0, R2.reuse, R39, RZ ;  /* 0x00000027020e7210 */ /* 0x040fe60007f1e0ff */
[----:B--2---:R-:W2:Y:S02]  /*6240*/  LDL R13, [R1+0x4] ;  /* 0x00000400010d7983 */ /* 0x004ea40000100800 */
[C---:B------:R-:W-:Y:S01]  /*6250*/  IMAD.X R15, R3.reuse, 0x1, R38, P0 ;  /* 0x00000001030f7824 */ /* 0x040fe200000e0626 */
[C---:B------:R-:W-:Y:S05]  /*6260*/  IADD3 R22, P0, R2.reuse, R37, RZ ;  /* 0x0000002502167210 */ /* 0x040fea0007f1e0ff */
[C---:B------:R-:W-:Y:S01]  /*6270*/  IMAD.X R23, R3.reuse, 0x1, R36, P0 ;  /* 0x0000000103177824 */ /* 0x040fe200000e0624 */
[----:B------:R-:W-:Y:S05]  /*6280*/  IADD3 R30, P0, R2, R21, RZ ;  /* 0x00000015021e7210 */ /* 0x000fea0007f1e0ff */
[----:B------:R-:W-:Y:S01]  /*6290*/  IMAD.X R31, R3, 0x1, R0, P0 ;  /* 0x00000001031f7824 */ /* 0x000fe200000e0600 */
[----:B----4-:R-:W-:Y:S02]  /*62a0*/  IADD3 R2, P0, R20, R41, RZ ;  /* 0x0000002914027210 */ /* 0x010fe40007f1e0ff */
[----:B------:R3:W5:Y:S04]  /*62b0*/  LDL.LU R41, [R1+0x58] ;  /* 0x0000580001297983 */ /* 0x0007680000300800 */
[----:B--2---:R2:W-:Y:S01]  /*62c0*/  LDGSTS.E.BYPASS.LTC128B.128 [R13+0x2100], [R14.64], !P5 ;  /* 0x021000000e0d7fae */ /* 0x0045e2000e901d4c */
[----:B------:R-:W-:Y:S05]  /*62d0*/  MOV R3, R13 ;  /* 0x0000000d00037202 */ /* 0x000fea0000000f00 */
[----:B------:R1:W-:Y:S01]  /*62e0*/  LDGSTS.E.BYPASS.LTC128B.128 [R3+0x4100], [R22.64], !P4 ;  /* 0x0410000016037fae */ /* 0x0003e2000e101d4c */
[C---:B--2---:R-:W-:Y:S07]  /*62f0*/  HMMA.16816.F32.BF16 R12, R168.reuse, R16, RZ ;  /* 0x00000010a80c723c */ /* 0x044fee00000418ff */
[----:B------:R-:W-:Y:S02]  /*6300*/  IMAD.MOV.U32 R17, RZ, RZ, R3 ;  /* 0x000000ffff117224 */ /* 0x000fe400078e0003 */
[----:B-1----:R-:W-:Y:S02]  /*6310*/  IMAD.X R3, R28, 0x1, R40, P0 ;  /* 0x000000011c037824 */ /* 0x002fe400000e0628 */
[----:B------:R3:W5:Y:S01]  /*6320*/  LDL.LU R40, [R1+0x54] ;  /* 0x0000540001287983 */ /* 0x0007620000300800 */
[----:B------:R-:W-:Y:S03]  /*6330*/  IADD3 R22, P0, R20, R39, RZ ;  /* 0x0000002714167210 */ /* 0x000fe60007f1e0ff */
[----:B------:R1:W-:Y:S02]  /*6340*/  LDGSTS.E.BYPASS.LTC128B.128 [R17+0x6100], [R30.64], !P3 ;  /* 0x061000001e117fae */ /* 0x0003e4000d901d4c */
[----:B------:R-:W-:Y:S02]  /*6350*/  IMAD.X R23, R28, 0x1, R38, P0 ;  /* 0x000000011c177824 */ /* 0x000fe400000e0626 */
[----:B------:R2:W-:Y:S04]  /*6360*/  LDGSTS.E.BYPASS.LTC128B.128 [R29+0x1000], [R2.64], !P6 ;  /* 0x01000000021d7fae */ /* 0x0005e8000f101d4c */
[----:B------:R4:W-:Y:S04]  /*6370*/  LDGSTS.E.BYPASS.LTC128B.128 [R29+0x3000], [R22.64], !P5 ;  /* 0x03000000161d7fae */ /* 0x0009e8000e901d4c */
[----:B------:R3:W5:Y:S04]  /*6380*/  LDL.LU R39, [R1+0x50] ;  /* 0x0000500001277983 */ /* 0x0007680000300800 */
[----:B------:R3:W5:Y:S01]  /*6390*/  LDL.LU R38, [R1+0x4c] ;  /* 0x00004c0001267983 */ /* 0x0007620000300800 */
[C---:B-1----:R-:W-:Y:S01]  /*63a0*/  HMMA.16816.F32.BF16 R16, R168.reuse, R18, RZ ;  /* 0x00000012a810723c */ /* 0x042fe200000418ff */
[----:B--2---:R-:W-:Y:S02]  /*63b0*/  IADD3 R2, P0, R20, R37, RZ ;  /* 0x0000002514027210 */ /* 0x004fe40007f1e0ff */
[----:B------:R3:W5:Y:S02]  /*63c0*/  LDL.LU R37, [R1+0x48] ;  /* 0x0000480001257983 */ /* 0x0007640000300800 */
[----:B------:R-:W-:Y:S02]  /*63d0*/  IADD3.X R3, R28, R36, RZ, P0, !PT ;  /* 0x000000241c037210 */ /* 0x000fe400007fe4ff */
[----:B------:R3:W5:Y:S01]  /*63e0*/  LDL.LU R36, [R1+0x44] ;  /* 0x0000440001247983 */ /* 0x0007620000300800 */
[----:B------:R-:W-:Y:S02]  /*63f0*/  IADD3 R30, P0, R20, R21, RZ ;  /* 0x00000015141e7210 */ /* 0x000fe40007f1e0ff */
[C---:B----4-:R-:W-:Y:S01]  /*6400*/  HMMA.16816.F32.BF16 R20, R168.reuse, R24, RZ ;  /* 0x00000018a814723c */ /* 0x050fe200000418ff */
[----:B------:R1:W-:Y:S02]  /*6410*/  LDGSTS.E.BYPASS.LTC128B.128 [R29+0x5000], [R2.64], !P4 ;  /* 0x05000000021d7fae */ /* 0x0003e4000e101d4c */
[----:B------:R-:W-:Y:S01]  /*6420*/  IMAD.X R31, R28, 0x1, R0, P0 ;  /* 0x000000011c1f7824 */ /* 0x000fe200000e0600 */
[----:B------:R-:W-:Y:S01]  /*6430*/  PLOP3.LUT P0, PT, PT, PT, UP0, 0x80, 0x0 ;  /* 0x000000000000781c */ /* 0x000fe20003f0f008 */
[----:B------:R3:W5:Y:S03]  /*6440*/  LDL.LU R0, [R1+0x40] ;  /* 0x0000400001007983 */ /* 0x0007660000300800 */
[C---:B------:R-:W-:Y:S01]  /*6450*/  HMMA.16816.F32.BF16 R24, R168.reuse, R26, RZ ;  /* 0x0000001aa818723c */ /* 0x040fe200000418ff */
[----:B------:R1:W-:Y:S04]  /*6460*/  LDGSTS.E.BYPASS.LTC128B.128 [R29+0x7000], [R30.64], !P3 ;  /* 0x070000001e1d7fae */ /* 0x0003e8000d901d4c */
[----:B------:R-:W0:Y:S03]  /*6470*/  LDGDEPBAR ;  /* 0x00000000000079af */ /* 0x000e260000000000 */
[C---:B-1----:R-:W-:Y:S08]  /*6480*/  HMMA.16816.F32.BF16 R28, R168.reuse, R32, RZ ;  /* 0x00000020a81c723c */ /* 0x042ff000000418ff */
[----:B------:R-:W-:Y:S08]  /*6490*/  HMMA.16816.F32.BF16 R32, R168, R34, RZ ;  /* 0x00000022a820723c */ /* 0x000ff000000418ff */
[C---:B------:R-:W-:Y:S08]  /*64a0*/  HMMA.16816.F32.BF16 R4, R172.reuse, R176, R4 ;  /* 0x000000b0ac04723c */ /* 0x040ff00000041804 */
[C---:B------:R-:W-:Y:S01]  /*64b0*/  HMMA.16816.F32.BF16 R8, R172.reuse, R178, R8 ;  /* 0x000000b2ac08723c */ /* 0x040fe20000041808 */
[----:B------:R-:W1:Y:S07]  /*64c0*/  LDSM.16.M88.4 R176, [R251+0x10100] ;  /* 0x01010000fbb0783b */ /* 0x000e6e0000000200 */
[C---:B------:R-:W-:Y:S08]  /*64d0*/  HMMA.16816.F32.BF16 R12, R172.reuse, R180, R12 ;  /* 0x000000b4ac0c723c */ /* 0x040ff0000004180c */
[C---:B------:R-:W-:Y:S01]  /*64e0*/  HMMA.16816.F32.BF16 R16, R172.reuse, R182, R16 ;  /* 0x000000b6ac10723c */ /* 0x040fe20000041810 */
[----:B------:R-:W2:Y:S07]  /*64f0*/  LDSM.16.M88.4 R180, [R251+0x10900] ;  /* 0x01090000fbb4783b */ /* 0x000eae0000000200 */
        /* <DEDUP_REMOVED lines=24> */
[C---:B------:R-:W-:Y:S01]  /*6680*/  HMMA.16816.F32.BF16 R24, R196.reuse, R186, R24 ;  /* 0x000000bac418723c */ /* 0x040fe20000041818 */
[----:B------:R-:W4:Y:S07]  /*6690*/  LDSM.16.M88.4 R184, [R134+0x12900] ;  /* 0x0129000086b8783b */ /* 0x000f2e0000000200 */
[C---:B--2---:R-:W-:Y:S08]  /*66a0*/  HMMA.16816.F32.BF16 R28, R196.reuse, R180, R28 ;  /* 0x000000b4c41c723c */ /* 0x044ff0000004181c */
[----:B------:R-:W-:Y:S01]  /*66b0*/  HMMA.16816.F32.BF16 R32, R196, R182, R32 ;  /* 0x000000b6c420723c */ /* 0x000fe20000041820 */
        /* <DEDUP_REMOVED lines=135> */
[----:B------:R-:W2:Y:S01]  /*6f30*/  LDSM.16.M88.4 R180, [R252+0x7800] ;  /* 0x00780000fcb4783b */ /* 0x000ea20000000200 */
[----:B------:R-:W-:Y:S04]  /*6f40*/  DEPBAR.LE SB0, 0x0 ;  /* 0x000080000000791a */ /* 0x000fe80000000000 */
[----:B------:R-:W-:Y:S02]  /*6f50*/  BAR.SYNC.DEFER_BLOCKING 0x0 ;  /* 0x0000000000007b1d */ /* 0x000fe40000010000 */
[C---:B-1----:R-:W-:Y:S08]  /*6f60*/  HMMA.16816.F32.BF16 R12, R244.reuse, R176, R12 ;  /* 0x000000b0f40c723c */ /* 0x042ff0000004180c */
[C---:B------:R-:W-:Y:S08]  /*6f70*/  HMMA.16816.F32.BF16 R16, R244.reuse, R178, R16 ;  /* 0x000000b2f410723c */ /* 0x040ff00000041810 */
[C---:B----4-:R-:W-:Y:S08]  /*6f80*/  HMMA.16816.F32.BF16 R20, R244.reuse, R184, R20 ;  /* 0x000000b8f414723c */ /* 0x050ff00000041814 */
[C---:B------:R-:W-:Y:S08]  /*6f90*/  HMMA.16816.F32.BF16 R24, R244.reuse, R186, R24 ;  /* 0x000000baf418723c */ /* 0x040ff00000041818 */
[C---:B--2---:R-:W-:Y:S08]  /*6fa0*/  HMMA.16816.F32.BF16 R28, R244.reuse, R180, R28 ;  /* 0x000000b4f41c723c */ /* 0x044ff0000004181c */
[----:B------:R-:W-:Y:S01]  /*6fb0*/  HMMA.16816.F32.BF16 R32, R244, R182, R32 ;  /* 0x000000b6f420723c */ /* 0x000fe20000041820 */
[----:B---3-5:R-:W-:-:S07]  /*6fc0*/  @P0 BRA `(.L_x_3265) ;  /* 0xffffea9000000947 */ /* 0x028fce000383ffff */
.L_x_3264:
[----:B-1----:R-:W2:Y:S01]  /*6fd0*/  LDL.LU R177, [R1+0x14] ;  /* 0x0000140001b17983 */ /* 0x002ea20000300800 */
[----:B------:R-:W-:Y:S01]  /*6fe0*/  FMNMX.FTZ R2, R4, R0, !PT ;  /* 0x0000000004027209 */ /* 0x000fe20007810000 */
[----:B------:R-:W-:Y:S02]  /*6ff0*/  UISETP.GT.AND UP0, UPT, UR6, UR8, UPT ;  /* 0x000000080600728c */ /* 0x000fe4000bf04270 */
[----:B------:R-:W0:Y:S01]  /*7000*/  LDGDEPBAR ;  /* 0x00000000000079af */ /* 0x000e220000000000 */
[----:B------:R-:W-:Y:S01]  /*7010*/  FMNMX.FTZ R2, R5, R2, !PT ;  /* 0x0000000205027209 */ /* 0x000fe20007810000 */
[----:B------:R-:W-:Y:S02]  /*7020*/  UIADD3 UR6, UR6, -0x1, URZ ;  /* 0xffffffff06067890 */ /* 0x000fe4000fffe03f */
        /* <DEDUP_REMOVED lines=40> */
[----:B------:R-:W-:Y:S02]  /*72b0*/  FFMA.FTZ R181, R29, c[0x0][0x2d0], -R2 ;  /* 0x0000b4001db57a23 */ /* 0x000fe40000010802 */
[C---:B-1----:R-:W-:Y:S02]  /*72c0*/  FMUL.FTZ R32, R3.reuse, R136 ;  /* 0x0000008803207220 */ /* 0x042fe40000410000 */
[C---:B------:R-:W-:Y:S02]  /*72d0*/  FMUL.FTZ R33, R3.reuse, R137 ;  /* 0x0000008903217220 */ /* 0x040fe40000410000 */
[C---:B------:R-:W-:Y:S01]  /*72e0*/  FMUL.FTZ R5, R3.reuse, R165 ;  /* 0x000000a503057220 */ /* 0x040fe20000410000 */
[----:B------:R-:W2:Y:S01]  /*72f0*/  MUFU.EX2 R2, R4 ;  /* 0x0000000400027308 */ /* 0x000ea20000000800 */
        /* <DEDUP_REMOVED lines=57> */
[C---:B--2---:R-:W-:Y:S04]  /*7690*/  FFMA.FTZ R0, R3.reuse, R177, R2 ;  /* 0x000000b103007223 */ /* 0x044fe80000010002 */
[C---:B------:R-:W-:Y:S01]  /*76a0*/  FADD.FTZ R0, R176.reuse, R0 ;  /* 0x00000000b0007221 */ /* 0x040fe20000010000 */
[----:B------:R-:W-:Y:S02]  /*76b0*/  F2FP.BF16.PACK_AB R176, R176, R2 ;  /* 0x00000002b0b0723e */ /* 0x000fe400000010ff */
[----:B------:R-:W1:Y:S01]  /*76c0*/  MUFU.EX2 R2, R9 ;  /* 0x0000000900027308 */ /* 0x000e620000000800 */
[----:B------:R-:W-:Y:S04]  /*76d0*/  FADD.FTZ R0, R178, R0 ;  /* 0x00000000b2007221 */ /* 0x000fe80000010000 */
[----:B-1----:R-:W-:Y:S01]  /*76e0*/  FADD.FTZ R183, R2, R0 ;  /* 0x0000000002b77221 */ /* 0x002fe20000010000 */
[----:B------:R-:W-:Y:S01]  /*76f0*/  FMNMX.FTZ R0, R6, R133, !PT ;  /* 0x0000008506007209 */ /* 0x000fe20007810000 */
[----:B------:R-:W-:Y:S01]  /*7700*/  FMUL.FTZ R9, R3, R161 ;  /* 0x000000a103097220 */ /* 0x000fe20000410000 */
        /* <DEDUP_REMOVED lines=15> */
[C---:B------:R-:W-:Y:S05]  /*7800*/  FMNMX.FTZ R0, R35.reuse, R0, !PT ;  /* 0x0000000023007209 */ /* 0x040fea0007810000 */
[----:B------:R-:W1:Y:S02]  /*7810*/  SHFL.BFLY PT, R2, R0, 0x2, 0x1f ;  /* 0x0c401f0000027f89 */ /* 0x000e6400000e0000 */
[----:B-1----:R-:W-:Y:S06]  /*7820*/  FMNMX.FTZ R0, R0, R2, !PT ;  /* 0x0000000200007209 */ /* 0x002fec0007810000 */
[----:B------:R-:W1:Y:S02]  /*7830*/  SHFL.BFLY PT, R2, R0, 0x1, 0x1f ;  /* 0x0c201f0000027f89 */ /* 0x000e6400000e0000 */
[----:B-1----:R-:W-:Y:S05]  /*7840*/  FMNMX.FTZ R2, R2, R0, !PT ;  /* 0x0000000002027209 */ /* 0x002fea0007810000 */
[C---:B------:R-:W-:Y:S02]  /*7850*/  FADD.FTZ R0, -R2.reuse, R133 ;  /* 0x0000008502007221 */ /* 0x040fe40000010100 */
[----:B------:R-:W2:Y:S01]  /*7860*/  LDL.LU R133, [R1+0x38] ;  /* 0x0000380001857983 */ /* 0x000ea20000300800 */
[----:B------:R-:W-:Y:S02]  /*7870*/  FMUL.FTZ R4, R2, c[0x0][0x2d0] ;  /* 0x0000b40002047a20 */ /* 0x000fe40000410000 */
[----:B------:R-:W-:Y:S02]  /*7880*/  FMUL.FTZ R0, R0, c[0x0][0x2d0] ;  /* 0x0000b40000007a20 */ /* 0x000fe40000410000 */
[--C-:B------:R-:W-:Y:S02]  /*7890*/  FFMA.FTZ R34, R34, c[0x0][0x2d0], -R4.reuse ;  /* 0x0000b40022227a23 */ /* 0x100fe40000010804 */
[--C-:B------:R-:W-:Y:S02]  /*78a0*/  FFMA.FTZ R35, R35, c[0x0][0x2d0], -R4.reuse ;  /* 0x0000b40023237a23 */ /* 0x100fe40000010804 */
[----:B------:R-:W1:Y:S01]  /*78b0*/  MUFU.EX2 R0, R0 ;  /* 0x0000000000007308 */ /* 0x000e620000000800 */
[--C-:B------:R-:W-:Y:S01]  /*78c0*/  FFMA.FTZ R179, R10, c[0x0][0x2d0], -R4.reuse ;  /* 0x0000b4000ab37a23 */ /* 0x100fe20000010804 */
[----:B------:R-:W-:Y:S01]  /*78d0*/  MOV R165, R34 ;  /* 0x0000002200a57202 */ /* 0x000fe20000000f00 */
        /* <DEDUP_REMOVED lines=11> */
[----:B------:R-:W-:Y:S01]  /*7990*/  MUFU.EX2 R152, R179 ;  /* 0x000000b300987308 */ /* 0x000fe20000000800 */
        /* <DEDUP_REMOVED lines=10> */
[----:B-1----:R-:W-:Y:S01]  /*7a40*/  FMUL.FTZ R34, R0, R138 ;  /* 0x0000008a00227220 */ /* 0x002fe20000410000 */
[----:B------:R-:W-:Y:S01]  /*7a50*/  MUFU.EX2 R177, R177 ;  /* 0x000000b100b17308 */ /* 0x000fe20000000800 */
[--C-:B------:R-:W-:Y:S01]  /*7a60*/  FFMA.FTZ R184, R26, c[0x0][0x2d0], -R4.reuse ;  /* 0x0000b4001ab87a23 */ /* 0x100fe20000010804 */
[----:B------:R-:W-:Y:S01]  /*7a70*/  MOV R26, R191 ;  /* 0x000000bf001a7202 */ /* 0x000fe20000000f00 */
[----:B------:R-:W-:Y:S01]  /*7a80*/  FFMA.FTZ R191, R27, c[0x0][0x2d0], -R4 ;  /* 0x0000b4001bbf7a23 */ /* 0x000fe20000010804 */
[----:B------:R-:W-:Y:S01]  /*7a90*/  MOV R141, R6 ;  /* 0x00000006008d7202 */ /* 0x000fe20000000f00 */
[C---:B------:R-:W-:Y:S01]  /*7aa0*/  FMUL.FTZ R4, R3.reuse, R164 ;  /* 0x000000a403047220 */ /* 0x040fe20000410000 */
[----:B------:R-:W-:Y:S01]  /*7ab0*/  MOV R164, R35 ;  /* 0x0000002300a47202 */ /* 0x000fe20000000f00 */
[C---:B------:R-:W-:Y:S01]  /*7ac0*/  FMUL.FTZ R35, R0.reuse, R139 ;  /* 0x0000008b00237220 */ /* 0x040fe20000410000 */
[----:B------:R-:W-:Y:S01]  /*7ad0*/  MOV R148, R19 ;  /* 0x0000001300947202 */ /* 0x000fe20000000f00 */
[----:B------:R-:W1:Y:S01]  /*7ae0*/  LDSM.16.MT88.4 R136, [R135+0x100] ;  /* 0x000100008788783b */ /* 0x000e620000004200 */
[C---:B------:R-:W-:Y:S01]  /*7af0*/  FMUL.FTZ R12, R3.reuse, R156 ;  /* 0x0000009c030c7220 */ /* 0x040fe20000410000 */
[----:B------:R-:W-:Y:S01]  /*7b00*/  MOV R157, R18 ;  /* 0x00000012009d7202 */ /* 0x000fe20000000f00 */
[----:B------:R-:W-:Y:S01]  /*7b10*/  FMUL.FTZ R28, R3, R140 ;  /* 0x0000008c031c7220 */ /* 0x000fe20000410000 */
        /* <DEDUP_REMOVED lines=10> */
[----:B------:R4:W5:Y:S01]  /*7bc0*/  MUFU.EX2 R3, R7 ;  /* 0x0000000700037308 */ /* 0x0009620000000800 */
        /* <DEDUP_REMOVED lines=17> */
[C---:B------:R-:W-:Y:S02]  /*7ce0*/  FMUL.FTZ R47, R0.reuse, R47 ;  /* 0x0000002f002f7220 */ /* 0x040fe40000410000 */
[C---:B----4-:R-:W-:Y:S01]  /*7cf0*/  FMUL.FTZ R7, R0.reuse, R167 ;  /* 0x000000a700077220 */ /* 0x050fe20000410000 */
        /* <DEDUP_REMOVED lines=55> */
[C---:B------:R-:W-:Y:S09]  /*8070*/  FMUL.FTZ R131, R0.reuse, R131 ;  /* 0x0000008300837220 */ /* 0x040ff20000410000 */
[----:B------:R-:W-:Y:S10]  /*8080*/  MUFU.EX2 R187, R187 ;  /* 0x000000bb00bb7308 */ /* 0x000ff40000000800 */
[----:B------:R-:W-:Y:S01]  /*8090*/  MUFU.EX2 R188, R188 ;  /* 0x000000bc00bc7308 */ /* 0x000fe20000000800 */
[----:B--2---:R-:W-:Y:S01]  /*80a0*/  FFMA.FTZ R133, R0, R133, R177 ;  /* 0x0000008500857223 */ /* 0x004fe200000100b1 */
[C---:B-----5:R-:W-:Y:S03]  /*80b0*/  F2FP.BF16.PACK_AB R177, R3.reuse, R177 ;  /* 0x000000b103b1723e */ /* 0x060fe600000010ff */
[----:B------:R-:W-:Y:S05]  /*80c0*/  FADD.FTZ R153, R3, R133 ;  /* 0x0000008503997221 */ /* 0x000fea0000010000 */
[----:B------:R2:W3:Y:S01]  /*80d0*/  MUFU.EX2 R133, R162 ;  /* 0x000000a200857308 */ /* 0x0004e20000000800 */
[C---:B-1----:R-:W-:Y:S08]  /*80e0*/  HMMA.16816.F32.BF16 R4, R176.reuse, R136, R4 ;  /* 0x00000088b004723c */ /* 0x042ff00000041804 */
[C---:B------:R-:W-:Y:S01]  /*80f0*/  HMMA.16816.F32.BF16 R8, R176.reuse, R138, R8 ;  /* 0x0000008ab008723c */ /* 0x040fe20000041808 */
[----:B------:R-:W1:Y:S01]  /*8100*/  LDSM.16.MT88.4 R136, [R248+0x100] ;  /* 0x00010000f888783b */ /* 0x000e620000004200 */
[----:B------:R4:W5:Y:S02]  /*8110*/  MUFU.EX2 R3, R167 ;  /* 0x000000a700037308 */ /* 0x0009640000000800 */
[----:B--2---:R-:W-:Y:S01]  /*8120*/  MOV R162, R166 ;  /* 0x000000a600a27202 */ /* 0x004fe20000000f00 */
[----:B---3--:R-:W-:Y:S01]  /*8130*/  FADD.FTZ R0, R133, R183 ;  /* 0x000000b785007221 */ /* 0x008fe20000010000 */
[----:B------:R-:W-:Y:S06]  /*8140*/  MOV R166, R140 ;  /* 0x0000008c00a67202 */ /* 0x000fec0000000f00 */
[----:B------:R-:W-:Y:S01]  /*8150*/  MUFU.EX2 R183, R184 ;  /* 0x000000b800b77308 */ /* 0x000fe20000000800 */
[----:B----4-:R-:W-:Y:S01]  /*8160*/  MOV R167, R141 ;  /* 0x0000008d00a77202 */ /* 0x010fe20000000f00 */
[----:B-----5:R-:W-:Y:S01]  /*8170*/  FADD.FTZ R0, R3, R0 ;  /* 0x0000000003007221 */ /* 0x020fe20000010000 */
[----:B------:R-:W-:Y:S07]  /*8180*/  LDSM.16.MT88.4 R140, [R135+0x900] ;  /* 0x00090000878c783b */ /* 0x000fee0000004200 */
[----:B------:R-:W-:Y:S01]  /*8190*/  MUFU.EX2 R184, R191 ;  /* 0x000000bf00b87308 */ /* 0x000fe20000000800 */
[----:B------:R-:W-:Y:S04]  /*81a0*/  FADD.FTZ R0, R145, R0 ;  /* 0x0000000091007221 */ /* 0x000fe80000010000 */
[C---:B------:R-:W-:Y:S01]  /*81b0*/  FADD.FTZ R0, R144.reuse, R0 ;  /* 0x0000000090007221 */ /* 0x040fe20000010000 */
        /* <DEDUP_REMOVED lines=49> */
[----:B------:R-:W2:Y:S01]  /*84d0*/  MUFU.EX2 R133, R158 ;  /* 0x0000009e00857308 */ /* 0x000ea20000000800 */
[----:B------:R-:W-:Y:S02]  /*84e0*/  F2FP.BF16.PACK_AB R139, R188, R187 ;  /* 0x000000bbbc8b723e */ /* 0x000fe400000010ff */
[----:B------:R-:W-:Y:S05]  /*84f0*/  F2FP.BF16.PACK_AB R177, R181, R182 ;  /* 0x000000b6b5b1723e */ /* 0x000fea00000010ff */
[C---:B------:R-:W-:Y:S02]  /*8500*/  HMMA.16816.F32.BF16 R4, R136.reuse, R140, R4 ;  /* 0x0000008c8804723c */ /* 0x040fe40000041804 */
[----:B------:R-:W-:Y:S06]  /*8510*/  MUFU.EX2 R176, R167 ;  /* 0x000000a700b07308 */ /* 0x000fec0000000800 */
[C---:B------:R-:W-:Y:S01]  /*8520*/  HMMA.16816.F32.BF16 R8, R136.reuse, R142, R8 ;  /* 0x0000008e8808723c */ /* 0x040fe20000041808 */
[----:B------:R-:W3:Y:S03]  /*8530*/  LDSM.16.MT88.4 R140, [R250+0x900] ;  /* 0x00090000fa8c783b */ /* 0x000ee60000004200 */
[----:B------:R-:W-:Y:S01]  /*8540*/  MUFU.EX2 R178, R157 ;  /* 0x0000009d00b27308 */ /* 0x000fe20000000800 */
[----:B--2---:R-:W-:Y:S04]  /*8550*/  FADD.FTZ R0, R133, R0 ;  /* 0x0000000085007221 */ /* 0x004fe80000010000 */
[----:B------:R-:W-:Y:S04]  /*8560*/  FADD.FTZ R0, R3, R0 ;  /* 0x0000000003007221 */ /* 0x000fe80000010000 */
        /* <DEDUP_REMOVED lines=48> */
[----:B------:R-:W3:Y:S03]  /*8870*/  LDSM.16.MT88.4 R148, [R250+0x1100] ;  /* 0x00110000fa94783b */ /* 0x000ee60000004200 */
[----:B------:R-:W-:Y:S02]  /*8880*/  F2FP.BF16.PACK_AB R136, R3, R133 ;  /* 0x000000850388723e */ /* 0x000fe400000010ff */
[----:B------:R-:W-:Y:S01]  /*8890*/  F2FP.BF16.PACK_AB R137, R186, R185 ;  /* 0x000000b9ba89723e */ /* 0x000fe200000010ff */
[----:B------:R-:W4:Y:S01]  /*88a0*/  MUFU.EX2 R3, R162 ;  /* 0x000000a200037308 */ /* 0x000f220000000800 */
[----:B------:R-:W-:Y:S07]  /*88b0*/  F2FP.BF16.PACK_AB R139, R184, R183 ;  /* 0x000000b7b88b723e */ /* 0x000fee00000010ff */
[C---:B--2---:R-:W-:Y:S02]  /*88c0*/  HMMA.16816.F32.BF16 R4, R136.reuse, R140, R4 ;  /* 0x0000008c8804723c */ /* 0x044fe40000041804 */
[----:B------:R-:W2:Y:S06]  /*88d0*/  MUFU.EX2 R133, R166 ;  /* 0x000000a600857308 */ /* 0x000eac0000000800 */
[C---:B------:R-:W-:Y:S01]  /*88e0*/  HMMA.16816.F32.BF16 R8, R136.reuse, R142, R8 ;  /* 0x0000008e8808723c */ /* 0x040fe20000041808 */
[----:B------:R-:W5:Y:S03]  /*88f0*/  LDSM.16.MT88.4 R140, [R249+0x1100] ;  /* 0x00110000f98c783b */ /* 0x000f660000004200 */
[----:B----4-:R-:W-:Y:S05]  /*8900*/  FADD.FTZ R0, R3, R0 ;  /* 0x0000000003007221 */ /* 0x010fea0000010000 */
[----:B------:R-:W-:Y:S01]  /*8910*/  LDSM.16.MT88.4 R160, [R135+0x1900] ;  /* 0x0019000087a0783b */ /* 0x000fe20000004200 */
[C---:B-1----:R-:W-:Y:S03]  /*8920*/  HMMA.16816.F32.BF16 R12, R136.reuse, R144, R12 ;  /* 0x00000090880c723c */ /* 0x042fe6000004180c */
[C---:B------:R-:W-:Y:S01]  /*8930*/  FADD.FTZ R0, R176.reuse, R0 ;  /* 0x00000000b0007221 */ /* 0x040fe20000010000 */
[----:B------:R-:W-:Y:S01]  /*8940*/  F2FP.BF16.PACK_AB R176, R176, R3 ;  /* 0x00000003b0b0723e */ /* 0x000fe200000010ff */
[----:B------:R-:W-:Y:S02]  /*8950*/  FADD.FTZ R3, R152, R153 ;  /* 0x0000009998037221 */ /* 0x000fe40000010000 */
[----:B------:R-:W-:Y:S01]  /*8960*/  LDSM.16.MT88.4 R152, [R248+0x1900] ;  /* 0x00190000f898783b */ /* 0x000fe20000004200 */
[C---:B------:R-:W-:Y:S04]  /*8970*/  HMMA.16816.F32.BF16 R16, R136.reuse, R146, R16 ;  /* 0x000000928810723c */ /* 0x040fe80000041810 */
[----:B--2---:R-:W-:Y:S03]  /*8980*/  FADD.FTZ R0, R133, R0 ;  /* 0x0000000085007221 */ /* 0x004fe60000010000 */
[----:B------:R-:W1:Y:S01]  /*8990*/  LDSM.16.MT88.4 R144, [R135+0x3100] ;  /* 0x003100008790783b */ /* 0x000e620000004200 */
[C---:B---3--:R-:W-:Y:S04]  /*89a0*/  HMMA.16816.F32.BF16 R20, R136.reuse, R148, R20 ;  /* 0x000000948814723c */ /* 0x048fe80000041814 */
[C---:B------:R-:W-:Y:S01]  /*89b0*/  FADD.FTZ R0, R178.reuse, R0 ;  /* 0x00000000b2007221 */ /* 0x040fe20000010000 */
[----:B------:R-:W-:Y:S02]  /*89c0*/  F2FP.BF16.PACK_AB R178, R178, R133 ;  /* 0x00000085b2b2723e */ /* 0x000fe400000010ff */
[----:B------:R-:W2:Y:S01]  /*89d0*/  MUFU.EX2 R133, R164 ;  /* 0x000000a400857308 */ /* 0x000ea20000000800 */
[C---:B------:R-:W-:Y:S01]  /*89e0*/  HMMA.16816.F32.BF16 R24, R136.reuse, R150, R24 ;  /* 0x000000968818723c */ /* 0x040fe20000041818 */
[----:B------:R-:W3:Y:S07]  /*89f0*/  LDSM.16.MT88.4 R148, [R248+0x3100] ;  /* 0x00310000f894783b */ /* 0x000eee0000004200 */
[C---:B-----5:R-:W-:Y:S01]  /*8a00*/  HMMA.16816.F32.BF16 R28, R136.reuse, R140, R28 ;  /* 0x0000008c881c723c */ /* 0x060fe2000004181c */
[----:B------:R4:W-:Y:S07]  /*8a10*/  STL [R1+0x14], R0 ;  /* 0x0000140001007387 */ /* 0x0009ee0000100800 */
[C---:B------:R-:W-:Y:S01]  /*8a20*/  HMMA.16816.F32.BF16 R32, R136.reuse, R142, R32 ;  /* 0x0000008e8820723c */ /* 0x040fe20000041820 */
[----:B------:R-:W5:Y:S03]  /*8a30*/  LDSM.16.MT88.4 R140, [R250+0x3100] ;  /* 0x00310000fa8c783b */ /* 0x000f660000004200 */
[----:B--2---:R-:W-:Y:S04]  /*8a40*/  F2FP.BF16.PACK_AB R179, R133, R180 ;  /* 0x000000b485b3723e */ /* 0x004fe800000010ff */
[C---:B-1----:R-:W-:Y:S04]  /*8a50*/  HMMA.16816.F32.BF16 R36, R136.reuse, R144, R36 ;  /* 0x000000908824723c */ /* 0x042fe80000041824 */
[----:B----4-:R-:W-:Y:S04]  /*8a60*/  FADD.FTZ R0, R156, R3 ;  /* 0x000000039c007221 */ /* 0x010fe80000010000 */
[----:B------:R-:W-:Y:S01]  /*8a70*/  FADD.FTZ R0, R190, R0 ;  /* 0x00000000be007221 */ /* 0x000fe20000010000 */
[C---:B------:R-:W-:Y:S01]  /*8a80*/  HMMA.16816.F32.BF16 R40, R136.reuse, R146, R40 ;  /* 0x000000928828723c */ /* 0x040fe20000041828 */
[----:B------:R-:W1:Y:S02]  /*8a90*/  LDSM.16.MT88.4 R144, [R249+0x3100] ;  /* 0x00310000f990783b */ /* 0x000e640000004200 */
[----:B------:R-:W-:Y:S05]  /*8aa0*/  FADD.FTZ R0, R189, R0 ;  /* 0x00000000bd007221 */ /* 0x000fea0000010000 */
[C---:B---3--:R-:W-:Y:S04]  /*8ab0*/  HMMA.16816.F32.BF16 R44, R136.reuse, R148, R44 ;  /* 0x00000094882c723c */ /* 0x048fe8000004182c */
[----:B------:R-:W-:Y:S04]  /*8ac0*/  FADD.FTZ R0, R187, R0 ;  /* 0x00000000bb007221 */ /* 0x000fe80000010000 */
[C---:B------:R-:W-:Y:S01]  /*8ad0*/  HMMA.16816.F32.BF16 R48, R136.reuse, R150, R48 ;  /* 0x000000968830723c */ /* 0x040fe20000041830 */
[----:B------:R-:W2:Y:S03]  /*8ae0*/  LDSM.16.MT88.4 R148, [R135+0x5100] ;  /* 0x005100008794783b */ /* 0x000ea60000004200 */
[----:B------:R-:W-:Y:S04]  /*8af0*/  FADD.FTZ R0, R188, R0 ;  /* 0x00000000bc007221 */ /* 0x000fe80000010000 */
[C---:B-----5:R-:W-:Y:S04]  /*8b00*/  HMMA.16816.F32.BF16 R52, R136.reuse, R140, R52 ;  /* 0x0000008c8834723c */ /* 0x060fe80000041834 */
[----:B------:R-:W-:Y:S04]  /*8b10*/  FADD.FTZ R0, R185, R0 ;  /* 0x00000000b9007221 */ /* 0x000fe80000010000 */
[C---:B------:R-:W-:Y:S01]  /*8b20*/  HMMA.16816.F32.BF16 R56, R136.reuse, R142, R56 ;  /* 0x0000008e8838723c */ /* 0x040fe20000041838 */
[----:B------:R-:W3:Y:S03]  /*8b30*/  LDSM.16.MT88.4 R140, [R248+0x5100] ;  /* 0x00510000f88c783b */ /* 0x000ee60000004200 */
        /* <DEDUP_REMOVED lines=8> */
[C---:B--2---:R-:W-:Y:S04]  /*8bc0*/  HMMA.16816.F32.BF16 R68, R136.reuse, R148, R68 ;  /* 0x000000948844723c */ /* 0x044fe80000041844 */
[----:B------:R-:W-:Y:S04]  /*8bd0*/  FADD.FTZ R0, R180, R0 ;  /* 0x00000000b4007221 */ /* 0x000fe80000010000 */
[C---:B------:R-:W-:Y:S01]  /*8be0*/  HMMA.16816.F32.BF16 R72, R136.reuse, R150, R72 ;  /* 0x000000968848723c */ /* 0x040fe20000041848 */
[----:B------:R-:W2:Y:S03]  /*8bf0*/  LDSM.16.MT88.4 R148, [R249+0x5100] ;  /* 0x00510000f994783b */ /* 0x000ea60000004200 */
[----:B------:R-:W-:Y:S01]  /*8c00*/  FADD.FTZ R0, R133, R0 ;  /* 0x0000000085007221 */ /* 0x000fe20000010000 */
[----:B------:R-:W-:Y:S03]  /*8c10*/  MOV R133, R2 ;  /* 0x0000000200857202 */ /* 0x000fe60000000f00 */
[C---:B---3--:R-:W-:Y:S01]  /*8c20*/  HMMA.16816.F32.BF16 R76, R136.reuse, R140, R76 ;  /* 0x0000008c884c723c */ /* 0x048fe2000004184c */
[----:B------:R3:W-:Y:S07]  /*8c30*/  STL [R1+0x38], R0 ;  /* 0x0000380001007387 */ /* 0x0007ee0000100800 */
[C---:B------:R-:W-:Y:S01]  /*8c40*/  HMMA.16816.F32.BF16 R80, R136.reuse, R142, R80 ;  /* 0x0000008e8850723c */ /* 0x040fe20000041850 */
[----:B------:R-:W4:Y:S07]  /*8c50*/  LDSM.16.MT88.4 R140, [R135+0x7100] ;  /* 0x00710000878c783b */ /* 0x000f2e0000004200 */
[C---:B-1----:R-:W-:Y:S08]  /*8c60*/  HMMA.16816.F32.BF16 R84, R136.reuse, R144, R84 ;  /* 0x000000908854723c */ /* 0x042ff00000041854 */
[C---:B------:R-:W-:Y:S01]  /*8c70*/  HMMA.16816.F32.BF16 R88, R136.reuse, R146, R88 ;  /* 0x000000928858723c */ /* 0x040fe20000041858 */
[----:B------:R-:W1:Y:S03]  /*8c80*/  LDSM.16.MT88.4 R144, [R248+0x7100] ;  /* 0x00710000f890783b */ /* 0x000e660000004200 */
[----:B---3--:R-:W-:Y:S04]  /*8c90*/  MOV R0, R132 ;  /* 0x0000008400007202 */ /* 0x008fe80000000f00 */
[C---:B--2---:R-:W-:Y:S08]  /*8ca0*/  HMMA.16816.F32.BF16 R92, R136.reuse, R148, R92 ;  /* 0x00000094885c723c */ /* 0x044ff0000004185c */
        /* <DEDUP_REMOVED lines=11> */
[----:B------:R-:W-:Y:S01]  /*8d60*/  HMMA.16816.F32.BF16 R128, R136, R142, R128 ;  /* 0x0000008e8880723c */ /* 0x000fe20000041880 */
[----:B------:R-:W2:Y:S07]  /*8d70*/  LDSM.16.MT88.4 R136, [R249+0x1900] ;  /* 0x00190000f988783b */ /* 0x000eae0000004200 */
[C---:B------:R-:W-:Y:S01]  /*8d80*/  HMMA.16816.F32.BF16 R164, R176.reuse, R160, R4 ;  /* 0x000000a0b0a4723c */ /* 0x040fe20000041804 */
[----:B------:R-:W3:Y:S07]  /*8d90*/  LDSM.16.MT88.4 R4, [R135+0x3900] ;  /* 0x003900008704783b */ /* 0x000eee0000004200 */
[C---:B------:R-:W-:Y:S01]  /*8da0*/  HMMA.16816.F32.BF16 R160, R176.reuse, R162, R8 ;  /* 0x000000a2b0a0723c */ /* 0x040fe20000041808 */
[----:B------:R-:W4:Y:S07]  /*8db0*/  LDSM.16.MT88.4 R8, [R248+0x3900] ;  /* 0x00390000f808783b */ /* 0x000f2e0000004200 */
[C---:B------:R-:W-:Y:S01]  /*8dc0*/  HMMA.16816.F32.BF16 R156, R176.reuse, R152, R12 ;  /* 0x00000098b09c723c */ /* 0x040fe2000004180c */
[----:B------:R-:W5:Y:S07]  /*8dd0*/  LDSM.16.MT88.4 R12, [R250+0x3900] ;  /* 0x00390000fa0c783b */ /* 0x000f6e0000004200 */
[C---:B------:R-:W-:Y:S01]  /*8de0*/  HMMA.16816.F32.BF16 R152, R176.reuse, R154, R16 ;  /* 0x0000009ab098723c */ /* 0x040fe20000041810 */
[----:B------:R-:W4:Y:S07]  /*8df0*/  LDSM.16.MT88.4 R16, [R249+0x3900] ;  /* 0x00390000f910783b */ /* 0x000f2e0000004200 */
[C---:B-1----:R-:W-:Y:S08]  /*8e00*/  HMMA.16816.F32.BF16 R148, R176.reuse, R144, R20 ;  /* 0x00000090b094723c */ /* 0x042ff00000041814 */
[C---:B------:R-:W-:Y:S08]  /*8e10*/  HMMA.16816.F32.BF16 R144, R176.reuse, R146, R24 ;  /* 0x00000092b090723c */ /* 0x040ff00000041818 */
[C---:B--2---:R-:W-:Y:S08]  /*8e20*/  HMMA.16816.F32.BF16 R140, R176.reuse, R136, R28 ;  /* 0x00000088b08c723c */ /* 0x044ff0000004181c */
[C---:B------:R-:W-:Y:S08]  /*8e30*/  HMMA.16816.F32.BF16 R136, R176.reuse, R138, R32 ;  /* 0x0000008ab088723c */ /* 0x040ff00000041820 */
[C---:B---3--:R-:W-:Y:S08]  /*8e40*/  HMMA.16816.F32.BF16 R36, R176.reuse, R4, R36 ;  /* 0x00000004b024723c */ /* 0x048ff00000041824 */
        /* <DEDUP_REMOVED lines=32> */
.L_x_3262:
        /* <DEDUP_REMOVED lines=157> */
.L_x_3260:
        /* <DEDUP_REMOVED lines=311> */
.L_x_3268:
[----:B------:R-:W-:Y:S05]  /*ad90*/  BSYNC B0 ;  /* 0x0000000000007941 */ /* 0x000fea0003800000 */
.L_x_3267:
        /* <DEDUP_REMOVED lines=73> */
[----:B-1----:R-:W-:Y:S02]  /*b230*/  @!P6 LEA.HI R4, R15, R15, RZ, 0x1 ;  /* 0x0000000f0f04e211 */ /* 0x002fe400078f08ff */
        /* <DEDUP_REMOVED lines=13> */
[----:B-1----:R-:W-:Y:S02]  /*b310*/  @!P2 LEA.HI R7, R10, R10, RZ, 0x1 ;  /* 0x0000000a0a07a211 */ /* 0x002fe400078f08ff */
[----:B------:R-:W-:-:S02]  /*b320*/  @!P1 LEA.HI R6, R11, R11, RZ, 0x1 ;  /* 0x0000000b0b069211 */ /* 0x000fc400078f08ff */
[----:B--2---:R-:W-:Y:S02]  /*b330*/  @!P4 LEA.HI R4, R8, R8, RZ, 0x1 ;  /* 0x000000080804c211 */ /* 0x004fe400078f08ff */
        /* <DEDUP_REMOVED lines=17> */
[----:B-1----:R-:W-:-:S02]  /*b450*/  IADD3 R12, R0, 0xb8, RZ ;  /* 0x000000b8000c7810 */ /* 0x002fc40007ffe0ff */
[C---:B--2---:R-:W-:Y:S02]  /*b460*/  IADD3 R10, R0.reuse, 0xa8, RZ ;  /* 0x000000a8000a7810 */ /* 0x044fe40007ffe0ff */
[C---:B------:R-:W-:Y:S02]  /*b470*/  IADD3 R11, R0.reuse, 0xb0, RZ ;  /* 0x000000b0000b7810 */ /* 0x040fe40007ffe0ff */
[C---:B---3--:R-:W-:Y:S02]  /*b480*/  IADD3 R8, R0.reuse, 0x98, RZ ;  /* 0x0000009800087810 */ /* 0x048fe40007ffe0ff */
[----:B------:R-:W-:Y:S02]  /*b490*/  IADD3 R9, R0, 0xa0, RZ ;  /* 0x000000a000097810 */ /* 0x000fe40007ffe0ff */
[----:B------:R-:W-:Y:S02]  /*b4a0*/  ISETP.GE.AND P4, PT, R8, c[0x0][0x3c8], PT ;  /* 0x0000f20008007a0c */ /* 0x000fe40003f86270 */
[----:B------:R-:W-:-:S02]  /*b4b0*/  ISETP.GE.AND P3, PT, R9, c[0x0][0x3c8], PT ;  /* 0x0000f20009007a0c */ /* 0x000fc40003f66270 */
[----:B----4-:R-:W-:Y:S02]  /*b4c0*/  @!P6 LEA.HI R4, R14, R14, RZ, 0x1 ;  /* 0x0000000e0e04e211 */ /* 0x010fe400078f08ff */
        /* <DEDUP_REMOVED lines=14> */
[----:B-1----:R-:W-:-:S02]  /*b5b0*/  @!P2 LEA.HI R7, R10, R10, RZ, 0x1 ;  /* 0x0000000a0a07a211 */ /* 0x002fc400078f08ff */
[----:B------:R-:W-:Y:S02]  /*b5c0*/  @!P1 LEA.HI R6, R11, R11, RZ, 0x1 ;  /* 0x0000000b0b069211 */ /* 0x000fe400078f08ff */
[----:B--2---:R-:W-:Y:S02]  /*b5d0*/  @!P4 LEA.HI R4, R8, R8, RZ, 0x1 ;  /* 0x000000080804c211 */ /* 0x004fe400078f08ff */
        /* <DEDUP_REMOVED lines=36> */
[----:B-1----:R-:W-:-:S04]  /*b820*/  @!P2 LEA.HI R7, R10, R10, RZ, 0x1 ;  /* 0x0000000a0a07a211 */ /* 0x002fc800078f08ff */
        /* <DEDUP_REMOVED lines=26> */
.L_x_3266:
        /* <DEDUP_REMOVED lines=50> */
.L_x_3269:
        /* <DEDUP_REMOVED lines=9> */
.L_x_6558:


//--------------------- .text._ZN7cutlass13device_kernelIN5flash19enable_sm80_to_sm89INS1_16FlashAttnFwdSm80INS1_25CollectiveMainloopFwdSm80ILi8ELi1ELb1EN4cute5tupleIJNS5_1CILi128EEENS7_ILi48EEENS7_ILi256EEEEEELi256ENS_10bfloat16_tEfNS_4arch4Sm80ELb0ELb0ELb0ELb1ELb1ELb0ELb1ELb1EEENS1_21CollectiveEpilogueFwdINS6_IJS8_SA_S9_EEENS6_IJNS7_ILi1EEESI_SI_EEESC_SE_Li256ELb1ELb1ELb1ELb0EEENS1_36VarlenDynamicPersistentTileSchedulerILi128ELi48ELi256ELi256ELb1ELb1ELb0ELb0ELb1ELb1EEEEEEEEEvNT_6ParamsE --------------------------
	.section	.text._ZN7cutlass13device_kernelIN5flash19enable_sm80_to_sm89INS1_16FlashAttnFwdSm80INS1_25CollectiveMainloopFwdSm80ILi8ELi1ELb1EN4cute5tupleIJNS5_1CILi128EEENS7_ILi48EEENS7_ILi256EEEEEELi256ENS_10bfloat16_tEfNS_4arch4Sm80ELb0ELb0ELb0ELb1ELb1ELb0ELb1ELb1EEENS1_21CollectiveEpilogueFwdINS6_IJS8_SA_S9_EEENS6_IJNS7_ILi1EEESI_SI_EEESC_SE_Li256ELb1ELb1ELb1ELb0EEENS1_36VarlenDynamicPersistentTileSchedulerILi128ELi48ELi256ELi256ELb1ELb1ELb0ELb0ELb1ELb1EEEEEEEEEvNT_6ParamsE,"ax",@progbits
	.sectioninfo	@"SHI_REGISTERS=255"
	.align	128
.text._ZN7cutlass13device_kernelIN5flash19enable_sm80_to_sm89INS1_16FlashAttnFwdSm80INS1_25CollectiveMainloopFwdSm80ILi8ELi1ELb1EN4cute5tupleIJNS5_1CILi128EEENS7_ILi48EEENS7_ILi256EEEEEELi256ENS_10bfloat16_tEfNS_4arch4Sm80ELb0ELb0ELb0ELb1ELb1ELb0ELb1ELb1EEENS1_21CollectiveEpilogueFwdINS6_IJS8_SA_S9_EEENS6_IJNS7_ILi1EEESI_SI_EEESC_SE_Li256ELb1ELb1ELb1ELb0EEENS1_36VarlenDynamicPersistentTileSchedulerILi128ELi48ELi256ELi256ELb1ELb1ELb0ELb0ELb1ELb1EEEEEEEEEvNT_6ParamsE:
        .type           _ZN7cutlass13device_kernelIN5flash19enable_sm80_to_sm89INS1_16FlashAttnFwdSm80INS1_25CollectiveMainloopFwdSm80ILi8ELi1ELb1EN4cute5tupleIJNS5_1CILi128EEENS7_ILi48EEENS7_ILi256EEEEEELi256ENS_10bfloat16_tEfNS_4arch4Sm80ELb0ELb0ELb0ELb1ELb1ELb0ELb1ELb1EEENS1_21CollectiveEpilogueFwdINS6_IJS8_SA_S9_EEENS6_IJNS7_ILi1EEESI_SI_EEESC_SE_Li256ELb1ELb1ELb1ELb0EEENS1_36VarlenDynamicPersistentTileSchedulerILi128ELi48ELi256ELi256ELb1ELb1ELb0ELb0ELb1ELb1EEEEEEEEEvNT_6ParamsE,@function
        .size           _ZN7cutlass13device_kernelIN5flash19enable_sm80_to_sm89INS1_16FlashAttnFwdSm80INS1_25CollectiveMainloopFwdSm80ILi8ELi1ELb1EN4cute5tupleIJNS5_1CILi128EEENS7_ILi48EEENS7_ILi256EEEEEELi256ENS_10bfloat16_tEfNS_4arch4Sm80ELb0ELb0ELb0ELb1ELb1ELb0ELb1ELb1EEENS1_21CollectiveEpilogueFwdINS6_IJS8_SA_S9_EEENS6_IJNS7_ILi1EEESI_SI_EEESC_SE_Li256ELb1ELb1ELb1ELb0EEENS1_36VarlenDynamicPersistentTileSchedulerILi128ELi48ELi256ELi256ELb1ELb1ELb0ELb0ELb1ELb1EEEEEEEEEvNT_6ParamsE,(.L_x_6559 - _ZN7cutlass13device_kernelIN5flash19enable_sm80_to_sm89INS1_16FlashAttnFwdSm80INS1_25CollectiveMainloopFwdSm80ILi8ELi1ELb1EN4cute5tupleIJNS5_1CILi128EEENS7_ILi48EEENS7_ILi256EEEEEELi256ENS_10bfloat16_tEfNS_4arch4Sm80ELb0ELb0ELb0ELb1ELb1ELb0ELb1ELb1EEENS1_21CollectiveEpilogueFwdINS6_IJS8_SA_S9_EEENS6_IJNS7_ILi1EEESI_SI_EEESC_SE_Li256ELb1ELb1ELb1ELb0EEENS1_36VarlenDynamicPersistentTileSchedulerILi128ELi48ELi256ELi256ELb1ELb1ELb0ELb0ELb1ELb1EEEEEEEEEvNT_6ParamsE)
        .other          _ZN7cutlass13device_kernelIN5flash19enable_sm80_to_sm89INS1_16FlashAttnFwdSm80INS1_25CollectiveMainloopFwdSm80ILi8ELi1ELb1EN4cute5tupleIJNS5_1CILi128EEENS7_ILi48EEENS7_ILi256EEEEEELi256ENS_10bfloat16_tEfNS_4arch4Sm80ELb0ELb0ELb0ELb1ELb1ELb0ELb1ELb1EEENS1_21CollectiveEpilogueFwdINS6_IJS8_SA_S9_EEENS6_IJNS7_ILi1EEESI_SI_EEESC_SE_Li256ELb1ELb1ELb1ELb0EEENS1_36VarlenDynamicPersistentTileSchedulerILi128ELi48ELi256ELi256ELb1ELb1ELb0ELb0ELb1ELb1EEEEEEEEEvNT_6ParamsE,@"STO_CUDA_ENTRY STV_DEFAULT"
_ZN7cutlass13device_kernelIN5flash19enable_sm80_to_sm89INS1_16FlashAttnFwdSm80INS1_25CollectiveMainloopFwdSm80ILi8ELi1ELb1EN4cute5tupleIJNS5_1CILi128EEENS7_ILi48EEENS7_ILi256EEEEEELi256ENS_10bfloat16_tEfNS_4arch4Sm80ELb0ELb0ELb0ELb1ELb1ELb0ELb1ELb1EEENS1_21CollectiveEpilogueFwdINS6_IJS8_SA_S9_EEENS6_IJNS7_ILi1EEESI_SI_EEESC_SE_Li256ELb1ELb1ELb1ELb0EEENS1_36VarlenDynamicPersistentTileSchedulerILi128ELi48ELi256ELi256ELb1ELb1ELb0ELb0ELb1ELb1EEEEEEEEEvNT_6ParamsE:
        /* <DEDUP_REMOVED lines=54> */
.L_x_3275:
        /* <DEDUP_REMOVED lines=17> */
.L_x_3372:
        /* <DEDUP_REMOVED lines=16> */
.L_x_3373:
[----:B--2---:R-:W-:-:S05]  /*0570*/  IMAD R0, R0, c[0x0][0x538], RZ ;  /* 0x00014e0000007a24 */ /* 0x004fca00078e02ff */
[----:B------:R-:W-:-:S04]  /*0580*/  IADD3 R6, R0, R6, RZ ;  /* 0x0000000600067210 */ /* 0x000fc80007ffe0ff */
[----:B------:R-:W-:-:S13]  /*0590*/  ISETP.GT.AND P0, PT, R6, UR4, PT ;  /* 0x0000000406007c0c */ /* 0x000fda000bf04270 */
[----:B-1----:R-:W-:Y:S05]  /*05a0*/  @!P0 BRA `(.L_x_3275) ;  /* 0xfffffdb000008947 */ /* 0x002fea000383ffff */
.L_x_3271:
[----:B------:R-:W-:-:S05]  /*05b0*/  IADD3 R12, -R0, R6, RZ ;  /* 0x00000006000c7210 */ /* 0x000fca0007ffe1ff */
[----:B------:R-:W-:-:S05]  /*05c0*/  IMAD R0, R4, c[0x0][0x538], R12 ;  /* 0x00014e0004007a24 */ /* 0x000fca00078e020c */
[----:B------:R-:W-:Y:S01]  /*05d0*/  ISETP.GT.AND P0, PT, R0, UR4, PT ;  /* 0x0000000400007c0c */ /* 0x000fe2000bf04270 */
[----:B------:R-:W-:-:S12]  /*05e0*/  BRA.DIV ~URZ, `(.L_x_3276) ;  /* 0x0000eeb27f007947 */ /* 0x000fd8000b800000 */
[----:B------:R-:W-:-:S04]  /*05f0*/  VOTE.ANY R5, PT, !P0 ;  /* 0x0000000000057806 */ /* 0x000fc800040e0100 */
.L_x_3374:
[----:B------:R1:W2:Y:S01]  /*0600*/  POPC R13, R5 ;  /* 0x00000005000d7309 */ /* 0x0002a20000000000 */
[----:B------:R-:W-:Y:S05]  /*0610*/  BRA.DIV ~URZ, `(.L_x_3277) ;  /* 0x0000eed27f007947 */ /* 0x000fea000b800000 */
[----:B--2---:R2:W3:Y:S01]  /*0620*/  SHFL.IDX PT, R11, R8, R13, 0x1f ;  /* 0x00001f0d080b7589 */ /* 0x0044e200000e0000 */
[----:B------:R-:W-:-:S03]  /*0630*/  MOV R6, RZ ;  /* 0x000000ff00067202 */ /* 0x000fc60000000f00 */
[----:B------:R2:W4:Y:S04]  /*0640*/  SHFL.IDX PT, R10, R7, R13, 0x1f ;  /* 0x00001f0d070a7589 */ /* 0x00052800000e0000 */
.L_x_3375:
[----:B------:R-:W-:Y:S01]  /*0650*/  ISETP.NE.AND P0, PT, R5, RZ, PT ;  /* 0x000000ff0500720c */ /* 0x000fe20003f05270 */
[----:B------:R-:W-:-:S12]  /*0660*/  BSSY B0, `(.L_x_3278) ;  /* 0x0000005000007945 */ /* 0x000fd80003800000 */
[----:B------:R-:W-:Y:S05]  /*0670*/  @!P0 BRA `(.L_x_3279) ;  /* 0x0000003000008947 */ /* 0x000fea0003800000 */
[----:B------:R-:W-:Y:S01]  /*0680*/  IADD3 R3, R13, -0x1, RZ ;  /* 0xffffffff0d037810 */ /* 0x000fe20007ffe0ff */
[----:B------:R-:W-:Y:S05]  /*0690*/  BRA.DIV ~URZ, `(.L_x_3280) ;  /* 0x0000ef327f007947 */ /* 0x000fea000b800000 */
[----:B------:R1:W2:Y:S02]  /*06a0*/  SHFL.IDX PT, R6, R4, R3, 0x1f ;  /* 0x00001f0304067589 */ /* 0x0002a400000e0000 */
.L_x_3279:
[----:B------:R-:W-:Y:S05]  /*06b0*/  BSYNC B0 ;  /* 0x0000000000007941 */ /* 0x000fea0003800000 */
.L_x_3278:
        /* <DEDUP_REMOVED lines=69> */
.L_x_3272:
[----:B------:R-:W-:Y:S01]  /*0b10*/  MOV R0, UR4 ;  /* 0x0000000400007c02 */ /* 0x000fe20008000f00 */
[----:B------:R-:W-:Y:S04]  /*0b20*/  STL [R1+0x4c], RZ ;  /* 0x00004cff01007387 */ /* 0x000fe80000100800 */
[----:B------:R-:W-:Y:S04]  /*0b30*/  STL [R1+0x50], RZ ;  /* 0x000050ff01007387 */ /* 0x000fe80000100800 */
[----:B------:R1:W-:Y:S02]  /*0b40*/  STL [R1+0x48], R0 ;  /* 0x0000480001007387 */ /* 0x0003e40000100800 */
[----:B-1----:R-:W-:-:S05]  /*0b50*/  MOV R0, c[0x0][0x53c] ;  /* 0x00014f0000007a02 */ /* 0x002fca0000000f00 */
[----:B------:R1:W-:Y:S02]  /*0b60*/  STL [R1+0x54], R0 ;  /* 0x0000540001007387 */ /* 0x0003e40000100800 */
.L_x_3281:
        /* <DEDUP_REMOVED lines=8> */
.L_x_3270:
        /* <DEDUP_REMOVED lines=173> */
[----:B------:R-:W-:Y:S01]  /*16c0*/  IADD3 R241, R0, R238, R2 ;  /* 0x000000ee00f17210 */ /* 0x000fe20007ffe002 */
        /* <DEDUP_REMOVED lines=81> */
.L_x_3371:
        /* <DEDUP_REMOVED lines=36> */
.L_x_3282:
[----:B------:R-:W-:-:S04]  /*1e20*/  ISETP.NE.U32.AND P0, PT, RZ, c[0x0][0x368], PT ;  /* 0x0000da00ff007a0c */ /* 0x000fc80003f05070 */
[----:B------:R-:W-:-:S13]  /*1e30*/  ISETP.NE.AND.EX P0, PT, RZ, c[0x0][0x36c], PT, P0 ;  /* 0x0000db00ff007a0c */ /* 0x000fda0003f05300 */
[----:B------:R-:W-:Y:S05]  /*1e40*/  @!P0 BRA `(.L_x_3283) ;  /* 0x0000004000008947 */ /* 0x000fea0003800000 */
[----:B-1----:R-:W-:-:S04]  /*1e50*/  IADD3 R2, P0, R23, c[0x0][0x368], RZ ;  /* 0x0000da0017027a10 */ /* 0x002fc80007f1e0ff */
[----:B------:R-:W-:-:S05]  /*1e60*/  IADD3.X R3, R17, c[0x0][0x36c], RZ, P0, !PT ;  /* 0x0000db0011037a10 */ /* 0x000fca00007fe4ff */
[----:B------:R1:W5:Y:S01]  /*1e70*/  LDG.E R0, [R2.64] ;  /* 0x0000000602007981 */ /* 0x000362000c1e1900 */
[----:B------:R-:W-:Y:S05]  /*1e80*/  BRA `(.L_x_3284) ;  /* 0x0000008000007947 */ /* 0x000fea0003800000 */
.L_x_3283:
        /* <DEDUP_REMOVED lines=8> */
.L_x_3284:
        /* <DEDUP_REMOVED lines=48> */
.L_x_3286:
[----:B------:R-:W-:Y:S05]  /*2210*/  BSYNC B0 ;  /* 0x0000000000007941 */ /* 0x000fea0003800000 */
.L_x_3285:
        /* <DEDUP_REMOVED lines=321> */
[C---:B------:R-:W-:Y:S02]  /*3630*/  ISETP.GE.AND P2, PT, R249.reuse, c[0x0][0x1d4], PT ;  /* 0x00007500f9007a0c */ /* 0x040fe40003f46270 */
        /* <DEDUP_REMOVED lines=43> */
.L_x_3376:
        /* <DEDUP_REMOVED lines=32> */
.L_x_3289:
[----:B-1-34-:R-:W-:Y:S05]  /*3af0*/  BSYNC B0 ;  /* 0x0000000000007941 */ /* 0x01afea0003800000 */
.L_x_3288:
[----:B------:R-:W1:Y:S01]  /*3b00*/  S2R R72, SR_TID.X ;  /* 0x0000000000487919 */ /* 0x000e620000002100 */
[----:B------:R-:W-:Y:S01]  /*3b10*/  IMAD.MOV.U32 R0, RZ, RZ, 0x40 ;  /* 0x00000040ff007424 */ /* 0x000fe200078e00ff */
[C---:B------:R-:W-:Y:S02]  /*3b20*/  HMMA.16816.F32.BF16 R8, R160.reuse, R14, RZ ;  /* 0x0000000ea008723c */ /* 0x040fe400000418ff */
[----:B--2---:R-:W2:Y:S01]  /*3b30*/  LDL R3, [R1+0xc] ;  /* 0x00000c0001037983 */ /* 0x004ea20000100800 */
[----:B------:R-:W-:Y:S01]  /*3b40*/  IADD3 R242, R236, 0x20, RZ ;  /* 0x00000020ecf27810 */ /* 0x000fe20007ffe0ff */
[----:B------:R-:W-:Y:S02]  /*3b50*/  BSSY B1, `(.L_x_3291) ;  /* 0x00000fe000017945 */ /* 0x000fe40003800000 */
[----:B------:R-:W0:Y:S02]  /*3b60*/  LDGDEPBAR ;  /* 0x00000000000079af */ /* 0x000e240000000000 */
[C---:B------:R-:W-:Y:S08]  /*3b70*/  HMMA.16816.F32.BF16 R4, R160.reuse, R12, RZ ;  /* 0x0000000ca004723c */ /* 0x040ff000000418ff */
[----:B------:R-:W-:Y:S01]  /*3b80*/  HMMA.16816.F32.BF16 R16, R160, R28, RZ ;  /* 0x0000001ca010723c */ /* 0x000fe200000418ff */
[----:B-1----:R-:W-:-:S07]  /*3b90*/  SHF.R.S32.HI R69, RZ, 0x1f, R72 ;  /* 0x0000001fff457819 */ /* 0x002fce0000011448 */
[----:B------:R-:W-:Y:S01]  /*3ba0*/  HMMA.16816.F32.BF16 R12, R160, R30, RZ ;  /* 0x0000001ea00c723c */ /* 0x000fe200000418ff */
[----:B------:R-:W-:-:S04]  /*3bb0*/  LEA.HI R69, R69, R72, RZ, 0x3 ;  /* 0x0000004845457211 */ /* 0x000fc800078f18ff */
[----:B------:R-:W-:-:S03]  /*3bc0*/  LOP3.LUT R69, R69, 0xfffffff8, RZ, 0xc0, !PT ;  /* 0xfffffff845457812 */ /* 0x000fc600078ec0ff */
[----:B------:R-:W-:Y:S02]  /*3bd0*/  HMMA.16816.F32.BF16 R24, R160, R20, RZ ;  /* 0x00000014a018723c */ /* 0x000fe400000418ff */
[----:B------:R-:W-:-:S05]  /*3be0*/  IMAD.IADD R69, R72, 0x1, -R69 ;  /* 0x0000000148457824 */ /* 0x000fca00078e0a45 */
[----:B------:R-:W-:Y:S01]  /*3bf0*/  R2P PR, R69, 0x6 ;  /* 0x0000000645007804 */ /* 0x000fe20000000000 */
[----:B------:R-:W-:Y:S04]  /*3c00*/  HMMA.16816.F32.BF16 R20, R160, R22, RZ ;  /* 0x00000016a014723c */ /* 0x000fe800000418ff */
[----:B------:R-:W-:-:S04]  /*3c10*/  SEL R0, R0, 0xffffffc0, !P2 ;  /* 0xffffffc000007807 */ /* 0x000fc80005000000 */
[----:B------:R-:W-:Y:S01]  /*3c20*/  HMMA.16816.F32.BF16 R8, R164, R34, R8 ;  /* 0x00000022a408723c */ /* 0x000fe20000041808 */
[----:B------:R-:W-:-:S03]  /*3c30*/  IMAD.IADD R2, R236, 0x1, R0 ;  /* 0x00000001ec027824 */ /* 0x000fc600078e0200 */
[----:B------:R-:W-:Y:S02]  /*3c40*/  @P1 IADD3 R242, R236, -0x20, RZ ;  /* 0xffffffe0ecf21810 */ /* 0x000fe40007ffe0ff */
[----:B------:R-:W1:Y:S02]  /*3c50*/  LDSM.16.M88.4 R40, [R2] ;  /* 0x000000000228783b */ /* 0x000e640000000200 */
[C---:B------:R-:W-:Y:S01]  /*3c60*/  HMMA.16816.F32.BF16 R44, R164.reuse, R36, R16 ;  /* 0x00000024a42c723c */ /* 0x040fe20000041810 */
[----:B------:R-:W-:Y:S01]  /*3c70*/  IMAD.IADD R237, R0, 0x1, R242 ;  /* 0x0000000100ed7824 */ /* 0x000fe200078e02f2 */
[----:B------:R-:W3:Y:S04]  /*3c80*/  LDSM.16.M88.4 R52, [R2+0x800] ;  /* 0x000800000234783b */ /* 0x000ee80000000200 */
[----:B------:R-:W-:Y:S02]  /*3c90*/  LDSM.16.M88.4 R16, [R237] ;  /* 0x00000000ed10783b */ /* 0x000fe40000000200 */
[C---:B------:R-:W-:Y:S02]  /*3ca0*/  HMMA.16816.F32.BF16 R28, R164.reuse, R38, R12 ;  /* 0x00000026a41c723c */ /* 0x040fe4000004180c */
[----:B------:R-:W4:Y:S04]  /*3cb0*/  LDSM.16.M88.4 R36, [R2+0x1000] ;  /* 0x001000000224783b */ /* 0x000f280000000200 */
[----:B------:R-:W5:Y:S02]  /*3cc0*/  LDSM.16.M88.4 R12, [R237+0x800] ;  /* 0x00080000ed0c783b */ /* 0x000f640000000200 */
[C---:B------:R-:W-:Y:S02]  /*3cd0*/  HMMA.16816.F32.BF16 R4, R164.reuse, R32, R4 ;  /* 0x00000020a404723c */ /* 0x040fe40000041804 */
[----:B------:R-:W4:Y:S04]  /*3ce0*/  LDSM.16.M88.4 R56, [R237+0x1000] ;  /* 0x00100000ed38783b */ /* 0x000f280000000200 */
[----:B------:R-:W-:Y:S02]  /*3cf0*/  LDSM.16.M88.4 R60, [R2+0x5000] ;  /* 0x00500000023c783b */ /* 0x000fe40000000200 */
[C---:B------:R-:W-:Y:S08]  /*3d00*/  HMMA.16816.F32.BF16 R32, R164.reuse, R48, R24 ;  /* 0x00000030a420723c */ /* 0x040ff00000041818 */
[----:B------:R-:W-:Y:S08]  /*3d10*/  HMMA.16816.F32.BF16 R48, R164, R50, R20 ;  /* 0x00000032a430723c */ /* 0x000ff00000041814 */
[C---:B-1----:R-:W-:Y:S08]  /*3d20*/  HMMA.16816.F32.BF16 R20, R180.reuse, R42, R8 ;  /* 0x0000002ab414723c */ /* 0x042ff00000041808 */
[C---:B------:R-:W-:Y:S08]  /*3d30*/  HMMA.16816.F32.BF16 R24, R180.reuse, R40, R4 ;  /* 0x00000028b418723c */ /* 0x040ff00000041804 */
[C---:B---3--:R-:W-:Y:S08]  /*3d40*/  HMMA.16816.F32.BF16 R8, R180.reuse, R52, R32 ;  /* 0x00000034b408723c */ /* 0x048ff00000041820 */
[C---:B------:R-:W-:Y:S01]  /*3d50*/  HMMA.16816.F32.BF16 R4, R180.reuse, R54, R48 ;  /* 0x00000036b404723c */ /* 0x040fe20000041830 */
[----:B------:R-:W-:Y:S04]  /*3d60*/  LDSM.16.M88.4 R48, [R242+0x1800] ;  /* 0x00180000f230783b */ /* 0x000fe80000000200 */
[----:B------:R-:W-:Y:S03]  /*3d70*/  LDSM.16.M88.4 R52, [R2+0x2000] ;  /* 0x002000000234783b */ /* 0x000fe60000000200 */
[C---:B----4-:R-:W-:Y:S01]  /*3d80*/  HMMA.16816.F32.BF16 R40, R180.reuse, R36, R44 ;  /* 0x00000024b428723c */ /* 0x050fe2000004182c */
[----:B------:R-:W1:Y:S07]  /*3d90*/  LDSM.16.M88.4 R44, [R236+0x1800] ;  /* 0x00180000ec2c783b */ /* 0x000e6e0000000200 */
[----:B------:R-:W-:Y:S08]  /*3da0*/  HMMA.16816.F32.BF16 R36, R180, R38, R28 ;  /* 0x00000026b424723c */ /* 0x000ff0000004181c */
[C---:B------:R-:W-:Y:S01]  /*3db0*/  HMMA.16816.F32.BF16 R28, R184.reuse, R18, R20 ;  /* 0x00000012b81c723c */ /* 0x040fe20000041814 */
[----:B------:R-:W3:Y:S07]  /*3dc0*/  LDSM.16.M88.4 R20, [R236+0x2000] ;  /* 0x00200000ec14783b */ /* 0x000eee0000000200 */
[C---:B------:R-:W-:Y:S01]  /*3dd0*/  HMMA.16816.F32.BF16 R32, R184.reuse, R16, R24 ;  /* 0x00000010b820723c */ /* 0x040fe20000041818 */
[----:B------:R-:W4:Y:S07]  /*3de0*/  LDSM.16.M88.4 R16, [R236+0x2800] ;  /* 0x00280000ec10783b */ /* 0x000f2e0000000200 */
[C---:B-----5:R-:W-:Y:S08]  /*3df0*/  HMMA.16816.F32.BF16 R24, R184.reuse, R12, R8 ;  /* 0x0000000cb818723c */ /* 0x060ff00000041808 */
[C---:B------:R-:W-:Y:S08]  /*3e00*/  HMMA.16816.F32.BF16 R12, R184.reuse, R14, R4 ;  /* 0x0000000eb80c723c */ /* 0x040ff00000041804 */
[C---:B------:R-:W-:Y:S08]  /*3e10*/  HMMA.16816.F32.BF16 R8, R184.reuse, R56, R40 ;  /* 0x00000038b808723c */ /* 0x040ff00000041828 */
[----:B------:R-:W-:Y:S01]  /*3e20*/  HMMA.16816.F32.BF16 R4, R184, R58, R36 ;  /* 0x0000003ab804723c */ /* 0x000fe20000041824 */
[----:B------:R-:W-:Y:S07]  /*3e30*/  LDSM.16.M88.4 R56, [R242+0x3000] ;  /* 0x00300000f238783b */ /* 0x000fee0000000200 */
[C---:B-1----:R-:W-:Y:S08]  /*3e40*/  HMMA.16816.F32.BF16 R32, R188.reuse, R44, R32 ;  /* 0x0000002cbc20723c */ /* 0x042ff00000041820 */
[C---:B------:R-:W-:Y:S01]  /*3e50*/  HMMA.16816.F32.BF16 R40, R188.reuse, R46, R28 ;  /* 0x0000002ebc28723c */ /* 0x040fe2000004181c */
[----:B------:R-:W1:Y:S07]  /*3e60*/  LDSM.16.M88.4 R44, [R242+0x2000] ;  /* 0x00200000f22c783b */ /* 0x000e6e0000000200 */
[C---:B---3--:R-:W-:Y:S08]  /*3e70*/  HMMA.16816.F32.BF16 R36, R188.reuse, R20, R24 ;  /* 0x00000014bc24723c */ /* 0x048ff00000041818 */
[C---:B------:R-:W-:Y:S01]  /*3e80*/  HMMA.16816.F32.BF16 R28, R188.reuse, R22, R12 ;  /* 0x00000016bc1c723c */ /* 0x040fe2000004180c */
[----:B------:R-:W3:Y:S04]  /*3e90*/  LDSM.16.M88.4 R20, [R242+0x2800] ;  /* 0x00280000f214783b */ /* 0x000ee80000000200 */
[----:B------:R-:W5:Y:S03]  /*3ea0*/  LDSM.16.M88.4 R12, [R2+0x1800] ;  /* 0x00180000020c783b */ /* 0x000f660000000200 */
[C---:B----4-:R-:W-:Y:S08]  /*3eb0*/  HMMA.16816.F32.BF16 R24, R188.reuse, R16, R8 ;  /* 0x00000010bc18723c */ /* 0x050ff00000041808 */
[----:B------:R-:W-:Y:S08]  /*3ec0*/  HMMA.16816.F32.BF16 R16, R188, R18, R4 ;  /* 0x00000012bc10723c */ /* 0x000ff00000041804 */
[C---:B------:R-:W-:Y:S08]  /*3ed0*/  HMMA.16816.F32.BF16 R8, R192.reuse, R48, R32 ;  /* 0x00000030c008723c */ /* 0x040ff00000041820 */
[C---:B------:R-:W-:Y:S01]  /*3ee0*/  HMMA.16816.F32.BF16 R4, R192.reuse, R50, R40 ;  /* 0x00000032c004723c */ /* 0x040fe20000041828 */
[----:B------:R-:W-:Y:S07]  /*3ef0*/  LDSM.16.M88.4 R48, [R237+0x2800] ;  /* 0x00280000ed30783b */ /* 0x000fee0000000200 */
[C---:B-1----:R-:W-:Y:S08]  /*3f00*/  HMMA.16816.F32.BF16 R32, R192.reuse, R44, R36 ;  /* 0x0000002cc020723c */ /* 0x042ff00000041824 */
[C---:B------:R-:W-:Y:S01]  /*3f10*/  HMMA.16816.F32.BF16 R40, R192.reuse, R46, R28 ;  /* 0x0000002ec028723c */ /* 0x040fe2000004181c */
[----:B------:R-:W1:Y:S07]  /*3f20*/  LDSM.16.M88.4 R44, [R2+0x2800] ;  /* 0x00280000022c783b */ /* 0x000e6e0000000200 */
[C---:B---3--:R-:W-:Y:S08]  /*3f30*/  HMMA.16816.F32.BF16 R36, R192.reuse, R20, R24 ;  /* 0x00000014c024723c */ /* 0x048ff00000041818 */
[----:B------:R-:W-:Y:S01]  /*3f40*/  HMMA.16816.F32.BF16 R28, R192, R22, R16 ;  /* 0x00000016c01c723c */ /* 0x000fe20000041810 */
[----:B------:R-:W3:Y:S04]  /*3f50*/  LDSM.16.M88.4 R20, [R237+0x1800] ;  /* 0x00180000ed14783b */ /* 0x000ee80000000200 */
[----:B------:R-:W4:Y:S03]  /*3f60*/  LDSM.16.M88.4 R16, [R237+0x2000] ;  /* 0x00200000ed10783b */ /* 0x000f260000000200 */
[C---:B-----5:R-:W-:Y:S08]  /*3f70*/  HMMA.16816.F32.BF16 R24, R196.reuse, R12, R8 ;  /* 0x0000000cc418723c */ /* 0x060ff00000041808 */
[----:B------:R-:W-:Y:S01]  /*3f80*/  HMMA.16816.F32.BF16 R12, R196, R14, R4 ;  /* 0x0000000ec40c723c */ /* 0x000fe20000041804 */
[----:B--2---:R-:W-:-:S07]  /*3f90*/  ISETP.GT.AND P1, PT, R65, R3, PT ;  /* 0x000000034100720c */ /* 0x004fce0003f24270 */
[C---:B------:R-:W-:Y:S08]  /*3fa0*/  HMMA.16816.F32.BF16 R8, R196.reuse, R52, R32 ;  /* 0x00000034c408723c */ /* 0x040ff00000041820 */
[C---:B------:R-:W-:Y:S01]  /*3fb0*/  HMMA.16816.F32.BF16 R4, R196.reuse, R54, R40 ;  /* 0x00000036c404723c */ /* 0x040fe20000041828 */
[----:B------:R-:W-:Y:S07]  /*3fc0*/  LDSM.16.M88.4 R52, [R2+0x3800] ;  /* 0x003800000234783b */ /* 0x000fee0000000200 */
[C---:B-1----:R-:W-:Y:S08]  /*3fd0*/  HMMA.16816.F32.BF16 R32, R196.reuse, R44, R36 ;  /* 0x0000002cc420723c */ /* 0x042ff00000041824 */
[----:B------:R-:W-:Y:S01]  /*3fe0*/  HMMA.16816.F32.BF16 R40, R196, R46, R28 ;  /* 0x0000002ec428723c */ /* 0x000fe2000004181c */
[----:B------:R-:W1:Y:S07]  /*3ff0*/  LDSM.16.M88.4 R44, [R236+0x3000] ;  /* 0x00300000ec2c783b */ /* 0x000e6e0000000200 */
[C---:B---3--:R-:W-:Y:S08]  /*4000*/  HMMA.16816.F32.BF16 R36, R200.reuse, R20, R24 ;  /* 0x00000014c824723c */ /* 0x048ff00000041818 */
[C---:B------:R-:W-:Y:S01]  /*4010*/  HMMA.16816.F32.BF16 R28, R200.reuse, R22, R12 ;  /* 0x00000016c81c723c */ /* 0x040fe2000004180c */
[----:B------:R-:W2:Y:S07]  /*4020*/  LDSM.16.M88.4 R20, [R236+0x3800] ;  /* 0x00380000ec14783b */ /* 0x000eae0000000200 */
[C---:B----4-:R-:W-:Y:S08]  /*4030*/  HMMA.16816.F32.BF16 R24, R200.reuse, R16, R8 ;  /* 0x00000010c818723c */ /* 0x050ff00000041808 */
[C---:B------:R-:W-:Y:S01]  /*4040*/  HMMA.16816.F32.BF16 R12, R200.reuse, R18, R4 ;  /* 0x00000012c80c723c */ /* 0x040fe20000041804 */
[----:B------:R-:W3:Y:S07]  /*4050*/  LDSM.16.M88.4 R16, [R236+0x4000] ;  /* 0x00400000ec10783b */ /* 0x000eee0000000200 */
        /* <DEDUP_REMOVED lines=8> */
[----:B------:R-:W2:Y:S04]  /*40e0*/  LDSM.16.M88.4 R20, [R242+0x4000] ;  /* 0x00400000f214783b */ /* 0x000ea80000000200 */
[----:B------:R-:W4:Y:S03]  /*40f0*/  LDSM.16.M88.4 R12, [R2+0x3000] ;  /* 0x00300000020c783b */ /* 0x000f260000000200 */
[C---:B---3--:R-:W-:Y:S08]  /*4100*/  HMMA.16816.F32.BF16 R24, R204.reuse, R16, R8 ;  /* 0x00000010cc18723c */ /* 0x048ff00000041808 */
[----:B------:R-:W-:Y:S08]  /*4110*/  HMMA.16816.F32.BF16 R16, R204, R18, R4 ;  /* 0x00000012cc10723c */ /* 0x000ff00000041804 */
[C---:B------:R-:W-:Y:S08]  /*4120*/  HMMA.16816.F32.BF16 R8, R208.reuse, R56, R32 ;  /* 0x00000038d008723c */ /* 0x040ff00000041820 */
[C---:B------:R-:W-:Y:S01]  /*4130*/  HMMA.16816.F32.BF16 R4, R208.reuse, R58, R40 ;  /* 0x0000003ad004723c */ /* 0x040fe20000041828 */
[----:B------:R-:W-:Y:S07]  /*4140*/  LDSM.16.M88.4 R56, [R2+0x5800] ;  /* 0x005800000238783b */ /* 0x000fee0000000200 */
[C---:B-1----:R-:W-:Y:S08]  /*4150*/  HMMA.16816.F32.BF16 R32, R208.reuse, R44, R36 ;  /* 0x0000002cd020723c */ /* 0x042ff00000041824 */
[C---:B------:R-:W-:Y:S01]  /*4160*/  HMMA.16816.F32.BF16 R40, R208.reuse, R46, R28 ;  /* 0x0000002ed028723c */ /* 0x040fe2000004181c */
[----:B------:R-:W1:Y:S07]  /*4170*/  LDSM.16.M88.4 R44, [R2+0x4000] ;  /* 0x00400000022c783b */ /* 0x000e6e0000000200 */
[C---:B--2---:R-:W-:Y:S08]  /*4180*/  HMMA.16816.F32.BF16 R36, R208.reuse, R20, R24 ;  /* 0x00000014d024723c */ /* 0x044ff00000041818 */
[----:B------:R-:W-:Y:S01]  /*4190*/  HMMA.16816.F32.BF16 R28, R208, R22, R16 ;  /* 0x00000016d01c723c */ /* 0x000fe20000041810 */
[----:B------:R-:W2:Y:S04]  /*41a0*/  LDSM.16.M88.4 R20, [R237+0x3000] ;  /* 0x00300000ed14783b */ /* 0x000ea80000000200 */
[----:B------:R-:W3:Y:S03]  /*41b0*/  LDSM.16.M88.4 R16, [R237+0x3800] ;  /* 0x00380000ed10783b */ /* 0x000ee60000000200 */
[C---:B----4-:R-:W-:Y:S08]  /*41c0*/  HMMA.16816.F32.BF16 R24, R212.reuse, R12, R8 ;  /* 0x0000000cd418723c */ /* 0x050ff00000041808 */
[C---:B------:R-:W-:Y:S08]  /*41d0*/  HMMA.16816.F32.BF16 R12, R212.reuse, R14, R4 ;  /* 0x0000000ed40c723c */ /* 0x040ff00000041804 */
[C---:B------:R-:W-:Y:S08]  /*41e0*/  HMMA.16816.F32.BF16 R8, R212.reuse, R52, R32 ;  /* 0x00000034d408723c */ /* 0x040ff00000041820 */
[C---:B------:R-:W-:Y:S01]  /*41f0*/  HMMA.16816.F32.BF16 R4, R212.reuse, R54, R40 ;  /* 0x00000036d404723c */ /* 0x040fe20000041828 */
[----:B------:R-:W-:Y:S07]  /*4200*/  LDSM.16.M88.4 R52, [R242+0x5000] ;  /* 0x00500000f234783b */ /* 0x000fee0000000200 */
[C---:B-1----:R-:W-:Y:S08]  /*4210*/  HMMA.16816.F32.BF16 R32, R212.reuse, R44, R36 ;  /* 0x0000002cd420723c */ /* 0x042ff00000041824 */
[----:B------:R-:W-:Y:S01]  /*4220*/  HMMA.16816.F32.BF16 R40, R212, R46, R28 ;  /* 0x0000002ed428723c */ /* 0x000fe2000004181c */
[----:B------:R-:W1:Y:S07]  /*4230*/  LDSM.16.M88.4 R44, [R236+0x4800] ;  /* 0x00480000ec2c783b */ /* 0x000e6e0000000200 */
[C---:B--2---:R-:W-:Y:S08]  /*4240*/  HMMA.16816.F32.BF16 R36, R216.reuse, R20, R24 ;  /* 0x00000014d824723c */ /* 0x044ff00000041818 */
[C---:B------:R-:W-:Y:S01]  /*4250*/  HMMA.16816.F32.BF16 R28, R216.reuse, R22, R12 ;  /* 0x00000016d81c723c */ /* 0x040fe2000004180c */
[----:B------:R-:W2:Y:S07]  /*4260*/  LDSM.16.M88.4 R20, [R236+0x5000] ;  /* 0x00500000ec14783b */ /* 0x000eae0000000200 */
[C---:B---3--:R-:W-:Y:S08]  /*4270*/  HMMA.16816.F32.BF16 R24, R216.reuse, R16, R8 ;  /* 0x00000010d818723c */ /* 0x048ff00000041808 */
[C---:B------:R-:W-:Y:S01]  /*4280*/  HMMA.16816.F32.BF16 R12, R216.reuse, R18, R4 ;  /* 0x00000012d80c723c */ /* 0x040fe20000041804 */
[----:B------:R-:W3:Y:S07]  /*4290*/  LDSM.16.M88.4 R16, [R236+0x5800] ;  /* 0x00580000ec10783b */ /* 0x000eee0000000200 */
[C---:B------:R-:W-:Y:S08]  /*42a0*/  HMMA.16816.F32.BF16 R8, R216.reuse, R48, R32 ;  /* 0x00000030d808723c */ /* 0x040ff00000041820 */
[----:B------:R-:W-:Y:S01]  /*42b0*/  HMMA.16816.F32.BF16 R4, R216, R50, R40 ;  /* 0x00000032d804723c */ /* 0x000fe20000041828 */
[----:B------:R-:W4:Y:S07]  /*42c0*/  LDSM.16.M88.4 R48, [R242+0x4800] ;  /* 0x00480000f230783b */ /* 0x000f2e0000000200 */
[C---:B-1----:R-:W-:Y:S08]  /*42d0*/  HMMA.16816.F32.BF16 R40, R220.reuse, R44, R36 ;  /* 0x0000002cdc28723c */ /* 0x042ff00000041824 */
[C---:B------:R-:W-:Y:S08]  /*42e0*/  HMMA.16816.F32.BF16 R36, R220.reuse, R46, R28 ;  /* 0x0000002edc24723c */ /* 0x040ff0000004181c */
[C---:B--2---:R-:W-:Y:S08]  /*42f0*/  HMMA.16816.F32.BF16 R32, R220.reuse, R20, R24 ;  /* 0x00000014dc20723c */ /* 0x044ff00000041818 */
[C---:B------:R-:W-:Y:S01]  /*4300*/  HMMA.16816.F32.BF16 R28, R220.reuse, R22, R12 ;  /* 0x00000016dc1c723c */ /* 0x040fe2000004180c */
[----:B------:R-:W1:Y:S04]  /*4310*/  LDSM.16.M88.4 R20, [R242+0x5800] ;  /* 0x00580000f214783b */ /* 0x000e680000000200 */
[----:B------:R-:W2:Y:S03]  /*4320*/  LDSM.16.M88.4 R12, [R2+0x4800] ;  /* 0x00480000020c783b */ /* 0x000ea60000000200 */
[C---:B---3--:R-:W-:Y:S08]  /*4330*/  HMMA.16816.F32.BF16 R24, R220.reuse, R16, R8 ;  /* 0x00000010dc18723c */ /* 0x048ff00000041808 */
[----:B------:R-:W-:Y:S08]  /*4340*/  HMMA.16816.F32.BF16 R16, R220, R18, R4 ;  /* 0x00000012dc10723c */ /* 0x000ff00000041804 */
[C---:B----4-:R-:W-:Y:S08]  /*4350*/  HMMA.16816.F32.BF16 R8, R224.reuse, R48, R40 ;  /* 0x00000030e008723c */ /* 0x050ff00000041828 */
[C---:B------:R-:W-:Y:S08]  /*4360*/  HMMA.16816.F32.BF16 R4, R224.reuse, R50, R36 ;  /* 0x00000032e004723c */ /* 0x040ff00000041824 */
[C---:B------:R-:W-:Y:S01]  /*4370*/  HMMA.16816.F32.BF16 R44, R224.reuse, R52, R32 ;  /* 0x00000034e02c723c */ /* 0x040fe20000041820 */
[----:B------:R-:W3:Y:S07]  /*4380*/  LDSM.16.M88.4 R32, [R237+0x4800] ;  /* 0x00480000ed20783b */ /* 0x000eee0000000200 */
[C---:B------:R-:W-:Y:S01]  /*4390*/  HMMA.16816.F32.BF16 R52, R224.reuse, R54, R28 ;  /* 0x00000036e034723c */ /* 0x040fe2000004181c */
[----:B------:R-:W4:Y:S07]  /*43a0*/  LDSM.16.M88.4 R28, [R237+0x5000] ;  /* 0x00500000ed1c783b */ /* 0x000f2e0000000200 */
[----:B-1----:R-:W-:Y:S01]  /*43b0*/  HMMA.16816.F32.BF16 R48, R224, R20, R24 ;  /* 0x00000014e030723c */ /* 0x002fe20000041818 */
[----:B------:R-:W1:Y:S01]  /*43c0*/  LDSM.16.M88.4 R24, [R237+0x5800] ;  /* 0x00580000ed18783b */ /* 0x000e620000000200 */
[----:B------:R-:W-:-:S06]  /*43d0*/  DEPBAR.LE SB0, 0x0 ;  /* 0x000080000000791a */ /* 0x000fcc0000000000 */
[----:B------:R-:W-:Y:S08]  /*43e0*/  HMMA.16816.F32.BF16 R40, R224, R22, R16 ;  /* 0x00000016e028723c */ /* 0x000ff00000041810 */
[C---:B--2---:R-:W-:Y:S08]  /*43f0*/  HMMA.16816.F32.BF16 R36, R228.reuse, R12, R8 ;  /* 0x0000000ce424723c */ /* 0x044ff00000041808 */
[C---:B------:R-:W-:Y:S08]  /*4400*/  HMMA.16816.F32.BF16 R20, R228.reuse, R14, R4 ;  /* 0x0000000ee414723c */ /* 0x040ff00000041804 */
[C---:B------:R-:W-:Y:S08]  /*4410*/  HMMA.16816.F32.BF16 R16, R228.reuse, R60, R44 ;  /* 0x0000003ce410723c */ /* 0x040ff0000004182c */
[C---:B------:R-:W-:Y:S08]  /*4420*/  HMMA.16816.F32.BF16 R12, R228.reuse, R62, R52 ;  /* 0x0000003ee40c723c */ /* 0x040ff00000041834 */
[C---:B------:R-:W-:Y:S08]  /*4430*/  HMMA.16816.F32.BF16 R8, R228.reuse, R56, R48 ;  /* 0x00000038e408723c */ /* 0x040ff00000041830 */
[----:B------:R-:W-:Y:S08]  /*4440*/  HMMA.16816.F32.BF16 R4, R228, R58, R40 ;  /* 0x0000003ae404723c */ /* 0x000ff00000041828 */
[C---:B---3--:R-:W-:Y:S08]  /*4450*/  HMMA.16816.F32.BF16 R36, R232.reuse, R32, R36 ;  /* 0x00000020e824723c */ /* 0x048ff00000041824 */
[C---:B------:R-:W-:Y:S08]  /*4460*/  HMMA.16816.F32.BF16 R32, R232.reuse, R34, R20 ;  /* 0x00000022e820723c */ /* 0x040ff00000041814 */
[C---:B----4-:R-:W-:Y:S08]  /*4470*/  HMMA.16816.F32.BF16 R20, R232.reuse, R28, R16 ;  /* 0x0000001ce814723c */ /* 0x050ff00000041810 */
[C---:B------:R-:W-:Y:S08]  /*4480*/  HMMA.16816.F32.BF16 R28, R232.reuse, R30, R12 ;  /* 0x0000001ee81c723c */ /* 0x040ff0000004180c */
[C---:B-1----:R-:W-:Y:S08]  /*4490*/  HMMA.16816.F32.BF16 R44, R232.reuse, R24, R8 ;  /* 0x00000018e82c723c */ /* 0x042ff00000041808 */
[----:B------:R-:W-:Y:S01]  /*44a0*/  HMMA.16816.F32.BF16 R40, R232, R26, R4 ;  /* 0x0000001ae828723c */ /* 0x000fe20000041804 */
[----:B------:R-:W-:Y:S06]  /*44b0*/  BAR.SYNC.DEFER_BLOCKING 0x0 ;  /* 0x0000000000007b1d */ /* 0x000fec0000010000 */
[----:B------:R-:W-:Y:S01]  /*44c0*/  @!UPT UIADD3 URZ, URZ, URZ, URZ ;  /* 0x0000003f3f3ff290 */ /* 0x000fe2000fffe03f */
[----:B------:R-:W-:Y:S11]  /*44d0*/  @!P1 BRA `(.L_x_3292) ;  /* 0x0000065000009947 */ /* 0x000ff60003800000 */
[----:B------:R-:W2:Y:S04]  /*44e0*/  LDL R3, [R1+0x10] ;  /* 0x0000100001037983 */ /* 0x000ea80000100800 */
[----:B------:R-:W3:Y:S04]  /*44f0*/  LDL.64 R70, [R1+0x20] ;  /* 0x0000200001467983 */ /* 0x000ee80000100a00 */
[----:B------:R-:W4:Y:S01]  /*4500*/  LDL R68, [R1+0x34] ;  /* 0x0000340001447983 */ /* 0x000f220000100800 */
[----:B------:R-:W-:-:S03]  /*4510*/  SHF.R.S32.HI R67, RZ, 0x1f, R72 ;  /* 0x0000001fff437819 */ /* 0x000fc60000011448 */
[----:B------:R-:W5:Y:S01]  /*4520*/  LDL.64 R8, [R1+0x18] ;  /* 0x0000180001087983 */ /* 0x000f620000100a00 */
[----:B------:R-:W-:Y:S01]  /*4530*/  LEA.HI R67, R67, R72, RZ, 0x3 ;  /* 0x0000004843437211 */ /* 0x000fe200078f18ff */
[----:B------:R-:W-:Y:S02]  /*4540*/  IMAD.MOV.U32 R0, RZ, RZ, 0x1 ;  /* 0x00000001ff007424 */ /* 0x000fe400078e00ff */
        /* <DEDUP_REMOVED lines=20> */
[----:B------:R-:W-:-:S04]  /*4690*/  IMAD R0, R251, c[0x0][0x1e4], R0 ;  /* 0x00007900fb007a24 */ /* 0x000fc800078e0200 */
        /* <DEDUP_REMOVED lines=12> */
[----:B------:R1:W2:Y:S02]  /*4760*/  SHFL.IDX PT, R4, R5, RZ, 0x181f ;  /* 0x00181fff05047589 */ /* 0x0002a400000e0000 */
.L_x_3377:
[----:B------:R-:W-:Y:S05]  /*4770*/  BRA.DIV ~URZ, `(.L_x_3294) ;  /* 0x0000afe27f007947 */ /* 0x000fea000b800000 */
[----:B------:R3:W4:Y:S02]  /*4780*/  SHFL.IDX PT, R0, R12, RZ, 0x181f ;  /* 0x00181fff0c007589 */ /* 0x00072400000e0000 */
.L_x_3378:
        /* <DEDUP_REMOVED lines=27> */
.L_x_3296:
[----:B------:R-:W-:Y:S05]  /*4940*/  BSYNC B0 ;  /* 0x0000000000007941 */ /* 0x000fea0003800000 */
.L_x_3295:
[----:B------:R-:W-:Y:S01]  /*4950*/  ISETP.GE.AND P1, PT, R13, 0x21, PT ;  /* 0x000000210d00780c */ /* 0x000fe20003f26270 */
[----:B------:R-:W-:Y:S06]  /*4960*/  BRA.DIV ~URZ, `(.L_x_3297) ;  /* 0x0000ae527f007947 */ /* 0x000fec000b800000 */
[----:B--2---:R2:W1:Y:S04]  /*4970*/  SHFL.IDX PT, R4, R5, 0x1, 0x181f ;  /* 0x00381f0005047f89 */ /* 0x00446800000e0000 */
[----:B----4-:R2:W4:Y:S02]  /*4980*/  SHFL.IDX PT, R0, R12, 0x1, 0x181f ;  /* 0x00381f000c007f89 */ /* 0x01052400000e0000 */
.L_x_3379:
        /* <DEDUP_REMOVED lines=26> */
.L_x_3292:
[----:B------:R-:W-:Y:S05]  /*4b30*/  BSYNC B1 ;  /* 0x0000000000017941 */ /* 0x000fea0003800000 */
.L_x_3291:
[----:B----4-:R-:W4:Y:S04]  /*4b40*/  LDL R0, [R1+0x84] ;  /* 0x0000840001007983 */ /* 0x010f280000100800 */
[----:B------:R-:W0:Y:S01]  /*4b50*/  LDGDEPBAR ;  /* 0x00000000000079af */ /* 0x000e220000000000 */
[----:B----4-:R-:W-:-:S05]  /*4b60*/  IMAD.IADD R0, R64, 0x1, -R0 ;  /* 0x0000000140007824 */ /* 0x010fca00078e0a00 */
[C---:B------:R-:W-:Y:S02]  /*4b70*/  ISETP.GT.AND P3, PT, R0.reuse, RZ, PT ;  /* 0x000000ff0000720c */ /* 0x040fe40003f64270 */
[C---:B------:R-:W-:Y:S02]  /*4b80*/  ISETP.GT.AND P2, PT, R0.reuse, 0x1, PT ;  /* 0x000000010000780c */ /* 0x040fe40003f44270 */
[----:B------:R-:W-:Y:S02]  /*4b90*/  ISETP.GT.AND P1, PT, R0, 0x8, PT ;  /* 0x000000080000780c */ /* 0x000fe40003f24270 */
[----:B-1----:R-:W-:Y:S02]  /*4ba0*/  FSEL R9, R38, -INF , P3 ;  /* 0xff80000026097808 */ /* 0x002fe40001800000 */
        /* <DEDUP_REMOVED lines=18> */
[----:B------:R-:W-:Y:S02]  /*4cd0*/  FSEL R19, R23, -INF , P1 ;  /* 0xff80000017137808 */ /* 0x000fe40000800000 */
[----:B--23--:R-:W-:-:S02]  /*4ce0*/  FSEL R12, R21, -INF , P1 ;  /* 0xff800000150c7808 */ /* 0x00cfc40000800000 */
[----:B------:R-:W-:Y:S02]  /*4cf0*/  ISETP.GT.AND P2, PT, R0, 0x18, PT ;  /* 0x000000180000780c */ /* 0x000fe40003f44270 */
[----:B------:R-:W-:Y:S02]  /*4d00*/  FMNMX.FTZ R3, R13, R3, !PT ;  /* 0x000000030d037209 */ /* 0x000fe40007810000 */
[----:B------:R-:W-:Y:S02]  /*4d10*/  FMNMX.FTZ R2, R18, R2, !PT ;  /* 0x0000000212027209 */ /* 0x000fe40007810000 */
[----:B------:R-:W-:Y:S02]  /*4d20*/  ISETP.GT.AND P1, PT, R0, 0x19, PT ;  /* 0x000000190000780c */ /* 0x000fe40003f24270 */
[----:B------:R-:W-:Y:S02]  /*4d30*/  FSEL R24, R30, -INF , P2 ;  /* 0xff8000001e187808 */ /* 0x000fe40001000000 */
[----:B------:R-:W-:-:S02]  /*4d40*/  FSEL R15, R28, -INF , P2 ;  /* 0xff8000001c0f7808 */ /* 0x000fc40001000000 */
        /* <DEDUP_REMOVED lines=30> */
.L_x_3380:
[----:B-12---:R-:W-:Y:S01]  /*4f30*/  FMNMX.FTZ R4, R4, R0, !PT ;  /* 0x0000000004047209 */ /* 0x006fe20007810000 */
[----:B------:R-:W-:Y:S05]  /*4f40*/  BRA.DIV ~URZ, `(.L_x_3299) ;  /* 0x0000a9827f007947 */ /* 0x000fea000b800000 */
[----:B------:R-:W1:Y:S04]  /*4f50*/  SHFL.BFLY PT, R0, R5, 0x2, 0x1f ;  /* 0x0c401f0005007f89 */ /* 0x000e6800000e0000 */
[----:B------:R-:W2:Y:S01]  /*4f60*/  SHFL.BFLY PT, R2, R4, 0x1, 0x1f ;  /* 0x0c201f0004027f89 */ /* 0x000ea200000e0000 */
[----:B-1----:R-:W-:-:S02]  /*4f70*/  FMNMX.FTZ R5, R5, R0, !PT ;  /* 0x0000000005057209 */ /* 0x002fc40007810000 */
[----:B--2---:R-:W-:-:S03]  /*4f80*/  FMNMX.FTZ R134, R4, R2, !PT ;  /* 0x0000000204867209 */ /* 0x004fc60007810000 */
[----:B------:R1:W2:Y:S04]  /*4f90*/  SHFL.BFLY PT, R3, R5, 0x1, 0x1f ;  /* 0x0c201f0005037f89 */ /* 0x0002a800000e0000 */
.L_x_3381:
        /* <DEDUP_REMOVED lines=44> */
[C---:B-1----:R-:W-:Y:S07]  /*5260*/  HMMA.16816.F32.BF16 R40, R8.reuse, R4, RZ ;  /* 0x000000040828723c */ /* 0x042fee00000418ff */
[----:B------:R-:W-:Y:S01]  /*5270*/  F2FP.BF16.PACK_AB R4, R127, R117 ;  /* 0x000000757f04723e */ /* 0x000fe200000010ff */
[----:B------:R-:W-:Y:S01]  /*5280*/  HMMA.16816.F32.BF16 R20, R8, R6, RZ ;  /* 0x000000060814723c */ /* 0x000fe200000418ff */
[----:B--2---:R-:W-:-:S04]  /*5290*/  FFMA.FTZ R3, R14, c[0x0][0x2d0], -R2 ;  /* 0x0000b4000e037a23 */ /* 0x004fc80000010802 */
[----:B------:R1:W2:Y:S03]  /*52a0*/  MUFU.EX2 R126, R3 ;  /* 0x00000003007e7308 */ /* 0x0002a60000000800 */
[----:B------:R-:W-:Y:S01]  /*52b0*/  HMMA.16816.F32.BF16 R12, R8, R30, RZ ;  /* 0x0000001e080c723c */ /* 0x000fe200000418ff */
[----:B-1----:R-:W-:Y:S01]  /*52c0*/  FFMA.FTZ R3, R18, c[0x0][0x2d0], -R0 ;  /* 0x0000b40012037a23 */ /* 0x002fe20000010800 */
[----:B--2---:R-:W-:-:S03]  /*52d0*/  F2FP.BF16.PACK_AB R6, R126, R125 ;  /* 0x0000007d7e06723e */ /* 0x004fc600000010ff */
[----:B------:R1:W-:Y:S02]  /*52e0*/  MUFU.EX2 R118, R3 ;  /* 0x0000000300767308 */ /* 0x0003e40000000800 */
[--C-:B-1----:R-:W-:Y:S02]  /*52f0*/  FFMA.FTZ R3, R19, c[0x0][0x2d0], -R0.reuse ;  /* 0x0000b40013037a23 */ /* 0x102fe40000010800 */
[C---:B------:R-:W-:Y:S04]  /*5300*/  HMMA.16816.F32.BF16 R16, R8.reuse, R28, RZ ;  /* 0x0000001c0810723c */ /* 0x040fe800000418ff */
[----:B------:R1:W2:Y:S04]  /*5310*/  MUFU.EX2 R124, R3 ;  /* 0x00000003007c7308 */ /* 0x0002a80000000800 */
[----:B------:R-:W-:Y:S01]  /*5320*/  HMMA.16816.F32.BF16 R28, R8, R50, RZ ;  /* 0x00000032081c723c */ /* 0x000fe200000418ff */
[----:B-1----:R-:W-:Y:S01]  /*5330*/  FFMA.FTZ R3, R24, c[0x0][0x2d0], -R0 ;  /* 0x0000b40018037a23 */ /* 0x002fe20000010800 */
[----:B--2---:R-:W-:-:S03]  /*5340*/  F2FP.BF16.PACK_AB R5, R124, R118 ;  /* 0x000000767c05723e */ /* 0x004fc600000010ff */
[----:B------:R1:W-:Y:S02]  /*5350*/  MUFU.EX2 R129, R3 ;  /* 0x0000000300817308 */ /* 0x0003e40000000800 */
[----:B-1----:R-:W-:Y:S02]  /*5360*/  FFMA.FTZ R3, R25, c[0x0][0x2d0], -R0 ;  /* 0x0000b40019037a23 */ /* 0x002fe40000010800 */
[----:B------:R-:W-:Y:S04]  /*5370*/  HMMA.16816.F32.BF16 R24, R8, R56, RZ ;  /* 0x000000380818723c */ /* 0x000fe800000418ff */
        /* <DEDUP_REMOVED lines=73> */
[----:B------:R-:W-:Y:S01]  /*5810*/  IMAD.MOV.U32 R50, RZ, RZ, R99 ;  /* 0x000000ffff327224 */ /* 0x000fe200078e0063 */
[----:B------:R-:W-:Y:S01]  /*5820*/  HMMA.16816.F32.BF16 R172, R4, R38, R24 ;  /* 0x0000002604ac723c */ /* 0x000fe20000041818 */
[----:B------:R-:W2:Y:S01]  /*5830*/  LDSM.16.MT88.4 R24, [R241+0x3800] ;  /* 0x00380000f118783b */ /* 0x000ea20000004200 */
[----:B------:R-:W-:Y:S01]  /*5840*/  MOV R85, R22 ;  /* 0x0000001600557202 */ /* 0x000fe20000000f00 */
[----:B------:R-:W-:Y:S01]  /*5850*/  IMAD.MOV.U32 R84, RZ, RZ, R23 ;  /* 0x000000ffff547224 */ /* 0x000fe200078e0017 */
[----:B------:R-:W-:Y:S02]  /*5860*/  MOV R92, R21 ;  /* 0x00000015005c7202 */ /* 0x000fe40000000f00 */
[----:B------:R-:W-:Y:S01]  /*5870*/  MOV R3, R20 ;  /* 0x0000001400037202 */ /* 0x000fe20000000f00 */
[----:B------:R-:W-:Y:S01]  /*5880*/  IMAD.MOV.U32 R39, RZ, RZ, R96 ;  /* 0x000000ffff277224 */ /* 0x000fe200078e0060 */
[----:B------:R-:W-:Y:S01]  /*5890*/  HMMA.16816.F32.BF16 R20, R8, R48, RZ ;  /* 0x000000300814723c */ /* 0x000fe200000418ff */
[----:B------:R-:W-:-:S02]  /*58a0*/  MOV R38, R97 ;  /* 0x0000006100267202 */ /* 0x000fc40000000f00 */
[----:B------:R-:W-:-:S04]  /*58b0*/  MOV R51, R102 ;  /* 0x0000006600337202 */ /* 0x000fc80000000f00 */
[----:B------:R-:W-:Y:S01]  /*58c0*/  MOV R49, R103 ;  /* 0x0000006700317202 */ /* 0x000fe20000000f00 */
[----:B------:R-:W-:Y:S01]  /*58d0*/  HMMA.16816.F32.BF16 R176, R4, R58, R12 ;  /* 0x0000003a04b0723c */ /* 0x000fe2000004180c */
[----:B------:R-:W-:-:S06]  /*58e0*/  IMAD.MOV.U32 R48, RZ, RZ, R104 ;  /* 0x000000ffff307224 */ /* 0x000fcc00078e0068 */
[----:B------:R-:W-:Y:S01]  /*58f0*/  IMAD.MOV.U32 R58, RZ, RZ, R91 ;  /* 0x000000ffff3a7224 */ /* 0x000fe200078e005b */
[----:B---3--:R-:W-:Y:S01]  /*5900*/  HMMA.16816.F32.BF16 R12, R8, R52, RZ ;  /* 0x00000034080c723c */ /* 0x008fe200000418ff */
[----:B------:R-:W-:-:S06]  /*5910*/  MOV R59, R90 ;  /* 0x0000005a003b7202 */ /* 0x000fcc0000000f00 */
[----:B------:R-:W-:Y:S01]  /*5920*/  IMAD.MOV.U32 R53, RZ, RZ, R88 ;  /* 0x000000ffff357224 */ /* 0x000fe200078e0058 */
[----:B------:R-:W-:Y:S01]  /*5930*/  HMMA.16816.F32.BF16 R68, R4, R36, R28 ;  /* 0x000000240444723c */ /* 0x000fe2000004181c */
[----:B------:R-:W3:Y:S01]  /*5940*/  LDSM.16.MT88.4 R28, [R238+0x4800] ;  /* 0x00480000ee1c783b */ /* 0x000ee20000004200 */
[----:B------:R-:W-:-:S05]  /*5950*/  IMAD.MOV.U32 R52, RZ, RZ, R86 ;  /* 0x000000ffff347224 */ /* 0x000fca00078e0056 */
[----:B------:R-:W-:Y:S01]  /*5960*/  MOV R37, R98 ;  /* 0x0000006200257202 */ /* 0x000fe20000000f00 */
[----:B----4-:R-:W-:Y:S01]  /*5970*/  HMMA.16816.F32.BF16 R88, R4, R32, R20 ;  /* 0x000000200458723c */ /* 0x010fe20000041814 */
[----:B------:R-:W-:-:S06]  /*5980*/  MOV R36, R95 ;  /* 0x0000005f00247202 */ /* 0x000fcc0000000f00 */
[----:B------:R-:W-:Y:S01]  /*5990*/  MOV R33, R87 ;  /* 0x0000005700217202 */ /* 0x000fe20000000f00 */
[----:B------:R-:W-:Y:S01]  /*59a0*/  HMMA.16816.F32.BF16 R96, R4, R34, R16 ;  /* 0x000000220460723c */ /* 0x000fe20000041810 */
[----:B------:R-:W-:-:S06]  /*59b0*/  MOV R32, R93 ;  /* 0x0000005d00207202 */ /* 0x000fcc0000000f00 */
[----:B------:R-:W-:Y:S01]  /*59c0*/  MOV R34, R85 ;  /* 0x0000005500227202 */ /* 0x000fe20000000f00 */
[----:B-1----:R-:W-:Y:S01]  /*59d0*/  HMMA.16816.F32.BF16 R16, R8, R40, RZ ;  /* 0x000000280810723c */ /* 0x002fe200000418ff */
[----:B------:R-:W-:-:S06]  /*59e0*/  MOV R35, R84 ;  /* 0x0000005400237202 */ /* 0x000fcc0000000f00 */
[----:B------:R-:W-:Y:S01]  /*59f0*/  IMAD.MOV.U32 R40, RZ, RZ, R50 ;  /* 0x000000ffff287224 */ /* 0x000fe200078e0032 */
[----:B------:R-:W-:Y:S01]  /*5a00*/  HMMA.16816.F32.BF16 R84, R4, R44, R12 ;  /* 0x0000002c0454723c */ /* 0x000fe2000004180c */
[----:B------:R-:W-:Y:S02]  /*5a10*/  MOV R41, R51 ;  /* 0x0000003300297202 */ /* 0x000fe40000000f00 */
[----:B------:R-:W-:Y:S02]  /*5a20*/  MOV R50, R131 ;  /* 0x0000008300327202 */ /* 0x000fe40000000f00 */
[----:B------:R-:W-:Y:S02]  /*5a30*/  MOV R51, R130 ;  /* 0x0000008200337202 */ /* 0x000fe40000000f00 */
[----:B------:R-:W-:Y:S01]  /*5a40*/  IMAD.MOV.U32 R45, RZ, RZ, R92 ;  /* 0x000000ffff2d7224 */ /* 0x000fe200078e005c */
[----:B------:R-:W-:Y:S01]  /*5a50*/  HMMA.16816.F32.BF16 R12, R8, R42, RZ ;  /* 0x0000002a080c723c */ /* 0x000fe200000418ff */
[----:B------:R-:W-:Y:S01]  /*5a60*/  MOV R44, R3 ;  /* 0x00000003002c7202 */ /* 0x000fe20000000f00 */
[----:B------:R-:W-:-:S04]  /*5a70*/  FADD.FTZ R3, R101, R100 ;  /* 0x0000006465037221 */ /* 0x000fc80000010000 */
[----:B------:R-:W-:Y:S01]  /*5a80*/  FADD.FTZ R3, R116, R3 ;  /* 0x0000000374037221 */ /* 0x000fe20000010000 */
[----:B------:R-:W-:Y:S01]  /*5a90*/  MOV R42, R48 ;  /* 0x00000030002a7202 */ /* 0x000fe20000000f00 */
[----:B--2---:R-:W-:Y:S01]  /*5aa0*/  HMMA.16816.F32.BF16 R92, R4, R24, R16 ;  /* 0x00000018045c723c */ /* 0x004fe20000041810 */
[----:B------:R-:W1:Y:S01]  /*5ab0*/  LDSM.16.MT88.4 R16, [R238+0x5000] ;  /* 0x00500000ee10783b */ /* 0x000e620000004200 */
[----:B------:R-:W-:Y:S01]  /*5ac0*/  FADD.FTZ R3, R110, R3 ;  /* 0x000000036e037221 */ /* 0x000fe20000010000 */
[----:B------:R-:W-:Y:S01]  /*5ad0*/  MOV R43, R49 ;  /* 0x00000031002b7202 */ /* 0x000fe20000000f00 */
[----:B------:R-:W-:Y:S01]  /*5ae0*/  IMAD.MOV.U32 R48, RZ, RZ, R135 ;  /* 0x000000ffff307224 */ /* 0x000fe200078e0087 */
[----:B------:R-:W-:Y:S02]  /*5af0*/  MOV R49, R132 ;  /* 0x0000008400317202 */ /* 0x000fe40000000f00 */
[----:B------:R-:W-:Y:S01]  /*5b00*/  FADD.FTZ R24, R117, R3 ;  /* 0x0000000375187221 */ /* 0x000fe20000010000 */
[----:B------:R-:W-:Y:S07]  /*5b10*/  HMMA.16816.F32.BF16 R20, R8, R54, RZ ;  /* 0x000000360814723c */ /* 0x000fee00000418ff */
[----:B------:R-:W-:Y:S01]  /*5b20*/  MOV R54, R32 ;  /* 0x0000002000367202 */ /* 0x000fe20000000f00 */
[----:B------:R-:W-:Y:S01]  /*5b30*/  HMMA.16816.F32.BF16 R112, R4, R26, R12 ;  /* 0x0000001a0470723c */ /* 0x000fe2000004180c */
[----:B------:R-:W-:Y:S01]  /*5b40*/  MOV R55, R33 ;  /* 0x0000002100377202 */ /* 0x000fe20000000f00 */
[----:B------:R-:W-:Y:S01]  /*5b50*/  IMAD.MOV.U32 R32, RZ, RZ, R155 ;  /* 0x000000ffff207224 */ /* 0x000fe200078e009b */
[----:B------:R-:W-:-:S04]  /*5b60*/  MOV R33, R154 ;  /* 0x0000009a00217202 */ /* 0x000fc80000000f00 */
[--C-:B------:R-:W-:Y:S01]  /*5b70*/  FFMA.FTZ R27, R74, c[0x0][0x2d0], -R2.reuse ;  /* 0x0000b4004a1b7a23 */ /* 0x100fe20000010802 */
[----:B---3--:R-:W-:Y:S01]  /*5b80*/  HMMA.16816.F32.BF16 R12, R8, R28, RZ ;  /* 0x0000001c080c723c */ /* 0x008fe200000418ff */
[----:B------:R-:W-:-:S06]  /*5b90*/  FFMA.FTZ R26, R73, c[0x0][0x2d0], -R2 ;  /* 0x0000b400491a7a23 */ /* 0x000fcc0000010802 */
[----:B------:R-:W-:Y:S01]  /*5ba0*/  FFMA.FTZ R28, R76, c[0x0][0x2d0], -R2 ;  /* 0x0000b4004c1c7a23 */ /* 0x000fe20000010802 */
[----:B------:R-:W-:Y:S01]  /*5bb0*/  HMMA.16816.F32.BF16 R104, R4, R46, R20 ;  /* 0x0000002e0468723c */ /* 0x000fe20000041814 */
[----:B------:R-:W2:Y:S01]  /*5bc0*/  LDSM.16.MT88.4 R20, [R240+0x4800] ;  /* 0x00480000f014783b */ /* 0x000ea20000004200 */
[----:B------:R-:W-:Y:S01]  /*5bd0*/  FFMA.FTZ R29, R78, c[0x0][0x2d0], -R0 ;  /* 0x0000b4004e1d7a23 */ /* 0x000fe20000010800 */
[----:B------:R-:W-:Y:S01]  /*5be0*/  MOV R76, R44 ;  /* 0x0000002c004c7202 */ /* 0x000fe20000000f00 */
[----:B------:R-:W-:Y:S02]  /*5bf0*/  IMAD.MOV.U32 R44, RZ, RZ, R147 ;  /* 0x000000ffff2c7224 */ /* 0x000fe400078e0093 */
[----:B------:R-:W-:Y:S01]  /*5c00*/  IMAD.MOV.U32 R78, RZ, RZ, R34 ;  /* 0x000000ffff4e7224 */ /* 0x000fe200078e0022 */
[----:B------:R-:W-:Y:S02]  /*5c10*/  MOV R46, R145 ;  /* 0x00000091002e7202 */ /* 0x000fe40000000f00 */
[----:B------:R-:W-:-:S02]  /*5c20*/  MOV R47, R144 ;  /* 0x00000090002f7202 */ /* 0x000fc40000000f00 */
[----:B------:R-:W-:-:S05]  /*5c30*/  MOV R34, R153 ;  /* 0x0000009900227202 */ /* 0x000fca0000000f00 */
        /* <DEDUP_REMOVED lines=10> */
[----:B------:R-:W-:Y:S01]  /*5ce0*/  FADD.FTZ R2, R125, R2 ;  /* 0x000000027d027221 */ /* 0x000fe20000010000 */
[----:B------:R-:W-:Y:S01]  /*5cf0*/  MOV R35, R152 ;  /* 0x0000009800237202 */ /* 0x000fe20000000f00 */
[--C-:B------:R-:W-:Y:S01]  /*5d00*/  FFMA.FTZ R24, R77, c[0x0][0x2d0], -R0.reuse ;  /* 0x0000b4004d187a23 */ /* 0x100fe20000010800 */
[----:B------:R-:W-:Y:S01]  /*5d10*/  MOV R77, R45 ;  /* 0x0000002d004d7202 */ /* 0x000fe20000000f00 */
[----:B------:R-:W-:Y:S01]  /*5d20*/  FFMA.FTZ R31, R75, c[0x0][0x2d0], -R0 ;  /* 0x0000b4004b1f7a23 */ /* 0x000fe20000010800 */
[----:B------:R-:W-:Y:S01]  /*5d30*/  MOV R45, R146 ;  /* 0x00000092002d7202 */ /* 0x000fe20000000f00 */
[----:B------:R-:W-:Y:S01]  /*5d40*/  FADD.FTZ R3, R124, R3 ;  /* 0x000000037c037221 */ /* 0x000fe20000010000 */
[----:B------:R-:W-:Y:S01]  /*5d50*/  HMMA.16816.F32.BF16 R120, R4, R18, R12 ;  /* 0x000000120478723c */ /* 0x000fe2000004180c */
[----:B------:R-:W1:Y:S01]  /*5d60*/  LDSM.16.MT88.4 R16, [R240+0x5000] ;  /* 0x00500000f010783b */ /* 0x000e620000004200 */
[----:B------:R-:W-:-:S02]  /*5d70*/  FADD.FTZ R0, R126, R2 ;  /* 0x000000027e007221 */ /* 0x000fc40000010000 */
[----:B------:R-:W-:Y:S01]  /*5d80*/  FADD.FTZ R2, R129, R3 ;  /* 0x0000000381027221 */ /* 0x000fe20000010000 */
[----:B------:R-:W-:Y:S01]  /*5d90*/  LDSM.16.MT88.4 R144, [R240+0x1000] ;  /* 0x00100000f090783b */ /* 0x000fe20000004200 */
[----:B------:R-:W-:Y:S02]  /*5da0*/  MUFU.EX2 R3, R31 ;  /* 0x0000001f00037308 */ /* 0x000fe40000000800 */
[----:B--2---:R-:W-:Y:S01]  /*5db0*/  HMMA.16816.F32.BF16 R12, R8, R20, RZ ;  /* 0x00000014080c723c */ /* 0x004fe200000418ff */
[----:B------:R-:W-:Y:S01]  /*5dc0*/  FADD.FTZ R2, R128, R2 ;  /* 0x0000000280027221 */ /* 0x000fe20000010000 */
[----:B------:R-:W-:Y:S04]  /*5dd0*/  LDSM.16.MT88.4 R152, [R238+0x1000] ;  /* 0x00100000ee98783b */ /* 0x000fe80000004200 */
[----:B------:R-:W-:Y:S11]  /*5de0*/  LDSM.16.MT88.4 R72, [R238+0x4000] ;  /* 0x00400000ee48783b */ /* 0x000ff60000004200 */
[----:B------:R-:W-:Y:S07]  /*5df0*/  @!UPT UIADD3 URZ, URZ, URZ, URZ ;  /* 0x0000003f3f3ff290 */ /* 0x000fee000fffe03f */
        /* <DEDUP_REMOVED lines=43> */
[C---:B---3--:R-:W-:Y:S01]  /*60b0*/  HMMA.16816.F32.BF16 R28, R128.reuse, R32, R40 ;  /* 0x00000020801c723c */ /* 0x048fe20000041828 */
[----:B------:R-:W3:Y:S07]  /*60c0*/  LDSM.16.MT88.4 R40, [R238+0x2800] ;  /* 0x00280000ee28783b */ /* 0x000eee0000004200 */
[C---:B------:R-:W-:Y:S01]  /*60d0*/  HMMA.16816.F32.BF16 R32, R128.reuse, R34, R36 ;  /* 0x000000228020723c */ /* 0x040fe20000041824 */
[----:B-1----:R-:W5:Y:S07]  /*60e0*/  LDL R0, [R1+0xc] ;  /* 0x00000c0001007983 */ /* 0x002f6e0000100800 */
[C---:B--2---:R-:W-:Y:S08]  /*60f0*/  HMMA.16816.F32.BF16 R140, R128.reuse, R136, R140 ;  /* 0x00000088808c723c */ /* 0x044ff0000004188c */
[----:B------:R-:W-:Y:S08]  /*6100*/  HMMA.16816.F32.BF16 R136, R128, R138, R44 ;  /* 0x0000008a8088723c */ /* 0x000ff0000004182c */
[----:B----4-:R-:W-:Y:S08]  /*6110*/  HMMA.16816.F32.BF16 R16, R4, R8, R16 ;  /* 0x000000080410723c */ /* 0x010ff00000041810 */
        /* <DEDUP_REMOVED lines=24> */
[----:B------:R-:W1:Y:S01]  /*62a0*/  LDSM.16.MT88.4 R120, [R239+0x5800] ;  /* 0x00580000ef78783b */ /* 0x000e620000004200 */
[----:B------:R-:W-:-:S06]  /*62b0*/  IADD3 R252, R252, -0x2, RZ ;  /* 0xfffffffefcfc7810 */ /* 0x000fcc0007ffe0ff */
[C---:B------:R-:W-:Y:S08]  /*62c0*/  HMMA.16816.F32.BF16 R60, R128.reuse, R64, R60 ;  /* 0x00000040803c723c */ /* 0x040ff0000004183c */
[C---:B------:R-:W-:Y:S08]  /*62d0*/  HMMA.16816.F32.BF16 R68, R128.reuse, R72, R68 ;  /* 0x000000488044723c */ /* 0x040ff00000041844 */
[C---:B--2---:R-:W-:Y:S08]  /*62e0*/  HMMA.16816.F32.BF16 R108, R128.reuse, R112, R108 ;  /* 0x00000070806c723c */ /* 0x044ff0000004186c */
[C---:B------:R-:W-:Y:S08]  /*62f0*/  HMMA.16816.F32.BF16 R64, R128.reuse, R66, R176 ;  /* 0x000000428040723c */ /* 0x040ff000000418b0 */
[C---:B-1----:R-:W-:Y:S08]  /*6300*/  HMMA.16816.F32.BF16 R116, R128.reuse, R120, R116 ;  /* 0x000000788074723c */ /* 0x042ff00000041874 */
[C---:B------:R-:W-:Y:S08]  /*6310*/  HMMA.16816.F32.BF16 R120, R128.reuse, R122, R124 ;  /* 0x0000007a8078723c */ /* 0x040ff0000004187c */
[C---:B------:R-:W-:Y:S08]  /*6320*/  HMMA.16816.F32.BF16 R72, R128.reuse, R74, R172 ;  /* 0x0000004a8048723c */ /* 0x040ff000000418ac */
[C---:B------:R-:W-:Y:S08]  /*6330*/  HMMA.16816.F32.BF16 R112, R128.reuse, R114, R168 ;  /* 0x000000728070723c */ /* 0x040ff000000418a8 */
[C---:B------:R-:W-:Y:S08]  /*6340*/  HMMA.16816.F32.BF16 R124, R128.reuse, R4, R16 ;  /* 0x00000004807c723c */ /* 0x040ff00000041810 */
[----:B------:R-:W-:Y:S01]  /*6350*/  HMMA.16816.F32.BF16 R128, R128, R6, R12 ;  /* 0x000000068080723c */ /* 0x000fe2000004180c */
[----:B-----5:R-:W-:Y:S11]  /*6360*/  ISETP.GE.AND P1, PT, R252, R0, PT ;  /* 0x00000000fc00720c */ /* 0x020ff60003f26270 */
[----:B------:R-:W-:Y:S02]  /*6370*/  @!UPT UIADD3 URZ, URZ, URZ, URZ ;  /* 0x0000003f3f3ff290 */ /* 0x000fe4000fffe03f */
[----:B------:R-:W-:Y:S05]  /*6380*/  @!P1 BRA `(.L_x_3300) ;  /* 0x0000308000009947 */ /* 0x000fea0003800000 */
.L_x_3312:
[----:B------:R-:W2:Y:S01]  /*6390*/  LDL.64 R6, [R1+0x28] ;  /* 0x0000280001067983 */ /* 0x000ea20000100a00 */
[----:B------:R-:W-:Y:S04]  /*63a0*/  DEPBAR.LE SB0, 0x0 ;  /* 0x000080000000791a */ /* 0x000fe80000000000 */
[----:B------:R-:W3:Y:S01]  /*63b0*/  LDL R5, [R1+0x38] ;  /* 0x0000380001057983 */ /* 0x000ee20000100800 */
[----:B------:R-:W-:Y:S01]  /*63c0*/  WARPSYNC 0xffffffff ;  /* 0xffffffff00007948 */ /* 0x000fe20003800000 */
[C---:B------:R-:W-:Y:S01]  /*63d0*/  IMAD.WIDE.U32 R2, R251.reuse, c[0x0][0x208], RZ ;  /* 0x00008200fb027a25 */ /* 0x040fe200078e00ff */
[----:B------:R-:W-:Y:S01]  /*63e0*/  SHF.R.S32.HI R0, RZ, 0x1f, R251 ;  /* 0x0000001fff007819 */ /* 0x000fe200000114fb */
[----:B------:R-:W1:Y:S02]  /*63f0*/  S2R R4, SR_TID.X ;  /* 0x0000000000047919 */ /* 0x000e640000002100 */
[----:B------:R-:W-:Y:S02]  /*6400*/  IMAD.MOV.U32 R135, RZ, RZ, R134 ;  /* 0x000000ffff877224 */ /* 0x000fe400078e0086 */
[----:B------:R-:W-:Y:S01]  /*6410*/  BAR.SYNC.DEFER_BLOCKING 0x0 ;  /* 0x0000000000007b1d */ /* 0x000fe20000010000 */
[----:B------:R-:W-:Y:S04]  /*6420*/  IMAD R0, R0, c[0x0][0x208], RZ ;  /* 0x0000820000007a24 */ /* 0x000fe800078e02ff */
[----:B------:R-:W-:Y:S04]  /*6430*/  IMAD R0, R251, c[0x0][0x20c], R0 ;  /* 0x00008300fb007a24 */ /* 0x000fe800078e0200 */
[----:B------:R-:W-:Y:S01]  /*6440*/  IMAD.IADD R3, R3, 0x1, R0 ;  /* 0x0000000103037824 */ /* 0x000fe200078e0200 */
[----:B------:R-:W-:Y:S03]  /*6450*/  IADD3 R0, R236, 0x20, RZ ;  /* 0x00000020ec007810 */ /* 0x000fe60007ffe0ff */
[----:B------:R-:W-:Y:S01]  /*6460*/  IMAD.WIDE.U32 R2, R250, c[0x0][0x218], R2 ;  /* 0x00008600fa027a25 */ /* 0x000fe200078e0002 */
[----:B------:R4:W2:Y:S01]  /*6470*/  LDSM.16.M88.4 R16, [R236+0x800] ;  /* 0x00080000ec10783b */ /* 0x0008a20000000200 */
[----:B-1----:R-:W-:Y:S03]  /*6480*/  SHF.R.S32.HI R8, RZ, 0x1f, R4 ;  /* 0x0000001fff087819 */ /* 0x002fe60000011404 */
[----:B------:R4:W1:Y:S01]  /*6490*/  LDSM.16.M88.4 R24, [R236+0x1000] ;  /* 0x00100000ec18783b */ /* 0x0008620000000200 */
[----:B------:R-:W-:Y:S04]  /*64a0*/  LEA.HI R8, R8, R4, RZ, 0x3 ;  /* 0x0000000408087211 */ /* 0x000fe800078f18ff */
[----:B------:R-:W-:Y:S05]  /*64b0*/  LOP3.LUT R8, R8, 0xfffffff8, RZ, 0xc0, !PT ;  /* 0xfffffff808087812 */ /* 0x000fea00078ec0ff */
[----:B------:R-:W-:Y:S01]  /*64c0*/  IMAD.IADD R8, R4, 0x1, -R8 ;  /* 0x0000000104087824 */ /* 0x000fe200078e0a08 */
[----:B------:R-:W-:Y:S04]  /*64d0*/  SHF.R.S32.HI R4, RZ, 0x1f, R250 ;  /* 0x0000001fff047819 */ /* 0x000fe800000114fa */
[----:B------:R-:W-:Y:S01]  /*64e0*/  LOP3.LUT P1, RZ, R8, 0x2, RZ, 0xc0, !PT ;  /* 0x0000000208ff7812 */ /* 0x000fe2000782c0ff */
[----:B------:R-:W-:Y:S01]  /*64f0*/  IMAD R4, R4, c[0x0][0x218], RZ ;  /* 0x0000860004047a24 */ /* 0x000fe200078e02ff */
[----:B------:R4:W1:Y:S03]  /*6500*/  LDSM.16.M88.4 R8, [R236] ;  /* 0x00000000ec08783b */ /* 0x0008660000000200 */
[----:B------:R-:W-:Y:S08]  /*6510*/  IMAD R4, R250, c[0x0][0x21c], R4 ;  /* 0x00008700fa047a24 */ /* 0x000ff000078e0204 */
[----:B------:R-:W-:Y:S05]  /*6520*/  @P1 IADD3 R0, R236, -0x20, RZ ;  /* 0xffffffe0ec001810 */ /* 0x000fea0007ffe0ff */
[----:B------:R4:W1:Y:S04]  /*6530*/  LDSM.16.M88.4 R168, [R0] ;  /* 0x0000000000a8783b */ /* 0x0008680000000200 */
[----:B------:R4:W1:Y:S04]  /*6540*/  LDSM.16.M88.4 R172, [R0+0x800] ;  /* 0x0008000000ac783b */ /* 0x0008680000000200 */
[----:B------:R4:W1:Y:S01]  /*6550*/  LDSM.16.M88.4 R176, [R0+0x1000] ;  /* 0x0010000000b0783b */ /* 0x0008620000000200 */
[----:B--2---:R-:W-:Y:S04]  /*6560*/  IADD3 R2, P2, R6, R2, RZ ;  /* 0x0000000206027210 */ /* 0x004fe80007f5e0ff */
[C---:B------:R-:W-:Y:S02]  /*6570*/  LEA R7, P1, R2.reuse, c[0x0][0x1f8], 0x1 ;  /* 0x00007e0002077a11 */ /* 0x040fe400078208ff */
[----:B---3--:R-:W-:Y:S02]  /*6580*/  IADD3.X R3, R5, R3, R4, P2, !PT ;  /* 0x0000000305037210 */ /* 0x008fe400017fe404 */
[----:B------:R-:W-:Y:S02]  /*6590*/  IADD3 R5, R249, 0xc0, RZ ;  /* 0x000000c0f9057810 */ /* 0x000fe40007ffe0ff */
[----:B------:R-:W-:Y:S02]  /*65a0*/  LEA.HI.X R6, R2, c[0x0][0x1fc], R3, 0x1, P1 ;  /* 0x00007f0002067a11 */ /* 0x000fe400008f0c03 */
[----:B------:R-:W-:Y:S01]  /*65b0*/  ISETP.GE.AND P2, PT, R5, c[0x0][0x1d4], PT ;  /* 0x0000750005007a0c */ /* 0x000fe20003f46270 */
[----:B------:R-:W-:-:S10]  /*65c0*/  BRA.DIV ~URZ, `(.L_x_3301) ;  /* 0x000094027f007947 */ /* 0x000fd4000b800000 */
[----:B-1--4-:R1:W2:Y:S02]  /*65d0*/  SHFL.IDX PT, R0, R6, RZ, 0x181f ;  /* 0x00181fff06007589 */ /* 0x0122a400000e0000 */
.L_x_3382:
[----:B------:R-:W-:Y:S01]  /*65e0*/  SHF.R.S32.HI R3, RZ, 0x1f, R249 ;  /* 0x0000001fff037819 */ /* 0x000fe200000114f9 */
[----:B------:R-:W3:Y:S01]  /*65f0*/  SHFL.IDX PT, R2, R7, RZ, 0x181f ;  /* 0x00181fff07027589 */ /* 0x000ee200000e0000 */
[C---:B------:R-:W-:Y:S01]  /*6600*/  IADD3 R12, R249.reuse, 0x40, RZ ;  /* 0x00000040f90c7810 */ /* 0x040fe20007ffe0ff */
[----:B------:R-:W-:Y:S01]  /*6610*/  BSSY B0, `(.L_x_3302) ;  /* 0x0000037000007945 */ /* 0x000fe20003800000 */
[C---:B------:R-:W-:Y:S02]  /*6620*/  IADD3 R13, R249.reuse, 0x40, RZ ;  /* 0x00000040f90d7810 */ /* 0x040fe40007ffe0ff */
[C---:B------:R-:W-:Y:S02]  /*6630*/  IADD3 R14, R249.reuse, 0xc0, RZ ;  /* 0x000000c0f90e7810 */ /* 0x040fe40007ffe0ff */
[----:B------:R-:W-:Y:S02]  /*6640*/  SHF.R.S32.HI R13, RZ, 0x1f, R13 ;  /* 0x0000001fff0d7819 */ /* 0x000fe4000001140d */
[----:B------:R-:W-:Y:S02]  /*6650*/  SHF.R.S32.HI R14, RZ, 0x1f, R14 ;  /* 0x0000001fff0e7819 */ /* 0x000fe4000001140e */
[C---:B---3--:R-:W-:Y:S04]  /*6660*/  LEA R4, P1, R249.reuse, R2, 0x1 ;  /* 0x00000002f9047211 */ /* 0x048fe800078208ff */
[C---:B--2---:R-:W-:Y:S02]  /*6670*/  LEA.HI.X R5, R249.reuse, R0, R3, 0x1, P1 ;  /* 0x00000000f9057211 */ /* 0x044fe400008f0c03 */
[C---:B------:R-:W-:Y:S03]  /*6680*/  IADD3 R3, R249.reuse, 0x80, RZ ;  /* 0x00000080f9037810 */ /* 0x040fe60007ffe0ff */
[----:B------:R-:W-:Y:S01]  /*6690*/  @!PT LDS RZ, [RZ] ;  /* 0x00000000fffff984 */ /* 0x000fe20000000800 */
[----:B------:R-:W-:Y:S01]  /*66a0*/  @!PT LDS RZ, [RZ] ;  /* 0x00000000fffff984 */ /* 0x000fe20000000800 */
[----:B------:R2:W-:Y:S02]  /*66b0*/  LDGSTS.E.BYPASS.LTC128B.128 [R248+0x4080], [R4.64], !P6 ;  /* 0x0408000004f87fae */ /* 0x0005e4000f101d46 */
[C---:B--2---:R-:W-:Y:S04]  /*66c0*/  LEA R4, P1, R12.reuse, R2, 0x1 ;  /* 0x000000020c047211 */ /* 0x044fe800078208ff */
[----:B------:R-:W-:Y:S02]  /*66d0*/  LEA.HI.X R5, R12, R0, R13, 0x1, P1 ;  /* 0x000000000c057211 */ /* 0x000fe400008f0c0d */
[C---:B------:R-:W-:Y:S02]  /*66e0*/  IADD3 R13, R249.reuse, 0xc0, RZ ;  /* 0x000000c0f90d7810 */ /* 0x040fe40007ffe0ff */
[----:B------:R-:W-:Y:S01]  /*66f0*/  IADD3 R12, R249, 0x80, RZ ;  /* 0x00000080f90c7810 */ /* 0x000fe20007ffe0ff */
[----:B------:R2:W-:Y:S03]  /*6700*/  LDGSTS.E.BYPASS.LTC128B.128 [R248+0x5880], [R4.64], !P5 ;  /* 0x0588000004f87fae */ /* 0x0005e6000e901d46 */
[----:B------:R-:W-:Y:S02]  /*6710*/  SHF.R.S32.HI R12, RZ, 0x1f, R12 ;  /* 0x0000001fff0c7819 */ /* 0x000fe4000001140c */
[C---:B--2---:R-:W-:Y:S04]  /*6720*/  LEA R4, P1, R3.reuse, R2, 0x1 ;  /* 0x0000000203047211 */ /* 0x044fe800078208ff */
[----:B------:R-:W-:Y:S02]  /*6730*/  LEA.HI.X R5, R3, R0, R12, 0x1, P1 ;  /* 0x0000000003057211 */ /* 0x000fe400008f0c0c */
[----:B------:R-:W2:Y:S01]  /*6740*/  S2R R12, SR_TID.X ;  /* 0x00000000000c7919 */ /* 0x000ea20000002100 */
[C---:B------:R-:W-:Y:S03]  /*6750*/  LEA R2, P1, R13.reuse, R2, 0x1 ;  /* 0x000000020d027211 */ /* 0x040fe600078208ff */
[----:B------:R3:W-:Y:S01]  /*6760*/  LDGSTS.E.BYPASS.LTC128B.128 [R248+0x7080], [R4.64], !P4 ;  /* 0x0708000004f87fae */ /* 0x0007e2000e101d46 */
[----:B------:R-:W-:Y:S05]  /*6770*/  LEA.HI.X R3, R13, R0, R14, 0x1, P1 ;  /* 0x000000000d037211 */ /* 0x000fea00008f0c0e */
[----:B------:R3:W-:Y:S01]  /*6780*/  LDGSTS.E.BYPASS.LTC128B.128 [R248+0x8880], [R2.64], !P2 ;  /* 0x0888000002f87fae */ /* 0x0007e2000d101d46 */
[----:B--2---:R-:W-:Y:S11]  /*6790*/  ISETP.GT.AND P1, PT, R12, 0x7f, PT ;  /* 0x0000007f0c00780c */ /* 0x004ff60003f24270 */
[----:B------:R-:W-:Y:S02]  /*67a0*/  @!UPT UIADD3 URZ, URZ, URZ, URZ ;  /* 0x0000003f3f3ff290 */ /* 0x000fe4000fffe03f */
[----:B------:R-:W-:-:S05]  /*67b0*/  @P1 BRA `(.L_x_3303) ;  /* 0x000001c000001947 */ /* 0x000fca0003800000 */
[----:B---3--:R-:W-:-:S05]  /*67c0*/  BRA.DIV ~URZ, `(.L_x_3304) ;  /* 0x000092627f007947 */ /* 0x008fca000b800000 */
[----:B------:R2:W3:Y:S04]  /*67d0*/  SHFL.IDX PT, R4, R6, 0x1, 0x181f ;  /* 0x00381f0006047f89 */ /* 0x0004e800000e0000 */
[----:B------:R2:W4:Y:S02]  /*67e0*/  SHFL.IDX PT, R0, R7, 0x1, 0x181f ;  /* 0x00381f0007007f89 */ /* 0x00052400000e0000 */
.L_x_3383:
[----:B-12---:R-:W-:Y:S02]  /*67f0*/  SHF.R.S32.HI R6, RZ, 0x1f, R249 ;  /* 0x0000001fff067819 */ /* 0x006fe400000114f9 */
[C---:B----4-:R-:W-:Y:S02]  /*6800*/  LEA R2, P1, R249.reuse, R0, 0x1 ;  /* 0x00000000f9027211 */ /* 0x050fe400078208ff */
[C---:B------:R-:W-:Y:S02]  /*6810*/  IADD3 R5, R249.reuse, 0x40, RZ ;  /* 0x00000040f9057810 */ /* 0x040fe40007ffe0ff */
[C---:B---3--:R-:W-:Y:S02]  /*6820*/  LEA.HI.X R3, R249.reuse, R4, R6, 0x1, P1 ;  /* 0x00000004f9037211 */ /* 0x048fe400008f0c06 */
        /* <DEDUP_REMOVED lines=11> */
[C---:B-1----:R-:W-:Y:S04]  /*68e0*/  LEA R2, P1, R5.reuse, R0, 0x1 ;  /* 0x0000000005027211 */ /* 0x042fe800078208ff */
[----:B------:R-:W-:Y:S02]  /*68f0*/  LEA.HI.X R3, R5, R4, R6, 0x1, P1 ;  /* 0x0000000405037211 */ /* 0x000fe400008f0c06 */
[----:B------:R-:W-:Y:S02]  /*6900*/  LEA R6, P1, R13, R0, 0x1 ;  /* 0x000000000d067211 */ /* 0x000fe400078208ff */
[----:B------:R-:W-:Y:S01]  /*6910*/  IADD3 R5, R249, 0xc0, RZ ;  /* 0x000000c0f9057810 */ /* 0x000fe20007ffe0ff */
[----:B------:R1:W-:Y:S01]  /*6920*/  LDGSTS.E.BYPASS.LTC128B.128 [R248+0x6880], [R2.64], !P5 ;  /* 0x0688000002f87fae */ /* 0x0003e2000e901d46 */
[----:B------:R-:W-:Y:S05]  /*6930*/  LEA.HI.X R7, R13, R4, R14, 0x1, P1 ;  /* 0x000000040d077211 */ /* 0x000fea00008f0c0e */
[----:B------:R2:W-:Y:S01]  /*6940*/  LDGSTS.E.BYPASS.LTC128B.128 [R248+0x8080], [R6.64], !P4 ;  /* 0x0808000006f87fae */ /* 0x0005e2000e101d46 */
[C---:B-1----:R-:W-:Y:S04]  /*6950*/  LEA R2, P1, R5.reuse, R0, 0x1 ;  /* 0x0000000005027211 */ /* 0x042fe800078208ff */
[----:B------:R-:W-:Y:S05]  /*6960*/  LEA.HI.X R3, R5, R4, R12, 0x1, P1 ;  /* 0x0000000405037211 */ /* 0x000fea00008f0c0c */
[----:B------:R2:W-:Y:S04]  /*6970*/  LDGSTS.E.BYPASS.LTC128B.128 [R248+0x9880], [R2.64], !P2 ;  /* 0x0988000002f87fae */ /* 0x0005e8000d101d46 */
.L_x_3303:
[----:B---3--:R-:W-:Y:S05]  /*6980*/  BSYNC B0 ;  /* 0x0000000000007941 */ /* 0x008fea0003800000 */
.L_x_3302:
[----:B------:R-:W3:Y:S01]  /*6990*/  S2R R132, SR_TID.X ;  /* 0x0000000000847919 */ /* 0x000ee20000002100 */
[----:B------:R-:W-:Y:S05]  /*69a0*/  IADD3 R0, R236, 0x40, RZ ;  /* 0x00000040ec007810 */ /* 0x000fea0007ffe0ff */
[----:B------:R-:W0:Y:S01]  /*69b0*/  LDGDEPBAR ;  /* 0x00000000000079af */ /* 0x000e220000000000 */
[----:B------:R-:W-:Y:S01]  /*69c0*/  WARPSYNC 0xffffffff ;  /* 0xffffffff00007948 */ /* 0x000fe20003800000 */
[C---:B-12---:R-:W-:Y:S01]  /*69d0*/  HMMA.16816.F32.BF16 R4, R160.reuse, R8, RZ ;  /* 0x00000008a004723c */ /* 0x046fe200000418ff */
[----:B------:R-:W-:Y:S03]  /*69e0*/  BSSY B0, `(.L_x_3305) ;  /* 0x00000f8000007945 */ /* 0x000fe60003800000 */
[----:B------:R-:W2:Y:S04]  /*69f0*/  LDL R2, [R1+0xc] ;  /* 0x00000c0001027983 */ /* 0x000ea80000100800 */
[C---:B------:R-:W-:Y:S08]  /*6a00*/  HMMA.16816.F32.BF16 R8, R160.reuse, R10, RZ ;  /* 0x0000000aa008723c */ /* 0x040ff000000418ff */
[C---:B------:R-:W-:Y:S08]  /*6a10*/  HMMA.16816.F32.BF16 R12, R160.reuse, R16, RZ ;  /* 0x00000010a00c723c */ /* 0x040ff000000418ff */
[C---:B------:R-:W-:Y:S08]  /*6a20*/  HMMA.16816.F32.BF16 R16, R160.reuse, R18, RZ ;  /* 0x00000012a010723c */ /* 0x040ff000000418ff */
[C---:B------:R-:W-:Y:S08]  /*6a30*/  HMMA.16816.F32.BF16 R20, R160.reuse, R24, RZ ;  /* 0x00000018a014723c */ /* 0x040ff000000418ff */
[----:B------:R-:W-:Y:S08]  /*6a40*/  HMMA.16816.F32.BF16 R24, R160, R26, RZ ;  /* 0x0000001aa018723c */ /* 0x000ff000000418ff */
[C---:B------:R-:W-:Y:S08]  /*6a50*/  HMMA.16816.F32.BF16 R4, R164.reuse, R168, R4 ;  /* 0x000000a8a404723c */ /* 0x040ff00000041804 */
[C---:B------:R-:W-:Y:S08]  /*6a60*/  HMMA.16816.F32.BF16 R8, R164.reuse, R170, R8 ;  /* 0x000000aaa408723c */ /* 0x040ff00000041808 */
[C---:B------:R-:W-:Y:S08]  /*6a70*/  HMMA.16816.F32.BF16 R12, R164.reuse, R172, R12 ;  /* 0x000000aca40c723c */ /* 0x040ff0000004180c */
[C---:B------:R-:W-:Y:S08]  /*6a80*/  HMMA.16816.F32.BF16 R16, R164.reuse, R174, R16 ;  /* 0x000000aea410723c */ /* 0x040ff00000041810 */
[C---:B------:R-:W-:Y:S08]  /*6a90*/  HMMA.16816.F32.BF16 R20, R164.reuse, R176, R20 ;  /* 0x000000b0a414723c */ /* 0x040ff00000041814 */
[----:B------:R-:W-:Y:S01]  /*6aa0*/  HMMA.16816.F32.BF16 R24, R164, R178, R24 ;  /* 0x000000b2a418723c */ /* 0x000fe20000041818 */
[----:B------:R-:W-:Y:S03]  /*6ab0*/  LDSM.16.M88.4 R176, [R237+0x4800] ;  /* 0x00480000edb0783b */ /* 0x000fe60000000200 */
[----:B---3--:R-:W-:Y:S04]  /*6ac0*/  SHF.R.S32.HI R3, RZ, 0x1f, R132 ;  /* 0x0000001fff037819 */ /* 0x008fe80000011484 */
[----:B------:R-:W-:Y:S04]  /*6ad0*/  LEA.HI R3, R3, R132, RZ, 0x3 ;  /* 0x0000008403037211 */ /* 0x000fe800078f18ff */
[----:B------:R-:W-:Y:S05]  /*6ae0*/  LOP3.LUT R3, R3, 0xfffffff8, RZ, 0xc0, !PT ;  /* 0xfffffff803037812 */ /* 0x000fea00078ec0ff */
[----:B------:R-:W-:Y:S05]  /*6af0*/  IMAD.IADD R3, R132, 0x1, -R3 ;  /* 0x0000000184037824 */ /* 0x000fea00078e0a03 */
[----:B------:R-:W-:Y:S11]  /*6b00*/  LOP3.LUT P1, RZ, R3, 0x4, RZ, 0xc0, !PT ;  /* 0x0000000403ff7812 */ /* 0x000ff6000782c0ff */
[----:B------:R-:W-:Y:S02]  /*6b10*/  @!UPT UIADD3 URZ, URZ, URZ, URZ ;  /* 0x0000003f3f3ff290 */ /* 0x000fe4000fffe03f */
[----:B------:R-:W-:Y:S05]  /*6b20*/  @P1 IADD3 R0, R236, -0x40, RZ ;  /* 0xffffffc0ec001810 */ /* 0x000fea0007ffe0ff */
[----:B------:R-:W1:Y:S06]  /*6b30*/  LDSM.16.M88.4 R168, [R0] ;  /* 0x0000000000a8783b */ /* 0x000e6c0000000200 */
[----:B------:R-:W3:Y:S01]  /*6b40*/  LDSM.16.M88.4 R172, [R0+0x800] ;  /* 0x0008000000ac783b */ /* 0x000ee20000000200 */
        /* <DEDUP_REMOVED lines=13> */
[C---:B------:R-:W-:Y:S01]  /*6c20*/  HMMA.16816.F32.BF16 R16, R184.reuse, R170, R16 ;  /* 0x000000aab810723c */ /* 0x040fe20000041810 */
[----:B------:R-:W1:Y:S07]  /*6c30*/  LDSM.16.M88.4 R168, [R236+0x1800] ;  /* 0x00180000eca8783b */ /* 0x000e6e0000000200 */
[C---:B---3--:R-:W-:Y:S08]  /*6c40*/  HMMA.16816.F32.BF16 R20, R184.reuse, R172, R20 ;  /* 0x000000acb814723c */ /* 0x048ff00000041814 */
[----:B------:R-:W-:Y:S01]  /*6c50*/  HMMA.16816.F32.BF16 R24, R184, R174, R24 ;  /* 0x000000aeb818723c */ /* 0x000fe20000041818 */
[----:B------:R-:W3:Y:S02]  /*6c60*/  LDSM.16.M88.4 R172, [R236+0x2000] ;  /* 0x00200000ecac783b */ /* 0x000ee40000000200 */
[----:B--2---:R-:W-:Y:S05]  /*6c70*/  ISETP.GT.AND P1, PT, R252, R2, PT ;  /* 0x00000002fc00720c */ /* 0x004fea0003f24270 */
[C---:B-1----:R-:W-:Y:S08]  /*6c80*/  HMMA.16816.F32.BF16 R4, R188.reuse, R168, R4 ;  /* 0x000000a8bc04723c */ /* 0x042ff00000041804 */
[C---:B------:R-:W-:Y:S01]  /*6c90*/  HMMA.16816.F32.BF16 R8, R188.reuse, R170, R8 ;  /* 0x000000aabc08723c */ /* 0x040fe20000041808 */
[----:B------:R-:W1:Y:S07]  /*6ca0*/  LDSM.16.M88.4 R168, [R236+0x2800] ;  /* 0x00280000eca8783b */ /* 0x000e6e0000000200 */
[C---:B---3--:R-:W-:Y:S08]  /*6cb0*/  HMMA.16816.F32.BF16 R12, R188.reuse, R172, R12 ;  /* 0x000000acbc0c723c */ /* 0x048ff0000004180c */
        /* <DEDUP_REMOVED lines=94> */
[----:B------:R-:W1:Y:S01]  /*72a0*/  LDSM.16.M88.4 R168, [R237+0x5000] ;  /* 0x00500000eda8783b */ /* 0x000e620000000200 */
[----:B------:R-:W-:Y:S05]  /*72b0*/  DEPBAR.LE SB0, 0x0 ;  /* 0x000080000000791a */ /* 0x000fea0000000000 */
[----:B------:R-:W-:Y:S01]  /*72c0*/  BAR.SYNC.DEFER_BLOCKING 0x0 ;  /* 0x0000000000007b1d */ /* 0x000fe20000010000 */
[C---:B------:R-:W-:Y:S08]  /*72d0*/  HMMA.16816.F32.BF16 R4, R232.reuse, R176, R4 ;  /* 0x000000b0e804723c */ /* 0x040ff00000041804 */
[C---:B------:R-:W-:Y:S08]  /*72e0*/  HMMA.16816.F32.BF16 R8, R232.reuse, R178, R8 ;  /* 0x000000b2e808723c */ /* 0x040ff00000041808 */
[C---:B-1----:R-:W-:Y:S08]  /*72f0*/  HMMA.16816.F32.BF16 R12, R232.reuse, R168, R12 ;  /* 0x000000a8e80c723c */ /* 0x042ff0000004180c */
[C---:B------:R-:W-:Y:S08]  /*7300*/  HMMA.16816.F32.BF16 R16, R232.reuse, R170, R16 ;  /* 0x000000aae810723c */ /* 0x040ff00000041810 */
[C---:B------:R-:W-:Y:S08]  /*7310*/  HMMA.16816.F32.BF16 R20, R232.reuse, R172, R20 ;  /* 0x000000ace814723c */ /* 0x040ff00000041814 */
[----:B------:R-:W-:Y:S01]  /*7320*/  HMMA.16816.F32.BF16 R24, R232, R174, R24 ;  /* 0x000000aee818723c */ /* 0x000fe20000041818 */
[----:B------:R-:W-:Y:S07]  /*7330*/  @!UPT UIADD3 URZ, URZ, URZ, URZ ;  /* 0x0000003f3f3ff290 */ /* 0x000fee000fffe03f */
[----:B------:R-:W-:-:S11]  /*7340*/  @!P1 BRA `(.L_x_3306) ;  /* 0x0000061000009947 */ /* 0x000fd60003800000 */
[----:B------:R-:W-:Y:S01]  /*7350*/  IMAD.MOV.U32 R0, RZ, RZ, 0x1 ;  /* 0x00000001ff007424 */ /* 0x000fe200078e00ff */
[----:B------:R-:W-:Y:S01]  /*7360*/  SHF.R.S32.HI R177, RZ, 0x1f, R132 ;  /* 0x0000001fffb17819 */ /* 0x000fe20000011484 */
[----:B------:R-:W2:Y:S01]  /*7370*/  LDL R2, [R1+0x10] ;  /* 0x0000100001027983 */ /* 0x000ea20000100800 */
[----:B------:R-:W-:Y:S02]  /*7380*/  IMAD.MOV.U32 R250, RZ, RZ, RZ ;  /* 0x000000fffffa7224 */ /* 0x000fe400078e00ff */
[----:B------:R-:W-:Y:S01]  /*7390*/  LEA.HI R177, R177, R132, RZ, 0x3 ;  /* 0x00000084b1b17211 */ /* 0x000fe200078f18ff */
[----:B------:R-:W3:Y:S01]  /*73a0*/  LDL.64 R178, [R1+0x20] ;  /* 0x0000200001b27983 */ /* 0x000ee20000100a00 */
[----:B------:R-:W-:Y:S02]  /*73b0*/  ISETP.NE.AND P1, PT, R0, c[0x0][0x2b8], PT ;  /* 0x0000ae0000007a0c */ /* 0x000fe40003f25270 */
[----:B------:R-:W-:Y:S03]  /*73c0*/  SHF.R.S32.HI R177, RZ, 0x3, R177 ;  /* 0x00000003ffb17819 */ /* 0x000fe600000114b1 */
[----:B------:R-:W4:Y:S02]  /*73d0*/  LDL R176, [R1+0x34] ;  /* 0x0000340001b07983 */ /* 0x000f240000100800 */
[----:B------:R-:W-:Y:S02]  /*73e0*/  IMAD R0, R3, 0x20, R177 ;  /* 0x0000002003007824 */ /* 0x000fe400078e02b1 */
[----:B------:R-:W5:Y:S06]  /*73f0*/  LDL.64 R170, [R1+0x18] ;  /* 0x0000180001aa7983 */ /* 0x000f6c0000100a00 */
[----:B------:R-:W4:Y:S01]  /*7400*/  LDL R168, [R1+0x30] ;  /* 0x0000300001a87983 */ /* 0x000f220000100800 */
[----:B--2---:R-:W-:Y:S05]  /*7410*/  IMAD R2, R252, 0x30, R2 ;  /* 0x00000030fc027824 */ /* 0x004fea00078e0202 */
[----:B------:R-:W-:Y:S05]  /*7420*/  IADD3 R2, R2, -0x30, R0 ;  /* 0xffffffd002027810 */ /* 0x000fea0007ffe000 */
        /* <DEDUP_REMOVED lines=18> */
[----:B-----5:R-:W-:Y:S03]  /*7550*/  IADD3 R0, P1, R170, R2, RZ ;  /* 0x00000002aa007210 */ /* 0x020fe60007f3e0ff */
[----:B------:R-:W-:Y:S05]  /*7560*/  IMAD R132, R250, c[0x0][0x1f4], R132 ;  /* 0x00007d00fa847a24 */ /* 0x000fea00078e0284 */
[----:B------:R-:W-:Y:S02]  /*7570*/  IADD3.X R2, R168, R3, R132, P1, !PT ;  /* 0x00000003a8027210 */ /* 0x000fe40000ffe484 */
[C---:B------:R-:W-:Y:S02]  /*7580*/  LEA R172, P1, R0.reuse, c[0x0][0x1c8], 0x1 ;  /* 0x0000720000ac7a11 */ /* 0x040fe400078208ff */
[----:B------:R-:W-:Y:S02]  /*7590*/  IADD3 R168, -R177, 0x30, RZ ;  /* 0x00000030b1a87810 */ /* 0x000fe40007ffe1ff */
[----:B------:R-:W-:Y:S02]  /*75a0*/  LEA.HI.X R169, R0, c[0x0][0x1cc], R2, 0x1, P1 ;  /* 0x0000730000a97a11 */ /* 0x000fe400008f0c02 */
[----:B------:R-:W-:Y:S01]  /*75b0*/  ISETP.GE.AND P1, PT, R168, 0x1, PT ;  /* 0x00000001a800780c */ /* 0x000fe20003f26270 */
[----:B------:R-:W-:-:S10]  /*75c0*/  BRA.DIV ~URZ, `(.L_x_3307) ;  /* 0x000085227f007947 */ /* 0x000fd4000b800000 */
[----:B------:R1:W2:Y:S02]  /*75d0*/  SHFL.IDX PT, R132, R169, RZ, 0x181f ;  /* 0x00181fffa9847589 */ /* 0x0002a400000e0000 */
.L_x_3384:
[----:B------:R-:W-:-:S05]  /*75e0*/  BRA.DIV ~URZ, `(.L_x_3308) ;  /* 0x000085727f007947 */ /* 0x000fca000b800000 */
[----:B------:R3:W4:Y:S02]  /*75f0*/  SHFL.IDX PT, R0, R172, RZ, 0x181f ;  /* 0x00181fffac007589 */ /* 0x00072400000e0000 */
.L_x_3385:
[----:B------:R-:W-:Y:S02]  /*7600*/  SHF.R.S32.HI R171, RZ, 0x1f, R249 ;  /* 0x0000001fffab7819 */ /* 0x000fe400000114f9 */
[C---:B----4-:R-:W-:Y:S02]  /*7610*/  @P1 LEA R2, P3, R249.reuse, R0, 0x1 ;  /* 0x00000000f9021211 */ /* 0x050fe400078608ff */
[C---:B------:R-:W-:Y:S02]  /*7620*/  IADD3 R170, R249.reuse, 0x40, RZ ;  /* 0x00000040f9aa7810 */ /* 0x040fe40007ffe0ff */
[C---:B--2---:R-:W-:Y:S02]  /*7630*/  @P1 LEA.HI.X R3, R249.reuse, R132, R171, 0x1, P3 ;  /* 0x00000084f9031211 */ /* 0x044fe400018f0cab */
        /* <DEDUP_REMOVED lines=23> */
[----:B------:R2:W1:Y:S04]  /*77b0*/  SHFL.IDX PT, R132, R169, 0x1, 0x181f ;  /* 0x00381f00a9847f89 */ /* 0x00046800000e0000 */
[----:B------:R2:W3:Y:S02]  /*77c0*/  SHFL.IDX PT, R0, R172, 0x1, 0x181f ;  /* 0x00381f00ac007f89 */ /* 0x0004e400000e0000 */
.L_x_3386:
[----:B-12---:R-:W-:Y:S02]  /*77d0*/  SHF.R.S32.HI R169, RZ, 0x1f, R249 ;  /* 0x0000001fffa97819 */ /* 0x006fe400000114f9 */
[C---:B---34-:R-:W-:Y:S02]  /*77e0*/  @P1 LEA R2, P3, R249.reuse, R0, 0x1 ;  /* 0x00000000f9021211 */ /* 0x058fe400078608ff */
[C---:B------:R-:W-:Y:S02]  /*77f0*/  IADD3 R168, R249.reuse, 0x40, RZ ;  /* 0x00000040f9a87810 */ /* 0x040fe40007ffe0ff */
[C---:B------:R-:W-:Y:S02]  /*7800*/  @P1 LEA.HI.X R3, R249.reuse, R132, R169, 0x1, P3 ;  /* 0x00000084f9031211 */ /* 0x040fe400018f0ca9 */
        /* <DEDUP_REMOVED lines=12> */
[C---:B-1----:R-:W-:Y:S04]  /*78d0*/  @P1 LEA R2, P3, R168.reuse, R0, 0x1 ;  /* 0x00000000a8021211 */ /* 0x042fe800078608ff */
[----:B------:R-:W-:Y:S02]  /*78e0*/  @P1 LEA.HI.X R3, R168, R132, R169, 0x1, P3 ;  /* 0x00000084a8031211 */ /* 0x000fe400018f0ca9 */
[C---:B------:R-:W-:Y:S03]  /*78f0*/  @P1 LEA R168, P3, R172.reuse, R0, 0x1 ;  /* 0x00000000aca81211 */ /* 0x040fe600078608ff */
[----:B------:R1:W-:Y:S01]  /*7900*/  @P1 LDGSTS.E.BYPASS.LTC128B.128 [R248+0x16880], [R2.64], !P5 ;  /* 0x1688000002f81fae */ /* 0x0003e2000e901d46 */
[----:B------:R-:W-:Y:S05]  /*7910*/  @P1 LEA.HI.X R169, R172, R132, R173, 0x1, P3 ;  /* 0x00000084aca91211 */ /* 0x000fea00018f0cad */
[----:B------:R2:W-:Y:S01]  /*7920*/  @P1 LDGSTS.E.BYPASS.LTC128B.128 [R248+0x18080], [R168.64], !P4 ;  /* 0x18080000a8f81fae */ /* 0x0005e2000e101d46 */
[C---:B-1----:R-:W-:Y:S04]  /*7930*/  @P1 LEA R2, P3, R170.reuse, R0, 0x1 ;  /* 0x00000000aa021211 */ /* 0x042fe800078608ff */
[----:B------:R-:W-:Y:S05]  /*7940*/  @P1 LEA.HI.X R3, R170, R132, R171, 0x1, P3 ;  /* 0x00000084aa031211 */ /* 0x000fea00018f0cab */
[----:B------:R2:W-:Y:S04]  /*7950*/  @P1 LDGSTS.E.BYPASS.LTC128B.128 [R248+0x19880], [R2.64], !P2 ;  /* 0x1988000002f81fae */ /* 0x0005e8000d101d46 */
.L_x_3306:
[----:B------:R-:W-:Y:S05]  /*7960*/  BSYNC B0 ;  /* 0x0000000000007941 */ /* 0x000fea0003800000 */
.L_x_3305:
[----:B--2---:R-:W-:Y:S01]  /*7970*/  FMNMX.FTZ R2, R4, R134, !PT ;  /* 0x0000008604027209 */ /* 0x004fe20007810000 */
        /* <DEDUP_REMOVED lines=26> */
.L_x_3387:
[----:B-12---:R-:W-:Y:S01]  /*7b20*/  FMNMX.FTZ R132, R132, R0, !PT ;  /* 0x0000000084847209 */ /* 0x006fe20007810000 */
[----:B------:R-:W-:-:S05]  /*7b30*/  BRA.DIV ~URZ, `(.L_x_3311) ;  /* 0x000081827f007947 */ /* 0x000fca000b800000 */
[----:B------:R-:W1:Y:S02]  /*7b40*/  SHFL.BFLY PT, R0, R132, 0x1, 0x1f ;  /* 0x0c201f0084007f89 */ /* 0x000e6400000e0000 */
[----:B-1----:R-:W-:Y:S02]  /*7b50*/  FMNMX.FTZ R134, R132, R0, !PT ;  /* 0x0000000084867209 */ /* 0x002fe40007810000 */
[----:B------:R-:W1:Y:S02]  /*7b60*/  SHFL.BFLY PT, R0, R168, 0x2, 0x1f ;  /* 0x0c401f00a8007f89 */ /* 0x000e6400000e0000 */
[----:B-1----:R-:W-:Y:S05]  /*7b70*/  FMNMX.FTZ R132, R168, R0, !PT ;  /* 0x00000000a8847209 */ /* 0x002fea0007810000 */
[----:B------:R1:W2:Y:S02]  /*7b80*/  SHFL.BFLY PT, R0, R132, 0x1, 0x1f ;  /* 0x0c201f0084007f89 */ /* 0x0002a400000e0000 */
.L_x_3388:
        /* <DEDUP_REMOVED lines=16> */
[--C-:B------:R-:W-:Y:S01]  /*7c90*/  FFMA.FTZ R17, R24, c[0x0][0x2d0], -R132.reuse ;  /* 0x0000b40018117a23 */ /* 0x100fe20000010884 */
[----:B------:R-:W-:Y:S01]  /*7ca0*/  MOV R24, R169 ;  /* 0x000000a900187202 */ /* 0x000fe20000000f00 */
[--C-:B------:R-:W-:Y:S02]  /*7cb0*/  FFMA.FTZ R20, R20, c[0x0][0x2d0], -R132.reuse ;  /* 0x0000b40014147a23 */ /* 0x100fe40000010884 */
[--C-:B------:R-:W-:Y:S02]  /*7cc0*/  FFMA.FTZ R177, R16, c[0x0][0x2d0], -R132.reuse ;  /* 0x0000b40010b17a23 */ /* 0x100fe40000010884 */
[----:B------:R-:W-:Y:S01]  /*7cd0*/  FFMA.FTZ R132, R25, c[0x0][0x2d0], -R132 ;  /* 0x0000b40019847a23 */ /* 0x000fe20000010884 */
[----:B------:R-:W-:Y:S01]  /*7ce0*/  MUFU.EX2 R8, R135 ;  /* 0x0000008700087308 */ /* 0x000fe20000000800 */
[----:B------:R-:W-:Y:S09]  /*7cf0*/  MOV R21, R20 ;  /* 0x0000001400157202 */ /* 0x000ff20000000f00 */
[----:B------:R-:W-:Y:S10]  /*7d00*/  MUFU.EX2 R13, R5 ;  /* 0x00000005000d7308 */ /* 0x000ff40000000800 */
[----:B------:R1:W2:Y:S10]  /*7d10*/  MUFU.EX2 R12, R4 ;  /* 0x00000004000c7308 */ /* 0x0002b40000000800 */
[----:B------:R-:W-:Y:S01]  /*7d20*/  MUFU.EX2 R132, R132 ;  /* 0x0000008400847308 */ /* 0x000fe20000000800 */
[----:B-1----:R-:W-:Y:S04]  /*7d30*/  FMUL.FTZ R4, R3, c[0x0][0x2d0] ;  /* 0x0000b40003047a20 */ /* 0x002fe80000410000 */
[--C-:B------:R-:W-:Y:S02]  /*7d40*/  FFMA.FTZ R6, R6, c[0x0][0x2d0], -R4.reuse ;  /* 0x0000b40006067a23 */ /* 0x100fe40000010804 */
[--C-:B------:R-:W-:Y:S03]  /*7d50*/  FFMA.FTZ R20, R23, c[0x0][0x2d0], -R4.reuse ;  /* 0x0000b40017147a23 */ /* 0x100fe60000010804 */
[----:B------:R-:W-:Y:S01]  /*7d60*/  MUFU.EX2 R169, R6 ;  /* 0x0000000600a97308 */ /* 0x000fe20000000800 */
        /* <DEDUP_REMOVED lines=9> */
[----:B---3--:R-:W-:Y:S01]  /*7e00*/  FFMA.FTZ R0, R2, R170, R9 ;  /* 0x000000aa02007223 */ /* 0x008fe20000010009 */
[----:B--2---:R-:W-:Y:S01]  /*7e10*/  F2FP.BF16.PACK_AB R170, R12, R13 ;  /* 0x0000000d0caa723e */ /* 0x004fe200000010ff */
[----:B------:R-:W-:Y:S01]  /*7e20*/  FMUL.FTZ R28, R2, R28 ;  /* 0x0000001c021c7220 */ /* 0x000fe20000410000 */
[C---:B------:R-:W-:Y:S01]  /*7e30*/  F2FP.BF16.PACK_AB R168, R8.reuse, R9 ;  /* 0x0000000908a8723e */ /* 0x040fe200000010ff */
[----:B------:R-:W-:Y:S02]  /*7e40*/  FADD.FTZ R5, R8, R0 ;  /* 0x0000000008057221 */ /* 0x000fe40000010000 */
[----:B------:R-:W-:Y:S02]  /*7e50*/  FADD.FTZ R0, -R3, R133 ;  /* 0x0000008503007221 */ /* 0x000fe40000010100 */
[----:B------:R-:W-:Y:S02]  /*7e60*/  FADD.FTZ R5, R13, R5 ;  /* 0x000000050d057221 */ /* 0x000fe40000010000 */
[----:B------:R-:W-:Y:S02]  /*7e70*/  FMUL.FTZ R0, R0, c[0x0][0x2d0] ;  /* 0x0000b40000007a20 */ /* 0x000fe40000410000 */
[----:B------:R-:W-:Y:S02]  /*7e80*/  FADD.FTZ R171, R12, R5 ;  /* 0x000000050cab7221 */ /* 0x000fe40000010000 */
[C---:B------:R-:W-:Y:S02]  /*7e90*/  FMUL.FTZ R12, R2.reuse, R148 ;  /* 0x00000094020c7220 */ /* 0x040fe40000410000 */
[----:B------:R-:W2:Y:S01]  /*7ea0*/  LDL.LU R148, [R1+0x8] ;  /* 0x0000080001947983 */ /* 0x000ea20000300800 */
[----:B------:R-:W1:Y:S01]  /*7eb0*/  MUFU.EX2 R0, R0 ;  /* 0x0000000000007308 */ /* 0x000e620000000800 */
        /* <DEDUP_REMOVED lines=8> */
[----:B------:R-:W-:Y:S01]  /*7f40*/  MOV R140, R24 ;  /* 0x00000018008c7202 */ /* 0x000fe20000000f00 */
[C---:B------:R-:W-:Y:S02]  /*7f50*/  FMUL.FTZ R24, R2.reuse, R136 ;  /* 0x0000008802187220 */ /* 0x040fe40000410000 */
[----:B------:R-:W-:Y:S01]  /*7f60*/  FMUL.FTZ R13, R2, R149 ;  /* 0x00000095020d7220 */ /* 0x000fe20000410000 */
[----:B------:R-:W-:Y:S01]  /*7f70*/  MOV R149, R16 ;  /* 0x0000001000957202 */ /* 0x000fe20000000f00 */
[----:B------:R-:W-:Y:S02]  /*7f80*/  FFMA.FTZ R133, R10, c[0x0][0x2d0], -R4 ;  /* 0x0000b4000a857a23 */ /* 0x000fe40000010804 */
[C---:B------:R-:W-:Y:S02]  /*7f90*/  FMUL.FTZ R4, R2.reuse, R156 ;  /* 0x0000009c02047220 */ /* 0x040fe40000410000 */
[----:B------:R3:W-:Y:S01]  /*7fa0*/  MUFU.EX2 R156, R7 ;  /* 0x00000007009c7308 */ /* 0x0007e20000000800 */
[C---:B------:R-:W-:Y:S01]  /*7fb0*/  FMUL.FTZ R16, R2.reuse, R144 ;  /* 0x0000009002107220 */ /* 0x040fe20000410000 */
[----:B------:R-:W-:Y:S01]  /*7fc0*/  MOV R144, R17 ;  /* 0x0000001100907202 */ /* 0x000fe20000000f00 */
[----:B------:R-:W-:Y:S01]  /*7fd0*/  FMUL.FTZ R17, R2, R145 ;  /* 0x0000009102117220 */ /* 0x000fe20000410000 */
[----:B------:R-:W-:Y:S01]  /*7fe0*/  MOV R145, R21 ;  /* 0x0000001500917202 */ /* 0x000fe20000000f00 */
[C---:B-1----:R-:W-:Y:S02]  /*7ff0*/  FMUL.FTZ R26, R0.reuse, R138 ;  /* 0x0000008a001a7220 */ /* 0x042fe40000410000 */
[C---:B------:R-:W-:Y:S02]  /*8000*/  FMUL.FTZ R27, R0.reuse, R139 ;  /* 0x0000008b001b7220 */ /* 0x040fe40000410000 */
[----:B------:R-:W1:Y:S01]  /*8010*/  LDSM.16.MT88.4 R136, [R238] ;  /* 0x00000000ee88783b */ /* 0x000e620000004200 */
        /* <DEDUP_REMOVED lines=11> */
[----:B------:R-:W4:Y:S01]  /*80d0*/  MUFU.EX2 R150, R135 ;  /* 0x0000008700967308 */ /* 0x000f220000000800 */
[----:B---3--:R-:W-:Y:S01]  /*80e0*/  FMUL.FTZ R7, R0, R159 ;  /* 0x0000009f00077220 */ /* 0x008fe20000410000 */
[----:B------:R-:W-:Y:S01]  /*80f0*/  MOV R159, R144 ;  /* 0x00000090009f7202 */ /* 0x000fe20000000f00 */
[----:B------:R-:W-:Y:S02]  /*8100*/  FMUL.FTZ R21, R2, R141 ;  /* 0x0000008d02157220 */ /* 0x000fe40000410000 */
[C---:B------:R-:W-:Y:S02]  /*8110*/  FMUL.FTZ R22, R0.reuse, R142 ;  /* 0x0000008e00167220 */ /* 0x040fe40000410000 */
[----:B------:R-:W-:Y:S02]  /*8120*/  FMUL.FTZ R23, R0, R143 ;  /* 0x0000008f00177220 */ /* 0x000fe40000410000 */
[----:B------:R-:W-:Y:S01]  /*8130*/  FMUL.FTZ R29, R2, R29 ;  /* 0x0000001d021d7220 */ /* 0x000fe20000410000 */
[----:B------:R-:W-:Y:S01]  /*8140*/  LDSM.16.MT88.4 R140, [R238+0x800] ;  /* 0x00080000ee8c783b */ /* 0x000fe20000004200 */
[C---:B------:R-:W-:Y:S01]  /*8150*/  FMUL.FTZ R30, R0.reuse, R30 ;  /* 0x0000001e001e7220 */ /* 0x040fe20000410000 */
[----:B------:R-:W-:Y:S01]  /*8160*/  MUFU.EX2 R144, R177 ;  /* 0x000000b100907308 */ /* 0x000fe20000000800 */
[----:B------:R-:W-:Y:S02]  /*8170*/  FMUL.FTZ R31, R0, R31 ;  /* 0x0000001f001f7220 */ /* 0x000fe40000410000 */
[C---:B------:R-:W-:Y:S02]  /*8180*/  FMUL.FTZ R32, R2.reuse, R32 ;  /* 0x0000002002207220 */ /* 0x040fe40000410000 */
[----:B------:R-:W-:Y:S02]  /*8190*/  FMUL.FTZ R33, R2, R33 ;  /* 0x0000002102217220 */ /* 0x000fe40000410000 */
[C---:B------:R-:W-:Y:S02]  /*81a0*/  FMUL.FTZ R34, R0.reuse, R34 ;  /* 0x0000002200227220 */ /* 0x040fe40000410000 */
[----:B------:R-:W-:Y:S01]  /*81b0*/  FMUL.FTZ R35, R0, R35 ;  /* 0x0000002300237220 */ /* 0x000fe20000410000 */
[----:B------:R-:W3:Y:S01]  /*81c0*/  MUFU.EX2 R133, R179 ;  /* 0x000000b300857308 */ /* 0x000ee20000000800 */
[----:B------:R-:W-:Y:S01]  /*81d0*/  FMUL.FTZ R36, R2, R36 ;  /* 0x0000002402247220 */ /* 0x000fe20000410000 */
[----:B----4-:R-:W-:Y:S01]  /*81e0*/  F2FP.BF16.PACK_AB R171, R150, R149 ;  /* 0x0000009596ab723e */ /* 0x010fe200000010ff */
        /* <DEDUP_REMOVED lines=98> */
[----:B------:R-:W4:Y:S01]  /*8810*/  MUFU.EX2 R2, R178 ;  /* 0x000000b200027308 */ /* 0x000f220000000800 */
[C---:B------:R-:W-:Y:S02]  /*8820*/  FMUL.FTZ R126, R0.reuse, R126 ;  /* 0x0000007e007e7220 */ /* 0x040fe40000410000 */
[C---:B------:R-:W-:Y:S02]  /*8830*/  FMUL.FTZ R127, R0.reuse, R127 ;  /* 0x0000007f007f7220 */ /* 0x040fe40000410000 */
[C---:B------:R-:W-:Y:S02]  /*8840*/  FMUL.FTZ R130, R0.reuse, R130 ;  /* 0x0000008200827220 */ /* 0x040fe40000410000 */
[C---:B------:R-:W-:Y:S03]  /*8850*/  FMUL.FTZ R131, R0.reuse, R131 ;  /* 0x0000008300837220 */ /* 0x040fe60000410000 */
[----:B------:R-:W5:Y:S10]  /*8860*/  MUFU.EX2 R178, R172 ;  /* 0x000000ac00b27308 */ /* 0x000f740000000800 */
[----:B------:R-:W1:Y:S01]  /*8870*/  MUFU.EX2 R172, R152 ;  /* 0x0000009800ac7308 */ /* 0x000e620000000800 */
[----:B--2---:R-:W-:Y:S01]  /*8880*/  FFMA.FTZ R148, R0, R148, R169 ;  /* 0x0000009400947223 */ /* 0x004fe200000100a9 */
[----:B------:R-:W-:Y:S01]  /*8890*/  F2FP.BF16.PACK_AB R169, R156, R169 ;  /* 0x000000a99ca9723e */ /* 0x000fe200000010ff */
[----:B---3--:R-:W-:Y:S01]  /*88a0*/  FADD.FTZ R0, R133, R155 ;  /* 0x0000009b85007221 */ /* 0x008fe20000010000 */
[----:B------:R-:W-:Y:S03]  /*88b0*/  MOV R155, R145 ;  /* 0x00000091009b7202 */ /* 0x000fe60000000f00 */
[----:B----4-:R-:W-:Y:S02]  /*88c0*/  FADD.FTZ R0, R2, R0 ;  /* 0x0000000002007221 */ /* 0x010fe40000010000 */
[C---:B-1----:R-:W-:Y:S05]  /*88d0*/  HMMA.16816.F32.BF16 R4, R168.reuse, R136, R4 ;  /* 0x00000088a804723c */ /* 0x042fea0000041804 */
[----:B------:R-:W-:Y:S03]  /*88e0*/  FADD.FTZ R0, R144, R0 ;  /* 0x0000000090007221 */ /* 0x000fe60000010000 */
[C---:B------:R-:W-:Y:S01]  /*88f0*/  HMMA.16816.F32.BF16 R8, R168.reuse, R138, R8 ;  /* 0x0000008aa808723c */ /* 0x040fe20000041808 */
[----:B------:R-:W1:Y:S03]  /*8900*/  LDSM.16.MT88.4 R136, [R240] ;  /* 0x00000000f088783b */ /* 0x000e660000004200 */
[C---:B------:R-:W-:Y:S04]  /*8910*/  FADD.FTZ R0, R135.reuse, R0 ;  /* 0x0000000087007221 */ /* 0x040fe80000010000 */
        /* <DEDUP_REMOVED lines=46> */
[----:B-----5:R-:W-:Y:S03]  /*8c00*/  F2FP.BF16.PACK_AB R137, R178, R179 ;  /* 0x000000b3b289723e */ /* 0x020fe600000010ff */
[----:B------:R-:W-:Y:S02]  /*8c10*/  F2FP.BF16.PACK_AB R138, R135, R144 ;  /* 0x00000090878a723e */ /* 0x000fe400000010ff */
[----:B------:R-:W2:Y:S02]  /*8c20*/  LDSM.16.MT88.4 R144, [R240+0x800] ;  /* 0x00080000f090783b */ /* 0x000ea40000004200 */
[----:B------:R-:W3:Y:S01]  /*8c30*/  MUFU.EX2 R2, R154 ;  /* 0x0000009a00027308 */ /* 0x000ee20000000800 */
[----:B------:R-:W-:Y:S02]  /*8c40*/  F2FP.BF16.PACK_AB R139, R176, R177 ;  /* 0x000000b1b08b723e */ /* 0x000fe400000010ff */
[----:B------:R-:W-:Y:S02]  /*8c50*/  F2FP.BF16.PACK_AB R169, R175, R174 ;  /* 0x000000aeafa9723e */ /* 0x000fe400000010ff */
[----:B------:R-:W-:Y:S03]  /*8c60*/  F2FP.BF16.PACK_AB R171, R173, R172 ;  /* 0x000000acadab723e */ /* 0x000fe600000010ff */
[C---:B------:R-:W-:Y:S02]  /*8c70*/  HMMA.16816.F32.BF16 R4, R136.reuse, R140, R4 ;  /* 0x0000008c8804723c */ /* 0x040fe40000041804 */
[----:B------:R-:W4:Y:S03]  /*8c80*/  MUFU.EX2 R135, R159 ;  /* 0x0000009f00877308 */ /* 0x000f260000000800 */
[----:B-1----:R-:W-:Y:S03]  /*8c90*/  FADD.FTZ R0, R133, R0 ;  /* 0x0000000085007221 */ /* 0x002fe60000010000 */
[C---:B------:R-:W-:Y:S01]  /*8ca0*/  HMMA.16816.F32.BF16 R8, R136.reuse, R142, R8 ;  /* 0x0000008e8808723c */ /* 0x040fe20000041808 */
[----:B------:R-:W1:Y:S03]  /*8cb0*/  LDSM.16.MT88.4 R140, [R239+0x800] ;  /* 0x00080000ef8c783b */ /* 0x000e660000004200 */
[C---:B---3--:R-:W-:Y:S05]  /*8cc0*/  F2FP.BF16.PACK_AB R168, R2.reuse, R133 ;  /* 0x0000008502a8723e */ /* 0x048fea00000010ff */
[----:B------:R-:W-:Y:S03]  /*8cd0*/  LDSM.16.MT88.4 R152, [R238+0x1000] ;  /* 0x00100000ee98783b */ /* 0x000fe60000004200 */
[----:B------:R-:W-:Y:S02]  /*8ce0*/  FADD.FTZ R0, R2, R0 ;  /* 0x0000000002007221 */ /* 0x000fe40000010000 */
[----:B------:R-:W-:Y:S03]  /*8cf0*/  FADD.FTZ R2, R156, R148 ;  /* 0x000000949c027221 */ /* 0x000fe60000010000 */
[----:B------:R-:W3:Y:S01]  /*8d00*/  LDL R133, [R1+0xc] ;  /* 0x00000c0001857983 */ /* 0x000ee20000100800 */
[----:B----4-:R-:W-:Y:S01]  /*8d10*/  FADD.FTZ R0, R135, R0 ;  /* 0x0000000087007221 */ /* 0x010fe20000010000 */
[C---:B------:R-:W-:Y:S01]  /*8d20*/  F2FP.BF16.PACK_AB R170, R132.reuse, R135 ;  /* 0x0000008784aa723e */ /* 0x040fe200000010ff */
[C---:B--2---:R-:W-:Y:S03]  /*8d30*/  HMMA.16816.F32.BF16 R12, R136.reuse, R144, R12 ;  /* 0x00000090880c723c */ /* 0x044fe6000004180c */
[----:B------:R-:W-:Y:S01]  /*8d40*/  FADD.FTZ R0, R132, R0 ;  /* 0x0000000084007221 */ /* 0x000fe20000010000 */
[----:B------:R-:W-:Y:S04]  /*8d50*/  MOV R132, R150 ;  /* 0x0000009600847202 */ /* 0x000fe80000000f00 */
[C---:B------:R-:W-:Y:S01]  /*8d60*/  HMMA.16816.F32.BF16 R16, R136.reuse, R146, R16 ;  /* 0x000000928810723c */ /* 0x040fe20000041810 */
[----:B------:R-:W2:Y:S08]  /*8d70*/  LDSM.16.MT88.4 R144, [R241+0x800] ;  /* 0x00080000f190783b */ /* 0x000eb00000004200 */
[----:B------:R4:W-:Y:S01]  /*8d80*/  STL [R1+0x4], R0 ;  /* 0x0000040001007387 */ /* 0x0009e20000100800 */
[C---:B-1----:R-:W-:Y:S08]  /*8d90*/  HMMA.16816.F32.BF16 R20, R136.reuse, R140, R20 ;  /* 0x0000008c8814723c */ /* 0x042ff00000041814 */
[C---:B------:R-:W-:Y:S01]  /*8da0*/  HMMA.16816.F32.BF16 R24, R136.reuse, R142, R24 ;  /* 0x0000008e8818723c */ /* 0x040fe20000041818 */
[----:B------:R-:W1:Y:S03]  /*8db0*/  LDSM.16.MT88.4 R140, [R238+0x2000] ;  /* 0x00200000ee8c783b */ /* 0x000e660000004200 */
[----:B----4-:R-:W-:Y:S04]  /*8dc0*/  FADD.FTZ R0, R149, R2 ;  /* 0x0000000295007221 */ /* 0x010fe80000010000 */
[----:B------:R-:W-:Y:S01]  /*8dd0*/  FADD.FTZ R0, R132, R0 ;  /* 0x0000000084007221 */ /* 0x000fe20000010000 */
[C---:B--2---:R-:W-:Y:S03]  /*8de0*/  HMMA.16816.F32.BF16 R28, R136.reuse, R144, R28 ;  /* 0x00000090881c723c */ /* 0x044fe6000004181c */
[----:B------:R-:W-:Y:S04]  /*8df0*/  FADD.FTZ R0, R179, R0 ;  /* 0x00000000b3007221 */ /* 0x000fe80000010000 */
[----:B------:R-:W-:Y:S01]  /*8e00*/  FADD.FTZ R0, R178, R0 ;  /* 0x00000000b2007221 */ /* 0x000fe20000010000 */
        /* <DEDUP_REMOVED lines=9> */
[----:B------:R-:W-:Y:S01]  /*8ea0*/  FADD.FTZ R2, R172, R0 ;  /* 0x00000000ac027221 */ /* 0x000fe20000010000 */
[C---:B------:R-:W-:Y:S03]  /*8eb0*/  IADD3 R0, R252.reuse, -0x1, RZ ;  /* 0xfffffffffc007810 */ /* 0x040fe60007ffe0ff */
[----:B------:R-:W-:Y:S05]  /*8ec0*/  FADD.FTZ R2, R173, R2 ;  /* 0x00000002ad027221 */ /* 0x000fea0000010000 */
[----:B------:R-:W-:Y:S01]  /*8ed0*/  STL [R1+0x8], R2 ;  /* 0x0000080201007387 */ /* 0x000fe20000100800 */
        /* <DEDUP_REMOVED lines=24> */
[C---:B--2---:R-:W-:Y:S03]  /*9060*/  HMMA.16816.F32.BF16 R108, R136.reuse, R144, R108 ;  /* 0x00000090886c723c */ /* 0x044fe6000004186c */
[----:B---3--:R-:W-:Y:S02]  /*9070*/  ISETP.GT.AND P1, PT, R252, R133, PT ;  /* 0x00000085fc00720c */ /* 0x008fe40003f24270 */
[----:B------:R-:W-:Y:S02]  /*9080*/  MOV R252, R0 ;  /* 0x0000000000fc7202 */ /* 0x000fe40000000f00 */
[----:B------:R-:W-:Y:S01]  /*9090*/  MOV R133, R3 ;  /* 0x0000000300857202 */ /* 0x000fe20000000f00 */
        /* <DEDUP_REMOVED lines=55> */
.L_x_3300:
        /* <DEDUP_REMOVED lines=10> */
.L_x_3389:
[----:B------:R-:W-:Y:S01]  /*94b0*/  FSETP.NE.FTZ.AND P1, PT, R4, RZ, PT ;  /* 0x000000ff0400720b */ /* 0x000fe20003f35000 */
[----:B---3--:R-:W-:Y:S01]  /*94c0*/  FADD.FTZ R3, R3, R5 ;  /* 0x0000000503037221 */ /* 0x008fe20000010000 */
[----:B------:R-:W-:Y:S02]  /*94d0*/  MOV R18, 0xff800000 ;  /* 0xff80000000127802 */ /* 0x000fe40000000f00 */
[----:B------:R-:W-:Y:S02]  /*94e0*/  MOV R19, 0xff800000 ;  /* 0xff80000000137802 */ /* 0x000fe40000000f00 */
[----:B------:R-:W-:-:S07]  /*94f0*/  FSETP.NE.FTZ.AND P0, PT, R3, RZ, PT ;  /* 0x000000ff0300720b */ /* 0x000fce0003f15000 */
[----:B------:R-:W1:Y:S01]  /*9500*/  @P1 MUFU.LG2 R0, R4 ;  /* 0x0000000400001308 */ /* 0x000e620000000c00 */
[----:B------:R-:W-:-:S05]  /*9510*/  @P1 MOV R2, 0x3f317218 ;  /* 0x3f31721800021802 */ /* 0x000fca0000000f00 */
[----:B------:R-:W-:Y:S02]  /*9520*/  @P1 FMUL.FTZ R2, R2, c[0x0][0x2d0] ;  /* 0x0000b40002021a20 */ /* 0x000fe40000410000 */
[----:B-1----:R-:W-:-:S04]  /*9530*/  @P1 FMUL.FTZ R0, R0, 0.69314718246459960938 ;  /* 0x3f31721800001820 */ /* 0x002fc80000410000 */
[----:B------:R-:W-:Y:S01]  /*9540*/  @P1 FFMA.FTZ R18, R2, R134, R0 ;  /* 0x0000008602121223 */ /* 0x000fe20000010000 */
[----:B------:R-:W-:Y:S01]  /*9550*/  MOV R2, RZ ;  /* 0x000000ff00027202 */ /* 0x000fe20000000f00 */
[----:B------:R-:W1:Y:S08]  /*9560*/  @P0 MUFU.LG2 R0, R3 ;  /* 0x0000000300000308 */ /* 0x000e700000000c00 */
[----:B------:R3:W4:Y:S01]  /*9570*/  @P1 MUFU.RCP R2, R4 ;  /* 0x0000000400021308 */ /* 0x0007220000001000 */
[----:B-1----:R-:W-:Y:S01]  /*9580*/  @P0 FMUL.FTZ R0, R0, 0.69314718246459960938 ;  /* 0x3f31721800000820 */ /* 0x002fe20000410000 */
[----:B---3--:R-:W-:Y:S01]  /*9590*/  @P0 MOV R4, 0x3f317218 ;  /* 0x3f31721800040802 */ /* 0x008fe20000000f00 */
[----:B----4-:R-:W-:-:S02]  /*95a0*/  FMUL.FTZ R134, R2, R144 ;  /* 0x0000009002867220 */ /* 0x010fc40000410000 */
[----:B------:R-:W-:Y:S02]  /*95b0*/  FMUL.FTZ R135, R2, R145 ;  /* 0x0000009102877220 */ /* 0x000fe40000410000 */
[----:B------:R-:W-:Y:S02]  /*95c0*/  @P0 FMUL.FTZ R4, R4, c[0x0][0x2d0] ;  /* 0x0000b40004040a20 */ /* 0x000fe40000410000 */
[----:B------:R-:W-:Y:S02]  /*95d0*/  FMUL.FTZ R24, R2, R156 ;  /* 0x0000009c02187220 */ /* 0x000fe40000410000 */
[----:B------:R-:W-:Y:S01]  /*95e0*/  @P0 FFMA.FTZ R19, R4, R133, R0 ;  /* 0x0000008504130223 */ /* 0x000fe20000010000 */
[----:B------:R-:W-:Y:S01]  /*95f0*/  MOV R0, RZ ;  /* 0x000000ff00007202 */ /* 0x000fe20000000f00 */
[C---:B------:R-:W-:Y:S02]  /*9600*/  FMUL.FTZ R25, R2.reuse, R157 ;  /* 0x0000009d02197220 */ /* 0x040fe40000410000 */
[----:B------:R-:W-:-:S02]  /*9610*/  FMUL.FTZ R132, R2, R148 ;  /* 0x0000009402847220 */ /* 0x000fc40000410000 */
[C---:B------:R-:W-:Y:S01]  /*9620*/  FMUL.FTZ R133, R2.reuse, R149 ;  /* 0x0000009502857220 */ /* 0x040fe20000410000 */
[----:B------:R-:W1:Y:S01]  /*9630*/  @P0 MUFU.RCP R0, R3 ;  /* 0x0000000300000308 */ /* 0x000e620000001000 */
        /* <DEDUP_REMOVED lines=10> */
[----:B-1----:R-:W-:-:S02]  /*96e0*/  FMUL.FTZ R156, R0, R34 ;  /* 0x00000022009c7220 */ /* 0x002fc40000410000 */
[----:B------:R-:W-:Y:S02]  /*96f0*/  FMUL.FTZ R157, R0, R35 ;  /* 0x00000023009d7220 */ /* 0x000fe40000410000 */
[C---:B------:R-:W-:Y:S02]  /*9700*/  FMUL.FTZ R104, R2.reuse, R108 ;  /* 0x0000006c02687220 */ /* 0x040fe40000410000 */
[C---:B------:R-:W-:Y:S02]  /*9710*/  FMUL.FTZ R105, R2.reuse, R109 ;  /* 0x0000006d02697220 */ /* 0x040fe40000410000 */
[C---:B------:R-:W-:Y:S02]  /*9720*/  FMUL.FTZ R152, R2.reuse, R116 ;  /* 0x0000007402987220 */ /* 0x040fe40000410000 */
[----:B------:R-:W-:Y:S02]  /*9730*/  FMUL.FTZ R153, R2, R117 ;  /* 0x0000007502997220 */ /* 0x000fe40000410000 */
[----:B------:R-:W-:-:S02]  /*9740*/  FMUL.FTZ R128, R0, R150 ;  /* 0x0000009600807220 */ /* 0x000fc40000410000 */
[C---:B------:R-:W-:Y:S02]  /*9750*/  FMUL.FTZ R129, R0.reuse, R151 ;  /* 0x0000009700817220 */ /* 0x040fe40000410000 */
[C---:B------:R-:W-:Y:S02]  /*9760*/  FMUL.FTZ R120, R0.reuse, R146 ;  /* 0x0000009200787220 */ /* 0x040fe40000410000 */
[C---:B------:R-:W-:Y:S02]  /*9770*/  FMUL.FTZ R121, R0.reuse, R147 ;  /* 0x0000009300797220 */ /* 0x040fe40000410000 */
[C---:B------:R-:W-:Y:S02]  /*9780*/  FMUL.FTZ R34, R0.reuse, R42 ;  /* 0x0000002a00227220 */ /* 0x040fe40000410000 */
[----:B------:R-:W-:Y:S02]  /*9790*/  FMUL.FTZ R35, R0, R43 ;  /* 0x0000002b00237220 */ /* 0x000fe40000410000 */
[----:B------:R-:W-:-:S02]  /*97a0*/  FMUL.FTZ R108, R2, R112 ;  /* 0x00000070026c7220 */ /* 0x000fc40000410000 */
[----:B------:R-:W-:Y:S02]  /*97b0*/  FMUL.FTZ R109, R2, R113 ;  /* 0x00000071026d7220 */ /* 0x000fe40000410000 */
        /* <DEDUP_REMOVED lines=8> */
[C---:B------:R-:W-:Y:S02]  /*9840*/  FMUL.FTZ R112, R2.reuse, R124 ;  /* 0x0000007c02707220 */ /* 0x040fe40000410000 */
[----:B------:R-:W-:Y:S02]  /*9850*/  FMUL.FTZ R113, R2, R125 ;  /* 0x0000007d02717220 */ /* 0x000fe40000410000 */
        /* <DEDUP_REMOVED lines=89> */
.L_x_3287:
[----:B-1----:R1:W5:Y:S04]  /*9df0*/  LDL R6, [R1+0x48] ;  /* 0x0000480001067983 */ /* 0x0023680000100800 */
[----:B------:R-:W3:Y:S01]  /*9e00*/  S2R R2, SR_TID.X ;  /* 0x0000000000027919 */ /* 0x000ee20000002100 */
[----:B------:R-:W-:Y:S01]  /*9e10*/  BSSY B0, `(.L_x_3314) ;  /* 0x0000011000007945 */ /* 0x000fe20003800000 */
[----:B---3--:R-:W-:-:S13]  /*9e20*/  LOP3.LUT P0, RZ, R2, 0xff, RZ, 0xc0, !PT ;  /* 0x000000ff02ff7812 */ /* 0x008fda000780c0ff */
[----:B------:R-:W-:Y:S05]  /*9e30*/  @P0 BRA `(.L_x_3315) ;  /* 0x000000e000000947 */ /* 0x000fea0003800000 */
[----:B-1----:R-:W1:Y:S01]  /*9e40*/  S2R R2, SR_LANEID ;  /* 0x0000000000027919 */ /* 0x002e620000000000 */
[----:B------:R-:W-:Y:S01]  /*9e50*/  VOTEU.ANY UR4, UPT, PT ;  /* 0x0000000000047886 */ /* 0x000fe200038e0100 */
[----:B------:R-:W-:Y:S01]  /*9e60*/  IMAD.MOV.U32 R4, RZ, RZ, c[0x0][0x560] ;  /* 0x00015800ff047624 */ /* 0x000fe200078e00ff */
[----:B------:R-:W1:Y:S01]  /*9e70*/  FLO.U32 R3, UR4 ;  /* 0x0000000400037d00 */ /* 0x000e6200080e0000 */
[----:B--2---:R-:W-:Y:S01]  /*9e80*/  IMAD.MOV.U32 R5, RZ, RZ, c[0x0][0x564] ;  /* 0x00015900ff057624 */ /* 0x004fe200078e00ff */
        /* <DEDUP_REMOVED lines=9> */
.L_x_3315:
[----:B-1----:R-:W-:Y:S05]  /*9f20*/  BSYNC B0 ;  /* 0x0000000000007941 */ /* 0x002fea0003800000 */
.L_x_3314:
[----:B------:R-:W-:Y:S01]  /*9f30*/  PRMT R0, R0, 0x9910, RZ ;  /* 0x0000991000007816 */ /* 0x000fe200000000ff */
[----:B------:R-:W-:Y:S01]  /*9f40*/  BSSY B1, `(.L_x_3316) ;  /* 0x000046d000017945 */ /* 0x000fe20003800000 */
[----:B-----5:R-:W-:Y:S02]  /*9f50*/  IMAD.MOV.U32 R102, RZ, RZ, R6 ;  /* 0x000000ffff667224 */ /* 0x020fe400078e0006 */
[----:B------:R-:W-:-:S13]  /*9f60*/  ISETP.NE.AND P0, PT, R0, RZ, PT ;  /* 0x000000ff0000720c */ /* 0x000fda0003f05270 */
[----:B------:R-:W-:Y:S05]  /*9f70*/  @!P0 BRA `(.L_x_3317) ;  /* 0x000035d000008947 */ /* 0x000fea0003800000 */
[----:B--2---:R-:W2:Y:S04]  /*9f80*/  LDL R5, [R1+0x5c] ;  /* 0x00005c0001057983 */ /* 0x004ea80000100800 */
        /* <DEDUP_REMOVED lines=160> */
.L_x_3318:
        /* <DEDUP_REMOVED lines=131> */
.L_x_3390:
[----:B------:R-:W-:Y:S05]  /*b1c0*/  BRA.DIV ~URZ, `(.L_x_3321) ;  /* 0x00004d927f007947 */ /* 0x000fea000b800000 */
[----:B------:R4:W2:Y:S02]  /*b1d0*/  SHFL.IDX PT, R0, R14, RZ, 0x181f ;  /* 0x00181fff0e007589 */ /* 0x0008a400000e0000 */
.L_x_3391:
        /* <DEDUP_REMOVED lines=35> */
.L_x_3323:
[----:B------:R-:W-:Y:S05]  /*b410*/  BSYNC B0 ;  /* 0x0000000000007941 */ /* 0x000fea0003800000 */
.L_x_3322:
[----:B------:R-:W-:Y:S05]  /*b420*/  BRA.DIV ~URZ, `(.L_x_3324) ;  /* 0x00004b927f007947 */ /* 0x000fea000b800000 */
[----:B---3--:R3:W4:Y:S04]  /*b430*/  SHFL.IDX PT, R4, R5, 0x1, 0x181f ;  /* 0x00381f0005047f89 */ /* 0x00872800000e0000 */
[----:B--2---:R3:W2:Y:S02]  /*b440*/  SHFL.IDX PT, R0, R14, 0x1, 0x181f ;  /* 0x00381f000e007f89 */ /* 0x0046a400000e0000 */
.L_x_3392:
        /* <DEDUP_REMOVED lines=30> */
.L_x_3326:
[----:B------:R-:W-:Y:S05]  /*b630*/  BSYNC B0 ;  /* 0x0000000000007941 */ /* 0x000fea0003800000 */
.L_x_3325:
[----:B------:R-:W-:Y:S05]  /*b640*/  BRA.DIV ~URZ, `(.L_x_3327) ;  /* 0x00004a327f007947 */ /* 0x000fea000b800000 */
[----:B----4-:R4:W3:Y:S02]  /*b650*/  SHFL.IDX PT, R4, R5, 0x2, 0x181f ;  /* 0x00581f0005047f89 */ /* 0x0108e400000e0000 */
.L_x_3393:
[----:B------:R-:W-:Y:S05]  /*b660*/  BRA.DIV ~URZ, `(.L_x_3328) ;  /* 0x00004a827f007947 */ /* 0x000fea000b800000 */
[----:B--2---:R2:W4:Y:S02]  /*b670*/  SHFL.IDX PT, R0, R14, 0x2, 0x181f ;  /* 0x00581f000e007f89 */ /* 0x00452400000e0000 */
.L_x_3394:
        /* <DEDUP_REMOVED lines=30> */
.L_x_3330:
[----:B------:R-:W-:Y:S05]  /*b860*/  BSYNC B0 ;  /* 0x0000000000007941 */ /* 0x000fea0003800000 */
.L_x_3329:
[----:B------:R-:W-:Y:S05]  /*b870*/  BRA.DIV ~URZ, `(.L_x_3331) ;  /* 0x000048d27f007947 */ /* 0x000fea000b800000 */
[----:B---3--:R3:W1:Y:S04]  /*b880*/  SHFL.IDX PT, R4, R5, 0x3, 0x181f ;  /* 0x00781f0005047f89 */ /* 0x00866800000e0000 */
[----:B----4-:R3:W4:Y:S02]  /*b890*/  SHFL.IDX PT, R0, R14, 0x3, 0x181f ;  /* 0x00781f000e007f89 */ /* 0x01072400000e0000 */
.L_x_3395:
        /* <DEDUP_REMOVED lines=31> */
.L_x_3319:
        /* <DEDUP_REMOVED lines=33> */
.L_x_3396:
[----:B------:R-:W-:Y:S05]  /*bca0*/  BRA.DIV ~URZ, `(.L_x_3334) ;  /* 0x000045d27f007947 */ /* 0x000fea000b800000 */
[----:B------:R3:W4:Y:S02]  /*bcb0*/  SHFL.IDX PT, R0, R12, RZ, 0x1c1f ;  /* 0x001c1fff0c007589 */ /* 0x00072400000e0000 */
.L_x_3397:
        /* <DEDUP_REMOVED lines=30> */
[----:B------:R-:W5:Y:S01]  /*bea0*/  LDL R15, [R1+0x164] ;  /* 0x00016400010f7983 */ /* 0x000f620000100800 */
[----:B------:R-:W-:Y:S02]  /*beb0*/  ISETP.GE.AND P1, PT, R10, c[0x0][0x3c8], PT ;  /* 0x0000f2000a007a0c */ /* 0x000fe40003f26270 */
[----:B------:R-:W-:Y:S01]  /*bec0*/  ISETP.GE.AND P6, PT, R9, c[0x0][0x3c8], PT ;  /* 0x0000f20009007a0c */ /* 0x000fe20003fc6270 */
[----:B------:R1:W-:Y:S04]  /*bed0*/  @!P3 ST.E.64 [R2.64], R26 ;  /* 0x0000001a0200b985 */ /* 0x0003e8000c101b06 */
[----:B------:R-:W4:Y:S01]  /*bee0*/  LDL R11, [R1+0xd8] ;  /* 0x0000d800010b7983 */ /* 0x000f220000100800 */
[----:B------:R-:W-:-:S02]  /*bef0*/  ISETP.GE.AND P5, PT, R14, c[0x0][0x3c8], PT ;  /* 0x0000f2000e007a0c */ /* 0x000fc40003fa6270 */
[C---:B-1----:R-:W-:Y:S01]  /*bf00*/  @!P4 LEA R2, P2, R6.reuse, R0, 0x2 ;  /* 0x000000000602c211 */ /* 0x042fe200078410ff */
[----:B------:R-:W4:Y:S03]  /*bf10*/  LDL R26, [R1+0x150] ;  /* 0x00015000011a7983 */ /* 0x000f260000100800 */
[----:B------:R-:W-:Y:S01]  /*bf20*/  @!P4 LEA.HI.X R3, R6, R4, R7, 0x2, P2 ;  /* 0x000000040603c211 */ /* 0x000fe200010f1407 */
[----:B------:R-:W4:Y:S01]  /*bf30*/  LDL R27, [R1+0xa4] ;  /* 0x0000a400011b7983 */ /* 0x000f220000100800 */
[----:B------:R-:W-:Y:S02]  /*bf40*/  ISETP.GE.AND P2, PT, R16, c[0x0][0x3c8], PT ;  /* 0x0000f20010007a0c */ /* 0x000fe40003f46270 */
[C---:B------:R-:W-:Y:S01]  /*bf50*/  @!P1 LEA R6, P3, R10.reuse, R0, 0x2 ;  /* 0x000000000a069211 */ /* 0x040fe200078610ff */
[----:B------:R1:W-:Y:S03]  /*bf60*/  @!P4 ST.E.64 [R2.64], R132 ;  /* 0x000000840200c985 */ /* 0x0003e6000c101b06 */
[----:B------:R-:W-:-:S02]  /*bf70*/  @!P1 LEA.HI.X R7, R10, R4, R103, 0x2, P3 ;  /* 0x000000040a079211 */ /* 0x000fc400018f1467 */
[----:B------:R-:W4:Y:S04]  /*bf80*/  LDL R10, [R1+0x15c] ;  /* 0x00015c00010a7983 */ /* 0x000f280000100800 */
        /* <DEDUP_REMOVED lines=24> */
[----:B---3--:R-:W-:-:S03]  /*c110*/  @!P6 LEA.HI.X R3, R18, R4, R24, 0x2, P4 ;  /* 0x000000041203e211 */ /* 0x008fc600020f1418 */
[----:B------:R-:W3:Y:S01]  /*c120*/  LDL R18, [R1+0x144] ;  /* 0x0001440001127983 */ /* 0x000ee20000100800 */
[----:B--2---:R-:W-:Y:S02]  /*c130*/  ISETP.GE.AND P2, PT, R8, c[0x0][0x3c8], PT ;  /* 0x0000f20008007a0c */ /* 0x004fe40003f46270 */
[----:B------:R-:W-:Y:S01]  /*c140*/  ISETP.GE.AND P5, PT, R17, c[0x0][0x3c8], PT ;  /* 0x0000f20011007a0c */ /* 0x000fe20003fa6270 */
[----:B------:R1:W-:Y:S01]  /*c150*/  @!P1 ST.E.64 [R6.64], R32 ;  /* 0x0000002006009985 */ /* 0x0003e2000c101b06 */
[----:B----4-:R-:W-:-:S03]  /*c160*/  ISETP.GE.AND P1, PT, R11, c[0x0][0x3c8], PT ;  /* 0x0000f2000b007a0c */ /* 0x010fc60003f26270 */
[----:B------:R-:W2:Y:S04]  /*c170*/  LDL R15, [R1+0xc0] ;  /* 0x0000c000010f7983 */ /* 0x000ea80000100800 */
[----:B------:R-:W4:Y:S04]  /*c180*/  LDL R24, [R1+0x148] ;  /* 0x0001480001187983 */ /* 0x000f280000100800 */
[----:B------:R1:W-:Y:S01]  /*c190*/  @!P6 ST.E.64 [R2.64], R36 ;  /* 0x000000240200e985 */ /* 0x0003e2000c101b06 */
[----:B------:R-:W-:Y:S02]  /*c1a0*/  ISETP.GE.AND P6, PT, R25, c[0x0][0x3c8], PT ;  /* 0x0000f20019007a0c */ /* 0x000fe40003fc6270 */
[C---:B-1----:R-:W-:Y:S01]  /*c1b0*/  @!P2 LEA R6, P3, R8.reuse, R0, 0x2 ;  /* 0x000000000806a211 */ /* 0x042fe200078610ff */
[----:B------:R-:W2:Y:S04]  /*c1c0*/  LDL R33, [R1+0xac] ;  /* 0x0000ac0001217983 */ /* 0x000ea80000100800 */
[----:B------:R-:W2:Y:S01]  /*c1d0*/  LDL R32, [R1+0x124] ;  /* 0x0001240001207983 */ /* 0x000ea20000100800 */
[----:B------:R-:W-:-:S03]  /*c1e0*/  @!P2 LEA.HI.X R7, R8, R4, R10, 0x2, P3 ;  /* 0x000000040807a211 */ /* 0x000fc600018f140a */
[----:B------:R-:W2:Y:S04]  /*c1f0*/  LDL R10, [R1+0xbc] ;  /* 0x0000bc00010a7983 */ /* 0x000ea80000100800 */
[----:B------:R1:W-:Y:S01]  /*c200*/  @!P2 ST.E.64 [R6.64], R40 ;  /* 0x000000280600a985 */ /* 0x0003e2000c101b06 */
[----:B------:R-:W-:-:S03]  /*c210*/  @!P5 LEA R2, P4, R17, R0, 0x2 ;  /* 0x000000001102d211 */ /* 0x000fc600078810ff */
[----:B------:R-:W4:Y:S04]  /*c220*/  LDL R8, [R1+0xb8] ;  /* 0x0000b80001087983 */ /* 0x000f280000100800 */
[----:B------:R-:W4:Y:S01]  /*c230*/  LDL R36, [R1+0x128] ;  /* 0x0001280001247983 */ /* 0x000f220000100800 */
[----:B------:R-:W-:Y:S02]  /*c240*/  ISETP.GE.AND P2, PT, R9, c[0x0][0x3c8], PT ;  /* 0x0000f20009007a0c */ /* 0x000fe40003f46270 */
[----:B-1----:R-:W-:Y:S02]  /*c250*/  @!P1 LEA R6, P3, R11, R0, 0x2 ;  /* 0x000000000b069211 */ /* 0x002fe400078610ff */
[-C--:B------:R-:W-:Y:S02]  /*c260*/  @!P5 LEA.HI.X R3, R17, R4.reuse, R22, 0x2, P4 ;  /* 0x000000041103d211 */ /* 0x080fe400020f1416 */
[----:B------:R-:W4:Y:S01]  /*c270*/  LDL R22, [R1+0x140] ;  /* 0x0001400001167983 */ /* 0x000f220000100800 */
[----:B------:R-:W-:-:S03]  /*c280*/  @!P1 LEA.HI.X R7, R11, R4, R16, 0x2, P3 ;  /* 0x000000040b079211 */ /* 0x000fc600018f1410 */
[----:B------:R1:W-:Y:S04]  /*c290*/  @!P5 ST.E.64 [R2.64], R44 ;  /* 0x0000002c0200d985 */ /* 0x0003e8000c101b06 */
[----:B------:R-:W4:Y:S04]  /*c2a0*/  LDL R17, [R1+0x13c] ;  /* 0x00013c0001117983 */ /* 0x000f280000100800 */
[----:B------:R1:W-:Y:S04]  /*c2b0*/  @!P1 ST.E.64 [R6.64], R48 ;  /* 0x0000003006009985 */ /* 0x0003e8000c101b06 */
[----:B------:R-:W4:Y:S04]  /*c2c0*/  LDL R11, [R1+0xb0] ;  /* 0x0000b000010b7983 */ /* 0x000f280000100800 */
[----:B------:R-:W4:Y:S01]  /*c2d0*/  LDL R16, [R1+0xb4] ;  /* 0x0000b40001107983 */ /* 0x000f220000100800 */
[----:B-1----:R-:W-:-:S02]  /*c2e0*/  @!P6 LEA R2, P4, R25, R0, 0x2 ;  /* 0x000000001902e211 */ /* 0x002fc400078810ff */
[----:B------:R-:W-:Y:S02]  /*c2f0*/  @!P2 LEA R6, P3, R9, R0, 0x2 ;  /* 0x000000000906a211 */ /* 0x000fe400078610ff */
[----:B------:R-:W-:Y:S02]  /*c300*/  ISETP.GE.AND P1, PT, R14, c[0x0][0x3c8], PT ;  /* 0x0000f2000e007a0c */ /* 0x000fe40003f26270 */
[-C--:B------:R-:W-:Y:S02]  /*c310*/  @!P6 LEA.HI.X R3, R25, R4.reuse, R26, 0x2, P4 ;  /* 0x000000041903e211 */ /* 0x080fe400020f141a */
[----:B------:R-:W-:Y:S01]  /*c320*/  ISETP.GE.AND P5, PT, R23, c[0x0][0x3c8], PT ;  /* 0x0000f20017007a0c */ /* 0x000fe20003fa6270 */
[----:B------:R-:W4:Y:S04]  /*c330*/  LDL R25, [R1+0xa0] ;  /* 0x0000a00001197983 */ /* 0x000f280000100800 */
[----:B------:R-:W-:Y:S01]  /*c340*/  @!P6 ST.E.64 [R2.64], R52 ;  /* 0x000000340200e985 */ /* 0x000fe2000c101b06 */
[----:B-----5:R-:W-:-:S03]  /*c350*/  @!P2 LEA.HI.X R7, R9, R4, R13, 0x2, P3 ;  /* 0x000000040907a211 */ /* 0x020fc600018f140d */
[----:B------:R-:W5:Y:S04]  /*c360*/  LDL R26, [R1+0x11c] ;  /* 0x00011c00011a7983 */ /* 0x000f680000100800 */
[----:B------:R-:W5:Y:S04]  /*c370*/  LDL R13, [R1+0x138] ;  /* 0x00013800010d7983 */ /* 0x000f680000100800 */
[----:B------:R1:W-:Y:S04]  /*c380*/  @!P2 ST.E.64 [R6.64], R56 ;  /* 0x000000380600a985 */ /* 0x0003e8000c101b06 */
[----:B------:R-:W5:Y:S01]  /*c390*/  LDL R9, [R1+0x134] ;  /* 0x0001340001097983 */ /* 0x000f620000100800 */
[----:B-1----:R-:W-:-:S04]  /*c3a0*/  @!P1 LEA R6, P3, R14, R0, 0x2 ;  /* 0x000000000e069211 */ /* 0x002fc800078610ff */
[----:B---3--:R-:W-:Y:S02]  /*c3b0*/  @!P1 LEA.HI.X R7, R14, R4, R18, 0x2, P3 ;  /* 0x000000040e079211 */ /* 0x008fe400018f1412 */
[----:B------:R-:W3:Y:S04]  /*c3c0*/  LDL R14, [R1+0x12c] ;  /* 0x00012c00010e7983 */ /* 0x000ee80000100800 */
[----:B------:R-:W3:Y:S01]  /*c3d0*/  LDL R18, [R1+0x130] ;  /* 0x0001300001127983 */ /* 0x000ee20000100800 */
[----:B------:R-:W-:Y:S02]  /*c3e0*/  ISETP.GE.AND P6, PT, R19, c[0x0][0x3c8], PT ;  /* 0x0000f20013007a0c */ /* 0x000fe40003fc6270 */
[----:B------:R-:W-:Y:S02]  /*c3f0*/  @!P5 LEA R2, P4, R23, R0, 0x2 ;  /* 0x000000001702d211 */ /* 0x000fe400078810ff */
[----:B--2---:R-:W-:-:S02]  /*c400*/  ISETP.GE.AND P2, PT, R15, c[0x0][0x3c8], PT ;  /* 0x0000f2000f007a0c */ /* 0x004fc40003f46270 */
[----:B----4-:R-:W-:Y:S02]  /*c410*/  @!P5 LEA.HI.X R3, R23, R4, R24, 0x2, P4 ;  /* 0x000000041703d211 */ /* 0x010fe400020f1418 */
[----:B------:R-:W2:Y:S04]  /*c420*/  LDL R23, [R1+0x9c] ;  /* 0x00009c0001177983 */ /* 0x000ea80000100800 */
[----:B------:R1:W-:Y:S01]  /*c430*/  @!P5 ST.E.64 [R2.64], R60 ;  /* 0x0000003c0200d985 */ /* 0x0003e2000c101b06 */
[----:B------:R-:W-:-:S03]  /*c440*/  ISETP.GE.AND P5, PT, R10, c[0x0][0x3c8], PT ;  /* 0x0000f2000a007a0c */ /* 0x000fc60003fa6270 */
[----:B------:R4:W-:Y:S01]  /*c450*/  @!P1 ST.E.64 [R6.64], R64 ;  /* 0x0000004006009985 */ /* 0x0009e2000c101b06 */
[----:B------:R-:W-:-:S03]  /*c460*/  ISETP.GE.AND P1, PT, R8, c[0x0][0x3c8], PT ;  /* 0x0000f20008007a0c */ /* 0x000fc60003f26270 */
[----:B------:R-:W2:Y:S01]  /*c470*/  LDL R24, [R1+0x118] ;  /* 0x0001180001187983 */ /* 0x000ea20000100800 */
[-C--:B-1----:R-:W-:Y:S02]  /*c480*/  @!P6 LEA R2, P4, R19, R0.reuse, 0x2 ;  /* 0x000000001302e211 */ /* 0x082fe400078810ff */
[----:B----4-:R-:W-:Y:S02]  /*c490*/  @!P2 LEA R6, P3, R15, R0, 0x2 ;  /* 0x000000000f06a211 */ /* 0x010fe400078610ff */
[-C--:B------:R-:W-:Y:S02]  /*c4a0*/  @!P6 LEA.HI.X R3, R19, R4.reuse, R22, 0x2, P4 ;  /* 0x000000041303e211 */ /* 0x080fe400020f1416 */
[----:B------:R-:W-:Y:S01]  /*c4b0*/  @!P2 LEA.HI.X R7, R15, R4, R17, 0x2, P3 ;  /* 0x000000040f07a211 */ /* 0x000fe200018f1411 */
[----:B------:R-:W4:Y:S04]  /*c4c0*/  LDL R19, [R1+0x94] ;  /* 0x0000940001137983 */ /* 0x000f280000100800 */
[----:B------:R1:W-:Y:S04]  /*c4d0*/  @!P6 ST.E.64 [R2.64], R68 ;  /* 0x000000440200e985 */ /* 0x0003e8000c101b06 */
[----:B------:R1:W-:Y:S01]  /*c4e0*/  @!P2 ST.E.64 [R6.64], R72 ;  /* 0x000000480600a985 */ /* 0x0003e2000c101b06 */
[----:B------:R-:W-:-:S02]  /*c4f0*/  ISETP.GE.AND P2, PT, R11, c[0x0][0x3c8], PT ;  /* 0x0000f2000b007a0c */ /* 0x000fc40003f46270 */
[----:B------:R-:W-:Y:S01]  /*c500*/  ISETP.GE.AND P6, PT, R16, c[0x0][0x3c8], PT ;  /* 0x0000f20010007a0c */ /* 0x000fe20003fc6270 */
[----:B------:R-:W4:Y:S04]  /*c510*/  LDL R17, [R1+0x90] ;  /* 0x0000900001117983 */ /* 0x000f280000100800 */
[----:B------:R-:W4:Y:S04]  /*c520*/  LDL R15, [R1+0x8c] ;  /* 0x00008c00010f7983 */ /* 0x000f280000100800 */
[----:B------:R-:W4:Y:S01]  /*c530*/  LDL R22, [R1+0x110] ;  /* 0x0001100001167983 */ /* 0x000f220000100800 */
[----:B-1----:R-:W-:-:S02]  /*c540*/  @!P5 LEA R2, P4, R10, R0, 0x2 ;  /* 0x000000000a02d211 */ /* 0x002fc400078810ff */
[----:B------:R-:W-:Y:S02]  /*c550*/  @!P1 LEA R6, P3, R8, R0, 0x2 ;  /* 0x0000000008069211 */ /* 0x000fe400078610ff */
[-C--:B-----5:R-:W-:Y:S02]  /*c560*/  @!P5 LEA.HI.X R3, R10, R4.reuse, R13, 0x2, P4 ;  /* 0x000000040a03d211 */ /* 0x0a0fe400020f140d */
[----:B------:R-:W5:Y:S04]  /*c570*/  LDL R10, [R1+0x98] ;  /* 0x00009800010a7983 */ /* 0x000f680000100800 */
[----:B------:R-:W5:Y:S01]  /*c580*/  LDL R13, [R1+0x88] ;  /* 0x00008800010d7983 */ /* 0x000f620000100800 */
[----:B------:R-:W-:Y:S02]  /*c590*/  @!P1 LEA.HI.X R7, R8, R4, R9, 0x2, P3 ;  /* 0x0000000408079211 */ /* 0x000fe400018f1409 */
[C---:B------:R-:W-:Y:S01]  /*c5a0*/  @!P2 LEA R8, P3, R11.reuse, R0, 0x2 ;  /* 0x000000000b08a211 */ /* 0x040fe200078610ff */
[----:B------:R1:W-:Y:S03]  /*c5b0*/  @!P5 ST.E.64 [R2.64], R76 ;  /* 0x0000004c0200d985 */ /* 0x0003e6000c101b06 */
[----:B---3--:R-:W-:-:S02]  /*c5c0*/  @!P2 LEA.HI.X R9, R11, R4, R14, 0x2, P3 ;  /* 0x000000040b09a211 */ /* 0x008fc400018f140e */
[----:B------:R-:W3:Y:S01]  /*c5d0*/  LDL R11, [R1+0x114] ;  /* 0x00011400010b7983 */ /* 0x000ee20000100800 */
[----:B-1----:R-:W-:-:S03]  /*c5e0*/  @!P6 LEA R2, P4, R16, R0, 0x2 ;  /* 0x000000001002e211 */ /* 0x002fc600078810ff */
[----:B------:R-:W3:Y:S01]  /*c5f0*/  LDL R14, [R1+0x104] ;  /* 0x00010400010e7983 */ /* 0x000ee20000100800 */
[----:B------:R-:W-:-:S03]  /*c600*/  @!P6 LEA.HI.X R3, R16, R4, R18, 0x2, P4 ;  /* 0x000000041003e211 */ /* 0x000fc600020f1412 */
[----:B------:R-:W3:Y:S04]  /*c610*/  LDL R18, [R1+0x10c] ;  /* 0x00010c0001127983 */ /* 0x000ee80000100800 */
[----:B------:R-:W3:Y:S01]  /*c620*/  LDL R16, [R1+0x108] ;  /* 0x0001080001107983 */ /* 0x000ee20000100800 */
        /* <DEDUP_REMOVED lines=8> */
[----:B--2---:R-:W-:Y:S02]  /*c6b0*/  @!P1 LEA R2, P2, R29, R0, 0x2 ;  /* 0x000000001d029211 */ /* 0x004fe400078410ff */
        /* <DEDUP_REMOVED lines=9> */
[-C--:B-1----:R-:W-:Y:S02]  /*c750*/  @!P3 LEA R6, P2, R23, R0.reuse, 0x2 ;  /* 0x000000001706b211 */ /* 0x082fe400078410ff */
[----:B--2---:R-:W-:Y:S02]  /*c760*/  @!P4 LEA R2, P5, R25, R0, 0x2 ;  /* 0x000000001902c211 */ /* 0x004fe400078a10ff */
        /* <DEDUP_REMOVED lines=9> */
[----:B---3--:R-:W-:Y:S02]  /*c800*/  @!P1 LEA.HI.X R3, R10, R4, R11, 0x2, P2 ;  /* 0x000000040a039211 */ /* 0x008fe400010f140b */
[----:B------:R-:W-:-:S03]  /*c810*/  @!P6 LEA R10, P2, R19, R0, 0x2 ;  /* 0x00000000130ae211 */ /* 0x000fc600078410ff */
[----:B------:R1:W-:Y:S01]  /*c820*/  @!P1 ST.E.64 [R2.64], R108 ;  /* 0x0000006c02009985 */ /* 0x0003e2000c101b06 */
[----:B------:R-:W-:Y:S02]  /*c830*/  @!P5 LEA R8, P1, R17, R0, 0x2 ;  /* 0x000000001108d211 */ /* 0x000fe400078210ff */
[----:B------:R-:W-:Y:S02]  /*c840*/  @!P6 LEA.HI.X R11, R19, R4, R22, 0x2, P2 ;  /* 0x00000004130be211 */ /* 0x000fe400010f1416 */
[----:B--2---:R-:W-:Y:S02]  /*c850*/  @!P4 LEA R6, P2, R15, R0, 0x2 ;  /* 0x000000000f06c211 */ /* 0x004fe400078410ff */
        /* <DEDUP_REMOVED lines=8> */
.L_x_3336:
[----:B------:R-:W-:Y:S05]  /*c8e0*/  BSYNC B0 ;  /* 0x0000000000007941 */ /* 0x000fea0003800000 */
.L_x_3335:
[----:B------:R-:W-:Y:S05]  /*c8f0*/  BRA.DIV ~URZ, `(.L_x_3337) ;  /* 0x000039e27f007947 */ /* 0x000fea000b800000 */
[----:B--2---:R2:W1:Y:S04]  /*c900*/  SHFL.IDX PT, R4, R5, 0x1, 0x1c1f ;  /* 0x003c1f0005047f89 */ /* 0x00446800000e0000 */
[----:B----4-:R2:W4:Y:S02]  /*c910*/  SHFL.IDX PT, R0, R12, 0x1, 0x1c1f ;  /* 0x003c1f000c007f89 */ /* 0x01052400000e0000 */
.L_x_3398:
        /* <DEDUP_REMOVED lines=109> */
[----:B------:R-:W-:Y:S01]  /*cff0*/  @!P5 LEA R8, P1, R22, R0, 0x2 ;  /* 0x000000001608d211 */ /* 0x000fe200078210ff */
        /* <DEDUP_REMOVED lines=85> */
.L_x_3317:
[----:B------:R-:W3:Y:S04]  /*d550*/  LDL.LU R4, [R1+0x40] ;  /* 0x0000400001047983 */ /* 0x000ee80000300800 */
[----:B------:R-:W4:Y:S01]  /*d560*/  LDL.LU R6, [R1+0x44] ;  /* 0x0000440001067983 */ /* 0x000f220000300800 */
[----:B------:R-:W-:Y:S02]  /*d570*/  ISETP.NE.U32.AND P1, PT, RZ, c[0x0][0x508], PT ;  /* 0x00014200ff007a0c */ /* 0x000fe40003f25070 */
[----:B------:R-:W-:Y:S01]  /*d580*/  ISETP.NE.U32.AND P3, PT, RZ, c[0x0][0x500], PT ;  /* 0x00014000ff007a0c */ /* 0x000fe20003f65070 */
[----:B--2---:R-:W2:Y:S01]  /*d590*/  LDL.LU R0, [R1+0x58] ;  /* 0x0000580001007983 */ /* 0x004ea20000300800 */
[----:B------:R-:W-:Y:S01]  /*d5a0*/  ISETP.NE.AND.EX P1, PT, RZ, c[0x0][0x50c], PT, P1 ;  /* 0x00014300ff007a0c */ /* 0x000fe20003f25310 */
[----:B------:R-:W-:Y:S01]  /*d5b0*/  IMAD.MOV.U32 R8, RZ, RZ, RZ ;  /* 0x000000ffff087224 */ /* 0x000fe200078e00ff */
[----:B------:R-:W-:Y:S01]  /*d5c0*/  ISETP.NE.AND.EX P3, PT, RZ, c[0x0][0x504], PT, P3 ;  /* 0x00014100ff007a0c */ /* 0x000fe20003f65330 */
[----:B------:R-:W-:Y:S01]  /*d5d0*/  IMAD.MOV.U32 R20, RZ, RZ, c[0x0][0x388] ;  /* 0x0000e200ff147624 */ /* 0x000fe200078e00ff */
[----:B---3--:R-:W-:-:S09]  /*d5e0*/  IADD3 R2, P2, R4, c[0x0][0x500], RZ ;  /* 0x0001400004027a10 */ /* 0x008fd20007f5e0ff */
        /* <DEDUP_REMOVED lines=12> */
.L_x_3338:
        /* <DEDUP_REMOVED lines=60> */
.L_x_3340:
[----:B------:R-:W-:Y:S05]  /*da70*/  BSYNC B0 ;  /* 0x0000000000007941 */ /* 0x000fea0003800000 */
.L_x_3339:
        /* <DEDUP_REMOVED lines=45> */
.L_x_3399:
[----:B------:R-:W-:Y:S05]  /*dd50*/  BRA.DIV ~URZ, `(.L_x_3342) ;  /* 0x000026b27f007947 */ /* 0x000fea000b800000 */
[----:B------:R3:W4:Y:S02]  /*dd60*/  SHFL.IDX PT, R0, R14, RZ, 0x181f ;  /* 0x00181fff0e007589 */ /* 0x00072400000e0000 */
.L_x_3400:
        /* <DEDUP_REMOVED lines=36> */
.L_x_3344:
[----:B------:R-:W-:Y:S05]  /*dfb0*/  BSYNC B0 ;  /* 0x0000000000007941 */ /* 0x000fea0003800000 */
.L_x_3343:
[----:B------:R-:W-:Y:S05]  /*dfc0*/  BRA.DIV ~URZ, `(.L_x_3345) ;  /* 0x000024a27f007947 */ /* 0x000fea000b800000 */
[----:B--2---:R2:W1:Y:S04]  /*dfd0*/  SHFL.IDX PT, R4, R5, 0x1, 0x181f ;  /* 0x00381f0005047f89 */ /* 0x00446800000e0000 */
[----:B----4-:R2:W4:Y:S02]  /*dfe0*/  SHFL.IDX PT, R0, R14, 0x1, 0x181f ;  /* 0x00381f000e007f89 */ /* 0x01052400000e0000 */
.L_x_3401:
        /* <DEDUP_REMOVED lines=30> */
.L_x_3347:
[----:B------:R-:W-:Y:S05]  /*e1d0*/  BSYNC B0 ;  /* 0x0000000000007941 */ /* 0x000fea0003800000 */
.L_x_3346:
[----:B------:R-:W-:Y:S05]  /*e1e0*/  BRA.DIV ~URZ, `(.L_x_3348) ;  /* 0x000023427f007947 */ /* 0x000fea000b800000 */
[----:B-1----:R1:W2:Y:S02]  /*e1f0*/  SHFL.IDX PT, R4, R5, 0x2, 0x181f ;  /* 0x00581f0005047f89 */ /* 0x0022a400000e0000 */
.L_x_3402:
[----:B------:R-:W-:Y:S05]  /*e200*/  BRA.DIV ~URZ, `(.L_x_3349) ;  /* 0x000023927f007947 */ /* 0x000fea000b800000 */
[----:B----4-:R4:W1:Y:S02]  /*e210*/  SHFL.IDX PT, R0, R14, 0x2, 0x181f ;  /* 0x00581f000e007f89 */ /* 0x01086400000e0000 */
.L_x_3403:
        /* <DEDUP_REMOVED lines=30> */
.L_x_3351:
[----:B------:R-:W-:Y:S05]  /*e400*/  BSYNC B0 ;  /* 0x0000000000007941 */ /* 0x000fea0003800000 */
.L_x_3350:
[----:B------:R-:W-:Y:S05]  /*e410*/  BRA.DIV ~URZ, `(.L_x_3352) ;  /* 0x000021e27f007947 */ /* 0x000fea000b800000 */
[----:B--2---:R2:W3:Y:S04]  /*e420*/  SHFL.IDX PT, R4, R5, 0x3, 0x181f ;  /* 0x00781f0005047f89 */ /* 0x0044e800000e0000 */
[----:B-1----:R2:W1:Y:S02]  /*e430*/  SHFL.IDX PT, R0, R14, 0x3, 0x181f ;  /* 0x00781f000e007f89 */ /* 0x00246400000e0000 */
.L_x_3404:
        /* <DEDUP_REMOVED lines=29> */
.L_x_3332:
[----:B------:R-:W-:Y:S05]  /*e610*/  BSYNC B1 ;  /* 0x0000000000017941 */ /* 0x000fea0003800000 */
.L_x_3316:
        /* <DEDUP_REMOVED lines=15> */
.L_x_3405:
[----:B------:R-:W-:Y:S05]  /*e710*/  BRA.DIV ~URZ, `(.L_x_3355) ;  /* 0x000020127f007947 */ /* 0x000fea000b800000 */
[----:B------:R3:W4:Y:S02]  /*e720*/  SHFL.IDX PT, R8, R102, 0x1, 0x1f ;  /* 0x00201f0066087f89 */ /* 0x00072400000e0000 */
.L_x_3406:
        /* <DEDUP_REMOVED lines=19> */
.L_x_3407:
        /* <DEDUP_REMOVED lines=16> */
.L_x_3408:
[----:B---3--:R-:W-:Y:S01]  /*e960*/  IMAD R0, R0, c[0x0][0x538], RZ ;  /* 0x00014e0000007a24 */ /* 0x008fe200078e02ff */
[----:B------:R-:W-:Y:S04]  /*e970*/  BSSY B1, `(.L_x_3358) ;  /* 0x0000083000017945 */ /* 0x000fe80003800000 */
[----:B----4-:R-:W-:-:S04]  /*e980*/  IADD3 R8, R0, R8, RZ ;  /* 0x0000000800087210 */ /* 0x010fc80007ffe0ff */
[----:B--2---:R-:W-:-:S13]  /*e990*/  ISETP.GT.AND P6, PT, R8, R9, PT ;  /* 0x000000090800720c */ /* 0x004fda0003fc4270 */
[----:B------:R-:W-:Y:S05]  /*e9a0*/  @P6 BRA `(.L_x_3359) ;  /* 0x0000025000006947 */ /* 0x000fea0003800000 */
.L_x_3363:
        /* <DEDUP_REMOVED lines=17> */
.L_x_3409:
        /* <DEDUP_REMOVED lines=16> */
.L_x_3410:
[----:B--2---:R-:W-:-:S05]  /*ebc0*/  IMAD R0, R0, c[0x0][0x538], RZ ;  /* 0x00014e0000007a24 */ /* 0x004fca00078e02ff */
[----:B------:R-:W-:-:S04]  /*ebd0*/  IADD3 R8, R0, R8, RZ ;  /* 0x0000000800087210 */ /* 0x000fc80007ffe0ff */
[----:B------:R-:W-:-:S13]  /*ebe0*/  ISETP.GT.AND P6, PT, R8, R9, PT ;  /* 0x000000090800720c */ /* 0x000fda0003fc4270 */
[----:B-1----:R-:W-:Y:S05]  /*ebf0*/  @!P6 BRA `(.L_x_3363) ;  /* 0xfffffdb00000e947 */ /* 0x002fea000383ffff */
.L_x_3359:
[----:B------:R-:W-:-:S05]  /*ec00*/  IADD3 R8, -R0, R8, RZ ;  /* 0x0000000800087210 */ /* 0x000fca0007ffe1ff */
[----:B------:R-:W-:-:S05]  /*ec10*/  IMAD R0, R4, c[0x0][0x538], R8 ;  /* 0x00014e0004007a24 */ /* 0x000fca00078e0208 */
[----:B------:R-:W-:Y:S01]  /*ec20*/  ISETP.GT.AND P0, PT, R0, R9, PT ;  /* 0x000000090000720c */ /* 0x000fe20003f04270 */
[----:B------:R-:W-:-:S12]  /*ec30*/  BRA.DIV ~URZ, `(.L_x_3364) ;  /* 0x00001f327f007947 */ /* 0x000fd8000b800000 */
[----:B------:R-:W-:-:S04]  /*ec40*/  VOTE.ANY R5, PT, !P0 ;  /* 0x0000000000057806 */ /* 0x000fc800040e0100 */
.L_x_3411:
[----:B------:R2:W3:Y:S01]  /*ec50*/  POPC R11, R5 ;  /* 0x00000005000b7309 */ /* 0x0004e20000000000 */
[----:B------:R-:W-:Y:S05]  /*ec60*/  BRA.DIV ~URZ, `(.L_x_3365) ;  /* 0x00001f527f007947 */ /* 0x000fea000b800000 */
[----:B---3--:R3:W4:Y:S04]  /*ec70*/  SHFL.IDX PT, R6, R6, R11, 0x1f ;  /* 0x00001f0b06067589 */ /* 0x00872800000e0000 */
[----:B------:R3:W1:Y:S02]  /*ec80*/  SHFL.IDX PT, R7, R7, R11, 0x1f ;  /* 0x00001f0b07077589 */ /* 0x00066400000e0000 */
.L_x_3412:
[----:B------:R-:W-:Y:S01]  /*ec90*/  ISETP.NE.AND P0, PT, R5, RZ, PT ;  /* 0x000000ff0500720c */ /* 0x000fe20003f05270 */
[----:B------:R-:W-:-:S12]  /*eca0*/  BSSY B0, `(.L_x_3366) ;  /* 0x0000005000007945 */ /* 0x000fd80003800000 */
[----:B------:R-:W-:Y:S05]  /*ecb0*/  @!P0 BRA `(.L_x_3367) ;  /* 0x0000003000008947 */ /* 0x000fea0003800000 */
[----:B------:R-:W-:Y:S01]  /*ecc0*/  IADD3 R0, R11, -0x1, RZ ;  /* 0xffffffff0b007810 */ /* 0x000fe20007ffe0ff */
[----:B------:R-:W-:Y:S05]  /*ecd0*/  BRA.DIV ~URZ, `(.L_x_3368) ;  /* 0x00001fb27f007947 */ /* 0x000fea000b800000 */
[----:B------:R2:W3:Y:S02]  /*ece0*/  SHFL.IDX PT, R10, R4, R0, 0x1f ;  /* 0x00001f00040a7589 */ /* 0x0004e400000e0000 */
.L_x_3367:
[----:B------:R-:W-:Y:S05]  /*ecf0*/  BSYNC B0 ;  /* 0x0000000000007941 */ /* 0x000fea0003800000 */
.L_x_3366:
        /* <DEDUP_REMOVED lines=69> */
.L_x_3360:
[----:B------:R-:W-:Y:S01]  /*f150*/  MOV R0, c[0x0][0x53c] ;  /* 0x00014f0000007a02 */ /* 0x000fe20000000f00 */
[----:B------:R2:W-:Y:S04]  /*f160*/  STL [R1+0x48], R9 ;  /* 0x0000480901007387 */ /* 0x0005e80000100800 */
[----:B------:R2:W-:Y:S04]  /*f170*/  STL [R1+0x4c], RZ ;  /* 0x00004cff01007387 */ /* 0x0005e80000100800 */
[----:B------:R2:W-:Y:S04]  /*f180*/  STL [R1+0x50], RZ ;  /* 0x000050ff01007387 */ /* 0x0005e80000100800 */
[----:B------:R2:W-:Y:S02]  /*f190*/  STL [R1+0x54], R0 ;  /* 0x0000540001007387 */ /* 0x0005e40000100800 */
.L_x_3369:
[----:B------:R-:W-:Y:S05]  /*f1a0*/  BSYNC B1 ;  /* 0x0000000000017941 */ /* 0x000fea0003800000 */
.L_x_3358:
        /* <DEDUP_REMOVED lines=9> */
.L_x_3353:
[----:B--2---:R-:W2:Y:S02]  /*f240*/  LDL R0, [R1+0x54] ;  /* 0x0000540001007983 */ /* 0x004ea40000100800 */
[----:B--2---:R-:W-:-:S13]  /*f250*/  ISETP.GE.AND P0, PT, R0, c[0x0][0x53c], PT ;  /* 0x00014f0000007a0c */ /* 0x004fda0003f06270 */
[----:B-1----:R-:W-:Y:S01]  /*f260*/  @P0 CALL.REL.NOINC `(.L_x_3370) ;  /* 0x0000001000000944 */ /* 0x002fe20003c00000 */
[----:B------:R-:W-:Y:S05]  /*f270*/  BRA `(.L_x_3371) ;  /* 0xffff296000007947 */ /* 0x000fea000383ffff */
.L_x_3370:
[----:B------:R-:W-:Y:S05]  /*f280*/  EXIT ;  /* 0x000000000000794d */ /* 0x000fea0003800000 */
.L_x_3273:
[----:B------:R-:W-:Y:S01]  /*f290*/  IMAD.MOV.U32 R0, RZ, RZ, R5 ;  /* 0x000000ffff007224 */ /* 0x000fe200078e0005 */
[----:B------:R-:W-:Y:S02]  /*f2a0*/  MOV R3, 0x1 ;  /* 0x0000000100037802 */ /* 0x000fe40000000f00 */
[----:B------:R-:W-:Y:S02]  /*f2b0*/  MOV R2, 0xf2d0 ;  /* 0x0000f2d000027802 */ /* 0x000fe40000000f00 */
[----:B------:R-:W-:Y:S05]  /*f2c0*/  CALL.REL.NOINC `($__internal_55_$__cuda_sm70_shflsync_up_p) ;  /* 0x00001b3000007944 */ /* 0x000fea0003c00000 */
[----:B------:R-:W-:Y:S01]  /*f2d0*/  MOV R0, R4 ;  /* 0x0000000400007202 */ /* 0x000fe20000000f00 */
[----:B------:R-:W-:Y:S05]  /*f2e0*/  BRA `(.L_x_3372) ;  /* 0xffff118000007947 */ /* 0x000fea000383ffff */
.L_x_3274:
[----:B------:R-:W-:Y:S01]  /*f2f0*/  IMAD.MOV.U32 R0, RZ, RZ, R5 ;  /* 0x000000ffff007224 */ /* 0x000fe200078e0005 */
[----:B------:R-:W-:Y:S02]  /*f300*/  MOV R3, 0x2 ;  /* 0x0000000200037802 */ /* 0x000fe40000000f00 */
[----:B------:R-:W-:Y:S02]  /*f310*/  MOV R2, 0xf330 ;  /* 0x0000f33000027802 */ /* 0x000fe40000000f00 */
[----:B------:R-:W-:Y:S05]  /*f320*/  CALL.REL.NOINC `($__internal_55_$__cuda_sm70_shflsync_up_p) ;  /* 0x00001ad000007944 */ /* 0x000fea0003c00000 */
[----:B------:R-:W-:Y:S01]  /*f330*/  SEL R4, R4, RZ, P4 ;  /* 0x000000ff04047207 */ /* 0x000fe20002000000 */
[----:B------:R-:W-:Y:S01]  /*f340*/  IMAD.MOV.U32 R3, RZ, RZ, 0x4 ;  /* 0x00000004ff037424 */ /* 0x000fe200078e00ff */
[----:B------:R-:W-:-:S03]  /*f350*/  MOV R2, 0xf380 ;  /* 0x0000f38000027802 */ /* 0x000fc60000000f00 */
[----:B------:R-:W-:Y:S02]  /*f360*/  IMAD.IADD R0, R5, 0x1, R4 ;  /* 0x0000000105007824 */ /* 0x000fe400078e0204 */
        /* <DEDUP_REMOVED lines=11> */
[----:B------:R-:W-:Y:S02]  /*f420*/  SEL R4, R4, RZ, P1 ;  /* 0x000000ff04047207 */ /* 0x000fe40000800000 */
[----:B------:R-:W-:Y:S02]  /*f430*/  MOV R3, 0x1f ;  /* 0x0000001f00037802 */ /* 0x000fe40000000f00 */
[----:B------:R-:W-:Y:S01]  /*f440*/  MOV R2, 0xf490 ;  /* 0x0000f49000027802 */ /* 0x000fe20000000f00 */
[----:B------:R-:W-:Y:S02]  /*f450*/  IMAD.IADD R4, R0, 0x1, R4 ;  /* 0x0000000100047824 */ /* 0x000fe400078e0204 */
[----:B------:R-:W-:-:S03]  /*f460*/  IMAD.MOV.U32 R0, RZ, RZ, 0x1f ;  /* 0x0000001fff007424 */ /* 0x000fc600078e00ff */
[----:B------:R1:W-:Y:S04]  /*f470*/  STL [R1], R4 ;  /* 0x0000000401007387 */ /* 0x0003e80000100800 */
[----:B-1----:R-:W-:Y:S05]  /*f480*/  CALL.REL.NOINC `($__internal_54_$__cuda_sm70_shflsync_idx_p) ;  /* 0x000018d000007944 */ /* 0x002fea0003c00000 */
[----:B-1---5:R-:W-:Y:S05]  /*f490*/  BRA `(.L_x_3373) ;  /* 0xffff10d000007947 */ /* 0x022fea000383ffff */
.L_x_3276:
[----:B------:R-:W-:Y:S02]  /*f4a0*/  SEL R0, RZ, 0x1, P0 ;  /* 0x00000001ff007807 */ /* 0x000fe40000000000 */
[----:B------:R-:W-:Y:S02]  /*f4b0*/  MOV R2, 0xf4d0 ;  /* 0x0000f4d000027802 */ /* 0x000fe40000000f00 */
[----:B------:R-:W-:Y:S05]  /*f4c0*/  CALL.REL.NOINC `($__internal_56_$__cuda_sm70_votesync_ballot) ;  /* 0x0000199000007944 */ /* 0x000fea0003c00000 */
[----:B------:R-:W-:Y:S01]  /*f4d0*/  MOV R5, R0 ;  /* 0x0000000000057202 */ /* 0x000fe20000000f00 */
[----:B------:R-:W-:Y:S05]  /*f4e0*/  BRA `(.L_x_3374) ;  /* 0xffff111000007947 */ /* 0x000fea000383ffff */
.L_x_3277:
[----:B------:R3:W-:Y:S01]  /*f4f0*/  STL [R1], R8 ;  /* 0x0000000801007387 */ /* 0x0007e20000100800 */
[----:B--2---:R-:W-:Y:S01]  /*f500*/  IMAD.MOV.U32 R3, RZ, RZ, R13 ;  /* 0x000000ffff037224 */ /* 0x004fe200078e000d */
[----:B------:R-:W-:Y:S02]  /*f510*/  MOV R0, 0x1f ;  /* 0x0000001f00007802 */ /* 0x000fe40000000f00 */
[----:B------:R-:W-:Y:S02]  /*f520*/  MOV R2, 0xf540 ;  /* 0x0000f54000027802 */ /* 0x000fe40000000f00 */
[----:B-1-3--:R-:W-:Y:S05]  /*f530*/  CALL.REL.NOINC `($__internal_54_$__cuda_sm70_shflsync_idx_p) ;  /* 0x0000182000007944 */ /* 0x00afea0003c00000 */
[----:B------:R2:W-:Y:S01]  /*f540*/  STL [R1], R7 ;  /* 0x0000000701007387 */ /* 0x0005e20000100800 */
[----:B------:R-:W-:Y:S01]  /*f550*/  IMAD.MOV.U32 R11, RZ, RZ, R0 ;  /* 0x000000ffff0b7224 */ /* 0x000fe200078e0000 */
[----:B------:R-:W-:Y:S01]  /*f560*/  MOV R3, R13 ;  /* 0x0000000d00037202 */ /* 0x000fe20000000f00 */
[----:B------:R-:W-:Y:S01]  /*f570*/  IMAD.MOV.U32 R6, RZ, RZ, RZ ;  /* 0x000000ffff067224 */ /* 0x000fe200078e00ff */
[----:B------:R-:W-:-:S02]  /*f580*/  MOV R0, 0x1f ;  /* 0x0000001f00007802 */ /* 0x000fc40000000f00 */
[----:B------:R-:W-:Y:S02]  /*f590*/  MOV R2, 0xf5b0 ;  /* 0x0000f5b000027802 */ /* 0x000fe40000000f00 */
[----:B-12--5:R-:W-:Y:S05]  /*f5a0*/  CALL.REL.NOINC `($__internal_54_$__cuda_sm70_shflsync_idx_p) ;  /* 0x000017b000007944 */ /* 0x026fea0003c00000 */
[----:B------:R-:W-:Y:S01]  /*f5b0*/  MOV R10, R0 ;  /* 0x00000000000a7202 */ /* 0x000fe20000000f00 */
[----:B-1---5:R-:W-:Y:S05]  /*f5c0*/  BRA `(.L_x_3375) ;  /* 0xffff108000007947 */ /* 0x022fea000383ffff */
.L_x_3280:
[----:B------:R1:W-:Y:S01]  /*f5d0*/  STL [R1], R4 ;  /* 0x0000000401007387 */ /* 0x0003e20000100800 */
[----:B------:R-:W-:Y:S02]  /*f5e0*/  MOV R0, 0x1f ;  /* 0x0000001f00007802 */ /* 0x000fe40000000f00 */
[----:B------:R-:W-:Y:S02]  /*f5f0*/  MOV R2, 0xf610 ;  /* 0x0000f61000027802 */ /* 0x000fe40000000f00 */
[----:B-1234-:R-:W-:Y:S05]  /*f600*/  CALL.REL.NOINC `($__internal_54_$__cuda_sm70_shflsync_idx_p) ;  /* 0x0000175000007944 */ /* 0x01efea0003c00000 */
[----:B------:R-:W-:Y:S01]  /*f610*/  MOV R6, R0 ;  /* 0x0000000000067202 */ /* 0x000fe20000000f00 */
[----:B-1---5:R-:W-:Y:S05]  /*f620*/  BRA `(.L_x_3279) ;  /* 0xffff108000007947 */ /* 0x022fea000383ffff */
.L_x_3290:
[----:B------:R1:W-:Y:S01]  /*f630*/  STL [R1], R10 ;  /* 0x0000000a01007387 */ /* 0x0003e20000100800 */
[----:B--2---:R-:W-:Y:S01]  /*f640*/  IMAD.MOV.U32 R3, RZ, RZ, 0x1 ;  /* 0x00000001ff037424 */ /* 0x004fe200078e00ff */
[----:B------:R-:W-:Y:S02]  /*f650*/  MOV R0, 0x181f ;  /* 0x0000181f00007802 */ /* 0x000fe40000000f00 */
[----:B------:R-:W-:Y:S02]  /*f660*/  MOV R2, 0xf680 ;  /* 0x0000f68000027802 */ /* 0x000fe40000000f00 */
[----:B-1----:R-:W-:Y:S05]  /*f670*/  CALL.REL.NOINC `($__internal_54_$__cuda_sm70_shflsync_idx_p) ;  /* 0x000016e000007944 */ /* 0x002fea0003c00000 */
[----:B------:R2:W-:Y:S01]  /*f680*/  STL [R1], R11 ;  /* 0x0000000b01007387 */ /* 0x0005e20000100800 */
[----:B-----5:R-:W-:Y:S01]  /*f690*/  IMAD.MOV.U32 R5, RZ, RZ, R0 ;  /* 0x000000ffff057224 */ /* 0x020fe200078e0000 */
[----:B------:R-:W-:Y:S01]  /*f6a0*/  MOV R3, 0x1 ;  /* 0x0000000100037802 */ /* 0x000fe20000000f00 */
[----:B------:R-:W-:Y:S01]  /*f6b0*/  IMAD.MOV.U32 R0, RZ, RZ, 0x181f ;  /* 0x0000181fff007424 */ /* 0x000fe200078e00ff */
[----:B------:R-:W-:-:S02]  /*f6c0*/  MOV R2, 0xf6e0 ;  /* 0x0000f6e000027802 */ /* 0x000fc40000000f00 */
[----:B-12---:R-:W-:Y:S05]  /*f6d0*/  CALL.REL.NOINC `($__internal_54_$__cuda_sm70_shflsync_idx_p) ;  /* 0x0000168000007944 */ /* 0x006fea0003c00000 */
[----:B-1---5:R-:W-:Y:S05]  /*f6e0*/  BRA `(.L_x_3376) ;  /* 0xffff420000007947 */ /* 0x022fea000383ffff */
.L_x_3293:
[----:B------:R1:W-:Y:S01]  /*f6f0*/  STL [R1], R5 ;  /* 0x0000000501007387 */ /* 0x0003e20000100800 */
[----:B------:R-:W-:Y:S01]  /*f700*/  IMAD.MOV.U32 R3, RZ, RZ, RZ ;  /* 0x000000ffff037224 */ /* 0x000fe200078e00ff */
[----:B------:R-:W-:-:S02]  /*f710*/  MOV R0, 0x181f ;  /* 0x0000181f00007802 */ /* 0x000fc40000000f00 */
[----:B------:R-:W-:Y:S02]  /*f720*/  MOV R2, 0xf740 ;  /* 0x0000f74000027802 */ /* 0x000fe40000000f00 */
[----:B-1----:R-:W-:Y:S05]  /*f730*/  CALL.REL.NOINC `($__internal_54_$__cuda_sm70_shflsync_idx_p) ;  /* 0x0000162000007944 */ /* 0x002fea0003c00000 */
[----:B-----5:R-:W-:Y:S01]  /*f740*/  MOV R4, R0 ;  /* 0x0000000000047202 */ /* 0x020fe20000000f00 */
[----:B-1----:R-:W-:Y:S05]  /*f750*/  BRA `(.L_x_3377) ;  /* 0xffff501000007947 */ /* 0x002fea000383ffff */
.L_x_3294:
[----:B------:R3:W-:Y:S01]  /*f760*/  STL [R1], R12 ;  /* 0x0000000c01007387 */ /* 0x0007e20000100800 */
[----:B------:R-:W-:Y:S01]  /*f770*/  IMAD.MOV.U32 R3, RZ, RZ, RZ ;  /* 0x000000ffff037224 */ /* 0x000fe200078e00ff */
[----:B------:R-:W-:Y:S02]  /*f780*/  MOV R0, 0x181f ;  /* 0x0000181f00007802 */ /* 0x000fe40000000f00 */
[----:B------:R-:W-:Y:S02]  /*f790*/  MOV R2, 0xf7b0 ;  /* 0x0000f7b000027802 */ /* 0x000fe40000000f00 */
[----:B-123--:R-:W-:Y:S05]  /*f7a0*/  CALL.REL.NOINC `($__internal_54_$__cuda_sm70_shflsync_idx_p) ;  /* 0x000015b000007944 */ /* 0x00efea0003c00000 */
[----:B-1---5:R-:W-:Y:S05]  /*f7b0*/  BRA `(.L_x_3378) ;  /* 0xffff4fd000007947 */ /* 0x022fea000383ffff */
.L_x_3297:
[----:B------:R1:W-:Y:S01]  /*f7c0*/  STL [R1], R5 ;  /* 0x0000000501007387 */ /* 0x0003e20000100800 */
[----:B--2---:R-:W-:Y:S01]  /*f7d0*/  IMAD.MOV.U32 R3, RZ, RZ, 0x1 ;  /* 0x00000001ff037424 */ /* 0x004fe200078e00ff */
[----:B----4-:R-:W-:Y:S02]  /*f7e0*/  MOV R0, 0x181f ;  /* 0x0000181f00007802 */ /* 0x010fe40000000f00 */
[----:B------:R-:W-:Y:S02]  /*f7f0*/  MOV R2, 0xf810 ;  /* 0x0000f81000027802 */ /* 0x000fe40000000f00 */
[----:B-1-3--:R-:W-:Y:S05]  /*f800*/  CALL.REL.NOINC `($__internal_54_$__cuda_sm70_shflsync_idx_p) ;  /* 0x0000155000007944 */ /* 0x00afea0003c00000 */
[----:B------:R2:W-:Y:S01]  /*f810*/  STL [R1], R12 ;  /* 0x0000000c01007387 */ /* 0x0005e20000100800 */
[----:B-----5:R-:W-:Y:S01]  /*f820*/  IMAD.MOV.U32 R4, RZ, RZ, R0 ;  /* 0x000000ffff047224 */ /* 0x020fe200078e0000 */
[----:B------:R-:W-:Y:S01]  /*f830*/  MOV R3, 0x1 ;  /* 0x0000000100037802 */ /* 0x000fe20000000f00 */
[----:B------:R-:W-:Y:S01]  /*f840*/  IMAD.MOV.U32 R0, RZ, RZ, 0x181f ;  /* 0x0000181fff007424 */ /* 0x000fe200078e00ff */
[----:B------:R-:W-:-:S02]  /*f850*/  MOV R2, 0xf870 ;  /* 0x0000f87000027802 */ /* 0x000fc40000000f00 */
[----:B-12---:R-:W-:Y:S05]  /*f860*/  CALL.REL.NOINC `($__internal_54_$__cuda_sm70_shflsync_idx_p) ;  /* 0x000014f000007944 */ /* 0x006fea0003c00000 */
[----:B-1---5:R-:W-:Y:S05]  /*f870*/  BRA `(.L_x_3379) ;  /* 0xffff511000007947 */ /* 0x022fea000383ffff */
.L_x_3298:
[----:B------:R-:W-:Y:S01]  /*f880*/  IMAD.MOV.U32 R132, RZ, RZ, R4 ;  /* 0x000000ffff847224 */ /* 0x000fe200078e0004 */
[----:B------:R-:W-:-:S02]  /*f890*/  MOV R0, 0x2 ;  /* 0x0000000200007802 */ /* 0x000fc40000000f00 */
[----:B------:R-:W-:Y:S02]  /*f8a0*/  MOV R2, 0xf8c0 ;  /* 0x0000f8c000027802 */ /* 0x000fe40000000f00 */
[----:B------:R-:W-:Y:S05]  /*f8b0*/  CALL.REL.NOINC `($__internal_53_$__cuda_sm70_shflsync_bfly_p) ;  /* 0x0000144000007944 */ /* 0x000fea0003c00000 */
[----:B------:R-:W-:Y:S05]  /*f8c0*/  BRA `(.L_x_3380) ;  /* 0xffff566000007947 */ /* 0x000fea000383ffff */
.L_x_3299:
[----:B------:R-:W-:Y:S01]  /*f8d0*/  IMAD.MOV.U32 R132, RZ, RZ, R4 ;  /* 0x000000ffff847224 */ /* 0x000fe200078e0004 */
[----:B------:R-:W-:Y:S02]  /*f8e0*/  MOV R0, 0x1 ;  /* 0x0000000100007802 */ /* 0x000fe40000000f00 */
[----:B------:R-:W-:Y:S02]  /*f8f0*/  MOV R2, 0xf910 ;  /* 0x0000f91000027802 */ /* 0x000fe40000000f00 */
[----:B------:R-:W-:Y:S05]  /*f900*/  CALL.REL.NOINC `($__internal_53_$__cuda_sm70_shflsync_bfly_p) ;  /* 0x000013f000007944 */ /* 0x000fea0003c00000 */
[----:B------:R-:W-:Y:S01]  /*f910*/  FMNMX.FTZ R134, R4, R0, !PT ;  /* 0x0000000004867209 */ /* 0x000fe20007810000 */
[----:B------:R-:W-:Y:S01]  /*f920*/  IMAD.MOV.U32 R132, RZ, RZ, R5 ;  /* 0x000000ffff847224 */ /* 0x000fe200078e0005 */
[----:B------:R-:W-:Y:S01]  /*f930*/  MOV R2, 0xf960 ;  /* 0x0000f96000027802 */ /* 0x000fe20000000f00 */
[----:B------:R-:W-:Y:S02]  /*f940*/  IMAD.MOV.U32 R0, RZ, RZ, 0x2 ;  /* 0x00000002ff007424 */ /* 0x000fe400078e00ff */
[----:B------:R-:W-:Y:S05]  /*f950*/  CALL.REL.NOINC `($__internal_53_$__cuda_sm70_shflsync_bfly_p) ;  /* 0x000013a000007944 */ /* 0x000fea0003c00000 */
[----:B------:R-:W-:Y:S01]  /*f960*/  FMNMX.FTZ R5, R5, R0, !PT ;  /* 0x0000000005057209 */ /* 0x000fe20007810000 */
[----:B------:R-:W-:Y:S01]  /*f970*/  IMAD.MOV.U32 R0, RZ, RZ, 0x1 ;  /* 0x00000001ff007424 */ /* 0x000fe200078e00ff */
[----:B------:R-:W-:-:S03]  /*f980*/  MOV R2, 0xf9b0 ;  /* 0x0000f9b000027802 */ /* 0x000fc60000000f00 */
[----:B------:R-:W-:Y:S02]  /*f990*/  IMAD.MOV.U32 R132, RZ, RZ, R5 ;  /* 0x000000ffff847224 */ /* 0x000fe400078e0005 */
[----:B------:R-:W-:Y:S05]  /*f9a0*/  CALL.REL.NOINC `($__internal_53_$__cuda_sm70_shflsync_bfly_p) ;  /* 0x0000135000007944 */ /* 0x000fea0003c00000 */
[----:B------:R-:W-:Y:S01]  /*f9b0*/  MOV R3, R0 ;  /* 0x0000000000037202 */ /* 0x000fe20000000f00 */
[----:B------:R-:W-:Y:S05]  /*f9c0*/  BRA `(.L_x_3381) ;  /* 0xffff55d000007947 */ /* 0x000fea000383ffff */
.L_x_3301:
[----:B-1--4-:R-:W-:Y:S01]  /*f9d0*/  MOV R0, 0x181f ;  /* 0x0000181f00007802 */ /* 0x012fe20000000f00 */
[----:B------:R1:W-:Y:S01]  /*f9e0*/  STL [R1], R6 ;  /* 0x0000000601007387 */ /* 0x0003e20000100800 */
[----:B------:R-:W-:Y:S01]  /*f9f0*/  MOV R2, 0xfa20 ;  /* 0x0000fa2000027802 */ /* 0x000fe20000000f00 */
[----:B------:R-:W-:Y:S02]  /*fa00*/  IMAD.MOV.U32 R3, RZ, RZ, RZ ;  /* 0x000000ffff037224 */ /* 0x000fe400078e00ff */
[----:B-1----:R-:W-:Y:S05]  /*fa10*/  CALL.REL.NOINC `($__internal_54_$__cuda_sm70_shflsync_idx_p) ;  /* 0x0000134000007944 */ /* 0x002fea0003c00000 */
[----:B-1---5:R-:W-:-:S05]  /*fa20*/  BRA `(.L_x_3382) ;  /* 0xffff6bb000007947 */ /* 0x022fca000383ffff */
.L_x_3304:
[----:B------:R-:W-:Y:S01]  /*fa30*/  MOV R0, 0x181f ;  /* 0x0000181f00007802 */ /* 0x000fe20000000f00 */
[----:B------:R2:W-:Y:S01]  /*fa40*/  STL [R1], R6 ;  /* 0x0000000601007387 */ /* 0x0005e20000100800 */
[----:B------:R-:W-:Y:S01]  /*fa50*/  MOV R2, 0xfa80 ;  /* 0x0000fa8000027802 */ /* 0x000fe20000000f00 */
[----:B------:R-:W-:Y:S02]  /*fa60*/  IMAD.MOV.U32 R3, RZ, RZ, 0x1 ;  /* 0x00000001ff037424 */ /* 0x000fe400078e00ff */
[----:B-12---:R-:W-:Y:S05]  /*fa70*/  CALL.REL.NOINC `($__internal_54_$__cuda_sm70_shflsync_idx_p) ;  /* 0x000012e000007944 */ /* 0x006fea0003c00000 */
[----:B------:R-:W-:Y:S01]  /*fa80*/  MOV R3, 0x1 ;  /* 0x0000000100037802 */ /* 0x000fe20000000f00 */
[----:B------:R2:W-:Y:S01]  /*fa90*/  STL [R1], R7 ;  /* 0x0000000701007387 */ /* 0x0005e20000100800 */
[----:B-----5:R-:W-:Y:S01]  /*faa0*/  IMAD.MOV.U32 R4, RZ, RZ, R0 ;  /* 0x000000ffff047224 */ /* 0x020fe200078e0000 */
[----:B------:R-:W-:Y:S01]  /*fab0*/  MOV R2, 0xfae0 ;  /* 0x0000fae000027802 */ /* 0x000fe20000000f00 */
[----:B------:R-:W-:Y:S02]  /*fac0*/  IMAD.MOV.U32 R0, RZ, RZ, 0x181f ;  /* 0x0000181fff007424 */ /* 0x000fe400078e00ff */
[----:B-12---:R-:W-:Y:S05]  /*fad0*/  CALL.REL.NOINC `($__internal_54_$__cuda_sm70_shflsync_idx_p) ;  /* 0x0000128000007944 */ /* 0x006fea0003c00000 */
[----:B-1---5:R-:W-:-:S05]  /*fae0*/  BRA `(.L_x_3383) ;  /* 0xffff6d0000007947 */ /* 0x022fca000383ffff */
.L_x_3307:
[----:B------:R-:W-:Y:S01]  /*faf0*/  MOV R0, 0x181f ;  /* 0x0000181f00007802 */ /* 0x000fe20000000f00 */
[----:B------:R1:W-:Y:S01]  /*fb00*/  STL [R1], R169 ;  /* 0x000000a901007387 */ /* 0x0003e20000100800 */
[----:B------:R-:W-:Y:S01]  /*fb10*/  MOV R2, 0xfb40 ;  /* 0x0000fb4000027802 */ /* 0x000fe20000000f00 */
[----:B------:R-:W-:Y:S02]  /*fb20*/  IMAD.MOV.U32 R3, RZ, RZ, RZ ;  /* 0x000000ffff037224 */ /* 0x000fe400078e00ff */
[----:B-1----:R-:W-:Y:S05]  /*fb30*/  CALL.REL.NOINC `($__internal_54_$__cuda_sm70_shflsync_idx_p) ;  /* 0x0000122000007944 */ /* 0x002fea0003c00000 */
[----:B------:R-:W-:Y:S01]  /*fb40*/  MOV R132, R0 ;  /* 0x0000000000847202 */ /* 0x000fe20000000f00 */
[----:B-1---5:R-:W-:-:S05]  /*fb50*/  BRA `(.L_x_3384) ;  /* 0xffff7a8000007947 */ /* 0x022fca000383ffff */
.L_x_3308:
[----:B------:R-:W-:Y:S01]  /*fb60*/  MOV R0, 0x181f ;  /* 0x0000181f00007802 */ /* 0x000fe20000000f00 */
[----:B------:R3:W-:Y:S01]  /*fb70*/  STL [R1], R172 ;  /* 0x000000ac01007387 */ /* 0x0007e20000100800 */
[----:B------:R-:W-:Y:S01]  /*fb80*/  MOV R2, 0xfbb0 ;  /* 0x0000fbb000027802 */ /* 0x000fe20000000f00 */
[----:B------:R-:W-:Y:S02]  /*fb90*/  IMAD.MOV.U32 R3, RZ, RZ, RZ ;  /* 0x000000ffff037224 */ /* 0x000fe400078e00ff */
[----:B-123--:R-:W-:Y:S05]  /*fba0*/  CALL.REL.NOINC `($__internal_54_$__cuda_sm70_shflsync_idx_p) ;  /* 0x000011b000007944 */ /* 0x00efea0003c00000 */
[----:B-1---5:R-:W-:-:S05]  /*fbb0*/  BRA `(.L_x_3385) ;  /* 0xffff7a4000007947 */ /* 0x022fca000383ffff */
.L_x_3309:
[----:B------:R-:W-:Y:S01]  /*fbc0*/  MOV R0, 0x181f ;  /* 0x0000181f00007802 */ /* 0x000fe20000000f00 */
[----:B------:R2:W-:Y:S01]  /*fbd0*/  STL [R1], R169 ;  /* 0x000000a901007387 */ /* 0x0005e20000100800 */
[----:B----4-:R-:W-:Y:S01]  /*fbe0*/  MOV R2, 0xfc10 ;  /* 0x0000fc1000027802 */ /* 0x010fe20000000f00 */
[----:B------:R-:W-:Y:S03]  /*fbf0*/  IMAD.MOV.U32 R3, RZ, RZ, 0x1 ;  /* 0x00000001ff037424 */ /* 0x000fe600078e00ff */
[----:B-123--:R-:W-:Y:S05]  /*fc00*/  CALL.REL.NOINC `($__internal_54_$__cuda_sm70_shflsync_idx_p) ;  /* 0x0000115000007944 */ /* 0x00efea0003c00000 */
[----:B------:R-:W-:Y:S01]  /*fc10*/  MOV R3, 0x1 ;  /* 0x0000000100037802 */ /* 0x000fe20000000f00 */
[----:B------:R2:W-:Y:S01]  /*fc20*/  STL [R1], R172 ;  /* 0x000000ac01007387 */ /* 0x0005e20000100800 */
[----:B------:R-:W-:Y:S01]  /*fc30*/  IMAD.MOV.U32 R132, RZ, RZ, R0 ;  /* 0x000000ffff847224 */ /* 0x000fe200078e0000 */
[----:B------:R-:W-:Y:S01]  /*fc40*/  MOV R2, 0xfc70 ;  /* 0x0000fc7000027802 */ /* 0x000fe20000000f00 */
[----:B------:R-:W-:Y:S02]  /*fc50*/  IMAD.MOV.U32 R0, RZ, RZ, 0x181f ;  /* 0x0000181fff007424 */ /* 0x000fe400078e00ff */
[----:B-12--5:R-:W-:Y:S05]  /*fc60*/  CALL.REL.NOINC `($__internal_54_$__cuda_sm70_shflsync_idx_p) ;  /* 0x000010f000007944 */ /* 0x026fea0003c00000 */
[----:B-1---5:R-:W-:-:S05]  /*fc70*/  BRA `(.L_x_3386) ;  /* 0xffff7b5000007947 */ /* 0x022fca000383ffff */
.L_x_3310:
[----:B------:R-:W-:Y:S02]  /*fc80*/  MOV R0, 0x2 ;  /* 0x0000000200007802 */ /* 0x000fe40000000f00 */
[----:B------:R-:W-:Y:S02]  /*fc90*/  MOV R2, 0xfcb0 ;  /* 0x0000fcb000027802 */ /* 0x000fe40000000f00 */
[----:B------:R-:W-:Y:S05]  /*fca0*/  CALL.REL.NOINC `($__internal_53_$__cuda_sm70_shflsync_bfly_p) ;  /* 0x0000105000007944 */ /* 0x000fea0003c00000 */
[----:B------:R-:W-:-:S05]  /*fcb0*/  BRA `(.L_x_3387) ;  /* 0xffff7e6000007947 */ /* 0x000fca000383ffff */
.L_x_3311:
        /* <DEDUP_REMOVED lines=10> */
[----:B------:R-:W-:Y:S02]  /*fd60*/  MOV R2, 0xfd80 ;  /* 0x0000fd8000027802 */ /* 0x000fe40000000f00 */
[----:B------:R-:W-:Y:S05]  /*fd70*/  CALL.REL.NOINC `($__internal_53_$__cuda_sm70_shflsync_bfly_p) ;  /* 0x00000f8000007944 */ /* 0x000fea0003c00000 */
[----:B------:R-:W-:-:S05]  /*fd80*/  BRA `(.L_x_3388) ;  /* 0xffff7e0000007947 */ /* 0x000fca000383ffff */
.L_x_3313:
[----:B------:R1:W5:Y:S01]  /*fd90*/  LDL R132, [R1+0x4] ;  /* 0x0000040001847983 */ /* 0x0003620000100800 */
[----:B------:R-:W-:-:S02]  /*fda0*/  MOV R0, 0x2 ;  /* 0x0000000200007802 */ /* 0x000fc40000000f00 */
[----:B------:R-:W-:Y:S02]  /*fdb0*/  MOV R2, 0xfdd0 ;  /* 0x0000fdd000027802 */ /* 0x000fe40000000f00 */
[----:B-1---5:R-:W-:Y:S05]  /*fdc0*/  CALL.REL.NOINC `($__internal_53_$__cuda_sm70_shflsync_bfly_p) ;  /* 0x00000f3000007944 */ /* 0x022fea0003c00000 */
[----:B------:R-:W2:Y:S02]  /*fdd0*/  LDL.LU R2, [R1+0x4] ;  /* 0x0000040001027983 */ /* 0x000ea40000300800 */
[----:B--2---:R-:W-:Y:S01]  /*fde0*/  FADD.FTZ R132, R2, R0 ;  /* 0x0000000002847221 */ /* 0x004fe20000010000 */
[----:B------:R-:W-:Y:S02]  /*fdf0*/  MOV R0, 0x1 ;  /* 0x0000000100007802 */ /* 0x000fe40000000f00 */
[----:B------:R-:W-:Y:S02]  /*fe00*/  MOV R2, 0xfe20 ;  /* 0x0000fe2000027802 */ /* 0x000fe40000000f00 */
[----:B------:R-:W-:Y:S05]  /*fe10*/  CALL.REL.NOINC `($__internal_53_$__cuda_sm70_shflsync_bfly_p) ;  /* 0x00000ee000007944 */ /* 0x000fea0003c00000 */
[----:B------:R-:W-:Y:S02]  /*fe20*/  FADD.FTZ R4, R132, R0 ;  /* 0x0000000084047221 */ /* 0x000fe40000010000 */
[----:B------:R1:W5:Y:S01]  /*fe30*/  LDL R132, [R1+0x8] ;  /* 0x0000080001847983 */ /* 0x0003620000100800 */
[----:B------:R-:W-:Y:S02]  /*fe40*/  MOV R0, 0x2 ;  /* 0x0000000200007802 */ /* 0x000fe40000000f00 */
[----:B------:R-:W-:-:S02]  /*fe50*/  MOV R2, 0xfe70 ;  /* 0x0000fe7000027802 */ /* 0x000fc40000000f00 */
[----:B-1---5:R-:W-:Y:S05]  /*fe60*/  CALL.REL.NOINC `($__internal_53_$__cuda_sm70_shflsync_bfly_p) ;  /* 0x00000e9000007944 */ /* 0x022fea0003c00000 */
[----:B------:R-:W2:Y:S02]  /*fe70*/  LDL.LU R2, [R1+0x8] ;  /* 0x0000080001027983 */ /* 0x000ea40000300800 */
[----:B--2---:R-:W-:Y:S01]  /*fe80*/  FADD.FTZ R5, R2, R0 ;  /* 0x0000000002057221 */ /* 0x004fe20000010000 */
[----:B------:R-:W-:-:S02]  /*fe90*/  MOV R0, 0x1 ;  /* 0x0000000100007802 */ /* 0x000fc40000000f00 */
[----:B------:R-:W-:Y:S02]  /*fea0*/  MOV R2, 0xfed0 ;  /* 0x0000fed000027802 */ /* 0x000fe40000000f00 */
[----:B------:R-:W-:Y:S02]  /*feb0*/  MOV R132, R5 ;  /* 0x0000000500847202 */ /* 0x000fe40000000f00 */
[----:B------:R-:W-:Y:S05]  /*fec0*/  CALL.REL.NOINC `($__internal_53_$__cuda_sm70_shflsync_bfly_p) ;  /* 0x00000e3000007944 */ /* 0x000fea0003c00000 */
[----:B------:R-:W-:Y:S01]  /*fed0*/  MOV R3, R0 ;  /* 0x0000000000037202 */ /* 0x000fe20000000f00 */
[----:B------:R-:W-:Y:S05]  /*fee0*/  BRA `(.L_x_3389) ;  /* 0xffff95c000007947 */ /* 0x000fea000383ffff */
.L_x_3320:
[----:B--234-:R2:W-:Y:S01]  /*fef0*/  STL [R1], R5 ;  /* 0x0000000501007387 */ /* 0x01c5e20000100800 */
[----:B------:R-:W-:Y:S01]  /*ff00*/  IMAD.MOV.U32 R3, RZ, RZ, RZ ;  /* 0x000000ffff037224 */ /* 0x000fe200078e00ff */
[----:B------:R-:W-:Y:S02]  /*ff10*/  MOV R0, 0x181f ;  /* 0x0000181f00007802 */ /* 0x000fe40000000f00 */
[----:B------:R-:W-:Y:S02]  /*ff20*/  MOV R2, 0xff40 ;  /* 0x0000ff4000027802 */ /* 0x000fe40000000f00 */
[----:B-12---:R-:W-:Y:S05]  /*ff30*/  CALL.REL.NOINC `($__internal_54_$__cuda_sm70_shflsync_idx_p) ;  /* 0x00000e2000007944 */ /* 0x006fea0003c00000 */
[----:B-----5:R-:W-:Y:S01]  /*ff40*/  MOV R4, R0 ;  /* 0x0000000000047202 */ /* 0x020fe20000000f00 */
[----:B-1----:R-:W-:Y:S05]  /*ff50*/  BRA `(.L_x_3390) ;  /* 0xffffb26000007947 */ /* 0x002fea000383ffff */
.L_x_3321:
[----:B------:R4:W-:Y:S01]  /*ff60*/  STL [R1], R14 ;  /* 0x0000000e01007387 */ /* 0x0009e20000100800 */
[----:B------:R-:W-:Y:S01]  /*ff70*/  IMAD.MOV.U32 R3, RZ, RZ, RZ ;  /* 0x000000ffff037224 */ /* 0x000fe200078e00ff */
[----:B------:R-:W-:-:S02]  /*ff80*/  MOV R0, 0x181f ;  /* 0x0000181f00007802 */ /* 0x000fc40000000f00 */
[----:B------:R-:W-:Y:S02]  /*ff90*/  MOV R2, 0xffb0 ;  /* 0x0000ffb000027802 */ /* 0x000fe40000000f00 */
[----:B-1234-:R-:W-:Y:S05]  /*ffa0*/  CALL.REL.NOINC `($__internal_54_$__cuda_sm70_shflsync_idx_p) ;  /* 0x00000db000007944 */ /* 0x01efea0003c00000 */
[----:B-1---5:R-:W-:Y:S05]  /*ffb0*/  BRA `(.L_x_3391) ;  /* 0xffffb22000007947 */ /* 0x022fea000383ffff */
.L_x_3324:
[----:B------:R4:W-:Y:S01]  /*ffc0*/  STL [R1], R5 ;  /* 0x0000000501007387 */ /* 0x0009e20000100800 */
[----:B--2---:R-:W-:Y:S01]  /*ffd0*/  IMAD.MOV.U32 R3, RZ, RZ, 0x1 ;  /* 0x00000001ff037424 */ /* 0x004fe200078e00ff */
[----:B------:R-:W-:Y:S02]  /*ffe0*/  MOV R0, 0x181f ;  /* 0x0000181f00007802 */ /* 0x000fe40000000f00 */
[----:B------:R-:W-:Y:S02]  /*fff0*/  MOV R2, 0x10010 ;  /* 0x0001001000027802 */ /* 0x000fe40000000f00 */
[----:B-1-34-:R-:W-:Y:S05]  /*10000*/  CALL.REL.NOINC `($__internal_54_$__cuda_sm70_shflsync_idx_p) ;  /* 0x00000d5000007944 */ /* 0x01afea0003c00000 */
[----:B------:R2:W-:Y:S01]  /*10010*/  STL [R1], R14 ;  /* 0x0000000e01007387 */ /* 0x0005e20000100800 */
[----:B-----5:R-:W-:Y:S01]  /*10020*/  IMAD.MOV.U32 R4, RZ, RZ, R0 ;  /* 0x000000ffff047224 */ /* 0x020fe200078e0000 */
[----:B------:R-:W-:Y:S01]  /*10030*/  MOV R3, 0x1 ;  /* 0x0000000100037802 */ /* 0x000fe20000000f00 */
[----:B------:R-:W-:Y:S01]  /*10040*/  IMAD.MOV.U32 R0, RZ, RZ, 0x181f ;  /* 0x0000181fff007424 */ /* 0x000fe200078e00ff */
[----:B------:R-:W-:Y:S02]  /*10050*/  MOV R2, 0x10070 ;  /* 0x0001007000027802 */ /* 0x000fe40000000f00 */
[----:B-12---:R-:W-:Y:S05]  /*10060*/  CALL.REL.NOINC `($__internal_54_$__cuda_sm70_shflsync_idx_p) ;  /* 0x00000cf000007944 */ /* 0x006fea0003c00000 */
[----:B-1---5:R-:W-:Y:S05]  /*10070*/  BRA `(.L_x_3392) ;  /* 0xffffb3d000007947 */ /* 0x022fea000383ffff */
.L_x_3327:
[----:B------:R3:W-:Y:S01]  /*10080*/  STL [R1], R5 ;  /* 0x0000000501007387 */ /* 0x0007e20000100800 */
[----:B-1----:R-:W-:Y:S01]  /*10090*/  IMAD.MOV.U32 R3, RZ, RZ, 0x2 ;  /* 0x00000002ff037424 */ /* 0x002fe200078e00ff */
[----:B--2---:R-:W-:-:S02]  /*100a0*/  MOV R0, 0x181f ;  /* 0x0000181f00007802 */ /* 0x004fc40000000f00 */
[----:B------:R-:W-:Y:S02]  /*100b0*/  MOV R2, 0x100d0 ;  /* 0x000100d000027802 */ /* 0x000fe40000000f00 */
[----:B---34-:R-:W-:Y:S05]  /*100c0*/  CALL.REL.NOINC `($__internal_54_$__cuda_sm70_shflsync_idx_p) ;  /* 0x00000c9000007944 */ /* 0x018fea0003c00000 */
[----:B-----5:R-:W-:Y:S01]  /*100d0*/  MOV R4, R0 ;  /* 0x0000000000047202 */ /* 0x020fe20000000f00 */
[----:B-1----:R-:W-:Y:S05]  /*100e0*/  BRA `(.L_x_3393) ;  /* 0xffffb57000007947 */ /* 0x002fea000383ffff */
.L_x_3328:
[----:B------:R4:W-:Y:S01]  /*100f0*/  STL [R1], R14 ;  /* 0x0000000e01007387 */ /* 0x0009e20000100800 */
[----:B-1----:R-:W-:Y:S01]  /*10100*/  IMAD.MOV.U32 R3, RZ, RZ, 0x2 ;  /* 0x00000002ff037424 */ /* 0x002fe200078e00ff */
[----:B--2---:R-:W-:Y:S02]  /*10110*/  MOV R0, 0x181f ;  /* 0x0000181f00007802 */ /* 0x004fe40000000f00 */
[----:B------:R-:W-:Y:S02]  /*10120*/  MOV R2, 0x10140 ;  /* 0x0001014000027802 */ /* 0x000fe40000000f00 */
[----:B---34-:R-:W-:Y:S05]  /*10130*/  CALL.REL.NOINC `($__internal_54_$__cuda_sm70_shflsync_idx_p) ;  /* 0x00000c2000007944 */ /* 0x018fea0003c00000 */
[----:B-1---5:R-:W-:Y:S05]  /*10140*/  BRA `(.L_x_3394) ;  /* 0xffffb53000007947 */ /* 0x022fea000383ffff */
.L_x_3331:
[----:B------:R1:W-:Y:S02]  /*10150*/  STL [R1], R5 ;  /* 0x0000000501007387 */ /* 0x0003e40000100800 */
[----:B-1----:R-:W-:Y:S01]  /*10160*/  IMAD.MOV.U32 R3, RZ, RZ, 0x3 ;  /* 0x00000003ff037424 */ /* 0x002fe200078e00ff */
[----:B----4-:R-:W-:Y:S02]  /*10170*/  MOV R0, 0x181f ;  /* 0x0000181f00007802 */ /* 0x010fe40000000f00 */
[----:B------:R-:W-:-:S02]  /*10180*/  MOV R2, 0x101a0 ;  /* 0x000101a000027802 */ /* 0x000fc40000000f00 */
[----:B--23--:R-:W-:Y:S05]  /*10190*/  CALL.REL.NOINC `($__internal_54_$__cuda_sm70_shflsync_idx_p) ;  /* 0x00000bc000007944 */ /* 0x00cfea0003c00000 */
[----:B------:R2:W-:Y:S01]  /*101a0*/  STL [R1], R14 ;  /* 0x0000000e01007387 */ /* 0x0005e20000100800 */
[----:B-----5:R-:W-:Y:S01]  /*101b0*/  IMAD.MOV.U32 R4, RZ, RZ, R0 ;  /* 0x000000ffff047224 */ /* 0x020fe200078e0000 */
[----:B------:R-:W-:Y:S01]  /*101c0*/  MOV R3, 0x3 ;  /* 0x0000000300037802 */ /* 0x000fe20000000f00 */
[----:B------:R-:W-:Y:S01]  /*101d0*/  IMAD.MOV.U32 R0, RZ, RZ, 0x181f ;  /* 0x0000181fff007424 */ /* 0x000fe200078e00ff */
[----:B------:R-:W-:-:S02]  /*101e0*/  MOV R2, 0x10200 ;  /* 0x0001020000027802 */ /* 0x000fc40000000f00 */
[----:B-12---:R-:W-:Y:S05]  /*101f0*/  CALL.REL.NOINC `($__internal_54_$__cuda_sm70_shflsync_idx_p) ;  /* 0x00000b6000007944 */ /* 0x006fea0003c00000 */
[----:B-1---5:R-:W-:Y:S05]  /*10200*/  BRA `(.L_x_3395) ;  /* 0xffffb69000007947 */ /* 0x022fea000383ffff */
.L_x_3333:
[----:B------:R1:W-:Y:S01]  /*10210*/  STL [R1], R5 ;  /* 0x0000000501007387 */ /* 0x0003e20000100800 */
[----:B------:R-:W-:Y:S01]  /*10220*/  IMAD.MOV.U32 R3, RZ, RZ, RZ ;  /* 0x000000ffff037224 */ /* 0x000fe200078e00ff */
[----:B------:R-:W-:-:S02]  /*10230*/  MOV R0, 0x1c1f ;  /* 0x00001c1f00007802 */ /* 0x000fc40000000f00 */
[----:B------:R-:W-:Y:S02]  /*10240*/  MOV R2, 0x10260 ;  /* 0x0001026000027802 */ /* 0x000fe40000000f00 */
[----:B-1----:R-:W-:Y:S05]  /*10250*/  CALL.REL.NOINC `($__internal_54_$__cuda_sm70_shflsync_idx_p) ;  /* 0x00000b0000007944 */ /* 0x002fea0003c00000 */
[----:B-----5:R-:W-:Y:S01]  /*10260*/  MOV R4, R0 ;  /* 0x0000000000047202 */ /* 0x020fe20000000f00 */
[----:B-1----:R-:W-:Y:S05]  /*10270*/  BRA `(.L_x_3396) ;  /* 0xffffba2000007947 */ /* 0x002fea000383ffff */
.L_x_3334:
[----:B------:R3:W-:Y:S01]  /*10280*/  STL [R1], R12 ;  /* 0x0000000c01007387 */ /* 0x0007e20000100800 */
[----:B------:R-:W-:Y:S01]  /*10290*/  IMAD.MOV.U32 R3, RZ, RZ, RZ ;  /* 0x000000ffff037224 */ /* 0x000fe200078e00ff */
[----:B------:R-:W-:Y:S02]  /*102a0*/  MOV R0, 0x1c1f ;  /* 0x00001c1f00007802 */ /* 0x000fe40000000f00 */
[----:B------:R-:W-:Y:S02]  /*102b0*/  MOV R2, 0x102d0 ;  /* 0x000102d000027802 */ /* 0x000fe40000000f00 */
[----:B-123--:R-:W-:Y:S05]  /*102c0*/  CALL.REL.NOINC `($__internal_54_$__cuda_sm70_shflsync_idx_p) ;  /* 0x00000a9000007944 */ /* 0x00efea0003c00000 */
[----:B-1---5:R-:W-:Y:S05]  /*102d0*/  BRA `(.L_x_3397) ;  /* 0xffffb9e000007947 */ /* 0x022fea000383ffff */
.L_x_3337:
        /* <DEDUP_REMOVED lines=12> */
.L_x_3341:
[----:B------:R1:W-:Y:S01]  /*103a0*/  STL [R1], R5 ;  /* 0x0000000501007387 */ /* 0x0003e20000100800 */
[----:B------:R-:W-:Y:S01]  /*103b0*/  IMAD.MOV.U32 R3, RZ, RZ, RZ ;  /* 0x000000ffff037224 */ /* 0x000fe200078e00ff */
[----:B------:R-:W-:-:S02]  /*103c0*/  MOV R0, 0x181f ;  /* 0x0000181f00007802 */ /* 0x000fc40000000f00 */
[----:B------:R-:W-:Y:S02]  /*103d0*/  MOV R2, 0x103f0 ;  /* 0x000103f000027802 */ /* 0x000fe40000000f00 */
[----:B-1----:R-:W-:Y:S05]  /*103e0*/  CALL.REL.NOINC `($__internal_54_$__cuda_sm70_shflsync_idx_p) ;  /* 0x0000097000007944 */ /* 0x002fea0003c00000 */
[----:B-----5:R-:W-:Y:S01]  /*103f0*/  MOV R4, R0 ;  /* 0x0000000000047202 */ /* 0x020fe20000000f00 */
[----:B-1----:R-:W-:Y:S05]  /*10400*/  BRA `(.L_x_3399) ;  /* 0xffffd94000007947 */ /* 0x002fea000383ffff */
.L_x_3342:
[----:B------:R3:W-:Y:S01]  /*10410*/  STL [R1], R14 ;  /* 0x0000000e01007387 */ /* 0x0007e20000100800 */
[----:B------:R-:W-:Y:S01]  /*10420*/  IMAD.MOV.U32 R3, RZ, RZ, RZ ;  /* 0x000000ffff037224 */ /* 0x000fe200078e00ff */
[----:B------:R-:W-:Y:S02]  /*10430*/  MOV R0, 0x181f ;  /* 0x0000181f00007802 */ /* 0x000fe40000000f00 */
[----:B------:R-:W-:Y:S02]  /*10440*/  MOV R2, 0x10460 ;  /* 0x0001046000027802 */ /* 0x000fe40000000f00 */
[----:B-123--:R-:W-:Y:S05]  /*10450*/  CALL.REL.NOINC `($__internal_54_$__cuda_sm70_shflsync_idx_p) ;  /* 0x0000090000007944 */ /* 0x00efea0003c00000 */
[----:B-1---5:R-:W-:Y:S05]  /*10460*/  BRA `(.L_x_3400) ;  /* 0xffffd90000007947 */ /* 0x022fea000383ffff */
.L_x_3345:
        /* <DEDUP_REMOVED lines=12> */
.L_x_3348:
[----:B------:R2:W-:Y:S01]  /*10530*/  STL [R1], R5 ;  /* 0x0000000501007387 */ /* 0x0005e20000100800 */
[----:B-1----:R-:W-:Y:S01]  /*10540*/  IMAD.MOV.U32 R3, RZ, RZ, 0x2 ;  /* 0x00000002ff037424 */ /* 0x002fe200078e00ff */
[----:B----4-:R-:W-:-:S02]  /*10550*/  MOV R0, 0x181f ;  /* 0x0000181f00007802 */ /* 0x010fc40000000f00 */
[----:B------:R-:W-:Y:S02]  /*10560*/  MOV R2, 0x10580 ;  /* 0x0001058000027802 */ /* 0x000fe40000000f00 */
[----:B--23--:R-:W-:Y:S05]  /*10570*/  CALL.REL.NOINC `($__internal_54_$__cuda_sm70_shflsync_idx_p) ;  /* 0x000007e000007944 */ /* 0x00cfea0003c00000 */
[----:B-----5:R-:W-:Y:S01]  /*10580*/  MOV R4, R0 ;  /* 0x0000000000047202 */ /* 0x020fe20000000f00 */
[----:B-1----:R-:W-:Y:S05]  /*10590*/  BRA `(.L_x_3402) ;  /* 0xffffdc6000007947 */ /* 0x002fea000383ffff */
.L_x_3349:
[----:B------:R1:W-:Y:S01]  /*105a0*/  STL [R1], R14 ;  /* 0x0000000e01007387 */ /* 0x0003e20000100800 */
[----:B------:R-:W-:Y:S01]  /*105b0*/  IMAD.MOV.U32 R3, RZ, RZ, 0x2 ;  /* 0x00000002ff037424 */ /* 0x000fe200078e00ff */
[----:B----4-:R-:W-:Y:S02]  /*105c0*/  MOV R0, 0x181f ;  /* 0x0000181f00007802 */ /* 0x010fe40000000f00 */
[----:B------:R-:W-:Y:S02]  /*105d0*/  MOV R2, 0x105f0 ;  /* 0x000105f000027802 */ /* 0x000fe40000000f00 */
[----:B-123--:R-:W-:Y:S05]  /*105e0*/  CALL.REL.NOINC `($__internal_54_$__cuda_sm70_shflsync_idx_p) ;  /* 0x0000077000007944 */ /* 0x00efea0003c00000 */
[----:B-1---5:R-:W-:Y:S05]  /*105f0*/  BRA `(.L_x_3403) ;  /* 0xffffdc2000007947 */ /* 0x022fea000383ffff */
.L_x_3352:
[----:B------:R3:W-:Y:S01]  /*10600*/  STL [R1], R5 ;  /* 0x0000000501007387 */ /* 0x0007e20000100800 */
[----:B-1----:R-:W-:Y:S01]  /*10610*/  IMAD.MOV.U32 R3, RZ, RZ, 0x3 ;  /* 0x00000003ff037424 */ /* 0x002fe200078e00ff */
[----:B------:R-:W-:Y:S02]  /*10620*/  MOV R0, 0x181f ;  /* 0x0000181f00007802 */ /* 0x000fe40000000f00 */
[----:B------:R-:W-:Y:S02]  /*10630*/  MOV R2, 0x10650 ;  /* 0x0001065000027802 */ /* 0x000fe40000000f00 */
[----:B--234-:R-:W-:Y:S05]  /*10640*/  CALL.REL.NOINC `($__internal_54_$__cuda_sm70_shflsync_idx_p) ;  /* 0x0000071000007944 */ /* 0x01cfea0003c00000 */
[----:B------:R2:W-:Y:S01]  /*10650*/  STL [R1], R14 ;  /* 0x0000000e01007387 */ /* 0x0005e20000100800 */
[----:B-----5:R-:W-:Y:S01]  /*10660*/  IMAD.MOV.U32 R4, RZ, RZ, R0 ;  /* 0x000000ffff047224 */ /* 0x020fe200078e0000 */
[----:B------:R-:W-:Y:S01]  /*10670*/  MOV R3, 0x3 ;  /* 0x0000000300037802 */ /* 0x000fe20000000f00 */
[----:B------:R-:W-:Y:S01]  /*10680*/  IMAD.MOV.U32 R0, RZ, RZ, 0x181f ;  /* 0x0000181fff007424 */ /* 0x000fe200078e00ff */
[----:B------:R-:W-:-:S02]  /*10690*/  MOV R2, 0x106b0 ;  /* 0x000106b000027802 */ /* 0x000fc40000000f00 */
[----:B-12---:R-:W-:Y:S05]  /*106a0*/  CALL.REL.NOINC `($__internal_54_$__cuda_sm70_shflsync_idx_p) ;  /* 0x000006b000007944 */ /* 0x006fea0003c00000 */
[----:B-1---5:R-:W-:Y:S05]  /*106b0*/  BRA `(.L_x_3404) ;  /* 0xffffdd8000007947 */ /* 0x022fea000383ffff */
.L_x_3354:
[----:B------:R1:W-:Y:S01]  /*106c0*/  STL [R1], R102 ;  /* 0x0000006601007387 */ /* 0x0003e20000100800 */
[----:B------:R-:W-:Y:S01]  /*106d0*/  IMAD.MOV.U32 R3, RZ, RZ, RZ ;  /* 0x000000ffff037224 */ /* 0x000fe200078e00ff */
[----:B------:R-:W-:-:S02]  /*106e0*/  MOV R0, 0x1f ;  /* 0x0000001f00007802 */ /* 0x000fc40000000f00 */
[----:B------:R-:W-:Y:S02]  /*106f0*/  MOV R2, 0x10710 ;  /* 0x0001071000027802 */ /* 0x000fe40000000f00 */
[----:B-1----:R-:W-:Y:S05]  /*10700*/  CALL.REL.NOINC `($__internal_54_$__cuda_sm70_shflsync_idx_p) ;  /* 0x0000065000007944 */ /* 0x002fea0003c00000 */
[----:B------:R-:W-:Y:S01]  /*10710*/  MOV R9, R0 ;  /* 0x0000000000097202 */ /* 0x000fe20000000f00 */
[----:B-1---5:R-:W-:Y:S05]  /*10720*/  BRA `(.L_x_3405) ;  /* 0xffffdfe000007947 */ /* 0x022fea000383ffff */
.L_x_3355:
[----:B------:R3:W-:Y:S01]  /*10730*/  STL [R1], R102 ;  /* 0x0000006601007387 */ /* 0x0007e20000100800 */
[----:B------:R-:W-:Y:S01]  /*10740*/  IMAD.MOV.U32 R3, RZ, RZ, 0x1 ;  /* 0x00000001ff037424 */ /* 0x000fe200078e00ff */
[----:B------:R-:W-:Y:S02]  /*10750*/  MOV R0, 0x1f ;  /* 0x0000001f00007802 */ /* 0x000fe40000000f00 */
[----:B------:R-:W-:Y:S02]  /*10760*/  MOV R2, 0x10780 ;  /* 0x0001078000027802 */ /* 0x000fe40000000f00 */
[----:B-123--:R-:W-:Y:S05]  /*10770*/  CALL.REL.NOINC `($__internal_54_$__cuda_sm70_shflsync_idx_p) ;  /* 0x000005e000007944 */ /* 0x00efea0003c00000 */
[----:B------:R-:W-:Y:S01]  /*10780*/  MOV R8, R0 ;  /* 0x0000000000087202 */ /* 0x000fe20000000f00 */
[----:B-1---5:R-:W-:Y:S05]  /*10790*/  BRA `(.L_x_3406) ;  /* 0xffffdf9000007947 */ /* 0x022fea000383ffff */
.L_x_3356:
[----:B------:R-:W-:Y:S02]  /*107a0*/  MOV R3, 0x1 ;  /* 0x0000000100037802 */ /* 0x000fe40000000f00 */
[----:B------:R-:W-:Y:S02]  /*107b0*/  MOV R2, 0x107d0 ;  /* 0x000107d000027802 */ /* 0x000fe40000000f00 */
[----:B-1234-:R-:W-:Y:S05]  /*107c0*/  CALL.REL.NOINC `($__internal_55_$__cuda_sm70_shflsync_up_p) ;  /* 0x0000063000007944 */ /* 0x01efea0003c00000 */
[----:B------:R-:W-:Y:S05]  /*107d0*/  BRA `(.L_x_3407) ;  /* 0xffffe08000007947 */ /* 0x000fea000383ffff */
.L_x_3357:
[----:B------:R-:W-:Y:S02]  /*107e0*/  MOV R3, 0x2 ;  /* 0x0000000200037802 */ /* 0x000fe40000000f00 */
[----:B------:R-:W-:-:S02]  /*107f0*/  MOV R2, 0x10810 ;  /* 0x0001081000027802 */ /* 0x000fc40000000f00 */
[----:B--2-4-:R-:W-:Y:S05]  /*10800*/  CALL.REL.NOINC `($__internal_55_$__cuda_sm70_shflsync_up_p) ;  /* 0x000005f000007944 */ /* 0x014fea0003c00000 */
        /* <DEDUP_REMOVED lines=23> */
.L_x_3361:
[----:B------:R-:W-:Y:S02]  /*10980*/  MOV R3, 0x1 ;  /* 0x0000000100037802 */ /* 0x000fe40000000f00 */
[----:B------:R-:W-:Y:S02]  /*10990*/  MOV R2, 0x109b0 ;  /* 0x000109b000027802 */ /* 0x000fe40000000f00 */
[----:B------:R-:W-:Y:S05]  /*109a0*/  CALL.REL.NOINC `($__internal_55_$__cuda_sm70_shflsync_up_p) ;  /* 0x0000045000007944 */ /* 0x000fea0003c00000 */
[----:B------:R-:W-:Y:S01]  /*109b0*/  MOV R2, R4 ;  /* 0x0000000400027202 */ /* 0x000fe20000000f00 */
[----:B------:R-:W-:Y:S05]  /*109c0*/  BRA `(.L_x_3409) ;  /* 0xffffe0f000007947 */ /* 0x000fea000383ffff */
.L_x_3362:
        /* <DEDUP_REMOVED lines=26> */
.L_x_3364:
[----:B------:R-:W-:Y:S02]  /*10b70*/  SEL R0, RZ, 0x1, P0 ;  /* 0x00000001ff007807 */ /* 0x000fe40000000000 */
[----:B------:R-:W-:Y:S02]  /*10b80*/  MOV R2, 0x10ba0 ;  /* 0x00010ba000027802 */ /* 0x000fe40000000f00 */
[----:B-1----:R-:W-:Y:S05]  /*10b90*/  CALL.REL.NOINC `($__internal_56_$__cuda_sm70_votesync_ballot) ;  /* 0x000002c000007944 */ /* 0x002fea0003c00000 */
[----:B------:R-:W-:Y:S01]  /*10ba0*/  MOV R5, R0 ;  /* 0x0000000000057202 */ /* 0x000fe20000000f00 */
[----:B------:R-:W-:Y:S05]  /*10bb0*/  BRA `(.L_x_3411) ;  /* 0xffffe09000007947 */ /* 0x000fea000383ffff */
.L_x_3365:
[----:B------:R4:W-:Y:S01]  /*10bc0*/  STL [R1], R6 ;  /* 0x0000000601007387 */ /* 0x0009e20000100800 */
[----:B---3--:R-:W-:Y:S01]  /*10bd0*/  IMAD.MOV.U32 R3, RZ, RZ, R11 ;  /* 0x000000ffff037224 */ /* 0x008fe200078e000b */
[----:B------:R-:W-:Y:S02]  /*10be0*/  MOV R0, 0x1f ;  /* 0x0000001f00007802 */ /* 0x000fe40000000f00 */
[----:B------:R-:W-:Y:S02]  /*10bf0*/  MOV R2, 0x10c10 ;  /* 0x00010c1000027802 */ /* 0x000fe40000000f00 */
[----:B-12-4-:R-:W-:Y:S05]  /*10c00*/  CALL.REL.NOINC `($__internal_54_$__cuda_sm70_shflsync_idx_p) ;  /* 0x0000015000007944 */ /* 0x016fea0003c00000 */
[----:B------:R2:W-:Y:S01]  /*10c10*/  STL [R1], R7 ;  /* 0x0000000701007387 */ /* 0x0005e20000100800 */
[----:B------:R-:W-:Y:S01]  /*10c20*/  IMAD.MOV.U32 R6, RZ, RZ, R0 ;  /* 0x000000ffff067224 */ /* 0x000fe200078e0000 */
[----:B------:R-:W-:Y:S01]  /*10c30*/  MOV R3, R11 ;  /* 0x0000000b00037202 */ /* 0x000fe20000000f00 */
[----:B------:R-:W-:Y:S01]  /*10c40*/  IMAD.MOV.U32 R0, RZ, RZ, 0x1f ;  /* 0x0000001fff007424 */ /* 0x000fe200078e00ff */
[----:B------:R-:W-:-:S02]  /*10c50*/  MOV R2, 0x10c70 ;  /* 0x00010c7000027802 */ /* 0x000fc40000000f00 */
[----:B-12--5:R-:W-:Y:S05]  /*10c60*/  CALL.REL.NOINC `($__internal_54_$__cuda_sm70_shflsync_idx_p) ;  /* 0x000000f000007944 */ /* 0x026fea0003c00000 */
[----:B------:R-:W-:Y:S01]  /*10c70*/  MOV R7, R0 ;  /* 0x0000000000077202 */ /* 0x000fe20000000f00 */
[----:B-1---5:R-:W-:Y:S05]  /*10c80*/  BRA `(.L_x_3412) ;  /* 0xffffe00000007947 */ /* 0x022fea000383ffff */
.L_x_3368:
[----:B------:R2:W-:Y:S01]  /*10c90*/  STL [R1], R4 ;  /* 0x0000000401007387 */ /* 0x0005e20000100800 */
[----:B------:R-:W-:Y:S01]  /*10ca0*/  IMAD.MOV.U32 R3, RZ, RZ, R0 ;  /* 0x000000ffff037224 */ /* 0x000fe200078e0000 */
[----:B------:R-:W-:-:S02]  /*10cb0*/  MOV R0, 0x1f ;  /* 0x0000001f00007802 */ /* 0x000fc40000000f00 */
[----:B------:R-:W-:Y:S02]  /*10cc0*/  MOV R2, 0x10ce0 ;  /* 0x00010ce000027802 */ /* 0x000fe40000000f00 */
[----:B-1234-:R-:W-:Y:S05]  /*10cd0*/  CALL.REL.NOINC `($__internal_54_$__cuda_sm70_shflsync_idx_p) ;  /* 0x0000008000007944 */ /* 0x01efea0003c00000 */
[----:B------:R-:W-:Y:S01]  /*10ce0*/  MOV R10, R0 ;  /* 0x00000000000a7202 */ /* 0x000fe20000000f00 */
[----:B-1---5:R-:W-:Y:S05]  /*10cf0*/  BRA `(.L_x_3367) ;  /* 0xffffdff000007947 */ /* 0x022fea000383ffff */
        .weak           $__internal_53_$__cuda_sm70_shflsync_bfly_p
        .type           $__internal_53_$__cuda_sm70_shflsync_bfly_p,@function
        .size           $__internal_53_$__cuda_sm70_shflsync_bfly_p,($__internal_54_$__cuda_sm70_shflsync_idx_p - $__internal_53_$__cuda_sm70_shflsync_bfly_p)
$__internal_53_$__cuda_sm70_shflsync_bfly_p:
[----:B------:R-:W-:Y:S02]  /*10d00*/  MOV R169, 0xffffffff ;  /* 0xffffffff00a97802 */ /* 0x000fe40000000f00 */
[----:B------:R-:W-:Y:S02]  /*10d10*/  MOV R3, 0x1f ;  /* 0x0000001f00037802 */ /* 0x000fe40000000f00 */
[----:B------:R-:W-:Y:S04]  /*10d20*/  WARPSYNC R169 ;  /* 0x000000a900007348 */ /* 0x000fe80003800000 */
[----:B------:R1:W2:Y:S02]  /*10d30*/  SHFL.BFLY PT, R0, R132, R0, R3 ;  /* 0x0c00000084007389 */ /* 0x0002a400000e0003 */
[----:B-1----:R-:W-:-:S04]  /*10d40*/  MOV R3, 0x0 ;  /* 0x0000000000037802 */ /* 0x002fc80000000f00 */
[----:B--2---:R-:W-:Y:S05]  /*10d50*/  RET.REL.NODEC R2 `(_ZN7cutlass13device_kernelIN5flash19enable_sm80_to_sm89INS1_16FlashAttnFwdSm80INS1_25CollectiveMainloopFwdSm80ILi8ELi1ELb1EN4cute5tupleIJNS5_1CILi128EEENS7_ILi48EEENS7_ILi256EEEEEELi256ENS_10bfloat16_tEfNS_4arch4Sm80ELb0ELb0ELb0ELb1ELb1ELb0ELb1ELb1EEENS1_21CollectiveEpilogueFwdINS6_IJS8_SA_S9_EEENS6_IJNS7_ILi1EEESI_SI_EEESC_SE_Li256ELb1ELb1ELb1ELb0EEENS1_36VarlenDynamicPersistentTileSchedulerILi128ELi48ELi256ELi256ELb1ELb1ELb0ELb0ELb1ELb1EEEEEEEEEvNT_6ParamsE) ;  /* 0xfffef2a002007950 */ /* 0x004fea0003c3ffff */
        .weak           $__internal_54_$__cuda_sm70_shflsync_idx_p
        .type           $__internal_54_$__cuda_sm70_shflsync_idx_p,@function
        .size           $__internal_54_$__cuda_sm70_shflsync_idx_p,($__internal_55_$__cuda_sm70_shflsync_up_p - $__internal_54_$__cuda_sm70_shflsync_idx_p)
$__internal_54_$__cuda_sm70_shflsync_idx_p:
[----:B------:R1:W-:Y:S04]  /*10d60*/  STL [R1+0x190], R5 ;  /* 0x0001900501007387 */ /* 0x0003e80000100800 */
[----:B------:R2:W-:Y:S01]  /*10d70*/  STL [R1+0x18c], R4 ;  /* 0x00018c0401007387 */ /* 0x0005e20000100800 */
[----:B-1----:R-:W-:-:S03]  /*10d80*/  MOV R5, 0xffffffff ;  /* 0xffffffff00057802 */ /* 0x002fc60000000f00 */
[----:B--2---:R-:W2:Y:S01]  /*10d90*/  LDL.LU R4, [R1] ;  /* 0x0000000001047983 */ /* 0x004ea20000300800 */
[----:B------:R-:W-:Y:S04]  /*10da0*/  WARPSYNC R5 ;  /* 0x0000000500007348 */ /* 0x000fe80003800000 */
[----:B--2---:R1:W2:Y:S04]  /*10db0*/  SHFL.IDX PT, R0, R4, R3, R0 ;  /* 0x0000000304007389 */ /* 0x0042a800000e0000 */
[----:B-1----:R1:W5:Y:S04]  /*10dc0*/  LDL.LU R5, [R1+0x190] ;  /* 0x0001900001057983 */ /* 0x0023680000300800 */
[----:B------:R1:W5:Y:S01]  /*10dd0*/  LDL.LU R4, [R1+0x18c] ;  /* 0x00018c0001047983 */ /* 0x0003620000300800 */
[----:B------:R-:W-:-:S04]  /*10de0*/  MOV R3, 0x0 ;  /* 0x0000000000037802 */ /* 0x000fc80000000f00 */
[----:B--2---:R-:W-:Y:S05]  /*10df0*/  RET.REL.NODEC R2 `(_ZN7cutlass13device_kernelIN5flash19enable_sm80_to_sm89INS1_16FlashAttnFwdSm80INS1_25CollectiveMainloopFwdSm80ILi8ELi1ELb1EN4cute5tupleIJNS5_1CILi128EEENS7_ILi48EEENS7_ILi256EEEEEELi256ENS_10bfloat16_tEfNS_4arch4Sm80ELb0ELb0ELb0ELb1ELb1ELb0ELb1ELb1EEENS1_21CollectiveEpilogueFwdINS6_IJS8_SA_S9_EEENS6_IJNS7_ILi1EEESI_SI_EEESC_SE_Li256ELb1ELb1ELb1ELb0EEENS1_36VarlenDynamicPersistentTileSchedulerILi128ELi48ELi256ELi256ELb1ELb1ELb0ELb0ELb1ELb1EEEEEEEEEvNT_6ParamsE) ;  /* 0xfffef20002007950 */ /* 0x004fea0003c3ffff */
        .weak           $__internal_55_$__cuda_sm70_shflsync_up_p
        .type           $__internal_55_$__cuda_sm70_shflsync_up_p,@function
        .size           $__internal_55_$__cuda_sm70_shflsync_up_p,($__internal_56_$__cuda_sm70_votesync_ballot - $__internal_55_$__cuda_sm70_shflsync_up_p)
$__internal_55_$__cuda_sm70_shflsync_up_p:
[----:B------:R-:W-:Y:S02]  /*10e00*/  MOV R4, RZ ;  /* 0x000000ff00047202 */ /* 0x000fe40000000f00 */
[----:B------:R-:W-:-:S04]  /*10e10*/  MOV R11, 0xffffffff ;  /* 0xffffffff000b7802 */ /* 0x000fc80000000f00 */
[----:B------:R-:W-:Y:S04]  /*10e20*/  WARPSYNC R11 ;  /* 0x0000000b00007348 */ /* 0x000fe80003800000 */
[----:B------:R1:W2:Y:S02]  /*10e30*/  SHFL.UP PT, R4, R0, R3, R4 ;  /* 0x0400000300047389 */ /* 0x0002a400000e0004 */
[----:B-1----:R-:W-:-:S04]  /*10e40*/  MOV R3, 0x0 ;  /* 0x0000000000037802 */ /* 0x002fc80000000f00 */
[----:B--2---:R-:W-:Y:S05]  /*10e50*/  RET.REL.NODEC R2 `(_ZN7cutlass13device_kernelIN5flash19enable_sm80_to_sm89INS1_16FlashAttnFwdSm80INS1_25CollectiveMainloopFwdSm80ILi8ELi1ELb1EN4cute5tupleIJNS5_1CILi128EEENS7_ILi48EEENS7_ILi256EEEEEELi256ENS_10bfloat16_tEfNS_4arch4Sm80ELb0ELb0ELb0ELb1ELb1ELb0ELb1ELb1EEENS1_21CollectiveEpilogueFwdINS6_IJS8_SA_S9_EEENS6_IJNS7_ILi1EEESI_SI_EEESC_SE_Li256ELb1ELb1ELb1ELb0EEENS1_36VarlenDynamicPersistentTileSchedulerILi128ELi48ELi256ELi256ELb1ELb1ELb0ELb0ELb1ELb1EEEEEEEEEvNT_6ParamsE) ;  /* 0xfffef1a002007950 */ /* 0x004fea0003c3ffff */
        .weak           $__internal_56_$__cuda_sm70_votesync_ballot
        .type           $__internal_56_$__cuda_sm70_votesync_ballot,@function
        .size           $__internal_56_$__cuda_sm70_votesync_ballot,(.L_x_6559 - $__internal_56_$__cuda_sm70_votesync_ballot)
$__internal_56_$__cuda_sm70_votesync_ballot:
[----:B------:R-:W-:Y:S01]  /*10e60*/  ISETP.NE.U32.AND P0, PT, R0, 0x1, PT ;  /* 0x000000010000780c */ /* 0x000fe20003f05070 */
[----:B------:R-:W-:-:S04]  /*10e70*/  IMAD.MOV.U32 R3, RZ, RZ, -0x1 ;  /* 0xffffffffff037424 */ /* 0x000fc800078e00ff */
[----:B------:R-:W-:Y:S08]  /*10e80*/  WARPSYNC R3 ;  /* 0x0000000300007348 */ /* 0x000ff00003800000 */
[----:B------:R-:W-:-:S04]  /*10e90*/  VOTE.ANY R0, PT, !P0 ;  /* 0x0000000000007806 */ /* 0x000fc800040e0100 */
[----:B------:R-:W-:Y:S01]  /*10ea0*/  LOP3.LUT R0, R0, R3, RZ, 0xc0, !PT ;  /* 0x0000000300007212 */ /* 0x000fe200078ec0ff */
[----:B------:R-:W-:-:S04]  /*10eb0*/  IMAD.MOV.U32 R3, RZ, RZ, 0x0 ;  /* 0x00000000ff037424 */ /* 0x000fc800078e00ff */
[----:B------:R-:W-:Y:S05]  /*10ec0*/  RET.REL.NODEC R2 `(_ZN7cutlass13device_kernelIN5flash19enable_sm80_to_sm89INS1_16FlashAttnFwdSm80INS1_25CollectiveMainloopFwdSm80ILi8ELi1ELb1EN4cute5tupleIJNS5_1CILi128EEENS7_ILi48EEENS7_ILi256EEEEEELi256ENS_10bfloat16_tEfNS_4arch4Sm80ELb0ELb0ELb0ELb1ELb1ELb0ELb1ELb1EEENS1_21CollectiveEpilogueFwdINS6_IJS8_SA_S9_EEENS6_IJNS7_ILi1EEESI_SI_EEESC_SE_Li256ELb1ELb1ELb1ELb0EEENS1_36VarlenDynamicPersistentTileSchedulerILi128ELi48ELi256ELi256ELb1ELb1ELb0ELb0ELb1ELb1EEEEEEEEEvNT_6ParamsE) ;  /* 0xfffef13002007950 */ /* 0x000fea0003c3ffff */
.L_x_3413:
        /* <DEDUP_REMOVED lines=11> */
.L_x_6559:


//--------------------- .text._ZN7cutlass13device_kernelIN5flash19enable_sm80_to_sm89INS1_16FlashAttnFwdSm80INS1_25CollectiveMainloopFwdSm80ILi8ELi1ELb0EN4cute5tupleIJNS5_1CILi128EEENS7_ILi32EEENS7_ILi256EEEEEELi256ENS_10bfloat16_tEfNS_4arch4Sm80ELb0ELb0ELb0ELb1ELb1ELb1ELb1ELb1EEENS1_21CollectiveEpilogueFwdINS6_IJS8_SA_S9_EEENS6_IJNS7_ILi1EEESI_SI_EEESC_SE_Li256ELb1ELb1ELb1ELb0EEENS1_36VarlenDynamicPersistentTileSchedulerILi128ELi32ELi256ELi256ELb1ELb1ELb0ELb0ELb1ELb1EEEEEEEEEvNT_6ParamsE --------------------------
	.section	.text._ZN7cutlass13device_kernelIN5flash19enable_sm80_to_sm89INS1_16FlashAttnFwdSm80INS1_25CollectiveMainloopFwdSm80ILi8ELi1ELb0EN4cute5tupleIJNS5_1CILi128EEENS7_ILi32EEENS7_ILi256EEEEEELi256ENS_10bfloat16_tEfNS_4arch4Sm80ELb0ELb0ELb0ELb1ELb1ELb1ELb1ELb1EEENS1_21CollectiveEpilogueFwdINS6_IJS8_SA_S9_EEENS6_IJNS7_ILi1EEESI_SI_EEESC_SE_Li256ELb1ELb1ELb1ELb0EEENS1_36VarlenDynamicPersistentTileSchedulerILi128ELi32ELi256ELi256ELb1ELb1ELb0ELb0ELb1ELb1EEEEEEEEEvNT_6ParamsE,"ax",@progbits
	.sectioninfo	@"SHI_REGISTERS=255"
	.align	128
.text._ZN7cutlass13device_kernelIN5flash19enable_sm80_to_sm89INS1_16FlashAttnFwdSm80INS1_25CollectiveMainloopFwdSm80ILi8ELi1ELb0EN4cute5tupleIJNS5_1CILi128EEENS7_ILi32EEENS7_ILi256EEEEEELi256ENS_10bfloat16_tEfNS_4arch4Sm80ELb0ELb0ELb0ELb1ELb1ELb1ELb1ELb1EEENS1_21CollectiveEpilogueFwdINS6_IJS8_SA_S9_EEENS6_IJNS7_ILi1EEESI_SI_EEESC_SE_Li256ELb1ELb1ELb1ELb0EEENS1_36VarlenDynamicPersistentTileSchedulerILi128ELi32ELi256ELi256ELb1ELb1ELb0ELb0ELb1ELb1EEEEEEEEEvNT_6ParamsE:
        .type           _ZN7cutlass13device_kernelIN5flash19enable_sm80_to_sm89INS1_16FlashAttnFwdSm80INS1_25CollectiveMainloopFwdSm80ILi8ELi1ELb0EN4cute5tupleIJNS5_1CILi128EEENS7_ILi32EEENS7_ILi256EEEEEELi256ENS_10bfloat16_tEfNS_4arch4Sm80ELb0ELb0ELb0ELb1ELb1ELb1ELb1ELb1EEENS1_21CollectiveEpilogueFwdINS6_IJS8_SA_S9_EEENS6_IJNS7_ILi1EEESI_SI_EEESC_SE_Li256ELb1ELb1ELb1ELb0EEENS1_36VarlenDynamicPersistentTileSchedulerILi128ELi32ELi256ELi256ELb1ELb1ELb0ELb0ELb1ELb1EEEEEEEEEvNT_6ParamsE,@function
        .size           _ZN7cutlass13device_kernelIN5flash19enable_sm80_to_sm89INS1_16FlashAttnFwdSm80INS1_25CollectiveMainloopFwdSm80ILi8ELi1ELb0EN4cute5tupleIJNS5_1CILi128EEENS7_ILi32EEENS7_ILi256EEEEEELi256ENS_10bfloat16_tEfNS_4arch4Sm80ELb0ELb0ELb0ELb1ELb1ELb1ELb1ELb1EEENS1_21CollectiveEpilogueFwdINS6_IJS8_SA_S9_EEENS6_IJNS7_ILi1EEESI_SI_EEESC_SE_Li256ELb1ELb1ELb1ELb0EEENS1_36VarlenDynamicPersistentTileSchedulerILi128ELi32ELi256ELi256ELb1ELb1ELb0ELb0ELb1ELb1EEEEEEEEEvNT_6ParamsE,(.L_x_6564 - _ZN7cutlass13device_kernelIN5flash19enable_sm80_to_sm89INS1_16FlashAttnFwdSm80INS1_25CollectiveMainloopFwdSm80ILi8ELi1ELb0EN4cute5tupleIJNS5_1CILi128EEENS7_ILi32EEENS7_ILi256EEEEEELi256ENS_10bfloat16_tEfNS_4arch4Sm80ELb0ELb0ELb0ELb1ELb1ELb1ELb1ELb1EEENS1_21CollectiveEpilogueFwdINS6_IJS8_SA_S9_EEENS6_IJNS7_ILi1EEESI_SI_EEESC_SE_Li256ELb1ELb1ELb1ELb0EEENS1_36VarlenDynamicPersistentTileSchedulerILi128ELi32ELi256ELi256ELb1ELb1ELb0ELb0ELb1ELb1EEEEEEEEEvNT_6ParamsE)
        .other          _ZN7cutlass13device_kernelIN5flash19enable_sm80_to_sm89INS1_16FlashAttnFwdSm80INS1_25CollectiveMainloopFwdSm80ILi8ELi1ELb0EN4cute5tupleIJNS5_1CILi128EEENS7_ILi32EEENS7_ILi256EEEEEELi256ENS_10bfloat16_tEfNS_4arch4Sm80ELb0ELb0ELb0ELb1ELb1ELb1ELb1ELb1EEENS1_21CollectiveEpilogueFwdINS6_IJS8_SA_S9_EEENS6_IJNS7_ILi1EEESI_SI_EEESC_SE_Li256ELb1ELb1ELb1ELb0EEENS1_36VarlenDynamicPersistentTileSchedulerILi128ELi32ELi256ELi256ELb1ELb1ELb0ELb0ELb1ELb1EEEEEEEEEvNT_6ParamsE,@"STO_CUDA_ENTRY STV_DEFAULT"
_ZN7cutlass13device_kernelIN5flash19enable_sm80_to_sm89INS1_16FlashAttnFwdSm80INS1_25CollectiveMainloopFwdSm80ILi8ELi1ELb0EN4cute5tupleIJNS5_1CILi128EEENS7_ILi32EEENS7_ILi256EEEEEELi256ENS_10bfloat16_tEfNS_4arch4Sm80ELb0ELb0ELb0ELb1ELb1ELb1ELb1ELb1EEENS1_21CollectiveEpilogueFwdINS6_IJS8_SA_S9_EEENS6_IJNS7_ILi1EEESI_SI_EEESC_SE_Li256ELb1ELb1ELb1ELb0EEENS1_36VarlenDynamicPersistentTileSchedulerILi128ELi32ELi256ELi256ELb1ELb1ELb0ELb0ELb1ELb1EEEEEEEEEvNT_6ParamsE:
        /* <DEDUP_REMOVED lines=52> */
.L_x_3419:
        /* <DEDUP_REMOVED lines=17> */
.L_x_3591:
        /* <DEDUP_REMOVED lines=16> */
.L_x_3592:
[----:B---3--:R-:W-:-:S05]  /*0550*/  IMAD R0, R0, c[0x0][0x538], RZ ;  /* 0x00014e0000007a24 */ /* 0x008fca00078e02ff */
[----:B------:R-:W-:-:S04]  /*0560*/  IADD3 R6, R0, R6, RZ ;  /* 0x0000000600067210 */ /* 0x000fc80007ffe0ff */
[----:B------:R-:W-:-:S13]  /*0570*/  ISETP.GT.AND P0, PT, R6, UR4, PT ;  /* 0x0000000406007c0c */ /* 0x000fda000bf04270 */
[----:B-12---:R-:W-:Y:S05]  /*0580*/  @!P0 BRA `(.L_x_3419) ;  /* 0xfffffdb000008947 */ /* 0x006fea000383ffff */
.L_x_3415:
[----:B------:R-:W-:-:S05]  /*0590*/  IADD3 R12, -R0, R6, RZ ;  /* 0x00000006000c7210 */ /* 0x000fca0007ffe1ff */
[----:B------:R-:W-:-:S05]  /*05a0*/  IMAD R0, R4, c[0x0][0x538], R12 ;  /* 0x00014e0004007a24 */ /* 0x000fca00078e020c */
[----:B------:R-:W-:Y:S01]  /*05b0*/  ISETP.GT.AND P0, PT, R0, UR4, PT ;  /* 0x0000000400007c0c */ /* 0x000fe2000bf04270 */
[----:B------:R-:W-:-:S12]  /*05c0*/  BRA.DIV ~URZ, `(.L_x_3420) ;  /* 0x00016be27f007947 */ /* 0x000fd8000b800000 */
[----:B------:R-:W-:-:S04]  /*05d0*/  VOTE.ANY R0, PT, !P0 ;  /* 0x0000000000007806 */ /* 0x000fc800040e0100 */
.L_x_3593:
[----:B------:R1:W3:Y:S01]  /*05e0*/  POPC R13, R0 ;  /* 0x00000000000d7309 */ /* 0x0002e20000000000 */
[----:B------:R-:W-:Y:S05]  /*05f0*/  BRA.DIV ~URZ, `(.L_x_3421) ;  /* 0x00016bf27f007947 */ /* 0x000fea000b800000 */
[----:B---3--:R3:W4:Y:S01]  /*0600*/  SHFL.IDX PT, R11, R8, R13, 0x1f ;  /* 0x00001f0d080b7589 */ /* 0x00872200000e0000 */
[----:B------:R-:W-:-:S03]  /*0610*/  MOV R6, RZ ;  /* 0x000000ff00067202 */ /* 0x000fc60000000f00 */
[----:B------:R3:W1:Y:S04]  /*0620*/  SHFL.IDX PT, R10, R7, R13, 0x1f ;  /* 0x00001f0d070a7589 */ /* 0x00066800000e0000 */
.L_x_3594:
[----:B------:R-:W-:Y:S01]  /*0630*/  ISETP.NE.AND P0, PT, R0, RZ, PT ;  /* 0x000000ff0000720c */ /* 0x000fe20003f05270 */
[----:B------:R-:W-:-:S12]  /*0640*/  BSSY B0, `(.L_x_3422) ;  /* 0x0000005000007945 */ /* 0x000fd80003800000 */
[----:B------:R-:W-:Y:S05]  /*0650*/  @!P0 BRA `(.L_x_3423) ;  /* 0x0000003000008947 */ /* 0x000fea0003800000 */
[----:B------:R-:W-:Y:S01]  /*0660*/  IADD3 R202, R13, -0x1, RZ ;  /* 0xffffffff0dca7810 */ /* 0x000fe20007ffe0ff */
[----:B------:R-:W-:Y:S05]  /*0670*/  BRA.DIV ~URZ, `(.L_x_3424) ;  /* 0x00016c527f007947 */ /* 0x000fea000b800000 */
[----:B------:R3:W4:Y:S02]  /*0680*/  SHFL.IDX PT, R6, R4, R202, 0x1f ;  /* 0x00001fca04067589 */ /* 0x00072400000e0000 */
.L_x_3423:
[----:B------:R-:W-:Y:S05]  /*0690*/  BSYNC B0 ;  /* 0x0000000000007941 */ /* 0x000fea0003800000 */
.L_x_3422:
        /* <DEDUP_REMOVED lines=65> */
.L_x_3416:
[----:B--2---:R-:W-:Y:S01]  /*0ab0*/  IMAD.MOV.U32 R229, RZ, RZ, RZ ;  /* 0x000000ffffe57224 */ /* 0x004fe200078e00ff */
[----:B------:R-:W-:Y:S01]  /*0ac0*/  MOV R230, RZ ;  /* 0x000000ff00e67202 */ /* 0x000fe20000000f00 */
[----:B------:R-:W-:Y:S01]  /*0ad0*/  IMAD.U32 R228, RZ, RZ, UR4 ;  /* 0x00000004ffe47e24 */ /* 0x000fe2000f8e00ff */
[----:B------:R-:W-:Y:S02]  /*0ae0*/  MOV R231, c[0x0][0x53c] ;  /* 0x00014f0000e77a02 */ /* 0x000fe40000000f00 */
.L_x_3425:
[----:B------:R-:W-:Y:S01]  /*0af0*/  ISETP.NE.AND P0, PT, R14, RZ, PT ;  /* 0x000000ff0e00720c */ /* 0x000fe20003f05270 */
[----:B------:R-:W-:-:S12]  /*0b00*/  WARPSYNC 0xffffffff ;  /* 0xffffffff00007948 */ /* 0x000fd80003800000 */
[----:B------:R1:W-:Y:S04]  /*0b10*/  @!P0 STS.128 [0x20080], R228 ;  /* 0x020080e4ff008388 */ /* 0x0003e80000000c00 */
[----:B------:R-:W-:Y:S06]  /*0b20*/  BAR.ARV 0x5, 0x100 ;  /* 0x0144000000007b1d */ /* 0x000fec0000002000 */
.L_x_3414:
        /* <DEDUP_REMOVED lines=34> */
[C---:B------:R-:W-:Y:S01]  /*0d50*/  IMAD.SHL.U32 R8, R213.reuse, 0x40, RZ ;  /* 0x00000040d5087824 */ /* 0x040fe200078e00ff */
[----:B------:R-:W-:Y:S01]  /*0d60*/  LEA.HI R0, R2, R4, RZ, 0x3 ;  /* 0x0000000402007211 */ /* 0x000fe200078f18ff */
[C---:B------:R-:W-:Y:S01]  /*0d70*/  IMAD.SHL.U32 R140, R213.reuse, 0x4, RZ ;  /* 0x00000004d58c7824 */ /* 0x040fe200078e00ff */
        /* <DEDUP_REMOVED lines=109> */
[----:B------:R-:W-:Y:S01]  /*1450*/  STL [R1+0x38], R30 ;  /* 0x0000381e01007387 */ /* 0x000fe20000100800 */
[----:B------:R-:W-:Y:S01]  /*1460*/  SHF.R.S32.HI R6, RZ, 0x1f, R139 ;  /* 0x0000001fff067819 */ /* 0x000fe2000001148b */
[----:B------:R-:W-:Y:S01]  /*1470*/  IMAD.SHL.U32 R249, R8, 0x2, RZ ;  /* 0x0000000208f97824 */ /* 0x000fe200078e00ff */
[----:B------:R-:W-:Y:S01]  /*1480*/  LOP3.LUT R11, R29, 0x38, R134, 0xf8, !PT ;  /* 0x000000381d0b7812 */ /* 0x000fe200078ef886 */
        /* <DEDUP_REMOVED lines=12> */
[----:B------:R-:W-:Y:S02]  /*1550*/  LOP3.LUT R205, R5, 0xfffffff8, RZ, 0xc0, !PT ;  /* 0xfffffff805cd7812 */ /* 0x000fe400078ec0ff */
[----:B------:R-:W-:-:S02]  /*1560*/  LEA R9, R9, 0x10080, 0x1 ;  /* 0x0001008009097811 */ /* 0x000fc400078e08ff */
[C---:B------:R-:W-:Y:S02]  /*1570*/  IADD3 R35, R249.reuse, 0x18, RZ ;  /* 0x00000018f9237810 */ /* 0x040fe40007ffe0ff */
[C---:B------:R-:W-:Y:S02]  /*1580*/  IADD3 R34, R249.reuse, 0x30, RZ ;  /* 0x00000030f9227810 */ /* 0x040fe40007ffe0ff */
[----:B------:R-:W-:Y:S02]  /*1590*/  IADD3 R31, R249, 0x48, RZ ;  /* 0x00000048f91f7810 */ /* 0x000fe40007ffe0ff */
[----:B-1----:R-:W-:Y:S02]  /*15a0*/  SHF.L.U64.HI R16, R143, 0x1, R7 ;  /* 0x000000018f107819 */ /* 0x002fe40000010207 */
[----:B------:R-:W-:Y:S02]  /*15b0*/  SHF.L.U64.HI R7, R139, 0x1, R6 ;  /* 0x000000018b077819 */ /* 0x000fe40000010206 */
[C---:B------:R-:W-:Y:S01]  /*15c0*/  IADD3 R28, R249.reuse, 0x60, RZ ;  /* 0x00000060f91c7810 */ /* 0x040fe20007ffe0ff */
[----:B------:R-:W-:Y:S01]  /*15d0*/  STL [R1+0x34], R16 ;  /* 0x0000341001007387 */ /* 0x000fe20000100800 */
[----:B------:R-:W-:-:S02]  /*15e0*/  IADD3 R25, R249, 0x78, RZ ;  /* 0x00000078f9197810 */ /* 0x000fc40007ffe0ff */
[C---:B------:R-:W-:Y:S01]  /*15f0*/  IADD3 R22, R249.reuse, 0x90, RZ ;  /* 0x00000090f9167810 */ /* 0x040fe20007ffe0ff */
[----:B------:R1:W-:Y:S01]  /*1600*/  STL [R1+0x30], R7 ;  /* 0x0000300701007387 */ /* 0x0003e20000100800 */
[C---:B------:R-:W-:Y:S02]  /*1610*/  IADD3 R250, R249.reuse, 0xf8, RZ ;  /* 0x000000f8f9fa7810 */ /* 0x040fe40007ffe0ff */
[----:B------:R-:W-:Y:S01]  /*1620*/  SEL R6, R12, 0xffffffe0, !P1 ;  /* 0xffffffe00c067807 */ /* 0x000fe20004800000 */
[----:B------:R2:W-:Y:S01]  /*1630*/  STL [R1+0x2c], R2 ;  /* 0x00002c0201007387 */ /* 0x0005e20000100800 */
[C---:B------:R-:W-:Y:S02]  /*1640*/  IADD3 R252, R249.reuse, 0xe8, RZ ;  /* 0x000000e8f9fc7810 */ /* 0x040fe40007ffe0ff */
[----:B------:R-:W-:Y:S01]  /*1650*/  IADD3 R251, R249, 0xf0, RZ ;  /* 0x000000f0f9fb7810 */ /* 0x000fe20007ffe0ff */
[----:B------:R3:W-:Y:S01]  /*1660*/  STL [R1+0x50], R8 ;  /* 0x0000500801007387 */ /* 0x0007e20000100800 */
[----:B------:R-:W-:Y:S01]  /*1670*/  LEA R194, R3, 0x10080, 0x1 ;  /* 0x0001008003c27811 */ /* 0x000fe200078e08ff */
[----:B------:R-:W-:Y:S01]  /*1680*/  IMAD.IADD R241, R237, 0x1, R6 ;  /* 0x00000001edf17824 */ /* 0x000fe200078e0206 */
[----:B------:R-:W-:Y:S01]  /*1690*/  LEA R186, R4, 0x8080, 0x1 ;  /* 0x0000808004ba7811 */ /* 0x000fe200078e08ff */
[----:B------:R4:W-:Y:S01]  /*16a0*/  STL [R1], R0 ;  /* 0x0000000001007387 */ /* 0x0009e20000100800 */
[C---:B------:R-:W-:Y:S01]  /*16b0*/  IADD3 R37, R249.reuse, 0x8, RZ ;  /* 0x00000008f9257810 */ /* 0x040fe20007ffe0ff */
[----:B------:R-:W-:Y:S01]  /*16c0*/  IMAD.IADD R240, R6, 0x1, R238 ;  /* 0x0000000106f07824 */ /* 0x000fe200078e02ee */
[----:B------:R-:W-:Y:S01]  /*16d0*/  IADD3 R36, R249, 0x10, RZ ;  /* 0x00000010f9247810 */ /* 0x000fe20007ffe0ff */
[----:B------:R-:W-:Y:S01]  /*16e0*/  STL [R1+0x28], R10 ;  /* 0x0000280a01007387 */ /* 0x000fe20000100800 */
[----:B------:R-:W-:-:S02]  /*16f0*/  IADD3 R199, R134, 0x80, RZ ;  /* 0x0000008086c77810 */ /* 0x000fc40007ffe0ff */
[----:B------:R-:W-:Y:S01]  /*1700*/  IADD3 R200, R134, 0xc0, RZ ;  /* 0x000000c086c87810 */ /* 0x000fe20007ffe0ff */
[----:B------:R5:W-:Y:S01]  /*1710*/  STL [R1+0x24], R9 ;  /* 0x0000240901007387 */ /* 0x000be20000100800 */
[C---:B------:R-:W-:Y:S02]  /*1720*/  IADD3 R248, R249.reuse, 0x20, RZ ;  /* 0x00000020f9f87810 */ /* 0x040fe40007ffe0ff */
[----:B------:R-:W-:Y:S02]  /*1730*/  IADD3 R247, R249, 0x28, RZ ;  /* 0x00000028f9f77810 */ /* 0x000fe40007ffe0ff */
        /* <DEDUP_REMOVED lines=8> */
[----:B------:R-:W-:Y:S01]  /*17c0*/  LEA R235, R2, 0x10080, 0x1 ;  /* 0x0001008002eb7811 */ /* 0x000fe200078e08ff */
[----:B------:R-:W-:Y:S01]  /*17d0*/  IMAD.IADD R242, R240, 0x1, R7 ;  /* 0x00000001f0f27824 */ /* 0x000fe200078e0207 */
[----:B------:R-:W-:-:S02]  /*17e0*/  LEA R5, R8, 0x10080, 0x1 ;  /* 0x0001008008057811 */ /* 0x000fc400078e08ff */
[----:B------:R-:W-:Y:S02]  /*17f0*/  SHF.R.S32.HI R8, RZ, 0x1f, R35 ;  /* 0x0000001fff087819 */ /* 0x000fe40000011423 */
[----:B----4-:R-:W-:Y:S01]  /*1800*/  SEL R0, R19, 0xffffffc0, !P3 ;  /* 0xffffffc013007807 */ /* 0x010fe20005800000 */
[----:B------:R1:W-:Y:S01]  /*1810*/  STL [R1+0x20], R5 ;  /* 0x0000200501007387 */ /* 0x0003e20000100800 */
[----:B------:R-:W-:Y:S02]  /*1820*/  SHF.R.S32.HI R8, RZ, 0x1f, R34 ;  /* 0x0000001fff087819 */ /* 0x000fe40000011422 */
[----:B------:R-:W-:Y:S01]  /*1830*/  SEL R2, R12, 0xffffffe0, !P4 ;  /* 0xffffffe00c027807 */ /* 0x000fe20006000000 */
[----:B------:R-:W-:Y:S01]  /*1840*/  IMAD.IADD R197, R194, 0x1, R0 ;  /* 0x00000001c2c57824 */ /* 0x000fe200078e0200 */
[C---:B------:R-:W-:Y:S01]  /*1850*/  IADD3 R19, R249.reuse, 0xa8, RZ ;  /* 0x000000a8f9137810 */ /* 0x040fe20007ffe0ff */
[----:B------:R-:W-:Y:S01]  /*1860*/  IMAD.IADD R189, R0, 0x1, R186 ;  /* 0x0000000100bd7824 */ /* 0x000fe200078e02ba */
[----:B------:R-:W-:Y:S01]  /*1870*/  SHF.R.S32.HI R8, RZ, 0x1f, R31 ;  /* 0x0000001fff087819 */ /* 0x000fe2000001141f */
[----:B------:R-:W-:Y:S01]  /*1880*/  IMAD.IADD R195, R194, 0x1, R2 ;  /* 0x00000001c2c37824 */ /* 0x000fe200078e0202 */
[----:B------:R-:W-:Y:S01]  /*1890*/  IADD3 R12, R249, 0xc0, RZ ;  /* 0x000000c0f90c7810 */ /* 0x000fe20007ffe0ff */
[----:B------:R-:W-:Y:S01]  /*18a0*/  IMAD.IADD R187, R2, 0x1, R186 ;  /* 0x0000000102bb7824 */ /* 0x000fe200078e02ba */
[----:B------:R-:W-:Y:S01]  /*18b0*/  SHF.R.S32.HI R8, RZ, 0x1f, R28 ;  /* 0x0000001fff087819 */ /* 0x000fe2000001141c */
[----:B------:R-:W-:Y:S01]  /*18c0*/  IMAD.IADD R196, R195, 0x1, R0 ;  /* 0x00000001c3c47824 */ /* 0x000fe200078e0200 */
[----:B-----5:R-:W-:Y:S01]  /*18d0*/  IADD3 R9, R249, 0xd8, RZ ;  /* 0x000000d8f9097810 */ /* 0x020fe20007ffe0ff */
[----:B------:R-:W-:Y:S01]  /*18e0*/  IMAD.IADD R188, R0, 0x1, R187 ;  /* 0x0000000100bc7824 */ /* 0x000fe200078e02bb */
[----:B------:R-:W-:-:S02]  /*18f0*/  SHF.R.S32.HI R8, RZ, 0x1f, R25 ;  /* 0x0000001fff087819 */ /* 0x000fc40000011419 */
[----:B------:R-:W-:Y:S02]  /*1900*/  SHF.R.S32.HI R8, RZ, 0x1f, R22 ;  /* 0x0000001fff087819 */ /* 0x000fe40000011416 */
[----:B------:R-:W-:Y:S02]  /*1910*/  SHF.R.S32.HI R8, RZ, 0x1f, R19 ;  /* 0x0000001fff087819 */ /* 0x000fe40000011413 */
[----:B------:R-:W-:Y:S02]  /*1920*/  SHF.R.S32.HI R8, RZ, 0x1f, R12 ;  /* 0x0000001fff087819 */ /* 0x000fe4000001140c */
[----:B------:R-:W-:Y:S02]  /*1930*/  SHF.R.S32.HI R8, RZ, 0x1f, R9 ;  /* 0x0000001fff087819 */ /* 0x000fe40000011409 */
[----:B-1----:R-:W-:Y:S02]  /*1940*/  IADD3 R5, R249, 0xe0, RZ ;  /* 0x000000e0f9057810 */ /* 0x002fe40007ffe0ff */
[----:B------:R-:W-:-:S02]  /*1950*/  SHF.R.S32.HI R9, RZ, 0x1f, R252 ;  /* 0x0000001fff097819 */ /* 0x000fc400000114fc */
[----:B------:R-:W-:Y:S02]  /*1960*/  SHF.R.S32.HI R5, RZ, 0x1f, R5 ;  /* 0x0000001fff057819 */ /* 0x000fe40000011405 */
[----:B------:R-:W-:Y:S02]  /*1970*/  SHF.R.S32.HI R5, RZ, 0x1f, R250 ;  /* 0x0000001fff057819 */ /* 0x000fe400000114fa */
[----:B------:R-:W-:Y:S02]  /*1980*/  LEA R5, R17, 0x10080, 0x1 ;  /* 0x0001008011057811 */ /* 0x000fe400078e08ff */
[----:B------:R-:W-:Y:S02]  /*1990*/  SHF.R.S32.HI R8, RZ, 0x1f, R251 ;  /* 0x0000001fff087819 */ /* 0x000fe400000114fb */
[----:B------:R-:W-:Y:S01]  /*19a0*/  LEA R9, R15, 0x10080, 0x1 ;  /* 0x000100800f097811 */ /* 0x000fe200078e08ff */
[----:B------:R1:W-:Y:S01]  /*19b0*/  STL [R1+0x1c], R5 ;  /* 0x00001c0501007387 */ /* 0x0003e20000100800 */
[----:B------:R-:W-:-:S02]  /*19c0*/  LEA R8, R14, 0x10080, 0x1 ;  /* 0x000100800e087811 */ /* 0x000fc400078e08ff */
[C---:B------:R-:W-:Y:S01]  /*19d0*/  IADD3 R30, R249.reuse, 0x50, RZ ;  /* 0x00000050f91e7810 */ /* 0x040fe20007ffe0ff */
[----:B------:R2:W-:Y:S01]  /*19e0*/  STL [R1+0x18], R9 ;  /* 0x0000180901007387 */ /* 0x0005e20000100800 */
[C---:B------:R-:W-:Y:S02]  /*19f0*/  IADD3 R29, R249.reuse, 0x58, RZ ;  /* 0x00000058f91d7810 */ /* 0x040fe40007ffe0ff */
[C---:B------:R-:W-:Y:S01]  /*1a00*/  IADD3 R27, R249.reuse, 0x68, RZ ;  /* 0x00000068f91b7810 */ /* 0x040fe20007ffe0ff */
[----:B------:R2:W-:Y:S01]  /*1a10*/  STL [R1+0x14], R8 ;  /* 0x0000140801007387 */ /* 0x0005e20000100800 */
        /* <DEDUP_REMOVED lines=8> */
[----:B-1----:R-:W-:-:S02]  /*1aa0*/  LEA R5, R13, 0x10080, 0x1 ;  /* 0x000100800d057811 */ /* 0x002fc400078e08ff */
[----:B------:R-:W-:Y:S02]  /*1ab0*/  IADD3 R10, R249, 0xd0, RZ ;  /* 0x000000d0f90a7810 */ /* 0x000fe40007ffe0ff */
[----:B------:R-:W-:Y:S01]  /*1ac0*/  SHF.R.S32.HI R38, RZ, 0x1f, R37 ;  /* 0x0000001fff267819 */ /* 0x000fe20000011425 */
[----:B------:R2:W-:Y:S01]  /*1ad0*/  STL [R1+0x10], R5 ;  /* 0x0000100501007387 */ /* 0x0005e20000100800 */
        /* <DEDUP_REMOVED lines=21> */
.L_x_3590:
        /* <DEDUP_REMOVED lines=42> */
.L_x_3426:
[----:B------:R-:W-:-:S04]  /*1ed0*/  ISETP.NE.U32.AND P0, PT, RZ, c[0x0][0x368], PT ;  /* 0x0000da00ff007a0c */ /* 0x000fc80003f05070 */
[----:B------:R-:W-:-:S13]  /*1ee0*/  ISETP.NE.AND.EX P0, PT, RZ, c[0x0][0x36c], PT, P0 ;  /* 0x0000db00ff007a0c */ /* 0x000fda0003f05300 */
[----:B------:R-:W-:Y:S05]  /*1ef0*/  @!P0 BRA `(.L_x_3427) ;  /* 0x0000004000008947 */ /* 0x000fea0003800000 */
[----:B---3--:R-:W-:-:S04]  /*1f00*/  IADD3 R4, P0, R232, c[0x0][0x368], RZ ;  /* 0x0000da00e8047a10 */ /* 0x008fc80007f1e0ff */
[----:B------:R-:W-:-:S05]  /*1f10*/  IADD3.X R5, R233, c[0x0][0x36c], RZ, P0, !PT ;  /* 0x0000db00e9057a10 */ /* 0x000fca00007fe4ff */
[----:B------:R1:W5:Y:S01]  /*1f20*/  LDG.E R10, [R4.64] ;  /* 0x00000008040a7981 */ /* 0x000362000c1e1900 */
[----:B------:R-:W-:Y:S05]  /*1f30*/  BRA `(.L_x_3428) ;  /* 0x0000005000007947 */ /* 0x000fea0003800000 */
.L_x_3427:
[----:B------:R-:W-:Y:S01]  /*1f40*/  MOV R10, UR6 ;  /* 0x00000006000a7c02 */ /* 0x000fe20008000f00 */
[----:B------:R-:W-:Y:S05]  /*1f50*/  @!P5 BRA `(.L_x_3428) ;  /* 0x000000300000d947 */ /* 0x000fea0003800000 */
[----:B---3--:R-:W2:Y:S04]  /*1f60*/  LDG.E R6, [R4.64] ;  /* 0x0000000804067981 */ /* 0x008ea8000c1e1900 */
[----:B------:R-:W2:Y:S02]  /*1f70*/  LDG.E R0, [R4.64+0x4] ;  /* 0x0000040804007981 */ /* 0x000ea4000c1e1900 */
[----:B--2---:R-:W-:Y:S02]  /*1f80*/  IADD3 R10, -R6, R0, RZ ;  /* 0x00000000060a7210 */ /* 0x004fe40007ffe1ff */
.L_x_3428:
        /* <DEDUP_REMOVED lines=57> */
.L_x_3430:
[----:B------:R-:W-:Y:S05]  /*2320*/  BSYNC B0 ;  /* 0x0000000000007941 */ /* 0x000fea0003800000 */
.L_x_3429:
        /* <DEDUP_REMOVED lines=46> */
[C---:B------:R-:W-:Y:S01]  /*2610*/  IMAD R4, R11.reuse, c[0x0][0x24c], R0 ;  /* 0x000093000b047a24 */ /* 0x040fe200078e0200 */
        /* <DEDUP_REMOVED lines=34> */
[----:B-1----:R-:W-:Y:S01]  /*2840*/  IMAD.WIDE.U32 R2, R20, c[0x0][0x260], R134 ;  /* 0x0000980014027a25 */ /* 0x002fe200078e0086 */
        /* <DEDUP_REMOVED lines=89> */
.L_x_3450:
        /* <DEDUP_REMOVED lines=10> */
[----:B-1----:R-:W-:Y:S01]  /*2e80*/  IMAD.MOV.U32 R4, RZ, RZ, R0 ;  /* 0x000000ffff047224 */ /* 0x002fe200078e0000 */
[----:B------:R-:W-:Y:S05]  /*2e90*/  ISETP.GT.OR P0, PT, R219, 0x1f, P0 ;  /* 0x0000001fdb00780c */ /* 0x000fea0000704670 */
[----:B------:R-:W-:Y:S05]  /*2ea0*/  @P1 IMAD.HI.U32 R2, R0, c[0x0][0x2bc], RZ ;  /* 0x0000af0000021a27 */ /* 0x000fea00078e00ff */
[----:B------:R-:W-:Y:S04]  /*2eb0*/  @P1 SHF.R.U32.HI R4, RZ, c[0x0][0x2c0], R2 ;  /* 0x0000b000ff041a19 */ /* 0x000fe80000011602 */
[C---:B------:R-:W-:Y:S04]  /*2ec0*/  @!P0 IADD3 R3, P1, R4.reuse, R66, RZ ;  /* 0x0000004204038210 */ /* 0x040fe80007f3e0ff */
[----:B------:R-:W-:Y:S02]  /*2ed0*/  @!P0 LEA.HI.X.SX32 R5, R4, R85, 0x1, P1 ;  /* 0x0000005504058211 */ /* 0x000fe400008f0eff */
[C---:B------:R-:W-:Y:S04]  /*2ee0*/  @!P0 LEA R2, P1, R3.reuse, c[0x0][0x2a0], 0x2 ;  /* 0x0000a80003028a11 */ /* 0x040fe800078210ff */
[----:B------:R-:W-:Y:S05]  /*2ef0*/  @!P0 LEA.HI.X R3, R3, c[0x0][0x2a4], R5, 0x2, P1 ;  /* 0x0000a90003038a11 */ /* 0x000fea00008f1405 */
[----:B------:R1:W2:Y:S04]  /*2f00*/  @!P0 LDG.E R43, [R2.64] ;  /* 0x00000008022b8981 */ /* 0x0002a8000c1e1900 */
[----:B------:R-:W-:Y:S01]  /*2f10*/  BAR.SYNC.DEFER_BLOCKING 0x0 ;  /* 0x0000000000007b1d */ /* 0x000fe20000010000 */
[----:B-1----:R-:W-:Y:S04]  /*2f20*/  IMAD.MOV R2, RZ, RZ, -R4 ;  /* 0x000000ffff027224 */ /* 0x002fe800078e0a04 */
[----:B------:R-:W-:Y:S04]  /*2f30*/  IMAD R44, R2, c[0x0][0x2b8], R0 ;  /* 0x0000ae00022c7a24 */ /* 0x000fe800078e0200 */
[C---:B------:R-:W-:Y:S01]  /*2f40*/  IMAD.WIDE.U32 R2, R44.reuse, c[0x0][0x1e0], RZ ;  /* 0x000078002c027a25 */ /* 0x040fe200078e00ff */
[----:B------:R-:W-:Y:S05]  /*2f50*/  SHF.R.S32.HI R47, RZ, 0x1f, R44 ;  /* 0x0000001fff2f7819 */ /* 0x000fea000001142c */
        /* <DEDUP_REMOVED lines=68> */
.L_x_3436:
[----:B------:R-:W-:Y:S05]  /*33a0*/  BSYNC B0 ;  /* 0x0000000000007941 */ /* 0x000fea0003800000 */
.L_x_3435:
        /* <DEDUP_REMOVED lines=82> */
.L_x_3439:
[----:B------:R-:W-:Y:S05]  /*38d0*/  BSYNC B0 ;  /* 0x0000000000007941 */ /* 0x000fea0003800000 */
.L_x_3438:
        /* <DEDUP_REMOVED lines=58> */
.L_x_3441:
[----:B------:R-:W-:Y:S05]  /*3c80*/  BSYNC B0 ;  /* 0x0000000000007941 */ /* 0x000fea0003800000 */
.L_x_3440:
        /* <DEDUP_REMOVED lines=58> */
.L_x_3443:
[----:B------:R-:W-:Y:S05]  /*4030*/  BSYNC B0 ;  /* 0x0000000000007941 */ /* 0x000fea0003800000 */
.L_x_3442:
        /* <DEDUP_REMOVED lines=58> */
.L_x_3434:
        /* <DEDUP_REMOVED lines=31> */
.L_x_3445:
[----:B------:R-:W-:Y:S05]  /*45d0*/  BSYNC B0 ;  /* 0x0000000000007941 */ /* 0x000fea0003800000 */
.L_x_3444:
        /* <DEDUP_REMOVED lines=47> */
[--C-:B------:R-:W-:Y:S01]  /*48d0*/  IMAD.MOV.U32 R5, RZ, RZ, R7.reuse ;  /* 0x000000ffff057224 */ /* 0x100fe200078e0007 */
        /* <DEDUP_REMOVED lines=99> */
.L_x_3447:
[----:B------:R-:W-:Y:S05]  /*4f10*/  BSYNC B0 ;  /* 0x0000000000007941 */ /* 0x000fea0003800000 */
.L_x_3446:
        /* <DEDUP_REMOVED lines=126> */
.L_x_3433:
        /* <DEDUP_REMOVED lines=27> */
.L_x_3437:
[----:B------:R-:W-:Y:S05]  /*58b0*/  BSYNC B1 ;  /* 0x0000000000017941 */ /* 0x000fea0003800000 */
.L_x_3432:
        /* <DEDUP_REMOVED lines=59> */
.L_x_3449:
[----:B-123--:R-:W-:Y:S05]  /*5c70*/  BSYNC B0 ;  /* 0x0000000000007941 */ /* 0x00efea0003800000 */
.L_x_3448:
        /* <DEDUP_REMOVED lines=23> */
.L_x_3431:
        /* <DEDUP_REMOVED lines=33> */
.L_x_3452:
[----:B------:R-:W-:Y:S05]  /*6000*/  BSYNC B0 ;  /* 0x0000000000007941 */ /* 0x000fea0003800000 */
.L_x_3451:
        /* <DEDUP_REMOVED lines=122> */
.L_x_3595:
[----:B------:R-:W-:Y:S05]  /*67b0*/  BRA.DIV ~URZ, `(.L_x_3455) ;  /* 0x00010be27f007947 */ /* 0x000fea000b800000 */
[----:B------:R3:W4:Y:S02]  /*67c0*/  SHFL.IDX PT, R0, R13, RZ, 0x181f ;  /* 0x00181fff0d007589 */ /* 0x00072400000e0000 */
.L_x_3596:
[----:B------:R-:W-:Y:S01]  /*67d0*/  IMAD R37, R110, c[0x0][0x2c4], RZ ;  /* 0x0000b1006e257a24 */ /* 0x000fe200078e02ff */
[----:B------:R-:W-:Y:S01]  /*67e0*/  LOP3.LUT R212, R212, 0xfffffffe, RZ, 0xc0, !PT ;  /* 0xfffffffed4d47812 */ /* 0x000fe200078ec0ff */
[----:B------:R-:W-:Y:S03]  /*67f0*/  BSSY B0, `(.L_x_3456) ;  /* 0x0000013000007945 */ /* 0x000fe60003800000 */
[----:B------:R-:W-:-:S13]  /*6800*/  ISETP.GE.AND P0, PT, R12, R37, PT ;  /* 0x000000250c00720c */ /* 0x000fda0003f06270 */
[----:B------:R-:W-:Y:S01]  /*6810*/  @P0 LOP3.LUT R212, R212, 0x1, RZ, 0xfc, !PT ;  /* 0x00000001d4d40812 */ /* 0x000fe200078efcff */
[----:B------:R-:W-:Y:S05]  /*6820*/  @P0 BRA `(.L_x_3457) ;  /* 0x000000f000000947 */ /* 0x000fea0003800000 */
[CC--:B----4-:R-:W-:Y:S02]  /*6830*/  LEA R10, P0, R134.reuse, R0.reuse, 0x1 ;  /* 0x00000000860a7211 */ /* 0x0d0fe400078008ff */
        /* <DEDUP_REMOVED lines=14> */
.L_x_3457:
[----:B------:R-:W-:Y:S05]  /*6920*/  BSYNC B0 ;  /* 0x0000000000007941 */ /* 0x000fea0003800000 */
.L_x_3456:
[----:B------:R-:W-:Y:S05]  /*6930*/  BRA.DIV ~URZ, `(.L_x_3458) ;  /* 0x00010ad27f007947 */ /* 0x000fea000b800000 */
[----:B--2---:R2:W1:Y:S04]  /*6940*/  SHFL.IDX PT, R4, R5, 0x1, 0x181f ;  /* 0x00381f0005047f89 */ /* 0x00446800000e0000 */
[----:B----4-:R2:W4:Y:S02]  /*6950*/  SHFL.IDX PT, R0, R13, 0x1, 0x181f ;  /* 0x00381f000d007f89 */ /* 0x01052400000e0000 */
.L_x_3597:
[----:B------:R-:W-:Y:S01]  /*6960*/  IADD3 R2, R12, 0x20, RZ ;  /* 0x000000200c027810 */ /* 0x000fe20007ffe0ff */
[----:B------:R-:W-:Y:S03]  /*6970*/  BSSY B0, `(.L_x_3459) ;  /* 0x0000012000007945 */ /* 0x000fe60003800000 */
[----:B------:R-:W-:-:S13]  /*6980*/  ISETP.GE.AND P0, PT, R2, R37, PT ;  /* 0x000000250200720c */ /* 0x000fda0003f06270 */
[----:B------:R-:W-:Y:S05]  /*6990*/  @P0 BRA `(.L_x_3460) ;  /* 0x000000f000000947 */ /* 0x000fea0003800000 */
[CC--:B----4-:R-:W-:Y:S02]  /*69a0*/  LEA R10, P0, R134.reuse, R0.reuse, 0x1 ;  /* 0x00000000860a7211 */ /* 0x0d0fe400078008ff */
        /* <DEDUP_REMOVED lines=14> */
.L_x_3460:
[----:B------:R-:W-:Y:S05]  /*6a90*/  BSYNC B0 ;  /* 0x0000000000007941 */ /* 0x000fea0003800000 */
.L_x_3459:
[----:B------:R-:W-:Y:S05]  /*6aa0*/  BRA.DIV ~URZ, `(.L_x_3461) ;  /* 0x00010a327f007947 */ /* 0x000fea000b800000 */
[----:B-1----:R1:W2:Y:S02]  /*6ab0*/  SHFL.IDX PT, R4, R5, 0x2, 0x181f ;  /* 0x00581f0005047f89 */ /* 0x0022a400000e0000 */
.L_x_3598:
[----:B------:R-:W-:Y:S05]  /*6ac0*/  BRA.DIV ~URZ, `(.L_x_3462) ;  /* 0x00010a827f007947 */ /* 0x000fea000b800000 */
[----:B----4-:R4:W1:Y:S02]  /*6ad0*/  SHFL.IDX PT, R0, R13, 0x2, 0x181f ;  /* 0x00581f000d007f89 */ /* 0x01086400000e0000 */
.L_x_3599:
[----:B------:R-:W-:Y:S01]  /*6ae0*/  IADD3 R2, R12, 0x40, RZ ;  /* 0x000000400c027810 */ /* 0x000fe20007ffe0ff */
[----:B------:R-:W-:Y:S03]  /*6af0*/  BSSY B0, `(.L_x_3463) ;  /* 0x0000012000007945 */ /* 0x000fe60003800000 */
[----:B------:R-:W-:-:S13]  /*6b00*/  ISETP.GE.AND P0, PT, R2, R37, PT ;  /* 0x000000250200720c */ /* 0x000fda0003f06270 */
[----:B------:R-:W-:Y:S05]  /*6b10*/  @P0 BRA `(.L_x_3464) ;  /* 0x000000f000000947 */ /* 0x000fea0003800000 */
[CC--:B-1----:R-:W-:Y:S02]  /*6b20*/  LEA R10, P0, R134.reuse, R0.reuse, 0x1 ;  /* 0x00000000860a7211 */ /* 0x0c2fe400078008ff */
        /* <DEDUP_REMOVED lines=14> */
.L_x_3464:
[----:B------:R-:W-:Y:S05]  /*6c10*/  BSYNC B0 ;  /* 0x0000000000007941 */ /* 0x000fea0003800000 */
.L_x_3463:
[----:B------:R-:W-:Y:S05]  /*6c20*/  BRA.DIV ~URZ, `(.L_x_3465) ;  /* 0x000109927f007947 */ /* 0x000fea000b800000 */
[----:B--2---:R2:W3:Y:S04]  /*6c30*/  SHFL.IDX PT, R4, R5, 0x3, 0x181f ;  /* 0x00781f0005047f89 */ /* 0x0044e800000e0000 */
[----:B-1----:R2:W1:Y:S02]  /*6c40*/  SHFL.IDX PT, R0, R13, 0x3, 0x181f ;  /* 0x00781f000d007f89 */ /* 0x00246400000e0000 */
.L_x_3600:
        /* <DEDUP_REMOVED lines=11> */
[C---:B------:R-:W-:Y:S02]  /*6d00*/  @!P0 LEA R6, P1, R199.reuse, R0, 0x1 ;  /* 0x00000000c7068211 */ /* 0x040fe400078208ff */
[----:B------:R-:W-:Y:S01]  /*6d10*/  ISETP.GE.AND P6, PT, R134, c[0x0][0x1d4], PT ;  /* 0x0000750086007a0c */ /* 0x000fe20003fc6270 */
[----:B------:R1:W-:Y:S01]  /*6d20*/  @!P0 LDGSTS.E.BYPASS.LTC128B.128 [R235+0x7000], [R8.64], !P5 ;  /* 0x0700000008eb8fae */ /* 0x0003e2000e901d48 */
[----:B------:R-:W-:Y:S02]  /*6d30*/  @!P0 LEA.HI.X R7, R199, R4, R211, 0x1, P1 ;  /* 0x00000004c7078211 */ /* 0x000fe400008f0cd3 */
[C---:B------:R-:W-:Y:S02]  /*6d40*/  @!P0 LEA R2, P1, R200.reuse, R0, 0x1 ;  /* 0x00000000c8028211 */ /* 0x040fe400078208ff */
[----:B------:R-:W-:Y:S01]  /*6d50*/  SHF.R.S32.HI R0, RZ, 0x1f, R14 ;  /* 0x0000001fff007819 */ /* 0x000fe2000001140e */
[----:B------:R1:W-:Y:S01]  /*6d60*/  @!P0 LDGSTS.E.BYPASS.LTC128B.128 [R235+0xb000], [R6.64], !P4 ;  /* 0x0b00000006eb8fae */ /* 0x0003e2000e101d48 */
[----:B------:R-:W-:-:S02]  /*6d70*/  @!P0 LEA.HI.X R3, R200, R4, R210, 0x1, P1 ;  /* 0x00000004c8038211 */ /* 0x000fc400008f0cd2 */
[----:B------:R-:W-:Y:S01]  /*6d80*/  ISETP.GE.AND P5, PT, R136, c[0x0][0x1d4], PT ;  /* 0x0000750088007a0c */ /* 0x000fe20003fa6270 */
[----:B------:R-:W-:Y:S01]  /*6d90*/  IMAD R0, R0, c[0x0][0x2b0], RZ ;  /* 0x0000ac0000007a24 */ /* 0x000fe200078e02ff */
[----:B------:R-:W-:Y:S01]  /*6da0*/  ISETP.GE.AND P4, PT, R199, c[0x0][0x1d4], PT ;  /* 0x00007500c7007a0c */ /* 0x000fe20003f86270 */
[----:B------:R1:W-:Y:S01]  /*6db0*/  @!P0 LDGSTS.E.BYPASS.LTC128B.128 [R235+0xf000], [R2.64], !P3 ;  /* 0x0f00000002eb8fae */ /* 0x0003e2000d901d48 */
[----:B------:R-:W-:Y:S01]  /*6dc0*/  ISETP.GE.AND P3, PT, R200, c[0x0][0x1d4], PT ;  /* 0x00007500c8007a0c */ /* 0x000fe20003f66270 */
        /* <DEDUP_REMOVED lines=60> */
.L_x_3466:
        /* <DEDUP_REMOVED lines=72> */
.L_x_3470:
[----:B-123--:R-:W-:Y:S05]  /*7610*/  BSYNC B0 ;  /* 0x0000000000007941 */ /* 0x00efea0003800000 */
.L_x_3469:
        /* <DEDUP_REMOVED lines=87> */
[C---:B------:R-:W-:Y:S01]  /*7b90*/  FFMA.FTZ R8, R12.reuse, R4, -R8 ;  /* 0x000000040c087223 */ /* 0x040fe20000010808 */
        /* <DEDUP_REMOVED lines=8> */
.L_x_3474:
[----:B------:R-:W-:Y:S05]  /*7c20*/  BSYNC B0 ;  /* 0x0000000000007941 */ /* 0x000fea0003800000 */
.L_x_3473:
        /* <DEDUP_REMOVED lines=41> */
.L_x_3476:
[----:B------:R-:W-:Y:S05]  /*7ec0*/  BSYNC B0 ;  /* 0x0000000000007941 */ /* 0x000fea0003800000 */
.L_x_3475:
        /* <DEDUP_REMOVED lines=41> */
.L_x_3478:
[----:B------:R-:W-:Y:S05]  /*8160*/  BSYNC B0 ;  /* 0x0000000000007941 */ /* 0x000fea0003800000 */
.L_x_3477:
        /* <DEDUP_REMOVED lines=40> */
.L_x_3472:
[----:B------:R-:W-:Y:S05]  /*83f0*/  BSYNC B1 ;  /* 0x0000000000017941 */ /* 0x000fea0003800000 */
.L_x_3471:
        /* <DEDUP_REMOVED lines=45> */
.L_x_3482:
[----:B------:R-:W-:Y:S05]  /*86d0*/  BSYNC B0 ;  /* 0x0000000000007941 */ /* 0x000fea0003800000 */
.L_x_3481:
        /* <DEDUP_REMOVED lines=41> */
.L_x_3484:
[----:B------:R-:W-:Y:S05]  /*8970*/  BSYNC B0 ;  /* 0x0000000000007941 */ /* 0x000fea0003800000 */
.L_x_3483:
        /* <DEDUP_REMOVED lines=41> */
.L_x_3486:
[----:B------:R-:W-:Y:S05]  /*8c10*/  BSYNC B0 ;  /* 0x0000000000007941 */ /* 0x000fea0003800000 */
.L_x_3485:
        /* <DEDUP_REMOVED lines=40> */
.L_x_3480:
[----:B------:R-:W-:Y:S05]  /*8ea0*/  BSYNC B1 ;  /* 0x0000000000017941 */ /* 0x000fea0003800000 */
.L_x_3479:
        /* <DEDUP_REMOVED lines=45> */
.L_x_3490:
[----:B------:R-:W-:Y:S05]  /*9180*/  BSYNC B0 ;  /* 0x0000000000007941 */ /* 0x000fea0003800000 */
.L_x_3489:
        /* <DEDUP_REMOVED lines=41> */
.L_x_3492:
[----:B------:R-:W-:Y:S05]  /*9420*/  BSYNC B0 ;  /* 0x0000000000007941 */ /* 0x000fea0003800000 */
.L_x_3491:
        /* <DEDUP_REMOVED lines=41> */
.L_x_3494:
[----:B------:R-:W-:Y:S05]  /*96c0*/  BSYNC B0 ;  /* 0x0000000000007941 */ /* 0x000fea0003800000 */
.L_x_3493:
        /* <DEDUP_REMOVED lines=40> */
.L_x_3488:
[----:B------:R-:W-:Y:S05]  /*9950*/  BSYNC B1 ;  /* 0x0000000000017941 */ /* 0x000fea0003800000 */
.L_x_3487:
        /* <DEDUP_REMOVED lines=44> */
.L_x_3497:
[----:B------:R-:W-:Y:S05]  /*9c20*/  BSYNC B0 ;  /* 0x0000000000007941 */ /* 0x000fea0003800000 */
.L_x_3496:
        /* <DEDUP_REMOVED lines=41> */
.L_x_3499:
[----:B------:R-:W-:Y:S05]  /*9ec0*/  BSYNC B0 ;  /* 0x0000000000007941 */ /* 0x000fea0003800000 */
.L_x_3498:
        /* <DEDUP_REMOVED lines=41> */
.L_x_3501:
[----:B------:R-:W-:Y:S05]  /*a160*/  BSYNC B0 ;  /* 0x0000000000007941 */ /* 0x000fea0003800000 */
.L_x_3500:
        /* <DEDUP_REMOVED lines=41> */
.L_x_3468:
        /* <DEDUP_REMOVED lines=37> */
.L_x_3503:
[----:B-123--:R-:W-:Y:S05]  /*a650*/  BSYNC B0 ;  /* 0x0000000000007941 */ /* 0x00efea0003800000 */
.L_x_3502:
        /* <DEDUP_REMOVED lines=146> */
.L_x_3507:
[----:B------:R-:W-:Y:S05]  /*af80*/  BSYNC B0 ;  /* 0x0000000000007941 */ /* 0x000fea0003800000 */
.L_x_3506:
        /* <DEDUP_REMOVED lines=91> */
.L_x_3505:
[----:B------:R-:W-:Y:S05]  /*b540*/  BSYNC B1 ;  /* 0x0000000000017941 */ /* 0x000fea0003800000 */
.L_x_3504:
        /* <DEDUP_REMOVED lines=103> */
.L_x_3511:
[----:B------:R-:W-:Y:S05]  /*bbc0*/  BSYNC B0 ;  /* 0x0000000000007941 */ /* 0x000fea0003800000 */
.L_x_3510:
        /* <DEDUP_REMOVED lines=91> */
.L_x_3509:
[----:B------:R-:W-:Y:S05]  /*c180*/  BSYNC B1 ;  /* 0x0000000000017941 */ /* 0x000fea0003800000 */
.L_x_3508:
        /* <DEDUP_REMOVED lines=103> */
.L_x_3515:
[----:B------:R-:W-:Y:S05]  /*c800*/  BSYNC B0 ;  /* 0x0000000000007941 */ /* 0x000fea0003800000 */
.L_x_3514:
        /* <DEDUP_REMOVED lines=91> */
.L_x_3513:
[----:B------:R-:W-:Y:S05]  /*cdc0*/  BSYNC B1 ;  /* 0x0000000000017941 */ /* 0x000fea0003800000 */
.L_x_3512:
        /* <DEDUP_REMOVED lines=102> */
.L_x_3517:
[----:B------:R-:W-:Y:S05]  /*d430*/  BSYNC B0 ;  /* 0x0000000000007941 */ /* 0x000fea0003800000 */
.L_x_3516:
        /* <DEDUP_REMOVED lines=91> */
.L_x_3495:
[----:B------:R-:W-:Y:S05]  /*d9f0*/  BSYNC B2 ;  /* 0x0000000000027941 */ /* 0x000fea0003800000 */
.L_x_3467:
[----:B------:R-:W-:Y:S01]  /*da00*/  IMAD R0, R47, c[0x0][0x208], RZ ;  /* 0x000082002f007a24 */ /* 0x000fe200078e02ff */
[----:B------:R-:W-:-:S04]  /*da10*/  DEPBAR.LE SB0, 0x0 ;  /* 0x000080000000791a */ /* 0x000fc80000000000 */
[C---:B------:R-:W-:Y:S01]  /*da20*/  IMAD.WIDE.U32 R2, R204.reuse, c[0x0][0x208], RZ ;  /* 0x00008200cc027a25 */ /* 0x040fe200078e00ff */
[----:B------:R-:W-:Y:S03]  /*da30*/  BAR.SYNC.DEFER_BLOCKING 0x0 ;  /* 0x0000000000007b1d */ /* 0x000fe60000010000 */
[----:B------:R-:W-:Y:S02]  /*da40*/  IMAD R0, R204, c[0x0][0x20c], R0 ;  /* 0x00008300cc007a24 */ /* 0x000fe400078e0200 */
[----:B------:R-:W-:Y:S01]  /*da50*/  IMAD.WIDE.U32 R216, R215, c[0x0][0x210], RZ ;  /* 0x00008400d7d87a25 */ /* 0x000fe200078e00ff */
[----:B------:R-:W-:Y:S03]  /*da60*/  BSSY B0, `(.L_x_3518) ;  /* 0x00000cd000007945 */ /* 0x000fe60003800000 */
[----:B------:R-:W-:-:S02]  /*da70*/  IMAD.IADD R3, R3, 0x1, R0 ;  /* 0x0000000103037824 */ /* 0x000fc400078e0200 */
[----:B------:R-:W-:Y:S02]  /*da80*/  IMAD R0, R48, c[0x0][0x218], RZ ;  /* 0x0000860030007a24 */ /* 0x000fe400078e02ff */
[----:B------:R-:W-:-:S04]  /*da90*/  IMAD.WIDE.U32 R2, R203, c[0x0][0x218], R2 ;  /* 0x00008600cb027a25 */ /* 0x000fc800078e0002 */
[----:B-12-4-:R-:W-:Y:S01]  /*daa0*/  IMAD R4, R203, c[0x0][0x21c], R0 ;  /* 0x00008700cb047a24 */ /* 0x016fe200078e0200 */
[----:B------:R-:W-:Y:S01]  /*dab0*/  IADD3 R0, P0, R2, R216, RZ ;  /* 0x000000d802007210 */ /* 0x000fe20007f1e0ff */
[----:B------:R-:W-:-:S05]  /*dac0*/  IMAD R215, R215, c[0x0][0x214], R217 ;  /* 0x00008500d7d77a24 */ /* 0x000fca00078e02d9 */
[----:B------:R-:W-:Y:S01]  /*dad0*/  IADD3.X R2, R215, R3, R4, P0, !PT ;  /* 0x00000003d7027210 */ /* 0x000fe200007fe404 */
[----:B------:R-:W-:Y:S01]  /*dae0*/  LDSM.16.M88.4 R20, [R184] ;  /* 0x00000000b814783b */ /* 0x000fe20000000200 */
[----:B------:R-:W-:-:S03]  /*daf0*/  LEA R3, P0, R0, c[0x0][0x1f8], 0x1 ;  /* 0x00007e0000037a11 */ /* 0x000fc600078008ff */
[----:B------:R-:W-:Y:S01]  /*db00*/  LDSM.16.M88.4 R4, [R194] ;  /* 0x00000000c204783b */ /* 0x000fe20000000200 */
[----:B------:R-:W-:Y:S02]  /*db10*/  LEA.HI.X R2, R0, c[0x0][0x1fc], R2, 0x1, P0 ;  /* 0x00007f0000027a11 */ /* 0x000fe400000f0c02 */
[----:B------:R-:W-:Y:S01]  /*db20*/  R2P PR, R213, 0x6 ;  /* 0x00000006d5007804 */ /* 0x000fe20000000000 */
[----:B------:R1:W2:Y:S04]  /*db30*/  SHFL.IDX PT, R0, R3, RZ, 0x181f ;  /* 0x00181fff03007589 */ /* 0x0002a800000e0000 */
[----:B------:R-:W4:Y:S04]  /*db40*/  SHFL.IDX PT, R2, R2, RZ, 0x181f ;  /* 0x00181fff02027589 */ /* 0x000f2800000e0000 */
[----:B------:R-:W3:Y:S04]  /*db50*/  LDSM.16.M88.4 R24, [R184+0x800] ;  /* 0x00080000b818783b */ /* 0x000ee80000000200 */
[----:B------:R-:W-:Y:S01]  /*db60*/  LDSM.16.M88.4 R8, [R195] ;  /* 0x00000000c308783b */ /* 0x000fe20000000200 */
[----:B-1----:R-:W-:-:S02]  /*db70*/  IADD3 R3, R184, 0x20, RZ ;  /* 0x00000020b8037810 */ /* 0x002fc40007ffe0ff */
[----:B--2---:R-:W-:Y:S02]  /*db80*/  LEA R12, P0, R134, R0, 0x1 ;  /* 0x00000000860c7211 */ /* 0x004fe400078008ff */
[----:B------:R-:W-:Y:S02]  /*db90*/  @P1 IADD3 R3, R184, -0x20, RZ ;  /* 0xffffffe0b8031810 */ /* 0x000fe40007ffe0ff */
[----:B----4-:R-:W-:Y:S02]  /*dba0*/  LEA.HI.X R13, R134, R2, R135, 0x1, P0 ;  /* 0x00000002860d7211 */ /* 0x010fe400000f0c87 */
[C---:B------:R-:W-:Y:S01]  /*dbb0*/  LEA R14, P0, R205.reuse, R0, 0x1 ;  /* 0x00000000cd0e7211 */ /* 0x040fe200078008ff */
[----:B------:R-:W1:Y:S03]  /*dbc0*/  LDSM.16.M88.4 R40, [R3] ;  /* 0x000000000328783b */ /* 0x000e660000000200 */
[----:B------:R-:W-:Y:S01]  /*dbd0*/  LEA.HI.X R15, R205, R2, R209, 0x1, P0 ;  /* 0x00000002cd0f7211 */ /* 0x000fe200000f0cd1 */
[----:B-----5:R-:W2:Y:S01]  /*dbe0*/  LDSM.16.M88.4 R48, [R3+0x800] ;  /* 0x000800000330783b */ /* 0x020ea20000000200 */
        /* <DEDUP_REMOVED lines=10> */
[----:B------:R3:W-:Y:S02]  /*dc90*/  LDGSTS.E.BYPASS.LTC128B.128 [R198+0x8080], [R12.64], !P1 ;  /* 0x080800000cc67fae */ /* 0x0007e4000c901d48 */
[----:B------:R-:W-:Y:S08]  /*dca0*/  HMMA.16816.F32.BF16 R20, R4, R26, RZ ;  /* 0x0000001a0414723c */ /* 0x000ff000000418ff */
[C---:B-1----:R-:W-:Y:S08]  /*dcb0*/  HMMA.16816.F32.BF16 R24, R8.reuse, R40, R28 ;  /* 0x000000280818723c */ /* 0x042ff0000004181c */
[----:B------:R-:W-:Y:S01]  /*dcc0*/  HMMA.16816.F32.BF16 R28, R8, R42, R32 ;  /* 0x0000002a081c723c */ /* 0x000fe20000041820 */
[----:B---3--:R-:W-:Y:S01]  /*dcd0*/  LEA R12, P1, R200, R0, 0x1 ;  /* 0x00000000c80c7211 */ /* 0x008fe200078208ff */
[----:B------:R-:W-:-:S06]  /*dce0*/  IMAD.MOV.U32 R0, RZ, RZ, 0x40 ;  /* 0x00000040ff007424 */ /* 0x000fcc00078e00ff */
[----:B--2---:R-:W-:Y:S01]  /*dcf0*/  HMMA.16816.F32.BF16 R32, R8, R48, R36 ;  /* 0x000000300820723c */ /* 0x004fe20000041824 */
[----:B------:R-:W-:Y:S02]  /*dd00*/  LEA.HI.X R13, R200, R2, R210, 0x1, P1 ;  /* 0x00000002c80d7211 */ /* 0x000fe400008f0cd2 */
[----:B------:R-:W-:Y:S02]  /*dd10*/  ISETP.GE.OR P1, PT, R136, c[0x0][0x1d4], !P0 ;  /* 0x0000750088007a0c */ /* 0x000fe40004726670 */
[----:B------:R-:W-:Y:S02]  /*dd20*/  SEL R0, R0, 0xffffffc0, !P2 ;  /* 0xffffffc000007807 */ /* 0x000fe40005000000 */
[----:B------:R-:W-:-:S03]  /*dd30*/  IADD3 R2, R3, 0x3000, RZ ;  /* 0x0000300003027810 */ /* 0x000fc60007ffe0ff */
[--C-:B------:R-:W-:Y:S02]  /*dd40*/  IMAD.IADD R16, R184, 0x1, R0.reuse ;  /* 0x00000001b8107824 */ /* 0x100fe400078e0200 */
[----:B------:R-:W-:-:S04]  /*dd50*/  IMAD.IADD R185, R2, 0x1, R0 ;  /* 0x0000000102b97824 */ /* 0x000fc800078e0200 */
[----:B------:R1:W-:Y:S01]  /*dd60*/  LDGSTS.E.BYPASS.LTC128B.128 [R198+0x9080], [R14.64], !P1 ;  /* 0x090800000ec67fae */ /* 0x0003e2000c901d48 */
[----:B------:R-:W-:Y:S02]  /*dd70*/  ISETP.GE.OR P1, PT, R199, c[0x0][0x1d4], !P0 ;  /* 0x00007500c7007a0c */ /* 0x000fe40004726670 */
[----:B------:R-:W-:-:S11]  /*dd80*/  ISETP.GE.OR P0, PT, R200, c[0x0][0x1d4], !P0 ;  /* 0x00007500c8007a0c */ /* 0x000fd60004706670 */
[----:B------:R2:W-:Y:S04]  /*dd90*/  LDGSTS.E.BYPASS.LTC128B.128 [R198+0xa080], [R18.64], !P1 ;  /* 0x0a08000012c67fae */ /* 0x0005e8000c901d48 */
[----:B------:R1:W-:Y:S01]  /*dda0*/  LDGSTS.E.BYPASS.LTC128B.128 [R198+0xb080], [R12.64], !P0 ;  /* 0x0b0800000cc67fae */ /* 0x0003e2000c101d48 */
[----:B------:R-:W-:-:S03]  /*ddb0*/  ISETP.GT.AND P0, PT, R56, R214, PT ;  /* 0x000000d63800720c */ /* 0x000fc60003f04270 */
[----:B------:R-:W-:Y:S04]  /*ddc0*/  LDSM.16.M88.4 R4, [R197] ;  /* 0x00000000c504783b */ /* 0x000fe80000000200 */
[----:B------:R-:W3:Y:S04]  /*ddd0*/  LDSM.16.M88.4 R44, [R16] ;  /* 0x00000000102c783b */ /* 0x000ee80000000200 */
[----:B------:R-:W4:Y:S04]  /*dde0*/  LDSM.16.M88.4 R52, [R16+0x800] ;  /* 0x000800001034783b */ /* 0x000f280000000200 */
[----:B------:R-:W-:Y:S04]  /*ddf0*/  LDSM.16.M88.4 R36, [R185+-0x3000] ;  /* 0xffd00000b924783b */ /* 0x000fe80000000200 */
[----:B------:R-:W-:Y:S04]  /*de00*/  LDSM.16.M88.4 R40, [R184+0x1000] ;  /* 0x00100000b828783b */ /* 0x000fe80000000200 */
[----:B------:R-:W0:Y:S01]  /*de10*/  LDGDEPBAR ;  /* 0x00000000000079af */ /* 0x000e220000000000 */
[----:B-1----:R-:W-:Y:S03]  /*de20*/  HMMA.16816.F32.BF16 R12, R8, R50, R20 ;  /* 0x00000032080c723c */ /* 0x002fe60000041814 */
[----:B------:R-:W1:Y:S04]  /*de30*/  LDSM.16.M88.4 R8, [R196] ;  /* 0x00000000c408783b */ /* 0x000e680000000200 */
[----:B------:R-:W1:Y:S01]  /*de40*/  LDSM.16.M88.4 R48, [R185+-0x2800] ;  /* 0xffd80000b930783b */ /* 0x000e620000000200 */
[C---:B---3--:R-:W-:Y:S03]  /*de50*/  HMMA.16816.F32.BF16 R20, R4.reuse, R44, R24 ;  /* 0x0000002c0414723c */ /* 0x048fe60000041818 */
[----:B------:R-:W-:Y:S05]  /*de60*/  LDSM.16.M88.4 R24, [R3+0x1000] ;  /* 0x001000000318783b */ /* 0x000fea0000000200 */
[C---:B------:R-:W-:Y:S01]  /*de70*/  HMMA.16816.F32.BF16 R28, R4.reuse, R46, R28 ;  /* 0x0000002e041c723c */ /* 0x040fe2000004181c */
[----:B------:R-:W-:Y:S07]  /*de80*/  LDSM.16.M88.4 R44, [R3+0x1800] ;  /* 0x00180000032c783b */ /* 0x000fee0000000200 */
[C---:B----4-:R-:W-:Y:S08]  /*de90*/  HMMA.16816.F32.BF16 R32, R4.reuse, R52, R32 ;  /* 0x000000340420723c */ /* 0x050ff00000041820 */
[----:B------:R-:W-:Y:S01]  /*dea0*/  HMMA.16816.F32.BF16 R12, R4, R54, R12 ;  /* 0x00000036040c723c */ /* 0x000fe2000004180c */
[----:B------:R-:W3:Y:S04]  /*deb0*/  LDSM.16.M88.4 R4, [R194+0x4000] ;  /* 0x00400000c204783b */ /* 0x000ee80000000200 */
[----:B------:R-:W4:Y:S03]  /*dec0*/  LDSM.16.M88.4 R52, [R184+0x1800] ;  /* 0x00180000b834783b */ /* 0x000f260000000200 */
[C---:B-1----:R-:W-:Y:S08]  /*ded0*/  HMMA.16816.F32.BF16 R20, R8.reuse, R36, R20 ;  /* 0x000000240814723c */ /* 0x042ff00000041814 */
[C---:B------:R-:W-:Y:S01]  /*dee0*/  HMMA.16816.F32.BF16 R28, R8.reuse, R38, R28 ;  /* 0x00000026081c723c */ /* 0x040fe2000004181c */
[----:B------:R-:W-:Y:S07]  /*def0*/  LDSM.16.M88.4 R36, [R16+0x1000] ;  /* 0x001000001024783b */ /* 0x000fee0000000200 */
[C---:B------:R-:W-:Y:S08]  /*df00*/  HMMA.16816.F32.BF16 R32, R8.reuse, R48, R32 ;  /* 0x000000300820723c */ /* 0x040ff00000041820 */
[----:B------:R-:W-:Y:S01]  /*df10*/  HMMA.16816.F32.BF16 R12, R8, R50, R12 ;  /* 0x00000032080c723c */ /* 0x000fe2000004180c */
[----:B------:R-:W1:Y:S04]  /*df20*/  LDSM.16.M88.4 R8, [R195+0x4000] ;  /* 0x00400000c308783b */ /* 0x000e680000000200 */
[----:B------:R-:W-:Y:S03]  /*df30*/  LDSM.16.M88.4 R48, [R16+0x1800] ;  /* 0x001800001030783b */ /* 0x000fe60000000200 */
[C---:B---3--:R-:W-:Y:S08]  /*df40*/  HMMA.16816.F32.BF16 R20, R4.reuse, R40, R20 ;  /* 0x000000280414723c */ /* 0x048ff00000041814 */
[C---:B------:R-:W-:Y:S01]  /*df50*/  HMMA.16816.F32.BF16 R28, R4.reuse, R42, R28 ;  /* 0x0000002a041c723c */ /* 0x040fe2000004181c */
[----:B------:R-:W-:Y:S07]  /*df60*/  LDSM.16.M88.4 R40, [R185+-0x1800] ;  /* 0xffe80000b928783b */ /* 0x000fee0000000200 */
[C---:B----4-:R-:W-:Y:S08]  /*df70*/  HMMA.16816.F32.BF16 R32, R4.reuse, R52, R32 ;  /* 0x000000340420723c */ /* 0x050ff00000041820 */
[----:B------:R-:W-:Y:S01]  /*df80*/  HMMA.16816.F32.BF16 R12, R4, R54, R12 ;  /* 0x00000036040c723c */ /* 0x000fe2000004180c */
[----:B------:R-:W3:Y:S04]  /*df90*/  LDSM.16.M88.4 R4, [R197+0x4000] ;  /* 0x00400000c504783b */ /* 0x000ee80000000200 */
[----:B------:R-:W-:Y:S03]  /*dfa0*/  LDSM.16.M88.4 R52, [R184+0x3800] ;  /* 0x00380000b834783b */ /* 0x000fe60000000200 */
[C---:B-1----:R-:W-:Y:S08]  /*dfb0*/  HMMA.16816.F32.BF16 R20, R8.reuse, R24, R20 ;  /* 0x000000180814723c */ /* 0x042ff00000041814 */
[C---:B------:R-:W-:Y:S01]  /*dfc0*/  HMMA.16816.F32.BF16 R28, R8.reuse, R26, R28 ;  /* 0x0000001a081c723c */ /* 0x040fe2000004181c */
[----:B------:R-:W-:Y:S07]  /*dfd0*/  LDSM.16.M88.4 R24, [R185+-0x2000] ;  /* 0xffe00000b918783b */ /* 0x000fee0000000200 */
[C---:B------:R-:W-:Y:S08]  /*dfe0*/  HMMA.16816.F32.BF16 R32, R8.reuse, R44, R32 ;  /* 0x0000002c0820723c */ /* 0x040ff00000041820 */
[----:B------:R-:W-:Y:S01]  /*dff0*/  HMMA.16816.F32.BF16 R12, R8, R46, R12 ;  /* 0x0000002e080c723c */ /* 0x000fe2000004180c */
[----:B------:R-:W1:Y:S04]  /*e000*/  LDSM.16.M88.4 R8, [R196+0x4000] ;  /* 0x00400000c408783b */ /* 0x000e680000000200 */
[----:B------:R-:W-:Y:S03]  /*e010*/  LDSM.16.M88.4 R44, [R3+0x2800] ;  /* 0x00280000032c783b */ /* 0x000fe60000000200 */
[C---:B---3--:R-:W-:Y:S08]  /*e020*/  HMMA.16816.F32.BF16 R20, R4.reuse, R36, R20 ;  /* 0x000000240414723c */ /* 0x048ff00000041814 */
[C---:B------:R-:W-:Y:S01]  /*e030*/  HMMA.16816.F32.BF16 R28, R4.reuse, R38, R28 ;  /* 0x00000026041c723c */ /* 0x040fe2000004181c */
[----:B------:R-:W-:Y:S07]  /*e040*/  LDSM.16.M88.4 R36, [R184+0x2000] ;  /* 0x00200000b824783b */ /* 0x000fee0000000200 */
[C---:B------:R-:W-:Y:S08]  /*e050*/  HMMA.16816.F32.BF16 R32, R4.reuse, R48, R32 ;  /* 0x000000300420723c */ /* 0x040ff00000041820 */
        /* <DEDUP_REMOVED lines=16> */
[----:B------:R-:W4:Y:S03]  /*e160*/  LDSM.16.M88.4 R48, [R16+0x2800] ;  /* 0x002800001030783b */ /* 0x000f260000000200 */
[C---:B-1----:R-:W-:Y:S08]  /*e170*/  HMMA.16816.F32.BF16 R20, R8.reuse, R24, R20 ;  /* 0x000000180814723c */ /* 0x042ff00000041814 */
[C---:B------:R-:W-:Y:S08]  /*e180*/  HMMA.16816.F32.BF16 R28, R8.reuse, R26, R28 ;  /* 0x0000001a081c723c */ /* 0x040ff0000004181c */
[C---:B------:R-:W-:Y:S08]  /*e190*/  HMMA.16816.F32.BF16 R32, R8.reuse, R44, R32 ;  /* 0x0000002c0820723c */ /* 0x040ff00000041820 */
[----:B------:R-:W-:Y:S01]  /*e1a0*/  HMMA.16816.F32.BF16 R12, R8, R46, R12 ;  /* 0x0000002e080c723c */ /* 0x000fe2000004180c */
[----:B------:R-:W1:Y:S04]  /*e1b0*/  LDSM.16.M88.4 R8, [R196+0x8000] ;  /* 0x00800000c408783b */ /* 0x000e680000000200 */
[----:B------:R-:W2:Y:S03]  /*e1c0*/  LDSM.16.M88.4 R44, [R185+-0x800] ;  /* 0xfff80000b92c783b */ /* 0x000ea60000000200 */
[C---:B---3--:R-:W-:Y:S08]  /*e1d0*/  HMMA.16816.F32.BF16 R20, R4.reuse, R40, R20 ;  /* 0x000000280414723c */ /* 0x048ff00000041814 */
[C---:B------:R-:W-:Y:S01]  /*e1e0*/  HMMA.16816.F32.BF16 R28, R4.reuse, R42, R28 ;  /* 0x0000002a041c723c */ /* 0x040fe2000004181c */
[----:B------:R-:W-:Y:S07]  /*e1f0*/  LDSM.16.M88.4 R40, [R184+0x3000] ;  /* 0x00300000b828783b */ /* 0x000fee0000000200 */
[C---:B----4-:R-:W-:Y:S08]  /*e200*/  HMMA.16816.F32.BF16 R32, R4.reuse, R48, R32 ;  /* 0x000000300420723c */ /* 0x050ff00000041820 */
[----:B------:R-:W-:Y:S01]  /*e210*/  HMMA.16816.F32.BF16 R12, R4, R50, R12 ;  /* 0x00000032040c723c */ /* 0x000fe2000004180c */
[----:B------:R-:W3:Y:S04]  /*e220*/  LDSM.16.M88.4 R4, [R194+0xc000] ;  /* 0x00c00000c204783b */ /* 0x000ee80000000200 */
[----:B------:R-:W-:Y:S03]  /*e230*/  LDSM.16.M88.4 R48, [R3+0x3800] ;  /* 0x003800000330783b */ /* 0x000fe60000000200 */
[C---:B-1----:R-:W-:Y:S08]  /*e240*/  HMMA.16816.F32.BF16 R24, R8.reuse, R36, R20 ;  /* 0x000000240818723c */ /* 0x042ff00000041814 */
[C---:B------:R-:W-:Y:S01]  /*e250*/  HMMA.16816.F32.BF16 R20, R8.reuse, R38, R28 ;  /* 0x000000260814723c */ /* 0x040fe2000004181c */
[----:B------:R-:W-:Y:S07]  /*e260*/  LDSM.16.M88.4 R36, [R3+0x3000] ;  /* 0x003000000324783b */ /* 0x000fee0000000200 */
[C---:B--2---:R-:W-:Y:S08]  /*e270*/  HMMA.16816.F32.BF16 R32, R8.reuse, R44, R32 ;  /* 0x0000002c0820723c */ /* 0x044ff00000041820 */
[----:B------:R-:W-:Y:S01]  /*e280*/  HMMA.16816.F32.BF16 R8, R8, R46, R12 ;  /* 0x0000002e0808723c */ /* 0x000fe2000004180c */
[----:B------:R-:W1:Y:S04]  /*e290*/  LDSM.16.M88.4 R12, [R195+0xc000] ;  /* 0x00c00000c30c783b */ /* 0x000e680000000200 */
[----:B------:R-:W-:Y:S03]  /*e2a0*/  LDSM.16.M88.4 R44, [R16+0x3000] ;  /* 0x00300000102c783b */ /* 0x000fe60000000200 */
[C---:B---3--:R-:W-:Y:S08]  /*e2b0*/  HMMA.16816.F32.BF16 R28, R4.reuse, R40, R24 ;  /* 0x00000028041c723c */ /* 0x048ff00000041818 */
[C---:B------:R-:W-:Y:S08]  /*e2c0*/  HMMA.16816.F32.BF16 R24, R4.reuse, R42, R20 ;  /* 0x0000002a0418723c */ /* 0x040ff00000041814 */
[C---:B------:R-:W-:Y:S01]  /*e2d0*/  HMMA.16816.F32.BF16 R20, R4.reuse, R52, R32 ;  /* 0x000000340414723c */ /* 0x040fe20000041820 */
[----:B------:R-:W-:Y:S07]  /*e2e0*/  LDSM.16.M88.4 R32, [R185] ;  /* 0x00000000b920783b */ /* 0x000fee0000000200 */
[----:B------:R-:W-:Y:S01]  /*e2f0*/  HMMA.16816.F32.BF16 R4, R4, R54, R8 ;  /* 0x000000360404723c */ /* 0x000fe20000041808 */
[----:B------:R-:W2:Y:S04]  /*e300*/  LDSM.16.M88.4 R8, [R197+0xc000] ;  /* 0x00c00000c508783b */ /* 0x000ea80000000200 */
[----:B------:R3:W4:Y:S03]  /*e310*/  LDSM.16.M88.4 R52, [R16+0x3800] ;  /* 0x003800001034783b */ /* 0x0007260000000200 */
[C---:B-1----:R-:W-:Y:S01]  /*e320*/  HMMA.16816.F32.BF16 R40, R12.reuse, R36, R28 ;  /* 0x000000240c28723c */ /* 0x042fe2000004181c */
[----:B------:R-:W-:Y:S07]  /*e330*/  LDSM.16.M88.4 R28, [R185+0x800] ;  /* 0x00080000b91c783b */ /* 0x000fee0000000200 */
[C---:B------:R-:W-:Y:S08]  /*e340*/  HMMA.16816.F32.BF16 R36, R12.reuse, R38, R24 ;  /* 0x000000260c24723c */ /* 0x040ff00000041818 */
[C---:B---3--:R-:W-:Y:S08]  /*e350*/  HMMA.16816.F32.BF16 R16, R12.reuse, R48, R20 ;  /* 0x000000300c10723c */ /* 0x048ff00000041814 */
[----:B------:R-:W-:Y:S01]  /*e360*/  HMMA.16816.F32.BF16 R12, R12, R50, R4 ;  /* 0x000000320c0c723c */ /* 0x000fe20000041804 */
[----:B------:R-:W1:Y:S01]  /*e370*/  LDSM.16.M88.4 R4, [R196+0xc000] ;  /* 0x00c00000c404783b */ /* 0x000e620000000200 */
[----:B------:R-:W-:-:S06]  /*e380*/  DEPBAR.LE SB0, 0x0 ;  /* 0x000080000000791a */ /* 0x000fcc0000000000 */
[C---:B--2---:R-:W-:Y:S08]  /*e390*/  HMMA.16816.F32.BF16 R24, R8.reuse, R44, R40 ;  /* 0x0000002c0818723c */ /* 0x044ff00000041828 */
[C---:B------:R-:W-:Y:S08]  /*e3a0*/  HMMA.16816.F32.BF16 R20, R8.reuse, R46, R36 ;  /* 0x0000002e0814723c */ /* 0x040ff00000041824 */
[C---:B----4-:R-:W-:Y:S08]  /*e3b0*/  HMMA.16816.F32.BF16 R16, R8.reuse, R52, R16 ;  /* 0x000000340810723c */ /* 0x050ff00000041810 */
[----:B------:R-:W-:Y:S08]  /*e3c0*/  HMMA.16816.F32.BF16 R8, R8, R54, R12 ;  /* 0x000000360808723c */ /* 0x000ff0000004180c */
[C---:B-1----:R-:W-:Y:S08]  /*e3d0*/  HMMA.16816.F32.BF16 R24, R4.reuse, R32, R24 ;  /* 0x000000200418723c */ /* 0x042ff00000041818 */
[C---:B------:R-:W-:Y:S08]  /*e3e0*/  HMMA.16816.F32.BF16 R32, R4.reuse, R34, R20 ;  /* 0x000000220420723c */ /* 0x040ff00000041814 */
[C---:B------:R-:W-:Y:S08]  /*e3f0*/  HMMA.16816.F32.BF16 R36, R4.reuse, R28, R16 ;  /* 0x0000001c0424723c */ /* 0x040ff00000041810 */
[----:B------:R-:W-:Y:S01]  /*e400*/  HMMA.16816.F32.BF16 R12, R4, R30, R8 ;  /* 0x0000001e040c723c */ /* 0x000fe20000041808 */
[----:B------:R-:W-:Y:S06]  /*e410*/  BAR.SYNC.DEFER_BLOCKING 0x0 ;  /* 0x0000000000007b1d */ /* 0x000fec0000010000 */
[----:B------:R-:W-:Y:S01]  /*e420*/  @!UPT UIADD3 URZ, URZ, URZ, URZ ;  /* 0x0000003f3f3ff290 */ /* 0x000fe2000fffe03f */
[----:B------:R-:W-:Y:S11]  /*e430*/  @!P0 BRA `(.L_x_3519) ;  /* 0x000002f000008947 */ /* 0x000ff60003800000 */
[----:B------:R-:W-:Y:S01]  /*e440*/  ISETP.NE.AND P2, PT, R57, 0x1, PT ;  /* 0x000000013900780c */ /* 0x000fe20003f45270 */
[----:B------:R-:W-:Y:S01]  /*e450*/  IMAD R2, R56, 0x20, R227 ;  /* 0x0000002038027824 */ /* 0x000fe200078e02e3 */
[----:B------:R-:W-:Y:S01]  /*e460*/  ISETP.GT.AND P0, PT, R219, 0x1f, PT ;  /* 0x0000001fdb00780c */ /* 0x000fe20003f04270 */
        /* <DEDUP_REMOVED lines=27> */
.L_x_3601:
[----:B------:R-:W-:Y:S05]  /*e620*/  BRA.DIV ~URZ, `(.L_x_3521) ;  /* 0x000090d27f007947 */ /* 0x000fea000b800000 */
[----:B-1----:R1:W3:Y:S02]  /*e630*/  SHFL.IDX PT, R0, R5, RZ, 0x181f ;  /* 0x00181fff05007589 */ /* 0x0022e400000e0000 */
.L_x_3602:
[CC--:B---3--:R-:W-:Y:S02]  /*e640*/  LEA R10, P0, R134.reuse, R0.reuse, 0x1 ;  /* 0x00000000860a7211 */ /* 0x0c8fe400078008ff */
[-C--:B------:R-:W-:Y:S02]  /*e650*/  LEA R8, P2, R205, R0.reuse, 0x1 ;  /* 0x00000000cd087211 */ /* 0x080fe400078408ff */
[----:B------:R-:W-:Y:S02]  /*e660*/  LEA R6, P1, R199, R0, 0x1 ;  /* 0x00000000c7067211 */ /* 0x000fe400078208ff */
[----:B--2---:R-:W-:Y:S02]  /*e670*/  LEA.HI.X R11, R134, R4, R135, 0x1, P0 ;  /* 0x00000004860b7211 */ /* 0x004fe400000f0c87 */
        /* <DEDUP_REMOVED lines=11> */
.L_x_3519:
[----:B------:R-:W-:Y:S05]  /*e730*/  BSYNC B0 ;  /* 0x0000000000007941 */ /* 0x000fea0003800000 */
.L_x_3518:
[----:B------:R-:W-:Y:S01]  /*e740*/  IMAD.IADD R0, R106, 0x1, -R249 ;  /* 0x000000016a007824 */ /* 0x000fe200078e0af9 */
[----:B------:R-:W0:Y:S04]  /*e750*/  LDGDEPBAR ;  /* 0x00000000000079af */ /* 0x000e280000000000 */
[----:B------:R-:W-:-:S02]  /*e760*/  ISETP.GT.AND P1, PT, R0, RZ, PT ;  /* 0x000000ff0000720c */ /* 0x000fc40003f24270 */
[----:B------:R-:W-:Y:S02]  /*e770*/  ISETP.GT.AND P0, PT, R0, 0x1, PT ;  /* 0x000000010000780c */ /* 0x000fe40003f04270 */
[----:B--2---:R-:W-:Y:S02]  /*e780*/  FSEL R11, R26, -INF , P1 ;  /* 0xff8000001a0b7808 */ /* 0x004fe40000800000 */
[----:B------:R-:W-:Y:S02]  /*e790*/  FSEL R6, R24, -INF , P1 ;  /* 0xff80000018067808 */ /* 0x000fe40000800000 */
[----:B------:R-:W-:Y:S02]  /*e7a0*/  FSEL R18, R27, -INF , P0 ;  /* 0xff8000001b127808 */ /* 0x000fe40000000000 */
[----:B------:R-:W-:Y:S02]  /*e7b0*/  FSEL R7, R25, -INF , P0 ;  /* 0xff80000019077808 */ /* 0x000fe40000000000 */
[----:B------:R-:W-:-:S02]  /*e7c0*/  ISETP.GT.AND P5, PT, R0, 0x8, PT ;  /* 0x000000080000780c */ /* 0x000fc40003fa4270 */
        /* <DEDUP_REMOVED lines=30> */
[----:B-1----:R-:W-:Y:S01]  /*e9b0*/  FMNMX.FTZ R5, R29, R2, !PT ;  /* 0x000000021d057209 */ /* 0x002fe20007810000 */
        /* <DEDUP_REMOVED lines=8> */
.L_x_3603:
        /* <DEDUP_REMOVED lines=167> */
.L_x_3530:
        /* <DEDUP_REMOVED lines=45> */
.L_x_3604:
[----:B------:R-:W5:Y:S01]  /*f780*/  SHFL.IDX PT, R2, R4, RZ, 0x181f ;  /* 0x00181fff04027589 */ /* 0x000f6200000e0000 */
[----:B------:R-:W-:Y:S01]  /*f790*/  BSSY B0, `(.L_x_3525) ;  /* 0x00000af000007945 */ /* 0x000fe20003800000 */
[CC--:B-----5:R-:W-:Y:S04]  /*f7a0*/  LEA R12, P0, R134.reuse, R2.reuse, 0x1 ;  /* 0x00000002860c7211 */ /* 0x0e0fe800078008ff */
[-C--:B--2---:R-:W-:Y:S02]  /*f7b0*/  LEA.HI.X R13, R134, R3.reuse, R135, 0x1, P0 ;  /* 0x00000003860d7211 */ /* 0x084fe400000f0c87 */
[CC--:B------:R-:W-:Y:S03]  /*f7c0*/  LEA R4, P0, R205.reuse, R2.reuse, 0x1 ;  /* 0x00000002cd047211 */ /* 0x0c0fe600078008ff */
        /* <DEDUP_REMOVED lines=11> */
[----:B------:R4:W-:Y:S04]  /*f880*/  LDGSTS.E.BYPASS.LTC128B.128 [R198+0xb080], [R2.64], !P5 ;  /* 0x0b08000002c67fae */ /* 0x0009e8000e901d48 */
        /* <DEDUP_REMOVED lines=11> */
[----:B------:R-:W1:Y:S04]  /*f940*/  LDSM.16.M88.4 R164, [R132] ;  /* 0x0000000084a4783b */ /* 0x000e680000000200 */
[----:B------:R-:W-:Y:S03]  /*f950*/  LDSM.16.M88.4 R172, [R185+-0x3000] ;  /* 0xffd00000b9ac783b */ /* 0x000fe60000000200 */
[C---:B-1----:R-:W-:Y:S08]  /*f960*/  HMMA.16816.F32.BF16 R4, R160.reuse, R164, R4 ;  /* 0x000000a4a004723c */ /* 0x042ff00000041804 */
[C---:B------:R-:W-:Y:S01]  /*f970*/  HMMA.16816.F32.BF16 R8, R160.reuse, R166, R8 ;  /* 0x000000a6a008723c */ /* 0x040fe20000041808 */
[----:B------:R-:W1:Y:S07]  /*f980*/  LDSM.16.M88.4 R164, [R196] ;  /* 0x00000000c4a4783b */ /* 0x000e6e0000000200 */
[C---:B------:R-:W-:Y:S08]  /*f990*/  HMMA.16816.F32.BF16 R12, R160.reuse, R168, R12 ;  /* 0x000000a8a00c723c */ /* 0x040ff0000004180c */
[----:B------:R-:W-:Y:S01]  /*f9a0*/  HMMA.16816.F32.BF16 R16, R160, R170, R16 ;  /* 0x000000aaa010723c */ /* 0x000fe20000041810 */
[----:B------:R-:W2:Y:S04]  /*f9b0*/  LDSM.16.M88.4 R160, [R185+-0x2800] ;  /* 0xffd80000b9a0783b */ /* 0x000ea80000000200 */
[----:B------:R-:W-:Y:S03]  /*f9c0*/  LDSM.16.M88.4 R168, [R194+0x4000] ;  /* 0x00400000c2a8783b */ /* 0x000fe60000000200 */
[C---:B-1----:R-:W-:Y:S08]  /*f9d0*/  HMMA.16816.F32.BF16 R4, R164.reuse, R172, R4 ;  /* 0x000000aca404723c */ /* 0x042ff00000041804 */
[C---:B------:R-:W-:Y:S01]  /*f9e0*/  HMMA.16816.F32.BF16 R8, R164.reuse, R174, R8 ;  /* 0x000000aea408723c */ /* 0x040fe20000041808 */
[----:B------:R-:W1:Y:S07]  /*f9f0*/  LDSM.16.M88.4 R172, [R184+0x1000] ;  /* 0x00100000b8ac783b */ /* 0x000e6e0000000200 */
[C---:B--2---:R-:W-:Y:S08]  /*fa00*/  HMMA.16816.F32.BF16 R12, R164.reuse, R160, R12 ;  /* 0x000000a0a40c723c */ /* 0x044ff0000004180c */
[----:B------:R-:W-:Y:S01]  /*fa10*/  HMMA.16816.F32.BF16 R16, R164, R162, R16 ;  /* 0x000000a2a410723c */ /* 0x000fe20000041810 */
[----:B------:R-:W2:Y:S04]  /*fa20*/  LDSM.16.M88.4 R160, [R184+0x1800] ;  /* 0x00180000b8a0783b */ /* 0x000ea80000000200 */
[----:B------:R-:W-:Y:S03]  /*fa30*/  LDSM.16.M88.4 R164, [R195+0x4000] ;  /* 0x00400000c3a4783b */ /* 0x000fe60000000200 */
[C---:B-1----:R-:W-:Y:S08]  /*fa40*/  HMMA.16816.F32.BF16 R4, R168.reuse, R172, R4 ;  /* 0x000000aca804723c */ /* 0x042ff00000041804 */
[C---:B------:R-:W-:Y:S01]  /*fa50*/  HMMA.16816.F32.BF16 R8, R168.reuse, R174, R8 ;  /* 0x000000aea808723c */ /* 0x040fe20000041808 */
[----:B------:R-:W1:Y:S07]  /*fa60*/  LDSM.16.M88.4 R172, [R133] ;  /* 0x0000000085ac783b */ /* 0x000e6e0000000200 */
[C---:B--2---:R-:W-:Y:S08]  /*fa70*/  HMMA.16816.F32.BF16 R12, R168.reuse, R160, R12 ;  /* 0x000000a0a80c723c */ /* 0x044ff0000004180c */
[----:B------:R-:W-:Y:S01]  /*fa80*/  HMMA.16816.F32.BF16 R16, R168, R162, R16 ;  /* 0x000000a2a810723c */ /* 0x000fe20000041810 */
[----:B------:R-:W2:Y:S04]  /*fa90*/  LDSM.16.M88.4 R160, [R176] ;  /* 0x00000000b0a0783b */ /* 0x000ea80000000200 */
[----:B------:R-:W-:Y:S03]  /*faa0*/  LDSM.16.M88.4 R168, [R197+0x4000] ;  /* 0x00400000c5a8783b */ /* 0x000fe60000000200 */
[C---:B-1----:R-:W-:Y:S08]  /*fab0*/  HMMA.16816.F32.BF16 R4, R164.reuse, R172, R4 ;  /* 0x000000aca404723c */ /* 0x042ff00000041804 */
[C---:B------:R-:W-:Y:S01]  /*fac0*/  HMMA.16816.F32.BF16 R8, R164.reuse, R174, R8 ;  /* 0x000000aea408723c */ /* 0x040fe20000041808 */
[----:B------:R-:W1:Y:S04]  /*fad0*/  LDSM.16.M88.4 R172, [R177] ;  /* 0x00000000b1ac783b */ /* 0x000e680000000200 */
[----:B------:R-:W3:Y:S03]  /*fae0*/  LDSM.16.M88.4 R176, [R178] ;  /* 0x00000000b2b0783b */ /* 0x000ee60000000200 */
[C---:B--2---:R-:W-:Y:S08]  /*faf0*/  HMMA.16816.F32.BF16 R12, R164.reuse, R160, R12 ;  /* 0x000000a0a40c723c */ /* 0x044ff0000004180c */
[----:B------:R-:W-:Y:S01]  /*fb00*/  HMMA.16816.F32.BF16 R16, R164, R162, R16 ;  /* 0x000000a2a410723c */ /* 0x000fe20000041810 */
[----:B------:R-:W-:Y:S04]  /*fb10*/  LDSM.16.M88.4 R160, [R196+0x4000] ;  /* 0x00400000c4a0783b */ /* 0x000fe80000000200 */
[----:B------:R-:W2:Y:S03]  /*fb20*/  LDSM.16.M88.4 R164, [R185+-0x2000] ;  /* 0xffe00000b9a4783b */ /* 0x000ea60000000200 */
[C---:B-1----:R-:W-:Y:S08]  /*fb30*/  HMMA.16816.F32.BF16 R4, R168.reuse, R172, R4 ;  /* 0x000000aca804723c */ /* 0x042ff00000041804 */
[C---:B------:R-:W-:Y:S01]  /*fb40*/  HMMA.16816.F32.BF16 R8, R168.reuse, R174, R8 ;  /* 0x000000aea808723c */ /* 0x040fe20000041808 */
[----:B------:R-:W1:Y:S07]  /*fb50*/  LDSM.16.M88.4 R172, [R185+-0x1800] ;  /* 0xffe80000b9ac783b */ /* 0x000e6e0000000200 */
[C---:B---3--:R-:W-:Y:S08]  /*fb60*/  HMMA.16816.F32.BF16 R12, R168.reuse, R176, R12 ;  /* 0x000000b0a80c723c */ /* 0x048ff0000004180c */
[----:B------:R-:W-:Y:S01]  /*fb70*/  HMMA.16816.F32.BF16 R16, R168, R178, R16 ;  /* 0x000000b2a810723c */ /* 0x000fe20000041810 */
[----:B------:R-:W-:Y:S04]  /*fb80*/  LDSM.16.M88.4 R168, [R194+0x8000] ;  /* 0x00800000c2a8783b */ /* 0x000fe80000000200 */
[----:B------:R-:W3:Y:S03]  /*fb90*/  LDSM.16.M88.4 R176, [R184+0x2000] ;  /* 0x00200000b8b0783b */ /* 0x000ee60000000200 */
[C---:B--2---:R-:W-:Y:S08]  /*fba0*/  HMMA.16816.F32.BF16 R4, R160.reuse, R164, R4 ;  /* 0x000000a4a004723c */ /* 0x044ff00000041804 */
[C---:B------:R-:W-:Y:S01]  /*fbb0*/  HMMA.16816.F32.BF16 R8, R160.reuse, R166, R8 ;  /* 0x000000a6a008723c */ /* 0x040fe20000041808 */
[----:B------:R-:W2:Y:S07]  /*fbc0*/  LDSM.16.M88.4 R164, [R184+0x2800] ;  /* 0x00280000b8a4783b */ /* 0x000eae0000000200 */
[C---:B-1----:R-:W-:Y:S08]  /*fbd0*/  HMMA.16816.F32.BF16 R12, R160.reuse, R172, R12 ;  /* 0x000000aca00c723c */ /* 0x042ff0000004180c */
[----:B------:R-:W-:Y:S01]  /*fbe0*/  HMMA.16816.F32.BF16 R16, R160, R174, R16 ;  /* 0x000000aea010723c */ /* 0x000fe20000041810 */
[----:B------:R-:W-:Y:S04]  /*fbf0*/  LDSM.16.M88.4 R172, [R180] ;  /* 0x00000000b4ac783b */ /* 0x000fe80000000200 */
[----:B------:R-:W1:Y:S03]  /*fc00*/  LDSM.16.M88.4 R160, [R195+0x8000] ;  /* 0x00800000c3a0783b */ /* 0x000e660000000200 */
[C---:B---3--:R-:W-:Y:S08]  /*fc10*/  HMMA.16816.F32.BF16 R4, R168.reuse, R176, R4 ;  /* 0x000000b0a804723c */ /* 0x048ff00000041804 */
[C---:B------:R-:W-:Y:S01]  /*fc20*/  HMMA.16816.F32.BF16 R8, R168.reuse, R178, R8 ;  /* 0x000000b2a808723c */ /* 0x040fe20000041808 */
[----:B------:R-:W3:Y:S07]  /*fc30*/  LDSM.16.M88.4 R176, [R181] ;  /* 0x00000000b5b0783b */ /* 0x000eee0000000200 */
[C---:B--2---:R-:W-:Y:S08]  /*fc40*/  HMMA.16816.F32.BF16 R12, R168.reuse, R164, R12 ;  /* 0x000000a4a80c723c */ /* 0x044ff0000004180c */
[----:B------:R-:W-:Y:S01]  /*fc50*/  HMMA.16816.F32.BF16 R16, R168, R166, R16 ;  /* 0x000000a6a810723c */ /* 0x000fe20000041810 */
[----:B------:R-:W-:Y:S04]  /*fc60*/  LDSM.16.M88.4 R168, [R182] ;  /* 0x00000000b6a8783b */ /* 0x000fe80000000200 */
[----:B------:R-:W2:Y:S03]  /*fc70*/  LDSM.16.M88.4 R164, [R197+0x8000] ;  /* 0x00800000c5a4783b */ /* 0x000ea60000000200 */
[C---:B-1----:R-:W-:Y:S01]  /*fc80*/  HMMA.16816.F32.BF16 R4, R160.reuse, R172, R4 ;  /* 0x000000aca004723c */ /* 0x042fe20000041804 */
[----:B------:R-:W1:Y:S07]  /*fc90*/  LDSM.16.M88.4 R180, [R183] ;  /* 0x00000000b7b4783b */ /* 0x000e6e0000000200 */
[C---:B------:R-:W-:Y:S01]  /*fca0*/  HMMA.16816.F32.BF16 R8, R160.reuse, R174, R8 ;  /* 0x000000aea008723c */ /* 0x040fe20000041808 */
[----:B------:R-:W-:Y:S07]  /*fcb0*/  LDSM.16.M88.4 R172, [R185+-0x1000] ;  /* 0xfff00000b9ac783b */ /* 0x000fee0000000200 */
[C---:B---3--:R-:W-:Y:S08]  /*fcc0*/  HMMA.16816.F32.BF16 R12, R160.reuse, R176, R12 ;  /* 0x000000b0a00c723c */ /* 0x048ff0000004180c */
[----:B------:R-:W-:Y:S01]  /*fcd0*/  HMMA.16816.F32.BF16 R16, R160, R178, R16 ;  /* 0x000000b2a010723c */ /* 0x000fe20000041810 */
[----:B------:R-:W3:Y:S04]  /*fce0*/  LDSM.16.M88.4 R160, [R196+0x8000] ;  /* 0x00800000c4a0783b */ /* 0x000ee80000000200 */
[----:B------:R-:W4:Y:S03]  /*fcf0*/  LDSM.16.M88.4 R176, [R185+-0x800] ;  /* 0xfff80000b9b0783b */ /* 0x000f260000000200 */
[C---:B--2---:R-:W-:Y:S08]  /*fd00*/  HMMA.16816.F32.BF16 R4, R164.reuse, R168, R4 ;  /* 0x000000a8a404723c */ /* 0x044ff00000041804 */
[C---:B------:R-:W-:Y:S01]  /*fd10*/  HMMA.16816.F32.BF16 R8, R164.reuse, R170, R8 ;  /* 0x000000aaa408723c */ /* 0x040fe20000041808 */
[----:B------:R-:W-:Y:S07]  /*fd20*/  LDSM.16.M88.4 R168, [R184+0x3000] ;  /* 0x00300000b8a8783b */ /* 0x000fee0000000200 */
[C---:B-1----:R-:W-:Y:S08]  /*fd30*/  HMMA.16816.F32.BF16 R12, R164.reuse, R180, R12 ;  /* 0x000000b4a40c723c */ /* 0x042ff0000004180c */
[----:B------:R-:W-:Y:S01]  /*fd40*/  HMMA.16816.F32.BF16 R16, R164, R182, R16 ;  /* 0x000000b6a410723c */ /* 0x000fe20000041810 */
[----:B------:R-:W1:Y:S04]  /*fd50*/  LDSM.16.M88.4 R164, [R194+0xc000] ;  /* 0x00c00000c2a4783b */ /* 0x000e680000000200 */
[----:B------:R-:W2:Y:S03]  /*fd60*/  LDSM.16.M88.4 R180, [R184+0x3800] ;  /* 0x00380000b8b4783b */ /* 0x000ea60000000200 */
[C---:B---3--:R-:W-:Y:S08]  /*fd70*/  HMMA.16816.F32.BF16 R4, R160.reuse, R172, R4 ;  /* 0x000000aca004723c */ /* 0x048ff00000041804 */
[C---:B------:R-:W-:Y:S01]  /*fd80*/  HMMA.16816.F32.BF16 R8, R160.reuse, R174, R8 ;  /* 0x000000aea008723c */ /* 0x040fe20000041808 */
[----:B------:R-:W-:Y:S07]  /*fd90*/  LDSM.16.M88.4 R172, [R190] ;  /* 0x00000000beac783b */ /* 0x000fee0000000200 */
[C---:B----4-:R-:W-:Y:S08]  /*fda0*/  HMMA.16816.F32.BF16 R12, R160.reuse, R176, R12 ;  /* 0x000000b0a00c723c */ /* 0x050ff0000004180c */
[----:B------:R-:W-:Y:S01]  /*fdb0*/  HMMA.16816.F32.BF16 R16, R160, R178, R16 ;  /* 0x000000b2a010723c */ /* 0x000fe20000041810 */
[----:B------:R-:W3:Y:S04]  /*fdc0*/  LDSM.16.M88.4 R160, [R195+0xc000] ;  /* 0x00c00000c3a0783b */ /* 0x000ee80000000200 */
[----:B------:R-:W4:Y:S03]  /*fdd0*/  LDSM.16.M88.4 R176, [R191] ;  /* 0x00000000bfb0783b */ /* 0x000f260000000200 */
[C---:B-1----:R-:W-:Y:S08]  /*fde0*/  HMMA.16816.F32.BF16 R4, R164.reuse, R168, R4 ;  /* 0x000000a8a404723c */ /* 0x042ff00000041804 */
[C---:B------:R-:W-:Y:S01]  /*fdf0*/  HMMA.16816.F32.BF16 R8, R164.reuse, R170, R8 ;  /* 0x000000aaa408723c */ /* 0x040fe20000041808 */
[----:B------:R-:W-:Y:S07]  /*fe00*/  LDSM.16.M88.4 R168, [R192] ;  /* 0x00000000c0a8783b */ /* 0x000fee0000000200 */
[C---:B--2---:R-:W-:Y:S08]  /*fe10*/  HMMA.16816.F32.BF16 R12, R164.reuse, R180, R12 ;  /* 0x000000b4a40c723c */ /* 0x044ff0000004180c */
[----:B------:R-:W-:Y:S01]  /*fe20*/  HMMA.16816.F32.BF16 R16, R164, R182, R16 ;  /* 0x000000b6a410723c */ /* 0x000fe20000041810 */
[----:B------:R-:W1:Y:S04]  /*fe30*/  LDSM.16.M88.4 R164, [R197+0xc000] ;  /* 0x00c00000c5a4783b */ /* 0x000e680000000200 */
[----:B------:R-:W2:Y:S03]  /*fe40*/  LDSM.16.M88.4 R180, [R193] ;  /* 0x00000000c1b4783b */ /* 0x000ea60000000200 */
[C---:B---3--:R-:W-:Y:S08]  /*fe50*/  HMMA.16816.F32.BF16 R4, R160.reuse, R172, R4 ;  /* 0x000000aca004723c */ /* 0x048ff00000041804 */
[C---:B------:R-:W-:Y:S01]  /*fe60*/  HMMA.16816.F32.BF16 R8, R160.reuse, R174, R8 ;  /* 0x000000aea008723c */ /* 0x040fe20000041808 */
[----:B------:R-:W-:Y:S07]  /*fe70*/  LDSM.16.M88.4 R172, [R185] ;  /* 0x00000000b9ac783b */ /* 0x000fee0000000200 */
[C---:B----4-:R-:W-:Y:S08]  /*fe80*/  HMMA.16816.F32.BF16 R12, R160.reuse, R176, R12 ;  /* 0x000000b0a00c723c */ /* 0x050ff0000004180c */
[----:B------:R-:W-:Y:S01]  /*fe90*/  HMMA.16816.F32.BF16 R16, R160, R178, R16 ;  /* 0x000000b2a010723c */ /* 0x000fe20000041810 */
[----:B------:R-:W3:Y:S04]  /*fea0*/  LDSM.16.M88.4 R160, [R196+0xc000] ;  /* 0x00c00000c4a0783b */ /* 0x000ee80000000200 */
[----:B------:R-:W4:Y:S03]  /*feb0*/  LDSM.16.M88.4 R176, [R185+0x800] ;  /* 0x00080000b9b0783b */ /* 0x000f260000000200 */
[----:B------:R-:W-:Y:S04]  /*fec0*/  DEPBAR.LE SB0, 0x0 ;  /* 0x000080000000791a */ /* 0x000fe80000000000 */
[C---:B-1----:R-:W-:Y:S01]  /*fed0*/  HMMA.16816.F32.BF16 R4, R164.reuse, R168, R4 ;  /* 0x000000a8a404723c */ /* 0x042fe20000041804 */
[----:B------:R-:W-:Y:S07]  /*fee0*/  BAR.SYNC.DEFER_BLOCKING 0x0 ;  /* 0x0000000000007b1d */ /* 0x000fee0000010000 */
[C---:B------:R-:W-:Y:S08]  /*fef0*/  HMMA.16816.F32.BF16 R8, R164.reuse, R170, R8 ;  /* 0x000000aaa408723c */ /* 0x040ff00000041808 */
[C---:B--2---:R-:W-:Y:S08]  /*ff00*/  HMMA.16816.F32.BF16 R12, R164.reuse, R180, R12 ;  /* 0x000000b4a40c723c */ /* 0x044ff0000004180c */
[----:B------:R-:W-:Y:S08]  /*ff10*/  HMMA.16816.F32.BF16 R16, R164, R182, R16 ;  /* 0x000000b6a410723c */ /* 0x000ff00000041810 */
[C---:B---3--:R-:W-:Y:S08]  /*ff20*/  HMMA.16816.F32.BF16 R4, R160.reuse, R172, R4 ;  /* 0x000000aca004723c */ /* 0x048ff00000041804 */
[C---:B------:R-:W-:Y:S08]  /*ff30*/  HMMA.16816.F32.BF16 R8, R160.reuse, R174, R8 ;  /* 0x000000aea008723c */ /* 0x040ff00000041808 */
[C---:B----4-:R-:W-:Y:S08]  /*ff40*/  HMMA.16816.F32.BF16 R12, R160.reuse, R176, R12 ;  /* 0x000000b0a00c723c */ /* 0x050ff0000004180c */
[----:B------:R-:W-:Y:S01]  /*ff50*/  HMMA.16816.F32.BF16 R16, R160, R178, R16 ;  /* 0x000000b2a010723c */ /* 0x000fe20000041810 */
[----:B------:R-:W-:Y:S07]  /*ff60*/  @!UPT UIADD3 URZ, URZ, URZ, URZ ;  /* 0x0000003f3f3ff290 */ /* 0x000fee000fffe03f */
[----:B------:R-:W-:-:S11]  /*ff70*/  @!P0 BRA `(.L_x_3526) ;  /* 0x0000030000008947 */ /* 0x000fd60003800000 */
[----:B------:R-:W-:Y:S01]  /*ff80*/  IMAD.MOV.U32 R0, RZ, RZ, 0x1 ;  /* 0x00000001ff007424 */ /* 0x000fe200078e00ff */
        /* <DEDUP_REMOVED lines=30> */
.L_x_3605:
[----:B------:R-:W-:-:S05]  /*10170*/  BRA.DIV ~URZ, `(.L_x_3528) ;  /* 0x000078127f007947 */ /* 0x000fca000b800000 */
[----:B-1----:R1:W3:Y:S02]  /*10180*/  SHFL.IDX PT, R0, R133, RZ, 0x181f ;  /* 0x00181fff85007589 */ /* 0x0022e400000e0000 */
.L_x_3606:
        /* <DEDUP_REMOVED lines=15> */
.L_x_3526:
[----:B------:R-:W-:Y:S05]  /*10280*/  BSYNC B0 ;  /* 0x0000000000007941 */ /* 0x000fea0003800000 */
.L_x_3525:
[----:B---3--:R-:W-:Y:S01]  /*10290*/  FMNMX.FTZ R2, R4, R137, !PT ;  /* 0x0000008904027209 */ /* 0x008fe20007810000 */
        /* <DEDUP_REMOVED lines=17> */
[----:B------:R-:W2:Y:S02]  /*103b0*/  SHFL.BFLY PT, R0, R132, 0x2, 0x1f ;  /* 0x0c401f0084007f89 */ /* 0x000ea400000e0000 */
[----:B--2---:R-:W-:Y:S05]  /*103c0*/  FMNMX.FTZ R0, R132, R0, !PT ;  /* 0x0000000084007209 */ /* 0x004fea0007810000 */
[----:B------:R-:W2:Y:S02]  /*103d0*/  SHFL.BFLY PT, R2, R0, 0x1, 0x1f ;  /* 0x0c201f0000027f89 */ /* 0x000ea400000e0000 */
[----:B-12---:R-:W-:Y:S02]  /*103e0*/  FMNMX.FTZ R133, R0, R2, !PT ;  /* 0x0000000200857209 */ /* 0x006fe40007810000 */
[----:B------:R-:W1:Y:S02]  /*103f0*/  SHFL.BFLY PT, R0, R160, 0x2, 0x1f ;  /* 0x0c401f00a0007f89 */ /* 0x000e6400000e0000 */
[----:B-1----:R-:W-:Y:S05]  /*10400*/  FMNMX.FTZ R132, R160, R0, !PT ;  /* 0x00000000a0847209 */ /* 0x002fea0007810000 */
[----:B------:R1:W2:Y:S02]  /*10410*/  SHFL.BFLY PT, R0, R132, 0x1, 0x1f ;  /* 0x0c201f0084007f89 */ /* 0x0002a400000e0000 */
.L_x_3607:
        /* <DEDUP_REMOVED lines=13> */
[----:B------:R-:W-:Y:S10]  /*104f0*/  MUFU.EX2 R13, R4 ;  /* 0x00000004000d7308 */ /* 0x000ff40000000800 */
[----:B------:R-:W-:Y:S01]  /*10500*/  MUFU.EX2 R8, R5 ;  /* 0x0000000500087308 */ /* 0x000fe20000000800 */
[--C-:B-1----:R-:W-:Y:S02]  /*10510*/  FFMA.FTZ R0, R9, c[0x0][0x2d0], -R132.reuse ;  /* 0x0000b40009007a23 */ /* 0x102fe40000010884 */
[----:B------:R-:W-:Y:S07]  /*10520*/  FFMA.FTZ R132, R17, c[0x0][0x2d0], -R132 ;  /* 0x0000b40011847a23 */ /* 0x000fee0000010884 */
[----:B------:R1:W-:Y:S10]  /*10530*/  MUFU.EX2 R12, R0 ;  /* 0x00000000000c7308 */ /* 0x0003f40000000800 */
[----:B------:R-:W-:Y:S10]  /*10540*/  MUFU.EX2 R9, R137 ;  /* 0x0000008900097308 */ /* 0x000ff40000000800 */
[----:B------:R-:W-:Y:S01]  /*10550*/  MUFU.EX2 R132, R132 ;  /* 0x0000008400847308 */ /* 0x000fe20000000800 */
[C---:B-1----:R-:W-:Y:S04]  /*10560*/  FADD.FTZ R0, -R3.reuse, R138 ;  /* 0x0000008a03007221 */ /* 0x042fe80000010100 */
[----:B------:R-:W-:Y:S06]  /*10570*/  FMUL.FTZ R0, R0, c[0x0][0x2d0] ;  /* 0x0000b40000007a20 */ /* 0x000fec0000410000 */
[----:B------:R-:W1:Y:S02]  /*10580*/  MUFU.EX2 R0, R0 ;  /* 0x0000000000007308 */ /* 0x000e640000000800 */
[----:B-1----:R-:W-:Y:S01]  /*10590*/  FMUL.FTZ R22, R0, R22 ;  /* 0x0000001600167220 */ /* 0x002fe20000410000 */
[----:B------:R-:W-:Y:S01]  /*105a0*/  F2FP.BF16.PACK_AB R162, R12, R13 ;  /* 0x0000000d0ca2723e */ /* 0x000fe200000010ff */
[----:B------:R-:W-:Y:S01]  /*105b0*/  FFMA.FTZ R4, R2, R207, R9 ;  /* 0x000000cf02047223 */ /* 0x000fe20000010009 */
[----:B------:R-:W-:Y:S01]  /*105c0*/  F2FP.BF16.PACK_AB R160, R8, R9 ;  /* 0x0000000908a0723e */ /* 0x000fe200000010ff */
[----:B------:R-:W-:Y:S02]  /*105d0*/  FMUL.FTZ R16, R2, R144 ;  /* 0x0000009002107220 */ /* 0x000fe40000410000 */
[----:B------:R-:W-:Y:S02]  /*105e0*/  FADD.FTZ R5, R8, R4 ;  /* 0x0000000408057221 */ /* 0x000fe40000010000 */
[----:B------:R-:W-:Y:S02]  /*105f0*/  FMUL.FTZ R4, R3, c[0x0][0x2d0] ;  /* 0x0000b40003047a20 */ /* 0x000fe40000410000 */
[----:B------:R-:W-:Y:S02]  /*10600*/  FMUL.FTZ R17, R2, R145 ;  /* 0x0000009102117220 */ /* 0x000fe40000410000 */
[--C-:B------:R-:W-:Y:S02]  /*10610*/  FFMA.FTZ R166, R18, c[0x0][0x2d0], -R4.reuse ;  /* 0x0000b40012a67a23 */ /* 0x100fe40000010804 */
[C---:B------:R-:W-:Y:S02]  /*10620*/  FMUL.FTZ R18, R0.reuse, R146 ;  /* 0x0000009200127220 */ /* 0x040fe40000410000 */
[--C-:B------:R-:W-:Y:S02]  /*10630*/  FFMA.FTZ R167, R19, c[0x0][0x2d0], -R4.reuse ;  /* 0x0000b40013a77a23 */ /* 0x100fe40000010804 */
        /* <DEDUP_REMOVED lines=8> */
[----:B------:R-:W-:Y:S02]  /*106c0*/  FADD.FTZ R5, R13, R5 ;  /* 0x000000050d057221 */ /* 0x000fe40000010000 */
[C---:B------:R-:W-:Y:S02]  /*106d0*/  FMUL.FTZ R13, R2.reuse, R149 ;  /* 0x00000095020d7220 */ /* 0x040fe40000410000 */
[----:B------:R-:W-:Y:S02]  /*106e0*/  FFMA.FTZ R164, R15, c[0x0][0x2d0], -R4 ;  /* 0x0000b4000fa47a23 */ /* 0x000fe40000010804 */
[----:B------:R-:W-:Y:S01]  /*106f0*/  FMUL.FTZ R4, R2, R156 ;  /* 0x0000009c02047220 */ /* 0x000fe20000410000 */
[----:B------:R2:W3:Y:S01]  /*10700*/  MUFU.EX2 R161, R6 ;  /* 0x0000000600a17308 */ /* 0x0004e20000000800 */
[----:B------:R-:W-:Y:S02]  /*10710*/  FADD.FTZ R171, R12, R5 ;  /* 0x000000050cab7221 */ /* 0x000fe40000010000 */
[C---:B------:R-:W-:Y:S02]  /*10720*/  FMUL.FTZ R5, R2.reuse, R157 ;  /* 0x0000009d02057220 */ /* 0x040fe40000410000 */
[C---:B------:R-:W-:Y:S02]  /*10730*/  FMUL.FTZ R12, R2.reuse, R148 ;  /* 0x00000094020c7220 */ /* 0x040fe40000410000 */
[C---:B------:R-:W-:Y:S02]  /*10740*/  FMUL.FTZ R8, R2.reuse, R152 ;  /* 0x0000009802087220 */ /* 0x040fe40000410000 */
[----:B------:R-:W-:Y:S01]  /*10750*/  FMUL.FTZ R9, R2, R153 ;  /* 0x0000009902097220 */ /* 0x000fe20000410000 */
[----:B------:R-:W4:Y:S01]  /*10760*/  MUFU.EX2 R156, R7 ;  /* 0x00000007009c7308 */ /* 0x000f220000000800 */
[C---:B------:R-:W-:Y:S02]  /*10770*/  FMUL.FTZ R10, R0.reuse, R154 ;  /* 0x0000009a000a7220 */ /* 0x040fe40000410000 */
[C---:B------:R-:W-:Y:S02]  /*10780*/  FMUL.FTZ R11, R0.reuse, R155 ;  /* 0x0000009b000b7220 */ /* 0x040fe40000410000 */
[C---:B------:R-:W-:Y:S01]  /*10790*/  FMUL.FTZ R14, R0.reuse, R150 ;  /* 0x00000096000e7220 */ /* 0x040fe20000410000 */
[----:B------:R-:W-:Y:S01]  /*107a0*/  LDSM.16.MT88.4 R152, [R186+0x800] ;  /* 0x00080000ba98783b */ /* 0x000fe20000004200 */
[----:B------:R-:W-:Y:S02]  /*107b0*/  FMUL.FTZ R15, R0, R151 ;  /* 0x00000097000f7220 */ /* 0x000fe40000410000 */
[C---:B------:R-:W-:Y:S01]  /*107c0*/  FMUL.FTZ R20, R2.reuse, R20 ;  /* 0x0000001402147220 */ /* 0x040fe20000410000 */
[----:B------:R-:W5:Y:S01]  /*107d0*/  MUFU.EX2 R149, R137 ;  /* 0x0000008900957308 */ /* 0x000f620000000800 */
[----:B------:R-:W-:Y:S02]  /*107e0*/  FMUL.FTZ R21, R2, R21 ;  /* 0x0000001502157220 */ /* 0x000fe40000410000 */
[C---:B------:R-:W-:Y:S02]  /*107f0*/  FMUL.FTZ R23, R0.reuse, R23 ;  /* 0x0000001700177220 */ /* 0x040fe40000410000 */
[C---:B--2---:R-:W-:Y:S02]  /*10800*/  FMUL.FTZ R6, R0.reuse, R158 ;  /* 0x0000009e00067220 */ /* 0x044fe40000410000 */
[----:B---3--:R-:W-:Y:S02]  /*10810*/  FFMA.FTZ R148, R0, R206, R161 ;  /* 0x000000ce00947223 */ /* 0x008fe400000100a1 */
[C---:B------:R-:W-:Y:S01]  /*10820*/  FMUL.FTZ R24, R2.reuse, R24 ;  /* 0x0000001802187220 */ /* 0x040fe20000410000 */
[----:B------:R-:W2:Y:S01]  /*10830*/  MUFU.EX2 R137, R170 ;  /* 0x000000aa00897308 */ /* 0x000ea20000000800 */
[----:B------:R-:W-:Y:S02]  /*10840*/  FMUL.FTZ R25, R2, R25 ;  /* 0x0000001902197220 */ /* 0x000fe40000410000 */
[----:B------:R-:W-:Y:S01]  /*10850*/  FMUL.FTZ R26, R0, R26 ;  /* 0x0000001a001a7220 */ /* 0x000fe20000410000 */
[----:B----4-:R-:W-:Y:S01]  /*10860*/  F2FP.BF16.PACK_AB R161, R156, R161 ;  /* 0x000000a19ca1723e */ /* 0x010fe200000010ff */
[C---:B------:R-:W-:Y:S02]  /*10870*/  FMUL.FTZ R7, R0.reuse, R159 ;  /* 0x0000009f00077220 */ /* 0x040fe40000410000 */
[----:B------:R-:W-:Y:S02]  /*10880*/  FMUL.FTZ R27, R0, R27 ;  /* 0x0000001b001b7220 */ /* 0x000fe40000410000 */
[C---:B------:R-:W-:Y:S01]  /*10890*/  FMUL.FTZ R28, R2.reuse, R28 ;  /* 0x0000001c021c7220 */ /* 0x040fe20000410000 */
[----:B------:R-:W-:Y:S01]  /*108a0*/  MUFU.EX2 R138, R168 ;  /* 0x000000a8008a7308 */ /* 0x000fe20000000800 */
[----:B------:R-:W-:Y:S02]  /*108b0*/  FMUL.FTZ R29, R2, R29 ;  /* 0x0000001d021d7220 */ /* 0x000fe40000410000 */
[----:B------:R-:W-:Y:S01]  /*108c0*/  FMUL.FTZ R30, R0, R30 ;  /* 0x0000001e001e7220 */ /* 0x000fe20000410000 */
[----:B-----5:R-:W-:Y:S01]  /*108d0*/  F2FP.BF16.PACK_AB R163, R172, R149 ;  /* 0x00000095aca3723e */ /* 0x020fe200000010ff */
[----:B------:R-:W-:Y:S02]  /*108e0*/  FMUL.FTZ R31, R0, R31 ;  /* 0x0000001f001f7220 */ /* 0x000fe40000410000 */
[C---:B------:R-:W-:Y:S02]  /*108f0*/  FMUL.FTZ R32, R2.reuse, R32 ;  /* 0x0000002002207220 */ /* 0x040fe40000410000 */
[----:B------:R-:W-:Y:S01]  /*10900*/  FMUL.FTZ R33, R2, R33 ;  /* 0x0000002102217220 */ /* 0x000fe20000410000 */
[----:B------:R-:W-:Y:S01]  /*10910*/  MUFU.EX2 R168, R164 ;  /* 0x000000a400a87308 */ /* 0x000fe20000000800 */
[C---:B-1----:R-:W-:Y:S05]  /*10920*/  HMMA.16816.F32.BF16 R4, R160.reuse, R144, R4 ;  /* 0x00000090a004723c */ /* 0x042fea0000041804 */
        /* <DEDUP_REMOVED lines=105> */
[C---:B------:R-:W-:Y:S02]  /*10fc0*/  FMUL.FTZ R125, R2.reuse, R125 ;  /* 0x0000007d027d7220 */ /* 0x040fe40000410000 */
[C---:B------:R-:W-:Y:S02]  /*10fd0*/  FMUL.FTZ R128, R2.reuse, R128 ;  /* 0x0000008002807220 */ /* 0x040fe40000410000 */
[----:B------:R-:W-:Y:S02]  /*10fe0*/  FMUL.FTZ R129, R2, R129 ;  /* 0x0000008102817220 */ /* 0x000fe40000410000 */
[C---:B------:R-:W-:Y:S01]  /*10ff0*/  FMUL.FTZ R126, R0.reuse, R126 ;  /* 0x0000007e007e7220 */ /* 0x040fe20000410000 */
[----:B------:R-:W3:Y:S01]  /*11000*/  MUFU.EX2 R2, R169 ;  /* 0x000000a900027308 */ /* 0x000ee20000000800 */
[C---:B------:R-:W-:Y:S02]  /*11010*/  FMUL.FTZ R127, R0.reuse, R127 ;  /* 0x0000007f007f7220 */ /* 0x040fe40000410000 */
[C---:B------:R-:W-:Y:S02]  /*11020*/  FMUL.FTZ R130, R0.reuse, R130 ;  /* 0x0000008200827220 */ /* 0x040fe40000410000 */
[----:B------:R-:W-:Y:S02]  /*11030*/  FMUL.FTZ R131, R0, R131 ;  /* 0x0000008300837220 */ /* 0x000fe40000410000 */
[----:B--2---:R-:W-:Y:S03]  /*11040*/  FADD.FTZ R0, R137, R171 ;  /* 0x000000ab89007221 */ /* 0x004fe60000010000 */
[----:B------:R-:W2:Y:S01]  /*11050*/  MUFU.EX2 R169, R165 ;  /* 0x000000a500a97308 */ /* 0x000ea20000000800 */
[C---:B-1----:R-:W-:Y:S03]  /*11060*/  HMMA.16816.F32.BF16 R44, R160.reuse, R144, R44 ;  /* 0x00000090a02c723c */ /* 0x042fe6000004182c */
[C---:B---3--:R-:W-:Y:S01]  /*11070*/  F2FP.BF16.PACK_AB R164, R2.reuse, R137 ;  /* 0x0000008902a4723e */ /* 0x048fe200000010ff */
[----:B------:R-:W-:Y:S04]  /*11080*/  FADD.FTZ R0, R2, R0 ;  /* 0x0000000002007221 */ /* 0x000fe80000010000 */
[C---:B------:R-:W-:Y:S01]  /*11090*/  HMMA.16816.F32.BF16 R48, R160.reuse, R146, R48 ;  /* 0x00000092a030723c */ /* 0x040fe20000041830 */
[----:B------:R-:W1:Y:S01]  /*110a0*/  LDSM.16.MT88.4 R144, [R189+0x1000] ;  /* 0x00100000bd90783b */ /* 0x000e620000004200 */
[----:B------:R-:W-:Y:S02]  /*110b0*/  MUFU.EX2 R137, R167 ;  /* 0x000000a700897308 */ /* 0x000fe40000000800 */
[----:B------:R-:W-:Y:S02]  /*110c0*/  FADD.FTZ R2, R156, R148 ;  /* 0x000000949c027221 */ /* 0x000fe40000010000 */
[----:B------:R-:W-:Y:S01]  /*110d0*/  FADD.FTZ R0, R138, R0 ;  /* 0x000000008a007221 */ /* 0x000fe20000010000 */
[----:B--2---:R-:W-:Y:S05]  /*110e0*/  F2FP.BF16.PACK_AB R165, R168, R169 ;  /* 0x000000a9a8a5723e */ /* 0x004fea00000010ff */
        /* <DEDUP_REMOVED lines=93> */
.L_x_3523:
[----:B------:R-:W-:Y:S05]  /*116c0*/  BRA.DIV ~URZ, `(.L_x_3531) ;  /* 0x000064427f007947 */ /* 0x000fea000b800000 */
[----:B------:R1:W2:Y:S02]  /*116d0*/  SHFL.BFLY PT, R0, R207, 0x2, 0x1f ;  /* 0x0c401f00cf007f89 */ /* 0x0002a400000e0000 */
.L_x_3608:
[----:B--2---:R-:W-:Y:S01]  /*116e0*/  FADD.FTZ R4, R0, R207 ;  /* 0x000000cf00047221 */ /* 0x004fe20000010000 */
[----:B------:R-:W-:Y:S05]  /*116f0*/  BRA.DIV ~URZ, `(.L_x_3532) ;  /* 0x000064627f007947 */ /* 0x000fea000b800000 */
[----:B------:R-:W2:Y:S02]  /*11700*/  SHFL.BFLY PT, R0, R4, 0x1, 0x1f ;  /* 0x0c201f0004007f89 */ /* 0x000ea400000e0000 */
[----:B--2---:R-:W-:-:S02]  /*11710*/  FADD.FTZ R4, R4, R0 ;  /* 0x0000000004047221 */ /* 0x004fc40000010000 */
[----:B------:R-:W2:Y:S02]  /*11720*/  SHFL.BFLY PT, R0, R206, 0x2, 0x1f ;  /* 0x0c401f00ce007f89 */ /* 0x000ea400000e0000 */
[----:B--2---:R-:W-:-:S05]  /*11730*/  FADD.FTZ R5, R0, R206 ;  /* 0x000000ce00057221 */ /* 0x004fca0000010000 */
[----:B------:R2:W3:Y:S02]  /*11740*/  SHFL.BFLY PT, R3, R5, 0x1, 0x1f ;  /* 0x0c201f0005037f89 */ /* 0x0004e400000e0000 */
.L_x_3609:
[----:B------:R-:W-:Y:S01]  /*11750*/  FSETP.NE.FTZ.AND P0, PT, R4, RZ, PT ;  /* 0x000000ff0400720b */ /* 0x000fe20003f15000 */
[----:B---3--:R-:W-:Y:S01]  /*11760*/  FADD.FTZ R3, R3, R5 ;  /* 0x0000000503037221 */ /* 0x008fe20000010000 */
[----:B------:R-:W-:Y:S02]  /*11770*/  MOV R2, RZ ;  /* 0x000000ff00027202 */ /* 0x000fe40000000f00 */
[----:B------:R-:W-:Y:S02]  /*11780*/  MOV R18, 0xff800000 ;  /* 0xff80000000127802 */ /* 0x000fe40000000f00 */
[----:B------:R-:W-:-:S07]  /*11790*/  MOV R17, 0xff800000 ;  /* 0xff80000000117802 */ /* 0x000fce0000000f00 */
[----:B------:R-:W3:Y:S01]  /*117a0*/  @P0 MUFU.LG2 R0, R4 ;  /* 0x0000000400000308 */ /* 0x000ee20000000c00 */
[----:B--2---:R-:W-:-:S07]  /*117b0*/  @P0 MOV R5, 0x3f317218 ;  /* 0x3f31721800050802 */ /* 0x004fce0000000f00 */
[----:B------:R3:W2:Y:S02]  /*117c0*/  @P0 MUFU.RCP R2, R4 ;  /* 0x0000000400020308 */ /* 0x0006a40000001000 */
[----:B---3--:R-:W-:Y:S02]  /*117d0*/  @P0 FMUL.FTZ R4, R0, 0.69314718246459960938 ;  /* 0x3f31721800040820 */ /* 0x008fe40000410000 */
[----:B------:R-:W-:Y:S02]  /*117e0*/  @P0 FMUL.FTZ R0, R5, c[0x0][0x2d0] ;  /* 0x0000b40005000a20 */ /* 0x000fe40000410000 */
[----:B--2---:R-:W-:Y:S02]  /*117f0*/  FMUL.FTZ R162, R2, R100 ;  /* 0x0000006402a27220 */ /* 0x004fe40000410000 */
        /* <DEDUP_REMOVED lines=137> */
.L_x_3453:
        /* <DEDUP_REMOVED lines=17> */
.L_x_3534:
[----:B------:R-:W-:Y:S05]  /*121a0*/  BSYNC B0 ;  /* 0x0000000000007941 */ /* 0x000fea0003800000 */
.L_x_3533:
        /* <DEDUP_REMOVED lines=155> */
.L_x_3537:
        /* <DEDUP_REMOVED lines=120> */
.L_x_3610:
[----:B------:R-:W-:Y:S05]  /*132e0*/  BRA.DIV ~URZ, `(.L_x_3540) ;  /* 0x000049e27f007947 */ /* 0x000fea000b800000 */
[----:B------:R4:W2:Y:S02]  /*132f0*/  SHFL.IDX PT, R0, R14, RZ, 0x181f ;  /* 0x00181fff0e007589 */ /* 0x0008a400000e0000 */
.L_x_3611:
        /* <DEDUP_REMOVED lines=19> */
.L_x_3542:
[----:B------:R-:W-:Y:S05]  /*13430*/  BSYNC B0 ;  /* 0x0000000000007941 */ /* 0x000fea0003800000 */
.L_x_3541:
[----:B------:R-:W-:Y:S05]  /*13440*/  BRA.DIV ~URZ, `(.L_x_3543) ;  /* 0x000048f27f007947 */ /* 0x000fea000b800000 */
[----:B---3--:R3:W4:Y:S04]  /*13450*/  SHFL.IDX PT, R4, R13, 0x1, 0x181f ;  /* 0x00381f000d047f89 */ /* 0x00872800000e0000 */
[----:B--2---:R3:W2:Y:S02]  /*13460*/  SHFL.IDX PT, R0, R14, 0x1, 0x181f ;  /* 0x00381f000e007f89 */ /* 0x0046a400000e0000 */
.L_x_3612:
        /* <DEDUP_REMOVED lines=20> */
.L_x_3545:
[----:B------:R-:W-:Y:S05]  /*135b0*/  BSYNC B0 ;  /* 0x0000000000007941 */ /* 0x000fea0003800000 */
.L_x_3544:
[----:B------:R-:W-:Y:S05]  /*135c0*/  BRA.DIV ~URZ, `(.L_x_3546) ;  /* 0x000048427f007947 */ /* 0x000fea000b800000 */
[----:B----4-:R4:W3:Y:S02]  /*135d0*/  SHFL.IDX PT, R4, R13, 0x2, 0x181f ;  /* 0x00581f000d047f89 */ /* 0x0108e400000e0000 */
.L_x_3613:
[----:B------:R-:W-:Y:S05]  /*135e0*/  BRA.DIV ~URZ, `(.L_x_3547) ;  /* 0x000048927f007947 */ /* 0x000fea000b800000 */
[----:B--2---:R2:W4:Y:S02]  /*135f0*/  SHFL.IDX PT, R0, R14, 0x2, 0x181f ;  /* 0x00581f000e007f89 */ /* 0x00452400000e0000 */
.L_x_3614:
        /* <DEDUP_REMOVED lines=20> */
.L_x_3549:
[----:B------:R-:W-:Y:S05]  /*13740*/  BSYNC B0 ;  /* 0x0000000000007941 */ /* 0x000fea0003800000 */
.L_x_3548:
[----:B------:R-:W-:Y:S05]  /*13750*/  BRA.DIV ~URZ, `(.L_x_3550) ;  /* 0x000047927f007947 */ /* 0x000fea000b800000 */
[----:B---3--:R3:W2:Y:S04]  /*13760*/  SHFL.IDX PT, R4, R13, 0x3, 0x181f ;  /* 0x00781f000d047f89 */ /* 0x0086a800000e0000 */
[----:B----4-:R3:W4:Y:S02]  /*13770*/  SHFL.IDX PT, R0, R14, 0x3, 0x181f ;  /* 0x00781f000e007f89 */ /* 0x01072400000e0000 */
.L_x_3615:
        /* <DEDUP_REMOVED lines=21> */
.L_x_3538:
        /* <DEDUP_REMOVED lines=33> */
.L_x_3616:
[----:B------:R-:W-:Y:S05]  /*13ae0*/  BRA.DIV ~URZ, `(.L_x_3553) ;  /* 0x000045427f007947 */ /* 0x000fea000b800000 */
[----:B------:R3:W4:Y:S02]  /*13af0*/  SHFL.IDX PT, R0, R12, RZ, 0x1c1f ;  /* 0x001c1fff0c007589 */ /* 0x00072400000e0000 */
.L_x_3617:
        /* <DEDUP_REMOVED lines=23> */
[----:B------:R-:W-:Y:S02]  /*13c70*/  SHF.R.S32.HI R16, RZ, 0x1f, R16 ;  /* 0x0000001fff107819 */ /* 0x000fe40000011410 */
[----:B------:R-:W-:-:S04]  /*13c80*/  IADD3 R17, R249, 0xc8, RZ ;  /* 0x000000c8f9117810 */ /* 0x000fc80007ffe0ff */
        /* <DEDUP_REMOVED lines=80> */
[C---:B------:R-:W-:Y:S02]  /*14190*/  IADD3 R9, R249.reuse, 0x88, RZ ;  /* 0x00000088f9097810 */ /* 0x040fe40007ffe0ff */
[C---:B----4-:R-:W-:Y:S01]  /*141a0*/  @!P4 LEA R6, P5, R10.reuse, R0, 0x2 ;  /* 0x000000000a06c211 */ /* 0x050fe200078a10ff */
[----:B------:R2:W-:Y:S01]  /*141b0*/  @!P1 ST.E.64 [R2.64], R56 ;  /* 0x0000003802009985 */ /* 0x0005e2000c101b08 */
        /* <DEDUP_REMOVED lines=9> */
[----:B--2---:R-:W-:-:S04]  /*14250*/  @!P2 LEA R2, P0, R8, R0, 0x2 ;  /* 0x000000000802a211 */ /* 0x004fc800078010ff */
[----:B------:R-:W-:Y:S02]  /*14260*/  @!P2 LEA.HI.X R3, R8, R4, R11, 0x2, P0 ;  /* 0x000000040803a211 */ /* 0x000fe400000f140b */
[C---:B------:R-:W-:Y:S02]  /*14270*/  IADD3 R8, R249.reuse, 0x98, RZ ;  /* 0x00000098f9087810 */ /* 0x040fe40007ffe0ff */
[----:B------:R-:W-:Y:S01]  /*14280*/  IADD3 R11, R249, 0x88, RZ ;  /* 0x00000088f90b7810 */ /* 0x000fe20007ffe0ff */
[----:B------:R2:W-:Y:S01]  /*14290*/  @!P2 ST.E.64 [R2.64], R64 ;  /* 0x000000400200a985 */ /* 0x0005e2000c101b08 */
[----:B----4-:R-:W-:Y:S02]  /*142a0*/  @!P3 LEA R6, P5, R14, R0, 0x2 ;  /* 0x000000000e06b211 */ /* 0x010fe400078a10ff */
        /* <DEDUP_REMOVED lines=13> */
[C---:B----4-:R-:W-:Y:S02]  /*14380*/  @!P4 LEA R6, P5, R10.reuse, R0, 0x2 ;  /* 0x000000000a06c211 */ /* 0x050fe400078a10ff */
[----:B------:R-:W-:Y:S02]  /*14390*/  ISETP.GE.AND P1, PT, R9, c[0x0][0x3c8], PT ;  /* 0x0000f20009007a0c */ /* 0x000fe40003f26270 */
[----:B------:R-:W-:-:S02]  /*143a0*/  @!P4 LEA.HI.X R7, R10, R4, R14, 0x2, P5 ;  /* 0x000000040a07c211 */ /* 0x000fc400028f140e */
[----:B------:R-:W-:Y:S02]  /*143b0*/  SHF.R.S32.HI R11, RZ, 0x1f, R11 ;  /* 0x0000001fff0b7819 */ /* 0x000fe4000001140b */
[C---:B------:R-:W-:Y:S01]  /*143c0*/  IADD3 R10, R249.reuse, 0xb0, RZ ;  /* 0x000000b0f90a7810 */ /* 0x040fe20007ffe0ff */
[----:B------:R4:W-:Y:S01]  /*143d0*/  @!P4 ST.E.64 [R6.64], R76 ;  /* 0x0000004c0600c985 */ /* 0x0009e2000c101b08 */
[----:B------:R-:W-:Y:S02]  /*143e0*/  IADD3 R14, R249, 0xc0, RZ ;  /* 0x000000c0f90e7810 */ /* 0x000fe40007ffe0ff */
[----:B------:R-:W-:Y:S02]  /*143f0*/  ISETP.GE.AND P4, PT, R10, c[0x0][0x3c8], PT ;  /* 0x0000f2000a007a0c */ /* 0x000fe40003f86270 */
        /* <DEDUP_REMOVED lines=11> */
[----:B------:R-:W-:Y:S02]  /*144b0*/  ISETP.GE.AND P3, PT, R14, c[0x0][0x3c8], PT ;  /* 0x0000f2000e007a0c */ /* 0x000fe40003f66270 */
[----:B------:R-:W-:Y:S02]  /*144c0*/  IADD3 R16, R249, 0xc8, RZ ;  /* 0x000000c8f9107810 */ /* 0x000fe40007ffe0ff */
        /* <DEDUP_REMOVED lines=24> */
[----:B----4-:R-:W-:Y:S02]  /*14650*/  @!P6 LEA R6, P0, R11, R0, 0x2 ;  /* 0x000000000b06e211 */ /* 0x010fe400078010ff */
[----:B------:R-:W-:Y:S02]  /*14660*/  SHF.R.S32.HI R15, RZ, 0x1f, R15 ;  /* 0x0000001fff0f7819 */ /* 0x000fe4000001140f */
[----:B------:R-:W-:-:S02]  /*14670*/  ISETP.GE.AND P4, PT, R14, c[0x0][0x3c8], PT ;  /* 0x0000f2000e007a0c */ /* 0x000fc40003f86270 */
[----:B------:R-:W-:Y:S02]  /*14680*/  @!P6 LEA.HI.X R7, R11, R4, R15, 0x2, P0 ;  /* 0x000000040b07e211 */ /* 0x000fe400000f140f */
[C---:B------:R-:W-:Y:S02]  /*14690*/  IADD3 R11, R249.reuse, 0xd8, RZ ;  /* 0x000000d8f90b7810 */ /* 0x040fe40007ffe0ff */
[----:B------:R-:W-:Y:S02]  /*146a0*/  ISETP.GE.AND P0, PT, R250, c[0x0][0x3c8], PT ;  /* 0x0000f200fa007a0c */ /* 0x000fe40003f06270 */
[----:B------:R-:W-:Y:S02]  /*146b0*/  SHF.R.S32.HI R11, RZ, 0x1f, R11 ;  /* 0x0000001fff0b7819 */ /* 0x000fe4000001140b */
[----:B------:R-:W-:-:S04]  /*146c0*/  IADD3 R15, R249, 0xe0, RZ ;  /* 0x000000e0f90f7810 */ /* 0x000fc80007ffe0ff */
        /* <DEDUP_REMOVED lines=25> */
.L_x_3555:
[----:B------:R-:W-:Y:S05]  /*14860*/  BSYNC B0 ;  /* 0x0000000000007941 */ /* 0x000fea0003800000 */
.L_x_3554:
[----:B------:R-:W-:Y:S05]  /*14870*/  BRA.DIV ~URZ, `(.L_x_3556) ;  /* 0x000038227f007947 */ /* 0x000fea000b800000 */
[----:B--2---:R2:W1:Y:S04]  /*14880*/  SHFL.IDX PT, R4, R5, 0x1, 0x1c1f ;  /* 0x003c1f0005047f89 */ /* 0x00446800000e0000 */
[----:B----4-:R2:W4:Y:S02]  /*14890*/  SHFL.IDX PT, R0, R12, 0x1, 0x1c1f ;  /* 0x003c1f000c007f89 */ /* 0x01052400000e0000 */
.L_x_3618:
        /* <DEDUP_REMOVED lines=42> */
[C---:B------:R-:W-:Y:S02]  /*14b40*/  ISETP.GE.AND P0, PT, R247.reuse, c[0x0][0x3c8], PT ;  /* 0x0000f200f7007a0c */ /* 0x040fe40003f06270 */
        /* <DEDUP_REMOVED lines=189> */
.L_x_3536:
        /* <DEDUP_REMOVED lines=19> */
.L_x_3557:
        /* <DEDUP_REMOVED lines=55> */
.L_x_3559:
[----:B------:R-:W-:Y:S05]  /*15bc0*/  BSYNC B0 ;  /* 0x0000000000007941 */ /* 0x000fea0003800000 */
.L_x_3558:
        /* <DEDUP_REMOVED lines=35> */
.L_x_3619:
[----:B------:R-:W-:Y:S05]  /*15e00*/  BRA.DIV ~URZ, `(.L_x_3561) ;  /* 0x000023d27f007947 */ /* 0x000fea000b800000 */
[----:B------:R3:W4:Y:S02]  /*15e10*/  SHFL.IDX PT, R0, R14, RZ, 0x181f ;  /* 0x00181fff0e007589 */ /* 0x00072400000e0000 */
.L_x_3620:
        /* <DEDUP_REMOVED lines=20> */
.L_x_3563:
[----:B------:R-:W-:Y:S05]  /*15f60*/  BSYNC B0 ;  /* 0x0000000000007941 */ /* 0x000fea0003800000 */
.L_x_3562:
[----:B------:R-:W-:Y:S05]  /*15f70*/  BRA.DIV ~URZ, `(.L_x_3564) ;  /* 0x000022d27f007947 */ /* 0x000fea000b800000 */
[----:B--2---:R2:W1:Y:S04]  /*15f80*/  SHFL.IDX PT, R4, R5, 0x1, 0x181f ;  /* 0x00381f0005047f89 */ /* 0x00446800000e0000 */
[----:B----4-:R2:W4:Y:S02]  /*15f90*/  SHFL.IDX PT, R0, R14, 0x1, 0x181f ;  /* 0x00381f000e007f89 */ /* 0x01052400000e0000 */
.L_x_3621:
        /* <DEDUP_REMOVED lines=20> */
.L_x_3566:
[----:B------:R-:W-:Y:S05]  /*160e0*/  BSYNC B0 ;  /* 0x0000000000007941 */ /* 0x000fea0003800000 */
.L_x_3565:
[----:B------:R-:W-:Y:S05]  /*160f0*/  BRA.DIV ~URZ, `(.L_x_3567) ;  /* 0x000022227f007947 */ /* 0x000fea000b800000 */
[----:B-1----:R1:W2:Y:S02]  /*16100*/  SHFL.IDX PT, R4, R5, 0x2, 0x181f ;  /* 0x00581f0005047f89 */ /* 0x0022a400000e0000 */
.L_x_3622:
[----:B------:R-:W-:Y:S05]  /*16110*/  BRA.DIV ~URZ, `(.L_x_3568) ;  /* 0x000022727f007947 */ /* 0x000fea000b800000 */
[----:B----4-:R4:W1:Y:S02]  /*16120*/  SHFL.IDX PT, R0, R14, 0x2, 0x181f ;  /* 0x00581f000e007f89 */ /* 0x01086400000e0000 */
.L_x_3623:
        /* <DEDUP_REMOVED lines=20> */
.L_x_3570:
[----:B------:R-:W-:Y:S05]  /*16270*/  BSYNC B0 ;  /* 0x0000000000007941 */ /* 0x000fea0003800000 */
.L_x_3569:
[----:B------:R-:W-:Y:S05]  /*16280*/  BRA.DIV ~URZ, `(.L_x_3571) ;  /* 0x000021727f007947 */ /* 0x000fea000b800000 */
[----:B--2---:R2:W3:Y:S04]  /*16290*/  SHFL.IDX PT, R4, R5, 0x3, 0x181f ;  /* 0x00781f0005047f89 */ /* 0x0044e800000e0000 */
[----:B-1----:R2:W1:Y:S02]  /*162a0*/  SHFL.IDX PT, R0, R14, 0x3, 0x181f ;  /* 0x00781f000e007f89 */ /* 0x00246400000e0000 */
.L_x_3624:
        /* <DEDUP_REMOVED lines=19> */
.L_x_3551:
[----:B------:R-:W-:Y:S05]  /*163e0*/  BSYNC B1 ;  /* 0x0000000000017941 */ /* 0x000fea0003800000 */
.L_x_3535:
        /* <DEDUP_REMOVED lines=13> */
.L_x_3625:
[----:B------:R-:W-:Y:S05]  /*164c0*/  BRA.DIV ~URZ, `(.L_x_3574) ;  /* 0x000020727f007947 */ /* 0x000fea000b800000 */
[----:B------:R3:W4:Y:S02]  /*164d0*/  SHFL.IDX PT, R6, R92, 0x1, 0x1f ;  /* 0x00201f005c067f89 */ /* 0x00072400000e0000 */
.L_x_3626:
        /* <DEDUP_REMOVED lines=18> */
.L_x_3627:
        /* <DEDUP_REMOVED lines=16> */
.L_x_3628:
[----:B--2---:R-:W-:Y:S01]  /*16700*/  IMAD R0, R0, c[0x0][0x538], RZ ;  /* 0x00014e0000007a24 */ /* 0x004fe200078e02ff */
[----:B------:R-:W-:Y:S04]  /*16710*/  BSSY B1, `(.L_x_3577) ;  /* 0x000007e000017945 */ /* 0x000fe80003800000 */
[----:B----4-:R-:W-:-:S04]  /*16720*/  IADD3 R6, R0, R6, RZ ;  /* 0x0000000600067210 */ /* 0x010fc80007ffe0ff */
[----:B------:R-:W-:-:S13]  /*16730*/  ISETP.GT.AND P0, PT, R6, R9, PT ;  /* 0x000000090600720c */ /* 0x000fda0003f04270 */
[----:B------:R-:W-:Y:S05]  /*16740*/  @P0 BRA `(.L_x_3578) ;  /* 0x0000025000000947 */ /* 0x000fea0003800000 */
.L_x_3582:
        /* <DEDUP_REMOVED lines=17> */
.L_x_3629:
        /* <DEDUP_REMOVED lines=16> */
.L_x_3630:
[----:B--2---:R-:W-:-:S05]  /*16960*/  IMAD R0, R0, c[0x0][0x538], RZ ;  /* 0x00014e0000007a24 */ /* 0x004fca00078e02ff */
[----:B------:R-:W-:-:S04]  /*16970*/  IADD3 R6, R0, R6, RZ ;  /* 0x0000000600067210 */ /* 0x000fc80007ffe0ff */
[----:B------:R-:W-:-:S13]  /*16980*/  ISETP.GT.AND P0, PT, R6, R9, PT ;  /* 0x000000090600720c */ /* 0x000fda0003f04270 */
[----:B-1-3--:R-:W-:Y:S05]  /*16990*/  @!P0 BRA `(.L_x_3582) ;  /* 0xfffffdb000008947 */ /* 0x00afea000383ffff */
.L_x_3578:
[----:B------:R-:W-:-:S05]  /*169a0*/  IADD3 R6, -R0, R6, RZ ;  /* 0x0000000600067210 */ /* 0x000fca0007ffe1ff */
[----:B------:R-:W-:-:S05]  /*169b0*/  IMAD R0, R4, c[0x0][0x538], R6 ;  /* 0x00014e0004007a24 */ /* 0x000fca00078e0206 */
[----:B------:R-:W-:Y:S01]  /*169c0*/  ISETP.GT.AND P0, PT, R0, R9, PT ;  /* 0x000000090000720c */ /* 0x000fe20003f04270 */
[----:B------:R-:W-:-:S12]  /*169d0*/  BRA.DIV ~URZ, `(.L_x_3583) ;  /* 0x00001fc27f007947 */ /* 0x000fd8000b800000 */
[----:B------:R-:W-:-:S04]  /*169e0*/  VOTE.ANY R0, PT, !P0 ;  /* 0x0000000000007806 */ /* 0x000fc800040e0100 */
.L_x_3631:
[----:B------:R2:W4:Y:S01]  /*169f0*/  POPC R10, R0 ;  /* 0x00000000000a7309 */ /* 0x0005220000000000 */
[----:B------:R-:W-:Y:S05]  /*16a00*/  BRA.DIV ~URZ, `(.L_x_3584) ;  /* 0x00001fd27f007947 */ /* 0x000fea000b800000 */
[----:B----4-:R4:W1:Y:S04]  /*16a10*/  SHFL.IDX PT, R7, R7, R10, 0x1f ;  /* 0x00001f0a07077589 */ /* 0x01086800000e0000 */
[----:B------:R4:W2:Y:S02]  /*16a20*/  SHFL.IDX PT, R5, R8, R10, 0x1f ;  /* 0x00001f0a08057589 */ /* 0x0008a400000e0000 */
.L_x_3632:
[----:B------:R-:W-:Y:S01]  /*16a30*/  ISETP.NE.AND P0, PT, R0, RZ, PT ;  /* 0x000000ff0000720c */ /* 0x000fe20003f05270 */
[----:B------:R-:W-:-:S12]  /*16a40*/  BSSY B0, `(.L_x_3585) ;  /* 0x0000005000007945 */ /* 0x000fd80003800000 */
[----:B------:R-:W-:Y:S05]  /*16a50*/  @!P0 BRA `(.L_x_3586) ;  /* 0x0000003000008947 */ /* 0x000fea0003800000 */
[----:B--2---:R-:W-:Y:S01]  /*16a60*/  IADD3 R0, R10, -0x1, RZ ;  /* 0xffffffff0a007810 */ /* 0x004fe20007ffe0ff */
[----:B------:R-:W-:Y:S05]  /*16a70*/  BRA.DIV ~URZ, `(.L_x_3587) ;  /* 0x000020327f007947 */ /* 0x000fea000b800000 */
[----:B------:R2:W3:Y:S02]  /*16a80*/  SHFL.IDX PT, R11, R4, R0, 0x1f ;  /* 0x00001f00040b7589 */ /* 0x0004e400000e0000 */
.L_x_3586:
[----:B------:R-:W-:Y:S05]  /*16a90*/  BSYNC B0 ;  /* 0x0000000000007941 */ /* 0x000fea0003800000 */
.L_x_3585:
        /* <DEDUP_REMOVED lines=65> */
.L_x_3579:
[----:B------:R-:W-:Y:S01]  /*16eb0*/  IMAD.MOV.U32 R228, RZ, RZ, R9 ;  /* 0x000000ffffe47224 */ /* 0x000fe200078e0009 */
[----:B------:R-:W-:Y:S01]  /*16ec0*/  MOV R230, RZ ;  /* 0x000000ff00e67202 */ /* 0x000fe20000000f00 */
[----:B------:R-:W-:Y:S01]  /*16ed0*/  IMAD.MOV.U32 R229, RZ, RZ, RZ ;  /* 0x000000ffffe57224 */ /* 0x000fe200078e00ff */
[----:B------:R-:W-:Y:S02]  /*16ee0*/  MOV R231, c[0x0][0x53c] ;  /* 0x00014f0000e77a02 */ /* 0x000fe40000000f00 */
.L_x_3588:
[----:B------:R-:W-:Y:S05]  /*16ef0*/  BSYNC B1 ;  /* 0x0000000000017941 */ /* 0x000fea0003800000 */
.L_x_3577:
[----:B------:R-:W-:Y:S01]  /*16f00*/  WARPSYNC 0xffffffff ;  /* 0xffffffff00007948 */ /* 0x000fe20003800000 */
[----:B------:R-:W-:Y:S01]  /*16f10*/  BAR.SYNC.DEFER_BLOCKING 0x4, 0x100 ;  /* 0x0104000000007b1d */ /* 0x000fe20000010000 */
[----:B------:R-:W-:-:S13]  /*16f20*/  ISETP.NE.AND P0, PT, R13, RZ, PT ;  /* 0x000000ff0d00720c */ /* 0x000fda0003f05270 */
[----:B------:R2:W-:Y:S04]  /*16f30*/  @!P0 STS.128 [0x20080], R228 ;  /* 0x020080e4ff008388 */ /* 0x0005e80000000c00 */
[----:B------:R-:W-:Y:S06]  /*16f40*/  BAR.ARV 0x5, 0x100 ;  /* 0x0144000000007b1d */ /* 0x000fec0000002000 */
.L_x_3572:
[----:B-1----:R-:W-:-:S13]  /*16f50*/  ISETP.GE.AND P0, PT, R231, c[0x0][0x53c], PT ;  /* 0x00014f00e7007a0c */ /* 0x002fda0003f06270 */
[----:B--23--:R-:W-:Y:S01]  /*16f60*/  @P0 CALL.REL.NOINC `(.L_x_3589) ;  /* 0x0000001000000944 */ /* 0x00cfe20003c00000 */
[----:B------:R-:W-:Y:S05]  /*16f70*/  BRA `(.L_x_3590) ;  /* 0xfffeacb000007947 */ /* 0x000fea000383ffff */
.L_x_3589:
[----:B------:R-:W-:Y:S05]  /*16f80*/  EXIT ;  /* 0x000000000000794d */ /* 0x000fea0003800000 */
.L_x_3417:
[----:B------:R-:W-:Y:S01]  /*16f90*/  IMAD.MOV.U32 R0, RZ, RZ, R5 ;  /* 0x000000ffff007224 */ /* 0x000fe200078e0005 */
[----:B------:R-:W-:Y:S02]  /*16fa0*/  MOV R3, 0x1 ;  /* 0x0000000100037802 */ /* 0x000fe40000000f00 */
[----:B------:R-:W-:Y:S02]  /*16fb0*/  MOV R2, 0x16fd0 ;  /* 0x00016fd000027802 */ /* 0x000fe40000000f00 */
[----:B--2---:R-:W-:Y:S05]  /*16fc0*/  CALL.REL.NOINC `($__internal_59_$__cuda_sm70_shflsync_up_p) ;  /* 0x00001c2000007944 */ /* 0x004fea0003c00000 */
[----:B------:R-:W-:Y:S01]  /*16fd0*/  MOV R0, R4 ;  /* 0x0000000400007202 */ /* 0x000fe20000000f00 */
[----:B------:R-:W-:Y:S05]  /*16fe0*/  BRA `(.L_x_3591) ;  /* 0xfffe946000007947 */ /* 0x000fea000383ffff */
.L_x_3418:
[----:B------:R-:W-:Y:S01]  /*16ff0*/  IMAD.MOV.U32 R0, RZ, RZ, R5 ;  /* 0x000000ffff007224 */ /* 0x000fe200078e0005 */
[----:B------:R-:W-:Y:S02]  /*17000*/  MOV R3, 0x2 ;  /* 0x0000000200037802 */ /* 0x000fe40000000f00 */
[----:B------:R-:W-:Y:S02]  /*17010*/  MOV R2, 0x17030 ;  /* 0x0001703000027802 */ /* 0x000fe40000000f00 */
[----:B--2---:R-:W-:Y:S05]  /*17020*/  CALL.REL.NOINC `($__internal_59_$__cuda_sm70_shflsync_up_p) ;  /* 0x00001bc000007944 */ /* 0x004fea0003c00000 */
[----:B------:R-:W-:Y:S01]  /*17030*/  SEL R4, R4, RZ, P4 ;  /* 0x000000ff04047207 */ /* 0x000fe20002000000 */
[----:B------:R-:W-:Y:S01]  /*17040*/  IMAD.MOV.U32 R3, RZ, RZ, 0x4 ;  /* 0x00000004ff037424 */ /* 0x000fe200078e00ff */
[----:B------:R-:W-:-:S03]  /*17050*/  MOV R2, 0x17080 ;  /* 0x0001708000027802 */ /* 0x000fc60000000f00 */
[----:B------:R-:W-:Y:S02]  /*17060*/  IMAD.IADD R0, R5, 0x1, R4 ;  /* 0x0000000105007824 */ /* 0x000fe400078e0204 */
[----:B------:R-:W-:Y:S05]  /*17070*/  CALL.REL.NOINC `($__internal_59_$__cuda_sm70_shflsync_up_p) ;  /* 0x00001b7000007944 */ /* 0x000fea0003c00000 */
        /* <DEDUP_REMOVED lines=12> */
[----:B------:R-:W-:Y:S02]  /*17140*/  MOV R179, 0x1f ;  /* 0x0000001f00b37802 */ /* 0x000fe40000000f00 */
[----:B------:R-:W-:Y:S01]  /*17150*/  MOV R2, 0x17190 ;  /* 0x0001719000027802 */ /* 0x000fe20000000f00 */
[----:B------:R-:W-:-:S04]  /*17160*/  IMAD.IADD R4, R0, 0x1, R4 ;  /* 0x0000000100047824 */ /* 0x000fc800078e0204 */
[----:B------:R-:W-:Y:S02]  /*17170*/  IMAD.MOV.U32 R3, RZ, RZ, R4 ;  /* 0x000000ffff037224 */ /* 0x000fe400078e0004 */
[----:B------:R-:W-:Y:S05]  /*17180*/  CALL.REL.NOINC `($__internal_58_$__cuda_sm70_shflsync_idx_p) ;  /* 0x000019f000007944 */ /* 0x000fea0003c00000 */
[----:B-----5:R-:W-:Y:S01]  /*17190*/  MOV R0, R179 ;  /* 0x000000b300007202 */ /* 0x020fe20000000f00 */
[----:B-1----:R-:W-:Y:S05]  /*171a0*/  BRA `(.L_x_3592) ;  /* 0xfffe93a000007947 */ /* 0x002fea000383ffff */
.L_x_3420:
[----:B------:R-:W-:Y:S02]  /*171b0*/  SEL R0, RZ, 0x1, P0 ;  /* 0x00000001ff007807 */ /* 0x000fe40000000000 */
[----:B------:R-:W-:Y:S02]  /*171c0*/  MOV R2, 0x171e0 ;  /* 0x000171e000027802 */ /* 0x000fe40000000f00 */
[----:B--2---:R-:W-:Y:S05]  /*171d0*/  CALL.REL.NOINC `($__internal_60_$__cuda_sm70_votesync_ballot) ;  /* 0x00001a7000007944 */ /* 0x004fea0003c00000 */
[----:B------:R-:W-:Y:S05]  /*171e0*/  BRA `(.L_x_3593) ;  /* 0xfffe93f000007947 */ /* 0x000fea000383ffff */
.L_x_3421:
[----:B------:R-:W-:Y:S01]  /*171f0*/  IMAD.MOV.U32 R3, RZ, RZ, R8 ;  /* 0x000000ffff037224 */ /* 0x000fe200078e0008 */
[----:B---3--:R-:W-:Y:S01]  /*17200*/  MOV R202, R13 ;  /* 0x0000000d00ca7202 */ /* 0x008fe20000000f00 */
[----:B------:R-:W-:Y:S01]  /*17210*/  IMAD.MOV.U32 R179, RZ, RZ, 0x1f ;  /* 0x0000001fffb37424 */ /* 0x000fe200078e00ff */
[----:B------:R-:W-:Y:S02]  /*17220*/  MOV R2, 0x17240 ;  /* 0x0001724000027802 */ /* 0x000fe40000000f00 */
[----:B-12---:R-:W-:Y:S05]  /*17230*/  CALL.REL.NOINC `($__internal_58_$__cuda_sm70_shflsync_idx_p) ;  /* 0x0000194000007944 */ /* 0x006fea0003c00000 */
[----:B------:R-:W-:Y:S01]  /*17240*/  IMAD.MOV.U32 R11, RZ, RZ, R179 ;  /* 0x000000ffff0b7224 */ /* 0x000fe200078e00b3 */
[----:B------:R-:W-:Y:S01]  /*17250*/  MOV R3, R7 ;  /* 0x0000000700037202 */ /* 0x000fe20000000f00 */
[----:B------:R-:W-:Y:S01]  /*17260*/  IMAD.MOV.U32 R6, RZ, RZ, RZ ;  /* 0x000000ffff067224 */ /* 0x000fe200078e00ff */
[----:B------:R-:W-:Y:S01]  /*17270*/  MOV R202, R13 ;  /* 0x0000000d00ca7202 */ /* 0x000fe20000000f00 */
[----:B------:R-:W-:Y:S01]  /*17280*/  IMAD.MOV.U32 R179, RZ, RZ, 0x1f ;  /* 0x0000001fffb37424 */ /* 0x000fe200078e00ff */
[----:B------:R-:W-:-:S02]  /*17290*/  MOV R2, 0x172b0 ;  /* 0x000172b000027802 */ /* 0x000fc40000000f00 */
[----:B-1---5:R-:W-:Y:S05]  /*172a0*/  CALL.REL.NOINC `($__internal_58_$__cuda_sm70_shflsync_idx_p) ;  /* 0x000018d000007944 */ /* 0x022fea0003c00000 */
[----:B------:R-:W-:Y:S01]  /*172b0*/  MOV R10, R179 ;  /* 0x000000b3000a7202 */ /* 0x000fe20000000f00 */
[----:B-1---5:R-:W-:Y:S05]  /*172c0*/  BRA `(.L_x_3594) ;  /* 0xfffe936000007947 */ /* 0x022fea000383ffff */
.L_x_3424:
[----:B------:R-:W-:Y:S01]  /*172d0*/  IMAD.MOV.U32 R3, RZ, RZ, R4 ;  /* 0x000000ffff037224 */ /* 0x000fe200078e0004 */
[----:B------:R-:W-:-:S02]  /*172e0*/  MOV R179, 0x1f ;  /* 0x0000001f00b37802 */ /* 0x000fc40000000f00 */
[----:B------:R-:W-:Y:S02]  /*172f0*/  MOV R2, 0x17310 ;  /* 0x0001731000027802 */ /* 0x000fe40000000f00 */
[----:B-1234-:R-:W-:Y:S05]  /*17300*/  CALL.REL.NOINC `($__internal_58_$__cuda_sm70_shflsync_idx_p) ;  /* 0x0000187000007944 */ /* 0x01efea0003c00000 */
[----:B------:R-:W-:Y:S01]  /*17310*/  MOV R6, R179 ;  /* 0x000000b300067202 */ /* 0x000fe20000000f00 */
[----:B-1---5:R-:W-:Y:S05]  /*17320*/  BRA `(.L_x_3423) ;  /* 0xfffe936000007947 */ /* 0x022fea000383ffff */
.L_x_3454:
[----:B------:R-:W-:Y:S01]  /*17330*/  IMAD.MOV.U32 R3, RZ, RZ, R5 ;  /* 0x000000ffff037224 */ /* 0x000fe200078e0005 */
[----:B------:R-:W-:Y:S01]  /*17340*/  MOV R202, RZ ;  /* 0x000000ff00ca7202 */ /* 0x000fe20000000f00 */
[----:B------:R-:W-:Y:S01]  /*17350*/  IMAD.MOV.U32 R179, RZ, RZ, 0x181f ;  /* 0x0000181fffb37424 */ /* 0x000fe200078e00ff */
[----:B------:R-:W-:Y:S02]  /*17360*/  MOV R2, 0x17380 ;  /* 0x0001738000027802 */ /* 0x000fe40000000f00 */
[----:B-----5:R-:W-:Y:S05]  /*17370*/  CALL.REL.NOINC `($__internal_58_$__cuda_sm70_shflsync_idx_p) ;  /* 0x0000180000007944 */ /* 0x020fea0003c00000 */
[----:B------:R-:W-:Y:S01]  /*17380*/  MOV R4, R179 ;  /* 0x000000b300047202 */ /* 0x000fe20000000f00 */
[----:B-1---5:R-:W-:Y:S05]  /*17390*/  BRA `(.L_x_3595) ;  /* 0xfffef41000007947 */ /* 0x022fea000383ffff */
.L_x_3455:
[----:B------:R-:W-:Y:S01]  /*173a0*/  IMAD.MOV.U32 R3, RZ, RZ, R13 ;  /* 0x000000ffff037224 */ /* 0x000fe200078e000d */
[----:B------:R-:W-:Y:S01]  /*173b0*/  MOV R202, RZ ;  /* 0x000000ff00ca7202 */ /* 0x000fe20000000f00 */
[----:B------:R-:W-:Y:S01]  /*173c0*/  IMAD.MOV.U32 R179, RZ, RZ, 0x181f ;  /* 0x0000181fffb37424 */ /* 0x000fe200078e00ff */
[----:B------:R-:W-:Y:S02]  /*173d0*/  MOV R2, 0x173f0 ;  /* 0x000173f000027802 */ /* 0x000fe40000000f00 */
[----:B-12--5:R-:W-:Y:S05]  /*173e0*/  CALL.REL.NOINC `($__internal_58_$__cuda_sm70_shflsync_idx_p) ;  /* 0x0000179000007944 */ /* 0x026fea0003c00000 */
[----:B-----5:R-:W-:Y:S01]  /*173f0*/  MOV R0, R179 ;  /* 0x000000b300007202 */ /* 0x020fe20000000f00 */
[----:B-1----:R-:W-:Y:S05]  /*17400*/  BRA `(.L_x_3596) ;  /* 0xfffef3c000007947 */ /* 0x002fea000383ffff */
.L_x_3458:
[----:B--2---:R-:W-:Y:S01]  /*17410*/  IMAD.MOV.U32 R3, RZ, RZ, R5 ;  /* 0x000000ffff037224 */ /* 0x004fe200078e0005 */
[----:B------:R-:W-:Y:S01]  /*17420*/  MOV R202, 0x1 ;  /* 0x0000000100ca7802 */ /* 0x000fe20000000f00 */
[----:B------:R-:W-:Y:S01]  /*17430*/  IMAD.MOV.U32 R179, RZ, RZ, 0x181f ;  /* 0x0000181fffb37424 */ /* 0x000fe200078e00ff */
[----:B------:R-:W-:-:S02]  /*17440*/  MOV R2, 0x17460 ;  /* 0x0001746000027802 */ /* 0x000fc40000000f00 */
[----:B-1-345:R-:W-:Y:S05]  /*17450*/  CALL.REL.NOINC `($__internal_58_$__cuda_sm70_shflsync_idx_p) ;  /* 0x0000172000007944 */ /* 0x03afea0003c00000 */
[----:B------:R-:W-:Y:S01]  /*17460*/  IMAD.MOV.U32 R4, RZ, RZ, R179 ;  /* 0x000000ffff047224 */ /* 0x000fe200078e00b3 */
[----:B------:R-:W-:Y:S01]  /*17470*/  MOV R202, 0x1 ;  /* 0x0000000100ca7802 */ /* 0x000fe20000000f00 */
[----:B------:R-:W-:Y:S01]  /*17480*/  IMAD.MOV.U32 R3, RZ, RZ, R13 ;  /* 0x000000ffff037224 */ /* 0x000fe200078e000d */
[----:B------:R-:W-:-:S02]  /*17490*/  MOV R179, 0x181f ;  /* 0x0000181f00b37802 */ /* 0x000fc40000000f00 */
[----:B------:R-:W-:Y:S02]  /*174a0*/  MOV R2, 0x174c0 ;  /* 0x000174c000027802 */ /* 0x000fe40000000f00 */
[----:B-1---5:R-:W-:Y:S05]  /*174b0*/  CALL.REL.NOINC `($__internal_58_$__cuda_sm70_shflsync_idx_p) ;  /* 0x000016c000007944 */ /* 0x022fea0003c00000 */
[----:B-----5:R-:W-:Y:S01]  /*174c0*/  MOV R0, R179 ;  /* 0x000000b300007202 */ /* 0x020fe20000000f00 */
[----:B-1----:R-:W-:Y:S05]  /*174d0*/  BRA `(.L_x_3597) ;  /* 0xfffef48000007947 */ /* 0x002fea000383ffff */
.L_x_3461:
[----:B-1----:R-:W-:Y:S01]  /*174e0*/  IMAD.MOV.U32 R3, RZ, RZ, R5 ;  /* 0x000000ffff037224 */ /* 0x002fe200078e0005 */
[----:B------:R-:W-:Y:S01]  /*174f0*/  MOV R202, 0x2 ;  /* 0x0000000200ca7802 */ /* 0x000fe20000000f00 */
[----:B------:R-:W-:Y:S01]  /*17500*/  IMAD.MOV.U32 R179, RZ, RZ, 0x181f ;  /* 0x0000181fffb37424 */ /* 0x000fe200078e00ff */
[----:B------:R-:W-:Y:S02]  /*17510*/  MOV R2, 0x17530 ;  /* 0x0001753000027802 */ /* 0x000fe40000000f00 */
[----:B--2345:R-:W-:Y:S05]  /*17520*/  CALL.REL.NOINC `($__internal_58_$__cuda_sm70_shflsync_idx_p) ;  /* 0x0000165000007944 */ /* 0x03cfea0003c00000 */
[----:B------:R-:W-:Y:S01]  /*17530*/  MOV R4, R179 ;  /* 0x000000b300047202 */ /* 0x000fe20000000f00 */
[----:B-1---5:R-:W-:Y:S05]  /*17540*/  BRA `(.L_x_3598) ;  /* 0xfffef57000007947 */ /* 0x022fea000383ffff */
.L_x_3462:
[----:B------:R-:W-:Y:S01]  /*17550*/  IMAD.MOV.U32 R3, RZ, RZ, R13 ;  /* 0x000000ffff037224 */ /* 0x000fe200078e000d */
[----:B------:R-:W-:Y:S01]  /*17560*/  MOV R202, 0x2 ;  /* 0x0000000200ca7802 */ /* 0x000fe20000000f00 */
[----:B------:R-:W-:Y:S01]  /*17570*/  IMAD.MOV.U32 R179, RZ, RZ, 0x181f ;  /* 0x0000181fffb37424 */ /* 0x000fe200078e00ff */
[----:B------:R-:W-:Y:S02]  /*17580*/  MOV R2, 0x175a0 ;  /* 0x000175a000027802 */ /* 0x000fe40000000f00 */
[----:B-12345:R-:W-:Y:S05]  /*17590*/  CALL.REL.NOINC `($__internal_58_$__cuda_sm70_shflsync_idx_p) ;  /* 0x000015e000007944 */ /* 0x03efea0003c00000 */
[----:B-----5:R-:W-:Y:S01]  /*175a0*/  MOV R0, R179 ;  /* 0x000000b300007202 */ /* 0x020fe20000000f00 */
[----:B-1----:R-:W-:Y:S05]  /*175b0*/  BRA `(.L_x_3599) ;  /* 0xfffef52000007947 */ /* 0x002fea000383ffff */
.L_x_3465:
[----:B-1----:R-:W-:Y:S01]  /*175c0*/  IMAD.MOV.U32 R3, RZ, RZ, R5 ;  /* 0x000000ffff037224 */ /* 0x002fe200078e0005 */
[----:B------:R-:W-:Y:S01]  /*175d0*/  MOV R202, 0x3 ;  /* 0x0000000300ca7802 */ /* 0x000fe20000000f00 */
[----:B------:R-:W-:Y:S01]  /*175e0*/  IMAD.MOV.U32 R179, RZ, RZ, 0x181f ;  /* 0x0000181fffb37424 */ /* 0x000fe200078e00ff */
[----:B------:R-:W-:-:S02]  /*175f0*/  MOV R2, 0x17610 ;  /* 0x0001761000027802 */ /* 0x000fc40000000f00 */
[----:B--2345:R-:W-:Y:S05]  /*17600*/  CALL.REL.NOINC `($__internal_58_$__cuda_sm70_shflsync_idx_p) ;  /* 0x0000157000007944 */ /* 0x03cfea0003c00000 */
        /* <DEDUP_REMOVED lines=8> */
.L_x_3520:
[----:B------:R-:W-:Y:S01]  /*17690*/  IMAD.MOV.U32 R3, RZ, RZ, R0 ;  /* 0x000000ffff037224 */ /* 0x000fe200078e0000 */
[----:B------:R-:W-:Y:S01]  /*176a0*/  MOV R202, RZ ;  /* 0x000000ff00ca7202 */ /* 0x000fe20000000f00 */
[----:B------:R-:W-:Y:S01]  /*176b0*/  IMAD.MOV.U32 R179, RZ, RZ, 0x181f ;  /* 0x0000181fffb37424 */ /* 0x000fe200078e00ff */
[----:B------:R-:W-:Y:S02]  /*176c0*/  MOV R2, 0x176e0 ;  /* 0x000176e000027802 */ /* 0x000fe40000000f00 */
[----:B------:R-:W-:Y:S05]  /*176d0*/  CALL.REL.NOINC `($__internal_58_$__cuda_sm70_shflsync_idx_p) ;  /* 0x000014a000007944 */ /* 0x000fea0003c00000 */
[----:B------:R-:W-:Y:S01]  /*176e0*/  MOV R4, R179 ;  /* 0x000000b300047202 */ /* 0x000fe20000000f00 */
[----:B-1---5:R-:W-:Y:S05]  /*176f0*/  BRA `(.L_x_3601) ;  /* 0xffff6f2000007947 */ /* 0x022fea000383ffff */
.L_x_3521:
[----:B------:R-:W-:Y:S01]  /*17700*/  IMAD.MOV.U32 R3, RZ, RZ, R5 ;  /* 0x000000ffff037224 */ /* 0x000fe200078e0005 */
[----:B------:R-:W-:Y:S01]  /*17710*/  MOV R202, RZ ;  /* 0x000000ff00ca7202 */ /* 0x000fe20000000f00 */
[----:B------:R-:W-:Y:S01]  /*17720*/  IMAD.MOV.U32 R179, RZ, RZ, 0x181f ;  /* 0x0000181fffb37424 */ /* 0x000fe200078e00ff */
[----:B------:R-:W-:Y:S02]  /*17730*/  MOV R2, 0x17750 ;  /* 0x0001775000027802 */ /* 0x000fe40000000f00 */
[----:B-12---:R-:W-:Y:S05]  /*17740*/  CALL.REL.NOINC `($__internal_58_$__cuda_sm70_shflsync_idx_p) ;  /* 0x0000143000007944 */ /* 0x006fea0003c00000 */
[----:B-----5:R-:W-:Y:S01]  /*17750*/  MOV R0, R179 ;  /* 0x000000b300007202 */ /* 0x020fe20000000f00 */
[----:B-1----:R-:W-:Y:S05]  /*17760*/  BRA `(.L_x_3602) ;  /* 0xffff6ed000007947 */ /* 0x002fea000383ffff */
.L_x_3522:
[----:B------:R-:W-:Y:S01]  /*17770*/  IMAD.MOV.U32 R132, RZ, RZ, R4 ;  /* 0x000000ffff847224 */ /* 0x000fe200078e0004 */
[----:B------:R-:W-:-:S02]  /*17780*/  MOV R0, 0x2 ;  /* 0x0000000200007802 */ /* 0x000fc40000000f00 */
[----:B------:R-:W-:Y:S02]  /*17790*/  MOV R2, 0x177b0 ;  /* 0x000177b000027802 */ /* 0x000fe40000000f00 */
[----:B------:R-:W-:Y:S05]  /*177a0*/  CALL.REL.NOINC `($__internal_57_$__cuda_sm70_shflsync_bfly_p) ;  /* 0x0000137000007944 */ /* 0x000fea0003c00000 */
[----:B------:R-:W-:Y:S01]  /*177b0*/  FMNMX.FTZ R4, R4, R0, !PT ;  /* 0x0000000004047209 */ /* 0x000fe20007810000 */
[----:B------:R-:W-:Y:S01]  /*177c0*/  IMAD.MOV.U32 R0, RZ, RZ, 0x1 ;  /* 0x00000001ff007424 */ /* 0x000fe200078e00ff */
[----:B------:R-:W-:-:S03]  /*177d0*/  MOV R2, 0x17800 ;  /* 0x0001780000027802 */ /* 0x000fc60000000f00 */
[----:B------:R-:W-:Y:S02]  /*177e0*/  IMAD.MOV.U32 R132, RZ, RZ, R4 ;  /* 0x000000ffff847224 */ /* 0x000fe400078e0004 */
[----:B------:R-:W-:Y:S05]  /*177f0*/  CALL.REL.NOINC `($__internal_57_$__cuda_sm70_shflsync_bfly_p) ;  /* 0x0000132000007944 */ /* 0x000fea0003c00000 */
[----:B------:R-:W-:Y:S01]  /*17800*/  FMNMX.FTZ R133, R4, R0, !PT ;  /* 0x0000000004857209 */ /* 0x000fe20007810000 */
[----:B------:R-:W-:Y:S01]  /*17810*/  IMAD.MOV.U32 R132, RZ, RZ, R5 ;  /* 0x000000ffff847224 */ /* 0x000fe200078e0005 */
[----:B------:R-:W-:Y:S01]  /*17820*/  MOV R2, 0x17850 ;  /* 0x0001785000027802 */ /* 0x000fe20000000f00 */
[----:B------:R-:W-:Y:S02]  /*17830*/  IMAD.MOV.U32 R0, RZ, RZ, 0x2 ;  /* 0x00000002ff007424 */ /* 0x000fe400078e00ff */
[----:B------:R-:W-:Y:S05]  /*17840*/  CALL.REL.NOINC `($__internal_57_$__cuda_sm70_shflsync_bfly_p) ;  /* 0x000012d000007944 */ /* 0x000fea0003c00000 */
[----:B------:R-:W-:Y:S01]  /*17850*/  FMNMX.FTZ R5, R5, R0, !PT ;  /* 0x0000000005057209 */ /* 0x000fe20007810000 */
[----:B------:R-:W-:Y:S01]  /*17860*/  IMAD.MOV.U32 R0, RZ, RZ, 0x1 ;  /* 0x00000001ff007424 */ /* 0x000fe200078e00ff */
[----:B------:R-:W-:-:S03]  /*17870*/  MOV R2, 0x178a0 ;  /* 0x000178a000027802 */ /* 0x000fc60000000f00 */
[----:B------:R-:W-:Y:S02]  /*17880*/  IMAD.MOV.U32 R132, RZ, RZ, R5 ;  /* 0x000000ffff847224 */ /* 0x000fe400078e0005 */
[----:B------:R-:W-:Y:S05]  /*17890*/  CALL.REL.NOINC `($__internal_57_$__cuda_sm70_shflsync_bfly_p) ;  /* 0x0000128000007944 */ /* 0x000fea0003c00000 */
[----:B------:R-:W-:Y:S01]  /*178a0*/  MOV R3, R0 ;  /* 0x0000000000037202 */ /* 0x000fe20000000f00 */
[----:B------:R-:W-:Y:S05]  /*178b0*/  BRA `(.L_x_3603) ;  /* 0xffff718000007947 */ /* 0x000fea000383ffff */
.L_x_3524:
[----:B--2---:R-:W-:Y:S01]  /*178c0*/  MOV R179, 0x181f ;  /* 0x0000181f00b37802 */ /* 0x004fe20000000f00 */
[----:B------:R-:W-:Y:S01]  /*178d0*/  IMAD.MOV.U32 R202, RZ, RZ, RZ ;  /* 0x000000ffffca7224 */ /* 0x000fe200078e00ff */
[----:B------:R-:W-:Y:S02]  /*178e0*/  MOV R2, 0x17900 ;  /* 0x0001790000027802 */ /* 0x000fe40000000f00 */
[----:B-1-34-:R-:W-:Y:S05]  /*178f0*/  CALL.REL.NOINC `($__internal_58_$__cuda_sm70_shflsync_idx_p) ;  /* 0x0000128000007944 */ /* 0x01afea0003c00000 */
[----:B------:R-:W-:Y:S01]  /*17900*/  MOV R3, R179 ;  /* 0x000000b300037202 */ /* 0x000fe20000000f00 */
[----:B-1---5:R-:W-:-:S05]  /*17910*/  BRA `(.L_x_3604) ;  /* 0xffff7e6000007947 */ /* 0x022fca000383ffff */
.L_x_3527:
[----:B------:R-:W-:Y:S01]  /*17920*/  MOV R202, RZ ;  /* 0x000000ff00ca7202 */ /* 0x000fe20000000f00 */
[----:B------:R-:W-:Y:S01]  /*17930*/  IMAD.MOV.U32 R3, RZ, RZ, R0 ;  /* 0x000000ffff037224 */ /* 0x000fe200078e0000 */
[----:B------:R-:W-:Y:S01]  /*17940*/  MOV R2, 0x17970 ;  /* 0x0001797000027802 */ /* 0x000fe20000000f00 */
[----:B------:R-:W-:Y:S02]  /*17950*/  IMAD.MOV.U32 R179, RZ, RZ, 0x181f ;  /* 0x0000181fffb37424 */ /* 0x000fe400078e00ff */
[----:B------:R-:W-:Y:S05]  /*17960*/  CALL.REL.NOINC `($__internal_58_$__cuda_sm70_shflsync_idx_p) ;  /* 0x0000121000007944 */ /* 0x000fea0003c00000 */
[----:B------:R-:W-:Y:S01]  /*17970*/  MOV R132, R179 ;  /* 0x000000b300847202 */ /* 0x000fe20000000f00 */
[----:B-1---5:R-:W-:-:S05]  /*17980*/  BRA `(.L_x_3605) ;  /* 0xffff87e000007947 */ /* 0x022fca000383ffff */
.L_x_3528:
[----:B------:R-:W-:Y:S01]  /*17990*/  MOV R202, RZ ;  /* 0x000000ff00ca7202 */ /* 0x000fe20000000f00 */
[----:B------:R-:W-:Y:S01]  /*179a0*/  IMAD.MOV.U32 R3, RZ, RZ, R133 ;  /* 0x000000ffff037224 */ /* 0x000fe200078e0085 */
[----:B------:R-:W-:Y:S01]  /*179b0*/  MOV R2, 0x179e0 ;  /* 0x000179e000027802 */ /* 0x000fe20000000f00 */
[----:B------:R-:W-:Y:S02]  /*179c0*/  IMAD.MOV.U32 R179, RZ, RZ, 0x181f ;  /* 0x0000181fffb37424 */ /* 0x000fe400078e00ff */
[----:B-12---:R-:W-:Y:S05]  /*179d0*/  CALL.REL.NOINC `($__internal_58_$__cuda_sm70_shflsync_idx_p) ;  /* 0x000011a000007944 */ /* 0x006fea0003c00000 */
[----:B-----5:R-:W-:Y:S01]  /*179e0*/  MOV R0, R179 ;  /* 0x000000b300007202 */ /* 0x020fe20000000f00 */
[----:B-1----:R-:W-:-:S05]  /*179f0*/  BRA `(.L_x_3606) ;  /* 0xffff879000007947 */ /* 0x002fca000383ffff */
.L_x_3529:
[----:B------:R-:W-:Y:S02]  /*17a00*/  MOV R0, 0x2 ;  /* 0x0000000200007802 */ /* 0x000fe40000000f00 */
[----:B------:R-:W-:Y:S02]  /*17a10*/  MOV R2, 0x17a30 ;  /* 0x00017a3000027802 */ /* 0x000fe40000000f00 */
[----:B-1----:R-:W-:Y:S05]  /*17a20*/  CALL.REL.NOINC `($__internal_57_$__cuda_sm70_shflsync_bfly_p) ;  /* 0x000010f000007944 */ /* 0x002fea0003c00000 */
[----:B------:R-:W-:Y:S01]  /*17a30*/  FMNMX.FTZ R132, R132, R0, !PT ;  /* 0x0000000084847209 */ /* 0x000fe20007810000 */
[----:B------:R-:W-:Y:S01]  /*17a40*/  IMAD.MOV.U32 R0, RZ, RZ, 0x1 ;  /* 0x00000001ff007424 */ /* 0x000fe200078e00ff */
[----:B------:R-:W-:Y:S02]  /*17a50*/  MOV R2, 0x17a70 ;  /* 0x00017a7000027802 */ /* 0x000fe40000000f00 */
        /* <DEDUP_REMOVED lines=8> */
[----:B------:R-:W-:Y:S02]  /*17ae0*/  MOV R2, 0x17b00 ;  /* 0x00017b0000027802 */ /* 0x000fe40000000f00 */
[----:B------:R-:W-:Y:S05]  /*17af0*/  CALL.REL.NOINC `($__internal_57_$__cuda_sm70_shflsync_bfly_p) ;  /* 0x0000102000007944 */ /* 0x000fea0003c00000 */
[----:B------:R-:W-:-:S05]  /*17b00*/  BRA `(.L_x_3607) ;  /* 0xffff891000007947 */ /* 0x000fca000383ffff */
.L_x_3531:
[----:B------:R-:W-:Y:S01]  /*17b10*/  IMAD.MOV.U32 R132, RZ, RZ, R207 ;  /* 0x000000ffff847224 */ /* 0x000fe200078e00cf */
[----:B------:R-:W-:-:S02]  /*17b20*/  MOV R0, 0x2 ;  /* 0x0000000200007802 */ /* 0x000fc40000000f00 */
[----:B------:R-:W-:Y:S02]  /*17b30*/  MOV R2, 0x17b50 ;  /* 0x00017b5000027802 */ /* 0x000fe40000000f00 */
[----:B------:R-:W-:Y:S05]  /*17b40*/  CALL.REL.NOINC `($__internal_57_$__cuda_sm70_shflsync_bfly_p) ;  /* 0x00000fd000007944 */ /* 0x000fea0003c00000 */
[----:B------:R-:W-:Y:S05]  /*17b50*/  BRA `(.L_x_3608) ;  /* 0xffff9b8000007947 */ /* 0x000fea000383ffff */
.L_x_3532:
[----:B------:R-:W-:Y:S01]  /*17b60*/  IMAD.MOV.U32 R132, RZ, RZ, R4 ;  /* 0x000000ffff847224 */ /* 0x000fe200078e0004 */
[----:B------:R-:W-:Y:S02]  /*17b70*/  MOV R0, 0x1 ;  /* 0x0000000100007802 */ /* 0x000fe40000000f00 */
[----:B------:R-:W-:Y:S02]  /*17b80*/  MOV R2, 0x17ba0 ;  /* 0x00017ba000027802 */ /* 0x000fe40000000f00 */
[----:B-1----:R-:W-:Y:S05]  /*17b90*/  CALL.REL.NOINC `($__internal_57_$__cuda_sm70_shflsync_bfly_p) ;  /* 0x00000f8000007944 */ /* 0x002fea0003c00000 */
[----:B------:R-:W-:Y:S01]  /*17ba0*/  FADD.FTZ R4, R4, R0 ;  /* 0x0000000004047221 */ /* 0x000fe20000010000 */
[----:B------:R-:W-:Y:S02]  /*17bb0*/  MOV R132, R206 ;  /* 0x000000ce00847202 */ /* 0x000fe40000000f00 */
[----:B------:R-:W-:Y:S02]  /*17bc0*/  MOV R0, 0x2 ;  /* 0x0000000200007802 */ /* 0x000fe40000000f00 */
[----:B------:R-:W-:Y:S02]  /*17bd0*/  MOV R2, 0x17bf0 ;  /* 0x00017bf000027802 */ /* 0x000fe40000000f00 */
[----:B------:R-:W-:Y:S05]  /*17be0*/  CALL.REL.NOINC `($__internal_57_$__cuda_sm70_shflsync_bfly_p) ;  /* 0x00000f3000007944 */ /* 0x000fea0003c00000 */
[----:B------:R-:W-:Y:S01]  /*17bf0*/  FADD.FTZ R5, R206, R0 ;  /* 0x00000000ce057221 */ /* 0x000fe20000010000 */
[----:B------:R-:W-:Y:S02]  /*17c00*/  MOV R0, 0x1 ;  /* 0x0000000100007802 */ /* 0x000fe40000000f00 */
[----:B------:R-:W-:-:S02]  /*17c10*/  MOV R2, 0x17c40 ;  /* 0x00017c4000027802 */ /* 0x000fc40000000f00 */
[----:B------:R-:W-:Y:S02]  /*17c20*/  MOV R132, R5 ;  /* 0x0000000500847202 */ /* 0x000fe40000000f00 */
[----:B------:R-:W-:Y:S05]  /*17c30*/  CALL.REL.NOINC `($__internal_57_$__cuda_sm70_shflsync_bfly_p) ;  /* 0x00000ee000007944 */ /* 0x000fea0003c00000 */
[----:B------:R-:W-:Y:S01]  /*17c40*/  MOV R3, R0 ;  /* 0x0000000000037202 */ /* 0x000fe20000000f00 */
[----:B------:R-:W-:Y:S05]  /*17c50*/  BRA `(.L_x_3609) ;  /* 0xffff9af000007947 */ /* 0x000fea000383ffff */
.L_x_3539:
[----:B--234-:R-:W-:Y:S01]  /*17c60*/  IMAD.MOV.U32 R3, RZ, RZ, R13 ;  /* 0x000000ffff037224 */ /* 0x01cfe200078e000d */
[----:B------:R-:W-:Y:S01]  /*17c70*/  MOV R202, RZ ;  /* 0x000000ff00ca7202 */ /* 0x000fe20000000f00 */
[----:B------:R-:W-:Y:S01]  /*17c80*/  IMAD.MOV.U32 R179, RZ, RZ, 0x181f ;  /* 0x0000181fffb37424 */ /* 0x000fe200078e00ff */
[----:B------:R-:W-:Y:S02]  /*17c90*/  MOV R2, 0x17cb0 ;  /* 0x00017cb000027802 */ /* 0x000fe40000000f00 */
[----:B-1----:R-:W-:Y:S05]  /*17ca0*/  CALL.REL.NOINC `($__internal_58_$__cuda_sm70_shflsync_idx_p) ;  /* 0x00000ed000007944 */ /* 0x002fea0003c00000 */
[----:B------:R-:W-:Y:S01]  /*17cb0*/  MOV R4, R179 ;  /* 0x000000b300047202 */ /* 0x000fe20000000f00 */
[----:B-1---5:R-:W-:Y:S05]  /*17cc0*/  BRA `(.L_x_3610) ;  /* 0xffffb61000007947 */ /* 0x022fea000383ffff */
.L_x_3540:
[----:B------:R-:W-:Y:S01]  /*17cd0*/  IMAD.MOV.U32 R3, RZ, RZ, R14 ;  /* 0x000000ffff037224 */ /* 0x000fe200078e000e */
[----:B------:R-:W-:Y:S01]  /*17ce0*/  MOV R202, RZ ;  /* 0x000000ff00ca7202 */ /* 0x000fe20000000f00 */
[----:B------:R-:W-:Y:S01]  /*17cf0*/  IMAD.MOV.U32 R179, RZ, RZ, 0x181f ;  /* 0x0000181fffb37424 */ /* 0x000fe200078e00ff */
[----:B------:R-:W-:Y:S02]  /*17d00*/  MOV R2, 0x17d20 ;  /* 0x00017d2000027802 */ /* 0x000fe40000000f00 */
[----:B-123--:R-:W-:Y:S05]  /*17d10*/  CALL.REL.NOINC `($__internal_58_$__cuda_sm70_shflsync_idx_p) ;  /* 0x00000e6000007944 */ /* 0x00efea0003c00000 */
[----:B-----5:R-:W-:Y:S01]  /*17d20*/  MOV R0, R179 ;  /* 0x000000b300007202 */ /* 0x020fe20000000f00 */
[----:B-1----:R-:W-:Y:S05]  /*17d30*/  BRA `(.L_x_3611) ;  /* 0xffffb5c000007947 */ /* 0x002fea000383ffff */
.L_x_3543:
[----:B--2---:R-:W-:Y:S01]  /*17d40*/  IMAD.MOV.U32 R3, RZ, RZ, R13 ;  /* 0x000000ffff037224 */ /* 0x004fe200078e000d */
[----:B------:R-:W-:Y:S01]  /*17d50*/  MOV R202, 0x1 ;  /* 0x0000000100ca7802 */ /* 0x000fe20000000f00 */
[----:B------:R-:W-:Y:S01]  /*17d60*/  IMAD.MOV.U32 R179, RZ, RZ, 0x181f ;  /* 0x0000181fffb37424 */ /* 0x000fe200078e00ff */
[----:B------:R-:W-:-:S02]  /*17d70*/  MOV R2, 0x17d90 ;  /* 0x00017d9000027802 */ /* 0x000fc40000000f00 */
[----:B-1-34-:R-:W-:Y:S05]  /*17d80*/  CALL.REL.NOINC `($__internal_58_$__cuda_sm70_shflsync_idx_p) ;  /* 0x00000df000007944 */ /* 0x01afea0003c00000 */
        /* <DEDUP_REMOVED lines=8> */
.L_x_3546:
[----:B--2---:R-:W-:Y:S01]  /*17e10*/  IMAD.MOV.U32 R3, RZ, RZ, R13 ;  /* 0x000000ffff037224 */ /* 0x004fe200078e000d */
[----:B------:R-:W-:Y:S01]  /*17e20*/  MOV R202, 0x2 ;  /* 0x0000000200ca7802 */ /* 0x000fe20000000f00 */
[----:B------:R-:W-:Y:S01]  /*17e30*/  IMAD.MOV.U32 R179, RZ, RZ, 0x181f ;  /* 0x0000181fffb37424 */ /* 0x000fe200078e00ff */
[----:B------:R-:W-:Y:S02]  /*17e40*/  MOV R2, 0x17e60 ;  /* 0x00017e6000027802 */ /* 0x000fe40000000f00 */
[----:B-1-34-:R-:W-:Y:S05]  /*17e50*/  CALL.REL.NOINC `($__internal_58_$__cuda_sm70_shflsync_idx_p) ;  /* 0x00000d2000007944 */ /* 0x01afea0003c00000 */
[----:B------:R-:W-:Y:S01]  /*17e60*/  MOV R4, R179 ;  /* 0x000000b300047202 */ /* 0x000fe20000000f00 */
[----:B-1---5:R-:W-:Y:S05]  /*17e70*/  BRA `(.L_x_3613) ;  /* 0xffffb76000007947 */ /* 0x022fea000383ffff */
.L_x_3547:
[----:B--2---:R-:W-:Y:S01]  /*17e80*/  IMAD.MOV.U32 R3, RZ, RZ, R14 ;  /* 0x000000ffff037224 */ /* 0x004fe200078e000e */
[----:B------:R-:W-:Y:S01]  /*17e90*/  MOV R202, 0x2 ;  /* 0x0000000200ca7802 */ /* 0x000fe20000000f00 */
[----:B------:R-:W-:Y:S01]  /*17ea0*/  IMAD.MOV.U32 R179, RZ, RZ, 0x181f ;  /* 0x0000181fffb37424 */ /* 0x000fe200078e00ff */
[----:B------:R-:W-:Y:S02]  /*17eb0*/  MOV R2, 0x17ed0 ;  /* 0x00017ed000027802 */ /* 0x000fe40000000f00 */
[----:B-1-34-:R-:W-:Y:S05]  /*17ec0*/  CALL.REL.NOINC `($__internal_58_$__cuda_sm70_shflsync_idx_p) ;  /* 0x00000cb000007944 */ /* 0x01afea0003c00000 */
[----:B-----5:R-:W-:Y:S01]  /*17ed0*/  MOV R0, R179 ;  /* 0x000000b300007202 */ /* 0x020fe20000000f00 */
[----:B-1----:R-:W-:Y:S05]  /*17ee0*/  BRA `(.L_x_3614) ;  /* 0xffffb71000007947 */ /* 0x002fea000383ffff */
.L_x_3550:
[----:B---3--:R-:W-:Y:S01]  /*17ef0*/  IMAD.MOV.U32 R3, RZ, RZ, R13 ;  /* 0x000000ffff037224 */ /* 0x008fe200078e000d */
        /* <DEDUP_REMOVED lines=12> */
.L_x_3552:
[----:B------:R-:W-:Y:S01]  /*17fc0*/  IMAD.MOV.U32 R3, RZ, RZ, R5 ;  /* 0x000000ffff037224 */ /* 0x000fe200078e0005 */
[----:B------:R-:W-:Y:S01]  /*17fd0*/  MOV R202, RZ ;  /* 0x000000ff00ca7202 */ /* 0x000fe20000000f00 */
[----:B------:R-:W-:Y:S01]  /*17fe0*/  IMAD.MOV.U32 R179, RZ, RZ, 0x1c1f ;  /* 0x00001c1fffb37424 */ /* 0x000fe200078e00ff */
[----:B------:R-:W-:Y:S02]  /*17ff0*/  MOV R2, 0x18010 ;  /* 0x0001801000027802 */ /* 0x000fe40000000f00 */
[----:B------:R-:W-:Y:S05]  /*18000*/  CALL.REL.NOINC `($__internal_58_$__cuda_sm70_shflsync_idx_p) ;  /* 0x00000b7000007944 */ /* 0x000fea0003c00000 */
[----:B------:R-:W-:Y:S01]  /*18010*/  MOV R4, R179 ;  /* 0x000000b300047202 */ /* 0x000fe20000000f00 */
[----:B-1---5:R-:W-:Y:S05]  /*18020*/  BRA `(.L_x_3616) ;  /* 0xffffbab000007947 */ /* 0x022fea000383ffff */
.L_x_3553:
[----:B------:R-:W-:Y:S01]  /*18030*/  IMAD.MOV.U32 R3, RZ, RZ, R12 ;  /* 0x000000ffff037224 */ /* 0x000fe200078e000c */
[----:B------:R-:W-:Y:S01]  /*18040*/  MOV R202, RZ ;  /* 0x000000ff00ca7202 */ /* 0x000fe20000000f00 */
[----:B------:R-:W-:Y:S01]  /*18050*/  IMAD.MOV.U32 R179, RZ, RZ, 0x1c1f ;  /* 0x00001c1fffb37424 */ /* 0x000fe200078e00ff */
[----:B------:R-:W-:Y:S02]  /*18060*/  MOV R2, 0x18080 ;  /* 0x0001808000027802 */ /* 0x000fe40000000f00 */
[----:B-12---:R-:W-:Y:S05]  /*18070*/  CALL.REL.NOINC `($__internal_58_$__cuda_sm70_shflsync_idx_p) ;  /* 0x00000b0000007944 */ /* 0x006fea0003c00000 */
[----:B-----5:R-:W-:Y:S01]  /*18080*/  MOV R0, R179 ;  /* 0x000000b300007202 */ /* 0x020fe20000000f00 */
[----:B-1----:R-:W-:Y:S05]  /*18090*/  BRA `(.L_x_3617) ;  /* 0xffffba6000007947 */ /* 0x002fea000383ffff */
.L_x_3556:
[----:B----4-:R-:W-:Y:S01]  /*180a0*/  IMAD.MOV.U32 R3, RZ, RZ, R5 ;  /* 0x000000ffff037224 */ /* 0x010fe200078e0005 */
[----:B------:R-:W-:Y:S01]  /*180b0*/  MOV R202, 0x1 ;  /* 0x0000000100ca7802 */ /* 0x000fe20000000f00 */
[----:B------:R-:W-:Y:S01]  /*180c0*/  IMAD.MOV.U32 R179, RZ, RZ, 0x1c1f ;  /* 0x00001c1fffb37424 */ /* 0x000fe200078e00ff */
[----:B------:R-:W-:-:S02]  /*180d0*/  MOV R2, 0x180f0 ;  /* 0x000180f000027802 */ /* 0x000fc40000000f00 */
[----:B-123--:R-:W-:Y:S05]  /*180e0*/  CALL.REL.NOINC `($__internal_58_$__cuda_sm70_shflsync_idx_p) ;  /* 0x00000a9000007944 */ /* 0x00efea0003c00000 */
        /* <DEDUP_REMOVED lines=8> */
.L_x_3560:
[----:B------:R-:W-:Y:S01]  /*18170*/  IMAD.MOV.U32 R3, RZ, RZ, R5 ;  /* 0x000000ffff037224 */ /* 0x000fe200078e0005 */
[----:B------:R-:W-:Y:S01]  /*18180*/  MOV R202, RZ ;  /* 0x000000ff00ca7202 */ /* 0x000fe20000000f00 */
[----:B------:R-:W-:Y:S01]  /*18190*/  IMAD.MOV.U32 R179, RZ, RZ, 0x181f ;  /* 0x0000181fffb37424 */ /* 0x000fe200078e00ff */
[----:B------:R-:W-:Y:S02]  /*181a0*/  MOV R2, 0x181c0 ;  /* 0x000181c000027802 */ /* 0x000fe40000000f00 */
[----:B------:R-:W-:Y:S05]  /*181b0*/  CALL.REL.NOINC `($__internal_58_$__cuda_sm70_shflsync_idx_p) ;  /* 0x000009c000007944 */ /* 0x000fea0003c00000 */
[----:B------:R-:W-:Y:S01]  /*181c0*/  MOV R4, R179 ;  /* 0x000000b300047202 */ /* 0x000fe20000000f00 */
[----:B-1---5:R-:W-:Y:S05]  /*181d0*/  BRA `(.L_x_3619) ;  /* 0xffffdc2000007947 */ /* 0x022fea000383ffff */
.L_x_3561:
[----:B------:R-:W-:Y:S01]  /*181e0*/  IMAD.MOV.U32 R3, RZ, RZ, R14 ;  /* 0x000000ffff037224 */ /* 0x000fe200078e000e */
[----:B------:R-:W-:Y:S01]  /*181f0*/  MOV R202, RZ ;  /* 0x000000ff00ca7202 */ /* 0x000fe20000000f00 */
[----:B------:R-:W-:Y:S01]  /*18200*/  IMAD.MOV.U32 R179, RZ, RZ, 0x181f ;  /* 0x0000181fffb37424 */ /* 0x000fe200078e00ff */
[----:B------:R-:W-:Y:S02]  /*18210*/  MOV R2, 0x18230 ;  /* 0x0001823000027802 */ /* 0x000fe40000000f00 */
[----:B-12---:R-:W-:Y:S05]  /*18220*/  CALL.REL.NOINC `($__internal_58_$__cuda_sm70_shflsync_idx_p) ;  /* 0x0000095000007944 */ /* 0x006fea0003c00000 */
[----:B-----5:R-:W-:Y:S01]  /*18230*/  MOV R0, R179 ;  /* 0x000000b300007202 */ /* 0x020fe20000000f00 */
[----:B-1----:R-:W-:Y:S05]  /*18240*/  BRA `(.L_x_3620) ;  /* 0xffffdbd000007947 */ /* 0x002fea000383ffff */
.L_x_3564:
        /* <DEDUP_REMOVED lines=13> */
.L_x_3567:
[----:B-1----:R-:W-:Y:S01]  /*18320*/  IMAD.MOV.U32 R3, RZ, RZ, R5 ;  /* 0x000000ffff037224 */ /* 0x002fe200078e0005 */
[----:B------:R-:W-:Y:S01]  /*18330*/  MOV R202, 0x2 ;  /* 0x0000000200ca7802 */ /* 0x000fe20000000f00 */
[----:B------:R-:W-:Y:S01]  /*18340*/  IMAD.MOV.U32 R179, RZ, RZ, 0x181f ;  /* 0x0000181fffb37424 */ /* 0x000fe200078e00ff */
[----:B------:R-:W-:Y:S02]  /*18350*/  MOV R2, 0x18370 ;  /* 0x0001837000027802 */ /* 0x000fe40000000f00 */
[----:B--234-:R-:W-:Y:S05]  /*18360*/  CALL.REL.NOINC `($__internal_58_$__cuda_sm70_shflsync_idx_p) ;  /* 0x0000081000007944 */ /* 0x01cfea0003c00000 */
[----:B------:R-:W-:Y:S01]  /*18370*/  MOV R4, R179 ;  /* 0x000000b300047202 */ /* 0x000fe20000000f00 */
[----:B-1---5:R-:W-:Y:S05]  /*18380*/  BRA `(.L_x_3622) ;  /* 0xffffdd8000007947 */ /* 0x022fea000383ffff */
.L_x_3568:
[----:B------:R-:W-:Y:S01]  /*18390*/  IMAD.MOV.U32 R3, RZ, RZ, R14 ;  /* 0x000000ffff037224 */ /* 0x000fe200078e000e */
[----:B------:R-:W-:Y:S01]  /*183a0*/  MOV R202, 0x2 ;  /* 0x0000000200ca7802 */ /* 0x000fe20000000f00 */
[----:B------:R-:W-:Y:S01]  /*183b0*/  IMAD.MOV.U32 R179, RZ, RZ, 0x181f ;  /* 0x0000181fffb37424 */ /* 0x000fe200078e00ff */
[----:B------:R-:W-:Y:S02]  /*183c0*/  MOV R2, 0x183e0 ;  /* 0x000183e000027802 */ /* 0x000fe40000000f00 */
[----:B-1234-:R-:W-:Y:S05]  /*183d0*/  CALL.REL.NOINC `($__internal_58_$__cuda_sm70_shflsync_idx_p) ;  /* 0x000007a000007944 */ /* 0x01efea0003c00000 */
[----:B-----5:R-:W-:Y:S01]  /*183e0*/  MOV R0, R179 ;  /* 0x000000b300007202 */ /* 0x020fe20000000f00 */
[----:B-1----:R-:W-:Y:S05]  /*183f0*/  BRA `(.L_x_3623) ;  /* 0xffffdd3000007947 */ /* 0x002fea000383ffff */
.L_x_3571:
[----:B-1----:R-:W-:Y:S01]  /*18400*/  IMAD.MOV.U32 R3, RZ, RZ, R5 ;  /* 0x000000ffff037224 */ /* 0x002fe200078e0005 */
[----:B------:R-:W-:Y:S01]  /*18410*/  MOV R202, 0x3 ;  /* 0x0000000300ca7802 */ /* 0x000fe20000000f00 */
[----:B------:R-:W-:Y:S01]  /*18420*/  IMAD.MOV.U32 R179, RZ, RZ, 0x181f ;  /* 0x0000181fffb37424 */ /* 0x000fe200078e00ff */
[----:B------:R-:W-:-:S02]  /*18430*/  MOV R2, 0x18450 ;  /* 0x0001845000027802 */ /* 0x000fc40000000f00 */
[----:B--234-:R-:W-:Y:S05]  /*18440*/  CALL.REL.NOINC `($__internal_58_$__cuda_sm70_shflsync_idx_p) ;  /* 0x0000073000007944 */ /* 0x01cfea0003c00000 */
        /* <DEDUP_REMOVED lines=8> */
.L_x_3573:
[----:B------:R-:W-:Y:S01]  /*184d0*/  IMAD.MOV.U32 R3, RZ, RZ, R92 ;  /* 0x000000ffff037224 */ /* 0x000fe200078e005c */
[----:B------:R-:W-:Y:S01]  /*184e0*/  MOV R202, RZ ;  /* 0x000000ff00ca7202 */ /* 0x000fe20000000f00 */
[----:B------:R-:W-:Y:S01]  /*184f0*/  IMAD.MOV.U32 R179, RZ, RZ, 0x1f ;  /* 0x0000001fffb37424 */ /* 0x000fe200078e00ff */
[----:B------:R-:W-:Y:S02]  /*18500*/  MOV R2, 0x18520 ;  /* 0x0001852000027802 */ /* 0x000fe40000000f00 */
[----:B-12---:R-:W-:Y:S05]  /*18510*/  CALL.REL.NOINC `($__internal_58_$__cuda_sm70_shflsync_idx_p) ;  /* 0x0000066000007944 */ /* 0x006fea0003c00000 */
[----:B------:R-:W-:Y:S01]  /*18520*/  MOV R9, R179 ;  /* 0x000000b300097202 */ /* 0x000fe20000000f00 */
[----:B-1---5:R-:W-:Y:S05]  /*18530*/  BRA `(.L_x_3625) ;  /* 0xffffdf8000007947 */ /* 0x022fea000383ffff */
.L_x_3574:
[----:B------:R-:W-:Y:S01]  /*18540*/  IMAD.MOV.U32 R3, RZ, RZ, R92 ;  /* 0x000000ffff037224 */ /* 0x000fe200078e005c */
[----:B------:R-:W-:Y:S01]  /*18550*/  MOV R202, 0x1 ;  /* 0x0000000100ca7802 */ /* 0x000fe20000000f00 */
[----:B------:R-:W-:Y:S01]  /*18560*/  IMAD.MOV.U32 R179, RZ, RZ, 0x1f ;  /* 0x0000001fffb37424 */ /* 0x000fe200078e00ff */
[----:B------:R-:W-:Y:S02]  /*18570*/  MOV R2, 0x18590 ;  /* 0x0001859000027802 */ /* 0x000fe40000000f00 */
[----:B-1234-:R-:W-:Y:S05]  /*18580*/  CALL.REL.NOINC `($__internal_58_$__cuda_sm70_shflsync_idx_p) ;  /* 0x000005f000007944 */ /* 0x01efea0003c00000 */
[----:B------:R-:W-:Y:S01]  /*18590*/  MOV R6, R179 ;  /* 0x000000b300067202 */ /* 0x000fe20000000f00 */
[----:B-1---5:R-:W-:Y:S05]  /*185a0*/  BRA `(.L_x_3626) ;  /* 0xffffdf3000007947 */ /* 0x022fea000383ffff */
.L_x_3575:
[----:B------:R-:W-:Y:S02]  /*185b0*/  MOV R3, 0x1 ;  /* 0x0000000100037802 */ /* 0x000fe40000000f00 */
[----:B------:R-:W-:-:S02]  /*185c0*/  MOV R2, 0x185e0 ;  /* 0x000185e000027802 */ /* 0x000fc40000000f00 */
[----:B---34-:R-:W-:Y:S05]  /*185d0*/  CALL.REL.NOINC `($__internal_59_$__cuda_sm70_shflsync_up_p) ;  /* 0x0000061000007944 */ /* 0x018fea0003c00000 */
[----:B------:R-:W-:Y:S05]  /*185e0*/  BRA `(.L_x_3627) ;  /* 0xffffe01000007947 */ /* 0x000fea000383ffff */
.L_x_3576:
[----:B------:R-:W-:Y:S02]  /*185f0*/  MOV R3, 0x2 ;  /* 0x0000000200037802 */ /* 0x000fe40000000f00 */
[----:B------:R-:W-:-:S02]  /*18600*/  MOV R2, 0x18620 ;  /* 0x0001862000027802 */ /* 0x000fc40000000f00 */
[----:B---34-:R-:W-:Y:S05]  /*18610*/  CALL.REL.NOINC `($__internal_59_$__cuda_sm70_shflsync_up_p) ;  /* 0x000005d000007944 */ /* 0x018fea0003c00000 */
[----:B------:R-:W-:Y:S02]  /*18620*/  SEL R3, R4, RZ, P1 ;  /* 0x000000ff04037207 */ /* 0x000fe40000800000 */
[----:B------:R-:W-:-:S03]  /*18630*/  MOV R2, 0x18670 ;  /* 0x0001867000027802 */ /* 0x000fc60000000f00 */
[----:B------:R-:W-:Y:S02]  /*18640*/  IMAD.IADD R0, R0, 0x1, R3 ;  /* 0x0000000100007824 */ /* 0x000fe400078e0203 */
[----:B------:R-:W-:Y:S02]  /*18650*/  IMAD.MOV.U32 R3, RZ, RZ, 0x4 ;  /* 0x00000004ff037424 */ /* 0x000fe400078e00ff */
        /* <DEDUP_REMOVED lines=20> */
.L_x_3580:
[----:B------:R-:W-:Y:S02]  /*187a0*/  MOV R3, 0x1 ;  /* 0x0000000100037802 */ /* 0x000fe40000000f00 */
[----:B------:R-:W-:Y:S02]  /*187b0*/  MOV R2, 0x187d0 ;  /* 0x000187d000027802 */ /* 0x000fe40000000f00 */
[----:B---3--:R-:W-:Y:S05]  /*187c0*/  CALL.REL.NOINC `($__internal_59_$__cuda_sm70_shflsync_up_p) ;  /* 0x0000042000007944 */ /* 0x008fea0003c00000 */
[----:B------:R-:W-:Y:S01]  /*187d0*/  MOV R2, R4 ;  /* 0x0000000400027202 */ /* 0x000fe20000000f00 */
[----:B------:R-:W-:Y:S05]  /*187e0*/  BRA `(.L_x_3629) ;  /* 0xffffe07000007947 */ /* 0x000fea000383ffff */
.L_x_3581:
[----:B------:R-:W-:Y:S02]  /*187f0*/  MOV R3, 0x2 ;  /* 0x0000000200037802 */ /* 0x000fe40000000f00 */
[----:B------:R-:W-:Y:S02]  /*18800*/  MOV R2, 0x18820 ;  /* 0x0001882000027802 */ /* 0x000fe40000000f00 */
[----:B---3--:R-:W-:Y:S05]  /*18810*/  CALL.REL.NOINC `($__internal_59_$__cuda_sm70_shflsync_up_p) ;  /* 0x000003d000007944 */ /* 0x008fea0003c00000 */
        /* <DEDUP_REMOVED lines=24> */
.L_x_3583:
[----:B------:R-:W-:Y:S02]  /*189a0*/  SEL R0, RZ, 0x1, P0 ;  /* 0x00000001ff007807 */ /* 0x000fe40000000000 */
[----:B------:R-:W-:Y:S02]  /*189b0*/  MOV R2, 0x189d0 ;  /* 0x000189d000027802 */ /* 0x000fe40000000f00 */
[----:B-1-3--:R-:W-:Y:S05]  /*189c0*/  CALL.REL.NOINC `($__internal_60_$__cuda_sm70_votesync_ballot) ;  /* 0x0000028000007944 */ /* 0x00afea0003c00000 */
[----:B------:R-:W-:Y:S05]  /*189d0*/  BRA `(.L_x_3631) ;  /* 0xffffe01000007947 */ /* 0x000fea000383ffff */
.L_x_3584:
[----:B------:R-:W-:Y:S01]  /*189e0*/  IMAD.MOV.U32 R3, RZ, RZ, R7 ;  /* 0x000000ffff037224 */ /* 0x000fe200078e0007 */
[----:B----4-:R-:W-:Y:S01]  /*189f0*/  MOV R202, R10 ;  /* 0x0000000a00ca7202 */ /* 0x010fe20000000f00 */
[----:B------:R-:W-:Y:S01]  /*18a00*/  IMAD.MOV.U32 R179, RZ, RZ, 0x1f ;  /* 0x0000001fffb37424 */ /* 0x000fe200078e00ff */
[----:B------:R-:W-:Y:S02]  /*18a10*/  MOV R2, 0x18a30 ;  /* 0x00018a3000027802 */ /* 0x000fe40000000f00 */
[----:B-123--:R-:W-:Y:S05]  /*18a20*/  CALL.REL.NOINC `($__internal_58_$__cuda_sm70_shflsync_idx_p) ;  /* 0x0000015000007944 */ /* 0x00efea0003c00000 */
[----:B------:R-:W-:Y:S01]  /*18a30*/  IMAD.MOV.U32 R7, RZ, RZ, R179 ;  /* 0x000000ffff077224 */ /* 0x000fe200078e00b3 */
[----:B------:R-:W-:Y:S01]  /*18a40*/  MOV R202, R10 ;  /* 0x0000000a00ca7202 */ /* 0x000fe20000000f00 */
[----:B------:R-:W-:Y:S01]  /*18a50*/  IMAD.MOV.U32 R3, RZ, RZ, R8 ;  /* 0x000000ffff037224 */ /* 0x000fe200078e0008 */
[----:B------:R-:W-:Y:S02]  /*18a60*/  MOV R179, 0x1f ;  /* 0x0000001f00b37802 */ /* 0x000fe40000000f00 */
[----:B------:R-:W-:-:S02]  /*18a70*/  MOV R2, 0x18a90 ;  /* 0x00018a9000027802 */ /* 0x000fc40000000f00 */
[----:B-1---5:R-:W-:Y:S05]  /*18a80*/  CALL.REL.NOINC `($__internal_58_$__cuda_sm70_shflsync_idx_p) ;  /* 0x000000f000007944 */ /* 0x022fea0003c00000 */
[----:B------:R-:W-:Y:S01]  /*18a90*/  MOV R5, R179 ;  /* 0x000000b300057202 */ /* 0x000fe20000000f00 */
[----:B-1---5:R-:W-:Y:S05]  /*18aa0*/  BRA `(.L_x_3632) ;  /* 0xffffdf8000007947 */ /* 0x022fea000383ffff */
.L_x_3587:
[----:B------:R-:W-:Y:S01]  /*18ab0*/  IMAD.MOV.U32 R3, RZ, RZ, R4 ;  /* 0x000000ffff037224 */ /* 0x000fe200078e0004 */
[----:B------:R-:W-:Y:S01]  /*18ac0*/  MOV R202, R0 ;  /* 0x0000000000ca7202 */ /* 0x000fe20000000f00 */
[----:B------:R-:W-:Y:S01]  /*18ad0*/  IMAD.MOV.U32 R179, RZ, RZ, 0x1f ;  /* 0x0000001fffb37424 */ /* 0x000fe200078e00ff */
[----:B------:R-:W-:-:S02]  /*18ae0*/  MOV R2, 0x18b00 ;  /* 0x00018b0000027802 */ /* 0x000fc40000000f00 */
[----:B-1-34-:R-:W-:Y:S05]  /*18af0*/  CALL.REL.NOINC `($__internal_58_$__cuda_sm70_shflsync_idx_p) ;  /* 0x0000008000007944 */ /* 0x01afea0003c00000 */
[----:B------:R-:W-:Y:S01]  /*18b00*/  MOV R11, R179 ;  /* 0x000000b3000b7202 */ /* 0x000fe20000000f00 */
[----:B-1---5:R-:W-:Y:S05]  /*18b10*/  BRA `(.L_x_3586) ;  /* 0xffffdf7000007947 */ /* 0x022fea000383ffff */
        .weak           $__internal_57_$__cuda_sm70_shflsync_bfly_p
        .type           $__internal_57_$__cuda_sm70_shflsync_bfly_p,@function
        .size           $__internal_57_$__cuda_sm70_shflsync_bfly_p,($__internal_58_$__cuda_sm70_shflsync_idx_p - $__internal_57_$__cuda_sm70_shflsync_bfly_p)
$__internal_57_$__cuda_sm70_shflsync_bfly_p:
[----:B------:R-:W-:Y:S02]  /*18b20*/  MOV R161, 0xffffffff ;  /* 0xffffffff00a17802 */ /* 0x000fe40000000f00 */
[----:B------:R-:W-:-:S02]  /*18b30*/  MOV R3, 0x1f ;  /* 0x0000001f00037802 */ /* 0x000fc40000000f00 */
[----:B------:R-:W-:Y:S04]  /*18b40*/  WARPSYNC R161 ;  /* 0x000000a100007348 */ /* 0x000fe80003800000 */
[----:B------:R1:W2:Y:S02]  /*18b50*/  SHFL.BFLY PT, R0, R132, R0, R3 ;  /* 0x0c00000084007389 */ /* 0x0002a400000e0003 */
[----:B-1----:R-:W-:-:S04]  /*18b60*/  MOV R3, 0x0 ;  /* 0x0000000000037802 */ /* 0x002fc80000000f00 */
[----:B--2---:R-:W-:Y:S05]  /*18b70*/  RET.REL.NODEC R2 `(_ZN7cutlass13device_kernelIN5flash19enable_sm80_to_sm89INS1_16FlashAttnFwdSm80INS1_25CollectiveMainloopFwdSm80ILi8ELi1ELb0EN4cute5tupleIJNS5_1CILi128EEENS7_ILi32EEENS7_ILi256EEEEEELi256ENS_10bfloat16_tEfNS_4arch4Sm80ELb0ELb0ELb0ELb1ELb1ELb1ELb1ELb1EEENS1_21CollectiveEpilogueFwdINS6_IJS8_SA_S9_EEENS6_IJNS7_ILi1EEESI_SI_EEESC_SE_Li256ELb1ELb1ELb1ELb0EEENS1_36VarlenDynamicPersistentTileSchedulerILi128ELi32ELi256ELi256ELb1ELb1ELb0ELb0ELb1ELb1EEEEEEEEEvNT_6ParamsE) ;  /* 0xfffe748002007950 */ /* 0x004fea0003c3ffff */
        .weak           $__internal_58_$__cuda_sm70_shflsync_idx_p
        .type           $__internal_58_$__cuda_sm70_shflsync_idx_p,@function
        .size           $__internal_58_$__cuda_sm70_shflsync_idx_p,($__internal_59_$__cuda_sm70_shflsync_up_p - $__internal_58_$__cuda_sm70_shflsync_idx_p)
$__internal_58_$__cuda_sm70_shflsync_idx_p:
[----:B------:R1:W-:Y:S02]  /*18b80*/  STL [R1+0x54], R0 ;  /* 0x0000540001007387 */ /* 0x0003e40000100800 */
[----:B-1----:R-:W-:-:S04]  /*18b90*/  MOV R0, 0xffffffff ;  /* 0xffffffff00007802 */ /* 0x002fc80000000f00 */
[----:B------:R-:W-:Y:S04]  /*18ba0*/  WARPSYNC R0 ;  /* 0x0000000000007348 */ /* 0x000fe80003800000 */
[----:B------:R1:W2:Y:S04]  /*18bb0*/  SHFL.IDX PT, R179, R3, R202, R179 ;  /* 0x000000ca03b37389 */ /* 0x0002a800000e00b3 */
[----:B-1----:R1:W5:Y:S01]  /*18bc0*/  LDL.LU R0, [R1+0x54] ;  /* 0x0000540001007983 */ /* 0x0023620000300800 */
[----:B------:R-:W-:-:S04]  /*18bd0*/  MOV R3, 0x0 ;  /* 0x0000000000037802 */ /* 0x000fc80000000f00 */
[----:B--2---:R-:W-:Y:S05]  /*18be0*/  RET.REL.NODEC R2 `(_ZN7cutlass13device_kernelIN5flash19enable_sm80_to_sm89INS1_16FlashAttnFwdSm80INS1_25CollectiveMainloopFwdSm80ILi8ELi1ELb0EN4cute5tupleIJNS5_1CILi128EEENS7_ILi32EEENS7_ILi256EEEEEELi256ENS_10bfloat16_tEfNS_4arch4Sm80ELb0ELb0ELb0ELb1ELb1ELb1ELb1ELb1EEENS1_21CollectiveEpilogueFwdINS6_IJS8_SA_S9_EEENS6_IJNS7_ILi1EEESI_SI_EEESC_SE_Li256ELb1ELb1ELb1ELb0EEENS1_36VarlenDynamicPersistentTileSchedulerILi128ELi32ELi256ELi256ELb1ELb1ELb0ELb0ELb1ELb1EEEEEEEEEvNT_6ParamsE) ;  /* 0xfffe741002007950 */ /* 0x004fea0003c3ffff */
        .weak           $__internal_59_$__cuda_sm70_shflsync_up_p
        .type           $__internal_59_$__cuda_sm70_shflsync_up_p,@function
        .size           $__internal_59_$__cuda_sm70_shflsync_up_p,($__internal_60_$__cuda_sm70_votesync_ballot - $__internal_59_$__cuda_sm70_shflsync_up_p)
$__internal_59_$__cuda_sm70_shflsync_up_p:
[----:B------:R-:W-:Y:S02]  /*18bf0*/  MOV R4, RZ ;  /* 0x000000ff00047202 */ /* 0x000fe40000000f00 */
[----:B------:R-:W-:-:S04]  /*18c00*/  MOV R10, 0xffffffff ;  /* 0xffffffff000a7802 */ /* 0x000fc80000000f00 */
[----:B------:R-:W-:Y:S04]  /*18c10*/  WARPSYNC R10 ;  /* 0x0000000a00007348 */ /* 0x000fe80003800000 */
[----:B------:R1:W2:Y:S02]  /*18c20*/  SHFL.UP PT, R4, R0, R3, R4 ;  /* 0x0400000300047389 */ /* 0x0002a400000e0004 */
[----:B-1----:R-:W-:-:S04]  /*18c30*/  MOV R3, 0x0 ;  /* 0x0000000000037802 */ /* 0x002fc80000000f00 */
[----:B--2---:R-:W-:Y:S05]  /*18c40*/  RET.REL.NODEC R2 `(_ZN7cutlass13device_kernelIN5flash19enable_sm80_to_sm89INS1_16FlashAttnFwdSm80INS1_25CollectiveMainloopFwdSm80ILi8ELi1ELb0EN4cute5tupleIJNS5_1CILi128EEENS7_ILi32EEENS7_ILi256EEEEEELi256ENS_10bfloat16_tEfNS_4arch4Sm80ELb0ELb0ELb0ELb1ELb1ELb1ELb1ELb1EEENS1_21CollectiveEpilogueFwdINS6_IJS8_SA_S9_EEENS6_IJNS7_ILi1EEESI_SI_EEESC_SE_Li256ELb1ELb1ELb1ELb0EEENS1_36VarlenDynamicPersistentTileSchedulerILi128ELi32ELi256ELi256ELb1ELb1ELb0ELb0ELb1ELb1EEEEEEEEEvNT_6ParamsE) ;  /* 0xfffe73b002007950 */ /* 0x004fea0003c3ffff */
        .weak           $__internal_60_$__cuda_sm70_votesync_ballot
        .type           $__internal_60_$__cuda_sm70_votesync_ballot,@function
        .size           $__internal_60_$__cuda_sm70_votesync_ballot,(.L_x_6564 - $__internal_60_$__cuda_sm70_votesync_ballot)
$__internal_60_$__cuda_sm70_votesync_ballot:
[----:B------:R-:W-:Y:S01]  /*18c50*/  ISETP.NE.U32.AND P0, PT, R0, 0x1, PT ;  /* 0x000000010000780c */ /* 0x000fe20003f05070 */
[----:B------:R-:W-:-:S04]  /*18c60*/  IMAD.MOV.U32 R3, RZ, RZ, -0x1 ;  /* 0xffffffffff037424 */ /* 0x000fc800078e00ff */
[----:B------:R-:W-:Y:S08]  /*18c70*/  WARPSYNC R3 ;  /* 0x0000000300007348 */ /* 0x000ff00003800000 */
[----:B------:R-:W-:-:S04]  /*18c80*/  VOTE.ANY R0, PT, !P0 ;  /* 0x0000000000007806 */ /* 0x000fc800040e0100 */
[----:B------:R-:W-:Y:S01]  /*18c90*/  LOP3.LUT R0, R0, R3, RZ, 0xc0, !PT ;  /* 0x0000000300007212 */ /* 0x000fe200078ec0ff */
[----:B------:R-:W-:-:S04]  /*18ca0*/  IMAD.MOV.U32 R3, RZ, RZ, 0x0 ;  /* 0x00000000ff037424 */ /* 0x000fc800078e00ff */
[----:B------:R-:W-:Y:S05]  /*18cb0*/  RET.REL.NODEC R2 `(_ZN7cutlass13device_kernelIN5flash19enable_sm80_to_sm89INS1_16FlashAttnFwdSm80INS1_25CollectiveMainloopFwdSm80ILi8ELi1ELb0EN4cute5tupleIJNS5_1CILi128EEENS7_ILi32EEENS7_ILi256EEEEEELi256ENS_10bfloat16_tEfNS_4arch4Sm80ELb0ELb0ELb0ELb1ELb1ELb1ELb1ELb1EEENS1_21CollectiveEpilogueFwdINS6_IJS8_SA_S9_EEENS6_IJNS7_ILi1EEESI_SI_EEESC_SE_Li256ELb1ELb1ELb1ELb0EEENS1_36VarlenDynamicPersistentTileSchedulerILi128ELi32ELi256ELi256ELb1ELb1ELb0ELb0ELb1ELb1EEEEEEEEEvNT_6ParamsE) ;  /* 0xfffe734002007950 */ /* 0x000fea0003c3ffff */
.L_x_3633:
        /* <DEDUP_REMOVED lines=12> */
.L_x_6564:


//--------------------- .text._ZN7cutlass13device_kernelIN5flash19enable_sm80_to_sm89INS1_16FlashAttnFwdSm80INS1_25CollectiveMainloopFwdSm80ILi8ELi1ELb1EN4cute5tupleIJNS5_1CILi128EEENS7_ILi48EEENS7_ILi256EEEEEELi256ENS_10bfloat16_tEfNS_4arch4Sm80ELb0ELb1ELb0ELb0ELb1ELb0ELb1ELb1EEENS1_21CollectiveEpilogueFwdINS6_IJS8_SA_S9_EEENS6_IJNS7_ILi1EEESI_SI_EEESC_SE_Li256ELb0ELb1ELb1ELb0EEENS1_19SingleTileSchedulerILb0ELb1ELb1ELi128EEEEEEEEEvNT_6ParamsE --------------------------
	.section	.text._ZN7cutlass13device_kernelIN5flash19enable_sm80_to_sm89INS1_16FlashAttnFwdSm80INS1_25CollectiveMainloopFwdSm80ILi8ELi1ELb1EN4cute5tupleIJNS5_1CILi128EEENS7_ILi48EEENS7_ILi256EEEEEELi256ENS_10bfloat16_tEfNS_4arch4Sm80ELb0ELb1ELb0ELb0ELb1ELb0ELb1ELb1EEENS1_21CollectiveEpilogueFwdINS6_IJS8_SA_S9_EEENS6_IJNS7_ILi1EEESI_SI_EEESC_SE_Li256ELb0ELb1ELb1ELb0EEENS1_19SingleTileSchedulerILb0ELb1ELb1ELi128EEEEEEEEEvNT_6ParamsE,"ax",@progbits
	.sectioninfo	@"SHI_REGISTERS=255"
	.align	128
.text._ZN7cutlass13device_kernelIN5flash19enable_sm80_to_sm89INS1_16FlashAttnFwdSm80INS1_25CollectiveMainloopFwdSm80ILi8ELi1ELb1EN4cute5tupleIJNS5_1CILi128EEENS7_ILi48EEENS7_ILi256EEEEEELi256ENS_10bfloat16_tEfNS_4arch4Sm80ELb0ELb1ELb0ELb0ELb1ELb0ELb1ELb1EEENS1_21CollectiveEpilogueFwdINS6_IJS8_SA_S9_EEENS6_IJNS7_ILi1EEESI_SI_EEESC_SE_Li256ELb0ELb1ELb1ELb0EEENS1_19SingleTileSchedulerILb0ELb1ELb1ELi128EEEEEEEEEvNT_6ParamsE:
        .type           _ZN7cutlass13device_kernelIN5flash19enable_sm80_to_sm89INS1_16FlashAttnFwdSm80INS1_25CollectiveMainloopFwdSm80ILi8ELi1ELb1EN4cute5tupleIJNS5_1CILi128EEENS7_ILi48EEENS7_ILi256EEEEEELi256ENS_10bfloat16_tEfNS_4arch4Sm80ELb0ELb1ELb0ELb0ELb1ELb0ELb1ELb1EEENS1_21CollectiveEpilogueFwdINS6_IJS8_SA_S9_EEENS6_IJNS7_ILi1EEESI_SI_EEESC_SE_Li256ELb0ELb1ELb1ELb0EEENS1_19SingleTileSchedulerILb0ELb1ELb1ELi128EEEEEEEEEvNT_6ParamsE,@function
        .size           _ZN7cutlass13device_kernelIN5flash19enable_sm80_to_sm89INS1_16FlashAttnFwdSm80INS1_25CollectiveMainloopFwdSm80ILi8ELi1ELb1EN4cute5tupleIJNS5_1CILi128EEENS7_ILi48EEENS7_ILi256EEEEEELi256ENS_10bfloat16_tEfNS_4arch4Sm80ELb0ELb1ELb0ELb0ELb1ELb0ELb1ELb1EEENS1_21CollectiveEpilogueFwdINS6_IJS8_SA_S9_EEENS6_IJNS7_ILi1EEESI_SI_EEESC_SE_Li256ELb0ELb1ELb1ELb0EEENS1_19SingleTileSchedulerILb0ELb1ELb1ELi128EEEEEEEEEvNT_6ParamsE,(.L_x_6569 - _ZN7cutlass13device_kernelIN5flash19enable_sm80_to_sm89INS1_16FlashAttnFwdSm80INS1_25CollectiveMainloopFwdSm80ILi8ELi1ELb1EN4cute5tupleIJNS5_1CILi128EEENS7_ILi48EEENS7_ILi256EEEEEELi256ENS_10bfloat16_tEfNS_4arch4Sm80ELb0ELb1ELb0ELb0ELb1ELb0ELb1ELb1EEENS1_21CollectiveEpilogueFwdINS6_IJS8_SA_S9_EEENS6_IJNS7_ILi1EEESI_SI_EEESC_SE_Li256ELb0ELb1ELb1ELb0EEENS1_19SingleTileSchedulerILb0ELb1ELb1ELi128EEEEEEEEEvNT_6ParamsE)
        .other          _ZN7cutlass13device_kernelIN5flash19enable_sm80_to_sm89INS1_16FlashAttnFwdSm80INS1_25CollectiveMainloopFwdSm80ILi8ELi1ELb1EN4cute5tupleIJNS5_1CILi128EEENS7_ILi48EEENS7_ILi256EEEEEELi256ENS_10bfloat16_tEfNS_4arch4Sm80ELb0ELb1ELb0ELb0ELb1ELb0ELb1ELb1EEENS1_21CollectiveEpilogueFwdINS6_IJS8_SA_S9_EEENS6_IJNS7_ILi1EEESI_SI_EEESC_SE_Li256ELb0ELb1ELb1ELb0EEENS1_19SingleTileSchedulerILb0ELb1ELb1ELi128EEEEEEEEEvNT_6ParamsE,@"STO_CUDA_ENTRY STV_DEFAULT"
_ZN7cutlass13device_kernelIN5flash19enable_sm80_to_sm89INS1_16FlashAttnFwdSm80INS1_25CollectiveMainloopFwdSm80ILi8ELi1ELb1EN4cute5tupleIJNS5_1CILi128EEENS7_ILi48EEENS7_ILi256EEEEEELi256ENS_10bfloat16_tEfNS_4arch4Sm80ELb0ELb1ELb0ELb0ELb1ELb0ELb1ELb1EEENS1_21CollectiveEpilogueFwdINS6_IJS8_SA_S9_EEENS6_IJNS7_ILi1EEESI_SI_EEESC_SE_Li256ELb0ELb1ELb1ELb0EEENS1_19SingleTileSchedulerILb0ELb1ELb1ELi128EEEEEEEEEvNT_6ParamsE:
        /* <DEDUP_REMOVED lines=18> */
.L_x_3634:
[----:B------:R-:W-:Y:S02]  /*0120*/  ULDC.64 UR4, c[0x0][0x550] ;  /* 0x0001540000047ab9 */ /* 0x000fe40000000a00 */
[----:B------:R-:W-:Y:S02]  /*0130*/  UISETP.NE.AND UP0, UPT, UR4, 0x1, UPT ;  /* 0x000000010400788c */ /* 0x000fe4000bf05270 */
[----:B------:R-:W-:-:S02]  /*0140*/  UIMAD.WIDE.U32 UR8, UR6, UR5, URZ ;  /* 0x00000005060872a5 */ /* 0x000fc4000f8e003f */
[----:B------:R-:W-:Y:S02]  /*0150*/  ULDC UR4, c[0x0][0x558] ;  /* 0x0001560000047ab9 */ /* 0x000fe40000000800 */
[----:B------:R-:W-:-:S05]  /*0160*/  UMOV UR11, UR6 ;  /* 0x00000006000b7c82 */ /* 0x000fca0008000000 */
[----:B------:R-:W-:-:S03]  /*0170*/  @UP0 USHF.R.U32.HI UR11, URZ, UR4, UR9 ;  /* 0x000000043f0b0299 */ /* 0x000fc60008011609 */
.L_x_3635:
        /* <DEDUP_REMOVED lines=54> */
.L_x_3637:
[----:B------:R-:W-:Y:S02]  /*04e0*/  ULDC UR4, c[0x0][0x32c] ;  /* 0x0000cb0000047ab9 */ /* 0x000fe40000000800 */
[----:B------:R-:W-:-:S03]  /*04f0*/  UISETP.NE.AND UP0, UPT, UR14, UR4, UPT ;  /* 0x000000040e00728c */ /* 0x000fc6000bf05270 */
[----:B------:R-:W-:Y:S02]  /*0500*/  ULDC.64 UR4, c[0x0][0x330] ;  /* 0x0000cc0000047ab9 */ /* 0x000fe40000000a00 */
[----:B------:R-:W-:-:S07]  /*0510*/  UIMAD.WIDE.U32 UR18, UR16, UR4, URZ ;  /* 0x00000004101272a5 */ /* 0x000fce000f8e003f */
[----:B------:R-:W-:Y:S02]  /*0520*/  @UP0 UMOV UR17, UR19 ;  /* 0x0000001300110c82 */ /* 0x000fe40008000000 */
[----:B------:R-:W-:Y:S02]  /*0530*/  @UP0 USHF.R.U32.HI UR16, URZ, UR5, UR17 ;  /* 0x000000053f100299 */ /* 0x000fe40008011611 */
.L_x_3638:
[----:B------:R-:W-:Y:S02]  /*0540*/  ULDC UR4, c[0x0][0x32c] ;  /* 0x0000cb0000047ab9 */ /* 0x000fe40000000800 */
[----:B------:R-:W-:-:S04]  /*0550*/  UIMAD UR4, UR16, UR4, UR4 ;  /* 0x00000004100472a4 */ /* 0x000fc8000f8e0204 */
[----:B------:R-:W-:-:S04]  /*0560*/  UISETP.LT.AND UP0, UPT, UR8, UR4, UPT ;  /* 0x000000040800728c */ /* 0x000fc8000bf01270 */
[----:B------:R-:W-:Y:S02]  /*0570*/  USEL UR8, UR8, UR4, UP0 ;  /* 0x0000000408087287 */ /* 0x000fe40008000000 */
.L_x_3636:
        /* <DEDUP_REMOVED lines=36> */
.L_x_3640:
[----:B------:R-:W-:Y:S02]  /*07c0*/  ULDC UR4, c[0x0][0x32c] ;  /* 0x0000cb0000047ab9 */ /* 0x000fe40000000800 */
[----:B------:R-:W-:-:S03]  /*07d0*/  UISETP.NE.AND UP0, UPT, UR4, 0x1, UPT ;  /* 0x000000010400788c */ /* 0x000fc6000bf05270 */
[----:B------:R-:W-:Y:S02]  /*07e0*/  ULDC.64 UR4, c[0x0][0x330] ;  /* 0x0000cc0000047ab9 */ /* 0x000fe40000000a00 */
[----:B------:R-:W-:-:S06]  /*07f0*/  UIMAD.WIDE.U32 UR16, UR14, UR4, URZ ;  /* 0x000000040e1072a5 */ /* 0x000fcc000f8e003f */
[----:B------:R-:W-:Y:S02]  /*0800*/  @UP0 USHF.R.U32.HI UR14, URZ, UR5, UR17 ;  /* 0x000000053f0e0299 */ /* 0x000fe40008011611 */
.L_x_3641:
[----:B------:R-:W-:Y:S02]  /*0810*/  ULDC UR4, c[0x0][0x32c] ;  /* 0x0000cb0000047ab9 */ /* 0x000fe40000000800 */
[----:B------:R-:W-:-:S04]  /*0820*/  UIMAD UR4, UR14, UR4, URZ ;  /* 0x000000040e0472a4 */ /* 0x000fc8000f8e023f */
[----:B------:R-:W-:-:S04]  /*0830*/  UISETP.LT.AND UP0, UPT, UR8, UR4, UPT ;  /* 0x000000040800728c */ /* 0x000fc8000bf01270 */
[----:B------:R-:W-:-:S04]  /*0840*/  USEL UR8, UR8, UR4, !UP0 ;  /* 0x0000000408087287 */ /* 0x000fc8000c000000 */
.L_x_3639:
        /* <DEDUP_REMOVED lines=13> */
[----:B-1----:R-:W-:Y:S01]  /*0920*/  IMAD.U32 R2, RZ, RZ, UR5 ;  /* 0x00000005ff027e24 */ /* 0x002fe2000f8e00ff */
[----:B------:R-:W-:Y:S02]  /*0930*/  UIADD3 UR18, UR5, -0x1, UR24 ;  /* 0xffffffff05127890 */ /* 0x000fe4000fffe018 */
[----:B------:R-:W-:Y:S02]  /*0940*/  UMOV UR20, URZ ;  /* 0x0000003f00147c82 */ /* 0x000fe40008000000 */
[-C--:B------:R-:W-:Y:S01]  /*0950*/  IABS R0, R2.reuse ;  /* 0x0000000200007213 */ /* 0x080fe20000000000 */
[----:B------:R-:W-:Y:S01]  /*0960*/  UIADD3 UR18, -UR8, UR18, URZ ;  /* 0x0000001208127290 */ /* 0x000fe2000fffe13f */
[----:B------:R-:W-:Y:S02]  /*0970*/  IABS R2, R2 ;  /* 0x0000000200027213 */ /* 0x000fe40000000000 */
[----:B------:R-:W1:Y:S02]  /*0980*/  R2UR UR17, R0 ;  /* 0x00000000001173c2 */ /* 0x000e6400000e0000 */
[----:B-1----:R-:W1:Y:S08]  /*0990*/  I2F.RP R0, UR17 ;  /* 0x0000001100007d06 */ /* 0x002e700008209400 */
[----:B-1----:R-:W1:Y:S02]  /*09a0*/  MUFU.RCP R0, R0 ;  /* 0x0000000000007308 */ /* 0x002e640000001000 */
[----:B-1----:R-:W-:-:S06]  /*09b0*/  IADD3 R0, R0, 0xffffffe, RZ ;  /* 0x0ffffffe00007810 */ /* 0x002fcc0007ffe0ff */
[----:B------:R-:W1:Y:S02]  /*09c0*/  F2I.FTZ.U32.TRUNC.NTZ R0, R0 ;  /* 0x0000000000007305 */ /* 0x000e64000021f000 */
[----:B-1----:R1:W3:Y:S02]  /*09d0*/  R2UR UR21, R0 ;  /* 0x00000000001573c2 */ /* 0x0022e400000e0000 */
[----:B-1----:R-:W-:Y:S01]  /*09e0*/  IMAD.U32 R0, RZ, RZ, UR18 ;  /* 0x00000012ff007e24 */ /* 0x002fe2000f8e00ff */
[----:B---3--:R-:W-:Y:S02]  /*09f0*/  UIADD3 UR4, URZ, -UR21, URZ ;  /* 0x800000153f047290 */ /* 0x008fe4000fffe03f */
[----:B------:R-:W-:Y:S02]  /*0a00*/  ULOP3.LUT UR18, UR18, UR5, URZ, 0x3c, !UPT ;  /* 0x0000000512127292 */ /* 0x000fe4000f8e3c3f */
[----:B------:R-:W-:Y:S01]  /*0a10*/  IABS R0, R0 ;  /* 0x0000000000007213 */ /* 0x000fe20000000000 */
[----:B------:R-:W-:-:S04]  /*0a20*/  UIMAD UR4, UR4, UR17, URZ ;  /* 0x00000011040472a4 */ /* 0x000fc8000f8e023f */
[----:B------:R-:W-:Y:S01]  /*0a30*/  IMAD.MOV.U32 R3, RZ, RZ, R0 ;  /* 0x000000ffff037224 */ /* 0x000fe200078e0000 */
[----:B------:R-:W-:Y:S01]  /*0a40*/  UIMAD.WIDE.U32 UR20, UR21, UR4, UR20 ;  /* 0x00000004151472a5 */ /* 0x000fe2000f8e0014 */
[----:B------:R-:W-:Y:S02]  /*0a50*/  IMAD.MOV R0, RZ, RZ, -R2 ;  /* 0x000000ffff007224 */ /* 0x000fe400078e0a02 */
[----:B------:R-:W1:Y:S04]  /*0a60*/  R2UR UR16, R3 ;  /* 0x00000000031073c2 */ /* 0x000e6800000e0000 */
[----:B------:R-:W-:-:S04]  /*0a70*/  UMOV UR19, UR21 ;  /* 0x0000001500137c82 */ /* 0x000fc80008000000 */
[----:B------:R-:W3:Y:S01]  /*0a80*/  R2UR UR14, R0 ;  /* 0x00000000000e73c2 */ /* 0x000ee200000e0000 */
        /* <DEDUP_REMOVED lines=13> */
.L_x_3642:
[----:B------:R-:W-:Y:S01]  /*0b60*/  ULOP3.LUT UR7, UR7, 0xffff, URZ, 0xc0, !UPT ;  /* 0x0000ffff07077892 */ /* 0x000fe2000f8ec03f */
[----:B------:R-:W-:Y:S01]  /*0b70*/  PLOP3.LUT P2, PT, PT, PT, PT, 0x80, 0x0 ;  /* 0x000000000000781c */ /* 0x000fe20003f4f070 */
[----:B------:R-:W-:Y:S01]  /*0b80*/  CS2R R14, SRZ ;  /* 0x00000000000e7805 */ /* 0x000fe2000001ff00 */
[----:B------:R-:W-:Y:S01]  /*0b90*/  CS2R R130, SRZ ;  /* 0x0000000000827805 */ /* 0x000fe2000001ff00 */
[----:B------:R-:W-:Y:S01]  /*0ba0*/  UIMAD UR8, UR7, UR4, UR8 ;  /* 0x00000004070872a4 */ /* 0x000fe2000f8e0208 */
        /* <DEDUP_REMOVED lines=79> */
[----:B------:R-:W-:Y:S01]  /*10a0*/  SHF.R.S32.HI R66, RZ, 0x1f, R132 ;  /* 0x0000001fff427819 */ /* 0x000fe20000011484 */
[----:B------:R-:W-:Y:S02]  /*10b0*/  UMOV UR14, 0x30 ;  /* 0x00000030000e7882 */ /* 0x000fe40000000000 */
[----:B------:R-:W-:Y:S01]  /*10c0*/  UIMAD UR17, UR24, UR14, -0x30 ;  /* 0xffffffd0181174a4 */ /* 0x000fe2000f8e020e */
[----:B------:R-:W3:Y:S01]  /*10d0*/  @P0 LDG.E R2, [R2.64] ;  /* 0x0000001602020981 */ /* 0x000ee2000c1e1900 */
[----:B------:R-:W-:Y:S01]  /*10e0*/  IMAD.MOV.U32 R4, RZ, RZ, c[0x0][0x2b8] ;  /* 0x0000ae00ff047624 */ /* 0x000fe200078e00ff */
[----:B------:R-:W-:Y:S01]  /*10f0*/  ULDC.64 UR4, c[0x0][0x2b0] ;  /* 0x0000ac0000047ab9 */ /* 0x000fe20000000a00 */
[----:B------:R-:W-:Y:S01]  /*1100*/  IMAD.MOV.U32 R22, RZ, RZ, RZ ;  /* 0x000000ffff167224 */ /* 0x000fe200078e00ff */
[----:B------:R-:W-:Y:S02]  /*1110*/  BAR.SYNC.DEFER_BLOCKING 0x0 ;  /* 0x0000000000007b1d */ /* 0x000fe40000010000 */
[----:B------:R-:W-:Y:S01]  /*1120*/  ISETP.NE.AND P1, PT, R4, 0x1, PT ;  /* 0x000000010400780c */ /* 0x000fe20003f25270 */
[----:B------:R-:W-:-:S03]  /*1130*/  USHF.R.S32.HI UR19, URZ, 0x1f, UR15 ;  /* 0x0000001f3f137899 */ /* 0x000fc6000801140f */
        /* <DEDUP_REMOVED lines=14> */
[C---:B------:R-:W-:Y:S01]  /*1220*/  IADD3 R0, R31.reuse, UR17, RZ ;  /* 0x000000111f007c10 */ /* 0x040fe2000fffe0ff */
[----:B------:R-:W-:Y:S01]  /*1230*/  UIMAD UR18, UR16, UR4, URZ ;  /* 0x00000004101272a4 */ /* 0x000fe2000f8e023f */
[----:B------:R-:W-:Y:S01]  /*1240*/  IADD3 R5, R31, UR26, RZ ;  /* 0x0000001a1f057c10 */ /* 0x000fe2000fffe0ff */
[----:B------:R-:W-:Y:S01]  /*1250*/  UIMAD.WIDE.U32 UR28, UR11, UR4, URZ ;  /* 0x000000040b1c72a5 */ /* 0x000fe2000f8e003f */
[C---:B------:R-:W-:Y:S01]  /*1260*/  ISETP.GE.AND P0, PT, R0.reuse, UR9, PT ;  /* 0x0000000900007c0c */ /* 0x040fe2000bf06270 */
[----:B------:R-:W-:Y:S01]  /*1270*/  IMAD.SHL.U32 R39, R19, 0x8, RZ ;  /* 0x0000000813277824 */ /* 0x000fe200078e00ff */
[----:B--2---:R-:W-:Y:S01]  /*1280*/  IADD3 R10, R0, UR10, RZ ;  /* 0x0000000a000a7c10 */ /* 0x004fe2000fffe0ff */
[----:B------:R-:W-:Y:S01]  /*1290*/  UIMAD UR27, UR24, -0x30, UR14 ;  /* 0xffffffd0181b78a4 */ /* 0x000fe2000f8e020e */
        /* <DEDUP_REMOVED lines=13> */
[--C-:B------:R-:W-:Y:S01]  /*1370*/  IMAD.MOV.U32 R4, RZ, RZ, R5.reuse ;  /* 0x000000ffff047224 */ /* 0x100fe200078e0005 */
[----:B------:R-:W-:Y:S01]  /*1380*/  ULDC.64 UR4, c[0x0][0x1c0] ;  /* 0x0000700000047ab9 */ /* 0x000fe20000000a00 */
[----:B------:R-:W-:Y:S01]  /*1390*/  IADD3 R30, R39, 0x40, RZ ;  /* 0x00000040271e7810 */ /* 0x000fe20007ffe0ff */
[----:B------:R-:W-:Y:S01]  /*13a0*/  UIADD3 UR29, UR29, UR18, URZ ;  /* 0x000000121d1d7290 */ /* 0x000fe2000fffe03f */
[----:B------:R-:W-:Y:S01]  /*13b0*/  IADD3 R17, R21, UR26, RZ ;  /* 0x0000001a15117c10 */ /* 0x000fe2000fffe0ff */
[----:B------:R-:W-:Y:S01]  /*13c0*/  UIMAD UR19, UR19, UR4, URZ ;  /* 0x00000004131372a4 */ /* 0x000fe2000f8e023f */
[C---:B------:R-:W-:Y:S01]  /*13d0*/  IADD3 R29, R39.reuse, 0x80, RZ ;  /* 0x00000080271d7810 */ /* 0x040fe20007ffe0ff */
[----:B------:R-:W-:Y:S01]  /*13e0*/  UIMAD.WIDE.U32 UR28, UR15, UR4, UR28 ;  /* 0x000000040f1c72a5 */ /* 0x000fe2000f8e001c */
[----:B------:R-:W-:Y:S01]  /*13f0*/  ISETP.GE.AND P3, PT, R39, c[0x0][0x198], PT ;  /* 0x0000660027007a0c */ /* 0x000fe20003f66270 */
[----:B------:R-:W-:Y:S01]  /*1400*/  UIMAD UR5, UR15, UR5, UR19 ;  /* 0x000000050f0572a4 */ /* 0x000fe2000f8e0213 */
[----:B------:R-:W-:Y:S01]  /*1410*/  @P1 IMAD.HI.U32 R0, R5, c[0x0][0x2c8], RZ ;  /* 0x0000b20005001a27 */ /* 0x000fe200078e00ff */
[----:B------:R-:W-:Y:S01]  /*1420*/  IADD3 R28, R39, 0xc0, RZ ;  /* 0x000000c0271c7810 */ /* 0x000fe20007ffe0ff */
[----:B------:R-:W-:Y:S01]  /*1430*/  ULDC UR15, c[0x0][0x168] ;  /* 0x00005a00000f7ab9 */ /* 0x000fe20000000800 */
[----:B------:R-:W-:Y:S01]  /*1440*/  ISETP.GE.AND P4, PT, R30, c[0x0][0x198], PT ;  /* 0x000066001e007a0c */ /* 0x000fe20003f86270 */
[----:B------:R-:W-:Y:S01]  /*1450*/  UIADD3 UR5, UR29, UR5, URZ ;  /* 0x000000051d057290 */ /* 0x000fe2000fffe03f */
[----:B------:R-:W-:Y:S01]  /*1460*/  @P0 SHF.R.U32.HI R4, RZ, c[0x0][0x2cc], R0 ;  /* 0x0000b300ff040a19 */ /* 0x000fe20000011600 */
[----:B------:R-:W-:Y:S01]  /*1470*/  UIMAD UR15, UR6, UR15, URZ ;  /* 0x0000000f060f72a4 */ /* 0x000fe2000f8e023f */
[----:B------:R-:W-:Y:S01]  /*1480*/  SHF.R.S32.HI R8, RZ, 0x1f, R28 ;  /* 0x0000001fff087819 */ /* 0x000fe2000001141c */
[----:B------:R-:W-:Y:S01]  /*1490*/  BSSY B0, `(.L_x_3644) ;  /* 0x0000135000007945 */ /* 0x000fe20003800000 */
[--C-:B------:R-:W-:Y:S01]  /*14a0*/  SHF.R.S32.HI R6, RZ, 0x1f, R4.reuse ;  /* 0x0000001fff067819 */ /* 0x100fe20000011404 */
[----:B------:R-:W-:Y:S01]  /*14b0*/  IMAD.MOV R0, RZ, RZ, -R4 ;  /* 0x000000ffff007224 */ /* 0x000fe200078e0a04 */
[----:B------:R-:W-:Y:S01]  /*14c0*/  ISETP.GE.AND P5, PT, R29, c[0x0][0x198], PT ;  /* 0x000066001d007a0c */ /* 0x000fe20003fa6270 */
[----:B-1----:R-:W-:Y:S01]  /*14d0*/  IMAD.U32 R3, RZ, RZ, UR29 ;  /* 0x0000001dff037e24 */ /* 0x002fe2000f8e00ff */
[----:B------:R-:W-:Y:S01]  /*14e0*/  LEA.HI R8, R8, R28, RZ, 0x3 ;  /* 0x0000001c08087211 */ /* 0x000fe200078f18ff */
[----:B------:R-:W-:Y:S01]  /*14f0*/  IMAD.U32 R2, RZ, RZ, UR28 ;  /* 0x0000001cff027e24 */ /* 0x000fe2000f8e00ff */
[----:B------:R-:W-:Y:S01]  /*1500*/  ISETP.GE.AND P6, PT, R28, c[0x0][0x198], PT ;  /* 0x000066001c007a0c */ /* 0x000fe20003fc6270 */
[----:B------:R-:W-:Y:S01]  /*1510*/  IMAD.U32 R3, RZ, RZ, UR5 ;  /* 0x00000005ff037e24 */ /* 0x000fe2000f8e00ff */
[----:B------:R-:W-:Y:S01]  /*1520*/  LOP3.LUT R36, R8, 0xfffffff8, RZ, 0xc0, !PT ;  /* 0xfffffff808247812 */ /* 0x000fe200078ec0ff */
[----:B------:R-:W-:Y:S01]  /*1530*/  IMAD R0, R0, c[0x0][0x2c4], R5 ;  /* 0x0000b10000007a24 */ /* 0x000fe200078e0205 */
[----:B------:R-:W-:Y:S01]  /*1540*/  ULDC.64 UR4, c[0x0][0x1e8] ;  /* 0x00007a0000047ab9 */ /* 0x000fe20000000a00 */
[----:B------:R-:W-:Y:S01]  /*1550*/  IMAD R6, R6, c[0x0][0x1b0], RZ ;  /* 0x00006c0006067a24 */ /* 0x000fe200078e02ff */
[----:B------:R-:W-:Y:S01]  /*1560*/  UIMAD UR6, UR16, UR4, URZ ;  /* 0x00000004100672a4 */ /* 0x000fe2000f8e023f */
[----:B------:R-:W-:Y:S01]  /*1570*/  IMAD.WIDE.U32 R2, R4, c[0x0][0x1b0], R2 ;  /* 0x00006c0004027a25 */ /* 0x000fe200078e0002 */
[----:B------:R-:W-:Y:S01]  /*1580*/  SHF.R.S32.HI R5, RZ, 0x1f, R0 ;  /* 0x0000001fff057819 */ /* 0x000fe20000011400 */
[----:B------:R-:W-:Y:S01]  /*1590*/  UIMAD.WIDE.U32 UR18, UR11, UR4, URZ ;  /* 0x000000040b1272a5 */ /* 0x000fe2000f8e003f */
[----:B------:R-:W-:Y:S01]  /*15a0*/  LEA.HI R65, R66, R132, RZ, 0x5 ;  /* 0x0000008442417211 */ /* 0x000fe200078f28ff */
[----:B------:R-:W-:Y:S01]  /*15b0*/  IMAD R4, R4, c[0x0][0x1b4], R6 ;  /* 0x00006d0004047a24 */ /* 0x000fe200078e0206 */
[----:B------:R-:W-:-:S02]  /*15c0*/  UIMAD UR6, UR11, UR5, UR6 ;  /* 0x000000050b0672a4 */ /* 0x000fc4000f8e0206 */
[----:B------:R-:W-:Y:S01]  /*15d0*/  UIADD3 UR28, UR27, UR9, URZ ;  /* 0x000000091b1c7290 */ /* 0x000fe2000fffe03f */
[----:B------:R-:W-:Y:S01]  /*15e0*/  IMAD.IADD R3, R3, 0x1, R4 ;  /* 0x0000000103037824 */ /* 0x000fe200078e0204 */
[----:B------:R-:W-:Y:S01]  /*15f0*/  UIADD3 UR6, UR19, UR6, URZ ;  /* 0x0000000613067290 */ /* 0x000fe2000fffe03f */
[----:B------:R-:W-:Y:S01]  /*1600*/  IMAD R4, R5, c[0x0][0x1a8], RZ ;  /* 0x00006a0005047a24 */ /* 0x000fe200078e02ff */
[----:B------:R-:W-:Y:S01]  /*1610*/  UISETP.LT.AND UP0, UPT, UR28, 0x30, UPT ;  /* 0x000000301c00788c */ /* 0x000fe2000bf01270 */
[----:B------:R-:W-:Y:S01]  /*1620*/  IMAD.SHL.U32 R5, R21, 0x40, RZ ;  /* 0x0000004015057824 */ /* 0x000fe200078e00ff */
[----:B------:R-:W-:Y:S01]  /*1630*/  SHF.R.S32.HI R64, RZ, 0x5, R65 ;  /* 0x00000005ff407819 */ /* 0x000fe20000011441 */
[C---:B------:R-:W-:Y:S01]  /*1640*/  IMAD R4, R0.reuse, c[0x0][0x1ac], R4 ;  /* 0x00006b0000047a24 */ /* 0x040fe200078e0204 */
[----:B------:R-:W-:Y:S01]  /*1650*/  USEL UR4, UR28, 0x30, UP0 ;  /* 0x000000301c047887 */ /* 0x000fe20008000000 */
[----:B------:R-:W-:Y:S01]  /*1660*/  IMAD.WIDE.U32 R2, R0, c[0x0][0x1a8], R2 ;  /* 0x00006a0000027a25 */ /* 0x000fe200078e0002 */
[----:B------:R-:W-:-:S03]  /*1670*/  LOP3.LUT R0, R5, 0x1c0, RZ, 0xc0, !PT ;  /* 0x000001c005007812 */ /* 0x000fc600078ec0ff */
[----:B------:R-:W-:Y:S01]  /*1680*/  IMAD.IADD R3, R3, 0x1, R4 ;  /* 0x0000000103037824 */ /* 0x000fe200078e0204 */
[C---:B------:R-:W-:Y:S02]  /*1690*/  LEA R14, P0, R2.reuse, c[0x0][0x160], 0x1 ;  /* 0x00005800020e7a11 */ /* 0x040fe400078008ff */
[----:B------:R-:W-:Y:S02]  /*16a0*/  SHF.R.U32.HI R4, RZ, 0x3, R0 ;  /* 0x00000003ff047819 */ /* 0x000fe40000011600 */
[----:B------:R-:W-:Y:S02]  /*16b0*/  LEA.HI.X R15, R2, c[0x0][0x164], R3, 0x1, P0 ;  /* 0x00005900020f7a11 */ /* 0x000fe400000f0c03 */
[----:B------:R-:W-:Y:S02]  /*16c0*/  LOP3.LUT R0, R0, 0x38, R39, 0xf8, !PT ;  /* 0x0000003800007812 */ /* 0x000fe400078ef827 */
[----:B------:R-:W-:Y:S01]  /*16d0*/  LEA.HI R2, R66, R132, RZ, 0x6 ;  /* 0x0000008442027211 */ /* 0x000fe200078f30ff */
[----:B------:R-:W-:Y:S01]  /*16e0*/  SHFL.IDX PT, R3, R15, RZ, 0x181f ;  /* 0x00181fff0f037589 */ /* 0x000fe200000e0000 */
[----:B------:R-:W-:-:S02]  /*16f0*/  LOP3.LUT R0, R0, R4, RZ, 0x3c, !PT ;  /* 0x0000000400007212 */ /* 0x000fc400078e3cff */
[----:B------:R-:W-:Y:S01]  /*1700*/  ISETP.GE.AND P0, PT, R17, UR15, PT ;  /* 0x0000000f11007c0c */ /* 0x000fe2000bf06270 */
[----:B------:R-:W-:Y:S02]  /*1710*/  IMAD.SHL.U32 R4, R2, 0x8, RZ ;  /* 0x0000000802047824 */ /* 0x000fe400078e00ff */
[----:B------:R-:W1:Y:S03]  /*1720*/  SHFL.IDX PT, R2, R14, RZ, 0x181f ;  /* 0x00181fff0e027589 */ /* 0x000e6600000e0000 */
[----:B------:R-:W-:Y:S02]  /*1730*/  LOP3.LUT R5, R0, 0xfffffe00, R4, 0xf8, !PT ;  /* 0xfffffe0000057812 */ /* 0x000fe400078ef804 */
[----:B------:R-:W-:Y:S02]  /*1740*/  SHF.R.S32.HI R4, RZ, 0x1f, R30 ;  /* 0x0000001fff047819 */ /* 0x000fe4000001141e */
[----:B------:R-:W-:Y:S01]  /*1750*/  SHF.R.S32.HI R0, RZ, 0x1f, R29 ;  /* 0x0000001fff007819 */ /* 0x000fe2000001141d */
[----:B------:R-:W-:Y:S01]  /*1760*/  IMAD.SHL.U32 R44, R5, 0x2, RZ ;  /* 0x00000002052c7824 */ /* 0x000fe200078e00ff */
[----:B------:R-:W-:Y:S01]  /*1770*/  LEA.HI R4, R4, R30, RZ, 0x3 ;  /* 0x0000001e04047211 */ /* 0x000fe200078f18ff */
[----:B------:R-:W-:Y:S01]  /*1780*/  SHFL.IDX PT, R5, R15, 0x1, 0x181f ;  /* 0x00381f000f057f89 */ /* 0x000fe200000e0000 */
[----:B------:R-:W-:-:S02]  /*1790*/  LEA.HI R0, R0, R29, RZ, 0x3 ;  /* 0x0000001d00007211 */ /* 0x000fc400078f18ff */
[----:B------:R-:W-:Y:S02]  /*17a0*/  LOP3.LUT R38, R4, 0xfffffff8, RZ, 0xc0, !PT ;  /* 0xfffffff804267812 */ /* 0x000fe400078ec0ff */
[----:B------:R-:W3:Y:S01]  /*17b0*/  SHFL.IDX PT, R4, R14, 0x1, 0x181f ;  /* 0x00381f000e047f89 */ /* 0x000ee200000e0000 */
[----:B------:R-:W-:Y:S01]  /*17c0*/  LOP3.LUT R37, R0, 0xfffffff8, RZ, 0xc0, !PT ;  /* 0xfffffff800257812 */ /* 0x000fe200078ec0ff */
[----:B------:R-:W-:-:S04]  /*17d0*/  IMAD.MOV R0, RZ, RZ, -R7 ;  /* 0x000000ffff007224 */ /* 0x000fc800078e0a07 */
[----:B------:R-:W-:Y:S01]  /*17e0*/  IMAD R23, R0, c[0x0][0x2b8], R10 ;  /* 0x0000ae0000177a24 */ /* 0x000fe200078e020a */
[----:B------:R-:W-:Y:S01]  /*17f0*/  IADD3 R0, R17, 0x20, RZ ;  /* 0x0000002011007810 */ /* 0x000fe20007ffe0ff */
[----:B-1----:R-:W-:-:S03]  /*1800*/  @!P0 IMAD.WIDE R6, R39, 0x2, R2 ;  /* 0x0000000227068825 */ /* 0x002fc600078e0202 */
[----:B------:R-:W-:Y:S01]  /*1810*/  ISETP.GE.AND P1, PT, R0, UR15, PT ;  /* 0x0000000f00007c0c */ /* 0x000fe2000bf26270 */
[----:B------:R-:W-:Y:S01]  /*1820*/  @!P0 IMAD.WIDE R8, R38, 0x2, R2 ;  /* 0x0000000226088825 */ /* 0x000fe200078e0202 */
[----:B------:R1:W-:Y:S01]  /*1830*/  @!P0 LDGSTS.E.BYPASS.LTC128B.128 [R44+0x100], [R6.64], !P3 ;  /* 0x00100000062c8fae */ /* 0x0003e2000d901d56 */
[----:B------:R-:W-:Y:S02]  /*1840*/  SHF.R.S32.HI R18, RZ, 0x1f, R23 ;  /* 0x0000001fff127819 */ /* 0x000fe40000011417 */
[----:B------:R-:W-:Y:S01]  /*1850*/  IADD3 R0, R17, 0x40, RZ ;  /* 0x0000004011007810 */ /* 0x000fe20007ffe0ff */
[----:B------:R4:W-:Y:S07]  /*1860*/  @!P0 LDGSTS.E.BYPASS.LTC128B.128 [R44+0x4100], [R8.64], !P4 ;  /* 0x04100000082c8fae */ /* 0x0009ee000e101d56 */
[----:B---3--:R-:W-:-:S04]  /*1870*/  @!P1 IMAD.WIDE R12, R39, 0x2, R4 ;  /* 0x00000002270c9825 */ /* 0x008fc800078e0204 */
[----:B------:R-:W-:-:S04]  /*1880*/  @!P1 IMAD.WIDE R10, R38, 0x2, R4 ;  /* 0x00000002260a9825 */ /* 0x000fc800078e0204 */
[----:B-1----:R-:W-:-:S04]  /*1890*/  @!P0 IMAD.WIDE R6, R37, 0x2, R2 ;  /* 0x0000000225068825 */ /* 0x002fc800078e0202 */
[----:B------:R-:W-:Y:S01]  /*18a0*/  @!P0 IMAD.WIDE R2, R36, 0x2, R2 ;  /* 0x0000000224028825 */ /* 0x000fe200078e0202 */
[----:B------:R1:W-:Y:S03]  /*18b0*/  @!P0 LDGSTS.E.BYPASS.LTC128B.128 [R44+0x8100], [R6.64], !P5 ;  /* 0x08100000062c8fae */ /* 0x0003e6000e901d56 */
[----:B----4-:R-:W-:Y:S01]  /*18c0*/  @!P1 IMAD.WIDE R8, R37, 0x2, R4 ;  /* 0x0000000225089825 */ /* 0x010fe200078e0204 */
[----:B------:R3:W-:Y:S01]  /*18d0*/  @!P0 LDGSTS.E.BYPASS.LTC128B.128 [R44+0xc100], [R2.64], !P6 ;  /* 0x0c100000022c8fae */ /* 0x0007e2000f101d56 */
[----:B------:R-:W-:-:S03]  /*18e0*/  ISETP.GE.AND P0, PT, R0, UR15, PT ;  /* 0x0000000f00007c0c */ /* 0x000fc6000bf06270 */
[----:B------:R4:W-:Y:S04]  /*18f0*/  @!P1 LDGSTS.E.BYPASS.LTC128B.128 [R44+0x1100], [R12.64], !P3 ;  /* 0x011000000c2c9fae */ /* 0x0009e8000d901d56 */
[----:B------:R5:W-:Y:S04]  /*1900*/  @!P1 LDGSTS.E.BYPASS.LTC128B.128 [R44+0x5100], [R10.64], !P4 ;  /* 0x051000000a2c9fae */ /* 0x000be8000e101d56 */
[----:B------:R4:W-:Y:S01]  /*1910*/  @!P1 LDGSTS.E.BYPASS.LTC128B.128 [R44+0x9100], [R8.64], !P5 ;  /* 0x09100000082c9fae */ /* 0x0009e2000e901d56 */
[----:B-1----:R-:W-:Y:S02]  /*1920*/  IMAD R6, R18, c[0x0][0x1e0], RZ ;  /* 0x0000780012067a24 */ /* 0x002fe400078e02ff */
[----:B---3--:R-:W-:-:S04]  /*1930*/  IMAD.WIDE.U32 R2, R23, c[0x0][0x1e0], RZ ;  /* 0x0000780017027a25 */ /* 0x008fc800078e00ff */
[----:B------:R-:W-:-:S04]  /*1940*/  IMAD R6, R23, c[0x0][0x1e4], R6 ;  /* 0x0000790017067a24 */ /* 0x000fc800078e0206 */
[----:B------:R-:W-:Y:S02]  /*1950*/  IMAD.IADD R7, R3, 0x1, R6 ;  /* 0x0000000103077824 */ /* 0x000fe400078e0206 */
[----:B------:R-:W-:Y:S01]  /*1960*/  IMAD.MOV.U32 R6, RZ, RZ, R2 ;  /* 0x000000ffff067224 */ /* 0x000fe200078e0002 */
[----:B------:R-:W-:Y:S01]  /*1970*/  SHFL.IDX PT, R3, R15, 0x2, 0x181f ;  /* 0x00581f000f037f89 */ /* 0x000fe200000e0000 */
[----:B-----5:R-:W-:-:S03]  /*1980*/  @!P1 IMAD.WIDE R10, R36, 0x2, R4 ;  /* 0x00000002240a9825 */ /* 0x020fc600078e0204 */
[----:B------:R-:W1:Y:S04]  /*1990*/  SHFL.IDX PT, R2, R14, 0x2, 0x181f ;  /* 0x00581f000e027f89 */ /* 0x000e6800000e0000 */
[----:B----4-:R-:W-:Y:S04]  /*19a0*/  SHFL.IDX PT, R8, R14, 0x3, 0x181f ;  /* 0x00781f000e087f89 */ /* 0x010fe800000e0000 */
[----:B------:R3:W4:Y:S04]  /*19b0*/  SHFL.IDX PT, R9, R15, 0x3, 0x181f ;  /* 0x00781f000f097f89 */ /* 0x00072800000e0000 */
[----:B------:R5:W-:Y:S01]  /*19c0*/  @!P1 LDGSTS.E.BYPASS.LTC128B.128 [R44+0xd100], [R10.64], !P6 ;  /* 0x0d1000000a2c9fae */ /* 0x000be2000f101d56 */
[----:B-1----:R-:W-:-:S04]  /*19d0*/  @!P0 IMAD.WIDE R12, R38, 0x2, R2 ;  /* 0x00000002260c8825 */ /* 0x002fc800078e0202 */
[----:B-----5:R-:W-:Y:S01]  /*19e0*/  @!P0 IMAD.WIDE R10, R37, 0x2, R2 ;  /* 0x00000002250a8825 */ /* 0x020fe200078e0202 */
[----:B--2---:R-:W-:-:S03]  /*19f0*/  SHF.R.S32.HI R20, RZ, 0x1f, R22 ;  /* 0x0000001fff147819 */ /* 0x004fc60000011416 */
[----:B------:R-:W-:Y:S01]  /*1a00*/  IMAD.WIDE.U32 R4, R22, c[0x0][0x1f0], R6 ;  /* 0x00007c0016047a25 */ /* 0x000fe200078e0006 */
[----:B------:R-:W-:Y:S03]  /*1a10*/  STL [R1+0x24], R22 ;  /* 0x0000241601007387 */ /* 0x000fe60000100800 */
[----:B------:R-:W-:Y:S01]  /*1a20*/  IMAD R6, R20, c[0x0][0x1f0], RZ ;  /* 0x00007c0014067a24 */ /* 0x000fe200078e02ff */
[----:B------:R-:W-:Y:S01]  /*1a30*/  IADD3 R0, P1, R4, UR18, RZ ;  /* 0x0000001204007c10 */ /* 0x000fe2000ff3e0ff */
[----:B------:R-:W-:Y:S02]  /*1a40*/  STL [R1+0x30], R39 ;  /* 0x0000302701007387 */ /* 0x000fe40000100800 */
[----:B------:R-:W-:Y:S02]  /*1a50*/  IMAD R6, R22, c[0x0][0x1f4], R6 ;  /* 0x00007d0016067a24 */ /* 0x000fe400078e0206 */
[----:B------:R-:W-:Y:S03]  /*1a60*/  STL [R1+0x8], R44 ;  /* 0x0000082c01007387 */ /* 0x000fe60000100800 */
[----:B------:R-:W-:Y:S01]  /*1a70*/  IADD3.X R4, R5, UR6, R6, P1, !PT ;  /* 0x0000000605047c10 */ /* 0x000fe20008ffe406 */
[----:B------:R-:W-:Y:S01]  /*1a80*/  @!P0 IMAD.WIDE R6, R36, 0x2, R2 ;  /* 0x0000000224068825 */ /* 0x000fe200078e0202 */
[----:B------:R-:W-:Y:S01]  /*1a90*/  IADD3 R5, R17, 0x60, RZ ;  /* 0x0000006011057810 */ /* 0x000fe20007ffe0ff */
[----:B------:R-:W-:Y:S01]  /*1aa0*/  STL [R1+0x60], R38 ;  /* 0x0000602601007387 */ /* 0x000fe20000100800 */
[----:B---3--:R-:W-:-:S02]  /*1ab0*/  LEA R15, P1, R0, c[0x0][0x1c8], 0x1 ;  /* 0x00007200000f7a11 */ /* 0x008fc400078208ff */
[----:B------:R-:W-:Y:S01]  /*1ac0*/  ISETP.GE.AND P2, PT, R5, UR15, PT ;  /* 0x0000000f05007c0c */ /* 0x000fe2000bf46270 */
[----:B------:R-:W-:Y:S01]  /*1ad0*/  STL [R1+0x38], R37 ;  /* 0x0000382501007387 */ /* 0x000fe20000100800 */
[----:B------:R-:W-:Y:S01]  /*1ae0*/  LEA.HI.X R14, R0, c[0x0][0x1cc], R4, 0x1, P1 ;  /* 0x00007300000e7a11 */ /* 0x000fe200008f0c04 */
[----:B------:R-:W-:Y:S02]  /*1af0*/  @!P0 IMAD.WIDE R4, R39, 0x2, R2 ;  /* 0x0000000227048825 */ /* 0x000fe400078e0202 */
[----:B------:R-:W-:Y:S02]  /*1b00*/  SHFL.IDX PT, R2, R15, RZ, 0x181f ;  /* 0x00181fff0f027589 */ /* 0x000fe400000e0000 */
[----:B------:R-:W-:Y:S02]  /*1b10*/  IMAD R0, R18, c[0x0][0x208], RZ ;  /* 0x0000820012007a24 */ /* 0x000fe400078e02ff */
[----:B------:R4:W-:Y:S02]  /*1b20*/  @!P0 LDGSTS.E.BYPASS.LTC128B.128 [R44+0x2100], [R4.64], !P3 ;  /* 0x02100000042c8fae */ /* 0x0009e4000d901d56 */
[----:B------:R-:W-:-:S02]  /*1b30*/  IMAD R0, R23, c[0x0][0x20c], R0 ;  /* 0x0000830017007a24 */ /* 0x000fc400078e0200 */
[----:B------:R-:W1:Y:S04]  /*1b40*/  SHFL.IDX PT, R3, R14, RZ, 0x181f ;  /* 0x00181fff0e037589 */ /* 0x000e6800000e0000 */
[----:B------:R2:W-:Y:S04]  /*1b50*/  @!P0 LDGSTS.E.BYPASS.LTC128B.128 [R44+0x6100], [R12.64], !P4 ;  /* 0x061000000c2c8fae */ /* 0x0005e8000e101d56 */
[----:B------:R3:W-:Y:S04]  /*1b60*/  @!P0 LDGSTS.E.BYPASS.LTC128B.128 [R44+0xa100], [R10.64], !P5 ;  /* 0x0a1000000a2c8fae */ /* 0x0007e8000e901d56 */
[----:B------:R5:W-:Y:S01]  /*1b70*/  @!P0 LDGSTS.E.BYPASS.LTC128B.128 [R44+0xe100], [R6.64], !P6 ;  /* 0x0e100000062c8fae */ /* 0x000be2000f101d56 */
[----:B------:R-:W-:-:S03]  /*1b80*/  ISETP.GE.AND P6, PT, R30, c[0x0][0x1d4], PT ;  /* 0x000075001e007a0c */ /* 0x000fc60003fc6270 */
[----:B------:R-:W-:Y:S04]  /*1b90*/  STL [R1+0x34], R36 ;  /* 0x0000342401007387 */ /* 0x000fe80000100800 */
[----:B------:R-:W-:Y:S01]  /*1ba0*/  STL [R1+0x28], R23 ;  /* 0x0000281701007387 */ /* 0x000fe20000100800 */
[----:B----4-:R-:W-:-:S05]  /*1bb0*/  @!P2 IMAD.WIDE R4, R39, 0x2, R8 ;  /* 0x000000022704a825 */ /* 0x010fca00078e0208 */
[----:B------:R4:W-:Y:S01]  /*1bc0*/  @!P2 LDGSTS.E.BYPASS.LTC128B.128 [R44+0x3100], [R4.64], !P3 ;  /* 0x03100000042cafae */ /* 0x0009e2000d901d56 */
[----:B------:R-:W-:Y:S02]  /*1bd0*/  ISETP.GE.AND P3, PT, R39, c[0x0][0x1d4], PT ;  /* 0x0000750027007a0c */ /* 0x000fe40003f66270 */
[----:B--2---:R-:W-:Y:S01]  /*1be0*/  IADD3 R12, -R21, UR4, RZ ;  /* 0x00000004150c7c10 */ /* 0x004fe2000fffe1ff */
[----:B------:R-:W-:Y:S02]  /*1bf0*/  ULDC.64 UR4, c[0x0][0x210] ;  /* 0x0000840000047ab9 */ /* 0x000fe40000000a00 */
[----:B------:R-:W-:Y:S01]  /*1c00*/  UIMAD.WIDE.U32 UR14, UR11, UR4, URZ ;  /* 0x000000040b0e72a5 */ /* 0x000fe2000f8e003f */
[C---:B------:R-:W-:Y:S01]  /*1c10*/  ISETP.GE.AND P1, PT, R12.reuse, 0x1, PT ;  /* 0x000000010c00780c */ /* 0x040fe20003f26270 */
[----:B---3--:R-:W-:Y:S01]  /*1c20*/  @!P2 IMAD.WIDE R10, R37, 0x2, R8 ;  /* 0x00000002250aa825 */ /* 0x008fe200078e0208 */
[----:B------:R-:W-:Y:S01]  /*1c30*/  UIMAD UR4, UR16, UR4, URZ ;  /* 0x00000004100472a4 */ /* 0x000fe2000f8e023f */
[----:B------:R-:W-:-:S02]  /*1c40*/  ISETP.GT.AND P0, PT, R12, 0x20, PT ;  /* 0x000000200c00780c */ /* 0x000fc40003f04270 */
[----:B-----5:R-:W-:Y:S01]  /*1c50*/  @!P2 IMAD.WIDE R6, R38, 0x2, R8 ;  /* 0x000000022606a825 */ /* 0x020fe200078e0208 */
[----:B------:R-:W-:-:S03]  /*1c60*/  UIMAD UR4, UR11, UR5, UR4 ;  /* 0x000000050b0472a4 */ /* 0x000fc6000f8e0204 */
[----:B------:R-:W-:Y:S01]  /*1c70*/  @!P2 IMAD.WIDE R8, R36, 0x2, R8 ;  /* 0x000000022408a825 */ /* 0x000fe200078e0208 */
[----:B------:R1:W-:Y:S01]  /*1c80*/  @!P2 LDGSTS.E.BYPASS.LTC128B.128 [R44+0x7100], [R6.64], !P4 ;  /* 0x07100000062cafae */ /* 0x0003e2000e101d56 */
[----:B------:R-:W-:Y:S01]  /*1c90*/  ISETP.GE.AND P4, PT, R28, c[0x0][0x198], PT ;  /* 0x000066001c007a0c */ /* 0x000fe20003f86270 */
[----:B------:R-:W-:Y:S02]  /*1ca0*/  UIADD3 UR16, UR15, UR4, URZ ;  /* 0x000000040f107290 */ /* 0x000fe4000fffe03f */
[----:B------:R2:W-:Y:S01]  /*1cb0*/  @!P2 LDGSTS.E.BYPASS.LTC128B.128 [R44+0xb100], [R10.64], !P5 ;  /* 0x0b1000000a2cafae */ /* 0x0005e2000e901d56 */
[----:B------:R-:W-:Y:S01]  /*1cc0*/  ISETP.GE.AND P5, PT, R29, c[0x0][0x1d4], PT ;  /* 0x000075001d007a0c */ /* 0x000fe20003fa6270 */
[----:B------:R-:W-:Y:S01]  /*1cd0*/  UIADD3 UR4, UR24, -0x1, URZ ;  /* 0xffffffff18047890 */ /* 0x000fe2000fffe03f */
[----:B----4-:R-:W-:-:S07]  /*1ce0*/  IMAD.WIDE.U32 R4, R23, c[0x0][0x208], RZ ;  /* 0x0000820017047a25 */ /* 0x010fce00078e00ff */
[----:B------:R3:W-:Y:S01]  /*1cf0*/  @!P2 LDGSTS.E.BYPASS.LTC128B.128 [R44+0xf100], [R8.64], !P4 ;  /* 0x0f100000082cafae */ /* 0x0007e2000e101d56 */
[----:B------:R-:W-:Y:S01]  /*1d00*/  ISETP.GE.AND P4, PT, R28, c[0x0][0x1d4], PT ;  /* 0x000075001c007a0c */ /* 0x000fe20003f86270 */
[----:B------:R-:W-:Y:S02]  /*1d10*/  IMAD.IADD R5, R5, 0x1, R0 ;  /* 0x0000000105057824 */ /* 0x000fe400078e0200 */
[----:B------:R-:W0:Y:S02]  /*1d20*/  LDGDEPBAR ;  /* 0x00000000000079af */ /* 0x000e240000000000 */
[----:B------:R-:W-:-:S04]  /*1d30*/  IMAD.WIDE.U32 R4, R22, c[0x0][0x218], R4 ;  /* 0x0000860016047a25 */ /* 0x000fc800078e0004 */
[----:B-1----:R-:W-:Y:S01]  /*1d40*/  @P1 IMAD.WIDE R6, R38, 0x2, R2 ;  /* 0x0000000226061825 */ /* 0x002fe200078e0202 */
[----:B--2---:R-:W-:-:S03]  /*1d50*/  LEA.HI R10, R66, R132, RZ, 0x4 ;  /* 0x00000084420a7211 */ /* 0x004fc600078f20ff */
[----:B------:R-:W-:Y:S01]  /*1d60*/  IMAD.SHL.U32 R11, R21, 0x8, RZ ;  /* 0x00000008150b7824 */ /* 0x000fe200078e00ff */
[----:B------:R-:W-:-:S05]  /*1d70*/  LOP3.LUT R0, R10, 0xfffffff0, RZ, 0xc0, !PT ;  /* 0xfffffff00a007812 */ /* 0x000fca00078ec0ff */
[----:B------:R-:W-:Y:S02]  /*1d80*/  IMAD.IADD R0, R132, 0x1, -R0 ;  /* 0x0000000184007824 */ /* 0x000fe400078e0a00 */
[----:B---3--:R-:W-:-:S05]  /*1d90*/  @P1 IMAD.WIDE R8, R39, 0x2, R2 ;  /* 0x0000000227081825 */ /* 0x008fca00078e0202 */
[----:B------:R1:W-:Y:S04]  /*1da0*/  @P1 LDGSTS.E.BYPASS.LTC128B.128 [R44+0x10100], [R8.64], !P3 ;  /* 0x10100000082c1fae */ /* 0x0003e8000d901d56 */
[----:B------:R2:W-:Y:S01]  /*1db0*/  @P1 LDGSTS.E.BYPASS.LTC128B.128 [R44+0x11900], [R6.64], !P6 ;  /* 0x11900000062c1fae */ /* 0x0005e2000f101d56 */
[----:B-1----:R-:W-:-:S04]  /*1dc0*/  @P1 IMAD.WIDE R8, R37, 0x2, R2 ;  /* 0x0000000225081825 */ /* 0x002fc800078e0202 */
[----:B--2---:R-:W-:Y:S01]  /*1dd0*/  @P1 IMAD.WIDE R6, R36, 0x2, R2 ;  /* 0x0000000224061825 */ /* 0x004fe200078e0202 */
[----:B------:R1:W-:Y:S04]  /*1de0*/  @P1 LDGSTS.E.BYPASS.LTC128B.128 [R44+0x13100], [R8.64], !P5 ;  /* 0x13100000082c1fae */ /* 0x0003e8000e901d56 */
[----:B------:R-:W-:Y:S04]  /*1df0*/  SHFL.IDX PT, R2, R15, 0x1, 0x181f ;  /* 0x00381f000f027f89 */ /* 0x000fe800000e0000 */
[----:B------:R2:W3:Y:S04]  /*1e00*/  SHFL.IDX PT, R3, R14, 0x1, 0x181f ;  /* 0x00381f000e037f89 */ /* 0x0004e800000e0000 */
[----:B------:R4:W-:Y:S01]  /*1e10*/  @P1 LDGSTS.E.BYPASS.LTC128B.128 [R44+0x14900], [R6.64], !P4 ;  /* 0x14900000062c1fae */ /* 0x0009e2000e101d56 */
[----:B-1----:R-:W-:-:S04]  /*1e20*/  SHF.R.S32.HI R9, RZ, 0x4, R10 ;  /* 0x00000004ff097819 */ /* 0x002fc8000001140a */
[----:B------:R-:W-:Y:S01]  /*1e30*/  LEA.HI R8, R10, R9, RZ, 0x1 ;  /* 0x000000090a087211 */ /* 0x000fe200078f08ff */
[----:B------:R-:W-:Y:S01]  /*1e40*/  IMAD.SHL.U32 R10, R19, 0x40, RZ ;  /* 0x00000040130a7824 */ /* 0x000fe200078e00ff */
[----:B--2---:R-:W-:Y:S02]  /*1e50*/  SHF.R.S32.HI R14, RZ, 0x1f, R0 ;  /* 0x0000001fff0e7819 */ /* 0x004fe40000011400 */
[----:B------:R-:W-:Y:S02]  /*1e60*/  LOP3.LUT R8, R8, 0xfffffffe, RZ, 0xc0, !PT ;  /* 0xfffffffe08087812 */ /* 0x000fe400078ec0ff */
[----:B------:R-:W-:Y:S01]  /*1e70*/  LEA.HI R14, R14, R0, RZ, 0x3 ;  /* 0x000000000e0e7211 */ /* 0x000fe200078f18ff */
[----:B----4-:R-:W-:Y:S01]  /*1e80*/  IMAD R6, R20, c[0x0][0x218], RZ ;  /* 0x0000860014067a24 */ /* 0x010fe200078e02ff */
[----:B------:R-:W-:Y:S01]  /*1e90*/  IADD3 R7, P1, R4, UR14, RZ ;  /* 0x0000000e04077c10 */ /* 0x000fe2000ff3e0ff */
[----:B------:R-:W-:Y:S01]  /*1ea0*/  IMAD.IADD R8, R9, 0x1, -R8 ;  /* 0x0000000109087824 */ /* 0x000fe200078e0a08 */
[----:B------:R-:W-:Y:S01]  /*1eb0*/  LOP3.LUT R4, R10, 0x1c0, RZ, 0xc0, !PT ;  /* 0x000001c00a047812 */ /* 0x000fe200078ec0ff */
[----:B------:R-:W-:-:S03]  /*1ec0*/  IMAD R6, R22, c[0x0][0x21c], R6 ;  /* 0x0000870016067a24 */ /* 0x000fc600078e0206 */
[----:B------:R-:W-:Y:S02]  /*1ed0*/  LOP3.LUT R10, R4, 0x8, R11, 0xf8, !PT ;  /* 0x00000008040a7812 */ /* 0x000fe400078ef80b */
[----:B------:R-:W-:Y:S02]  /*1ee0*/  IADD3.X R12, R5, UR16, R6, P1, !PT ;  /* 0x00000010050c7c10 */ /* 0x000fe40008ffe406 */
[----:B------:R-:W-:Y:S01]  /*1ef0*/  SHF.R.U32.HI R6, RZ, 0x3, R4 ;  /* 0x00000003ff067819 */ /* 0x000fe20000011604 */
[----:B---3--:R-:W-:Y:S01]  /*1f00*/  @P0 IMAD.WIDE R4, R39, 0x2, R2 ;  /* 0x0000000227040825 */ /* 0x008fe200078e0202 */
[----:B------:R-:W-:Y:S02]  /*1f10*/  LOP3.LUT R11, R14, 0xfffffff8, RZ, 0xc0, !PT ;  /* 0xfffffff80e0b7812 */ /* 0x000fe400078ec0ff */
[----:B------:R-:W-:Y:S02]  /*1f20*/  LOP3.LUT R6, R10, R6, RZ, 0x3c, !PT ;  /* 0x000000060a067212 */ /* 0x000fe400078e3cff */
[C---:B------:R-:W-:Y:S01]  /*1f30*/  LEA R17, P1, R7.reuse, c[0x0][0x1f8], 0x1 ;  /* 0x00007e0007117a11 */ /* 0x040fe200078208ff */
[----:B------:R-:W-:Y:S01]  /*1f40*/  IMAD.IADD R13, R0, 0x1, -R11 ;  /* 0x00000001000d7824 */ /* 0x000fe200078e0a0b */
[----:B------:R1:W-:Y:S01]  /*1f50*/  @P0 LDGSTS.E.BYPASS.LTC128B.128 [R44+0x11100], [R4.64], !P3 ;  /* 0x11100000042c0fae */ /* 0x0003e2000d901d56 */
[----:B------:R-:W-:Y:S01]  /*1f60*/  IMAD R0, R8, 0x200, R6 ;  /* 0x0000020008007824 */ /* 0x000fe200078e0206 */
[----:B------:R-:W-:Y:S01]  /*1f70*/  LEA.HI.X R12, R7, c[0x0][0x1fc], R12, 0x1, P1 ;  /* 0x00007f00070c7a11 */ /* 0x000fe200008f0c0c */
[----:B------:R-:W-:-:S04]  /*1f80*/  @P0 IMAD.WIDE R6, R38, 0x2, R2 ;  /* 0x0000000226060825 */ /* 0x000fc800078e0202 */
[----:B------:R-:W-:Y:S01]  /*1f90*/  IMAD.SHL.U32 R11, R8, 0x8, RZ ;  /* 0x00000008080b7824 */ /* 0x000fe200078e00ff */
[----:B------:R2:W-:Y:S01]  /*1fa0*/  @P0 LDGSTS.E.BYPASS.LTC128B.128 [R44+0x12900], [R6.64], !P6 ;  /* 0x12900000062c0fae */ /* 0x0005e2000f101d56 */
[----:B------:R-:W-:-:S04]  /*1fb0*/  @P0 IMAD.WIDE R8, R36, 0x2, R2 ;  /* 0x0000000224080825 */ /* 0x000fc800078e0202 */
[----:B------:R-:W-:Y:S02]  /*1fc0*/  IMAD.SHL.U32 R10, R13, 0x40, RZ ;  /* 0x000000400d0a7824 */ /* 0x000fe400078e00ff */
[----:B------:R-:W-:-:S03]  /*1fd0*/  IMAD.SHL.U32 R236, R0, 0x2, RZ ;  /* 0x0000000200ec7824 */ /* 0x000fc600078e00ff */
[----:B------:R-:W-:Y:S02]  /*1fe0*/  LOP3.LUT R10, R10, 0x1c0, RZ, 0xc0, !PT ;  /* 0x000001c00a0a7812 */ /* 0x000fe400078ec0ff */
[C---:B------:R-:W-:Y:S02]  /*1ff0*/  IADD3 R0, R236.reuse, 0x10100, RZ ;  /* 0x00010100ec007810 */ /* 0x040fe40007ffe0ff */
[----:B------:R-:W-:Y:S01]  /*2000*/  IADD3 R243, R236, 0x10120, RZ ;  /* 0x00010120ecf37810 */ /* 0x000fe20007ffe0ff */
[----:B-1----:R-:W-:Y:S01]  /*2010*/  @P0 IMAD.WIDE R4, R37, 0x2, R2 ;  /* 0x0000000225040825 */ /* 0x002fe200078e0202 */
[----:B------:R-:W-:Y:S02]  /*2020*/  LOP3.LUT R3, R10, 0x8, R11, 0xf8, !PT ;  /* 0x000000080a037812 */ /* 0x000fe400078ef80b */
[----:B------:R-:W-:Y:S02]  /*2030*/  SHF.R.U32.HI R2, RZ, 0x3, R10 ;  /* 0x00000003ff027819 */ /* 0x000fe4000001160a */
[----:B------:R1:W-:Y:S02]  /*2040*/  @P0 LDGSTS.E.BYPASS.LTC128B.128 [R44+0x14100], [R4.64], !P5 ;  /* 0x14100000042c0fae */ /* 0x0003e4000e901d56 */
[----:B------:R-:W-:-:S02]  /*2050*/  LOP3.LUT R2, R3, R2, RZ, 0x3c, !PT ;  /* 0x0000000203027212 */ /* 0x000fc400078e3cff */
[----:B------:R3:W-:Y:S01]  /*2060*/  @P0 LDGSTS.E.BYPASS.LTC128B.128 [R44+0x15900], [R8.64], !P4 ;  /* 0x15900000082c0fae */ /* 0x0007e2000e101d56 */
[----:B------:R-:W-:Y:S02]  /*2070*/  LOP3.LUT P0, RZ, R19, 0x2, RZ, 0xc0, !PT ;  /* 0x0000000213ff7812 */ /* 0x000fe4000780c0ff */
[----:B--2---:R-:W-:Y:S01]  /*2080*/  IADD3 R6, -R21, UR28, RZ ;  /* 0x0000001c15067c10 */ /* 0x004fe2000fffe1ff */
[----:B------:R-:W0:Y:S01]  /*2090*/  LDGDEPBAR ;  /* 0x00000000000079af */ /* 0x000e220000000000 */
[----:B------:R-:W-:Y:S02]  /*20a0*/  R2P PR, R13, 0x6 ;  /* 0x000000060d007804 */ /* 0x000fe40000000000 */
[----:B------:R-:W-:Y:S02]  /*20b0*/  ISETP.GE.AND P3, PT, R39, c[0x0][0x1d4], PT ;  /* 0x0000750027007a0c */ /* 0x000fe40003f66270 */
[----:B------:R-:W-:-:S05]  /*20c0*/  SHF.R.S32.HI R7, RZ, 0x1f, R39 ;  /* 0x0000001fff077819 */ /* 0x000fca0000011427 */
[----:B------:R-:W-:Y:S01]  /*20d0*/  @P0 IADD3 R243, R0, -0x20, RZ ;  /* 0xffffffe000f30810 */ /* 0x000fe20007ffe0ff */
[----:B------:R-:W-:Y:S01]  /*20e0*/  IMAD.MOV.U32 R0, RZ, RZ, 0x20 ;  /* 0x00000020ff007424 */ /* 0x000fe200078e00ff */
[----:B------:R-:W-:Y:S01]  /*20f0*/  ISETP.LT.OR P0, PT, R6, 0x1, P3 ;  /* 0x000000010600780c */ /* 0x000fe20001f01670 */
[----:B------:R2:W-:Y:S01]  /*2100*/  STL [R1+0x6c], R7 ;  /* 0x00006c0701007387 */ /* 0x0005e20000100800 */
[----:B------:R-:W-:Y:S02]  /*2110*/  ISETP.GT.AND P3, PT, R31, 0x2f, PT ;  /* 0x0000002f1f00780c */ /* 0x000fe40003f64270 */
[----:B------:R-:W-:Y:S02]  /*2120*/  SEL R0, R0, 0xffffffe0, !P2 ;  /* 0xffffffe000007807 */ /* 0x000fe40005000000 */
[----:B------:R-:W-:Y:S01]  /*2130*/  ISETP.GE.AND P2, PT, R29, c[0x0][0x1d4], PT ;  /* 0x000075001d007a0c */ /* 0x000fe20003f46270 */
[----:B-1----:R-:W-:Y:S02]  /*2140*/  IMAD.SHL.U32 R4, R14, 0x40, RZ ;  /* 0x000000400e047824 */ /* 0x002fe400078e00ff */
[----:B------:R-:W-:Y:S01]  /*2150*/  IMAD.MOV.U32 R5, RZ, RZ, 0x10 ;  /* 0x00000010ff057424 */ /* 0x000fe200078e00ff */
[----:B---3--:R-:W-:Y:S01]  /*2160*/  SHFL.IDX PT, R8, R17, RZ, 0x181f ;  /* 0x00181fff11087589 */ /* 0x008fe200000e0000 */
[----:B------:R-:W-:-:S04]  /*2170*/  DEPBAR.LE SB0, 0x1 ;  /* 0x000080400000791a */ /* 0x000fc80000000000 */
[----:B------:R-:W-:Y:S01]  /*2180*/  LOP3.LUT R4, R2, 0xfffffe00, R4, 0xf8, !PT ;  /* 0xfffffe0002047812 */ /* 0x000fe200078ef804 */
[----:B------:R-:W1:Y:S01]  /*2190*/  SHFL.IDX PT, R9, R12, RZ, 0x181f ;  /* 0x00181fff0c097589 */ /* 0x000e6200000e0000 */
[----:B------:R-:W-:-:S03]  /*21a0*/  SEL R5, R5, 0xfffffff0, !P1 ;  /* 0xfffffff005057807 */ /* 0x000fc60004800000 */
[----:B------:R-:W-:Y:S01]  /*21b0*/  BAR.SYNC.DEFER_BLOCKING 0x0 ;  /* 0x0000000000007b1d */ /* 0x000fe20000010000 */
[----:B------:R-:W-:Y:S01]  /*21c0*/  IMAD R220, R64, 0x400, R4 ;  /* 0x0000040040dc7824 */ /* 0x000fe200078e0204 */
[----:B------:R-:W-:Y:S02]  /*21d0*/  ISETP.GE.AND P1, PT, R30, c[0x0][0x1d4], PT ;  /* 0x000075001e007a0c */ /* 0x000fe40003f26270 */
[----:B--2---:R-:W-:Y:S02]  /*21e0*/  SHF.R.S32.HI R7, RZ, 0x1f, R36 ;  /* 0x0000001fff077819 */ /* 0x004fe40000011424 */
[C---:B------:R-:W-:Y:S01]  /*21f0*/  LEA R228, R220.reuse, 0x100, 0x1 ;  /* 0x00000100dce47811 */ /* 0x040fe200078e08ff */
[----:B------:R-:W-:-:S04]  /*2200*/  IMAD.SHL.U32 R220, R220, 0x2, RZ ;  /* 0x00000002dcdc7824 */ /* 0x000fc800078e00ff */
[--C-:B------:R-:W-:Y:S02]  /*2210*/  IMAD R224, R5, 0x2, R228.reuse ;  /* 0x0000000205e07824 */ /* 0x100fe400078e02e4 */
[C---:B------:R-:W-:Y:S02]  /*2220*/  IMAD R228, R0.reuse, 0x2, R228 ;  /* 0x0000000200e47824 */ /* 0x040fe400078e02e4 */
[----:B------:R-:W-:Y:S02]  /*2230*/  IMAD R232, R0, 0x2, R224 ;  /* 0x0000000200e87824 */ /* 0x000fe400078e02e0 */
[----:B-1----:R-:W-:Y:S01]  /*2240*/  IMAD.WIDE R2, R39, 0x2, R8 ;  /* 0x0000000227027825 */ /* 0x002fe200078e0208 */
[----:B------:R-:W1:Y:S04]  /*2250*/  LDSM.16.M88.4 R160, [R220+0x100] ;  /* 0x00010000dca0783b */ /* 0x000e680000000200 */
[----:B------:R-:W2:Y:S04]  /*2260*/  LDSM.16.M88.4 R188, [R220+0x4100] ;  /* 0x00410000dcbc783b */ /* 0x000ea80000000200 */
[----:B------:R-:W3:Y:S04]  /*2270*/  LDSM.16.M88.4 R204, [R220+0x8100] ;  /* 0x00810000dccc783b */ /* 0x000ee80000000200 */
[----:B------:R-:W4:Y:S04]  /*2280*/  LDSM.16.M88.4 R164, [R224] ;  /* 0x00000000e0a4783b */ /* 0x000f280000000200 */
[----:B------:R-:W1:Y:S04]  /*2290*/  LDSM.16.M88.4 R192, [R224+0x4000] ;  /* 0x00400000e0c0783b */ /* 0x000e680000000200 */
[----:B------:R-:W1:Y:S04]  /*22a0*/  LDSM.16.M88.4 R208, [R224+0x8000] ;  /* 0x00800000e0d0783b */ /* 0x000e680000000200 */
[----:B------:R-:W1:Y:S04]  /*22b0*/  LDSM.16.M88.4 R180, [R228] ;  /* 0x00000000e4b4783b */ /* 0x000e680000000200 */
[----:B------:R-:W1:Y:S04]  /*22c0*/  LDSM.16.M88.4 R196, [R228+0x4000] ;  /* 0x00400000e4c4783b */ /* 0x000e680000000200 */
[----:B------:R-:W1:Y:S04]  /*22d0*/  LDSM.16.M88.4 R212, [R228+0x8000] ;  /* 0x00800000e4d4783b */ /* 0x000e680000000200 */
[----:B------:R-:W1:Y:S04]  /*22e0*/  LDSM.16.M88.4 R184, [R232] ;  /* 0x00000000e8b8783b */ /* 0x000e680000000200 */
[----:B------:R-:W1:Y:S04]  /*22f0*/  LDSM.16.M88.4 R200, [R232+0x4000] ;  /* 0x00400000e8c8783b */ /* 0x000e680000000200 */
[----:B------:R-:W1:Y:S04]  /*2300*/  LDSM.16.M88.4 R216, [R232+0x8000] ;  /* 0x00800000e8d8783b */ /* 0x000e680000000200 */
[----:B------:R-:W1:Y:S04]  /*2310*/  LDSM.16.M88.4 R220, [R220+0xc100] ;  /* 0x00c10000dcdc783b */ /* 0x000e680000000200 */
[----:B------:R-:W1:Y:S04]  /*2320*/  LDSM.16.M88.4 R224, [R224+0xc000] ;  /* 0x00c00000e0e0783b */ /* 0x000e680000000200 */
[----:B------:R-:W1:Y:S04]  /*2330*/  LDSM.16.M88.4 R228, [R228+0xc000] ;  /* 0x00c00000e4e4783b */ /* 0x000e680000000200 */
[----:B------:R-:W1:Y:S04]  /*2340*/  LDSM.16.M88.4 R232, [R232+0xc000] ;  /* 0x00c00000e8e8783b */ /* 0x000e680000000200 */
[----:B------:R-:W-:Y:S06]  /*2350*/  BAR.SYNC.DEFER_BLOCKING 0x0 ;  /* 0x0000000000007b1d */ /* 0x000fec0000010000 */
[----:B------:R-:W-:-:S04]  /*2360*/  DEPBAR.LE SB0, 0x0 ;  /* 0x000080000000791a */ /* 0x000fc80000000000 */
[----:B------:R-:W-:Y:S06]  /*2370*/  BAR.SYNC.DEFER_BLOCKING 0x0 ;  /* 0x0000000000007b1d */ /* 0x000fec0000010000 */
[----:B------:R-:W1:Y:S04]  /*2380*/  LDSM.16.M88.4 R20, [R236+0x10100] ;  /* 0x01010000ec14783b */ /* 0x000e680000000200 */
        /* <DEDUP_REMOVED lines=9> */
[----:B------:R-:W-:-:S02]  /*2420*/  ISETP.LT.OR P0, PT, R6, 0x1, P1 ;  /* 0x000000010600780c */ /* 0x000fc40000f01670 */
[----:B------:R-:W-:Y:S01]  /*2430*/  ISETP.GE.AND P1, PT, R28, c[0x0][0x1d4], PT ;  /* 0x000075001c007a0c */ /* 0x000fe20003f26270 */
[----:B-----5:R-:W-:-:S10]  /*2440*/  IMAD.WIDE R2, R38, 0x2, R8 ;  /* 0x0000000226027825 */ /* 0x020fd400078e0208 */
[----:B------:R5:W-:Y:S01]  /*2450*/  LDGSTS.E.BYPASS.LTC128B.128 [R44+0x1900], [R2.64], !P0 ;  /* 0x01900000022c7fae */ /* 0x000be2000c101d56 */
[----:B------:R-:W-:Y:S01]  /*2460*/  ISETP.LT.OR P0, PT, R6, 0x1, P2 ;  /* 0x000000010600780c */ /* 0x000fe20001701670 */
[----:B-----5:R-:W-:-:S12]  /*2470*/  IMAD.WIDE R2, R37, 0x2, R8 ;  /* 0x0000000225027825 */ /* 0x020fd800078e0208 */
[----:B------:R5:W-:Y:S01]  /*2480*/  LDGSTS.E.BYPASS.LTC128B.128 [R44+0x3100], [R2.64], !P0 ;  /* 0x03100000022c7fae */ /* 0x000be2000c101d56 */
[----:B------:R-:W-:Y:S01]  /*2490*/  ISETP.LT.OR P0, PT, R6, 0x1, P1 ;  /* 0x000000010600780c */ /* 0x000fe20000f01670 */
[----:B-----5:R-:W-:-:S12]  /*24a0*/  IMAD.WIDE R2, R36, 0x2, R8 ;  /* 0x0000000224027825 */ /* 0x020fd800078e0208 */
[----:B------:R5:W-:Y:S01]  /*24b0*/  LDGSTS.E.BYPASS.LTC128B.128 [R44+0x4900], [R2.64], !P0 ;  /* 0x04900000022c7fae */ /* 0x000be2000c101d56 */
[----:B------:R-:W-:Y:S02]  /*24c0*/  ISETP.GT.AND P0, PT, R132, 0x7f, PT ;  /* 0x0000007f8400780c */ /* 0x000fe40003f04270 */
[----:B-----5:R-:W-:Y:S02]  /*24d0*/  SHF.R.S32.HI R3, RZ, 0x1f, R38 ;  /* 0x0000001fff037819 */ /* 0x020fe40000011426 */
[----:B------:R-:W-:-:S03]  /*24e0*/  SHF.R.S32.HI R2, RZ, 0x1f, R37 ;  /* 0x0000001fff027819 */ /* 0x000fc60000011425 */
[----:B------:R5:W-:Y:S04]  /*24f0*/  STL [R1+0x68], R3 ;  /* 0x0000680301007387 */ /* 0x000be80000100800 */
[----:B------:R1:W-:Y:S04]  /*2500*/  STL [R1+0x54], R2 ;  /* 0x0000540201007387 */ /* 0x0003e80000100800 */
[----:B------:R2:W-:Y:S01]  /*2510*/  STL [R1+0x50], R7 ;  /* 0x0000500701007387 */ /* 0x0005e20000100800 */
[C---:B-----5:R-:W-:Y:S02]  /*2520*/  IADD3 R3, R243.reuse, 0x800, RZ ;  /* 0x00000800f3037810 */ /* 0x060fe40007ffe0ff */
[----:B-1----:R-:W-:-:S03]  /*2530*/  IADD3 R2, R243, 0x1000, RZ ;  /* 0x00001000f3027810 */ /* 0x002fc60007ffe0ff */
[----:B------:R1:W-:Y:S04]  /*2540*/  STL [R1+0x4], R3 ;  /* 0x0000040301007387 */ /* 0x0003e80000100800 */
[----:B------:R1:W-:Y:S01]  /*2550*/  STL [R1], R2 ;  /* 0x0000000201007387 */ /* 0x0003e20000100800 */
[----:B------:R-:W-:Y:S05]  /*2560*/  @P0 BRA `(.L_x_3645) ;  /* 0x0000027000000947 */ /* 0x000fea0003800000 */
[----:B--234-:R-:W-:Y:S05]  /*2570*/  BRA.DIV ~URZ, `(.L_x_3646) ;  /* 0x000114227f007947 */ /* 0x01cfea000b800000 */
[----:B------:R2:W3:Y:S04]  /*2580*/  SHFL.IDX PT, R7, R12, 0x1, 0x181f ;  /* 0x00381f000c077f89 */ /* 0x0004e800000e0000 */
[----:B-1----:R2:W1:Y:S02]  /*2590*/  SHFL.IDX PT, R2, R17, 0x1, 0x181f ;  /* 0x00381f0011027f89 */ /* 0x00246400000e0000 */
.L_x_3702:
[----:B------:R-:W4:Y:S04]  /*25a0*/  LDL R8, [R1+0x38] ;  /* 0x0000380001087983 */ /* 0x000f280000100800 */
[----:B------:R-:W5:Y:S04]  /*25b0*/  LDL R9, [R1+0x54] ;  /* 0x0000540001097983 */ /* 0x000f680000100800 */
[----:B--2---:R-:W2:Y:S04]  /*25c0*/  LDL R14, [R1+0x8] ;  /* 0x00000800010e7983 */ /* 0x004ea80000100800 */
[----:B---3--:R-:W3:Y:S04]  /*25d0*/  LDL R15, [R1+0x34] ;  /* 0x00003400010f7983 */ /* 0x008ee80000100800 */
[----:B------:R-:W2:Y:S01]  /*25e0*/  LDL R16, [R1+0x50] ;  /* 0x0000500001107983 */ /* 0x000ea20000100800 */
[----:B------:R-:W-:-:S02]  /*25f0*/  SHF.R.S32.HI R10, RZ, 0x1f, R30 ;  /* 0x0000001fff0a7819 */ /* 0x000fc4000001141e */
[----:B------:R-:W-:Y:S02]  /*2600*/  SHF.R.S32.HI R11, RZ, 0x1f, R30 ;  /* 0x0000001fff0b7819 */ /* 0x000fe4000001141e */
[-C--:B------:R-:W-:Y:S02]  /*2610*/  LEA.HI R10, R10, R30.reuse, RZ, 0x3 ;  /* 0x0000001e0a0a7211 */ /* 0x080fe400078f18ff */
[----:B------:R-:W-:Y:S02]  /*2620*/  LEA.HI R11, R11, R30, RZ, 0x3 ;  /* 0x0000001e0b0b7211 */ /* 0x000fe400078f18ff */
[----:B------:R-:W-:Y:S02]  /*2630*/  LOP3.LUT R10, R10, 0xfffffff8, RZ, 0xc0, !PT ;  /* 0xfffffff80a0a7812 */ /* 0x000fe400078ec0ff */
[----:B------:R-:W-:Y:S02]  /*2640*/  LOP3.LUT R11, R11, 0xfffffff8, RZ, 0xc0, !PT ;  /* 0xfffffff80b0b7812 */ /* 0x000fe400078ec0ff */
[----:B-1----:R-:W-:-:S02]  /*2650*/  LEA R12, P0, R10, R2, 0x1 ;  /* 0x000000020a0c7211 */ /* 0x002fc400078008ff */
[----:B------:R-:W-:Y:S01]  /*2660*/  SHF.R.S32.HI R11, RZ, 0x1f, R11 ;  /* 0x0000001fff0b7819 */ /* 0x000fe2000001140b */
[C---:B------:R-:W-:Y:S02]  /*2670*/  IMAD.SHL.U32 R3, R19.reuse, 0x8, RZ ;  /* 0x0000000813037824 */ /* 0x040fe400078e00ff */
[----:B------:R-:W-:Y:S01]  /*2680*/  IMAD.SHL.U32 R17, R19, 0x8, RZ ;  /* 0x0000000813117824 */ /* 0x000fe200078e00ff */
[----:B------:R-:W-:-:S04]  /*2690*/  LEA.HI.X R13, R10, R7, R11, 0x1, P0 ;  /* 0x000000070a0d7211 */ /* 0x000fc800000f0c0b */
[----:B------:R-:W-:Y:S02]  /*26a0*/  SHF.R.S32.HI R17, RZ, 0x1f, R17 ;  /* 0x0000001fff117819 */ /* 0x000fe40000011411 */
[----:B----4-:R-:W-:-:S04]  /*26b0*/  LEA R10, P0, R8, R2, 0x1 ;  /* 0x00000002080a7211 */ /* 0x010fc800078008ff */
[----:B-----5:R-:W-:Y:S02]  /*26c0*/  LEA.HI.X R11, R8, R7, R9, 0x1, P0 ;  /* 0x00000007080b7211 */ /* 0x020fe400000f0c09 */
[----:B------:R-:W-:-:S04]  /*26d0*/  LEA R8, P0, R3, R2, 0x1 ;  /* 0x0000000203087211 */ /* 0x000fc800078008ff */
[C---:B------:R-:W-:Y:S02]  /*26e0*/  LEA.HI.X R9, R3.reuse, R7, R17, 0x1, P0 ;  /* 0x0000000703097211 */ /* 0x040fe400000f0c11 */
[----:B------:R-:W-:-:S04]  /*26f0*/  ISETP.GE.AND P0, PT, R3, c[0x0][0x1d4], PT ;  /* 0x0000750003007a0c */ /* 0x000fc80003f06270 */
[----:B------:R-:W-:-:S13]  /*2700*/  ISETP.LT.OR P0, PT, R6, 0x21, P0 ;  /* 0x000000210600780c */ /* 0x000fda0000701670 */
[----:B------:R-:W-:Y:S01]  /*2710*/  @!PT LDS RZ, [RZ] ;  /* 0x00000000fffff984 */ /* 0x000fe20000000800 */
[----:B------:R-:W-:Y:S01]  /*2720*/  @!PT LDS RZ, [RZ] ;  /* 0x00000000fffff984 */ /* 0x000fe20000000800 */
[----:B------:R-:W-:Y:S01]  /*2730*/  @!PT LDS RZ, [RZ] ;  /* 0x00000000fffff984 */ /* 0x000fe20000000800 */
[----:B--2---:R1:W-:Y:S01]  /*2740*/  LDGSTS.E.BYPASS.LTC128B.128 [R14+0x1100], [R8.64], !P0 ;  /* 0x01100000080e7fae */ /* 0x0043e2000c101d56 */
[----:B---3--:R-:W-:-:S04]  /*2750*/  LEA R2, P0, R15, R2, 0x1 ;  /* 0x000000020f027211 */ /* 0x008fc800078008ff */
        /* <DEDUP_REMOVED lines=8> */
.L_x_3645:
[----:B--234-:R-:W-:Y:S05]  /*27e0*/  BSYNC B0 ;  /* 0x0000000000007941 */ /* 0x01cfea0003800000 */
.L_x_3644:
[----:B-1----:R-:W-:Y:S01]  /*27f0*/  IMAD.MOV.U32 R2, RZ, RZ, 0x40 ;  /* 0x00000040ff027424 */ /* 0x002fe200078e00ff */
[----:B------:R-:W-:Y:S01]  /*2800*/  LOP3.LUT P0, RZ, R19, 0x4, RZ, 0xc0, !PT ;  /* 0x0000000413ff7812 */ /* 0x000fe2000780c0ff */
[----:B------:R-:W0:Y:S01]  /*2810*/  LDGDEPBAR ;  /* 0x00000000000079af */ /* 0x000e220000000000 */
[----:B------:R-:W-:Y:S01]  /*2820*/  WARPSYNC 0xffffffff ;  /* 0xffffffff00007948 */ /* 0x000fe20003800000 */
[C---:B------:R-:W-:Y:S01]  /*2830*/  HMMA.16816.F32.BF16 R8, R160.reuse, R22, RZ ;  /* 0x00000016a008723c */ /* 0x040fe200000418ff */
[----:B------:R-:W-:Y:S01]  /*2840*/  SEL R2, R2, 0xffffffc0, !P0 ;  /* 0xffffffc002027807 */ /* 0x000fe20004000000 */
[----:B------:R-:W-:Y:S01]  /*2850*/  LDSM.16.M88.4 R60, [R243+0x5800] ;  /* 0x00580000f33c783b */ /* 0x000fe20000000200 */
[----:B------:R-:W-:Y:S01]  /*2860*/  UISETP.GT.AND UP0, UPT, UR4, UR8, UPT ;  /* 0x000000080400728c */ /* 0x000fe2000bf04270 */
[C---:B------:R-:W-:Y:S02]  /*2870*/  IADD3 R252, R243.reuse, 0x1800, RZ ;  /* 0x00001800f3fc7810 */ /* 0x040fe40007ffe0ff */
[--C-:B------:R-:W-:Y:S01]  /*2880*/  IMAD.IADD R242, R236, 0x1, R2.reuse ;  /* 0x00000001ecf27824 */ /* 0x100fe200078e0202 */
[C---:B------:R-:W-:Y:S01]  /*2890*/  IADD3 R251, R243.reuse, 0x2000, RZ ;  /* 0x00002000f3fb7810 */ /* 0x040fe20007ffe0ff */
[----:B------:R-:W-:Y:S01]  /*28a0*/  HMMA.16816.F32.BF16 R12, R160, R20, RZ ;  /* 0x00000014a00c723c */ /* 0x000fe200000418ff */
[C---:B------:R-:W-:Y:S01]  /*28b0*/  IMAD.IADD R239, R243.reuse, 0x1, R2 ;  /* 0x00000001f3ef7824 */ /* 0x040fe200078e0202 */
[----:B------:R-:W-:Y:S01]  /*28c0*/  PLOP3.LUT P0, PT, PT, PT, UP0, 0x40, 0x0 ;  /* 0x000000000000781c */ /* 0x000fe20003f0e808 */
[----:B------:R-:W1:Y:S01]  /*28d0*/  LDSM.16.M88.4 R36, [R242+0x10100] ;  /* 0x01010000f224783b */ /* 0x000e620000000200 */
[----:B------:R-:W-:-:S02]  /*28e0*/  IADD3 R250, R243, 0x2800, RZ ;  /* 0x00002800f3fa7810 */ /* 0x000fc40007ffe0ff */
[C---:B------:R-:W-:Y:S01]  /*28f0*/  IADD3 R249, R243.reuse, 0x3000, RZ ;  /* 0x00003000f3f97810 */ /* 0x040fe20007ffe0ff */
[----:B------:R-:W2:Y:S01]  /*2900*/  LDSM.16.M88.4 R44, [R242+0x10900] ;  /* 0x01090000f22c783b */ /* 0x000ea20000000200 */
[C---:B------:R-:W-:Y:S01]  /*2910*/  HMMA.16816.F32.BF16 R16, R160.reuse, R24, RZ ;  /* 0x00000018a010723c */ /* 0x040fe200000418ff */
[C---:B------:R-:W-:Y:S02]  /*2920*/  IADD3 R248, R243.reuse, 0x3800, RZ ;  /* 0x00003800f3f87810 */ /* 0x040fe40007ffe0ff */
[----:B------:R-:W3:Y:S01]  /*2930*/  LDSM.16.M88.4 R52, [R242+0x11100] ;  /* 0x01110000f234783b */ /* 0x000ee20000000200 */
[C---:B------:R-:W-:Y:S02]  /*2940*/  IADD3 R247, R243.reuse, 0x4000, RZ ;  /* 0x00004000f3f77810 */ /* 0x040fe40007ffe0ff */
[C---:B------:R-:W-:Y:S02]  /*2950*/  IADD3 R246, R243.reuse, 0x4800, RZ ;  /* 0x00004800f3f67810 */ /* 0x040fe40007ffe0ff */
[----:B------:R-:W-:Y:S01]  /*2960*/  HMMA.16816.F32.BF16 R20, R160, R26, RZ ;  /* 0x0000001aa014723c */ /* 0x000fe200000418ff */
[----:B------:R-:W-:-:S02]  /*2970*/  IADD3 R245, R243, 0x5000, RZ ;  /* 0x00005000f3f57810 */ /* 0x000fc40007ffe0ff */
[----:B------:R-:W-:-:S05]  /*2980*/  IADD3 R244, R243, 0x5800, RZ ;  /* 0x00005800f3f47810 */ /* 0x000fca0007ffe0ff */
[C---:B------:R-:W-:Y:S08]  /*2990*/  HMMA.16816.F32.BF16 R24, R160.reuse, R32, RZ ;  /* 0x00000020a018723c */ /* 0x040ff000000418ff */
[----:B------:R-:W-:Y:S08]  /*29a0*/  HMMA.16816.F32.BF16 R32, R160, R34, RZ ;  /* 0x00000022a020723c */ /* 0x000ff000000418ff */
[C---:B------:R-:W-:Y:S08]  /*29b0*/  HMMA.16816.F32.BF16 R8, R164.reuse, R42, R8 ;  /* 0x0000002aa408723c */ /* 0x040ff00000041808 */
[C---:B------:R-:W-:Y:S01]  /*29c0*/  HMMA.16816.F32.BF16 R12, R164.reuse, R40, R12 ;  /* 0x00000028a40c723c */ /* 0x040fe2000004180c */
[----:B------:R-:W4:Y:S07]  /*29d0*/  LDSM.16.M88.4 R40, [R239] ;  /* 0x00000000ef28783b */ /* 0x000f2e0000000200 */
[C---:B------:R-:W-:Y:S08]  /*29e0*/  HMMA.16816.F32.BF16 R16, R164.reuse, R48, R16 ;  /* 0x00000030a410723c */ /* 0x040ff00000041810 */
[C---:B------:R-:W-:Y:S01]  /*29f0*/  HMMA.16816.F32.BF16 R20, R164.reuse, R50, R20 ;  /* 0x00000032a414723c */ /* 0x040fe20000041814 */
[----:B------:R-:W5:Y:S07]  /*2a00*/  LDSM.16.M88.4 R48, [R239+0x800] ;  /* 0x00080000ef30783b */ /* 0x000f6e0000000200 */
[C---:B------:R-:W-:Y:S08]  /*2a10*/  HMMA.16816.F32.BF16 R24, R164.reuse, R56, R24 ;  /* 0x00000038a418723c */ /* 0x040ff00000041818 */
[----:B------:R-:W-:Y:S01]  /*2a20*/  HMMA.16816.F32.BF16 R32, R164, R58, R32 ;  /* 0x0000003aa420723c */ /* 0x000fe20000041820 */
[----:B------:R-:W4:Y:S07]  /*2a30*/  LDSM.16.M88.4 R56, [R239+0x1000] ;  /* 0x00100000ef38783b */ /* 0x000f2e0000000200 */
[C---:B-1----:R-:W-:Y:S08]  /*2a40*/  HMMA.16816.F32.BF16 R8, R180.reuse, R38, R8 ;  /* 0x00000026b408723c */ /* 0x042ff00000041808 */
[C---:B------:R-:W-:Y:S01]  /*2a50*/  HMMA.16816.F32.BF16 R28, R180.reuse, R36, R12 ;  /* 0x00000024b41c723c */ /* 0x040fe2000004180c */
[----:B------:R-:W1:Y:S04]  /*2a60*/  LDSM.16.M88.4 R12, [R236+0x11900] ;  /* 0x01190000ec0c783b */ /* 0x000e680000000200 */
[----:B------:R-:W-:Y:S03]  /*2a70*/  LDSM.16.M88.4 R36, [R243+0x1800] ;  /* 0x00180000f324783b */ /* 0x000fe60000000200 */
        /* <DEDUP_REMOVED lines=8> */
[----:B------:R-:W-:Y:S07]  /*2b00*/  LDSM.16.M88.4 R40, [R242+0x12100] ;  /* 0x01210000f228783b */ /* 0x000fee0000000200 */
[C---:B-----5:R-:W-:Y:S08]  /*2b10*/  HMMA.16816.F32.BF16 R16, R184.reuse, R48, R16 ;  /* 0x00000030b810723c */ /* 0x060ff00000041810 */
[C---:B------:R-:W-:Y:S01]  /*2b20*/  HMMA.16816.F32.BF16 R20, R184.reuse, R50, R20 ;  /* 0x00000032b814723c */ /* 0x040fe20000041814 */
[----:B------:R-:W4:Y:S07]  /*2b30*/  LDSM.16.M88.4 R48, [R243+0x2000] ;  /* 0x00200000f330783b */ /* 0x000f2e0000000200 */
[C---:B------:R-:W-:Y:S08]  /*2b40*/  HMMA.16816.F32.BF16 R24, R184.reuse, R56, R24 ;  /* 0x00000038b818723c */ /* 0x040ff00000041818 */
[----:B------:R-:W-:Y:S01]  /*2b50*/  HMMA.16816.F32.BF16 R32, R184, R58, R32 ;  /* 0x0000003ab820723c */ /* 0x000fe20000041820 */
[----:B------:R-:W5:Y:S07]  /*2b60*/  LDSM.16.M88.4 R56, [R243+0x2800] ;  /* 0x00280000f338783b */ /* 0x000f6e0000000200 */
[C---:B-1----:R-:W-:Y:S08]  /*2b70*/  HMMA.16816.F32.BF16 R8, R188.reuse, R14, R8 ;  /* 0x0000000ebc08723c */ /* 0x042ff00000041808 */
[C---:B------:R-:W-:Y:S01]  /*2b80*/  HMMA.16816.F32.BF16 R28, R188.reuse, R12, R28 ;  /* 0x0000000cbc1c723c */ /* 0x040fe2000004181c */
[----:B------:R-:W1:Y:S07]  /*2b90*/  LDSM.16.M88.4 R12, [R242+0x11900] ;  /* 0x01190000f20c783b */ /* 0x000e6e0000000200 */
[C---:B--2---:R-:W-:Y:S08]  /*2ba0*/  HMMA.16816.F32.BF16 R16, R188.reuse, R44, R16 ;  /* 0x0000002cbc10723c */ /* 0x044ff00000041810 */
[C---:B------:R-:W-:Y:S01]  /*2bb0*/  HMMA.16816.F32.BF16 R20, R188.reuse, R46, R20 ;  /* 0x0000002ebc14723c */ /* 0x040fe20000041814 */
[----:B------:R-:W-:Y:S07]  /*2bc0*/  LDSM.16.M88.4 R44, [R239+0x2000] ;  /* 0x00200000ef2c783b */ /* 0x000fee0000000200 */
[C---:B---3--:R-:W-:Y:S08]  /*2bd0*/  HMMA.16816.F32.BF16 R24, R188.reuse, R52, R24 ;  /* 0x00000034bc18723c */ /* 0x048ff00000041818 */
[----:B------:R-:W-:Y:S01]  /*2be0*/  HMMA.16816.F32.BF16 R32, R188, R54, R32 ;  /* 0x00000036bc20723c */ /* 0x000fe20000041820 */
[----:B------:R-:W2:Y:S07]  /*2bf0*/  LDSM.16.M88.4 R52, [R242+0x12900] ;  /* 0x01290000f234783b */ /* 0x000eae0000000200 */
[C---:B------:R-:W-:Y:S08]  /*2c00*/  HMMA.16816.F32.BF16 R8, R192.reuse, R38, R8 ;  /* 0x00000026c008723c */ /* 0x040ff00000041808 */
[C---:B------:R-:W-:Y:S01]  /*2c10*/  HMMA.16816.F32.BF16 R28, R192.reuse, R36, R28 ;  /* 0x00000024c01c723c */ /* 0x040fe2000004181c */
[----:B------:R-:W3:Y:S07]  /*2c20*/  LDSM.16.M88.4 R36, [R239+0x1800] ;  /* 0x00180000ef24783b */ /* 0x000eee0000000200 */
[C---:B----4-:R-:W-:Y:S08]  /*2c30*/  HMMA.16816.F32.BF16 R16, R192.reuse, R48, R16 ;  /* 0x00000030c010723c */ /* 0x050ff00000041810 */
[C---:B------:R-:W-:Y:S01]  /*2c40*/  HMMA.16816.F32.BF16 R20, R192.reuse, R50, R20 ;  /* 0x00000032c014723c */ /* 0x040fe20000041814 */
[----:B------:R-:W-:Y:S07]  /*2c50*/  LDSM.16.M88.4 R48, [R236+0x14100] ;  /* 0x01410000ec30783b */ /* 0x000fee0000000200 */
[C---:B-----5:R-:W-:Y:S08]  /*2c60*/  HMMA.16816.F32.BF16 R24, R192.reuse, R56, R24 ;  /* 0x00000038c018723c */ /* 0x060ff00000041818 */
[----:B------:R-:W-:Y:S01]  /*2c70*/  HMMA.16816.F32.BF16 R32, R192, R58, R32 ;  /* 0x0000003ac020723c */ /* 0x000fe20000041820 */
[----:B------:R-:W4:Y:S07]  /*2c80*/  LDSM.16.M88.4 R56, [R239+0x2800] ;  /* 0x00280000ef38783b */ /* 0x000f2e0000000200 */
[C---:B-1----:R-:W-:Y:S08]  /*2c90*/  HMMA.16816.F32.BF16 R8, R196.reuse, R14, R8 ;  /* 0x0000000ec408723c */ /* 0x042ff00000041808 */
[C---:B------:R-:W-:Y:S01]  /*2ca0*/  HMMA.16816.F32.BF16 R28, R196.reuse, R12, R28 ;  /* 0x0000000cc41c723c */ /* 0x040fe2000004181c */
[----:B------:R-:W1:Y:S07]  /*2cb0*/  LDSM.16.M88.4 R12, [R236+0x13100] ;  /* 0x01310000ec0c783b */ /* 0x000e6e0000000200 */
[C---:B------:R-:W-:Y:S08]  /*2cc0*/  HMMA.16816.F32.BF16 R16, R196.reuse, R40, R16 ;  /* 0x00000028c410723c */ /* 0x040ff00000041810 */
[C---:B------:R-:W-:Y:S01]  /*2cd0*/  HMMA.16816.F32.BF16 R20, R196.reuse, R42, R20 ;  /* 0x0000002ac414723c */ /* 0x040fe20000041814 */
[----:B------:R-:W5:Y:S07]  /*2ce0*/  LDSM.16.M88.4 R40, [R236+0x13900] ;  /* 0x01390000ec28783b */ /* 0x000f6e0000000200 */
[C---:B--2---:R-:W-:Y:S08]  /*2cf0*/  HMMA.16816.F32.BF16 R24, R196.reuse, R52, R24 ;  /* 0x00000034c418723c */ /* 0x044ff00000041818 */
[----:B------:R-:W-:Y:S01]  /*2d00*/  HMMA.16816.F32.BF16 R32, R196, R54, R32 ;  /* 0x00000036c420723c */ /* 0x000fe20000041820 */
[----:B------:R-:W-:Y:S07]  /*2d10*/  LDSM.16.M88.4 R52, [R243+0x4000] ;  /* 0x00400000f334783b */ /* 0x000fee0000000200 */
[C---:B---3--:R-:W-:Y:S08]  /*2d20*/  HMMA.16816.F32.BF16 R8, R200.reuse, R38, R8 ;  /* 0x00000026c808723c */ /* 0x048ff00000041808 */
[C---:B------:R-:W-:Y:S01]  /*2d30*/  HMMA.16816.F32.BF16 R28, R200.reuse, R36, R28 ;  /* 0x00000024c81c723c */ /* 0x040fe2000004181c */
[----:B------:R-:W2:Y:S07]  /*2d40*/  LDSM.16.M88.4 R36, [R243+0x3000] ;  /* 0x00300000f324783b */ /* 0x000eae0000000200 */
[C---:B------:R-:W-:Y:S08]  /*2d50*/  HMMA.16816.F32.BF16 R16, R200.reuse, R44, R16 ;  /* 0x0000002cc810723c */ /* 0x040ff00000041810 */
        /* <DEDUP_REMOVED lines=13> */
[----:B------:R-:W5:Y:S07]  /*2e30*/  LDSM.16.M88.4 R48, [R242+0x14100] ;  /* 0x01410000f230783b */ /* 0x000f6e0000000200 */
        /* <DEDUP_REMOVED lines=8> */
[----:B------:R-:W-:Y:S07]  /*2ec0*/  LDSM.16.M88.4 R52, [R236+0x15900] ;  /* 0x01590000ec34783b */ /* 0x000fee0000000200 */
[C---:B-1----:R-:W-:Y:S08]  /*2ed0*/  HMMA.16816.F32.BF16 R8, R212.reuse, R14, R8 ;  /* 0x0000000ed408723c */ /* 0x042ff00000041808 */
[C---:B------:R-:W-:Y:S08]  /*2ee0*/  HMMA.16816.F32.BF16 R28, R212.reuse, R12, R28 ;  /* 0x0000000cd41c723c */ /* 0x040ff0000004181c */
[C---:B----4-:R-:W-:Y:S08]  /*2ef0*/  HMMA.16816.F32.BF16 R16, R212.reuse, R40, R16 ;  /* 0x00000028d410723c */ /* 0x050ff00000041810 */
[C---:B------:R-:W-:Y:S01]  /*2f00*/  HMMA.16816.F32.BF16 R20, R212.reuse, R42, R20 ;  /* 0x0000002ad414723c */ /* 0x040fe20000041814 */
[----:B------:R-:W1:Y:S07]  /*2f10*/  LDSM.16.M88.4 R40, [R236+0x14900] ;  /* 0x01490000ec28783b */ /* 0x000e6e0000000200 */
[C---:B-----5:R-:W-:Y:S08]  /*2f20*/  HMMA.16816.F32.BF16 R24, R212.reuse, R48, R24 ;  /* 0x00000030d418723c */ /* 0x060ff00000041818 */
        /* <DEDUP_REMOVED lines=12> */
[C---:B------:R-:W-:Y:S01]  /*2ff0*/  HMMA.16816.F32.BF16 R28, R220.reuse, R40, R28 ;  /* 0x00000028dc1c723c */ /* 0x040fe2000004181c */
[----:B------:R-:W-:Y:S07]  /*3000*/  LDSM.16.M88.4 R40, [R239+0x5000] ;  /* 0x00500000ef28783b */ /* 0x000fee0000000200 */
[C---:B----4-:R-:W-:Y:S08]  /*3010*/  HMMA.16816.F32.BF16 R12, R220.reuse, R48, R8 ;  /* 0x00000030dc0c723c */ /* 0x050ff00000041808 */
[C---:B------:R-:W-:Y:S01]  /*3020*/  HMMA.16816.F32.BF16 R8, R220.reuse, R50, R20 ;  /* 0x00000032dc08723c */ /* 0x040fe20000041814 */
[----:B------:R-:W1:Y:S07]  /*3030*/  LDSM.16.M88.4 R48, [R242+0x14900] ;  /* 0x01490000f230783b */ /* 0x000e6e0000000200 */
[C---:B------:R-:W-:Y:S08]  /*3040*/  HMMA.16816.F32.BF16 R24, R220.reuse, R52, R24 ;  /* 0x00000034dc18723c */ /* 0x040ff00000041818 */
[----:B------:R-:W-:Y:S01]  /*3050*/  HMMA.16816.F32.BF16 R32, R220, R54, R32 ;  /* 0x00000036dc20723c */ /* 0x000fe20000041820 */
[----:B------:R-:W4:Y:S07]  /*3060*/  LDSM.16.M88.4 R52, [R242+0x15100] ;  /* 0x01510000f234783b */ /* 0x000f2e0000000200 */
[C---:B--2---:R-:W-:Y:S08]  /*3070*/  HMMA.16816.F32.BF16 R20, R224.reuse, R38, R16 ;  /* 0x00000026e014723c */ /* 0x044ff00000041810 */
[C---:B------:R-:W-:Y:S01]  /*3080*/  HMMA.16816.F32.BF16 R28, R224.reuse, R36, R28 ;  /* 0x00000024e01c723c */ /* 0x040fe2000004181c */
[----:B------:R-:W-:Y:S07]  /*3090*/  LDSM.16.M88.4 R36, [R239+0x5800] ;  /* 0x00580000ef24783b */ /* 0x000fee0000000200 */
[C---:B---3--:R-:W-:Y:S08]  /*30a0*/  HMMA.16816.F32.BF16 R16, R224.reuse, R44, R12 ;  /* 0x0000002ce010723c */ /* 0x048ff0000004180c */
[----:B------:R-:W-:Y:S01]  /*30b0*/  HMMA.16816.F32.BF16 R12, R224, R46, R8 ;  /* 0x0000002ee00c723c */ /* 0x000fe20000041808 */
[----:B------:R-:W2:Y:S01]  /*30c0*/  LDSM.16.M88.4 R44, [R239+0x4800] ;  /* 0x00480000ef2c783b */ /* 0x000ea20000000200 */
[----:B------:R-:W-:-:S06]  /*30d0*/  DEPBAR.LE SB0, 0x0 ;  /* 0x000080000000791a */ /* 0x000fcc0000000000 */
[C---:B------:R-:W-:Y:S08]  /*30e0*/  HMMA.16816.F32.BF16 R8, R224.reuse, R60, R24 ;  /* 0x0000003ce008723c */ /* 0x040ff00000041818 */
[----:B------:R-:W-:Y:S08]  /*30f0*/  HMMA.16816.F32.BF16 R32, R224, R62, R32 ;  /* 0x0000003ee020723c */ /* 0x000ff00000041820 */
[C---:B-1----:R-:W-:Y:S08]  /*3100*/  HMMA.16816.F32.BF16 R24, R228.reuse, R50, R20 ;  /* 0x00000032e418723c */ /* 0x042ff00000041814 */
[C---:B------:R-:W-:Y:S08]  /*3110*/  HMMA.16816.F32.BF16 R28, R228.reuse, R48, R28 ;  /* 0x00000030e41c723c */ /* 0x040ff0000004181c */
[C---:B----4-:R-:W-:Y:S08]  /*3120*/  HMMA.16816.F32.BF16 R20, R228.reuse, R52, R16 ;  /* 0x00000034e414723c */ /* 0x050ff00000041810 */
[C---:B------:R-:W-:Y:S08]  /*3130*/  HMMA.16816.F32.BF16 R16, R228.reuse, R54, R12 ;  /* 0x00000036e410723c */ /* 0x040ff0000004180c */
[C---:B------:R-:W-:Y:S08]  /*3140*/  HMMA.16816.F32.BF16 R12, R228.reuse, R56, R8 ;  /* 0x00000038e40c723c */ /* 0x040ff00000041808 */
[----:B------:R-:W-:Y:S08]  /*3150*/  HMMA.16816.F32.BF16 R8, R228, R58, R32 ;  /* 0x0000003ae408723c */ /* 0x000ff00000041820 */
[C---:B--2---:R-:W-:Y:S08]  /*3160*/  HMMA.16816.F32.BF16 R32, R232.reuse, R44, R28 ;  /* 0x0000002ce820723c */ /* 0x044ff0000004181c */
[C---:B------:R-:W-:Y:S08]  /*3170*/  HMMA.16816.F32.BF16 R44, R232.reuse, R46, R24 ;  /* 0x0000002ee82c723c */ /* 0x040ff00000041818 */
[C---:B------:R-:W-:Y:S08]  /*3180*/  HMMA.16816.F32.BF16 R28, R232.reuse, R40, R20 ;  /* 0x00000028e81c723c */ /* 0x040ff00000041814 */
[C---:B------:R-:W-:Y:S08]  /*3190*/  HMMA.16816.F32.BF16 R24, R232.reuse, R36, R12 ;  /* 0x00000024e818723c */ /* 0x040ff0000004180c */
[C---:B------:R-:W-:Y:S08]  /*31a0*/  HMMA.16816.F32.BF16 R40, R232.reuse, R42, R16 ;  /* 0x0000002ae828723c */ /* 0x040ff00000041810 */
[----:B------:R-:W-:Y:S01]  /*31b0*/  HMMA.16816.F32.BF16 R36, R232, R38, R8 ;  /* 0x00000026e824723c */ /* 0x000fe20000041808 */
[----:B------:R-:W-:Y:S06]  /*31c0*/  BAR.SYNC.DEFER_BLOCKING 0x0 ;  /* 0x0000000000007b1d */ /* 0x000fec0000010000 */
[----:B------:R-:W-:Y:S05]  /*31d0*/  @P0 BRA `(.L_x_3647) ;  /* 0x0000060000000947 */ /* 0x000fea0003800000 */
[----:B------:R-:W2:Y:S04]  /*31e0*/  LDL R3, [R1+0x6c] ;  /* 0x00006c0001037983 */ /* 0x000ea80000100800 */
[----:B------:R-:W3:Y:S04]  /*31f0*/  LDL R6, [R1+0x68] ;  /* 0x0000680001067983 */ /* 0x000ee80000100800 */
[----:B------:R-:W4:Y:S04]  /*3200*/  LDL R7, [R1+0x60] ;  /* 0x0000600001077983 */ /* 0x000f280000100800 */
[----:B------:R-:W1:Y:S01]  /*3210*/  S2R R75, SR_TID.X ;  /* 0x00000000004b7919 */ /* 0x000e620000002100 */
[----:B------:R-:W-:-:S02]  /*3220*/  IMAD.MOV.U32 R74, RZ, RZ, c[0x0][0x2b8] ;  /* 0x0000ae00ff4a7624 */ /* 0x000fc400078e00ff */
[----:B------:R-:W-:Y:S01]  /*3230*/  IMAD.U32 R2, RZ, RZ, UR10 ;  /* 0x0000000aff027e24 */ /* 0x000fe2000f8e00ff */
[----:B------:R2:W5:Y:S02]  /*3240*/  LDL R71, [R1+0x54] ;  /* 0x0000540001477983 */ /* 0x0005640000100800 */
[----:B------:R-:W-:Y:S02]  /*3250*/  ISETP.NE.AND P1, PT, R74, 0x1, PT ;  /* 0x000000014a00780c */ /* 0x000fe40003f25270 */
[----:B------:R2:W5:Y:S04]  /*3260*/  LDL R67, [R1+0x8] ;  /* 0x0000080001437983 */ /* 0x0005680000100800 */
[----:B------:R2:W5:Y:S04]  /*3270*/  LDL R68, [R1+0x34] ;  /* 0x0000340001447983 */ /* 0x0005680000100800 */
[----:B------:R2:W5:Y:S04]  /*3280*/  LDL R69, [R1+0x50] ;  /* 0x0000500001457983 */ /* 0x0005680000100800 */
[----:B------:R2:W5:Y:S01]  /*3290*/  LDL R70, [R1+0x38] ;  /* 0x0000380001467983 */ /* 0x0005620000100800 */
[----:B-1----:R-:W-:-:S02]  /*32a0*/  LEA.HI R72, R66, R75, RZ, 0x3 ;  /* 0x0000004b42487211 */ /* 0x002fc400078f18ff */
[----:B------:R-:W-:Y:S02]  /*32b0*/  LEA.HI R73, R66, R75, RZ, 0x3 ;  /* 0x0000004b42497211 */ /* 0x000fe400078f18ff */
[----:B------:R-:W-:Y:S02]  /*32c0*/  LOP3.LUT R72, R72, 0xfffffff8, RZ, 0xc0, !PT ;  /* 0xfffffff848487812 */ /* 0x000fe400078ec0ff */
[----:B------:R-:W-:-:S03]  /*32d0*/  SHF.R.S32.HI R73, RZ, 0x3, R73 ;  /* 0x00000003ff497819 */ /* 0x000fc60000011449 */
[----:B------:R-:W-:-:S04]  /*32e0*/  IMAD.IADD R72, R75, 0x1, -R72 ;  /* 0x000000014b487824 */ /* 0x000fc800078e0a48 */
[----:B------:R-:W-:-:S05]  /*32f0*/  IMAD R72, R72, 0x20, R73 ;  /* 0x0000002048487824 */ /* 0x000fca00078e0249 */
[----:B------:R-:W-:Y:S01]  /*3300*/  IADD3 R2, R72, UR17, R2 ;  /* 0x0000001148027c10 */ /* 0x000fe2000fffe002 */
[----:B------:R-:W-:Y:S02]  /*3310*/  IMAD.MOV.U32 R9, RZ, RZ, RZ ;  /* 0x000000ffff097224 */ /* 0x000fe400078e00ff */
[----:B--2---:R-:W-:Y:S01]  /*3320*/  IMAD.MOV.U32 R75, RZ, RZ, R3 ;  /* 0x000000ffff4b7224 */ /* 0x004fe200078e0003 */
[----:B------:R-:W-:Y:S01]  /*3330*/  IADD3 R3, R2, -0x30, RZ ;  /* 0xffffffd002037810 */ /* 0x000fe20007ffe0ff */
[----:B---3--:R-:W-:-:S04]  /*3340*/  IMAD.MOV.U32 R73, RZ, RZ, R6 ;  /* 0x000000ffff497224 */ /* 0x008fc800078e0006 */
[----:B------:R-:W-:-:S04]  /*3350*/  @P1 IMAD.HI.U32 R6, R3, c[0x0][0x2bc], RZ ;  /* 0x0000af0003061a27 */ /* 0x000fc800078e00ff */
[----:B------:R-:W-:Y:S01]  /*3360*/  IMAD.MOV.U32 R2, RZ, RZ, R3 ;  /* 0x000000ffff027224 */ /* 0x000fe200078e0003 */
[----:B------:R-:W-:Y:S01]  /*3370*/  @P1 SHF.R.U32.HI R2, RZ, c[0x0][0x2c0], R6 ;  /* 0x0000b000ff021a19 */ /* 0x000fe20000011606 */
[----:B----4-:R-:W-:-:S03]  /*3380*/  IMAD.MOV.U32 R72, RZ, RZ, R7 ;  /* 0x000000ffff487224 */ /* 0x010fc600078e0007 */
[----:B------:R-:W-:-:S04]  /*3390*/  @!P3 IADD3 R7, P0, R2, UR20, RZ ;  /* 0x000000140207bc10 */ /* 0x000fc8000ff1e0ff */
[----:B------:R-:W-:Y:S02]  /*33a0*/  @!P3 LEA.HI.X.SX32 R8, R2, UR7, 0x1, P0 ;  /* 0x000000070208bc11 */ /* 0x000fe400080f0eff */
[----:B------:R-:W-:-:S04]  /*33b0*/  @!P3 LEA R6, P0, R7, c[0x0][0x2a0], 0x2 ;  /* 0x0000a8000706ba11 */ /* 0x000fc800078010ff */
[----:B------:R-:W-:-:S05]  /*33c0*/  @!P3 LEA.HI.X R7, R7, c[0x0][0x2a4], R8, 0x2, P0 ;  /* 0x0000a9000707ba11 */ /* 0x000fca00000f1408 */
[----:B------:R1:W2:Y:S01]  /*33d0*/  @!P3 LDG.E R9, [R6.64] ;  /* 0x000000160609b981 */ /* 0x0002a2000c1e1900 */
[----:B------:R-:W-:-:S04]  /*33e0*/  IMAD.MOV R2, RZ, RZ, -R2 ;  /* 0x000000ffff027224 */ /* 0x000fc800078e0a02 */
[----:B------:R-:W-:Y:S01]  /*33f0*/  IMAD R10, R2, c[0x0][0x2b8], R3 ;  /* 0x0000ae00020a7a24 */ /* 0x000fe200078e0203 */
[----:B------:R-:W3:Y:S04]  /*3400*/  S2R R76, SR_TID.X ;  /* 0x00000000004c7919 */ /* 0x000ee80000002100 */
[----:B------:R-:W-:-:S05]  /*3410*/  SHF.R.S32.HI R2, RZ, 0x1f, R10 ;  /* 0x0000001fff027819 */ /* 0x000fca000001140a */
[----:B-1----:R-:W-:Y:S02]  /*3420*/  IMAD R6, R2, c[0x0][0x1e0], RZ ;  /* 0x0000780002067a24 */ /* 0x002fe400078e02ff */
[----:B------:R-:W-:-:S04]  /*3430*/  IMAD.WIDE.U32 R2, R10, c[0x0][0x1e0], RZ ;  /* 0x000078000a027a25 */ /* 0x000fc800078e00ff */
[----:B------:R-:W-:-:S04]  /*3440*/  IMAD R6, R10, c[0x0][0x1e4], R6 ;  /* 0x000079000a067a24 */ /* 0x000fc800078e0206 */
[----:B------:R-:W-:Y:S01]  /*3450*/  IMAD.IADD R3, R3, 0x1, R6 ;  /* 0x0000000103037824 */ /* 0x000fe200078e0206 */
[----:B------:R-:W-:Y:S01]  /*3460*/  STL [R1+0x28], R10 ;  /* 0x0000280a01007387 */ /* 0x000fe20000100800 */
[----:B---3--:R-:W-:-:S04]  /*3470*/  LEA.HI R74, R66, R76, RZ, 0x3 ;  /* 0x0000004c424a7211 */ /* 0x008fc800078f18ff */
[----:B------:R-:W-:-:S05]  /*3480*/  LOP3.LUT R74, R74, 0xfffffff8, RZ, 0xc0, !PT ;  /* 0xfffffff84a4a7812 */ /* 0x000fca00078ec0ff */
[----:B------:R-:W-:Y:S01]  /*3490*/  IMAD.IADD R74, R76, 0x1, -R74 ;  /* 0x000000014c4a7824 */ /* 0x000fe200078e0a4a */
[----:B------:R-:W-:Y:S03]  /*34a0*/  BSSY B0, `(.L_x_3648) ;  /* 0x0000020000007945 */ /* 0x000fe60003800000 */
[----:B------:R-:W-:-:S05]  /*34b0*/  IMAD.SHL.U32 R74, R74, 0x8, RZ ;  /* 0x000000084a4a7824 */ /* 0x000fca00078e00ff */
[----:B------:R-:W-:Y:S02]  /*34c0*/  ISETP.GE.AND P1, PT, R74, c[0x0][0x1d4], PT ;  /* 0x000075004a007a0c */ /* 0x000fe40003f26270 */
[----:B--2---:R-:W-:Y:S01]  /*34d0*/  SHF.R.S32.HI R6, RZ, 0x1f, R9 ;  /* 0x0000001fff067819 */ /* 0x004fe20000011409 */
        /* <DEDUP_REMOVED lines=17> */
[----:B------:R-:W-:-:S03]  /*35f0*/  LEA R8, P0, R72, R2, 0x1 ;  /* 0x0000000248087211 */ /* 0x000fc600078008ff */
[----:B------:R-:W-:Y:S01]  /*3600*/  @!PT LDS RZ, [RZ] ;  /* 0x00000000fffff984 */ /* 0x000fe20000000800 */
[----:B-----5:R2:W-:Y:S01]  /*3610*/  LDGSTS.E.BYPASS.LTC128B.128 [R67+0x10100], [R10.64], !P1 ;  /* 0x101000000a437fae */ /* 0x0205e2000c901d56 */
        /* <DEDUP_REMOVED lines=8> */
.L_x_3649:
[----:B------:R-:W-:Y:S05]  /*36a0*/  BSYNC B0 ;  /* 0x0000000000007941 */ /* 0x000fea0003800000 */
.L_x_3648:
[----:B------:R-:W-:Y:S01]  /*36b0*/  ISETP.GE.AND P0, PT, R14, 0x21, PT ;  /* 0x000000210e00780c */ /* 0x000fe20003f06270 */
[----:B--23--:R2:W3:Y:S01]  /*36c0*/  SHFL.IDX PT, R3, R12, 0x1, 0x181f ;  /* 0x00381f000c037f89 */ /* 0x00c4e200000e0000 */
[----:B------:R-:W-:Y:S03]  /*36d0*/  BSSY B0, `(.L_x_3647) ;  /* 0x0000010000007945 */ /* 0x000fe60003800000 */
[----:B------:R2:W4:Y:S08]  /*36e0*/  SHFL.IDX PT, R2, R13, 0x1, 0x181f ;  /* 0x00381f000d027f89 */ /* 0x00053000000e0000 */
[----:B------:R-:W-:Y:S05]  /*36f0*/  @!P0 BRA `(.L_x_3650) ;  /* 0x000000d000008947 */ /* 0x000fea0003800000 */
[----:B----4-:R-:W-:-:S04]  /*3700*/  LEA R10, P0, R74, R2, 0x1 ;  /* 0x000000024a0a7211 */ /* 0x010fc800078008ff */
        /* <DEDUP_REMOVED lines=12> */
.L_x_3650:
[----:B------:R-:W-:Y:S05]  /*37d0*/  BSYNC B0 ;  /* 0x0000000000007941 */ /* 0x000fea0003800000 */
.L_x_3647:
[----:B---3--:R-:W3:Y:S01]  /*37e0*/  S2R R8, SR_TID.X ;  /* 0x0000000000087919 */ /* 0x008ee20000002100 */
[----:B----4-:R-:W-:Y:S01]  /*37f0*/  LOP3.LUT R2, R65, 0xffffffe0, RZ, 0xc0, !PT ;  /* 0xffffffe041027812 */ /* 0x010fe200078ec0ff */
[----:B------:R-:W-:Y:S01]  /*3800*/  UISETP.NE.AND UP1, UPT, UR13, URZ, UPT ;  /* 0x0000003f0d00728c */ /* 0x000fe2000bf25270 */
[----:B------:R-:W-:Y:S01]  /*3810*/  SHF.R.S32.HI R7, RZ, 0x1f, R64 ;  /* 0x0000001fff077819 */ /* 0x000fe20000011440 */
[----:B------:R-:W-:Y:S01]  /*3820*/  UISETP.NE.AND UP0, UPT, UR12, URZ, UPT ;  /* 0x0000003f0c00728c */ /* 0x000fe2000bf05270 */
[----:B------:R-:W0:Y:S01]  /*3830*/  LDGDEPBAR ;  /* 0x00000000000079af */ /* 0x000e220000000000 */
[----:B------:R-:W-:Y:S01]  /*3840*/  ULDC UR17, c[0x0][0x324] ;  /* 0x0000c90000117ab9 */ /* 0x000fe20000000800 */
[----:B------:R-:W-:Y:S01]  /*3850*/  LEA.HI R7, R7, R64, RZ, 0x3 ;  /* 0x0000004007077211 */ /* 0x000fe200078f18ff */
[----:B------:R-:W-:Y:S01]  /*3860*/  ULDC UR5, c[0x0][0x2ac] ;  /* 0x0000ab0000057ab9 */ /* 0x000fe20000000800 */
[----:B------:R-:W-:Y:S01]  /*3870*/  PLOP3.LUT P0, PT, PT, PT, UP1, 0x80, 0x0 ;  /* 0x000000000000781c */ /* 0x000fe20003f0f018 */
[----:B------:R-:W-:Y:S01]  /*3880*/  ULDC UR4, c[0x0][0x1d0] ;  /* 0x0000740000047ab9 */ /* 0x000fe20000000800 */
[----:B------:R-:W-:Y:S01]  /*3890*/  LOP3.LUT R7, R7, 0xffffff8, RZ, 0xc0, !PT ;  /* 0x0ffffff807077812 */ /* 0x000fe200078ec0ff */
[----:B------:R-:W-:-:S02]  /*38a0*/  ULOP3.LUT UR17, URZ, UR17, URZ, 0x33, !UPT ;  /* 0x000000113f117292 */ /* 0x000fc4000f8e333f */
[----:B------:R-:W-:Y:S02]  /*38b0*/  UIMAD UR4, UR5, UR4, UR27 ;  /* 0x00000004050472a4 */ /* 0x000fe4000f8e021b */
[----:B------:R-:W-:Y:S01]  /*38c0*/  IMAD.IADD R9, R64, 0x1, -R7 ;  /* 0x0000000140097824 */ /* 0x000fe200078e0a07 */
[----:B---3--:R-:W-:Y:S01]  /*38d0*/  LEA.HI R3, R66, R8, RZ, 0x2 ;  /* 0x0000000842037211 */ /* 0x008fe200078f10ff */
[----:B------:R-:W-:-:S03]  /*38e0*/  IMAD.IADD R2, R8, 0x1, -R2 ;  /* 0x0000000108027824 */ /* 0x000fc600078e0a02 */
[----:B------:R-:W-:Y:S02]  /*38f0*/  LOP3.LUT R3, R3, 0xfffffffc, RZ, 0xc0, !PT ;  /* 0xfffffffc03037812 */ /* 0x000fe400078ec0ff */
[----:B------:R-:W-:-:S03]  /*3900*/  SHF.R.S32.HI R6, RZ, 0x1f, R2 ;  /* 0x0000001fff067819 */ /* 0x000fc60000011402 */
[----:B------:R-:W-:Y:S01]  /*3910*/  IMAD.IADD R3, R8, 0x1, -R3 ;  /* 0x0000000108037824 */ /* 0x000fe200078e0a03 */
[----:B------:R-:W-:-:S04]  /*3920*/  LEA.HI R6, R6, R2, RZ, 0x2 ;  /* 0x0000000206067211 */ /* 0x000fc800078f10ff */
[----:B------:R-:W-:Y:S02]  /*3930*/  LEA.HI R8, R3, R3, RZ, 0x1 ;  /* 0x0000000303087211 */ /* 0x000fe400078f08ff */
[----:B------:R-:W-:Y:S02]  /*3940*/  LEA.HI.SX32 R7, R6, UR26, 0x1e ;  /* 0x0000001a06077c11 */ /* 0x000fe4000f8ff2ff */
[----:B------:R-:W-:-:S03]  /*3950*/  LOP3.LUT R8, R8, 0x1ffffffe, RZ, 0xc0, !PT ;  /* 0x1ffffffe08087812 */ /* 0x000fc600078ec0ff */
[----:B------:R-:W-:Y:S02]  /*3960*/  IMAD R7, R9, 0x10, R7 ;  /* 0x0000001009077824 */ /* 0x000fe400078e0207 */
[----:B------:R-:W-:-:S04]  /*3970*/  IMAD.IADD R3, R3, 0x1, -R8 ;  /* 0x0000000103037824 */ /* 0x000fc800078e0a08 */
[----:B------:R-:W-:-:S04]  /*3980*/  IMAD R10, R3, 0x8, R7 ;  /* 0x00000008030a7824 */ /* 0x000fc800078e0207 */
[----:B------:R-:W-:Y:S01]  /*3990*/  @P0 IMAD.HI.U32 R3, R10, c[0x0][0x2c8], RZ ;  /* 0x0000b2000a030a27 */ /* 0x000fe200078e00ff */
[----:B------:R-:W-:Y:S01]  /*39a0*/  PLOP3.LUT P0, PT, PT, PT, UP1, 0x80, 0x0 ;  /* 0x000000000000781c */ /* 0x000fe20003f0f018 */
[----:B------:R3:W-:Y:S02]  /*39b0*/  STL [R1+0x5c], R10 ;  /* 0x00005c0a01007387 */ /* 0x0007e40000100800 */
[----:B------:R-:W-:-:S10]  /*39c0*/  IMAD.MOV.U32 R7, RZ, RZ, R10 ;  /* 0x000000ffff077224 */ /* 0x000fd400078e000a */
[----:B------:R-:W-:Y:S02]  /*39d0*/  @P0 SHF.R.U32.HI R7, RZ, c[0x0][0x2cc], R3 ;  /* 0x0000b300ff070a19 */ /* 0x000fe40000011603 */
[----:B------:R-:W-:Y:S02]  /*39e0*/  LOP3.LUT R3, R6, 0x7ffffffc, RZ, 0xc0, !PT ;  /* 0x7ffffffc06037812 */ /* 0x000fe400078ec0ff */
[----:B------:R-:W-:Y:S01]  /*39f0*/  PLOP3.LUT P0, PT, PT, PT, UP0, 0x40, 0x0 ;  /* 0x000000000000781c */ /* 0x000fe20003f0e808 */
[----:B------:R-:W4:Y:S02]  /*3a00*/  SHFL.IDX PT, R6, R7, RZ, 0x1c1f ;  /* 0x001c1fff07067589 */ /* 0x000f2400000e0000 */
[----:B------:R-:W-:Y:S02]  /*3a10*/  IMAD.IADD R3, R2, 0x1, -R3 ;  /* 0x0000000102037824 */ /* 0x000fe400078e0a03 */
[----:B------:R-:W-:Y:S02]  /*3a20*/  IMAD.U32 R2, RZ, RZ, UR28 ;  /* 0x0000001cff027e24 */ /* 0x000fe4000f8e00ff */
[----:B------:R-:W-:-:S05]  /*3a30*/  IMAD.SHL.U32 R11, R3, 0x2, RZ ;  /* 0x00000002030b7824 */ /* 0x000fca00078e00ff */
[C---:B------:R-:W-:Y:S01]  /*3a40*/  IADD3 R2, -R11.reuse, 0x1, R2 ;  /* 0x000000010b027810 */ /* 0x040fe20007ffe102 */
[----:B------:R1:W-:Y:S01]  /*3a50*/  STL [R1+0x58], R11 ;  /* 0x0000580b01007387 */ /* 0x0003e20000100800 */
[----:B------:R-:W-:Y:S02]  /*3a60*/  IADD3 R9, -R11, UR4, RZ ;  /* 0x000000040b097c10 */ /* 0x000fe4000fffe1ff */
[----:B------:R-:W-:-:S04]  /*3a70*/  IADD3 R2, R2, -c[0x0][0x168], RZ ;  /* 0x80005a0002027a10 */ /* 0x000fc80007ffe0ff */
[C---:B------:R-:W-:Y:S02]  /*3a80*/  IADD3 R8, R2.reuse, c[0x0][0x328], RZ ;  /* 0x0000ca0002087a10 */ /* 0x040fe40007ffe0ff */
[----:B---3--:R-:W-:-:S03]  /*3a90*/  IADD3 R10, R2, UR17, RZ ;  /* 0x00000011020a7c10 */ /* 0x008fc6000fffe0ff */
[--C-:B----4-:R-:W-:Y:S02]  /*3aa0*/  IMAD.IADD R3, R8, 0x1, R6.reuse ;  /* 0x0000000108037824 */ /* 0x110fe400078e0206 */
[----:B------:R-:W-:-:S03]  /*3ab0*/  IMAD.IADD R2, R10, 0x1, R6 ;  /* 0x000000010a027824 */ /* 0x000fc600078e0206 */
[----:B------:R-:W-:Y:S02]  /*3ac0*/  IMNMX R3, R3, R9, PT ;  /* 0x0000000903037217 */ /* 0x000fe40003800200 */
[----:B-1----:R-:W-:Y:S01]  /*3ad0*/  IADD3 R11, -R11, UR27, RZ ;  /* 0x0000001b0b0b7c10 */ /* 0x002fe2000fffe1ff */
[----:B------:R-:W-:Y:S05]  /*3ae0*/  @P0 BRA `(.L_x_3651) ;  /* 0x0000015000000947 */ /* 0x000fea0003800000 */
[----:B--2---:R-:W-:Y:S01]  /*3af0*/  IMAD.U32 R12, RZ, RZ, UR9 ;  /* 0x00000009ff0c7e24 */ /* 0x004fe2000f8e00ff */
        /* <DEDUP_REMOVED lines=11> */
.L_x_3653:
[----:B------:R-:W-:-:S04]  /*3bb0*/  MOV R12, c[0x0][0x32c] ;  /* 0x0000cb00000c7a02 */ /* 0x000fc80000000f00 */
[----:B------:R-:W-:-:S13]  /*3bc0*/  ISETP.NE.AND P0, PT, R12, 0x1, PT ;  /* 0x000000010c00780c */ /* 0x000fda0003f05270 */
[----:B------:R-:W-:-:S05]  /*3bd0*/  @P0 IMAD.HI.U32 R12, R6, c[0x0][0x330], RZ ;  /* 0x0000cc00060c0a27 */ /* 0x000fca00078e00ff */
[----:B------:R-:W-:Y:S02]  /*3be0*/  @P0 SHF.R.U32.HI R6, RZ, c[0x0][0x334], R12 ;  /* 0x0000cd00ff060a19 */ /* 0x000fe4000001160c */
.L_x_3654:
[----:B------:R-:W-:Y:S05]  /*3bf0*/  BSYNC B0 ;  /* 0x0000000000007941 */ /* 0x000fea0003800000 */
.L_x_3652:
[----:B------:R-:W-:-:S05]  /*3c00*/  IMAD R6, R6, c[0x0][0x32c], R11 ;  /* 0x0000cb0006067a24 */ /* 0x000fca00078e020b */
[----:B------:R-:W-:Y:S02]  /*3c10*/  IADD3 R12, R6, c[0x0][0x32c], RZ ;  /* 0x0000cb00060c7a10 */ /* 0x000fe40007ffe0ff */
[----:B------:R-:W-:Y:S02]  /*3c20*/  IMNMX R2, R2, R6, !PT ;  /* 0x0000000602027217 */ /* 0x000fe40007800200 */
[----:B------:R-:W-:Y:S02]  /*3c30*/  IMNMX R3, R3, R12, PT ;  /* 0x0000000c03037217 */ /* 0x000fe40003800200 */
.L_x_3651:
[----:B------:R-:W-:Y:S01]  /*3c40*/  UISETP.GE.AND UP0, UPT, UR27, 0x1, UPT ;  /* 0x000000011b00788c */ /* 0x000fe2000bf06270 */
[----:B------:R-:W1:Y:S01]  /*3c50*/  SHFL.IDX PT, R6, R7, 0x1, 0x1c1f ;  /* 0x003c1f0007067f89 */ /* 0x000e6200000e0000 */
[----:B------:R-:W-:Y:S02]  /*3c60*/  UISETP.GE.AND UP6, UPT, UR27, 0x12, UPT ;  /* 0x000000121b00788c */ /* 0x000fe4000bfc6270 */
[----:B------:R-:W-:Y:S02]  /*3c70*/  UP2UR UR30, UPR, URZ, 0x1 ;  /* 0x000000013f1e7883 */ /* 0x000fe40008000000 */
[----:B------:R-:W-:Y:S01]  /*3c80*/  PLOP3.LUT P0, PT, PT, PT, UP0, 0x40, 0x0 ;  /* 0x000000000000781c */ /* 0x000fe20003f0e808 */
[----:B------:R-:W-:-:S02]  /*3c90*/  UISETP.GE.AND UP0, UPT, UR27, 0x2, UPT ;  /* 0x000000021b00788c */ /* 0x000fc4000bf06270 */
[----:B------:R-:W-:Y:S01]  /*3ca0*/  UISETP.GE.AND UP5, UPT, UR27, 0x19, UPT ;  /* 0x000000191b00788c */ /* 0x000fe2000bfa6270 */
[----:B------:R-:W-:Y:S01]  /*3cb0*/  ISETP.GT.AND P0, PT, R2, RZ, P0 ;  /* 0x000000ff0200720c */ /* 0x000fe20000704270 */
[----:B------:R-:W-:Y:S02]  /*3cc0*/  UP2UR UR29, UPR, URZ, 0x1 ;  /* 0x000000013f1d7883 */ /* 0x000fe40008000000 */
[----:B------:R-:W-:Y:S01]  /*3cd0*/  UISETP.GE.AND UP4, UPT, UR27, 0x1a, UPT ;  /* 0x0000001a1b00788c */ /* 0x000fe2000bf86270 */
[----:B------:R-:W-:Y:S01]  /*3ce0*/  ISETP.LT.OR P0, PT, R3, 0x1, P0 ;  /* 0x000000010300780c */ /* 0x000fe20000701670 */
[----:B------:R-:W-:Y:S02]  /*3cf0*/  UISETP.GE.AND UP3, UPT, UR27, 0x21, UPT ;  /* 0x000000211b00788c */ /* 0x000fe4000bf66270 */
[----:B------:R-:W-:Y:S01]  /*3d00*/  UISETP.GE.AND UP2, UPT, UR27, 0x22, UPT ;  /* 0x000000221b00788c */ /* 0x000fe2000bf46270 */
[----:B------:R-:W-:Y:S01]  /*3d10*/  FSEL R16, R32, -INF , !P0 ;  /* 0xff80000020107808 */ /* 0x000fe20004000000 */
[----:B------:R-:W-:Y:S01]  /*3d20*/  UISETP.GE.AND UP1, UPT, UR27, 0x29, UPT ;  /* 0x000000291b00788c */ /* 0x000fe2000bf26270 */
[----:B------:R-:W-:Y:S01]  /*3d30*/  PLOP3.LUT P0, PT, PT, PT, UP0, 0x40, 0x0 ;  /* 0x000000000000781c */ /* 0x000fe20003f0e808 */
[----:B------:R-:W-:-:S02]  /*3d40*/  UISETP.GE.AND UP0, UPT, UR27, 0x9, UPT ;  /* 0x000000091b00788c */ /* 0x000fc4000bf06270 */
[----:B------:R-:W-:Y:S01]  /*3d50*/  UP2UR UR31, UPR, URZ, 0x40 ;  /* 0x000000403f1f7883 */ /* 0x000fe20008000000 */
[----:B------:R-:W-:Y:S01]  /*3d60*/  ISETP.GT.AND P0, PT, R2, 0x1, P0 ;  /* 0x000000010200780c */ /* 0x000fe20000704270 */
[----:B------:R-:W-:-:S03]  /*3d70*/  UP2UR UR28, UPR, URZ, 0x1 ;  /* 0x000000013f1c7883 */ /* 0x000fc60008000000 */
[----:B------:R-:W-:-:S04]  /*3d80*/  ISETP.LT.OR P0, PT, R3, 0x2, P0 ;  /* 0x000000020300780c */ /* 0x000fc80000701670 */
[----:B------:R-:W-:Y:S02]  /*3d90*/  FSEL R15, R33, -INF , !P0 ;  /* 0xff800000210f7808 */ /* 0x000fe40004000000 */
[----:B------:R-:W-:Y:S01]  /*3da0*/  PLOP3.LUT P0, PT, PT, PT, UP0, 0x40, 0x0 ;  /* 0x000000000000781c */ /* 0x000fe20003f0e808 */
[----:B------:R-:W-:-:S03]  /*3db0*/  UISETP.GE.AND UP0, UPT, UR27, 0xa, UPT ;  /* 0x0000000a1b00788c */ /* 0x000fc6000bf06270 */
        /* <DEDUP_REMOVED lines=12> */
[----:B------:R-:W-:-:S04]  /*3e80*/  ISETP.GT.AND P0, PT, R2, 0x10, P0 ;  /* 0x000000100200780c */ /* 0x000fc80000704270 */
[----:B------:R-:W-:-:S04]  /*3e90*/  ISETP.LT.OR P0, PT, R3, 0x11, P0 ;  /* 0x000000110300780c */ /* 0x000fc80000701670 */
[----:B------:R-:W-:Y:S02]  /*3ea0*/  FSEL R19, R28, -INF , !P0 ;  /* 0xff8000001c137808 */ /* 0x000fe40004000000 */
[----:B------:R-:W-:Y:S01]  /*3eb0*/  PLOP3.LUT P0, PT, PT, PT, UP6, 0x40, 0x0 ;  /* 0x000000000000781c */ /* 0x000fe20003f0e868 */
[----:B------:R-:W-:-:S03]  /*3ec0*/  UISETP.NE.AND UP6, UPT, UR12, URZ, UPT ;  /* 0x0000003f0c00728c */ /* 0x000fc6000bfc5270 */
        /* <DEDUP_REMOVED lines=24> */
[----:B------:R-:W-:Y:S01]  /*4050*/  ISETP.GT.AND P0, PT, R2, 0x29, P0 ;  /* 0x000000290200780c */ /* 0x000fe20000704270 */
[----:B-1----:R-:W-:-:S03]  /*4060*/  IMAD.IADD R2, R10, 0x1, R6 ;  /* 0x000000010a027824 */ /* 0x002fc600078e0206 */
[----:B------:R-:W-:Y:S01]  /*4070*/  ISETP.LT.OR P0, PT, R3, 0x2a, P0 ;  /* 0x0000002a0300780c */ /* 0x000fe20000701670 */
[----:B------:R-:W-:-:S03]  /*4080*/  IMAD.IADD R3, R8, 0x1, R6 ;  /* 0x0000000108037824 */ /* 0x000fc600078e0206 */
[----:B------:R-:W-:Y:S02]  /*4090*/  FSEL R87, R37, -INF , !P0 ;  /* 0xff80000025577808 */ /* 0x000fe40004000000 */
[----:B------:R-:W-:Y:S01]  /*40a0*/  PLOP3.LUT P0, PT, PT, PT, UP6, 0x40, 0x0 ;  /* 0x000000000000781c */ /* 0x000fe20003f0e868 */
[----:B------:R-:W-:Y:S01]  /*40b0*/  UISETP.NE.AND UP6, UPT, UR31, URZ, UPT ;  /* 0x0000003f1f00728c */ /* 0x000fe2000bfc5270 */
[----:B------:R-:W-:-:S11]  /*40c0*/  IMNMX R3, R3, R9, PT ;  /* 0x0000000903037217 */ /* 0x000fd60003800200 */
[----:B------:R-:W-:Y:S05]  /*40d0*/  @P0 BRA `(.L_x_3655) ;  /* 0x0000015000000947 */ /* 0x000fea0003800000 */
[----:B------:R-:W-:Y:S01]  /*40e0*/  IMAD.U32 R7, RZ, RZ, UR9 ;  /* 0x00000009ff077e24 */ /* 0x000fe2000f8e00ff */
        /* <DEDUP_REMOVED lines=11> */
.L_x_3657:
[----:B------:R-:W-:-:S04]  /*41a0*/  MOV R7, c[0x0][0x32c] ;  /* 0x0000cb0000077a02 */ /* 0x000fc80000000f00 */
[----:B------:R-:W-:-:S13]  /*41b0*/  ISETP.NE.AND P0, PT, R7, 0x1, PT ;  /* 0x000000010700780c */ /* 0x000fda0003f05270 */
[----:B------:R-:W-:-:S05]  /*41c0*/  @P0 IMAD.HI.U32 R7, R6, c[0x0][0x330], RZ ;  /* 0x0000cc0006070a27 */ /* 0x000fca00078e00ff */
[----:B------:R-:W-:Y:S02]  /*41d0*/  @P0 SHF.R.U32.HI R6, RZ, c[0x0][0x334], R7 ;  /* 0x0000cd00ff060a19 */ /* 0x000fe40000011607 */
.L_x_3658:
[----:B------:R-:W-:Y:S05]  /*41e0*/  BSYNC B0 ;  /* 0x0000000000007941 */ /* 0x000fea0003800000 */
.L_x_3656:
[----:B------:R-:W-:-:S05]  /*41f0*/  IMAD R6, R6, c[0x0][0x32c], R11 ;  /* 0x0000cb0006067a24 */ /* 0x000fca00078e020b */
[----:B------:R-:W-:Y:S02]  /*4200*/  IADD3 R7, R6, c[0x0][0x32c], RZ ;  /* 0x0000cb0006077a10 */ /* 0x000fe40007ffe0ff */
[----:B------:R-:W-:Y:S02]  /*4210*/  IMNMX R2, R2, R6, !PT ;  /* 0x0000000602027217 */ /* 0x000fe40007800200 */
[----:B------:R-:W-:Y:S02]  /*4220*/  IMNMX R3, R3, R7, PT ;  /* 0x0000000703037217 */ /* 0x000fe40003800200 */
.L_x_3655:
[----:B------:R-:W-:Y:S01]  /*4230*/  UP2UR UR27, UPR, URZ, 0x10 ;  /* 0x000000103f1b7883 */ /* 0x000fe20008000000 */
[----:B------:R-:W-:Y:S01]  /*4240*/  FMNMX.FTZ R133, R16, R15, !PT ;  /* 0x0000000f10857209 */ /* 0x000fe20007810000 */
[----:B------:R-:W-:Y:S01]  /*4250*/  UISETP.NE.AND UP4, UPT, UR30, URZ, UPT ;  /* 0x0000003f1e00728c */ /* 0x000fe2000bf85270 */
[----:B------:R-:W-:Y:S01]  /*4260*/  IMAD.SHL.U32 R237, R4, 0x2, RZ ;  /* 0x0000000204ed7824 */ /* 0x000fe200078e00ff */
[----:B------:R-:W-:Y:S01]  /*4270*/  UP2UR UR30, UPR, URZ, 0x8 ;  /* 0x000000083f1e7883 */ /* 0x000fe20008000000 */
[----:B------:R-:W-:Y:S01]  /*4280*/  FMNMX.FTZ R133, R21, R133, !PT ;  /* 0x0000008515857209 */ /* 0x000fe20007810000 */
[----:B------:R-:W-:Y:S01]  /*4290*/  UISETP.NE.AND UP3, UPT, UR29, URZ, UPT ;  /* 0x0000003f1d00728c */ /* 0x000fe2000bf65270 */
[----:B------:R-:W-:Y:S01]  /*42a0*/  IMAD R238, R5, 0x2, R237 ;  /* 0x0000000205ee7824 */ /* 0x000fe200078e02ed */
[----:B------:R-:W-:Y:S01]  /*42b0*/  PLOP3.LUT P0, PT, PT, PT, UP4, 0x40, 0x0 ;  /* 0x000000000000781c */ /* 0x000fe20003f0e848 */
[----:B------:R-:W-:Y:S01]  /*42c0*/  UP2UR UR29, UPR, URZ, 0x4 ;  /* 0x000000043f1d7883 */ /* 0x000fe20008000000 */
[----:B------:R-:W-:Y:S01]  /*42d0*/  FMNMX.FTZ R133, R20, R133, !PT ;  /* 0x0000008514857209 */ /* 0x000fe20007810000 */
[----:B------:R-:W-:Y:S01]  /*42e0*/  UISETP.NE.AND UP2, UPT, UR28, URZ, UPT ;  /* 0x0000003f1c00728c */ /* 0x000fe2000bf45270 */
[----:B------:R-:W-:Y:S01]  /*42f0*/  ISETP.GT.AND P0, PT, R2, RZ, P0 ;  /* 0x000000ff0200720c */ /* 0x000fe20000704270 */
[----:B------:R-:W-:Y:S01]  /*4300*/  UP2UR UR28, UPR, URZ, 0x2 ;  /* 0x000000023f1c7883 */ /* 0x000fe20008000000 */
[----:B------:R-:W-:Y:S01]  /*4310*/  FMNMX.FTZ R133, R19, R133, !PT ;  /* 0x0000008513857209 */ /* 0x000fe20007810000 */
[----:B------:R-:W-:Y:S01]  /*4320*/  UISETP.NE.AND UP1, UPT, UR5, URZ, UPT ;  /* 0x0000003f0500728c */ /* 0x000fe2000bf25270 */
[----:B------:R-:W-:Y:S01]  /*4330*/  ISETP.LT.OR P0, PT, R3, 0x1, P0 ;  /* 0x000000010300780c */ /* 0x000fe20000701670 */
[----:B------:R-:W-:Y:S01]  /*4340*/  UP2UR UR5, UPR, URZ, 0x1 ;  /* 0x000000013f057883 */ /* 0x000fe20008000000 */
[----:B------:R-:W-:Y:S01]  /*4350*/  FMNMX.FTZ R133, R18, R133, !PT ;  /* 0x0000008512857209 */ /* 0x000fe20007810000 */
[----:B------:R-:W-:Y:S01]  /*4360*/  UISETP.NE.AND UP0, UPT, UR4, URZ, UPT ;  /* 0x0000003f0400728c */ /* 0x000fe2000bf05270 */
[----:B------:R-:W-:Y:S01]  /*4370*/  FSEL R8, R34, -INF , !P0 ;  /* 0xff80000022087808 */ /* 0x000fe20004000000 */
[----:B------:R-:W-:Y:S01]  /*4380*/  UISETP.NE.AND UP4, UPT, UR27, URZ, UPT ;  /* 0x0000003f1b00728c */ /* 0x000fe2000bf85270 */
[----:B------:R-:W-:Y:S01]  /*4390*/  PLOP3.LUT P0, PT, PT, PT, UP3, 0x40, 0x0 ;  /* 0x000000000000781c */ /* 0x000fe20003f0e838 */
[----:B------:R-:W-:Y:S01]  /*43a0*/  UISETP.NE.AND UP3, UPT, UR30, URZ, UPT ;  /* 0x0000003f1e00728c */ /* 0x000fe2000bf65270 */
[----:B------:R-:W-:Y:S01]  /*43b0*/  FMNMX.FTZ R133, R17, R133, !PT ;  /* 0x0000008511857209 */ /* 0x000fe20007810000 */
[----:B-----5:R-:W-:Y:S01]  /*43c0*/  LDSM.16.MT88.4 R68, [R238+0x900] ;  /* 0x00090000ee44783b */ /* 0x020fe20000004200 */
[----:B------:R-:W-:Y:S01]  /*43d0*/  ISETP.GT.AND P0, PT, R2, 0x1, P0 ;  /* 0x000000010200780c */ /* 0x000fe20000704270 */
[----:B------:R-:W-:Y:S01]  /*43e0*/  IMAD R240, R0, 0x2, R238 ;  /* 0x0000000200f07824 */ /* 0x000fe200078e02ee */
[----:B------:R-:W-:Y:S01]  /*43f0*/  FMNMX.FTZ R133, R22, R133, !PT ;  /* 0x0000008516857209 */ /* 0x000fe20007810000 */
[----:B------:R-:W-:Y:S01]  /*4400*/  LDSM.16.MT88.4 R72, [R238+0x1900] ;  /* 0x00190000ee48783b */ /* 0x000fe20000004200 */
[----:B------:R-:W-:-:S02]  /*4410*/  ISETP.LT.OR P0, PT, R3, 0x2, P0 ;  /* 0x000000020300780c */ /* 0x000fc40000701670 */
[----:B------:R-:W-:Y:S01]  /*4420*/  FMNMX.FTZ R133, R91, R133, !PT ;  /* 0x000000855b857209 */ /* 0x000fe20007810000 */
[----:B------:R-:W-:Y:S01]  /*4430*/  LDSM.16.MT88.4 R64, [R237+0x1900] ;  /* 0x00190000ed40783b */ /* 0x000fe20000004200 */
[----:B------:R-:W-:Y:S02]  /*4440*/  FSEL R7, R35, -INF , !P0 ;  /* 0xff80000023077808 */ /* 0x000fe40004000000 */
[----:B------:R-:W-:Y:S01]  /*4450*/  PLOP3.LUT P0, PT, PT, PT, UP2, 0x40, 0x0 ;  /* 0x000000000000781c */ /* 0x000fe20003f0e828 */
[----:B------:R-:W-:Y:S01]  /*4460*/  UISETP.NE.AND UP2, UPT, UR29, URZ, UPT ;  /* 0x0000003f1d00728c */ /* 0x000fe2000bf45270 */
[----:B------:R-:W-:Y:S01]  /*4470*/  FMNMX.FTZ R133, R90, R133, !PT ;  /* 0x000000855a857209 */ /* 0x000fe20007810000 */
[----:B------:R-:W-:Y:S01]  /*4480*/  LDSM.16.MT88.4 R32, [R238+0x100] ;  /* 0x00010000ee20783b */ /* 0x000fe20000004200 */
[----:B------:R-:W-:Y:S02]  /*4490*/  ISETP.GT.AND P0, PT, R2, 0x8, P0 ;  /* 0x000000080200780c */ /* 0x000fe40000704270 */
        /* <DEDUP_REMOVED lines=8> */
[----:B------:R-:W-:Y:S01]  /*4520*/  LEA R241, R0, R237, 0x1 ;  /* 0x000000ed00f17211 */ /* 0x000fe200078e08ff */
[----:B------:R-:W-:Y:S01]  /*4530*/  STL [R1+0x74], R161 ;  /* 0x000074a101007387 */ /* 0x000fe20000100800 */
[----:B------:R-:W-:-:S03]  /*4540*/  ISETP.GT.AND P0, PT, R2, 0x9, P0 ;  /* 0x000000090200780c */ /* 0x000fc60000704270 */
[----:B------:R-:W-:Y:S01]  /*4550*/  STL [R1+0x70], R160 ;  /* 0x000070a001007387 */ /* 0x000fe20000100800 */
[----:B------:R-:W-:-:S04]  /*4560*/  ISETP.LT.OR P0, PT, R3, 0xa, P0 ;  /* 0x0000000a0300780c */ /* 0x000fc80000701670 */
[----:B------:R-:W-:Y:S02]  /*4570*/  FSEL R10, R47, -INF , !P0 ;  /* 0xff8000002f0a7808 */ /* 0x000fe40004000000 */
[----:B------:R-:W-:Y:S01]  /*4580*/  PLOP3.LUT P0, PT, PT, PT, UP0, 0x40, 0x0 ;  /* 0x000000000000781c */ /* 0x000fe20003f0e808 */
[----:B------:R-:W-:Y:S01]  /*4590*/  UISETP.NE.AND UP0, UPT, UR5, URZ, UPT ;  /* 0x0000003f0500728c */ /* 0x000fe2000bf05270 */
[----:B------:R-:W-:Y:S02]  /*45a0*/  LDSM.16.MT88.4 R44, [R241+0x900] ;  /* 0x00090000f12c783b */ /* 0x000fe40000004200 */
[----:B------:R-:W-:Y:S01]  /*45b0*/  ISETP.GT.AND P0, PT, R2, 0x10, P0 ;  /* 0x000000100200780c */ /* 0x000fe20000704270 */
[----:B------:R-:W-:-:S03]  /*45c0*/  ULDC.64 UR4, c[0x0][0x2c8] ;  /* 0x0000b20000047ab9 */ /* 0x000fc60000000a00 */
[----:B------:R-:W-:-:S04]  /*45d0*/  ISETP.LT.OR P0, PT, R3, 0x11, P0 ;  /* 0x000000110300780c */ /* 0x000fc80000701670 */
[----:B------:R-:W-:Y:S02]  /*45e0*/  FSEL R9, R30, -INF , !P0 ;  /* 0xff8000001e097808 */ /* 0x000fe40004000000 */
[----:B------:R-:W-:Y:S01]  /*45f0*/  PLOP3.LUT P0, PT, PT, PT, UP6, 0x40, 0x0 ;  /* 0x000000000000781c */ /* 0x000fe20003f0e868 */
[----:B------:R-:W-:-:S03]  /*4600*/  UISETP.NE.AND UP6, UPT, UR12, URZ, UPT ;  /* 0x0000003f0c00728c */ /* 0x000fc6000bfc5270 */
[----:B------:R-:W-:-:S04]  /*4610*/  ISETP.GT.AND P0, PT, R2, 0x11, P0 ;  /* 0x000000110200780c */ /* 0x000fc80000704270 */
[----:B------:R-:W-:-:S04]  /*4620*/  ISETP.LT.OR P0, PT, R3, 0x12, P0 ;  /* 0x000000120300780c */ /* 0x000fc80000701670 */
[----:B--2---:R-:W-:Y:S02]  /*4630*/  FSEL R12, R31, -INF , !P0 ;  /* 0xff8000001f0c7808 */ /* 0x004fe40004000000 */
[----:B------:R-:W-:Y:S01]  /*4640*/  PLOP3.LUT P0, PT, PT, PT, UP5, 0x40, 0x0 ;  /* 0x000000000000781c */ /* 0x000fe20003f0e858 */
[----:B------:R-:W-:Y:S01]  /*4650*/  LDSM.16.MT88.4 R28, [R237+0x900] ;  /* 0x00090000ed1c783b */ /* 0x000fe20000004200 */
[----:B------:R-:W-:Y:S02]  /*4660*/  UISETP.NE.AND UP5, UPT, UR13, URZ, UPT ;  /* 0x0000003f0d00728c */ /* 0x000fe4000bfa5270 */
[----:B------:R-:W-:-:S04]  /*4670*/  ISETP.GT.AND P0, PT, R2, 0x18, P0 ;  /* 0x000000180200780c */ /* 0x000fc80000704270 */
[----:B------:R-:W-:-:S04]  /*4680*/  ISETP.LT.OR P0, PT, R3, 0x19, P0 ;  /* 0x000000190300780c */ /* 0x000fc80000701670 */
[----:B------:R-:W-:Y:S02]  /*4690*/  FSEL R13, R42, -INF , !P0 ;  /* 0xff8000002a0d7808 */ /* 0x000fe40004000000 */
[----:B------:R-:W-:-:S04]  /*46a0*/  PLOP3.LUT P0, PT, PT, PT, UP4, 0x40, 0x0 ;  /* 0x000000000000781c */ /* 0x000fc80003f0e848 */
[----:B------:R-:W-:-:S04]  /*46b0*/  ISETP.GT.AND P0, PT, R2, 0x19, P0 ;  /* 0x000000190200780c */ /* 0x000fc80000704270 */
[----:B------:R-:W-:-:S04]  /*46c0*/  ISETP.LT.OR P0, PT, R3, 0x1a, P0 ;  /* 0x0000001a0300780c */ /* 0x000fc80000701670 */
[----:B------:R-:W-:Y:S02]  /*46d0*/  FSEL R14, R43, -INF , !P0 ;  /* 0xff8000002b0e7808 */ /* 0x000fe40004000000 */
[----:B------:R-:W-:Y:S01]  /*46e0*/  PLOP3.LUT P0, PT, PT, PT, UP3, 0x40, 0x0 ;  /* 0x000000000000781c */ /* 0x000fe20003f0e838 */
[----:B------:R-:W-:Y:S03]  /*46f0*/  LDSM.16.MT88.4 R40, [R240+0x900] ;  /* 0x00090000f028783b */ /* 0x000fe60000004200 */
        /* <DEDUP_REMOVED lines=13> */
[----:B------:R-:W-:Y:S02]  /*47d0*/  ISETP.GT.AND P0, PT, R2, 0x29, P0 ;  /* 0x000000290200780c */ /* 0x000fe40000704270 */
[----:B------:R-:W1:Y:S02]  /*47e0*/  SHFL.BFLY PT, R2, R133, 0x2, 0x1f ;  /* 0x0c401f0085027f89 */ /* 0x000e6400000e0000 */
[----:B------:R-:W-:-:S04]  /*47f0*/  ISETP.LT.OR P0, PT, R3, 0x2a, P0 ;  /* 0x0000002a0300780c */ /* 0x000fc80000701670 */
[----:B------:R-:W-:Y:S02]  /*4800*/  FSEL R85, R39, -INF , !P0 ;  /* 0xff80000027557808 */ /* 0x000fe40004000000 */
[----:B------:R-:W-:Y:S01]  /*4810*/  LDSM.16.MT88.4 R36, [R237+0x2100] ;  /* 0x00210000ed24783b */ /* 0x000fe20000004200 */
[----:B-1----:R-:W-:-:S05]  /*4820*/  FMNMX.FTZ R133, R133, R2, !PT ;  /* 0x0000000285857209 */ /* 0x002fca0007810000 */
[----:B------:R-:W1:Y:S02]  /*4830*/  SHFL.BFLY PT, R2, R133, 0x1, 0x1f ;  /* 0x0c201f0085027f89 */ /* 0x000e6400000e0000 */
[----:B-1----:R-:W-:Y:S02]  /*4840*/  FMNMX.FTZ R133, R133, R2, !PT ;  /* 0x0000000285857209 */ /* 0x002fe40007810000 */
[----:B------:R-:W-:Y:S02]  /*4850*/  FMNMX.FTZ R2, R8, R7, !PT ;  /* 0x0000000708027209 */ /* 0x000fe40007810000 */
[C---:B------:R-:W-:Y:S01]  /*4860*/  FSETP.NEU.FTZ.AND P0, PT, R133.reuse, -INF , PT ;  /* 0xff8000008500780b */ /* 0x040fe20003f1d000 */
[----:B------:R-:W-:Y:S01]  /*4870*/  FMUL.FTZ R3, R133, c[0x0][0x2d0] ;  /* 0x0000b40085037a20 */ /* 0x000fe20000410000 */
[----:B------:R-:W-:-:S04]  /*4880*/  FMNMX.FTZ R2, R6, R2, !PT ;  /* 0x0000000206027209 */ /* 0x000fc80007810000 */
[----:B------:R-:W-:Y:S02]  /*4890*/  FMNMX.FTZ R2, R10, R2, !PT ;  /* 0x000000020a027209 */ /* 0x000fe40007810000 */
[----:B------:R-:W-:Y:S02]  /*48a0*/  FSEL R3, R3, RZ, P0 ;  /* 0x000000ff03037208 */ /* 0x000fe40000000000 */
[----:B------:R-:W-:-:S03]  /*48b0*/  FMNMX.FTZ R2, R9, R2, !PT ;  /* 0x0000000209027209 */ /* 0x000fc60007810000 */
[--C-:B------:R-:W-:Y:S01]  /*48c0*/  FFMA.FTZ R16, R16, c[0x0][0x2d0], -R3.reuse ;  /* 0x0000b40010107a23 */ /* 0x100fe20000010803 */
[----:B------:R-:W-:Y:S01]  /*48d0*/  FMNMX.FTZ R2, R12, R2, !PT ;  /* 0x000000020c027209 */ /* 0x000fe20007810000 */
[--C-:B------:R-:W-:Y:S02]  /*48e0*/  FFMA.FTZ R19, R19, c[0x0][0x2d0], -R3.reuse ;  /* 0x0000b40013137a23 */ /* 0x100fe40000010803 */
[--C-:B------:R-:W-:Y:S01]  /*48f0*/  FFMA.FTZ R18, R18, c[0x0][0x2d0], -R3.reuse ;  /* 0x0000b40012127a23 */ /* 0x100fe20000010803 */
[----:B------:R-:W-:Y:S01]  /*4900*/  FMNMX.FTZ R2, R13, R2, !PT ;  /* 0x000000020d027209 */ /* 0x000fe20007810000 */
[--C-:B------:R-:W-:Y:S01]  /*4910*/  FFMA.FTZ R17, R17, c[0x0][0x2d0], -R3.reuse ;  /* 0x0000b40011117a23 */ /* 0x100fe20000010803 */
[----:B------:R-:W-:Y:S01]  /*4920*/  MUFU.EX2 R110, R16 ;  /* 0x00000010006e7308 */ /* 0x000fe20000000800 */
[--C-:B------:R-:W-:Y:S01]  /*4930*/  FFMA.FTZ R15, R15, c[0x0][0x2d0], -R3.reuse ;  /* 0x0000b4000f0f7a23 */ /* 0x100fe20000010803 */
[----:B------:R-:W-:Y:S01]  /*4940*/  FMNMX.FTZ R2, R14, R2, !PT ;  /* 0x000000020e027209 */ /* 0x000fe20007810000 */
[----:B------:R-:W-:-:S02]  /*4950*/  FFMA.FTZ R21, R21, c[0x0][0x2d0], -R3 ;  /* 0x0000b40015157a23 */ /* 0x000fc40000010803 */
[----:B------:R-:W-:Y:S01]  /*4960*/  FFMA.FTZ R20, R20, c[0x0][0x2d0], -R3 ;  /* 0x0000b40014147a23 */ /* 0x000fe20000010803 */
[----:B------:R-:W-:Y:S02]  /*4970*/  FMNMX.FTZ R2, R84, R2, !PT ;  /* 0x0000000254027209 */ /* 0x000fe40007810000 */
[----:B------:R-:W-:Y:S02]  /*4980*/  MUFU.EX2 R116, R19 ;  /* 0x0000001300747308 */ /* 0x000fe40000000800 */
[----:B------:R-:W-:-:S04]  /*4990*/  FMNMX.FTZ R2, R86, R2, !PT ;  /* 0x0000000256027209 */ /* 0x000fc80007810000 */
[----:B------:R-:W-:Y:S02]  /*49a0*/  FMNMX.FTZ R2, R88, R2, !PT ;  /* 0x0000000258027209 */ /* 0x000fe40007810000 */
[----:B------:R-:W-:Y:S02]  /*49b0*/  MUFU.EX2 R124, R18 ;  /* 0x00000012007c7308 */ /* 0x000fe40000000800 */
[----:B------:R-:W-:-:S05]  /*49c0*/  FMNMX.FTZ R2, R85, R2, !PT ;  /* 0x0000000255027209 */ /* 0x000fca0007810000 */
[----:B------:R-:W1:Y:S01]  /*49d0*/  SHFL.BFLY PT, R11, R2, 0x2, 0x1f ;  /* 0x0c401f00020b7f89 */ /* 0x000e6200000e0000 */
[----:B------:R2:W-:Y:S08]  /*49e0*/  MUFU.EX2 R128, R17 ;  /* 0x0000001100807308 */ /* 0x0005f00000000800 */
[----:B------:R-:W-:Y:S01]  /*49f0*/  MUFU.EX2 R109, R15 ;  /* 0x0000000f006d7308 */ /* 0x000fe20000000800 */
[----:B--2---:R-:W-:Y:S07]  /*4a00*/  LDSM.16.MT88.4 R16, [R237+0x100] ;  /* 0x00010000ed10783b */ /* 0x004fee0000004200 */
[----:B------:R-:W-:Y:S01]  /*4a10*/  MUFU.EX2 R108, R21 ;  /* 0x00000015006c7308 */ /* 0x000fe20000000800 */
[----:B-1----:R-:W-:-:S07]  /*4a20*/  FMNMX.FTZ R2, R2, R11, !PT ;  /* 0x0000000b02027209 */ /* 0x002fce0007810000 */
[----:B------:R-:W1:Y:S01]  /*4a30*/  MUFU.EX2 R117, R20 ;  /* 0x0000001400757308 */ /* 0x000e620000000800 */
[----:B------:R-:W2:Y:S02]  /*4a40*/  SHFL.BFLY PT, R132, R2, 0x1, 0x1f ;  /* 0x0c201f0002847f89 */ /* 0x000ea400000e0000 */
[----:B--2---:R-:W-:-:S04]  /*4a50*/  FMNMX.FTZ R132, R132, R2, !PT ;  /* 0x0000000284847209 */ /* 0x004fc80007810000 */
[C---:B------:R-:W-:Y:S01]  /*4a60*/  FSETP.NEU.FTZ.AND P0, PT, R132.reuse, -INF , PT ;  /* 0xff8000008400780b */ /* 0x040fe20003f1d000 */
[----:B------:R-:W-:-:S05]  /*4a70*/  FMUL.FTZ R2, R132, c[0x0][0x2d0] ;  /* 0x0000b40084027a20 */ /* 0x000fca0000410000 */
[----:B------:R-:W-:-:S05]  /*4a80*/  FSEL R2, R2, RZ, P0 ;  /* 0x000000ff02027208 */ /* 0x000fca0000000000 */
[--C-:B------:R-:W-:Y:S02]  /*4a90*/  FFMA.FTZ R8, R8, c[0x0][0x2d0], -R2.reuse ;  /* 0x0000b40008087a23 */ /* 0x100fe40000010802 */
[--C-:B------:R-:W-:Y:S02]  /*4aa0*/  FFMA.FTZ R7, R7, c[0x0][0x2d0], -R2.reuse ;  /* 0x0000b40007077a23 */ /* 0x100fe40000010802 */
[--C-:B------:R-:W-:Y:S01]  /*4ab0*/  FFMA.FTZ R6, R6, c[0x0][0x2d0], -R2.reuse ;  /* 0x0000b40006067a23 */ /* 0x100fe20000010802 */
[----:B------:R2:W-:Y:S01]  /*4ac0*/  MUFU.EX2 R77, R8 ;  /* 0x00000008004d7308 */ /* 0x0005e20000000800 */
[--C-:B------:R-:W-:Y:S01]  /*4ad0*/  FFMA.FTZ R4, R10, c[0x0][0x2d0], -R2.reuse ;  /* 0x0000b4000a047a23 */ /* 0x100fe20000010802 */
[----:B-1----:R-:W-:Y:S01]  /*4ae0*/  F2FP.BF16.PACK_AB R10, R117, R108 ;  /* 0x0000006c750a723e */ /* 0x002fe200000010ff */
[----:B------:R-:W-:-:S05]  /*4af0*/  FFMA.FTZ R0, R14, c[0x0][0x2d0], -R2 ;  /* 0x0000b4000e007a23 */ /* 0x000fca0000010802 */
[----:B------:R-:W-:Y:S08]  /*4b00*/  MUFU.EX2 R76, R7 ;  /* 0x00000007004c7308 */ /* 0x000ff00000000800 */
[----:B------:R-:W-:Y:S01]  /*4b10*/  MUFU.EX2 R78, R6 ;  /* 0x00000006004e7308 */ /* 0x000fe20000000800 */
[----:B--2---:R-:W-:-:S07]  /*4b20*/  F2FP.BF16.PACK_AB R8, R109, R110 ;  /* 0x0000006e6d08723e */ /* 0x004fce00000010ff */
[----:B------:R1:W2:Y:S08]  /*4b30*/  MUFU.EX2 R79, R4 ;  /* 0x00000004004f7308 */ /* 0x0002b00000000800 */
[----:B------:R-:W-:Y:S01]  /*4b40*/  MUFU.EX2 R82, R0 ;  /* 0x0000000000527308 */ /* 0x000fe20000000800 */
[----:B-1----:R-:W-:Y:S01]  /*4b50*/  FFMA.FTZ R4, R22, c[0x0][0x2d0], -R3 ;  /* 0x0000b40016047a23 */ /* 0x002fe20000010803 */
[----:B--2---:R-:W-:-:S06]  /*4b60*/  F2FP.BF16.PACK_AB R11, R79, R78 ;  /* 0x0000004e4f0b723e */ /* 0x004fcc00000010ff */
[----:B------:R1:W2:Y:S02]  /*4b70*/  MUFU.EX2 R129, R4 ;  /* 0x0000000400817308 */ /* 0x0002a40000000800 */
[----:B-1----:R-:W-:Y:S01]  /*4b80*/  FFMA.FTZ R4, R9, c[0x0][0x2d0], -R2 ;  /* 0x0000b40009047a23 */ /* 0x002fe20000010802 */
[----:B------:R-:W-:Y:S02]  /*4b90*/  F2FP.BF16.PACK_AB R9, R76, R77 ;  /* 0x0000004d4c09723e */ /* 0x000fe400000010ff */
[----:B--2---:R-:W-:-:S03]  /*4ba0*/  F2FP.BF16.PACK_AB R6, R129, R128 ;  /* 0x000000808106723e */ /* 0x004fc600000010ff */
[----:B------:R1:W-:Y:S02]  /*4bb0*/  MUFU.EX2 R80, R4 ;  /* 0x0000000400507308 */ /* 0x0003e40000000800 */
[C---:B------:R-:W-:Y:S08]  /*4bc0*/  HMMA.16816.F32.BF16 R20, R8.reuse, R16, RZ ;  /* 0x000000100814723c */ /* 0x040ff000000418ff */
[----:B------:R-:W-:Y:S01]  /*4bd0*/  HMMA.16816.F32.BF16 R16, R8, R18, RZ ;  /* 0x000000120810723c */ /* 0x000fe200000418ff */
[----:B-1----:R-:W-:-:S04]  /*4be0*/  FFMA.FTZ R4, R12, c[0x0][0x2d0], -R2 ;  /* 0x0000b4000c047a23 */ /* 0x002fc80000010802 */
[----:B------:R1:W2:Y:S03]  /*4bf0*/  MUFU.EX2 R81, R4 ;  /* 0x0000000400517308 */ /* 0x0002a60000000800 */
[----:B------:R-:W-:Y:S01]  /*4c00*/  HMMA.16816.F32.BF16 R60, R8, R34, RZ ;  /* 0x00000022083c723c */ /* 0x000fe200000418ff */
[----:B-1----:R-:W-:Y:S01]  /*4c10*/  FFMA.FTZ R4, R13, c[0x0][0x2d0], -R2 ;  /* 0x0000b4000d047a23 */ /* 0x002fe20000010802 */
[----:B--2---:R-:W-:-:S06]  /*4c20*/  F2FP.BF16.PACK_AB R5, R81, R80 ;  /* 0x000000505105723e */ /* 0x004fcc00000010ff */
[C---:B------:R-:W-:Y:S01]  /*4c30*/  HMMA.16816.F32.BF16 R12, R8.reuse, R32, RZ ;  /* 0x00000020080c723c */ /* 0x040fe200000418ff */
[----:B------:R1:W2:Y:S07]  /*4c40*/  MUFU.EX2 R83, R4 ;  /* 0x0000000400537308 */ /* 0x0002ae0000000800 */
[----:B------:R-:W-:Y:S01]  /*4c50*/  HMMA.16816.F32.BF16 R32, R8, R26, RZ ;  /* 0x0000001a0820723c */ /* 0x000fe200000418ff */
[----:B-1----:R-:W-:Y:S02]  /*4c60*/  F2FP.BF16.PACK_AB R4, R124, R116 ;  /* 0x000000747c04723e */ /* 0x002fe400000010ff */
[----:B--2---:R-:W-:-:S07]  /*4c70*/  F2FP.BF16.PACK_AB R7, R82, R83 ;  /* 0x000000535207723e */ /* 0x004fce00000010ff */
[C---:B------:R-:W-:Y:S08]  /*4c80*/  HMMA.16816.F32.BF16 R48, R4.reuse, R30, R16 ;  /* 0x0000001e0430723c */ /* 0x040ff00000041810 */
[----:B------:R-:W-:Y:S08]  /*4c90*/  HMMA.16816.F32.BF16 R148, R4, R68, R12 ;  /* 0x000000440494723c */ /* 0x000ff0000004180c */
[----:B------:R-:W-:Y:S08]  /*4ca0*/  HMMA.16816.F32.BF16 R12, R8, R72, RZ ;  /* 0x00000048080c723c */ /* 0x000ff000000418ff */
[----:B------:R-:W-:Y:S01]  /*4cb0*/  HMMA.16816.F32.BF16 R156, R4, R28, R20 ;  /* 0x0000001c049c723c */ /* 0x000fe20000041814 */
[----:B------:R-:W-:Y:S01]  /*4cc0*/  IMAD.MOV.U32 R123, RZ, RZ, R50 ;  /* 0x000000ffff7b7224 */ /* 0x000fe200078e0032 */
[----:B------:R-:W-:Y:S01]  /*4cd0*/  MOV R122, R51 ;  /* 0x00000033007a7202 */ /* 0x000fe20000000f00 */
[----:B------:R-:W-:-:S02]  /*4ce0*/  IMAD.MOV.U32 R121, RZ, RZ, R48 ;  /* 0x000000ffff797224 */ /* 0x000fc400078e0030 */
[----:B------:R-:W-:-:S03]  /*4cf0*/  IMAD.MOV.U32 R120, RZ, RZ, R49 ;  /* 0x000000ffff787224 */ /* 0x000fc600078e0031 */
[C---:B------:R-:W-:Y:S08]  /*4d00*/  HMMA.16816.F32.BF16 R20, R8.reuse, R64, RZ ;  /* 0x000000400814723c */ /* 0x040ff000000418ff */
[C---:B------:R-:W-:Y:S08]  /*4d10*/  HMMA.16816.F32.BF16 R48, R8.reuse, R24, RZ ;  /* 0x000000180830723c */ /* 0x040ff000000418ff */
[C---:B------:R-:W-:Y:S08]  /*4d20*/  HMMA.16816.F32.BF16 R28, R8.reuse, R56, RZ ;  /* 0x00000038081c723c */ /* 0x040ff000000418ff */
[----:B------:R-:W-:Y:S08]  /*4d30*/  HMMA.16816.F32.BF16 R24, R8, R58, RZ ;  /* 0x0000003a0818723c */ /* 0x000ff000000418ff */
[----:B------:R-:W-:Y:S08]  /*4d40*/  HMMA.16816.F32.BF16 R12, R4, R52, R12 ;  /* 0x00000034040c723c */ /* 0x000ff0000004180c */
[C---:B------:R-:W-:Y:S08]  /*4d50*/  HMMA.16816.F32.BF16 R56, R8.reuse, R74, RZ ;  /* 0x0000004a0838723c */ /* 0x040ff000000418ff */
[----:B------:R-:W-:Y:S01]  /*4d60*/  HMMA.16816.F32.BF16 R16, R8, R66, RZ ;  /* 0x000000420810723c */ /* 0x000fe200000418ff */
[----:B------:R-:W1:Y:S07]  /*4d70*/  LDSM.16.MT88.4 R64, [R241+0x1900] ;  /* 0x00190000f140783b */ /* 0x000e6e0000004200 */
[----:B------:R-:W-:Y:S01]  /*4d80*/  HMMA.16816.F32.BF16 R20, R4, R36, R20 ;  /* 0x000000240414723c */ /* 0x000fe20000041814 */
[----:B------:R-:W-:Y:S01]  /*4d90*/  IMAD.MOV.U32 R99, RZ, RZ, R13 ;  /* 0x000000ffff637224 */ /* 0x000fe200078e000d */
[----:B------:R-:W-:Y:S01]  /*4da0*/  MOV R98, R12 ;  /* 0x0000000c00627202 */ /* 0x000fe20000000f00 */
[----:B------:R-:W-:-:S02]  /*4db0*/  IMAD.MOV.U32 R161, RZ, RZ, R14 ;  /* 0x000000ffffa17224 */ /* 0x000fc400078e000e */
[----:B------:R-:W-:-:S03]  /*4dc0*/  IMAD.MOV.U32 R160, RZ, RZ, R15 ;  /* 0x000000ffffa07224 */ /* 0x000fc600078e000f */
[C---:B------:R-:W-:Y:S01]  /*4dd0*/  HMMA.16816.F32.BF16 R12, R4.reuse, R54, R56 ;  /* 0x00000036040c723c */ /* 0x040fe20000041838 */
[----:B------:R-:W-:Y:S04]  /*4de0*/  LDSM.16.MT88.4 R52, [R238+0x3100] ;  /* 0x00310000ee34783b */ /* 0x000fe80000004200 */
[----:B------:R-:W-:Y:S03]  /*4df0*/  LDSM.16.MT88.4 R56, [R241+0x3100] ;  /* 0x00310000f138783b */ /* 0x000fe60000004200 */
[C---:B------:R-:W-:Y:S08]  /*4e00*/  HMMA.16816.F32.BF16 R24, R4.reuse, R42, R24 ;  /* 0x0000002a0418723c */ /* 0x040ff00000041818 */
[----:B------:R-:W-:Y:S01]  /*4e10*/  MOV R147, R20 ;  /* 0x0000001400937202 */ /* 0x000fe20000000f00 */
[----:B------:R-:W-:Y:S01]  /*4e20*/  IMAD.MOV.U32 R146, RZ, RZ, R21 ;  /* 0x000000ffff927224 */ /* 0x000fe200078e0015 */
[----:B------:R-:W-:Y:S01]  /*4e30*/  MOV R144, R23 ;  /* 0x0000001700907202 */ /* 0x000fe20000000f00 */
[----:B------:R-:W-:Y:S01]  /*4e40*/  IMAD.MOV.U32 R145, RZ, RZ, R22 ;  /* 0x000000ffff917224 */ /* 0x000fe200078e0016 */
[C---:B------:R-:W-:Y:S01]  /*4e50*/  HMMA.16816.F32.BF16 R16, R4.reuse, R38, R16 ;  /* 0x000000260410723c */ /* 0x040fe20000041810 */
[----:B------:R-:W2:Y:S03]  /*4e60*/  LDSM.16.MT88.4 R20, [R241+0x2100] ;  /* 0x00210000f114783b */ /* 0x000ea60000004200 */
[----:B------:R-:W-:Y:S01]  /*4e70*/  MOV R135, R12 ;  /* 0x0000000c00877202 */ /* 0x000fe20000000f00 */
[----:B------:R-:W-:Y:S01]  /*4e80*/  IMAD.MOV.U32 R134, RZ, RZ, R13 ;  /* 0x000000ffff867224 */ /* 0x000fe200078e000d */
[----:B------:R-:W-:Y:S01]  /*4e90*/  MOV R130, R15 ;  /* 0x0000000f00827202 */ /* 0x000fe20000000f00 */
[----:B------:R-:W-:Y:S01]  /*4ea0*/  IMAD.MOV.U32 R131, RZ, RZ, R14 ;  /* 0x000000ffff837224 */ /* 0x000fe200078e000e */
[----:B------:R-:W-:Y:S01]  /*4eb0*/  HMMA.16816.F32.BF16 R136, R4, R70, R60 ;  /* 0x000000460488723c */ /* 0x000fe2000004183c */
[----:B------:R-:W3:Y:S03]  /*4ec0*/  LDSM.16.MT88.4 R60, [R240+0x1900] ;  /* 0x00190000f03c783b */ /* 0x000ee60000004200 */
[----:B------:R-:W-:Y:S01]  /*4ed0*/  IMAD.MOV.U32 R168, RZ, RZ, R26 ;  /* 0x000000ffffa87224 */ /* 0x000fe200078e001a */
[----:B------:R-:W-:Y:S01]  /*4ee0*/  MOV R127, R27 ;  /* 0x0000001b007f7202 */ /* 0x000fe20000000f00 */
[----:B------:R-:W-:Y:S01]  /*4ef0*/  IMAD.MOV.U32 R126, RZ, RZ, R24 ;  /* 0x000000ffff7e7224 */ /* 0x000fe200078e0018 */
[----:B------:R-:W-:Y:S01]  /*4f00*/  LDSM.16.MT88.4 R36, [R237+0x3900] ;  /* 0x00390000ed24783b */ /* 0x000fe20000004200 */
[----:B-1----:R-:W-:Y:S01]  /*4f10*/  HMMA.16816.F32.BF16 R12, R8, R66, RZ ;  /* 0x00000042080c723c */ /* 0x002fe200000418ff */
[----:B------:R-:W-:-:S02]  /*4f20*/  IMAD.MOV.U32 R125, RZ, RZ, R25 ;  /* 0x000000ffff7d7224 */ /* 0x000fc400078e0019 */
[----:B------:R-:W1:Y:S05]  /*4f30*/  LDSM.16.MT88.4 R24, [R237+0x3100] ;  /* 0x00310000ed18783b */ /* 0x000e6a0000004200 */
[----:B------:R-:W-:Y:S01]  /*4f40*/  IMAD.MOV.U32 R172, RZ, RZ, R18 ;  /* 0x000000ffffac7224 */ /* 0x000fe200078e0012 */
[----:B------:R-:W-:Y:S01]  /*4f50*/  MOV R170, R16 ;  /* 0x0000001000aa7202 */ /* 0x000fe20000000f00 */
[----:B------:R-:W-:Y:S01]  /*4f60*/  IMAD.MOV.U32 R171, RZ, RZ, R19 ;  /* 0x000000ffffab7224 */ /* 0x000fe200078e0013 */
[----:B------:R-:W-:Y:S01]  /*4f70*/  HMMA.16816.F32.BF16 R92, R4, R46, R32 ;  /* 0x0000002e045c723c */ /* 0x000fe20000041820 */
[----:B------:R-:W-:-:S07]  /*4f80*/  IMAD.MOV.U32 R169, RZ, RZ, R17 ;  /* 0x000000ffffa97224 */ /* 0x000fce00078e0011 */
[----:B------:R-:W-:Y:S08]  /*4f90*/  HMMA.16816.F32.BF16 R16, R8, R64, RZ ;  /* 0x000000400810723c */ /* 0x000ff000000418ff */
[C---:B--2---:R-:W-:Y:S08]  /*4fa0*/  HMMA.16816.F32.BF16 R12, R4.reuse, R22, R12 ;  /* 0x00000016040c723c */ /* 0x044ff0000004180c */
[----:B------:R-:W-:Y:S01]  /*4fb0*/  HMMA.16816.F32.BF16 R28, R4, R40, R28 ;  /* 0x00000028041c723c */ /* 0x000fe2000004181c */
[----:B------:R-:W2:Y:S01]  /*4fc0*/  LDSM.16.MT88.4 R40, [R240+0x2100] ;  /* 0x00210000f028783b */ /* 0x000ea20000004200 */
[----:B------:R-:W-:Y:S01]  /*4fd0*/  MOV R155, R92 ;  /* 0x0000005c009b7202 */ /* 0x000fe20000000f00 */
[----:B------:R-:W-:Y:S01]  /*4fe0*/  IMAD.MOV.U32 R154, RZ, RZ, R93 ;  /* 0x000000ffff9a7224 */ /* 0x000fe200078e005d */
[----:B------:R-:W-:Y:S01]  /*4ff0*/  MOV R152, R95 ;  /* 0x0000005f00987202 */ /* 0x000fe20000000f00 */
[----:B------:R-:W-:-:S03]  /*5000*/  IMAD.MOV.U32 R153, RZ, RZ, R94 ;  /* 0x000000ffff997224 */ /* 0x000fc600078e005e */
[C---:B------:R-:W-:Y:S01]  /*5010*/  HMMA.16816.F32.BF16 R140, R4.reuse, R44, R48 ;  /* 0x0000002c048c723c */ /* 0x040fe20000041830 */
[----:B------:R-:W-:Y:S07]  /*5020*/  LDSM.16.MT88.4 R48, [R238+0x3900] ;  /* 0x00390000ee30783b */ /* 0x000fee0000004200 */
[----:B------:R-:W-:Y:S01]  /*5030*/  HMMA.16816.F32.BF16 R44, R4, R20, R16 ;  /* 0x00000014042c723c */ /* 0x000fe20000041810 */
[----:B------:R-:W-:Y:S01]  /*5040*/  IMAD.MOV.U32 R93, RZ, RZ, R14 ;  /* 0x000000ffff5d7224 */ /* 0x000fe200078e000e */
[----:B------:R-:W-:Y:S01]  /*5050*/  MOV R92, R15 ;  /* 0x0000000f005c7202 */ /* 0x000fe20000000f00 */
[----:B------:R-:W-:-:S02]  /*5060*/  IMAD.MOV.U32 R67, RZ, RZ, R13 ;  /* 0x000000ffff437224 */ /* 0x000fc400078e000d */
[----:B------:R-:W-:-:S03]  /*5070*/  IMAD.MOV.U32 R66, RZ, RZ, R12 ;  /* 0x000000ffff427224 */ /* 0x000fc600078e000c */
[----:B---3--:R-:W-:Y:S01]  /*5080*/  HMMA.16816.F32.BF16 R32, R8, R60, RZ ;  /* 0x0000003c0820723c */ /* 0x008fe200000418ff */
[----:B------:R-:W-:Y:S01]  /*5090*/  IMAD.MOV.U32 R119, RZ, RZ, R30 ;  /* 0x000000ffff777224 */ /* 0x000fe200078e001e */
[----:B------:R-:W-:Y:S01]  /*50a0*/  MOV R111, R28 ;  /* 0x0000001c006f7202 */ /* 0x000fe20000000f00 */
[----:B------:R-:W-:Y:S02]  /*50b0*/  IMAD.MOV.U32 R118, RZ, RZ, R31 ;  /* 0x000000ffff767224 */ /* 0x000fe400078e001f */
[----:B------:R-:W-:-:S03]  /*50c0*/  IMAD.MOV.U32 R103, RZ, RZ, R29 ;  /* 0x000000ffff677224 */ /* 0x000fc600078e001d */
[C---:B-1----:R-:W-:Y:S08]  /*50d0*/  HMMA.16816.F32.BF16 R12, R8.reuse, R26, RZ ;  /* 0x0000001a080c723c */ /* 0x042ff000000418ff */
[----:B------:R-:W-:Y:S01]  /*50e0*/  HMMA.16816.F32.BF16 R16, R8, R24, RZ ;  /* 0x000000180810723c */ /* 0x000fe200000418ff */
[----:B------:R-:W-:Y:S01]  /*50f0*/  IMAD.MOV.U32 R97, RZ, RZ, R45 ;  /* 0x000000ffff617224 */ /* 0x000fe200078e002d */
[----:B------:R-:W-:Y:S01]  /*5100*/  MOV R95, R47 ;  /* 0x0000002f005f7202 */ /* 0x000fe20000000f00 */
[----:B------:R-:W-:-:S02]  /*5110*/  IMAD.MOV.U32 R96, RZ, RZ, R46 ;  /* 0x000000ffff607224 */ /* 0x000fc400078e002e */
[----:B------:R-:W-:Y:S02]  /*5120*/  IMAD.MOV.U32 R94, RZ, RZ, R44 ;  /* 0x000000ffff5e7224 */ /* 0x000fe400078e002c */
[----:B------:R-:W-:Y:S01]  /*5130*/  LDSM.16.MT88.4 R44, [R241+0x3900] ;  /* 0x00390000f12c783b */ /* 0x000fe20000004200 */
[----:B------:R-:W-:Y:S03]  /*5140*/  HMMA.16816.F32.BF16 R28, R8, R62, RZ ;  /* 0x0000003e081c723c */ /* 0x000fe600000418ff */
[----:B------:R-:W1:Y:S05]  /*5150*/  LDSM.16.MT88.4 R60, [R240+0x3100] ;  /* 0x00310000f03c783b */ /* 0x000e6a0000004200 */
[----:B--2---:R-:W-:Y:S01]  /*5160*/  HMMA.16816.F32.BF16 R72, R4, R40, R32 ;  /* 0x000000280448723c */ /* 0x004fe20000041820 */
[----:B------:R-:W2:Y:S07]  /*5170*/  LDSM.16.MT88.4 R32, [R237+0x4900] ;  /* 0x00490000ed20783b */ /* 0x000eae0000004200 */
[----:B------:R-:W-:Y:S07]  /*5180*/  HMMA.16816.F32.BF16 R24, R8, R54, RZ ;  /* 0x000000360818723c */ /* 0x000fee00000418ff */
[----:B------:R-:W-:Y:S01]  /*5190*/  MOV R55, R95 ;  /* 0x0000005f00377202 */ /* 0x000fe20000000f00 */
[----:B------:R-:W-:Y:S01]  /*51a0*/  HMMA.16816.F32.BF16 R12, R4, R38, R12 ;  /* 0x00000026040c723c */ /* 0x000fe2000004180c */
[----:B------:R-:W-:-:S06]  /*51b0*/  IMAD.MOV.U32 R54, RZ, RZ, R96 ;  /* 0x000000ffff367224 */ /* 0x000fcc00078e0060 */
[----:B------:R-:W-:Y:S01]  /*51c0*/  IMAD.MOV.U32 R38, RZ, RZ, R121 ;  /* 0x000000ffff267224 */ /* 0x000fe200078e0079 */
[----:B------:R-:W-:Y:S01]  /*51d0*/  HMMA.16816.F32.BF16 R20, R4, R36, R16 ;  /* 0x000000240414723c */ /* 0x000fe20000041810 */
[----:B------:R-:W-:-:S07]  /*51e0*/  MOV R39, R120 ;  /* 0x0000007800277202 */ /* 0x000fce0000000f00 */
[----:B------:R-:W-:Y:S01]  /*51f0*/  HMMA.16816.F32.BF16 R68, R4, R42, R28 ;  /* 0x0000002a0444723c */ /* 0x000fe2000004181c */
[----:B------:R-:W3:Y:S07]  /*5200*/  LDSM.16.MT88.4 R40, [R240+0x3900] ;  /* 0x00390000f028783b */ /* 0x000eee0000004200 */
[----:B------:R-:W-:Y:S01]  /*5210*/  HMMA.16816.F32.BF16 R16, R8, R58, RZ ;  /* 0x0000003a0810723c */ /* 0x000fe200000418ff */
[----:B------:R-:W-:Y:S01]  /*5220*/  IMAD.MOV.U32 R102, RZ, RZ, R14 ;  /* 0x000000ffff667224 */ /* 0x000fe200078e000e */
[----:B------:R-:W-:Y:S01]  /*5230*/  MOV R100, R12 ;  /* 0x0000000c00647202 */ /* 0x000fe20000000f00 */
[----:B------:R-:W-:-:S02]  /*5240*/  IMAD.MOV.U32 R101, RZ, RZ, R15 ;  /* 0x000000ffff657224 */ /* 0x000fc400078e000f */
[----:B------:R-:W-:Y:S02]  /*5250*/  IMAD.MOV.U32 R0, RZ, RZ, R13 ;  /* 0x000000ffff007224 */ /* 0x000fe400078e000d */
[----:B------:R-:W-:Y:S01]  /*5260*/  IMAD.MOV.U32 R58, RZ, RZ, R93 ;  /* 0x000000ffff3a7224 */ /* 0x000fe200078e005d */
[C---:B------:R-:W-:Y:S01]  /*5270*/  HMMA.16816.F32.BF16 R28, R8.reuse, R52, RZ ;  /* 0x00000034081c723c */ /* 0x040fe200000418ff */
[----:B------:R-:W-:Y:S01]  /*5280*/  MOV R59, R92 ;  /* 0x0000005c003b7202 */ /* 0x000fe20000000f00 */
[----:B------:R-:W-:Y:S01]  /*5290*/  IMAD.MOV.U32 R64, RZ, RZ, R23 ;  /* 0x000000ffff407224 */ /* 0x000fe200078e0017 */
[----:B------:R-:W-:Y:S01]  /*52a0*/  MOV R65, R22 ;  /* 0x0000001600417202 */ /* 0x000fe20000000f00 */
[----:B------:R-:W-:Y:S01]  /*52b0*/  IMAD.MOV.U32 R37, RZ, RZ, R21 ;  /* 0x000000ffff257224 */ /* 0x000fe200078e0015 */
[----:B------:R-:W-:Y:S02]  /*52c0*/  MOV R36, R20 ;  /* 0x0000001400247202 */ /* 0x000fe40000000f00 */
[----:B------:R-:W-:Y:S01]  /*52d0*/  IMAD.MOV.U32 R52, RZ, RZ, R94 ;  /* 0x000000ffff347224 */ /* 0x000fe200078e005e */
[----:B-1----:R-:W-:Y:S01]  /*52e0*/  HMMA.16816.F32.BF16 R12, R8, R60, RZ ;  /* 0x0000003c080c723c */ /* 0x002fe200000418ff */
[----:B------:R-:W-:-:S06]  /*52f0*/  IMAD.MOV.U32 R53, RZ, RZ, R97 ;  /* 0x000000ffff357224 */ /* 0x000fcc00078e0061 */
[----:B------:R-:W-:Y:S01]  /*5300*/  IMAD.MOV.U32 R60, RZ, RZ, R66 ;  /* 0x000000ffff3c7224 */ /* 0x000fe200078e0042 */
[----:B------:R-:W-:Y:S01]  /*5310*/  HMMA.16816.F32.BF16 R92, R4, R50, R24 ;  /* 0x00000032045c723c */ /* 0x000fe20000041818 */
[----:B------:R-:W1:Y:S01]  /*5320*/  LDSM.16.MT88.4 R24, [R237+0x5100] ;  /* 0x00510000ed18783b */ /* 0x000e620000004200 */
[----:B------:R-:W-:Y:S01]  /*5330*/  IMAD.MOV.U32 R61, RZ, RZ, R67 ;  /* 0x000000ffff3d7224 */ /* 0x000fe200078e0043 */
[----:B------:R-:W-:Y:S01]  /*5340*/  MOV R66, R111 ;  /* 0x0000006f00427202 */ /* 0x000fe20000000f00 */
[----:B------:R-:W-:-:S03]  /*5350*/  IMAD.MOV.U32 R67, RZ, RZ, R103 ;  /* 0x000000ffff437224 */ /* 0x000fc600078e0067 */
[----:B------:R-:W-:Y:S01]  /*5360*/  IMAD.MOV.U32 R50, RZ, RZ, R168 ;  /* 0x000000ffff327224 */ /* 0x000fe200078e00a8 */
[----:B------:R-:W-:Y:S01]  /*5370*/  HMMA.16816.F32.BF16 R20, R8, R56, RZ ;  /* 0x000000380814723c */ /* 0x000fe200000418ff */
[----:B------:R-:W-:-:S06]  /*5380*/  MOV R51, R127 ;  /* 0x0000007f00337202 */ /* 0x000fcc0000000f00 */
[----:B------:R-:W-:Y:S01]  /*5390*/  IMAD.MOV.U32 R57, RZ, RZ, R99 ;  /* 0x000000ffff397224 */ /* 0x000fe200078e0063 */
[----:B------:R-:W-:Y:S01]  /*53a0*/  MOV R56, R98 ;  /* 0x0000006200387202 */ /* 0x000fe20000000f00 */
[C---:B------:R-:W-:Y:S07]  /*53b0*/  HMMA.16816.F32.BF16 R112, R4.reuse, R46, R16 ;  /* 0x0000002e0470723c */ /* 0x040fee0000041810 */
[----:B------:R-:W-:Y:S01]  /*53c0*/  IMAD.MOV.U32 R46, RZ, RZ, R172 ;  /* 0x000000ffff2e7224 */ /* 0x000fe200078e00ac */
[----:B------:R-:W-:Y:S01]  /*53d0*/  HMMA.16816.F32.BF16 R96, R4, R48, R28 ;  /* 0x000000300460723c */ /* 0x000fe2000004181c */
[----:B------:R-:W4:Y:S01]  /*53e0*/  LDSM.16.MT88.4 R28, [R238+0x4900] ;  /* 0x00490000ee1c783b */ /* 0x000f220000004200 */
[----:B------:R-:W-:-:S05]  /*53f0*/  IMAD.MOV.U32 R47, RZ, RZ, R171 ;  /* 0x000000ffff2f7224 */ /* 0x000fca00078e00ab */
[----:B------:R-:W-:Y:S01]  /*5400*/  IMAD.MOV.U32 R48, RZ, RZ, R126 ;  /* 0x000000ffff307224 */ /* 0x000fe200078e007e */
[----:B--2---:R-:W-:Y:S01]  /*5410*/  HMMA.16816.F32.BF16 R16, R8, R32, RZ ;  /* 0x000000200810723c */ /* 0x004fe200000418ff */
[----:B------:R-:W-:-:S06]  /*5420*/  IMAD.MOV.U32 R49, RZ, RZ, R125 ;  /* 0x000000ffff317224 */ /* 0x000fcc00078e007d */
[----:B------:R-:W-:Y:S01]  /*5430*/  IMAD.MOV.U32 R32, RZ, RZ, R102 ;  /* 0x000000ffff207224 */ /* 0x000fe200078e0066 */
[----:B---3--:R-:W-:Y:S01]  /*5440*/  HMMA.16816.F32.BF16 R104, R4, R40, R12 ;  /* 0x000000280468723c */ /* 0x008fe2000004180c */
[----:B------:R-:W-:-:S06]  /*5450*/  MOV R33, R101 ;  /* 0x0000006500217202 */ /* 0x000fcc0000000f00 */
[----:B------:R-:W-:Y:S01]  /*5460*/  MOV R40, R65 ;  /* 0x0000004100287202 */ /* 0x000fe20000000f00 */
[----:B------:R-:W-:Y:S01]  /*5470*/  HMMA.16816.F32.BF16 R12, R8, R34, RZ ;  /* 0x00000022080c723c */ /* 0x000fe200000418ff */
[----:B------:R-:W-:Y:S02]  /*5480*/  IMAD.MOV.U32 R41, RZ, RZ, R64 ;  /* 0x000000ffff297224 */ /* 0x000fe400078e0040 */
[----:B------:R-:W-:Y:S02]  /*5490*/  IMAD.MOV.U32 R64, RZ, RZ, R119 ;  /* 0x000000ffff407224 */ /* 0x000fe400078e0077 */
[----:B------:R-:W-:Y:S02]  /*54a0*/  IMAD.MOV.U32 R65, RZ, RZ, R118 ;  /* 0x000000ffff417224 */ /* 0x000fe400078e0076 */
[----:B------:R-:W-:Y:S01]  /*54b0*/  IMAD.MOV.U32 R35, RZ, RZ, R0 ;  /* 0x000000ffff237224 */ /* 0x000fe200078e0000 */
[----:B-1----:R-:W-:Y:S01]  /*54c0*/  HMMA.16816.F32.BF16 R172, R4, R24, R16 ;  /* 0x0000001804ac723c */ /* 0x002fe20000041810 */
[----:B------:R-:W1:Y:S01]  /*54d0*/  LDSM.16.MT88.4 R16, [R238+0x5100] ;  /* 0x00510000ee10783b */ /* 0x000e620000004200 */
[----:B------:R-:W-:-:S02]  /*54e0*/  FADD.FTZ R0, R110, R109 ;  /* 0x0000006d6e007221 */ /* 0x000fc40000010000 */
[----:B------:R-:W-:Y:S02]  /*54f0*/  IMAD.MOV.U32 R34, RZ, RZ, R100 ;  /* 0x000000ffff227224 */ /* 0x000fe400078e0064 */
[----:B------:R-:W-:Y:S02]  /*5500*/  FADD.FTZ R0, R108, R0 ;  /* 0x000000006c007221 */ /* 0x000fe40000010000 */
[----:B------:R-:W-:Y:S02]  /*5510*/  HMMA.16816.F32.BF16 R176, R4, R44, R20 ;  /* 0x0000002c04b0723c */ /* 0x000fe40000041814 */
[----:B------:R-:W-:-:S04]  /*5520*/  FADD.FTZ R0, R117, R0 ;  /* 0x0000000075007221 */ /* 0x000fc80000010000 */
[----:B------:R-:W-:Y:S01]  /*5530*/  FADD.FTZ R0, R116, R0 ;  /* 0x0000000074007221 */ /* 0x000fe20000010000 */
[----:B------:R-:W-:Y:S01]  /*5540*/  MOV R44, R170 ;  /* 0x000000aa002c7202 */ /* 0x000fe20000000f00 */
[----:B------:R-:W-:Y:S01]  /*5550*/  HMMA.16816.F32.BF16 R20, R8, R62, RZ ;  /* 0x0000003e0814723c */ /* 0x000fe200000418ff */
[----:B------:R-:W-:Y:S02]  /*5560*/  IMAD.MOV.U32 R45, RZ, RZ, R169 ;  /* 0x000000ffff2d7224 */ /* 0x000fe400078e00a9 */
[----:B------:R-:W-:Y:S02]  /*5570*/  FADD.FTZ R24, R124, R0 ;  /* 0x000000007c187221 */ /* 0x000fe40000010000 */
[----:B------:R-:W-:Y:S01]  /*5580*/  FADD.FTZ R0, R77, R76 ;  /* 0x0000004c4d007221 */ /* 0x000fe20000010000 */
[----:B------:R-:W-:Y:S01]  /*5590*/  MOV R76, R34 ;  /* 0x00000022004c7202 */ /* 0x000fe20000000f00 */
[----:B------:R-:W-:Y:S01]  /*55a0*/  IMAD.MOV.U32 R63, RZ, RZ, R37 ;  /* 0x000000ffff3f7224 */ /* 0x000fe200078e0025 */
[----:B------:R-:W-:Y:S01]  /*55b0*/  MOV R62, R36 ;  /* 0x00000024003e7202 */ /* 0x000fe20000000f00 */
[----:B------:R-:W-:Y:S01]  /*55c0*/  IMAD.MOV.U32 R37, RZ, RZ, R122 ;  /* 0x000000ffff257224 */ /* 0x000fe200078e007a */
[----:B------:R-:W-:Y:S01]  /*55d0*/  MOV R36, R123 ;  /* 0x0000007b00247202 */ /* 0x000fe20000000f00 */
[----:B------:R-:W-:Y:S01]  /*55e0*/  FADD.FTZ R0, R78, R0 ;  /* 0x000000004e007221 */ /* 0x000fe20000010000 */
[----:B------:R-:W-:Y:S01]  /*55f0*/  HMMA.16816.F32.BF16 R120, R4, R26, R12 ;  /* 0x0000001a0478723c */ /* 0x000fe2000004180c */
[----:B------:R-:W-:-:S02]  /*5600*/  IMAD.MOV.U32 R78, RZ, RZ, R32 ;  /* 0x000000ffff4e7224 */ /* 0x000fc400078e0020 */
[----:B------:R-:W-:Y:S01]  /*5610*/  IMAD.MOV.U32 R32, RZ, RZ, R62 ;  /* 0x000000ffff207224 */ /* 0x000fe200078e003e */
[----:B------:R-:W-:Y:S01]  /*5620*/  MOV R62, R40 ;  /* 0x00000028003e7202 */ /* 0x000fe20000000f00 */
[----:B------:R-:W-:Y:S02]  /*5630*/  IMAD.MOV.U32 R77, RZ, RZ, R35 ;  /* 0x000000ffff4d7224 */ /* 0x000fe400078e0023 */
[----:B------:R-:W-:Y:S01]  /*5640*/  FADD.FTZ R24, R128, R24 ;  /* 0x0000001880187221 */ /* 0x000fe20000010000 */
[----:B----4-:R-:W-:Y:S08]  /*5650*/  HMMA.16816.F32.BF16 R12, R8, R28, RZ ;  /* 0x0000001c080c723c */ /* 0x010ff000000418ff */
[----:B------:R-:W-:Y:S01]  /*5660*/  HMMA.16816.F32.BF16 R100, R4, R42, R20 ;  /* 0x0000002a0464723c */ /* 0x000fe20000041814 */
[----:B------:R-:W2:Y:S01]  /*5670*/  LDSM.16.MT88.4 R20, [R241+0x4900] ;  /* 0x00490000f114783b */ /* 0x000ea20000004200 */
[----:B------:R-:W-:-:S02]  /*5680*/  IMAD.MOV.U32 R34, RZ, RZ, R36 ;  /* 0x000000ffff227224 */ /* 0x000fc400078e0024 */
[----:B------:R-:W-:Y:S11]  /*5690*/  IMAD.MOV.U32 R40, RZ, RZ, R58 ;  /* 0x000000ffff287224 */ /* 0x000ff600078e003a */
[----:B------:R-:W-:Y:S01]  /*56a0*/  @!UPT UIADD3 URZ, URZ, URZ, URZ ;  /* 0x0000003f3f3ff290 */ /* 0x000fe2000fffe03f */
[----:B-1----:R-:W-:Y:S01]  /*56b0*/  HMMA.16816.F32.BF16 R108, R4, R16, R12 ;  /* 0x00000010046c723c */ /* 0x002fe2000004180c */
[----:B------:R-:W-:Y:S01]  /*56c0*/  MOV R35, R37 ;  /* 0x0000002500237202 */ /* 0x000fe20000000f00 */
[----:B------:R-:W-:Y:S01]  /*56d0*/  IMAD.MOV.U32 R28, RZ, RZ, R155 ;  /* 0x000000ffff1c7224 */ /* 0x000fe200078e009b */
[----:B------:R-:W-:Y:S02]  /*56e0*/  MOV R36, R147 ;  /* 0x0000009300247202 */ /* 0x000fe40000000f00 */
[----:B------:R-:W-:Y:S01]  /*56f0*/  MOV R29, R154 ;  /* 0x0000009a001d7202 */ /* 0x000fe20000000f00 */
[----:B------:R-:W-:Y:S02]  /*5700*/  IMAD.MOV.U32 R43, RZ, RZ, R65 ;  /* 0x000000ffff2b7224 */ /* 0x000fe400078e0041 */
[----:B------:R-:W-:Y:S01]  /*5710*/  HMMA.16816.F32.BF16 R12, R8, R30, RZ ;  /* 0x0000001e080c723c */ /* 0x000fe200000418ff */
[----:B------:R-:W-:Y:S01]  /*5720*/  MOV R42, R64 ;  /* 0x00000040002a7202 */ /* 0x000fe20000000f00 */
[----:B------:R-:W-:Y:S11]  /*5730*/  IMAD.MOV.U32 R58, RZ, RZ, R161 ;  /* 0x000000ffff3a7224 */ /* 0x000ff600078e00a1 */
[----:B------:R-:W-:Y:S11]  /*5740*/  @!UPT UIADD3 URZ, URZ, URZ, URZ ;  /* 0x0000003f3f3ff290 */ /* 0x000ff6000fffe03f */
[----:B------:R-:W-:Y:S01]  /*5750*/  HMMA.16816.F32.BF16 R116, R4, R18, R12 ;  /* 0x000000120474723c */ /* 0x000fe2000004180c */
[----:B------:R-:W1:Y:S01]  /*5760*/  LDSM.16.MT88.4 R16, [R241+0x5100] ;  /* 0x00510000f110783b */ /* 0x000e620000004200 */
[----:B------:R-:W-:Y:S02]  /*5770*/  IMAD.MOV.U32 R37, RZ, RZ, R146 ;  /* 0x000000ffff257224 */ /* 0x000fe400078e0092 */
[----:B------:R-:W-:Y:S01]  /*5780*/  IMAD.MOV.U32 R30, RZ, RZ, R153 ;  /* 0x000000ffff1e7224 */ /* 0x000fe200078e0099 */
[----:B------:R-:W-:Y:S01]  /*5790*/  MOV R65, R134 ;  /* 0x0000008600417202 */ /* 0x000fe20000000f00 */
[----:B------:R-:W-:Y:S01]  /*57a0*/  IMAD.MOV.U32 R31, RZ, RZ, R152 ;  /* 0x000000ffff1f7224 */ /* 0x000fe200078e0098 */
[----:B------:R3:W5:Y:S01]  /*57b0*/  LDL.LU R161, [R1+0x74] ;  /* 0x0000740001a17983 */ /* 0x0007620000300800 */
[----:B--2---:R-:W-:Y:S03]  /*57c0*/  HMMA.16816.F32.BF16 R12, R8, R20, RZ ;  /* 0x00000014080c723c */ /* 0x004fe600000418ff */
[----:B------:R-:W-:Y:S04]  /*57d0*/  LDSM.16.MT88.4 R152, [R237+0x1100] ;  /* 0x00110000ed98783b */ /* 0x000fe80000004200 */
[----:B------:R-:W-:Y:S01]  /*57e0*/  FADD.FTZ R20, R79, R0 ;  /* 0x000000004f147221 */ /* 0x000fe20000010000 */
[----:B------:R-:W-:Y:S01]  /*57f0*/  MOV R79, R33 ;  /* 0x00000021004f7202 */ /* 0x000fe20000000f00 */
[----:B------:R-:W-:-:S02]  /*5800*/  IMAD.MOV.U32 R33, RZ, RZ, R63 ;  /* 0x000000ffff217224 */ /* 0x000fc400078e003f */
[----:B------:R-:W-:Y:S11]  /*5810*/  FFMA.FTZ R21, R89, c[0x0][0x2d0], -R3 ;  /* 0x0000b40059157a23 */ /* 0x000ff60000010803 */
[----:B------:R-:W-:Y:S02]  /*5820*/  @!UPT UIADD3 URZ, URZ, URZ, URZ ;  /* 0x0000003f3f3ff290 */ /* 0x000fe4000fffe03f */
[----:B-1----:R-:W-:Y:S01]  /*5830*/  HMMA.16816.F32.BF16 R168, R4, R16, R12 ;  /* 0x0000001004a8723c */ /* 0x002fe2000004180c */
[----:B------:R-:W-:Y:S02]  /*5840*/  FFMA.FTZ R0, R84, c[0x0][0x2d0], -R2 ;  /* 0x0000b40054007a23 */ /* 0x000fe40000010802 */
[----:B------:R-:W-:Y:S02]  /*5850*/  IMAD.MOV.U32 R63, RZ, RZ, R41 ;  /* 0x000000ffff3f7224 */ /* 0x000fe400078e0029 */
[----:B------:R-:W-:Y:S01]  /*5860*/  IMAD.MOV.U32 R89, RZ, RZ, R33 ;  /* 0x000000ffff597224 */ /* 0x000fe200078e0021 */
[----:B------:R-:W-:Y:S02]  /*5870*/  MUFU.EX2 R21, R21 ;  /* 0x0000001500157308 */ /* 0x000fe40000000800 */
[----:B------:R-:W-:Y:S01]  /*5880*/  HMMA.16816.F32.BF16 R12, R8, R22, RZ ;  /* 0x00000016080c723c */ /* 0x000fe200000418ff */
[----:B------:R-:W-:Y:S01]  /*5890*/  IMAD.MOV.U32 R33, RZ, RZ, R39 ;  /* 0x000000ffff217224 */ /* 0x000fe200078e0027 */
[----:B------:R-:W-:-:S05]  /*58a0*/  MOV R41, R59 ;  /* 0x0000003b00297202 */ /* 0x000fca0000000f00 */
[--C-:B------:R-:W-:Y:S02]  /*58b0*/  FFMA.FTZ R22, R90, c[0x0][0x2d0], -R3.reuse ;  /* 0x0000b4005a167a23 */ /* 0x100fe40000010803 */
[--C-:B------:R-:W-:Y:S11]  /*58c0*/  FFMA.FTZ R23, R91, c[0x0][0x2d0], -R3.reuse ;  /* 0x0000b4005b177a23 */ /* 0x100ff60000010803 */
[----:B------:R-:W-:Y:S04]  /*58d0*/  @!UPT UIADD3 URZ, URZ, URZ, URZ ;  /* 0x0000003f3f3ff290 */ /* 0x000fe8000fffe03f */
[----:B------:R-:W-:Y:S01]  /*58e0*/  HMMA.16816.F32.BF16 R124, R4, R18, R12 ;  /* 0x00000012047c723c */ /* 0x000fe2000004180c */
[----:B------:R-:W1:Y:S01]  /*58f0*/  LDSM.16.MT88.4 R12, [R240+0x4900] ;  /* 0x00490000f00c783b */ /* 0x000e620000004200 */
[----:B------:R-:W-:Y:S01]  /*5900*/  MOV R39, R144 ;  /* 0x0000009000277202 */ /* 0x000fe20000000f00 */
[----:B------:R-:W-:-:S05]  /*5910*/  FFMA.FTZ R3, R87, c[0x0][0x2d0], -R3 ;  /* 0x0000b40057037a23 */ /* 0x000fca0000010803 */
[C---:B-1----:R-:W-:Y:S08]  /*5920*/  HMMA.16816.F32.BF16 R16, R8.reuse, R12, RZ ;  /* 0x0000000c0810723c */ /* 0x042ff000000418ff */
[----:B------:R-:W-:Y:S01]  /*5930*/  HMMA.16816.F32.BF16 R8, R8, R14, RZ ;  /* 0x0000000e0808723c */ /* 0x000fe200000418ff */
[----:B------:R-:W1:Y:S01]  /*5940*/  LDSM.16.MT88.4 R12, [R240+0x5100] ;  /* 0x00510000f00c783b */ /* 0x000e620000004200 */
[----:B------:R-:W-:Y:S01]  /*5950*/  IMAD.MOV.U32 R90, RZ, RZ, R62 ;  /* 0x000000ffff5a7224 */ /* 0x000fe200078e003e */
[----:B------:R-:W-:Y:S01]  /*5960*/  MOV R91, R63 ;  /* 0x0000003f005b7202 */ /* 0x000fe20000000f00 */
[----:B------:R-:W-:Y:S11]  /*5970*/  IMAD.MOV.U32 R62, RZ, RZ, R40 ;  /* 0x000000ffff3e7224 */ /* 0x000ff600078e0028 */
[----:B------:R-:W-:Y:S01]  /*5980*/  @!UPT UIADD3 URZ, URZ, URZ, URZ ;  /* 0x0000003f3f3ff290 */ /* 0x000fe2000fffe03f */
[C---:B-1----:R-:W-:Y:S08]  /*5990*/  HMMA.16816.F32.BF16 R16, R4.reuse, R12, R16 ;  /* 0x0000000c0410723c */ /* 0x042ff00000041810 */
[----:B------:R-:W-:Y:S07]  /*59a0*/  HMMA.16816.F32.BF16 R12, R4, R14, R8 ;  /* 0x0000000e040c723c */ /* 0x000fee0000041808 */
[----:B------:R-:W-:Y:S01]  /*59b0*/  FFMA.FTZ R4, R88, c[0x0][0x2d0], -R2 ;  /* 0x0000b40058047a23 */ /* 0x000fe20000010802 */
[----:B------:R-:W-:-:S02]  /*59c0*/  MOV R88, R32 ;  /* 0x0000002000587202 */ /* 0x000fc40000000f00 */
[----:B------:R-:W-:Y:S01]  /*59d0*/  MOV R32, R38 ;  /* 0x0000002600207202 */ /* 0x000fe20000000f00 */
[----:B------:R-:W-:Y:S02]  /*59e0*/  IMAD.MOV.U32 R38, RZ, RZ, R145 ;  /* 0x000000ffff267224 */ /* 0x000fe400078e0091 */
[----:B------:R-:W1:Y:S01]  /*59f0*/  LDSM.16.MT88.4 R144, [R238+0x1100] ;  /* 0x00110000ee90783b */ /* 0x000e620000004200 */
[----:B------:R2:W-:Y:S08]  /*5a00*/  MUFU.EX2 R7, R0 ;  /* 0x0000000000077308 */ /* 0x0005f00000000800 */
[----:B------:R-:W-:Y:S01]  /*5a10*/  MUFU.EX2 R8, R22 ;  /* 0x0000001600087308 */ /* 0x000fe20000000800 */
[----:B--2---:R-:W-:-:S02]  /*5a20*/  FFMA.FTZ R0, R86, c[0x0][0x2d0], -R2 ;  /* 0x0000b40056007a23 */ /* 0x004fc40000010802 */
[----:B------:R-:W-:-:S05]  /*5a30*/  FFMA.FTZ R2, R85, c[0x0][0x2d0], -R2 ;  /* 0x0000b40055027a23 */ /* 0x000fca0000010802 */
[----:B------:R-:W-:Y:S08]  /*5a40*/  MUFU.EX2 R5, R4 ;  /* 0x0000000400057308 */ /* 0x000ff00000000800 */
[----:B------:R-:W2:Y:S08]  /*5a50*/  MUFU.EX2 R9, R23 ;  /* 0x0000001700097308 */ /* 0x000eb00000000800 */
[----:B------:R4:W1:Y:S08]  /*5a60*/  MUFU.EX2 R22, R3 ;  /* 0x0000000300167308 */ /* 0x0008700000000800 */
[----:B------:R-:W1:Y:S08]  /*5a70*/  MUFU.EX2 R6, R0 ;  /* 0x0000000000067308 */ /* 0x000e700000000800 */
[----:B------:R-:W3:Y:S01]  /*5a80*/  MUFU.EX2 R4, R2 ;  /* 0x0000000200047308 */ /* 0x000ee20000000800 */
[----:B------:R-:W-:-:S02]  /*5a90*/  IMAD.MOV.U32 R63, RZ, RZ, R41 ;  /* 0x000000ffff3f7224 */ /* 0x000fc400078e0029 */
[----:B------:R-:W-:Y:S02]  /*5aa0*/  IMAD.MOV.U32 R40, RZ, RZ, R66 ;  /* 0x000000ffff287224 */ /* 0x000fe400078e0042 */
[----:B------:R-:W-:Y:S01]  /*5ab0*/  IMAD.MOV.U32 R41, RZ, RZ, R67 ;  /* 0x000000ffff297224 */ /* 0x000fe200078e0043 */
[----:B------:R-:W-:Y:S01]  /*5ac0*/  MOV R67, R130 ;  /* 0x0000008200437202 */ /* 0x000fe20000000f00 */
[----:B------:R-:W-:Y:S01]  /*5ad0*/  IMAD.MOV.U32 R66, RZ, RZ, R131 ;  /* 0x000000ffff427224 */ /* 0x000fe200078e0083 */
[----:B--2---:R-:W-:Y:S01]  /*5ae0*/  F2FP.BF16.PACK_AB R128, R8, R9 ;  /* 0x000000090880723e */ /* 0x004fe200000010ff */
[----:B----4-:R-:W-:Y:S01]  /*5af0*/  FADD.FTZ R3, R129, R24 ;  /* 0x0000001881037221 */ /* 0x010fe20000010000 */
[----:B-1----:R-:W-:Y:S02]  /*5b00*/  F2FP.BF16.PACK_AB R130, R22, R21 ;  /* 0x000000151682723e */ /* 0x002fe400000010ff */
[----:B------:R-:W-:Y:S02]  /*5b10*/  F2FP.BF16.PACK_AB R129, R6, R7 ;  /* 0x000000070681723e */ /* 0x000fe400000010ff */
[----:B---3--:R-:W-:-:S07]  /*5b20*/  F2FP.BF16.PACK_AB R131, R4, R5 ;  /* 0x000000050483723e */ /* 0x008fce00000010ff */
[C---:B------:R-:W-:Y:S08]  /*5b30*/  HMMA.16816.F32.BF16 R148, R128.reuse, R144, R148 ;  /* 0x000000908094723c */ /* 0x040ff00000041894 */
[C---:B------:R-:W-:Y:S01]  /*5b40*/  HMMA.16816.F32.BF16 R144, R128.reuse, R146, R136 ;  /* 0x000000928090723c */ /* 0x040fe20000041888 */
[----:B------:R-:W1:Y:S07]  /*5b50*/  LDSM.16.MT88.4 R136, [R241+0x1100] ;  /* 0x00110000f188783b */ /* 0x000e6e0000004200 */
[C---:B------:R-:W-:Y:S08]  /*5b60*/  HMMA.16816.F32.BF16 R156, R128.reuse, R152, R156 ;  /* 0x00000098809c723c */ /* 0x040ff0000004189c */
[C---:B------:R-:W-:Y:S01]  /*5b70*/  HMMA.16816.F32.BF16 R152, R128.reuse, R154, R32 ;  /* 0x0000009a8098723c */ /* 0x040fe20000041820 */
[----:B------:R-:W2:Y:S07]  /*5b80*/  LDSM.16.MT88.4 R32, [R240+0x1100] ;  /* 0x00110000f020783b */ /* 0x000eae0000004200 */
[C---:B-1----:R-:W-:Y:S08]  /*5b90*/  HMMA.16816.F32.BF16 R140, R128.reuse, R136, R140 ;  /* 0x00000088808c723c */ /* 0x042ff0000004188c */
[C---:B------:R-:W-:Y:S08]  /*5ba0*/  HMMA.16816.F32.BF16 R136, R128.reuse, R138, R28 ;  /* 0x0000008a8088723c */ /* 0x040ff0000004181c */
[C---:B--2---:R-:W-:Y:S01]  /*5bb0*/  HMMA.16816.F32.BF16 R28, R128.reuse, R32, R40 ;  /* 0x00000020801c723c */ /* 0x044fe20000041828 */
[----:B------:R-:W1:Y:S07]  /*5bc0*/  LDSM.16.MT88.4 R40, [R237+0x2900] ;  /* 0x00290000ed28783b */ /* 0x000e6e0000004200 */
[----:B------:R-:W-:Y:S01]  /*5bd0*/  HMMA.16816.F32.BF16 R32, R128, R34, R48 ;  /* 0x000000228020723c */ /* 0x000fe20000041830 */
[----:B------:R-:W2:Y:S01]  /*5be0*/  LDSM.16.MT88.4 R48, [R238+0x2900] ;  /* 0x00290000ee30783b */ /* 0x000ea20000004200 */
[----:B------:R-:W-:-:S02]  /*5bf0*/  IMAD.MOV.U32 R59, RZ, RZ, R160 ;  /* 0x000000ffff3b7224 */ /* 0x000fc400078e00a0 */
[----:B------:R-:W-:Y:S01]  /*5c00*/  IMAD.MOV.U32 R64, RZ, RZ, R135 ;  /* 0x000000ffff407224 */ /* 0x000fe200078e0087 */
[----:B------:R3:W5:Y:S03]  /*5c10*/  LDL.LU R160, [R1+0x70] ;  /* 0x0000700001a07983 */ /* 0x0007660000300800 */
[C---:B-1----:R-:W-:Y:S08]  /*5c20*/  HMMA.16816.F32.BF16 R36, R128.reuse, R40, R36 ;  /* 0x000000288024723c */ /* 0x042ff00000041824 */
[C---:B------:R-:W-:Y:S08]  /*5c30*/  HMMA.16816.F32.BF16 R40, R128.reuse, R42, R44 ;  /* 0x0000002a8028723c */ /* 0x040ff0000004182c */
[C---:B--2---:R-:W-:Y:S01]  /*5c40*/  HMMA.16816.F32.BF16 R44, R128.reuse, R48, R56 ;  /* 0x00000030802c723c */ /* 0x044fe20000041838 */
[----:B------:R-:W1:Y:S07]  /*5c50*/  LDSM.16.MT88.4 R56, [R241+0x2900] ;  /* 0x00290000f138783b */ /* 0x000e6e0000004200 */
[----:B------:R-:W-:Y:S01]  /*5c60*/  HMMA.16816.F32.BF16 R48, R128, R50, R64 ;  /* 0x000000328030723c */ /* 0x000fe20000041840 */
[----:B------:R-:W2:Y:S01]  /*5c70*/  LDSM.16.MT88.4 R64, [R240+0x2900] ;  /* 0x00290000f040783b */ /* 0x000ea20000004200 */
[----:B------:R-:W-:-:S04]  /*5c80*/  FADD.FTZ R0, R80, R20 ;  /* 0x0000001450007221 */ /* 0x000fc80000010000 */
[----:B------:R-:W-:-:S04]  /*5c90*/  FADD.FTZ R0, R81, R0 ;  /* 0x0000000051007221 */ /* 0x000fc80000010000 */
[----:B------:R-:W-:-:S04]  /*5ca0*/  FADD.FTZ R2, R83, R0 ;  /* 0x0000000053027221 */ /* 0x000fc80000010000 */
[----:B------:R-:W-:Y:S02]  /*5cb0*/  FADD.FTZ R2, R82, R2 ;  /* 0x0000000252027221 */ /* 0x000fe40000010000 */
[----:B------:R-:W-:Y:S01]  /*5cc0*/  LDSM.16.MT88.4 R80, [R238+0x4100] ;  /* 0x00410000ee50783b */ /* 0x000fe20000004200 */
[C---:B-1----:R-:W-:Y:S08]  /*5cd0*/  HMMA.16816.F32.BF16 R52, R128.reuse, R56, R52 ;  /* 0x000000388034723c */ /* 0x042ff00000041834 */
[C---:B------:R-:W-:Y:S08]  /*5ce0*/  HMMA.16816.F32.BF16 R56, R128.reuse, R58, R60 ;  /* 0x0000003a8038723c */ /* 0x040ff0000004183c */
[C---:B--2---:R-:W-:Y:S01]  /*5cf0*/  HMMA.16816.F32.BF16 R60, R128.reuse, R64, R72 ;  /* 0x00000040803c723c */ /* 0x044fe20000041848 */
[----:B------:R-:W1:Y:S07]  /*5d00*/  LDSM.16.MT88.4 R72, [R237+0x4100] ;  /* 0x00410000ed48783b */ /* 0x000e6e0000004200 */
[C---:B------:R-:W-:Y:S08]  /*5d10*/  HMMA.16816.F32.BF16 R64, R128.reuse, R66, R68 ;  /* 0x000000428040723c */ /* 0x040ff00000041844 */
[C---:B-1----:R-:W-:Y:S01]  /*5d20*/  HMMA.16816.F32.BF16 R68, R128.reuse, R72, R88 ;  /* 0x000000488044723c */ /* 0x042fe20000041858 */
[----:B------:R-:W-:Y:S07]  /*5d30*/  LDSM.16.MT88.4 R88, [R241+0x4100] ;  /* 0x00410000f158783b */ /* 0x000fee0000004200 */
[C---:B------:R-:W-:Y:S08]  /*5d40*/  HMMA.16816.F32.BF16 R72, R128.reuse, R74, R76 ;  /* 0x0000004a8048723c */ /* 0x040ff0000004184c */
[C---:B------:R-:W-:Y:S01]  /*5d50*/  HMMA.16816.F32.BF16 R76, R128.reuse, R80, R96 ;  /* 0x00000050804c723c */ /* 0x040fe20000041860 */
[----:B------:R-:W1:Y:S07]  /*5d60*/  LDSM.16.MT88.4 R96, [R240+0x4100] ;  /* 0x00410000f060783b */ /* 0x000e6e0000004200 */
[C---:B------:R-:W-:Y:S08]  /*5d70*/  HMMA.16816.F32.BF16 R80, R128.reuse, R82, R92 ;  /* 0x000000528050723c */ /* 0x040ff0000004185c */
[----:B-1----:R-:W-:Y:S01]  /*5d80*/  HMMA.16816.F32.BF16 R92, R128, R96, R104 ;  /* 0x00000060805c723c */ /* 0x002fe20000041868 */
[----:B------:R-:W1:Y:S01]  /*5d90*/  LDSM.16.MT88.4 R104, [R237+0x5900] ;  /* 0x00590000ed68783b */ /* 0x000e620000004200 */
[----:B------:R-:W-:-:S06]  /*5da0*/  FADD.FTZ R0, R9, R3 ;  /* 0x0000000309007221 */ /* 0x000fcc0000010000 */
[C---:B------:R-:W-:Y:S01]  /*5db0*/  HMMA.16816.F32.BF16 R84, R128.reuse, R88, R176 ;  /* 0x000000588054723c */ /* 0x040fe200000418b0 */
[----:B------:R-:W-:Y:S02]  /*5dc0*/  FADD.FTZ R0, R8, R0 ;  /* 0x0000000008007221 */ /* 0x000fe40000010000 */
[----:B------:R-:W-:Y:S05]  /*5dd0*/  LDSM.16.MT88.4 R8, [R240+0x5900] ;  /* 0x00590000f008783b */ /* 0x000fea0000004200 */
[C---:B------:R-:W-:Y:S01]  /*5de0*/  HMMA.16816.F32.BF16 R88, R128.reuse, R90, R112 ;  /* 0x0000005a8058723c */ /* 0x040fe20000041870 */
[----:B------:R-:W2:Y:S07]  /*5df0*/  LDSM.16.MT88.4 R112, [R238+0x5900] ;  /* 0x00590000ee70783b */ /* 0x000eae0000004200 */
[----:B------:R-:W-:Y:S01]  /*5e00*/  HMMA.16816.F32.BF16 R96, R128, R98, R100 ;  /* 0x000000628060723c */ /* 0x000fe20000041864 */
[----:B------:R-:W-:-:S07]  /*5e10*/  FADD.FTZ R7, R7, R2 ;  /* 0x0000000207077221 */ /* 0x000fce0000010000 */
[C---:B-1----:R-:W-:Y:S08]  /*5e20*/  HMMA.16816.F32.BF16 R100, R128.reuse, R104, R172 ;  /* 0x000000688064723c */ /* 0x042ff000000418ac */
[----:B------:R-:W-:Y:S01]  /*5e30*/  HMMA.16816.F32.BF16 R104, R128, R106, R120 ;  /* 0x0000006a8068723c */ /* 0x000fe20000041878 */
[----:B------:R-:W1:Y:S01]  /*5e40*/  LDSM.16.MT88.4 R120, [R241+0x5900] ;  /* 0x00590000f178783b */ /* 0x000e620000004200 */
[----:B------:R-:W-:-:S02]  /*5e50*/  FADD.FTZ R6, R6, R7 ;  /* 0x0000000706067221 */ /* 0x000fc40000010000 */
[----:B------:R-:W-:Y:S02]  /*5e60*/  FADD.FTZ R0, R21, R0 ;  /* 0x0000000015007221 */ /* 0x000fe40000010000 */
[----:B------:R-:W-:Y:S02]  /*5e70*/  FADD.FTZ R5, R5, R6 ;  /* 0x0000000605057221 */ /* 0x000fe40000010000 */
[----:B------:R-:W-:Y:S02]  /*5e80*/  FADD.FTZ R2, R22, R0 ;  /* 0x0000000016027221 */ /* 0x000fe40000010000 */
[----:B------:R-:W-:Y:S01]  /*5e90*/  FADD.FTZ R0, R4, R5 ;  /* 0x0000000504007221 */ /* 0x000fe20000010000 */
[----:B------:R-:W-:Y:S02]  /*5ea0*/  UIMAD.WIDE.U32 UR28, UR26, UR4, URZ ;  /* 0x000000041a1c72a5 */ /* 0x000fe4000f8e003f */
[----:B------:R3:W-:Y:S04]  /*5eb0*/  STL [R1+0x44], R2 ;  /* 0x0000440201007387 */ /* 0x0007e80000100800 */
[----:B------:R3:W-:Y:S01]  /*5ec0*/  STL [R1+0x4c], R0 ;  /* 0x00004c0001007387 */ /* 0x0007e20000100800 */
[----:B------:R-:W-:Y:S01]  /*5ed0*/  PLOP3.LUT P0, PT, PT, PT, UP6, 0x40, 0x0 ;  /* 0x000000000000781c */ /* 0x000fe20003f0e868 */
[----:B------:R-:W-:-:S02]  /*5ee0*/  @UP5 UMOV UR27, UR29 ;  /* 0x0000001d001b5c82 */ /* 0x000fc40008000000 */
[----:B------:R-:W-:Y:S01]  /*5ef0*/  @UP5 USHF.R.U32.HI UR26, URZ, UR5, UR27 ;  /* 0x000000053f1a5299 */ /* 0x000fe2000801161b */
[----:B--2---:R-:W-:Y:S03]  /*5f00*/  HMMA.16816.F32.BF16 R108, R128, R112, R108 ;  /* 0x00000070806c723c */ /* 0x004fe6000004186c */
[----:B------:R-:W-:-:S03]  /*5f10*/  UIADD3 UR4, UR25, UR26, URZ ;  /* 0x0000001a19047290 */ /* 0x000fc6000fffe03f */
[----:B------:R-:W-:Y:S02]  /*5f20*/  ULDC UR25, c[0x0][0x328] ;  /* 0x0000ca0000197ab9 */ /* 0x000fe40000000800 */
[----:B------:R-:W-:Y:S01]  /*5f30*/  HMMA.16816.F32.BF16 R112, R128, R114, R116 ;  /* 0x000000728070723c */ /* 0x000fe20000041874 */
[----:B------:R-:W-:Y:S02]  /*5f40*/  UIADD3 UR24, UR24, -0x2, URZ ;  /* 0xfffffffe18187890 */ /* 0x000fe4000fffe03f */
[----:B------:R-:W-:-:S05]  /*5f50*/  UIADD3 UR25, UR4, UR25, URZ ;  /* 0x0000001904197290 */ /* 0x000fca000fffe03f */
[C---:B-1----:R-:W-:Y:S08]  /*5f60*/  HMMA.16816.F32.BF16 R116, R128.reuse, R120, R168 ;  /* 0x000000788074723c */ /* 0x042ff000000418a8 */
[C---:B------:R-:W-:Y:S08]  /*5f70*/  HMMA.16816.F32.BF16 R120, R128.reuse, R122, R124 ;  /* 0x0000007a8078723c */ /* 0x040ff0000004187c */
[C---:B------:R-:W-:Y:S08]  /*5f80*/  HMMA.16816.F32.BF16 R124, R128.reuse, R8, R16 ;  /* 0x00000008807c723c */ /* 0x040ff00000041810 */
[----:B------:R-:W-:Y:S01]  /*5f90*/  HMMA.16816.F32.BF16 R128, R128, R10, R12 ;  /* 0x0000000a8080723c */ /* 0x000fe2000004180c */
[----:B------:R-:W-:Y:S07]  /*5fa0*/  @P0 BRA `(.L_x_3659) ;  /* 0x0000018000000947 */ /* 0x000fee0003800000 */
[----:B---3--:R-:W-:Y:S01]  /*5fb0*/  ISETP.LT.AND P0, PT, RZ, UR4, PT ;  /* 0x00000004ff007c0c */ /* 0x008fe2000bf01270 */
        /* <DEDUP_REMOVED lines=12> */
.L_x_3660:
[----:B------:R-:W-:Y:S02]  /*6080*/  UMOV UR5, 0x1 ;  /* 0x0000000100057882 */ /* 0x000fe40000000000 */
[----:B------:R-:W-:Y:S02]  /*6090*/  ULDC UR4, c[0x0][0x32c] ;  /* 0x0000cb0000047ab9 */ /* 0x000fe40000000800 */
[----:B------:R-:W-:-:S03]  /*60a0*/  UISETP.NE.AND UP0, UPT, UR5, UR4, UPT ;  /* 0x000000040500728c */ /* 0x000fc6000bf05270 */
[----:B------:R-:W-:Y:S02]  /*60b0*/  ULDC.64 UR4, c[0x0][0x330] ;  /* 0x0000cc0000047ab9 */ /* 0x000fe40000000a00 */
[----:B------:R-:W-:-:S07]  /*60c0*/  UIMAD.WIDE.U32 UR28, UR26, UR4, URZ ;  /* 0x000000041a1c72a5 */ /* 0x000fce000f8e003f */
[----:B------:R-:W-:Y:S02]  /*60d0*/  @UP0 UMOV UR27, UR29 ;  /* 0x0000001d001b0c82 */ /* 0x000fe40008000000 */
[----:B------:R-:W-:Y:S02]  /*60e0*/  @UP0 USHF.R.U32.HI UR26, URZ, UR5, UR27 ;  /* 0x000000053f1a0299 */ /* 0x000fe4000801161b */
.L_x_3661:
[----:B------:R-:W-:Y:S02]  /*60f0*/  ULDC UR4, c[0x0][0x32c] ;  /* 0x0000cb0000047ab9 */ /* 0x000fe40000000800 */
[----:B------:R-:W-:-:S04]  /*6100*/  UIMAD UR4, UR26, UR4, UR4 ;  /* 0x000000041a0472a4 */ /* 0x000fc8000f8e0204 */
[----:B------:R-:W-:-:S04]  /*6110*/  UISETP.LT.AND UP0, UPT, UR25, UR4, UPT ;  /* 0x000000041900728c */ /* 0x000fc8000bf01270 */
[----:B------:R-:W-:-:S04]  /*6120*/  USEL UR25, UR25, UR4, UP0 ;  /* 0x0000000419197287 */ /* 0x000fc80008000000 */
.L_x_3659:
[----:B---3--:R-:W-:-:S04]  /*6130*/  UIMAD.WIDE UR4, UR25, 0x2aaaaaab, URZ ;  /* 0x2aaaaaab190478a5 */ /* 0x008fc8000f8e023f */
        /* <DEDUP_REMOVED lines=9> */
[----:B------:R-:W3:Y:S04]  /*61d0*/  LDL R2, [R1+0x68] ;  /* 0x0000680001027983 */ /* 0x000ee80000100800 */
[----:B------:R-:W3:Y:S01]  /*61e0*/  LDL R0, [R1+0x60] ;  /* 0x0000600001007983 */ /* 0x000ee20000100800 */
[----:B------:R-:W-:-:S02]  /*61f0*/  IMAD.MOV.U32 R135, RZ, RZ, R132 ;  /* 0x000000ffff877224 */ /* 0x000fc400078e0084 */
[----:B------:R-:W-:Y:S01]  /*6200*/  IMAD.MOV.U32 R134, RZ, RZ, R133 ;  /* 0x000000ffff867224 */ /* 0x000fe200078e0085 */
[----:B------:R-:W-:Y:S01]  /*6210*/  UMOV UR5, UR24 ;  /* 0x0000001800057c82 */ /* 0x000fe20008000000 */
[C---:B--2---:R-:W-:Y:S02]  /*6220*/  SHF.L.U64.HI R4, R3.reuse, 0x1, R4 ;  /* 0x0000000103047819 */ /* 0x044fe40000010204 */
[----:B------:R-:W-:-:S03]  /*6230*/  SHF.L.U32 R3, R3, 0x1, RZ ;  /* 0x0000000103037819 */ /* 0x000fc600000006ff */
[----:B------:R1:W-:Y:S01]  /*6240*/  STL [R1+0x1c], R4 ;  /* 0x00001c0401007387 */ /* 0x0003e20000100800 */
[C---:B---3--:R-:W-:Y:S01]  /*6250*/  SHF.L.U64.HI R2, R0.reuse, 0x1, R2 ;  /* 0x0000000100027819 */ /* 0x048fe20000010202 */
[----:B------:R-:W-:Y:S02]  /*6260*/  IMAD.SHL.U32 R0, R0, 0x2, RZ ;  /* 0x0000000200007824 */ /* 0x000fe400078e00ff */
[----:B------:R1:W-:Y:S04]  /*6270*/  STL [R1+0x64], R3 ;  /* 0x0000640301007387 */ /* 0x0003e80000100800 */
[----:B------:R1:W-:Y:S04]  /*6280*/  STL [R1+0x20], R2 ;  /* 0x0000200201007387 */ /* 0x0003e80000100800 */
[----:B------:R1:W-:Y:S02]  /*6290*/  STL [R1+0x2c], R0 ;  /* 0x00002c0001007387 */ /* 0x0003e40000100800 */
.L_x_3675:
[----:B-1----:R-:W2:Y:S01]  /*62a0*/  LDL R2, [R1+0x4] ;  /* 0x0000040001027983 */ /* 0x002ea20000100800 */
[----:B------:R-:W-:Y:S04]  /*62b0*/  DEPBAR.LE SB0, 0x0 ;  /* 0x000080000000791a */ /* 0x000fe80000000000 */
[----:B------:R-:W3:Y:S01]  /*62c0*/  LDL R0, [R1] ;  /* 0x0000000001007983 */ /* 0x000ee20000100800 */
[----:B------:R-:W-:Y:S03]  /*62d0*/  UISETP.GT.AND UP0, UPT, UR8, UR5, UPT ;  /* 0x000000050800728c */ /* 0x000fe6000bf04270 */
[----:B------:R-:W-:Y:S03]  /*62e0*/  BAR.SYNC.DEFER_BLOCKING 0x0 ;  /* 0x0000000000007b1d */ /* 0x000fe60000010000 */
[----:B------:R-:W-:Y:S03]  /*62f0*/  PLOP3.LUT P0, PT, PT, PT, UP0, 0x80, 0x0 ;  /* 0x000000000000781c */ /* 0x000fe60003f0f008 */
[----:B------:R1:W4:Y:S04]  /*6300*/  LDSM.16.M88.4 R8, [R236+0x10100] ;  /* 0x01010000ec08783b */ /* 0x0003280000000200 */
[----:B------:R1:W1:Y:S04]  /*6310*/  LDSM.16.M88.4 R16, [R236+0x10900] ;  /* 0x01090000ec10783b */ /* 0x0002680000000200 */
[----:B------:R1:W1:Y:S04]  /*6320*/  LDSM.16.M88.4 R24, [R236+0x11100] ;  /* 0x01110000ec18783b */ /* 0x0002680000000200 */
[----:B------:R1:W1:Y:S04]  /*6330*/  LDSM.16.M88.4 R168, [R243] ;  /* 0x00000000f3a8783b */ /* 0x0002680000000200 */
[----:B--2---:R2:W1:Y:S04]  /*6340*/  LDSM.16.M88.4 R172, [R2] ;  /* 0x0000000002ac783b */ /* 0x0044680000000200 */
[----:B---3--:R2:W3:Y:S01]  /*6350*/  LDSM.16.M88.4 R176, [R0] ;  /* 0x0000000000b0783b */ /* 0x0084e20000000200 */
[----:B------:R-:W-:-:S05]  /*6360*/  @P0 BRA `(.L_x_3663) ;  /* 0x000004b000000947 */ /* 0x000fca0003800000 */
[----:B----4-:R-:W4:Y:S01]  /*6370*/  LDL R4, [R1+0x28] ;  /* 0x0000280001047983 */ /* 0x010f220000100800 */
[----:B------:R-:W-:Y:S03]  /*6380*/  BSSY B0, `(.L_x_3663) ;  /* 0x0000049000007945 */ /* 0x000fe60003800000 */
[----:B--2---:R-:W2:Y:S04]  /*6390*/  LDL R6, [R1+0x24] ;  /* 0x0000240001067983 */ /* 0x004ea80000100800 */
[----:B---3--:R-:W3:Y:S04]  /*63a0*/  LDL R23, [R1+0x30] ;  /* 0x0000300001177983 */ /* 0x008ee80000100800 */
        /* <DEDUP_REMOVED lines=9> */
[----:B----4-:R-:W-:Y:S01]  /*6440*/  IMAD.WIDE.U32 R2, R4, c[0x0][0x208], RZ ;  /* 0x0000820004027a25 */ /* 0x010fe200078e00ff */
[----:B------:R-:W-:Y:S05]  /*6450*/  SHF.R.S32.HI R0, RZ, 0x1f, R4 ;  /* 0x0000001fff007819 */ /* 0x000fea0000011404 */
[----:B------:R-:W-:Y:S01]  /*6460*/  IMAD R0, R0, c[0x0][0x208], RZ ;  /* 0x0000820000007a24 */ /* 0x000fe200078e02ff */
[----:B---3--:R-:W-:Y:S03]  /*6470*/  ISETP.GE.AND P1, PT, R23, c[0x0][0x1d4], PT ;  /* 0x0000750017007a0c */ /* 0x008fe60003f26270 */
[----:B------:R-:W-:Y:S01]  /*6480*/  IMAD R0, R4, c[0x0][0x20c], R0 ;  /* 0x0000830004007a24 */ /* 0x000fe200078e0200 */
[----:B--2---:R-:W-:Y:S03]  /*6490*/  SHF.R.S32.HI R4, RZ, 0x1f, R6 ;  /* 0x0000001fff047819 */ /* 0x004fe60000011406 */
[----:B------:R-:W-:Y:S02]  /*64a0*/  IMAD.IADD R3, R3, 0x1, R0 ;  /* 0x0000000103037824 */ /* 0x000fe400078e0200 */
[----:B------:R-:W-:Y:S02]  /*64b0*/  IMAD R4, R4, c[0x0][0x218], RZ ;  /* 0x0000860004047a24 */ /* 0x000fe400078e02ff */
[C---:B------:R-:W-:Y:S04]  /*64c0*/  IMAD.WIDE.U32 R2, R6.reuse, c[0x0][0x218], R2 ;  /* 0x0000860006027a25 */ /* 0x040fe800078e0002 */
[----:B------:R-:W-:Y:S01]  /*64d0*/  IMAD R4, R6, c[0x0][0x21c], R4 ;  /* 0x0000870006047a24 */ /* 0x000fe200078e0204 */
[----:B------:R-:W-:Y:S04]  /*64e0*/  IADD3 R0, P0, R2, UR14, RZ ;  /* 0x0000000e02007c10 */ /* 0x000fe8000ff1e0ff */
[----:B------:R-:W-:Y:S02]  /*64f0*/  IADD3.X R3, R3, UR16, R4, P0, !PT ;  /* 0x0000001003037c10 */ /* 0x000fe400087fe404 */
[C---:B------:R-:W-:Y:S04]  /*6500*/  LEA R6, P0, R0.reuse, c[0x0][0x1f8], 0x1 ;  /* 0x00007e0000067a11 */ /* 0x040fe800078008ff */
[----:B------:R-:W-:Y:S02]  /*6510*/  LEA.HI.X R3, R0, c[0x0][0x1fc], R3, 0x1, P0 ;  /* 0x00007f0000037a11 */ /* 0x000fe400000f0c03 */
[----:B------:R-:W2:Y:S01]  /*6520*/  SHFL.IDX PT, R0, R6, RZ, 0x181f ;  /* 0x00181fff06007589 */ /* 0x000ea200000e0000 */
[----:B------:R-:W-:Y:S03]  /*6530*/  SHF.L.U64.HI R13, R12, 0x1, R13 ;  /* 0x000000010c0d7819 */ /* 0x000fe6000001020d */
[----:B------:R-:W3:Y:S01]  /*6540*/  SHFL.IDX PT, R2, R3, RZ, 0x181f ;  /* 0x00181fff03027589 */ /* 0x000ee200000e0000 */
[----:B--2---:R-:W-:Y:S05]  /*6550*/  IADD3 R4, P0, R0, R5, RZ ;  /* 0x0000000500047210 */ /* 0x004fea0007f1e0ff */
[----:B---3--:R-:W-:Y:S05]  /*6560*/  IMAD.X R5, R2, 0x1, R22, P0 ;  /* 0x0000000102057824 */ /* 0x008fea00000e0616 */
[----:B------:R-:W-:Y:S01]  /*6570*/  @!PT LDS RZ, [RZ] ;  /* 0x00000000fffff984 */ /* 0x000fe20000000800 */
[----:B------:R2:W-:Y:S02]  /*6580*/  LDGSTS.E.BYPASS.LTC128B.128 [R15+0x100], [R4.64], !P1 ;  /* 0x00100000040f7fae */ /* 0x0005e4000c901d56 */
[----:B--2---:R-:W-:Y:S02]  /*6590*/  IADD3 R4, P0, R0, R20, RZ ;  /* 0x0000001400047210 */ /* 0x004fe40007f1e0ff */
[----:B------:R-:W2:Y:S03]  /*65a0*/  S2R R20, SR_TID.X ;  /* 0x0000000000147919 */ /* 0x000ea60000002100 */
[----:B------:R-:W-:Y:S02]  /*65b0*/  IMAD.X R5, R2, 0x1, R7, P0 ;  /* 0x0000000102057824 */ /* 0x000fe400000e0607 */
[----:B------:R-:W-:Y:S02]  /*65c0*/  IMAD.SHL.U32 R7, R12, 0x2, RZ ;  /* 0x000000020c077824 */ /* 0x000fe400078e00ff */
[C---:B------:R-:W-:Y:S01]  /*65d0*/  IMAD.SHL.U32 R12, R14.reuse, 0x2, RZ ;  /* 0x000000020e0c7824 */ /* 0x040fe200078e00ff */
[----:B------:R3:W-:Y:S01]  /*65e0*/  LDGSTS.E.BYPASS.LTC128B.128 [R15+0x1900], [R4.64], !P6 ;  /* 0x01900000040f7fae */ /* 0x0007e2000f101d56 */
[----:B------:R-:W-:Y:S02]  /*65f0*/  SHF.L.U64.HI R14, R14, 0x1, R21 ;  /* 0x000000010e0e7819 */ /* 0x000fe40000010215 */
[----:B--2---:R-:W-:Y:S02]  /*6600*/  ISETP.GT.AND P1, PT, R20, 0x7f, PT ;  /* 0x0000007f1400780c */ /* 0x004fe40003f24270 */
[----:B---3--:R-:W-:Y:S05]  /*6610*/  IADD3 R4, P0, R0, R7, RZ ;  /* 0x0000000700047210 */ /* 0x008fea0007f1e0ff */
[----:B------:R-:W-:Y:S05]  /*6620*/  IMAD.X R5, R2, 0x1, R13, P0 ;  /* 0x0000000102057824 */ /* 0x000fea00000e060d */
[----:B------:R2:W-:Y:S02]  /*6630*/  LDGSTS.E.BYPASS.LTC128B.128 [R15+0x3100], [R4.64], !P5 ;  /* 0x03100000040f7fae */ /* 0x0005e4000e901d56 */
[----:B--2---:R-:W-:Y:S05]  /*6640*/  IADD3 R4, P0, R0, R12, RZ ;  /* 0x0000000c00047210 */ /* 0x004fea0007f1e0ff */
[----:B------:R-:W-:Y:S05]  /*6650*/  IMAD.X R5, R2, 0x1, R14, P0 ;  /* 0x0000000102057824 */ /* 0x000fea00000e060e */
[----:B------:R2:W-:Y:S01]  /*6660*/  LDGSTS.E.BYPASS.LTC128B.128 [R15+0x4900], [R4.64], !P4 ;  /* 0x04900000040f7fae */ /* 0x0005e2000e101d56 */
[----:B------:R-:W-:-:S05]  /*6670*/  @P1 BRA `(.L_x_3664) ;  /* 0x0000019000001947 */ /* 0x000fca0003800000 */
[----:B------:R-:W-:-:S05]  /*6680*/  BRA.DIV ~URZ, `(.L_x_3665) ;  /* 0x0000d3c27f007947 */ /* 0x000fca000b800000 */
[----:B--2---:R2:W3:Y:S04]  /*6690*/  SHFL.IDX PT, R4, R3, 0x1, 0x181f ;  /* 0x00381f0003047f89 */ /* 0x0044e800000e0000 */
[----:B------:R2:W4:Y:S02]  /*66a0*/  SHFL.IDX PT, R0, R6, 0x1, 0x181f ;  /* 0x00381f0006007f89 */ /* 0x00052400000e0000 */
.L_x_3703:
[----:B--2---:R-:W2:Y:S04]  /*66b0*/  LDL R3, [R1+0x30] ;  /* 0x0000300001037983 */ /* 0x004ea80000100800 */
[----:B----4-:R-:W4:Y:S04]  /*66c0*/  LDL R2, [R1+0x64] ;  /* 0x0000640001027983 */ /* 0x010f280000100800 */
[----:B---3--:R-:W3:Y:S04]  /*66d0*/  LDL R20, [R1+0x1c] ;  /* 0x00001c0001147983 */ /* 0x008ee80000100800 */
[----:B------:R-:W3:Y:S04]  /*66e0*/  LDL R5, [R1+0x8] ;  /* 0x0000080001057983 */ /* 0x000ee80000100800 */
[----:B------:R-:W3:Y:S04]  /*66f0*/  LDL R15, [R1+0x2c] ;  /* 0x00002c00010f7983 */ /* 0x000ee80000100800 */
[----:B------:R-:W3:Y:S01]  /*6700*/  LDL R6, [R1+0x20] ;  /* 0x0000200001067983 */ /* 0x000ee20000100800 */
[----:B--2---:R-:W-:Y:S02]  /*6710*/  ISETP.GE.AND P1, PT, R3, c[0x0][0x1d4], PT ;  /* 0x0000750003007a0c */ /* 0x004fe40003f26270 */
[----:B----4-:R-:W-:Y:S05]  /*6720*/  IADD3 R2, P0, R0, R2, RZ ;  /* 0x0000000200027210 */ /* 0x010fea0007f1e0ff */
[----:B---3--:R-:W-:Y:S06]  /*6730*/  IMAD.X R3, R4, 0x1, R20, P0 ;  /* 0x0000000104037824 */ /* 0x008fec00000e0614 */
[----:B------:R-:W-:Y:S01]  /*6740*/  @!PT LDS RZ, [RZ] ;  /* 0x00000000fffff984 */ /* 0x000fe20000000800 */
[----:B------:R-:W-:Y:S01]  /*6750*/  @!PT LDS RZ, [RZ] ;  /* 0x00000000fffff984 */ /* 0x000fe20000000800 */
[----:B------:R-:W-:Y:S01]  /*6760*/  @!PT LDS RZ, [RZ] ;  /* 0x00000000fffff984 */ /* 0x000fe20000000800 */
[----:B------:R2:W-:Y:S02]  /*6770*/  LDGSTS.E.BYPASS.LTC128B.128 [R5+0x1100], [R2.64], !P1 ;  /* 0x0110000002057fae */ /* 0x0005e4000c901d56 */
[----:B--2---:R-:W-:Y:S05]  /*6780*/  IADD3 R2, P0, R0, R15, RZ ;  /* 0x0000000f00027210 */ /* 0x004fea0007f1e0ff */
        /* <DEDUP_REMOVED lines=8> */
.L_x_3664:
[----:B------:R-:W-:Y:S05]  /*6810*/  BSYNC B0 ;  /* 0x0000000000007941 */ /* 0x000fea0003800000 */
.L_x_3663:
[----:B----4-:R-:W0:Y:S01]  /*6820*/  LDGDEPBAR ;  /* 0x00000000000079af */ /* 0x010e220000000000 */
[----:B------:R-:W-:Y:S01]  /*6830*/  WARPSYNC 0xffffffff ;  /* 0xffffffff00007948 */ /* 0x000fe20003800000 */
[C---:B--23-5:R-:W-:Y:S01]  /*6840*/  HMMA.16816.F32.BF16 R4, R160.reuse, R8, RZ ;  /* 0x00000008a004723c */ /* 0x06cfe200000418ff */
        /* <DEDUP_REMOVED lines=134> */
[----:B------:R-:W2:Y:S01]  /*70b0*/  LDSM.16.M88.4 R172, [R239+0x5800] ;  /* 0x00580000efac783b */ /* 0x000ea20000000200 */
[----:B------:R-:W-:Y:S06]  /*70c0*/  DEPBAR.LE SB0, 0x0 ;  /* 0x000080000000791a */ /* 0x000fec0000000000 */
[----:B------:R-:W-:Y:S01]  /*70d0*/  BAR.SYNC.DEFER_BLOCKING 0x0 ;  /* 0x0000000000007b1d */ /* 0x000fe20000010000 */
[C---:B-1----:R-:W-:Y:S08]  /*70e0*/  HMMA.16816.F32.BF16 R12, R232.reuse, R168, R12 ;  /* 0x000000a8e80c723c */ /* 0x042ff0000004180c */
[C---:B------:R-:W-:Y:S08]  /*70f0*/  HMMA.16816.F32.BF16 R16, R232.reuse, R170, R16 ;  /* 0x000000aae810723c */ /* 0x040ff00000041810 */
[C---:B--2---:R-:W-:Y:S08]  /*7100*/  HMMA.16816.F32.BF16 R20, R232.reuse, R172, R20 ;  /* 0x000000ace814723c */ /* 0x044ff00000041814 */
[----:B------:R-:W-:Y:S01]  /*7110*/  HMMA.16816.F32.BF16 R24, R232, R174, R24 ;  /* 0x000000aee818723c */ /* 0x000fe20000041818 */
[----:B------:R-:W-:-:S07]  /*7120*/  @P0 BRA `(.L_x_3666) ;  /* 0x0000053000000947 */ /* 0x000fce0003800000 */
[----:B------:R-:W2:Y:S01]  /*7130*/  LDL R0, [R1+0x48] ;  /* 0x0000480001007983 */ /* 0x000ea20000100800 */
[----:B------:R-:W-:Y:S01]  /*7140*/  IMAD.MOV.U32 R2, RZ, RZ, c[0x0][0x2b8] ;  /* 0x0000ae00ff027624 */ /* 0x000fe200078e00ff */
[----:B------:R-:W-:Y:S01]  /*7150*/  UIMAD UR24, UR5, 0x30, UR10 ;  /* 0x00000030051878a4 */ /* 0x000fe2000f8e020a */
[----:B------:R-:W-:Y:S01]  /*7160*/  IMAD.MOV.U32 R168, RZ, RZ, RZ ;  /* 0x000000ffffa87224 */ /* 0x000fe200078e00ff */
[----:B------:R1:W-:Y:S02]  /*7170*/  STL [R1+0x70], R4 ;  /* 0x0000700401007387 */ /* 0x0003e40000100800 */
[----:B------:R-:W-:Y:S02]  /*7180*/  ISETP.NE.AND P1, PT, R2, 0x1, PT ;  /* 0x000000010200780c */ /* 0x000fe40003f25270 */
[----:B------:R-:W3:Y:S01]  /*7190*/  LDL R169, [R1+0x30] ;  /* 0x0000300001a97983 */ /* 0x000ee20000100800 */
[----:B------:R-:W-:Y:S03]  /*71a0*/  IMAD.U32 R2, RZ, RZ, UR24 ;  /* 0x00000018ff027e24 */ /* 0x000fe6000f8e00ff */
[----:B------:R-:W4:Y:S04]  /*71b0*/  LDL R178, [R1+0x1c] ;  /* 0x00001c0001b27983 */ /* 0x000f280000100800 */
[----:B------:R-:W4:Y:S04]  /*71c0*/  LDL R177, [R1+0x8] ;  /* 0x0000080001b17983 */ /* 0x000f280000100800 */
[----:B------:R-:W4:Y:S04]  /*71d0*/  LDL R179, [R1+0x2c] ;  /* 0x00002c0001b37983 */ /* 0x000f280000100800 */
[----:B------:R-:W4:Y:S04]  /*71e0*/  LDL R176, [R1+0x20] ;  /* 0x0000200001b07983 */ /* 0x000f280000100800 */
[----:B-1----:R-:W4:Y:S01]  /*71f0*/  LDL R4, [R1+0x64] ;  /* 0x0000640001047983 */ /* 0x002f220000100800 */
[----:B--2---:R-:W-:Y:S05]  /*7200*/  IADD3 R2, R2, -0x30, R0 ;  /* 0xffffffd002027810 */ /* 0x004fea0007ffe000 */
        /* <DEDUP_REMOVED lines=9> */
[----:B------:R-:W-:Y:S03]  /*72a0*/  @!P3 LEA.HI.X R133, R3, c[0x0][0x2a4], R133, 0x2, P0 ;  /* 0x0000a9000385ba11 */ /* 0x000fe600000f1485 */
[----:B------:R-:W-:Y:S01]  /*72b0*/  IMAD.WIDE.U32 R2, R170, c[0x0][0x1e0], RZ ;  /* 0x00007800aa027a25 */ /* 0x000fe200078e00ff */
[----:B------:R1:W-:Y:S01]  /*72c0*/  STL [R1+0x28], R170 ;  /* 0x000028aa01007387 */ /* 0x0003e20000100800 */
[----:B------:R-:W-:Y:S03]  /*72d0*/  SHF.R.S32.HI R0, RZ, 0x1f, R170 ;  /* 0x0000001fff007819 */ /* 0x000fe600000114aa */
[----:B------:R2:W3:Y:S02]  /*72e0*/  @!P3 LDG.E R168, [R132.64] ;  /* 0x0000001684a8b981 */ /* 0x0004e4000c1e1900 */
[----:B------:R-:W-:Y:S04]  /*72f0*/  IMAD R0, R0, c[0x0][0x1e0], RZ ;  /* 0x0000780000007a24 */ /* 0x000fe800078e02ff */
[----:B------:R-:W-:Y:S04]  /*7300*/  IMAD R0, R170, c[0x0][0x1e4], R0 ;  /* 0x00007900aa007a24 */ /* 0x000fe800078e0200 */
[----:B------:R-:W-:Y:S01]  /*7310*/  IMAD.IADD R3, R3, 0x1, R0 ;  /* 0x0000000103037824 */ /* 0x000fe200078e0200 */
[----:B--2---:R-:W2:Y:S04]  /*7320*/  S2R R133, SR_TID.X ;  /* 0x0000000000857919 */ /* 0x004ea80000002100 */
[----:B---3--:R2:W-:Y:S01]  /*7330*/  STL [R1+0x24], R168 ;  /* 0x000024a801007387 */ /* 0x0085e20000100800 */
[----:B-1----:R-:W-:Y:S01]  /*7340*/  SHF.R.S32.HI R170, RZ, 0x1f, R168 ;  /* 0x0000001fffaa7819 */ /* 0x002fe200000114a8 */
[----:B------:R-:W-:Y:S02]  /*7350*/  IMAD.WIDE.U32 R2, R168, c[0x0][0x1f0], R2 ;  /* 0x00007c00a8027a25 */ /* 0x000fe400078e0002 */
[----:B------:R-:W3:Y:S02]  /*7360*/  LDL R174, [R1+0x38] ;  /* 0x0000380001ae7983 */ /* 0x000ee40000100800 */
[----:B------:R-:W-:Y:S01]  /*7370*/  IMAD R170, R170, c[0x0][0x1f0], RZ ;  /* 0x00007c00aaaa7a24 */ /* 0x000fe200078e02ff */
[----:B------:R-:W-:Y:S01]  /*7380*/  IADD3 R0, P0, R2, UR18, RZ ;  /* 0x0000001202007c10 */ /* 0x000fe2000ff1e0ff */
[----:B------:R-:W3:Y:S02]  /*7390*/  LDL R175, [R1+0x54] ;  /* 0x0000540001af7983 */ /* 0x000ee40000100800 */
[----:B------:R-:W-:Y:S02]  /*73a0*/  IMAD R170, R168, c[0x0][0x1f4], R170 ;  /* 0x00007d00a8aa7a24 */ /* 0x000fe400078e02aa */
[----:B------:R-:W3:Y:S03]  /*73b0*/  LDL R172, [R1+0x34] ;  /* 0x0000340001ac7983 */ /* 0x000ee60000100800 */
[----:B------:R-:W-:Y:S01]  /*73c0*/  IADD3.X R170, R3, UR6, R170, P0, !PT ;  /* 0x0000000603aa7c10 */ /* 0x000fe200087fe4aa */
[----:B------:R-:W3:Y:S01]  /*73d0*/  LDL R173, [R1+0x50] ;  /* 0x0000500001ad7983 */ /* 0x000ee20000100800 */
[C---:B------:R-:W-:Y:S04]  /*73e0*/  LEA R171, P0, R0.reuse, c[0x0][0x1c8], 0x1 ;  /* 0x0000720000ab7a11 */ /* 0x040fe800078008ff */
[----:B------:R-:W-:Y:S02]  /*73f0*/  LEA.HI.X R170, R0, c[0x0][0x1cc], R170, 0x1, P0 ;  /* 0x0000730000aa7a11 */ /* 0x000fe400000f0caa */
[----:B------:R-:W4:Y:S01]  /*7400*/  SHFL.IDX PT, R0, R171, RZ, 0x181f ;  /* 0x00181fffab007589 */ /* 0x000f2200000e0000 */
[----:B--2---:R-:W-:Y:S03]  /*7410*/  SHF.R.S32.HI R168, RZ, 0x1f, R133 ;  /* 0x0000001fffa87819 */ /* 0x004fe60000011485 */
[----:B------:R-:W1:Y:S01]  /*7420*/  SHFL.IDX PT, R2, R170, RZ, 0x181f ;  /* 0x00181fffaa027589 */ /* 0x000e6200000e0000 */
[----:B------:R-:W-:Y:S04]  /*7430*/  LEA.HI R168, R168, R133, RZ, 0x3 ;  /* 0x00000085a8a87211 */ /* 0x000fe800078f18ff */
[----:B------:R-:W-:Y:S04]  /*7440*/  SHF.R.S32.HI R168, RZ, 0x3, R168 ;  /* 0x00000003ffa87819 */ /* 0x000fe800000114a8 */
[----:B------:R-:W-:Y:S04]  /*7450*/  IADD3 R3, -R168, 0x30, RZ ;  /* 0x00000030a8037810 */ /* 0x000fe80007ffe1ff */
[C---:B------:R-:W-:Y:S11]  /*7460*/  ISETP.GE.AND P0, PT, R3.reuse, 0x1, PT ;  /* 0x000000010300780c */ /* 0x040ff60003f06270 */
[----:B------:R-:W-:Y:S02]  /*7470*/  @!UPT UIADD3 URZ, URZ, URZ, URZ ;  /* 0x0000003f3f3ff290 */ /* 0x000fe4000fffe03f */
[----:B----4-:R-:W-:Y:S05]  /*7480*/  @P0 IADD3 R132, P1, R0, R4, RZ ;  /* 0x0000000400840210 */ /* 0x010fea0007f3e0ff */
[----:B-1----:R-:W-:Y:S01]  /*7490*/  @P0 IMAD.X R133, R2, 0x1, R178, P1 ;  /* 0x0000000102850824 */ /* 0x002fe200008e06b2 */
[-C--:B------:R-:W-:Y:S04]  /*74a0*/  @P0 IADD3 R168, P1, R0, R179.reuse, RZ ;  /* 0x000000b300a80210 */ /* 0x080fe80007f3e0ff */
[----:B------:R-:W-:Y:S01]  /*74b0*/  @!PT LDS RZ, [RZ] ;  /* 0x00000000fffff984 */ /* 0x000fe20000000800 */
[----:B------:R3:W-:Y:S01]  /*74c0*/  @P0 LDGSTS.E.BYPASS.LTC128B.128 [R177+0x10100], [R132.64], !P2 ;  /* 0x1010000084b10fae */ /* 0x0007e2000d101d56 */
[----:B------:R-:W-:Y:S05]  /*74d0*/  @P0 IMAD.X R169, R2, 0x1, R176, P1 ;  /* 0x0000000102a90824 */ /* 0x000fea00008e06b0 */
[----:B------:R1:W-:Y:S01]  /*74e0*/  @P0 LDGSTS.E.BYPASS.LTC128B.128 [R177+0x11900], [R168.64], !P6 ;  /* 0x11900000a8b10fae */ /* 0x0003e2000f101d56 */
[C---:B---3--:R-:W-:Y:S04]  /*74f0*/  @P0 LEA R132, P1, R174.reuse, R0, 0x1 ;  /* 0x00000000ae840211 */ /* 0x048fe800078208ff */
[----:B------:R-:W-:Y:S05]  /*7500*/  @P0 LEA.HI.X R133, R174, R2, R175, 0x1, P1 ;  /* 0x00000002ae850211 */ /* 0x000fea00008f0caf */
[----:B------:R2:W-:Y:S02]  /*7510*/  @P0 LDGSTS.E.BYPASS.LTC128B.128 [R177+0x13100], [R132.64], !P5 ;  /* 0x1310000084b10fae */ /* 0x0005e4000e901d56 */
[C---:B--2---:R-:W-:Y:S02]  /*7520*/  @P0 LEA R132, P1, R172.reuse, R0, 0x1 ;  /* 0x00000000ac840211 */ /* 0x044fe400078208ff */
[----:B------:R-:W2:Y:S02]  /*7530*/  SHFL.IDX PT, R0, R171, 0x1, 0x181f ;  /* 0x00381f00ab007f89 */ /* 0x000ea400000e0000 */
[----:B------:R-:W-:Y:S02]  /*7540*/  @P0 LEA.HI.X R133, R172, R2, R173, 0x1, P1 ;  /* 0x00000002ac850211 */ /* 0x000fe400008f0cad */
[----:B------:R-:W3:Y:S04]  /*7550*/  SHFL.IDX PT, R2, R170, 0x1, 0x181f ;  /* 0x00381f00aa027f89 */ /* 0x000ee800000e0000 */
[----:B------:R2:W-:Y:S01]  /*7560*/  @P0 LDGSTS.E.BYPASS.LTC128B.128 [R177+0x14900], [R132.64], !P4 ;  /* 0x1490000084b10fae */ /* 0x0005e2000e101d56 */
[----:B------:R-:W-:Y:S11]  /*7570*/  ISETP.GE.AND P0, PT, R3, 0x21, PT ;  /* 0x000000210300780c */ /* 0x000ff60003f06270 */
[----:B------:R-:W-:Y:S02]  /*7580*/  @!UPT UIADD3 URZ, URZ, URZ, URZ ;  /* 0x0000003f3f3ff290 */ /* 0x000fe4000fffe03f */
[----:B--2---:R-:W-:Y:S02]  /*7590*/  @P0 IADD3 R132, P1, R0, R4, RZ ;  /* 0x0000000400840210 */ /* 0x004fe40007f3e0ff */
[----:B------:R2:W5:Y:S03]  /*75a0*/  LDL.LU R4, [R1+0x70] ;  /* 0x0000700001047983 */ /* 0x0005660000300800 */
[----:B---3--:R-:W-:Y:S05]  /*75b0*/  @P0 IMAD.X R133, R2, 0x1, R178, P1 ;  /* 0x0000000102850824 */ /* 0x008fea00008e06b2 */
[----:B------:R3:W-:Y:S02]  /*75c0*/  @P0 LDGSTS.E.BYPASS.LTC128B.128 [R177+0x11100], [R132.64], !P2 ;  /* 0x1110000084b10fae */ /* 0x0007e4000d101d56 */
[----:B---3--:R-:W-:Y:S05]  /*75d0*/  @P0 IADD3 R132, P1, R0, R179, RZ ;  /* 0x000000b300840210 */ /* 0x008fea0007f3e0ff */
[----:B------:R-:W-:Y:S01]  /*75e0*/  @P0 IMAD.X R133, R2, 0x1, R176, P1 ;  /* 0x0000000102850824 */ /* 0x000fe200008e06b0 */
[C---:B-1----:R-:W-:Y:S04]  /*75f0*/  @P0 LEA R168, P1, R174.reuse, R0, 0x1 ;  /* 0x00000000aea80211 */ /* 0x042fe800078208ff */
[----:B------:R1:W-:Y:S01]  /*7600*/  @P0 LDGSTS.E.BYPASS.LTC128B.128 [R177+0x12900], [R132.64], !P6 ;  /* 0x1290000084b10fae */ /* 0x0003e2000f101d56 */
[----:B------:R-:W-:Y:S05]  /*7610*/  @P0 LEA.HI.X R169, R174, R2, R175, 0x1, P1 ;  /* 0x00000002aea90211 */ /* 0x000fea00008f0caf */
[----:B------:R2:W-:Y:S01]  /*7620*/  @P0 LDGSTS.E.BYPASS.LTC128B.128 [R177+0x14100], [R168.64], !P5 ;  /* 0x14100000a8b10fae */ /* 0x0005e2000e901d56 */
[C---:B-1----:R-:W-:Y:S04]  /*7630*/  @P0 LEA R132, P1, R172.reuse, R0, 0x1 ;  /* 0x00000000ac840211 */ /* 0x042fe800078208ff */
[----:B------:R-:W-:Y:S05]  /*7640*/  @P0 LEA.HI.X R133, R172, R2, R173, 0x1, P1 ;  /* 0x00000002ac850211 */ /* 0x000fea00008f0cad */
[----:B------:R2:W-:Y:S04]  /*7650*/  @P0 LDGSTS.E.BYPASS.LTC128B.128 [R177+0x15900], [R132.64], !P4 ;  /* 0x1590000084b10fae */ /* 0x0005e8000e101d56 */
.L_x_3666:
[----:B------:R-:W3:Y:S01]  /*7660*/  LDL R2, [R1+0x5c] ;  /* 0x00005c0001027983 */ /* 0x000ee20000100800 */
[----:B------:R-:W-:Y:S02]  /*7670*/  UISETP.NE.AND UP1, UPT, UR13, URZ, UPT ;  /* 0x0000003f0d00728c */ /* 0x000fe4000bf25270 */
[----:B------:R-:W-:Y:S01]  /*7680*/  UIMAD UR24, UR5, -0x30, URZ ;  /* 0xffffffd0051878a4 */ /* 0x000fe2000f8e023f */
[----:B------:R-:W4:Y:S01]  /*7690*/  LDL R170, [R1+0x58] ;  /* 0x0000580001aa7983 */ /* 0x000f220000100800 */
[----:B------:R-:W-:Y:S02]  /*76a0*/  UISETP.NE.AND UP0, UPT, UR12, URZ, UPT ;  /* 0x0000003f0c00728c */ /* 0x000fe4000bf05270 */
[----:B------:R-:W-:Y:S01]  /*76b0*/  PLOP3.LUT P0, PT, PT, PT, UP1, 0x80, 0x0 ;  /* 0x000000000000781c */ /* 0x000fe20003f0f018 */
[----:B------:R-:W0:Y:S11]  /*76c0*/  LDGDEPBAR ;  /* 0x00000000000079af */ /* 0x000e360000000000 */
[----:B------:R-:W-:Y:S01]  /*76d0*/  @!UPT UIADD3 URZ, URZ, URZ, URZ ;  /* 0x0000003f3f3ff290 */ /* 0x000fe2000fffe03f */
[----:B---3--:R-:W-:Y:S01]  /*76e0*/  @P0 IMAD.HI.U32 R0, R2, c[0x0][0x2c8], RZ ;  /* 0x0000b20002000a27 */ /* 0x008fe200078e00ff */
[----:B------:R-:W-:Y:S03]  /*76f0*/  PLOP3.LUT P0, PT, PT, PT, UP1, 0x80, 0x0 ;  /* 0x000000000000781c */ /* 0x000fe60003f0f018 */
[----:B--2---:R-:W-:Y:S02]  /*7700*/  IMAD.MOV.U32 R132, RZ, RZ, R2 ;  /* 0x000000ffff847224 */ /* 0x004fe400078e0002 */
[----:B------:R-:W-:Y:S08]  /*7710*/  IMAD.MOV.U32 R2, RZ, RZ, c[0x0][0x2ac] ;  /* 0x0000ab00ff027624 */ /* 0x000ff000078e00ff */
[----:B------:R-:W-:Y:S01]  /*7720*/  @P0 SHF.R.U32.HI R132, RZ, c[0x0][0x2cc], R0 ;  /* 0x0000b300ff840a19 */ /* 0x000fe20000011600 */
[----:B------:R-:W-:Y:S01]  /*7730*/  IMAD.U32 R0, RZ, RZ, UR24 ;  /* 0x00000018ff007e24 */ /* 0x000fe2000f8e00ff */
[----:B------:R-:W-:Y:S03]  /*7740*/  PLOP3.LUT P0, PT, PT, PT, UP0, 0x40, 0x0 ;  /* 0x000000000000781c */ /* 0x000fe60003f0e808 */
[----:B------:R-:W1:Y:S01]  /*7750*/  SHFL.IDX PT, R3, R132, RZ, 0x1c1f ;  /* 0x001c1fff84037589 */ /* 0x000e6200000e0000 */
[----:B----4-:R-:W-:Y:S05]  /*7760*/  IADD3 R0, -R170, 0x1, R0 ;  /* 0x00000001aa007810 */ /* 0x010fea0007ffe100 */
        /* <DEDUP_REMOVED lines=22> */
.L_x_3669:
[----:B------:R-:W-:Y:S04]  /*78d0*/  MOV R168, c[0x0][0x32c] ;  /* 0x0000cb0000a87a02 */ /* 0x000fe80000000f00 */
[----:B------:R-:W-:Y:S11]  /*78e0*/  ISETP.NE.AND P0, PT, R168, 0x1, PT ;  /* 0x00000001a800780c */ /* 0x000ff60003f05270 */
[----:B------:R-:W-:Y:S02]  /*78f0*/  @!UPT UIADD3 URZ, URZ, URZ, URZ ;  /* 0x0000003f3f3ff290 */ /* 0x000fe4000fffe03f */
[----:B------:R-:W-:Y:S05]  /*7900*/  @P0 IMAD.HI.U32 R168, R3, c[0x0][0x330], RZ ;  /* 0x0000cc0003a80a27 */ /* 0x000fea00078e00ff */
[----:B------:R-:W-:Y:S02]  /*7910*/  @P0 SHF.R.U32.HI R3, RZ, c[0x0][0x334], R168 ;  /* 0x0000cd00ff030a19 */ /* 0x000fe400000116a8 */
.L_x_3670:
[----:B------:R-:W-:Y:S05]  /*7920*/  BSYNC B0 ;  /* 0x0000000000007941 */ /* 0x000fea0003800000 */
.L_x_3668:
[----:B------:R-:W-:Y:S05]  /*7930*/  IADD3 R168, -R170, UR24, RZ ;  /* 0x00000018aaa87c10 */ /* 0x000fea000fffe1ff */
[----:B------:R-:W-:Y:S05]  /*7940*/  IMAD R3, R3, c[0x0][0x32c], R168 ;  /* 0x0000cb0003037a24 */ /* 0x000fea00078e02a8 */
[----:B------:R-:W-:Y:S02]  /*7950*/  IMNMX R0, R0, R3, !PT ;  /* 0x0000000300007217 */ /* 0x000fe40007800200 */
[----:B------:R-:W-:Y:S04]  /*7960*/  IADD3 R3, R3, c[0x0][0x32c], RZ ;  /* 0x0000cb0003037a10 */ /* 0x000fe80007ffe0ff */
[----:B------:R-:W-:Y:S02]  /*7970*/  IMNMX R2, R2, R3, PT ;  /* 0x0000000302027217 */ /* 0x000fe40003800200 */
.L_x_3667:
        /* <DEDUP_REMOVED lines=9> */
[----:B------:R-:W-:Y:S01]  /*7a10*/  ISETP.LT.OR P0, PT, R2, 0x1, P0 ;  /* 0x000000010200780c */ /* 0x000fe20000701670 */
[----:B------:R-:W-:Y:S02]  /*7a20*/  UISETP.GE.AND UP3, UPT, UR24, 0x21, UPT ;  /* 0x000000211800788c */ /* 0x000fe4000bf66270 */
[----:B------:R-:W-:Y:S01]  /*7a30*/  UISETP.GE.AND UP2, UPT, UR24, 0x22, UPT ;  /* 0x000000221800788c */ /* 0x000fe2000bf46270 */
[----:B-----5:R-:W-:Y:S01]  /*7a40*/  FSEL R168, R4, -INF , !P0 ;  /* 0xff80000004a87808 */ /* 0x020fe20004000000 */
[----:B------:R-:W-:Y:S01]  /*7a50*/  UISETP.GE.AND UP1, UPT, UR24, 0x29, UPT ;  /* 0x000000291800788c */ /* 0x000fe2000bf26270 */
[----:B------:R-:W-:Y:S01]  /*7a60*/  PLOP3.LUT P0, PT, PT, PT, UP0, 0x40, 0x0 ;  /* 0x000000000000781c */ /* 0x000fe20003f0e808 */
[----:B------:R-:W-:Y:S02]  /*7a70*/  UISETP.GE.AND UP0, UPT, UR24, 0x9, UPT ;  /* 0x000000091800788c */ /* 0x000fe4000bf06270 */
[----:B------:R-:W-:Y:S01]  /*7a80*/  UP2UR UR30, UPR, URZ, 0x40 ;  /* 0x000000403f1e7883 */ /* 0x000fe20008000000 */
[----:B------:R-:W-:Y:S01]  /*7a90*/  ISETP.GT.AND P0, PT, R0, 0x1, P0 ;  /* 0x000000010000780c */ /* 0x000fe20000704270 */
[----:B------:R-:W-:Y:S03]  /*7aa0*/  UP2UR UR27, UPR, URZ, 0x1 ;  /* 0x000000013f1b7883 */ /* 0x000fe60008000000 */
[----:B------:R-:W-:Y:S04]  /*7ab0*/  ISETP.LT.OR P0, PT, R2, 0x2, P0 ;  /* 0x000000020200780c */ /* 0x000fe80000701670 */
[----:B------:R-:W-:Y:S02]  /*7ac0*/  FSEL R5, R5, -INF , !P0 ;  /* 0xff80000005057808 */ /* 0x000fe40004000000 */
[----:B------:R-:W-:Y:S01]  /*7ad0*/  PLOP3.LUT P0, PT, PT, PT, UP0, 0x40, 0x0 ;  /* 0x000000000000781c */ /* 0x000fe20003f0e808 */
[----:B------:R-:W-:Y:S03]  /*7ae0*/  UISETP.GE.AND UP0, UPT, UR24, 0xa, UPT ;  /* 0x0000000a1800788c */ /* 0x000fe6000bf06270 */
        /* <DEDUP_REMOVED lines=12> */
[----:B------:R-:W-:Y:S04]  /*7bb0*/  ISETP.GT.AND P0, PT, R0, 0x10, P0 ;  /* 0x000000100000780c */ /* 0x000fe80000704270 */
[----:B------:R-:W-:Y:S04]  /*7bc0*/  ISETP.LT.OR P0, PT, R2, 0x11, P0 ;  /* 0x000000110200780c */ /* 0x000fe80000701670 */
[----:B------:R-:W-:Y:S02]  /*7bd0*/  FSEL R12, R12, -INF , !P0 ;  /* 0xff8000000c0c7808 */ /* 0x000fe40004000000 */
[----:B------:R-:W-:Y:S01]  /*7be0*/  PLOP3.LUT P0, PT, PT, PT, UP6, 0x40, 0x0 ;  /* 0x000000000000781c */ /* 0x000fe20003f0e868 */
[----:B------:R-:W-:Y:S03]  /*7bf0*/  UISETP.NE.AND UP6, UPT, UR12, URZ, UPT ;  /* 0x0000003f0c00728c */ /* 0x000fe6000bfc5270 */
[----:B------:R-:W-:Y:S04]  /*7c00*/  ISETP.GT.AND P0, PT, R0, 0x11, P0 ;  /* 0x000000110000780c */ /* 0x000fe80000704270 */
[----:B------:R-:W-:Y:S04]  /*7c10*/  ISETP.LT.OR P0, PT, R2, 0x12, P0 ;  /* 0x000000120200780c */ /* 0x000fe80000701670 */
[----:B------:R-:W-:Y:S02]  /*7c20*/  FSEL R13, R13, -INF , !P0 ;  /* 0xff8000000d0d7808 */ /* 0x000fe40004000000 */
[----:B------:R-:W-:Y:S04]  /*7c30*/  PLOP3.LUT P0, PT, PT, PT, UP5, 0x40, 0x0 ;  /* 0x000000000000781c */ /* 0x000fe80003f0e858 */
        /* <DEDUP_REMOVED lines=20> */
[----:B------:R-:W-:Y:S02]  /*7d80*/  ISETP.GT.AND P0, PT, R0, 0x29, P0 ;  /* 0x000000290000780c */ /* 0x000fe40000704270 */
[----:B------:R-:W1:Y:S02]  /*7d90*/  SHFL.IDX PT, R0, R132, 0x1, 0x1c1f ;  /* 0x003c1f0084007f89 */ /* 0x000e6400000e0000 */
[----:B------:R-:W-:Y:S04]  /*7da0*/  ISETP.LT.OR P0, PT, R2, 0x2a, P0 ;  /* 0x0000002a0200780c */ /* 0x000fe80000701670 */
[----:B------:R-:W-:Y:S02]  /*7db0*/  FSEL R25, R25, -INF , !P0 ;  /* 0xff80000019197808 */ /* 0x000fe40004000000 */
[----:B------:R-:W-:Y:S01]  /*7dc0*/  PLOP3.LUT P0, PT, PT, PT, UP6, 0x40, 0x0 ;  /* 0x000000000000781c */ /* 0x000fe20003f0e868 */
[----:B------:R-:W-:Y:S01]  /*7dd0*/  UISETP.NE.AND UP6, UPT, UR30, URZ, UPT ;  /* 0x0000003f1e00728c */ /* 0x000fe2000bfc5270 */
[--C-:B-1----:R-:W-:Y:S02]  /*7de0*/  IMAD.IADD R3, R169, 0x1, R0.reuse ;  /* 0x00000001a9037824 */ /* 0x102fe400078e0200 */
[----:B------:R-:W-:Y:S09]  /*7df0*/  IMAD.IADD R2, R133, 0x1, R0 ;  /* 0x0000000185027824 */ /* 0x000ff200078e0200 */
        /* <DEDUP_REMOVED lines=16> */
.L_x_3673:
[----:B------:R-:W-:Y:S04]  /*7f00*/  MOV R4, 0x1 ;  /* 0x0000000100047802 */ /* 0x000fe80000000f00 */
[----:B------:R-:W-:Y:S11]  /*7f10*/  ISETP.NE.AND P0, PT, R4, c[0x0][0x32c], PT ;  /* 0x0000cb0004007a0c */ /* 0x000ff60003f05270 */
[----:B------:R-:W-:Y:S02]  /*7f20*/  @!UPT UIADD3 URZ, URZ, URZ, URZ ;  /* 0x0000003f3f3ff290 */ /* 0x000fe4000fffe03f */
[----:B------:R-:W-:Y:S05]  /*7f30*/  @P0 IMAD.HI.U32 R4, R0, c[0x0][0x330], RZ ;  /* 0x0000cc0000040a27 */ /* 0x000fea00078e00ff */
[----:B------:R-:W-:Y:S02]  /*7f40*/  @P0 SHF.R.U32.HI R0, RZ, c[0x0][0x334], R4 ;  /* 0x0000cd00ff000a19 */ /* 0x000fe40000011604 */
.L_x_3674:
[----:B------:R-:W-:Y:S05]  /*7f50*/  BSYNC B0 ;  /* 0x0000000000007941 */ /* 0x000fea0003800000 */
.L_x_3672:
[----:B------:R-:W-:Y:S05]  /*7f60*/  IADD3 R4, -R170, UR24, RZ ;  /* 0x00000018aa047c10 */ /* 0x000fea000fffe1ff */
[----:B------:R-:W-:Y:S05]  /*7f70*/  IMAD R0, R0, c[0x0][0x32c], R4 ;  /* 0x0000cb0000007a24 */ /* 0x000fea00078e0204 */
[----:B------:R-:W-:Y:S02]  /*7f80*/  IMNMX R2, R2, R0, !PT ;  /* 0x0000000002027217 */ /* 0x000fe40007800200 */
[----:B------:R-:W-:Y:S04]  /*7f90*/  IADD3 R0, R0, c[0x0][0x32c], RZ ;  /* 0x0000cb0000007a10 */ /* 0x000fe80007ffe0ff */
[----:B------:R-:W-:Y:S02]  /*7fa0*/  IMNMX R3, R3, R0, PT ;  /* 0x0000000003037217 */ /* 0x000fe40003800200 */
.L_x_3671:
        /* <DEDUP_REMOVED lines=31> */
[----:B------:R-:W-:Y:S01]  /*81a0*/  FADD.FTZ R0, -R0, R134 ;  /* 0x0000008600007221 */ /* 0x000fe20000010100 */
[----:B------:R-:W-:Y:S01]  /*81b0*/  UISETP.NE.AND UP4, UPT, UR24, URZ, UPT ;  /* 0x0000003f1800728c */ /* 0x000fe2000bf85270 */
[----:B------:R-:W2:Y:S01]  /*81c0*/  LDL.LU R134, [R1+0x44] ;  /* 0x0000440001867983 */ /* 0x000ea20000300800 */
[----:B------:R-:W-:Y:S01]  /*81d0*/  ISETP.GT.AND P0, PT, R2, RZ, P0 ;  /* 0x000000ff0200720c */ /* 0x000fe20000704270 */
[--C-:B------:R-:W-:Y:S01]  /*81e0*/  FFMA.FTZ R168, R168, c[0x0][0x2d0], -R4.reuse ;  /* 0x0000b400a8a87a23 */ /* 0x100fe20000010804 */
[----:B------:R-:W-:Y:S01]  /*81f0*/  UIADD3 UR24, UR5, -0x1, URZ ;  /* 0xffffffff05187890 */ /* 0x000fe2000fffe03f */
[----:B------:R-:W-:Y:S01]  /*8200*/  FMUL.FTZ R0, R0, c[0x0][0x2d0] ;  /* 0x0000b40000007a20 */ /* 0x000fe20000410000 */
[----:B------:R-:W-:Y:S01]  /*8210*/  ISETP.LT.OR P0, PT, R3, 0x1, P0 ;  /* 0x000000010300780c */ /* 0x000fe20000701670 */
[--C-:B------:R-:W-:Y:S02]  /*8220*/  FFMA.FTZ R5, R5, c[0x0][0x2d0], -R4.reuse ;  /* 0x0000b40005057a23 */ /* 0x100fe40000010804 */
[----:B------:R-:W-:Y:S01]  /*8230*/  MUFU.EX2 R168, R168 ;  /* 0x000000a800a87308 */ /* 0x000fe20000000800 */
[----:B------:R-:W-:Y:S01]  /*8240*/  FSEL R6, R6, -INF , !P0 ;  /* 0xff80000006067808 */ /* 0x000fe20004000000 */
[--C-:B------:R-:W-:Y:S01]  /*8250*/  FFMA.FTZ R8, R8, c[0x0][0x2d0], -R4.reuse ;  /* 0x0000b40008087a23 */ /* 0x100fe20000010804 */
[----:B------:R-:W-:Y:S01]  /*8260*/  PLOP3.LUT P0, PT, PT, PT, UP3, 0x40, 0x0 ;  /* 0x000000000000781c */ /* 0x000fe20003f0e838 */
[----:B------:R-:W-:Y:S01]  /*8270*/  UISETP.NE.AND UP3, UPT, UR29, URZ, UPT ;  /* 0x0000003f1d00728c */ /* 0x000fe2000bf65270 */
[--C-:B------:R-:W-:Y:S02]  /*8280*/  FFMA.FTZ R9, R9, c[0x0][0x2d0], -R4.reuse ;  /* 0x0000b40009097a23 */ /* 0x100fe40000010804 */
[----:B------:R-:W-:Y:S01]  /*8290*/  ISETP.GT.AND P0, PT, R2, 0x1, P0 ;  /* 0x000000010200780c */ /* 0x000fe20000704270 */
[--C-:B------:R-:W-:Y:S02]  /*82a0*/  FFMA.FTZ R17, R17, c[0x0][0x2d0], -R4.reuse ;  /* 0x0000b40011117a23 */ /* 0x100fe40000010804 */
[----:B------:R-:W-:Y:S01]  /*82b0*/  MUFU.EX2 R5, R5 ;  /* 0x0000000500057308 */ /* 0x000fe20000000800 */
[----:B------:R-:W-:Y:S01]  /*82c0*/  ISETP.LT.OR P0, PT, R3, 0x2, P0 ;  /* 0x000000020300780c */ /* 0x000fe20000701670 */
[--C-:B------:R-:W-:Y:S02]  /*82d0*/  FFMA.FTZ R21, R21, c[0x0][0x2d0], -R4.reuse ;  /* 0x0000b40015157a23 */ /* 0x100fe40000010804 */
[--C-:B------:R-:W-:Y:S01]  /*82e0*/  FFMA.FTZ R24, R24, c[0x0][0x2d0], -R4.reuse ;  /* 0x0000b40018187a23 */ /* 0x100fe20000010804 */
[----:B------:R-:W-:Y:S01]  /*82f0*/  FSEL R7, R7, -INF , !P0 ;  /* 0xff80000007077808 */ /* 0x000fe20004000000 */
[--C-:B------:R-:W-:Y:S01]  /*8300*/  FFMA.FTZ R25, R25, c[0x0][0x2d0], -R4.reuse ;  /* 0x0000b40019197a23 */ /* 0x100fe20000010804 */
[----:B------:R-:W-:Y:S01]  /*8310*/  PLOP3.LUT P0, PT, PT, PT, UP2, 0x40, 0x0 ;  /* 0x000000000000781c */ /* 0x000fe20003f0e828 */
[----:B------:R-:W-:Y:S01]  /*8320*/  UISETP.NE.AND UP2, UPT, UR28, URZ, UPT ;  /* 0x0000003f1c00728c */ /* 0x000fe2000bf45270 */
[--C-:B------:R-:W-:Y:S01]  /*8330*/  FFMA.FTZ R170, R12, c[0x0][0x2d0], -R4.reuse ;  /* 0x0000b4000caa7a23 */ /* 0x100fe20000010804 */
[----:B------:R-:W-:Y:S01]  /*8340*/  MUFU.EX2 R8, R8 ;  /* 0x0000000800087308 */ /* 0x000fe20000000800 */
[----:B------:R-:W-:Y:S01]  /*8350*/  ISETP.GT.AND P0, PT, R2, 0x8, P0 ;  /* 0x000000080200780c */ /* 0x000fe20000704270 */
[--C-:B------:R-:W-:Y:S02]  /*8360*/  FFMA.FTZ R179, R13, c[0x0][0x2d0], -R4.reuse ;  /* 0x0000b4000db37a23 */ /* 0x100fe40000010804 */
[--C-:B------:R-:W-:Y:S01]  /*8370*/  FFMA.FTZ R16, R16, c[0x0][0x2d0], -R4.reuse ;  /* 0x0000b40010107a23 */ /* 0x100fe20000010804 */
[C---:B------:R-:W-:Y:S01]  /*8380*/  ISETP.LT.OR P0, PT, R3.reuse, 0x9, P0 ;  /* 0x000000090300780c */ /* 0x040fe20000701670 */
[----:B------:R-:W-:Y:S01]  /*8390*/  FFMA.FTZ R169, R20, c[0x0][0x2d0], -R4 ;  /* 0x0000b40014a97a23 */ /* 0x000fe20000010804 */
[----:B------:R-:W-:Y:S02]  /*83a0*/  MOV R20, R17 ;  /* 0x0000001100147202 */ /* 0x000fe40000000f00 */
[----:B------:R-:W-:Y:S01]  /*83b0*/  FSEL R10, R10, -INF , !P0 ;  /* 0xff8000000a0a7808 */ /* 0x000fe20004000000 */
[----:B------:R-:W1:Y:S01]  /*83c0*/  MUFU.EX2 R9, R9 ;  /* 0x0000000900097308 */ /* 0x000e620000000800 */
[----:B------:R-:W-:Y:S01]  /*83d0*/  PLOP3.LUT P0, PT, PT, PT, UP1, 0x40, 0x0 ;  /* 0x000000000000781c */ /* 0x000fe20003f0e818 */
[----:B------:R-:W-:Y:S03]  /*83e0*/  UISETP.NE.AND UP1, UPT, UR27, URZ, UPT ;  /* 0x0000003f1b00728c */ /* 0x000fe6000bf25270 */
[C---:B------:R-:W-:Y:S04]  /*83f0*/  ISETP.GT.AND P0, PT, R2.reuse, 0x9, P0 ;  /* 0x000000090200780c */ /* 0x040fe80000704270 */
[----:B------:R-:W-:Y:S04]  /*8400*/  ISETP.LT.OR P0, PT, R3, 0xa, P0 ;  /* 0x0000000a0300780c */ /* 0x000fe80000701670 */
[----:B------:R-:W-:Y:S02]  /*8410*/  FSEL R171, R11, -INF , !P0 ;  /* 0xff8000000bab7808 */ /* 0x000fe40004000000 */
[----:B------:R-:W-:Y:S01]  /*8420*/  PLOP3.LUT P0, PT, PT, PT, UP0, 0x40, 0x0 ;  /* 0x000000000000781c */ /* 0x000fe20003f0e808 */
[----:B------:R-:W-:Y:S01]  /*8430*/  UISETP.NE.AND UP0, UPT, UR26, URZ, UPT ;  /* 0x0000003f1a00728c */ /* 0x000fe2000bf05270 */
[----:B------:R-:W-:Y:S02]  /*8440*/  MOV R11, R16 ;  /* 0x00000010000b7202 */ /* 0x000fe40000000f00 */
[----:B------:R-:W-:Y:S04]  /*8450*/  ISETP.GT.AND P0, PT, R2, 0x10, P0 ;  /* 0x000000100200780c */ /* 0x000fe80000704270 */
[C---:B------:R-:W-:Y:S04]  /*8460*/  ISETP.LT.OR P0, PT, R3.reuse, 0x11, P0 ;  /* 0x000000110300780c */ /* 0x040fe80000701670 */
[----:B------:R-:W-:Y:S02]  /*8470*/  FSEL R172, R14, -INF , !P0 ;  /* 0xff8000000eac7808 */ /* 0x000fe40004000000 */
[----:B------:R-:W-:Y:S02]  /*8480*/  PLOP3.LUT P0, PT, PT, PT, UP6, 0x40, 0x0 ;  /* 0x000000000000781c */ /* 0x000fe40003f0e868 */
[----:B------:R-:W-:Y:S02]  /*8490*/  MOV R14, R179 ;  /* 0x000000b3000e7202 */ /* 0x000fe40000000f00 */
[C---:B------:R-:W-:Y:S04]  /*84a0*/  ISETP.GT.AND P0, PT, R2.reuse, 0x11, P0 ;  /* 0x000000110200780c */ /* 0x040fe80000704270 */
[----:B------:R-:W-:Y:S04]  /*84b0*/  ISETP.LT.OR P0, PT, R3, 0x12, P0 ;  /* 0x000000120300780c */ /* 0x000fe80000701670 */
[----:B------:R-:W-:Y:S02]  /*84c0*/  FSEL R173, R15, -INF , !P0 ;  /* 0xff8000000fad7808 */ /* 0x000fe40004000000 */
[----:B------:R-:W-:Y:S02]  /*84d0*/  PLOP3.LUT P0, PT, PT, PT, UP5, 0x40, 0x0 ;  /* 0x000000000000781c */ /* 0x000fe40003f0e858 */
[----:B------:R-:W-:Y:S02]  /*84e0*/  MOV R15, R170 ;  /* 0x000000aa000f7202 */ /* 0x000fe40000000f00 */
[----:B------:R-:W-:Y:S02]  /*84f0*/  ISETP.GT.AND P0, PT, R2, 0x18, P0 ;  /* 0x000000180200780c */ /* 0x000fe40000704270 */
[----:B-1----:R-:W-:Y:S02]  /*8500*/  F2FP.BF16.PACK_AB R170, R9, R8 ;  /* 0x0000000809aa723e */ /* 0x002fe400000010ff */
        /* <DEDUP_REMOVED lines=21> */
[----:B------:R-:W-:Y:S01]  /*8660*/  UMOV UR5, UR24 ;  /* 0x0000001800057c82 */ /* 0x000fe20008000000 */
[----:B------:R-:W1:Y:S02]  /*8670*/  MUFU.EX2 R2, R0 ;  /* 0x0000000000027308 */ /* 0x000e640000000800 */
[----:B------:R-:W-:Y:S04]  /*8680*/  ISETP.LT.OR P0, PT, R3, 0x2a, P0 ;  /* 0x0000002a0300780c */ /* 0x000fe80000701670 */
[----:B------:R-:W-:Y:S01]  /*8690*/  FSEL R132, R27, -INF , !P0 ;  /* 0xff8000001b847808 */ /* 0x000fe20004000000 */
[C---:B-1----:R-:W-:Y:S02]  /*86a0*/  FMUL.FTZ R16, R2.reuse, R144 ;  /* 0x0000009002107220 */ /* 0x042fe40000410000 */
[C---:B------:R-:W-:Y:S01]  /*86b0*/  FMUL.FTZ R12, R2.reuse, R148 ;  /* 0x00000094020c7220 */ /* 0x040fe20000410000 */
[----:B------:R-:W-:Y:S01]  /*86c0*/  MOV R148, R11 ;  /* 0x0000000b00947202 */ /* 0x000fe20000000f00 */
[C---:B------:R-:W-:Y:S01]  /*86d0*/  FMUL.FTZ R13, R2.reuse, R149 ;  /* 0x00000095020d7220 */ /* 0x040fe20000410000 */
[----:B------:R-:W-:Y:S01]  /*86e0*/  MOV R149, R14 ;  /* 0x0000000e00957202 */ /* 0x000fe20000000f00 */
        /* <DEDUP_REMOVED lines=55> */
[C---:B------:R-:W-:Y:S03]  /*8a60*/  F2FP.BF16.PACK_AB R168, R5.reuse, R168 ;  /* 0x000000a805a8723e */ /* 0x040fe600000010ff */
[----:B------:R-:W-:Y:S01]  /*8a70*/  FADD.FTZ R4, R5, R0 ;  /* 0x0000000005047221 */ /* 0x000fe20000010000 */
        /* <DEDUP_REMOVED lines=8> */
[C---:B------:R-:W-:Y:S01]  /*8b00*/  FMUL.FTZ R4, R2.reuse, R156 ;  /* 0x0000009c02047220 */ /* 0x040fe20000410000 */
[----:B------:R-:W-:Y:S01]  /*8b10*/  MOV R156, R20 ;  /* 0x00000014009c7202 */ /* 0x000fe20000000f00 */
[C---:B------:R-:W-:Y:S01]  /*8b20*/  FMUL.FTZ R20, R2.reuse, R140 ;  /* 0x0000008c02147220 */ /* 0x040fe20000410000 */
[----:B------:R-:W-:Y:S01]  /*8b30*/  FMNMX.FTZ R0, R171, R0, !PT ;  /* 0x00000000ab007209 */ /* 0x000fe20007810000 */
[----:B------:R-:W2:Y:S01]  /*8b40*/  LDL.LU R140, [R1+0x4c] ;  /* 0x00004c00018c7983 */ /* 0x000ea20000300800 */
        /* <DEDUP_REMOVED lines=8> */
[----:B------:R-:W-:Y:S03]  /*8bd0*/  MUFU.EX2 R156, R156 ;  /* 0x0000009c009c7308 */ /* 0x000fe60000000800 */
[----:B------:R-:W-:Y:S04]  /*8be0*/  FMNMX.FTZ R0, R174, R0, !PT ;  /* 0x00000000ae007209 */ /* 0x000fe80007810000 */
[----:B------:R-:W-:Y:S03]  /*8bf0*/  FMNMX.FTZ R0, R175, R0, !PT ;  /* 0x00000000af007209 */ /* 0x000fe60007810000 */
[----:B------:R-:W-:Y:S01]  /*8c00*/  MUFU.EX2 R152, R152 ;  /* 0x0000009800987308 */ /* 0x000fe20000000800 */
        /* <DEDUP_REMOVED lines=14> */
[----:B------:R-:W-:Y:S01]  /*8cf0*/  MOV R135, R169 ;  /* 0x000000a900877202 */ /* 0x000fe20000000f00 */
[--C-:B------:R-:W-:Y:S02]  /*8d00*/  FFMA.FTZ R169, R6, c[0x0][0x2d0], -R134.reuse ;  /* 0x0000b40006a97a23 */ /* 0x100fe40000010886 */
[----:B------:R-:W-:Y:S02]  /*8d10*/  FMUL.FTZ R0, R0, c[0x0][0x2d0] ;  /* 0x0000b40000007a20 */ /* 0x000fe40000410000 */
[--C-:B------:R-:W-:Y:S02]  /*8d20*/  FFMA.FTZ R7, R7, c[0x0][0x2d0], -R134.reuse ;  /* 0x0000b40007077a23 */ /* 0x100fe40000010886 */
[----:B------:R-:W-:Y:S01]  /*8d30*/  MUFU.EX2 R169, R169 ;  /* 0x000000a900a97308 */ /* 0x000fe20000000800 */
[--C-:B------:R-:W-:Y:S09]  /*8d40*/  FFMA.FTZ R2, R10, c[0x0][0x2d0], -R134.reuse ;  /* 0x0000b4000a027a23 */ /* 0x100ff20000010886 */
[----:B------:R-:W1:Y:S10]  /*8d50*/  MUFU.EX2 R0, R0 ;  /* 0x0000000000007308 */ /* 0x000e740000000800 */
[----:B------:R3:W4:Y:S01]  /*8d60*/  MUFU.EX2 R144, R7 ;  /* 0x0000000700907308 */ /* 0x0007220000000800 */
[C---:B-1----:R-:W-:Y:S02]  /*8d70*/  FMUL.FTZ R26, R0.reuse, R138 ;  /* 0x0000008a001a7220 */ /* 0x042fe40000410000 */
[C---:B------:R-:W-:Y:S02]  /*8d80*/  FMUL.FTZ R27, R0.reuse, R139 ;  /* 0x0000008b001b7220 */ /* 0x040fe40000410000 */
[----:B------:R-:W1:Y:S01]  /*8d90*/  LDSM.16.MT88.4 R136, [R237+0x100] ;  /* 0x00010000ed88783b */ /* 0x000e620000004200 */
[C---:B------:R-:W-:Y:S02]  /*8da0*/  FMUL.FTZ R10, R0.reuse, R154 ;  /* 0x0000009a000a7220 */ /* 0x040fe40000410000 */
[C---:B------:R-:W-:Y:S02]  /*8db0*/  FMUL.FTZ R11, R0.reuse, R155 ;  /* 0x0000009b000b7220 */ /* 0x040fe40000410000 */
[C---:B------:R-:W-:Y:S02]  /*8dc0*/  FMUL.FTZ R22, R0.reuse, R142 ;  /* 0x0000008e00167220 */ /* 0x040fe40000410000 */
[C---:B------:R-:W-:Y:S02]  /*8dd0*/  FMUL.FTZ R23, R0.reuse, R143 ;  /* 0x0000008f00177220 */ /* 0x040fe40000410000 */
[C---:B------:R-:W-:Y:S01]  /*8de0*/  FMUL.FTZ R6, R0.reuse, R158 ;  /* 0x0000009e00067220 */ /* 0x040fe20000410000 */
[----:B------:R-:W-:Y:S01]  /*8df0*/  MOV R158, R135 ;  /* 0x00000087009e7202 */ /* 0x000fe20000000f00 */
[C---:B---3--:R-:W-:Y:S02]  /*8e00*/  FMUL.FTZ R7, R0.reuse, R159 ;  /* 0x0000009f00077220 */ /* 0x048fe40000410000 */
        /* <DEDUP_REMOVED lines=61> */
[C---:B----4-:R-:W-:Y:S01]  /*91e0*/  F2FP.BF16.PACK_AB R169, R144.reuse, R169 ;  /* 0x000000a990a9723e */ /* 0x050fe200000010ff */
[----:B------:R-:W-:Y:S01]  /*91f0*/  FFMA.FTZ R0, R171, c[0x0][0x2d0], -R134 ;  /* 0x0000b400ab007a23 */ /* 0x000fe20000010886 */
[----:B------:R-:W-:Y:S01]  /*9200*/  LDSM.16.MT88.4 R140, [R237+0x900] ;  /* 0x00090000ed8c783b */ /* 0x000fe20000004200 */
[----:B------:R-:W-:Y:S02]  /*9210*/  FADD.FTZ R144, R144, R150 ;  /* 0x0000009690907221 */ /* 0x000fe40000010000 */
[----:B------:R-:W2:Y:S02]  /*9220*/  MUFU.EX2 R146, R0 ;  /* 0x0000000000927308 */ /* 0x000ea40000000800 */
[----:B--2---:R-:W-:Y:S01]  /*9230*/  F2FP.BF16.PACK_AB R171, R146, R147 ;  /* 0x0000009392ab723e */ /* 0x004fe200000010ff */
[--C-:B------:R-:W-:Y:S07]  /*9240*/  FFMA.FTZ R0, R172, c[0x0][0x2d0], -R134.reuse ;  /* 0x0000b400ac007a23 */ /* 0x100fee0000010886 */
[----:B------:R2:W-:Y:S01]  /*9250*/  MUFU.EX2 R148, R0 ;  /* 0x0000000000947308 */ /* 0x0005e20000000800 */
[C---:B-1----:R-:W-:Y:S08]  /*9260*/  HMMA.16816.F32.BF16 R4, R168.reuse, R136, R4 ;  /* 0x00000088a804723c */ /* 0x042ff00000041804 */
[C---:B------:R-:W-:Y:S01]  /*9270*/  HMMA.16816.F32.BF16 R8, R168.reuse, R138, R8 ;  /* 0x0000008aa808723c */ /* 0x040fe20000041808 */
[----:B------:R-:W1:Y:S03]  /*9280*/  LDSM.16.MT88.4 R136, [R238+0x100] ;  /* 0x00010000ee88783b */ /* 0x000e660000004200 */
[--C-:B--2---:R-:W-:Y:S04]  /*9290*/  FFMA.FTZ R0, R173, c[0x0][0x2d0], -R134.reuse ;  /* 0x0000b400ad007a23 */ /* 0x104fe80000010886 */
[----:B------:R2:W3:Y:S01]  /*92a0*/  MUFU.EX2 R149, R0 ;  /* 0x0000000000957308 */ /* 0x0004e20000000800 */
[C---:B-1----:R-:W-:Y:S03]  /*92b0*/  HMMA.16816.F32.BF16 R12, R168.reuse, R136, R12 ;  /* 0x00000088a80c723c */ /* 0x042fe6000004180c */
[--C-:B--2---:R-:W-:Y:S06]  /*92c0*/  FFMA.FTZ R0, R174, c[0x0][0x2d0], -R134.reuse ;  /* 0x0000b400ae007a23 */ /* 0x104fec0000010886 */
[----:B------:R1:W-:Y:S01]  /*92d0*/  MUFU.EX2 R135, R0 ;  /* 0x0000000000877308 */ /* 0x0003e20000000800 */
[C---:B------:R-:W-:Y:S01]  /*92e0*/  HMMA.16816.F32.BF16 R16, R168.reuse, R138, R16 ;  /* 0x0000008aa810723c */ /* 0x040fe20000041810 */
[----:B------:R-:W2:Y:S02]  /*92f0*/  LDSM.16.MT88.4 R136, [R241+0x100] ;  /* 0x00010000f188783b */ /* 0x000ea40000004200 */
[----:B-1----:R-:W-:Y:S06]  /*9300*/  FFMA.FTZ R0, R175, c[0x0][0x2d0], -R134 ;  /* 0x0000b400af007a23 */ /* 0x002fec0000010886 */
[----:B------:R-:W-:Y:S10]  /*9310*/  MUFU.EX2 R175, R158 ;  /* 0x0000009e00af7308 */ /* 0x000ff40000000800 */
[----:B------:R1:W4:Y:S01]  /*9320*/  MUFU.EX2 R174, R0 ;  /* 0x0000000000ae7308 */ /* 0x0003220000000800 */
[C---:B--2---:R-:W-:Y:S08]  /*9330*/  HMMA.16816.F32.BF16 R20, R168.reuse, R136, R20 ;  /* 0x00000088a814723c */ /* 0x044ff00000041814 */
[C---:B------:R-:W-:Y:S01]  /*9340*/  HMMA.16816.F32.BF16 R24, R168.reuse, R138, R24 ;  /* 0x0000008aa818723c */ /* 0x040fe20000041818 */
[----:B------:R-:W2:Y:S03]  /*9350*/  LDSM.16.MT88.4 R136, [R240+0x100] ;  /* 0x00010000f088783b */ /* 0x000ea60000004200 */
[----:B-1----:R-:W-:Y:S02]  /*9360*/  FADD.FTZ R0, R2, R179 ;  /* 0x000000b302007221 */ /* 0x002fe40000010000 */
[----:B------:R-:W-:Y:S02]  /*9370*/  MUFU.EX2 R179, R153 ;  /* 0x0000009900b37308 */ /* 0x000fe40000000800 */
[----:B------:R-:W-:Y:S04]  /*9380*/  FADD.FTZ R150, R145, R0 ;  /* 0x0000000091967221 */ /* 0x000fe80000010000 */
[----:B------:R-:W-:Y:S04]  /*9390*/  FADD.FTZ R0, R147, R144 ;  /* 0x0000009093007221 */ /* 0x000fe80000010000 */
[----:B------:R-:W1:Y:S01]  /*93a0*/  MUFU.EX2 R153, R157 ;  /* 0x0000009d00997308 */ /* 0x000e620000000800 */
        /* <DEDUP_REMOVED lines=41> */
[----:B------:R-:W-:Y:S01]  /*9640*/  F2FP.BF16.PACK_AB R138, R156, R151 ;  /* 0x000000979c8a723e */ /* 0x000fe200000010ff */
[----:B------:R-:W-:Y:S01]  /*9650*/  LDSM.16.MT88.4 R144, [R240+0x5100] ;  /* 0x00510000f090783b */ /* 0x000fe20000004200 */
[----:B----4-:R-:W-:Y:S03]  /*9660*/  F2FP.BF16.PACK_AB R139, R174, R135 ;  /* 0x00000087ae8b723e */ /* 0x010fe600000010ff */
[----:B------:R-:W-:Y:S01]  /*9670*/  FFMA.FTZ R0, R176, c[0x0][0x2d0], -R134 ;  /* 0x0000b400b0007a23 */ /* 0x000fe20000010886 */
[----:B-1----:R-:W-:Y:S01]  /*9680*/  MOV R176, R153 ;  /* 0x0000009900b07202 */ /* 0x002fe20000000f00 */
[----:B------:R-:W-:Y:S01]  /*9690*/  FADD.FTZ R2, R148, R2 ;  /* 0x0000000294027221 */ /* 0x000fe20000010000 */
[----:B------:R-:W-:Y:S01]  /*96a0*/  F2FP.BF16.PACK_AB R168, R179, R175 ;  /* 0x000000afb3a8723e */ /* 0x000fe200000010ff */
[C---:B------:R-:W-:Y:S01]  /*96b0*/  HMMA.16816.F32.BF16 R4, R136.reuse, R140, R4 ;  /* 0x0000008c8804723c */ /* 0x040fe20000041804 */
[----:B------:R1:W2:Y:S04]  /*96c0*/  MUFU.EX2 R172, R0 ;  /* 0x0000000000ac7308 */ /* 0x0002a80000000800 */
[----:B------:R-:W-:Y:S03]  /*96d0*/  FADD.FTZ R2, R149, R2 ;  /* 0x0000000295027221 */ /* 0x000fe60000010000 */
[C---:B------:R-:W-:Y:S01]  /*96e0*/  HMMA.16816.F32.BF16 R8, R136.reuse, R142, R8 ;  /* 0x0000008e8808723c */ /* 0x040fe20000041808 */
[----:B------:R-:W3:Y:S03]  /*96f0*/  LDSM.16.MT88.4 R140, [R238+0x900] ;  /* 0x00090000ee8c783b */ /* 0x000ee60000004200 */
[----:B------:R-:W-:Y:S01]  /*9700*/  FADD.FTZ R2, R135, R2 ;  /* 0x0000000287027221 */ /* 0x000fe20000010000 */
[----:B------:R-:W-:Y:S03]  /*9710*/  MOV R135, R3 ;  /* 0x0000000300877202 */ /* 0x000fe60000000f00 */
[----:B------:R-:W-:Y:S04]  /*9720*/  FADD.FTZ R2, R174, R2 ;  /* 0x00000002ae027221 */ /* 0x000fe80000010000 */
[----:B-1----:R-:W-:Y:S01]  /*9730*/  FFMA.FTZ R0, R177, c[0x0][0x2d0], -R134 ;  /* 0x0000b400b1007a23 */ /* 0x002fe20000010886 */
[----:B------:R-:W-:Y:S01]  /*9740*/  MOV R177, R152 ;  /* 0x0000009800b17202 */ /* 0x000fe20000000f00 */
[----:B--2---:R-:W-:Y:S01]  /*9750*/  FADD.FTZ R2, R172, R2 ;  /* 0x00000002ac027221 */ /* 0x004fe20000010000 */
[----:B------:R-:W-:Y:S01]  /*9760*/  LDSM.16.MT88.4 R152, [R237+0x1100] ;  /* 0x00110000ed98783b */ /* 0x000fe20000004200 */
[----:B------:R-:W1:Y:S01]  /*9770*/  MUFU.EX2 R173, R0 ;  /* 0x0000000000ad7308 */ /* 0x000e620000000800 */
[----:B------:R-:W-:Y:S01]  /*9780*/  F2FP.BF16.PACK_AB R170, R176, R177 ;  /* 0x000000b1b0aa723e */ /* 0x000fe200000010ff */
[C---:B---3--:R-:W-:Y:S03]  /*9790*/  HMMA.16816.F32.BF16 R12, R136.reuse, R140, R12 ;  /* 0x0000008c880c723c */ /* 0x048fe6000004180c */
[----:B-1----:R-:W-:Y:S01]  /*97a0*/  F2FP.BF16.PACK_AB R169, R173, R172 ;  /* 0x000000acada9723e */ /* 0x002fe200000010ff */
[--C-:B------:R-:W-:Y:S02]  /*97b0*/  FFMA.FTZ R0, R178, c[0x0][0x2d0], -R134.reuse ;  /* 0x0000b400b2007a23 */ /* 0x100fe40000010886 */
[----:B------:R-:W-:Y:S02]  /*97c0*/  FFMA.FTZ R134, R132, c[0x0][0x2d0], -R134 ;  /* 0x0000b40084867a23 */ /* 0x000fe40000010886 */
[C---:B------:R-:W-:Y:S01]  /*97d0*/  HMMA.16816.F32.BF16 R16, R136.reuse, R142, R16 ;  /* 0x0000008e8810723c */ /* 0x040fe20000041810 */
[----:B------:R-:W1:Y:S01]  /*97e0*/  LDSM.16.MT88.4 R140, [R241+0x900] ;  /* 0x00090000f18c783b */ /* 0x000e620000004200 */
[----:B------:R2:W-:Y:S10]  /*97f0*/  MUFU.EX2 R132, R0 ;  /* 0x0000000000847308 */ /* 0x0005f40000000800 */
[----:B------:R-:W3:Y:S01]  /*9800*/  MUFU.EX2 R134, R134 ;  /* 0x0000008600867308 */ /* 0x000ee20000000800 */
[----:B--2---:R-:W-:Y:S04]  /*9810*/  FADD.FTZ R0, R151, R150 ;  /* 0x0000009697007221 */ /* 0x004fe80000010000 */
[----:B------:R-:W-:Y:S04]  /*9820*/  FADD.FTZ R0, R156, R0 ;  /* 0x000000009c007221 */ /* 0x000fe80000010000 */
[----:B------:R-:W-:Y:S01]  /*9830*/  FADD.FTZ R0, R175, R0 ;  /* 0x00000000af007221 */ /* 0x000fe20000010000 */
[----:B---3--:R-:W-:Y:S03]  /*9840*/  F2FP.BF16.PACK_AB R171, R134, R132 ;  /* 0x0000008486ab723e */ /* 0x008fe600000010ff */
        /* <DEDUP_REMOVED lines=39> */
[C---:B------:R-:W-:Y:S08]  /*9ac0*/  HMMA.16816.F32.BF16 R124, R136.reuse, R144, R124 ;  /* 0x00000090887c723c */ /* 0x040ff0000004187c */
        /* <DEDUP_REMOVED lines=46> */
[C---:B--2---:R-:W-:Y:S07]  /*9db0*/  HMMA.16816.F32.BF16 R124, R168.reuse, R4, R124 ;  /* 0x00000004a87c723c */ /* 0x044fee000004187c */
[----:B------:R-:W-:Y:S01]  /*9dc0*/  FADD.FTZ R4, R177, R0 ;  /* 0x00000000b1047221 */ /* 0x000fe20000010000 */
[----:B------:R-:W-:Y:S04]  /*9dd0*/  HMMA.16816.F32.BF16 R128, R168, R6, R128 ;  /* 0x00000006a880723c */ /* 0x000fe80000041880 */
[----:B------:R-:W-:Y:S02]  /*9de0*/  FADD.FTZ R0, R173, R2 ;  /* 0x00000002ad007221 */ /* 0x000fe40000010000 */
[----:B------:R-:W-:Y:S02]  /*9df0*/  FADD.FTZ R2, R176, R4 ;  /* 0x00000004b0027221 */ /* 0x000fe40000010000 */
[----:B------:R-:W-:Y:S01]  /*9e00*/  FADD.FTZ R0, R132, R0 ;  /* 0x0000000084007221 */ /* 0x000fe20000010000 */
[----:B------:R-:W-:Y:S02]  /*9e10*/  MOV R132, R3 ;  /* 0x0000000300847202 */ /* 0x000fe40000000f00 */
[----:B------:R1:W-:Y:S01]  /*9e20*/  STL [R1+0x44], R2 ;  /* 0x0000440201007387 */ /* 0x0003e20000100800 */
[----:B------:R-:W-:Y:S01]  /*9e30*/  FADD.FTZ R0, R134, R0 ;  /* 0x0000000086007221 */ /* 0x000fe20000010000 */
[----:B------:R-:W-:Y:S04]  /*9e40*/  MOV R134, R133 ;  /* 0x0000008500867202 */ /* 0x000fe80000000f00 */
[----:B------:R1:W-:Y:S02]  /*9e50*/  STL [R1+0x4c], R0 ;  /* 0x00004c0001007387 */ /* 0x0003e40000100800 */
[----:B-1----:R-:W-:-:S05]  /*9e60*/  @P0 BRA `(.L_x_3675) ;  /* 0xffffc43000000947 */ /* 0x002fca000383ffff */
.L_x_3662:
[----:B------:R-:W1:Y:S01]  /*9e70*/  S2UR UR28, SR_CTAID.X ;  /* 0x00000000001c79c3 */ /* 0x000e620000002500 */
        /* <DEDUP_REMOVED lines=29> */
.L_x_3677:
[----:B------:R-:W-:Y:S02]  /*a050*/  ULDC UR4, c[0x0][0x32c] ;  /* 0x0000cb0000047ab9 */ /* 0x000fe40000000800 */
[----:B------:R-:W-:-:S03]  /*a060*/  UISETP.NE.AND UP0, UPT, UR27, UR4, UPT ;  /* 0x000000041b00728c */ /* 0x000fc6000bf05270 */
[----:B------:R-:W-:Y:S02]  /*a070*/  ULDC.64 UR4, c[0x0][0x330] ;  /* 0x0000cc0000047ab9 */ /* 0x000fe40000000a00 */
[----:B------:R-:W-:-:S07]  /*a080*/  UIMAD.WIDE.U32 UR28, UR26, UR4, URZ ;  /* 0x000000041a1c72a5 */ /* 0x000fce000f8e003f */
[----:B------:R-:W-:Y:S02]  /*a090*/  @UP0 UMOV UR27, UR29 ;  /* 0x0000001d001b0c82 */ /* 0x000fe40008000000 */
[----:B------:R-:W-:Y:S02]  /*a0a0*/  @UP0 USHF.R.U32.HI UR26, URZ, UR5, UR27 ;  /* 0x000000053f1a0299 */ /* 0x000fe4000801161b */
.L_x_3678:
[----:B------:R-:W-:Y:S02]  /*a0b0*/  ULDC UR4, c[0x0][0x32c] ;  /* 0x0000cb0000047ab9 */ /* 0x000fe40000000800 */
[----:B------:R-:W-:-:S04]  /*a0c0*/  UIMAD UR4, UR26, UR4, URZ ;  /* 0x000000041a0472a4 */ /* 0x000fc8000f8e023f */
[----:B------:R-:W-:-:S04]  /*a0d0*/  UISETP.LT.AND UP0, UPT, UR25, UR4, UPT ;  /* 0x000000041900728c */ /* 0x000fc8000bf01270 */
[----:B------:R-:W-:-:S04]  /*a0e0*/  USEL UR25, UR25, UR4, !UP0 ;  /* 0x0000000419197287 */ /* 0x000fc8000c000000 */
.L_x_3676:
        /* <DEDUP_REMOVED lines=13> */
[C---:B--2---:R-:W-:Y:S01]  /*a1c0*/  SHF.L.U64.HI R4, R3.reuse, 0x1, R4 ;  /* 0x0000000103047819 */ /* 0x044fe20000010204 */
[----:B------:R-:W-:-:S04]  /*a1d0*/  IMAD.SHL.U32 R3, R3, 0x2, RZ ;  /* 0x0000000203037824 */ /* 0x000fc800078e00ff */
[----:B------:R1:W-:Y:S01]  /*a1e0*/  STL [R1+0x1c], R4 ;  /* 0x00001c0401007387 */ /* 0x0003e20000100800 */
[C---:B---3--:R-:W-:Y:S01]  /*a1f0*/  SHF.L.U64.HI R2, R0.reuse, 0x1, R2 ;  /* 0x0000000100027819 */ /* 0x048fe20000010202 */
[----:B------:R-:W-:Y:S02]  /*a200*/  IMAD.SHL.U32 R0, R0, 0x2, RZ ;  /* 0x0000000200007824 */ /* 0x000fe400078e00ff */
[----:B------:R1:W-:Y:S04]  /*a210*/  STL [R1+0x64], R3 ;  /* 0x0000640301007387 */ /* 0x0003e80000100800 */
[----:B------:R1:W-:Y:S04]  /*a220*/  STL [R1+0x14], R0 ;  /* 0x0000140001007387 */ /* 0x0003e80000100800 */
[----:B------:R1:W-:Y:S02]  /*a230*/  STL [R1+0x18], R2 ;  /* 0x0000180201007387 */ /* 0x0003e40000100800 */
.L_x_3684:
[----:B-1----:R-:W2:Y:S01]  /*a240*/  LDL R2, [R1+0x4] ;  /* 0x0000040001027983 */ /* 0x002ea20000100800 */
[----:B------:R-:W-:Y:S04]  /*a250*/  DEPBAR.LE SB0, 0x0 ;  /* 0x000080000000791a */ /* 0x000fe80000000000 */
[----:B------:R-:W3:Y:S01]  /*a260*/  LDL R0, [R1] ;  /* 0x0000000001007983 */ /* 0x000ee20000100800 */
[----:B------:R-:W-:Y:S03]  /*a270*/  UISETP.GT.AND UP0, UPT, UR8, UR24, UPT ;  /* 0x000000180800728c */ /* 0x000fe6000bf04270 */
[----:B------:R-:W-:Y:S03]  /*a280*/  BAR.SYNC.DEFER_BLOCKING 0x0 ;  /* 0x0000000000007b1d */ /* 0x000fe60000010000 */
[----:B------:R-:W-:Y:S03]  /*a290*/  PLOP3.LUT P0, PT, PT, PT, UP0, 0x80, 0x0 ;  /* 0x000000000000781c */ /* 0x000fe60003f0f008 */
[----:B------:R-:W1:Y:S04]  /*a2a0*/  LDSM.16.M88.4 R8, [R236+0x10100] ;  /* 0x01010000ec08783b */ /* 0x000e680000000200 */
[----:B------:R-:W4:Y:S04]  /*a2b0*/  LDSM.16.M88.4 R16, [R236+0x10900] ;  /* 0x01090000ec10783b */ /* 0x000f280000000200 */
[----:B------:R-:W1:Y:S04]  /*a2c0*/  LDSM.16.M88.4 R24, [R236+0x11100] ;  /* 0x01110000ec18783b */ /* 0x000e680000000200 */
[----:B------:R-:W1:Y:S04]  /*a2d0*/  LDSM.16.M88.4 R168, [R243] ;  /* 0x00000000f3a8783b */ /* 0x000e680000000200 */
[----:B--2---:R-:W2:Y:S04]  /*a2e0*/  LDSM.16.M88.4 R172, [R2] ;  /* 0x0000000002ac783b */ /* 0x004ea80000000200 */
[----:B---3--:R3:W1:Y:S02]  /*a2f0*/  LDSM.16.M88.4 R176, [R0] ;  /* 0x0000000000b0783b */ /* 0x0086640000000200 */
[----:B---3--:R-:W-:Y:S01]  /*a300*/  MOV R0, R133 ;  /* 0x0000008500007202 */ /* 0x008fe20000000f00 */
[----:B------:R-:W-:-:S05]  /*a310*/  @P0 BRA `(.L_x_3680) ;  /* 0x000004b000000947 */ /* 0x000fca0003800000 */
[----:B----4-:R-:W3:Y:S01]  /*a320*/  LDL R5, [R1+0x28] ;  /* 0x0000280001057983 */ /* 0x010ee20000100800 */
[----:B------:R-:W-:Y:S03]  /*a330*/  BSSY B0, `(.L_x_3680) ;  /* 0x0000049000007945 */ /* 0x000fe60003800000 */
[----:B------:R-:W4:Y:S04]  /*a340*/  LDL R7, [R1+0x24] ;  /* 0x0000240001077983 */ /* 0x000f280000100800 */
        /* <DEDUP_REMOVED lines=9> */
[----:B---3--:R-:W-:Y:S02]  /*a3e0*/  SHF.R.S32.HI R2, RZ, 0x1f, R5 ;  /* 0x0000001fff027819 */ /* 0x008fe40000011405 */
[----:B----4-:R-:W-:Y:S03]  /*a3f0*/  SHF.R.S32.HI R6, RZ, 0x1f, R7 ;  /* 0x0000001fff067819 */ /* 0x010fe60000011407 */
[----:B------:R-:W-:Y:S02]  /*a400*/  IMAD R4, R2, c[0x0][0x208], RZ ;  /* 0x0000820002047a24 */ /* 0x000fe400078e02ff */
[C---:B------:R-:W-:Y:S01]  /*a410*/  IMAD.WIDE.U32 R2, R5.reuse, c[0x0][0x208], RZ ;  /* 0x0000820005027a25 */ /* 0x040fe200078e00ff */
[----:B--2---:R-:W-:Y:S03]  /*a420*/  ISETP.GE.AND P1, PT, R134, c[0x0][0x1d4], PT ;  /* 0x0000750086007a0c */ /* 0x004fe60003f26270 */
[----:B------:R-:W-:Y:S02]  /*a430*/  IMAD R4, R5, c[0x0][0x20c], R4 ;  /* 0x0000830005047a24 */ /* 0x000fe400078e0204 */
[----:B------:R-:W2:Y:S01]  /*a440*/  LDL R5, [R1+0x64] ;  /* 0x0000640001057983 */ /* 0x000ea20000100800 */
[----:B------:R-:W-:Y:S02]  /*a450*/  IMAD R6, R6, c[0x0][0x218], RZ ;  /* 0x0000860006067a24 */ /* 0x000fe400078e02ff */
[----:B------:R-:W-:Y:S02]  /*a460*/  IMAD.IADD R3, R3, 0x1, R4 ;  /* 0x0000000103037824 */ /* 0x000fe400078e0204 */
[C---:B------:R-:W-:Y:S02]  /*a470*/  IMAD R6, R7.reuse, c[0x0][0x21c], R6 ;  /* 0x0000870007067a24 */ /* 0x040fe400078e0206 */
[----:B------:R-:W-:Y:S05]  /*a480*/  IMAD.WIDE.U32 R2, R7, c[0x0][0x218], R2 ;  /* 0x0000860007027a25 */ /* 0x000fea00078e0002 */
[----:B------:R-:W-:Y:S04]  /*a490*/  IADD3 R2, P0, R2, UR14, RZ ;  /* 0x0000000e02027c10 */ /* 0x000fe8000ff1e0ff */
[----:B------:R-:W-:Y:S02]  /*a4a0*/  IADD3.X R6, R3, UR16, R6, P0, !PT ;  /* 0x0000001003067c10 */ /* 0x000fe400087fe406 */
[C---:B------:R-:W-:Y:S04]  /*a4b0*/  LEA R7, P0, R2.reuse, c[0x0][0x1f8], 0x1 ;  /* 0x00007e0002077a11 */ /* 0x040fe800078008ff */
[----:B------:R-:W-:Y:S02]  /*a4c0*/  LEA.HI.X R6, R2, c[0x0][0x1fc], R6, 0x1, P0 ;  /* 0x00007f0002067a11 */ /* 0x000fe400000f0c06 */
[----:B------:R-:W2:Y:S04]  /*a4d0*/  SHFL.IDX PT, R2, R7, RZ, 0x181f ;  /* 0x00181fff07027589 */ /* 0x000ea800000e0000 */
[----:B------:R-:W3:Y:S01]  /*a4e0*/  SHFL.IDX PT, R3, R6, RZ, 0x181f ;  /* 0x00181fff06037589 */ /* 0x000ee200000e0000 */
[C---:B--2---:R-:W-:Y:S05]  /*a4f0*/  IADD3 R4, P0, R2.reuse, R5, RZ ;  /* 0x0000000502047210 */ /* 0x044fea0007f1e0ff */
[C---:B---3--:R-:W-:Y:S05]  /*a500*/  IMAD.X R5, R3.reuse, 0x1, R23, P0 ;  /* 0x0000000103057824 */ /* 0x048fea00000e0617 */
[----:B------:R-:W-:Y:S01]  /*a510*/  @!PT LDS RZ, [RZ] ;  /* 0x00000000fffff984 */ /* 0x000fe20000000800 */
[----:B------:R2:W-:Y:S02]  /*a520*/  LDGSTS.E.BYPASS.LTC128B.128 [R15+0x100], [R4.64], !P1 ;  /* 0x00100000040f7fae */ /* 0x0005e4000c901d56 */
[C---:B--2---:R-:W-:Y:S05]  /*a530*/  IADD3 R4, P0, R2.reuse, R22, RZ ;  /* 0x0000001602047210 */ /* 0x044fea0007f1e0ff */
[----:B------:R-:W-:Y:S02]  /*a540*/  IMAD.X R5, R3, 0x1, R12, P0 ;  /* 0x0000000103057824 */ /* 0x000fe400000e060c */
[C---:B------:R-:W-:Y:S01]  /*a550*/  IMAD.SHL.U32 R12, R13.reuse, 0x2, RZ ;  /* 0x000000020d0c7824 */ /* 0x040fe200078e00ff */
[----:B------:R-:W-:Y:S02]  /*a560*/  SHF.L.U64.HI R13, R13, 0x1, R20 ;  /* 0x000000010d0d7819 */ /* 0x000fe40000010214 */
[----:B------:R2:W-:Y:S04]  /*a570*/  LDGSTS.E.BYPASS.LTC128B.128 [R15+0x1900], [R4.64], !P6 ;  /* 0x01900000040f7fae */ /* 0x0005e8000f101d56 */
[----:B------:R-:W3:Y:S01]  /*a580*/  S2R R20, SR_TID.X ;  /* 0x0000000000147919 */ /* 0x000ee20000002100 */
[----:B--2---:R-:W-:Y:S02]  /*a590*/  IADD3 R4, P0, R2, R12, RZ ;  /* 0x0000000c02047210 */ /* 0x004fe40007f1e0ff */
[----:B---3--:R-:W-:Y:S03]  /*a5a0*/  ISETP.GT.AND P1, PT, R20, 0x7f, PT ;  /* 0x0000007f1400780c */ /* 0x008fe60003f24270 */
[C---:B------:R-:W-:Y:S05]  /*a5b0*/  IMAD.X R5, R3.reuse, 0x1, R13, P0 ;  /* 0x0000000103057824 */ /* 0x040fea00000e060d */
[----:B------:R2:W-:Y:S02]  /*a5c0*/  LDGSTS.E.BYPASS.LTC128B.128 [R15+0x3100], [R4.64], !P5 ;  /* 0x03100000040f7fae */ /* 0x0005e4000e901d56 */
[C---:B--2---:R-:W-:Y:S01]  /*a5d0*/  IMAD.SHL.U32 R5, R14.reuse, 0x2, RZ ;  /* 0x000000020e057824 */ /* 0x044fe200078e00ff */
        /* <DEDUP_REMOVED lines=8> */
.L_x_3704:
[----:B---3--:R-:W3:Y:S04]  /*a660*/  LDL R7, [R1+0x30] ;  /* 0x0000300001077983 */ /* 0x008ee80000100800 */
[----:B----4-:R-:W4:Y:S04]  /*a670*/  LDL R6, [R1+0x64] ;  /* 0x0000640001067983 */ /* 0x010f280000100800 */
[----:B--2---:R-:W2:Y:S04]  /*a680*/  LDL R21, [R1+0x1c] ;  /* 0x00001c0001157983 */ /* 0x004ea80000100800 */
[----:B------:R-:W2:Y:S04]  /*a690*/  LDL R15, [R1+0x8] ;  /* 0x00000800010f7983 */ /* 0x000ea80000100800 */
[----:B------:R-:W2:Y:S04]  /*a6a0*/  LDL R20, [R1+0x14] ;  /* 0x0000140001147983 */ /* 0x000ea80000100800 */
[----:B------:R-:W2:Y:S01]  /*a6b0*/  LDL R3, [R1+0x18] ;  /* 0x0000180001037983 */ /* 0x000ea20000100800 */
[----:B---3--:R-:W-:Y:S02]  /*a6c0*/  ISETP.GE.AND P1, PT, R7, c[0x0][0x1d4], PT ;  /* 0x0000750007007a0c */ /* 0x008fe40003f26270 */
[----:B----4-:R-:W-:Y:S05]  /*a6d0*/  IADD3 R6, P0, R2, R6, RZ ;  /* 0x0000000602067210 */ /* 0x010fea0007f1e0ff */
[----:B--2---:R-:W-:Y:S06]  /*a6e0*/  IMAD.X R7, R4, 0x1, R21, P0 ;  /* 0x0000000104077824 */ /* 0x004fec00000e0615 */
        /* <DEDUP_REMOVED lines=13> */
.L_x_3681:
[----:B------:R-:W-:Y:S05]  /*a7c0*/  BSYNC B0 ;  /* 0x0000000000007941 */ /* 0x000fea0003800000 */
.L_x_3680:
[----:B----4-:R-:W0:Y:S01]  /*a7d0*/  LDGDEPBAR ;  /* 0x00000000000079af */ /* 0x010e220000000000 */
[----:B------:R-:W-:Y:S01]  /*a7e0*/  WARPSYNC 0xffffffff ;  /* 0xffffffff00007948 */ /* 0x000fe20003800000 */
[C---:B-12--5:R-:W-:Y:S01]  /*a7f0*/  HMMA.16816.F32.BF16 R4, R160.reuse, R8, RZ ;  /* 0x00000008a004723c */ /* 0x066fe200000418ff */
        /* <DEDUP_REMOVED lines=146> */
[----:B------:R-:W3:Y:S02]  /*b120*/  LDL R169, [R1+0x30] ;  /* 0x0000300001a97983 */ /* 0x000ee40000100800 */
[----:B------:R-:W-:Y:S02]  /*b130*/  ISETP.NE.AND P1, PT, R3, 0x1, PT ;  /* 0x000000010300780c */ /* 0x000fe40003f25270 */
[----:B------:R-:W4:Y:S01]  /*b140*/  LDL R175, [R1+0x64] ;  /* 0x0000640001af7983 */ /* 0x000f220000100800 */
[----:B------:R-:W-:Y:S03]  /*b150*/  IMAD.U32 R3, RZ, RZ, UR5 ;  /* 0x00000005ff037e24 */ /* 0x000fe6000f8e00ff */
[----:B------:R-:W5:Y:S04]  /*b160*/  LDL R178, [R1+0x1c] ;  /* 0x00001c0001b27983 */ /* 0x000f680000100800 */
[----:B------:R-:W4:Y:S04]  /*b170*/  LDL R177, [R1+0x8] ;  /* 0x0000080001b17983 */ /* 0x000f280000100800 */
[----:B------:R-:W4:Y:S04]  /*b180*/  LDL R179, [R1+0x14] ;  /* 0x0000140001b37983 */ /* 0x000f280000100800 */
[----:B------:R-:W4:Y:S01]  /*b190*/  LDL R176, [R1+0x18] ;  /* 0x0000180001b07983 */ /* 0x000f220000100800 */
[----:B--2---:R-:W-:Y:S02]  /*b1a0*/  IADD3 R3, R3, -0x30, R2 ;  /* 0xffffffd003037810 */ /* 0x004fe40007ffe002 */
[----:B---3--:R-:W-:Y:S03]  /*b1b0*/  ISETP.GE.AND P2, PT, R169, c[0x0][0x1d4], PT ;  /* 0x00007500a9007a0c */ /* 0x008fe60003f46270 */
[----:B------:R-:W-:Y:S04]  /*b1c0*/  @P1 IMAD.HI.U32 R134, R3, c[0x0][0x2bc], RZ ;  /* 0x0000af0003861a27 */ /* 0x000fe800078e00ff */
[--C-:B------:R-:W-:Y:S01]  /*b1d0*/  IMAD.MOV.U32 R2, RZ, RZ, R3.reuse ;  /* 0x000000ffff027224 */ /* 0x100fe200078e0003 */
        /* <DEDUP_REMOVED lines=9> */
[----:B------:R2:W3:Y:S02]  /*b270*/  @!P3 LDG.E R170, [R134.64] ;  /* 0x0000001686aab981 */ /* 0x0004e4000c1e1900 */
[----:B--2---:R-:W-:Y:S02]  /*b280*/  IMAD R134, R2, c[0x0][0x1e0], RZ ;  /* 0x0000780002867a24 */ /* 0x004fe400078e02ff */
[C---:B------:R-:W-:Y:S04]  /*b290*/  IMAD.WIDE.U32 R2, R171.reuse, c[0x0][0x1e0], RZ ;  /* 0x00007800ab027a25 */ /* 0x040fe800078e00ff */
[----:B------:R-:W-:Y:S04]  /*b2a0*/  IMAD R134, R171, c[0x0][0x1e4], R134 ;  /* 0x00007900ab867a24 */ /* 0x000fe800078e0286 */
[----:B------:R-:W-:Y:S02]  /*b2b0*/  IMAD.IADD R3, R3, 0x1, R134 ;  /* 0x0000000103037824 */ /* 0x000fe400078e0286 */
[----:B------:R-:W2:Y:S02]  /*b2c0*/  S2R R134, SR_TID.X ;  /* 0x0000000000867919 */ /* 0x000ea40000002100 */
[----:B--2---:R-:W-:Y:S04]  /*b2d0*/  SHF.R.S32.HI R168, RZ, 0x1f, R134 ;  /* 0x0000001fffa87819 */ /* 0x004fe80000011486 */
[----:B------:R-:W-:Y:S04]  /*b2e0*/  LEA.HI R168, R168, R134, RZ, 0x3 ;  /* 0x00000086a8a87211 */ /* 0x000fe800078f18ff */
[----:B------:R-:W-:Y:S04]  /*b2f0*/  SHF.R.S32.HI R168, RZ, 0x3, R168 ;  /* 0x00000003ffa87819 */ /* 0x000fe800000114a8 */
[----:B------:R-:W-:Y:S01]  /*b300*/  IADD3 R134, -R168, 0x30, RZ ;  /* 0x00000030a8867810 */ /* 0x000fe20007ffe1ff */
[----:B---3--:R2:W-:Y:S01]  /*b310*/  STL [R1+0x24], R170 ;  /* 0x000024aa01007387 */ /* 0x0085e20000100800 */
[----:B------:R-:W-:Y:S01]  /*b320*/  SHF.R.S32.HI R135, RZ, 0x1f, R170 ;  /* 0x0000001fff877819 */ /* 0x000fe200000114aa */
[----:B------:R-:W-:Y:S02]  /*b330*/  IMAD.WIDE.U32 R2, R170, c[0x0][0x1f0], R2 ;  /* 0x00007c00aa027a25 */ /* 0x000fe400078e0002 */
[----:B------:R-:W3:Y:S02]  /*b340*/  LDL R173, [R1+0x38] ;  /* 0x0000380001ad7983 */ /* 0x000ee40000100800 */
[----:B------:R-:W-:Y:S01]  /*b350*/  IMAD R135, R135, c[0x0][0x1f0], RZ ;  /* 0x00007c0087877a24 */ /* 0x000fe200078e02ff */
[----:B------:R-:W-:Y:S01]  /*b360*/  IADD3 R2, P0, R2, UR18, RZ ;  /* 0x0000001202027c10 */ /* 0x000fe2000ff1e0ff */
[----:B------:R-:W3:Y:S02]  /*b370*/  LDL R174, [R1+0x54] ;  /* 0x0000540001ae7983 */ /* 0x000ee40000100800 */
[----:B------:R-:W-:Y:S02]  /*b380*/  IMAD R135, R170, c[0x0][0x1f4], R135 ;  /* 0x00007d00aa877a24 */ /* 0x000fe400078e0287 */
[----:B-1----:R-:W3:Y:S03]  /*b390*/  LDL R171, [R1+0x34] ;  /* 0x0000340001ab7983 */ /* 0x002ee60000100800 */
[----:B------:R-:W-:Y:S01]  /*b3a0*/  IADD3.X R135, R3, UR6, R135, P0, !PT ;  /* 0x0000000603877c10 */ /* 0x000fe200087fe487 */
[----:B------:R-:W3:Y:S01]  /*b3b0*/  LDL R172, [R1+0x50] ;  /* 0x0000500001ac7983 */ /* 0x000ee20000100800 */
[C---:B--2---:R-:W-:Y:S04]  /*b3c0*/  LEA R170, P0, R2.reuse, c[0x0][0x1c8], 0x1 ;  /* 0x0000720002aa7a11 */ /* 0x044fe800078008ff */
[----:B------:R-:W-:Y:S02]  /*b3d0*/  LEA.HI.X R135, R2, c[0x0][0x1cc], R135, 0x1, P0 ;  /* 0x0000730002877a11 */ /* 0x000fe400000f0c87 */
[----:B------:R-:W4:Y:S01]  /*b3e0*/  SHFL.IDX PT, R2, R170, RZ, 0x181f ;  /* 0x00181fffaa027589 */ /* 0x000f2200000e0000 */
[----:B------:R-:W-:Y:S03]  /*b3f0*/  ISETP.GE.AND P0, PT, R134, 0x1, PT ;  /* 0x000000018600780c */ /* 0x000fe60003f06270 */
[----:B------:R-:W5:Y:S10]  /*b400*/  SHFL.IDX PT, R3, R135, RZ, 0x181f ;  /* 0x00181fff87037589 */ /* 0x000f7400000e0000 */
[C---:B----4-:R-:W-:Y:S05]  /*b410*/  @P0 IADD3 R168, P1, R2.reuse, R175, RZ ;  /* 0x000000af02a80210 */ /* 0x050fea0007f3e0ff */
[C---:B-----5:R-:W-:Y:S05]  /*b420*/  @P0 IMAD.X R169, R3.reuse, 0x1, R178, P1 ;  /* 0x0000000103a90824 */ /* 0x060fea00008e06b2 */
[----:B------:R-:W-:Y:S01]  /*b430*/  @!PT LDS RZ, [RZ] ;  /* 0x00000000fffff984 */ /* 0x000fe20000000800 */
[----:B------:R1:W-:Y:S02]  /*b440*/  @P0 LDGSTS.E.BYPASS.LTC128B.128 [R177+0x10100], [R168.64], !P2 ;  /* 0x10100000a8b10fae */ /* 0x0003e4000d101d56 */
[----:B-1----:R-:W-:Y:S05]  /*b450*/  @P0 IADD3 R168, P1, R2, R179, RZ ;  /* 0x000000b302a80210 */ /* 0x002fea0007f3e0ff */
[----:B------:R-:W-:Y:S05]  /*b460*/  @P0 IMAD.X R169, R3, 0x1, R176, P1 ;  /* 0x0000000103a90824 */ /* 0x000fea00008e06b0 */
[----:B------:R3:W-:Y:S02]  /*b470*/  @P0 LDGSTS.E.BYPASS.LTC128B.128 [R177+0x11900], [R168.64], !P6 ;  /* 0x11900000a8b10fae */ /* 0x0007e4000f101d56 */
[CC--:B---3--:R-:W-:Y:S04]  /*b480*/  @P0 LEA R168, P1, R173.reuse, R2.reuse, 0x1 ;  /* 0x00000002ada80211 */ /* 0x0c8fe800078208ff */
[-C--:B------:R-:W-:Y:S02]  /*b490*/  @P0 LEA.HI.X R169, R173, R3.reuse, R174, 0x1, P1 ;  /* 0x00000003ada90211 */ /* 0x080fe400008f0cae */
[C---:B------:R-:W-:Y:S03]  /*b4a0*/  @P0 LEA R2, P1, R171.reuse, R2, 0x1 ;  /* 0x00000002ab020211 */ /* 0x040fe600078208ff */
[----:B------:R1:W-:Y:S01]  /*b4b0*/  @P0 LDGSTS.E.BYPASS.LTC128B.128 [R177+0x13100], [R168.64], !P5 ;  /* 0x13100000a8b10fae */ /* 0x0003e2000e901d56 */
[----:B------:R-:W-:Y:S05]  /*b4c0*/  @P0 LEA.HI.X R3, R171, R3, R172, 0x1, P1 ;  /* 0x00000003ab030211 */ /* 0x000fea00008f0cac */
[----:B------:R2:W-:Y:S01]  /*b4d0*/  @P0 LDGSTS.E.BYPASS.LTC128B.128 [R177+0x14900], [R2.64], !P4 ;  /* 0x1490000002b10fae */ /* 0x0005e2000e101d56 */
[----:B------:R-:W-:Y:S03]  /*b4e0*/  ISETP.GE.AND P0, PT, R134, 0x21, PT ;  /* 0x000000218600780c */ /* 0x000fe60003f06270 */
[----:B--2---:R-:W2:Y:S04]  /*b4f0*/  SHFL.IDX PT, R2, R170, 0x1, 0x181f ;  /* 0x00381f00aa027f89 */ /* 0x004ea800000e0000 */
[----:B------:R-:W3:Y:S06]  /*b500*/  SHFL.IDX PT, R3, R135, 0x1, 0x181f ;  /* 0x00381f0087037f89 */ /* 0x000eec00000e0000 */
[C---:B--2---:R-:W-:Y:S05]  /*b510*/  @P0 IADD3 R134, P1, R2.reuse, R175, RZ ;  /* 0x000000af02860210 */ /* 0x044fea0007f3e0ff */
[C---:B---3--:R-:W-:Y:S05]  /*b520*/  @P0 IMAD.X R135, R3.reuse, 0x1, R178, P1 ;  /* 0x0000000103870824 */ /* 0x048fea00008e06b2 */
[----:B------:R2:W-:Y:S02]  /*b530*/  @P0 LDGSTS.E.BYPASS.LTC128B.128 [R177+0x11100], [R134.64], !P2 ;  /* 0x1110000086b10fae */ /* 0x0005e4000d101d56 */
[----:B--2---:R-:W-:Y:S05]  /*b540*/  @P0 IADD3 R134, P1, R2, R179, RZ ;  /* 0x000000b302860210 */ /* 0x004fea0007f3e0ff */
[----:B------:R-:W-:Y:S05]  /*b550*/  @P0 IMAD.X R135, R3, 0x1, R176, P1 ;  /* 0x0000000103870824 */ /* 0x000fea00008e06b0 */
[----:B------:R2:W-:Y:S02]  /*b560*/  @P0 LDGSTS.E.BYPASS.LTC128B.128 [R177+0x12900], [R134.64], !P6 ;  /* 0x1290000086b10fae */ /* 0x0005e4000f101d56 */
[CC--:B--2---:R-:W-:Y:S04]  /*b570*/  @P0 LEA R134, P1, R173.reuse, R2.reuse, 0x1 ;  /* 0x00000002ad860211 */ /* 0x0c4fe800078208ff */
[-C--:B------:R-:W-:Y:S02]  /*b580*/  @P0 LEA.HI.X R135, R173, R3.reuse, R174, 0x1, P1 ;  /* 0x00000003ad870211 */ /* 0x080fe400008f0cae */
[C---:B------:R-:W-:Y:S03]  /*b590*/  @P0 LEA R2, P1, R171.reuse, R2, 0x1 ;  /* 0x00000002ab020211 */ /* 0x040fe600078208ff */
[----:B------:R1:W-:Y:S01]  /*b5a0*/  @P0 LDGSTS.E.BYPASS.LTC128B.128 [R177+0x14100], [R134.64], !P5 ;  /* 0x1410000086b10fae */ /* 0x0003e2000e901d56 */
[----:B------:R-:W-:Y:S05]  /*b5b0*/  @P0 LEA.HI.X R3, R171, R3, R172, 0x1, P1 ;  /* 0x00000003ab030211 */ /* 0x000fea00008f0cac */
[----:B------:R1:W-:Y:S04]  /*b5c0*/  @P0 LDGSTS.E.BYPASS.LTC128B.128 [R177+0x15900], [R2.64], !P4 ;  /* 0x1590000002b10fae */ /* 0x0003e8000e101d56 */
.L_x_3683:
[----:B-1----:R-:W2:Y:S01]  /*b5d0*/  LDL.LU R134, [R1+0x44] ;  /* 0x0000440001867983 */ /* 0x002ea20000300800 */
[----:B------:R-:W-:Y:S01]  /*b5e0*/  FMNMX.FTZ R133, R4, R133, !PT ;  /* 0x0000008504857209 */ /* 0x000fe20007810000 */
[----:B------:R-:W-:Y:S02]  /*b5f0*/  UISETP.GT.AND UP0, UPT, UR24, UR4, UPT ;  /* 0x000000041800728c */ /* 0x000fe4000bf04270 */
[----:B------:R-:W3:Y:S01]  /*b600*/  LDL.LU R169, [R1+0x4c] ;  /* 0x00004c0001a97983 */ /* 0x000ee20000300800 */
[----:B------:R-:W-:Y:S01]  /*b610*/  FMNMX.FTZ R133, R5, R133, !PT ;  /* 0x0000008505857209 */ /* 0x000fe20007810000 */
[----:B------:R-:W-:Y:S02]  /*b620*/  UIADD3 UR5, UR24, -0x1, URZ ;  /* 0xffffffff18057890 */ /* 0x000fe4000fffe03f */
[----:B------:R-:W0:Y:S01]  /*b630*/  LDGDEPBAR ;  /* 0x00000000000079af */ /* 0x000e220000000000 */
[----:B------:R-:W-:Y:S02]  /*b640*/  FMNMX.FTZ R133, R8, R133, !PT ;  /* 0x0000008508857209 */ /* 0x000fe40007810000 */
[----:B------:R-:W-:Y:S02]  /*b650*/  PLOP3.LUT P0, PT, PT, PT, UP0, 0x80, 0x0 ;  /* 0x000000000000781c */ /* 0x000fe40003f0f008 */
[----:B------:R-:W-:Y:S01]  /*b660*/  FMNMX.FTZ R133, R9, R133, !PT ;  /* 0x0000008509857209 */ /* 0x000fe20007810000 */
[----:B------:R-:W-:Y:S03]  /*b670*/  UMOV UR24, UR5 ;  /* 0x0000000500187c82 */ /* 0x000fe60008000000 */
        /* <DEDUP_REMOVED lines=29> */
[----:B------:R-:W4:Y:S01]  /*b850*/  MUFU.EX2 R5, R5 ;  /* 0x0000000500057308 */ /* 0x000f220000000800 */
[C---:B-1----:R-:W-:Y:S02]  /*b860*/  FMUL.FTZ R28, R3.reuse, R28 ;  /* 0x0000001c031c7220 */ /* 0x042fe40000410000 */
[C---:B------:R-:W-:Y:S02]  /*b870*/  FMUL.FTZ R29, R3.reuse, R29 ;  /* 0x0000001d031d7220 */ /* 0x040fe40000410000 */
[C---:B------:R-:W-:Y:S05]  /*b880*/  FMUL.FTZ R32, R3.reuse, R32 ;  /* 0x0000002003207220 */ /* 0x040fea0000410000 */
        /* <DEDUP_REMOVED lines=20> */
[----:B------:R-:W-:Y:S01]  /*b9d0*/  FMUL.FTZ R65, R3, R65 ;  /* 0x0000004103417220 */ /* 0x000fe20000410000 */
[----:B-1----:R-:W-:Y:S01]  /*b9e0*/  F2FP.BF16.PACK_AB R170, R9, R8 ;  /* 0x0000000809aa723e */ /* 0x002fe200000010ff */
        /* <DEDUP_REMOVED lines=33> */
[----:B------:R-:W-:Y:S02]  /*bc00*/  FADD.FTZ R0, R5, R0 ;  /* 0x0000000005007221 */ /* 0x000fe40000010000 */
[C---:B------:R-:W-:Y:S02]  /*bc10*/  FMUL.FTZ R5, R3.reuse, R157 ;  /* 0x0000009d03057220 */ /* 0x040fe40000410000 */
[----:B------:R-:W-:Y:S02]  /*bc20*/  FADD.FTZ R0, R8, R0 ;  /* 0x0000000008007221 */ /* 0x000fe40000010000 */
[----:B------:R-:W-:Y:S02]  /*bc30*/  FMUL.FTZ R8, R3, R152 ;  /* 0x0000009803087220 */ /* 0x000fe40000410000 */
[----:B------:R-:W-:Y:S01]  /*bc40*/  FADD.FTZ R179, R9, R0 ;  /* 0x0000000009b37221 */ /* 0x000fe20000010000 */
[----:B------:R-:W-:Y:S01]  /*bc50*/  FMNMX.FTZ R0, R6, R132, !PT ;  /* 0x0000008406007209 */ /* 0x000fe20007810000 */
[----:B------:R-:W-:Y:S03]  /*bc60*/  FMUL.FTZ R9, R3, R153 ;  /* 0x0000009903097220 */ /* 0x000fe60000410000 */
        /* <DEDUP_REMOVED lines=20> */
[----:B------:R-:W1:Y:S01]  /*bdb0*/  MUFU.EX2 R0, R0 ;  /* 0x0000000000007308 */ /* 0x000e620000000800 */
[--C-:B------:R-:W-:Y:S01]  /*bdc0*/  FFMA.FTZ R172, R15, c[0x0][0x2d0], -R4.reuse ;  /* 0x0000b4000fac7a23 */ /* 0x100fe20000010804 */
[----:B------:R-:W-:Y:S01]  /*bdd0*/  MOV R15, R25 ;  /* 0x00000019000f7202 */ /* 0x000fe20000000f00 */
[----:B------:R-:W-:Y:S02]  /*bde0*/  FMUL.FTZ R25, R3, R137 ;  /* 0x0000008903197220 */ /* 0x000fe40000410000 */
[--C-:B------:R-:W-:Y:S02]  /*bdf0*/  FFMA.FTZ R16, R26, c[0x0][0x2d0], -R4.reuse ;  /* 0x0000b4001a107a23 */ /* 0x100fe40000010804 */
[--C-:B------:R-:W-:Y:S02]  /*be00*/  FFMA.FTZ R17, R27, c[0x0][0x2d0], -R4.reuse ;  /* 0x0000b4001b117a23 */ /* 0x100fe40000010804 */
[--C-:B------:R-:W-:Y:S01]  /*be10*/  FFMA.FTZ R171, R10, c[0x0][0x2d0], -R4.reuse ;  /* 0x0000b4000aab7a23 */ /* 0x100fe20000010804 */
[----:B------:R-:W3:Y:S01]  /*be20*/  MUFU.EX2 R6, R6 ;  /* 0x0000000600067308 */ /* 0x000ee20000000800 */
[----:B------:R-:W-:Y:S01]  /*be30*/  MOV R10, R24 ;  /* 0x00000018000a7202 */ /* 0x000fe20000000f00 */
[----:B------:R-:W-:Y:S01]  /*be40*/  FMUL.FTZ R24, R3, R136 ;  /* 0x0000008803187220 */ /* 0x000fe20000410000 */
[----:B------:R-:W-:Y:S01]  /*be50*/  MOV R157, R16 ;  /* 0x00000010009d7202 */ /* 0x000fe20000000f00 */
[--C-:B------:R-:W-:Y:S01]  /*be60*/  FFMA.FTZ R173, R14, c[0x0][0x2d0], -R4.reuse ;  /* 0x0000b4000ead7a23 */ /* 0x100fe20000010804 */
[----:B------:R-:W-:Y:S01]  /*be70*/  MOV R14, R20 ;  /* 0x00000014000e7202 */ /* 0x000fe20000000f00 */
[--C-:B------:R-:W-:Y:S02]  /*be80*/  FFMA.FTZ R174, R18, c[0x0][0x2d0], -R4.reuse ;  /* 0x0000b40012ae7a23 */ /* 0x100fe40000010804 */
[--C-:B------:R-:W-:Y:S02]  /*be90*/  FFMA.FTZ R175, R19, c[0x0][0x2d0], -R4.reuse ;  /* 0x0000b40013af7a23 */ /* 0x100fe40000010804 */
[----:B------:R-:W2:Y:S01]  /*bea0*/  MUFU.EX2 R7, R7 ;  /* 0x0000000700077308 */ /* 0x000ea20000000800 */
[--C-:B------:R-:W-:Y:S02]  /*beb0*/  FFMA.FTZ R12, R22, c[0x0][0x2d0], -R4.reuse ;  /* 0x0000b400160c7a23 */ /* 0x100fe40000010804 */
[--C-:B------:R-:W-:Y:S02]  /*bec0*/  FFMA.FTZ R13, R23, c[0x0][0x2d0], -R4.reuse ;  /* 0x0000b400170d7a23 */ /* 0x100fe40000010804 */
[C---:B-1----:R-:W-:Y:S01]  /*bed0*/  FMUL.FTZ R26, R0.reuse, R138 ;  /* 0x0000008a001a7220 */ /* 0x042fe20000410000 */
[----:B------:R-:W-:Y:S01]  /*bee0*/  MOV R153, R12 ;  /* 0x0000000c00997202 */ /* 0x000fe20000000f00 */
[C---:B------:R-:W-:Y:S01]  /*bef0*/  FMUL.FTZ R27, R0.reuse, R139 ;  /* 0x0000008b001b7220 */ /* 0x040fe20000410000 */
[----:B------:R-:W-:Y:S01]  /*bf00*/  MOV R152, R13 ;  /* 0x0000000d00987202 */ /* 0x000fe20000000f00 */
[----:B------:R-:W1:Y:S01]  /*bf10*/  LDSM.16.MT88.4 R136, [R237+0x100] ;  /* 0x00010000ed88783b */ /* 0x000e620000004200 */
[----:B------:R-:W-:Y:S01]  /*bf20*/  FFMA.FTZ R134, R11, c[0x0][0x2d0], -R4 ;  /* 0x0000b4000b867a23 */ /* 0x000fe20000010804 */
[----:B------:R-:W-:Y:S01]  /*bf30*/  MOV R11, R21 ;  /* 0x00000015000b7202 */ /* 0x000fe20000000f00 */
[----:B------:R-:W4:Y:S01]  /*bf40*/  MUFU.EX2 R171, R171 ;  /* 0x000000ab00ab7308 */ /* 0x000f220000000800 */
[C---:B------:R-:W-:Y:S02]  /*bf50*/  FMUL.FTZ R12, R3.reuse, R148 ;  /* 0x00000094030c7220 */ /* 0x040fe40000410000 */
[C---:B---3--:R-:W-:Y:S02]  /*bf60*/  FFMA.FTZ R4, R0.reuse, R169, R6 ;  /* 0x000000a900047223 */ /* 0x048fe40000010006 */
[C---:B------:R-:W-:Y:S02]  /*bf70*/  FMUL.FTZ R13, R3.reuse, R149 ;  /* 0x00000095030d7220 */ /* 0x040fe40000410000 */
[----:B------:R-:W-:Y:S02]  /*bf80*/  FMUL.FTZ R16, R3, R144 ;  /* 0x0000009003107220 */ /* 0x000fe40000410000 */
[C---:B------:R-:W-:Y:S01]  /*bf90*/  FMUL.FTZ R18, R0.reuse, R146 ;  /* 0x0000009200127220 */ /* 0x040fe20000410000 */
[----:B------:R-:W-:Y:S01]  /*bfa0*/  MUFU.EX2 R149, R173 ;  /* 0x000000ad00957308 */ /* 0x000fe20000000800 */
[C---:B------:R-:W-:Y:S01]  /*bfb0*/  FMUL.FTZ R19, R0.reuse, R147 ;  /* 0x0000009300137220 */ /* 0x040fe20000410000 */
[C---:B--2---:R-:W-:Y:S01]  /*bfc0*/  F2FP.BF16.PACK_AB R169, R7.reuse, R6 ;  /* 0x0000000607a9723e */ /* 0x044fe200000010ff */
[----:B------:R-:W-:Y:S02]  /*bfd0*/  FADD.FTZ R132, R7, R4 ;  /* 0x0000000407847221 */ /* 0x000fe40000010000 */
        /* <DEDUP_REMOVED lines=9> */
[----:B------:R-:W-:Y:S01]  /*c070*/  MOV R156, R17 ;  /* 0x00000011009c7202 */ /* 0x000fe20000000f00 */
[C---:B------:R-:W-:Y:S01]  /*c080*/  FMUL.FTZ R6, R0.reuse, R158 ;  /* 0x0000009e00067220 */ /* 0x040fe20000410000 */
[----:B------:R-:W-:Y:S01]  /*c090*/  MOV R158, R15 ;  /* 0x0000000f009e7202 */ /* 0x000fe20000000f00 */
[----:B----4-:R-:W-:Y:S02]  /*c0a0*/  FADD.FTZ R148, R171, R132 ;  /* 0x00000084ab947221 */ /* 0x010fe40000010000 */
[C---:B------:R-:W-:Y:S02]  /*c0b0*/  FMUL.FTZ R15, R0.reuse, R151 ;  /* 0x00000097000f7220 */ /* 0x040fe40000410000 */
[C---:B------:R-:W-:Y:S01]  /*c0c0*/  FMUL.FTZ R17, R3.reuse, R145 ;  /* 0x0000009103117220 */ /* 0x040fe20000410000 */
[----:B------:R-:W2:Y:S01]  /*c0d0*/  MUFU.EX2 R150, R134 ;  /* 0x0000008600967308 */ /* 0x000ea20000000800 */
[C---:B------:R-:W-:Y:S01]  /*c0e0*/  FMUL.FTZ R20, R3.reuse, R140 ;  /* 0x0000008c03147220 */ /* 0x040fe20000410000 */
[----:B------:R-:W-:Y:S01]  /*c0f0*/  LDSM.16.MT88.4 R144, [R238+0x900] ;  /* 0x00090000ee90783b */ /* 0x000fe20000004200 */
[----:B------:R-:W-:Y:S02]  /*c100*/  FMUL.FTZ R21, R3, R141 ;  /* 0x0000008d03157220 */ /* 0x000fe40000410000 */
        /* <DEDUP_REMOVED lines=8> */
[C---:B------:R-:W-:Y:S02]  /*c190*/  FMUL.FTZ R38, R0.reuse, R38 ;  /* 0x0000002600267220 */ /* 0x040fe40000410000 */
[C---:B------:R-:W-:Y:S02]  /*c1a0*/  FMUL.FTZ R39, R0.reuse, R39 ;  /* 0x0000002700277220 */ /* 0x040fe40000410000 */
[C---:B------:R-:W-:Y:S01]  /*c1b0*/  FMUL.FTZ R42, R0.reuse, R42 ;  /* 0x0000002a002a7220 */ /* 0x040fe20000410000 */
[----:B------:R-:W4:Y:S01]  /*c1c0*/  MUFU.EX2 R3, R177 ;  /* 0x000000b100037308 */ /* 0x000f220000000800 */
[----:B------:R-:W-:Y:S01]  /*c1d0*/  FMUL.FTZ R43, R0, R43 ;  /* 0x0000002b002b7220 */ /* 0x000fe20000410000 */
[----:B--2---:R-:W-:Y:S01]  /*c1e0*/  F2FP.BF16.PACK_AB R171, R150, R171 ;  /* 0x000000ab96ab723e */ /* 0x004fe200000010ff */
[C---:B------:R-:W-:Y:S02]  /*c1f0*/  FMUL.FTZ R46, R0.reuse, R46 ;  /* 0x0000002e002e7220 */ /* 0x040fe40000410000 */
[C---:B------:R-:W-:Y:S02]  /*c200*/  FMUL.FTZ R47, R0.reuse, R47 ;  /* 0x0000002f002f7220 */ /* 0x040fe40000410000 */
[C---:B------:R-:W-:Y:S02]  /*c210*/  FMUL.FTZ R50, R0.reuse, R50 ;  /* 0x0000003200327220 */ /* 0x040fe40000410000 */
[C---:B-1----:R-:W-:Y:S01]  /*c220*/  HMMA.16816.F32.BF16 R4, R168.reuse, R136, R4 ;  /* 0x00000088a804723c */ /* 0x042fe20000041804 */
[----:B------:R-:W1:Y:S04]  /*c230*/  MUFU.EX2 R134, R176 ;  /* 0x000000b000867308 */ /* 0x000e680000000800 */
[C---:B------:R-:W-:Y:S02]  /*c240*/  FMUL.FTZ R51, R0.reuse, R51 ;  /* 0x0000003300337220 */ /* 0x040fe40000410000 */
[C---:B------:R-:W-:Y:S01]  /*c250*/  FMUL.FTZ R54, R0.reuse, R54 ;  /* 0x0000003600367220 */ /* 0x040fe20000410000 */
[C---:B------:R-:W-:Y:S01]  /*c260*/  HMMA.16816.F32.BF16 R8, R168.reuse, R138, R8 ;  /* 0x0000008aa808723c */ /* 0x040fe20000041808 */
[----:B------:R-:W2:Y:S02]  /*c270*/  LDSM.16.MT88.4 R136, [R238+0x100] ;  /* 0x00010000ee88783b */ /* 0x000ea40000004200 */
[----:B------:R-:W5:Y:S01]  /*c280*/  MUFU.EX2 R176, R172 ;  /* 0x000000ac00b07308 */ /* 0x000f620000000800 */
[C---:B------:R-:W-:Y:S02]  /*c290*/  FMUL.FTZ R55, R0.reuse, R55 ;  /* 0x0000003700377220 */ /* 0x040fe40000410000 */
[C---:B------:R-:W-:Y:S02]  /*c2a0*/  FMUL.FTZ R58, R0.reuse, R58 ;  /* 0x0000003a003a7220 */ /* 0x040fe40000410000 */
[C---:B------:R-:W-:Y:S04]  /*c2b0*/  FMUL.FTZ R59, R0.reuse, R59 ;  /* 0x0000003b003b7220 */ /* 0x040fe80000410000 */
        /* <DEDUP_REMOVED lines=17> */
[C---:B------:R-:W-:Y:S01]  /*c3d0*/  FMUL.FTZ R90, R0.reuse, R90 ;  /* 0x0000005a005a7220 */ /* 0x040fe20000410000 */
[C---:B--2---:R-:W-:Y:S03]  /*c3e0*/  HMMA.16816.F32.BF16 R12, R168.reuse, R136, R12 ;  /* 0x00000088a80c723c */ /* 0x044fe6000004180c */
[C---:B------:R-:W-:Y:S02]  /*c3f0*/  FMUL.FTZ R91, R0.reuse, R91 ;  /* 0x0000005b005b7220 */ /* 0x040fe40000410000 */
[C---:B------:R-:W-:Y:S02]  /*c400*/  FMUL.FTZ R94, R0.reuse, R94 ;  /* 0x0000005e005e7220 */ /* 0x040fe40000410000 */
[C---:B------:R-:W-:Y:S01]  /*c410*/  FMUL.FTZ R95, R0.reuse, R95 ;  /* 0x0000005f005f7220 */ /* 0x040fe20000410000 */
[C---:B------:R-:W-:Y:S01]  /*c420*/  HMMA.16816.F32.BF16 R16, R168.reuse, R138, R16 ;  /* 0x0000008aa810723c */ /* 0x040fe20000041810 */
[----:B------:R-:W2:Y:S03]  /*c430*/  LDSM.16.MT88.4 R136, [R241+0x100] ;  /* 0x00010000f188783b */ /* 0x000ea60000004200 */
        /* <DEDUP_REMOVED lines=18> */
[C---:B--2---:R-:W-:Y:S03]  /*c560*/  HMMA.16816.F32.BF16 R20, R168.reuse, R136, R20 ;  /* 0x00000088a814723c */ /* 0x044fe60000041814 */
[----:B---3--:R-:W-:Y:S04]  /*c570*/  FADD.FTZ R0, R132, R179 ;  /* 0x000000b384007221 */ /* 0x008fe80000010000 */
[----:B----4-:R-:W-:Y:S01]  /*c580*/  FADD.FTZ R0, R3, R0 ;  /* 0x0000000003007221 */ /* 0x010fe20000010000 */
[C---:B------:R-:W-:Y:S01]  /*c590*/  HMMA.16816.F32.BF16 R24, R168.reuse, R138, R24 ;  /* 0x0000008aa818723c */ /* 0x040fe20000041818 */
[----:B------:R-:W2:Y:S03]  /*c5a0*/  LDSM.16.MT88.4 R136, [R240+0x100] ;  /* 0x00010000f088783b */ /* 0x000ea60000004200 */
[----:B------:R-:W-:Y:S04]  /*c5b0*/  FADD.FTZ R0, R135, R0 ;  /* 0x0000000087007221 */ /* 0x000fe80000010000 */
[----:B-1----:R-:W-:Y:S01]  /*c5c0*/  FADD.FTZ R0, R134, R0 ;  /* 0x0000000086007221 */ /* 0x002fe20000010000 */
        /* <DEDUP_REMOVED lines=42> */
[----:B------:R-:W-:Y:S02]  /*c870*/  F2FP.BF16.PACK_AB R139, R175, R174 ;  /* 0x000000aeaf8b723e */ /* 0x000fe400000010ff */
[----:B------:R2:W3:Y:S01]  /*c880*/  MUFU.EX2 R168, R154 ;  /* 0x0000009a00a87308 */ /* 0x0004e20000000800 */
[----:B------:R-:W-:Y:S04]  /*c890*/  F2FP.BF16.PACK_AB R169, R173, R172 ;  /* 0x000000acada9723e */ /* 0x000fe800000010ff */
[C---:B------:R-:W-:Y:S05]  /*c8a0*/  HMMA.16816.F32.BF16 R4, R136.reuse, R140, R4 ;  /* 0x0000008c8804723c */ /* 0x040fea0000041804 */
[----:B------:R-:W4:Y:S03]  /*c8b0*/  MUFU.EX2 R132, R159 ;  /* 0x0000009f00847308 */ /* 0x000f260000000800 */
[C---:B------:R-:W-:Y:S01]  /*c8c0*/  HMMA.16816.F32.BF16 R8, R136.reuse, R142, R8 ;  /* 0x0000008e8808723c */ /* 0x040fe20000041808 */
[----:B------:R-:W5:Y:S03]  /*c8d0*/  LDSM.16.MT88.4 R140, [R241+0x900] ;  /* 0x00090000f18c783b */ /* 0x000f660000004200 */
[----:B-1----:R-:W-:Y:S03]  /*c8e0*/  FADD.FTZ R0, R3, R0 ;  /* 0x0000000003007221 */ /* 0x002fe60000010000 */
[----:B------:R-:W-:Y:S01]  /*c8f0*/  MUFU.EX2 R170, R158 ;  /* 0x0000009e00aa7308 */ /* 0x000fe20000000800 */
[C---:B------:R-:W-:Y:S01]  /*c900*/  HMMA.16816.F32.BF16 R12, R136.reuse, R144, R12 ;  /* 0x00000090880c723c */ /* 0x040fe2000004180c */
[----:B--2---:R-:W-:Y:S03]  /*c910*/  LDSM.16.MT88.4 R152, [R237+0x1100] ;  /* 0x00110000ed98783b */ /* 0x004fe60000004200 */
[C---:B---3--:R-:W-:Y:S01]  /*c920*/  FADD.FTZ R0, R168.reuse, R0 ;  /* 0x00000000a8007221 */ /* 0x048fe20000010000 */
[----:B------:R-:W-:Y:S01]  /*c930*/  F2FP.BF16.PACK_AB R168, R168, R3 ;  /* 0x00000003a8a8723e */ /* 0x000fe200000010ff */
[----:B------:R-:W-:Y:S02]  /*c940*/  FADD.FTZ R3, R150, R148 ;  /* 0x0000009496037221 */ /* 0x000fe40000010000 */
[C---:B------:R-:W-:Y:S01]  /*c950*/  HMMA.16816.F32.BF16 R16, R136.reuse, R146, R16 ;  /* 0x000000928810723c */ /* 0x040fe20000041810 */
[----:B------:R-:W-:Y:S01]  /*c960*/  MUFU.EX2 R134, R157 ;  /* 0x0000009d00867308 */ /* 0x000fe20000000800 */
[----:B------:R-:W1:Y:S02]  /*c970*/  LDSM.16.MT88.4 R144, [R240+0x900] ;  /* 0x00090000f090783b */ /* 0x000e640000004200 */
[----:B----4-:R-:W-:Y:S07]  /*c980*/  FADD.FTZ R0, R132, R0 ;  /* 0x0000000084007221 */ /* 0x010fee0000010000 */
[----:B------:R-:W2:Y:S01]  /*c990*/  MUFU.EX2 R135, R156 ;  /* 0x0000009c00877308 */ /* 0x000ea20000000800 */
[C---:B-----5:R-:W-:Y:S08]  /*c9a0*/  HMMA.16816.F32.BF16 R20, R136.reuse, R140, R20 ;  /* 0x0000008c8814723c */ /* 0x060ff00000041814 */
[C---:B------:R-:W-:Y:S01]  /*c9b0*/  HMMA.16816.F32.BF16 R24, R136.reuse, R142, R24 ;  /* 0x0000008e8818723c */ /* 0x040fe20000041818 */
[----:B------:R-:W3:Y:S03]  /*c9c0*/  LDSM.16.MT88.4 R140, [R237+0x2100] ;  /* 0x00210000ed8c783b */ /* 0x000ee60000004200 */
[----:B--2---:R-:W-:Y:S04]  /*c9d0*/  F2FP.BF16.PACK_AB R171, R135, R134 ;  /* 0x0000008687ab723e */ /* 0x004fe800000010ff */
        /* <DEDUP_REMOVED lines=33> */
[C---:B--2---:R-:W-:Y:S07]  /*cbf0*/  HMMA.16816.F32.BF16 R116, R136.reuse, R140, R116 ;  /* 0x0000008c8874723c */ /* 0x044fee0000041874 */
[C---:B------:R-:W-:Y:S01]  /*cc00*/  FADD.FTZ R140, R170.reuse, R0 ;  /* 0x00000000aa8c7221 */ /* 0x040fe20000010000 */
[C---:B------:R-:W-:Y:S04]  /*cc10*/  HMMA.16816.F32.BF16 R120, R136.reuse, R142, R120 ;  /* 0x0000008e8878723c */ /* 0x040fe80000041878 */
[----:B------:R-:W-:Y:S01]  /*cc20*/  STL [R1+0x44], R140 ;  /* 0x0000448c01007387 */ /* 0x000fe20000100800 */
[----:B------:R-:W-:Y:S01]  /*cc30*/  F2FP.BF16.PACK_AB R170, R170, R132 ;  /* 0x00000084aaaa723e */ /* 0x000fe200000010ff */
[----:B------:R-:W-:Y:S01]  /*cc40*/  FADD.FTZ R0, R149, R3 ;  /* 0x0000000395007221 */ /* 0x000fe20000010000 */
[----:B------:R-:W-:Y:S01]  /*cc50*/  MOV R132, R2 ;  /* 0x0000000200847202 */ /* 0x000fe20000000f00 */
[C---:B-1----:R-:W-:Y:S04]  /*cc60*/  HMMA.16816.F32.BF16 R124, R136.reuse, R144, R124 ;  /* 0x00000090887c723c */ /* 0x042fe8000004187c */
[----:B------:R-:W-:Y:S04]  /*cc70*/  FADD.FTZ R0, R176, R0 ;  /* 0x00000000b0007221 */ /* 0x000fe80000010000 */
[----:B------:R-:W-:Y:S01]  /*cc80*/  FADD.FTZ R0, R174, R0 ;  /* 0x00000000ae007221 */ /* 0x000fe20000010000 */
[----:B------:R-:W-:Y:S01]  /*cc90*/  HMMA.16816.F32.BF16 R128, R136, R146, R128 ;  /* 0x000000928880723c */ /* 0x000fe20000041880 */
[----:B------:R-:W1:Y:S02]  /*cca0*/  LDSM.16.MT88.4 R144, [R238+0x1100] ;  /* 0x00110000ee90783b */ /* 0x000e640000004200 */
[----:B------:R-:W-:Y:S05]  /*ccb0*/  FADD.FTZ R0, R175, R0 ;  /* 0x00000000af007221 */ /* 0x000fea0000010000 */
[C---:B------:R-:W-:Y:S01]  /*ccc0*/  HMMA.16816.F32.BF16 R156, R168.reuse, R152, R4 ;  /* 0x00000098a89c723c */ /* 0x040fe20000041804 */
[----:B------:R-:W2:Y:S04]  /*ccd0*/  LDSM.16.MT88.4 R136, [R241+0x1100] ;  /* 0x00110000f188783b */ /* 0x000ea80000004200 */
[----:B------:R-:W-:Y:S03]  /*cce0*/  FADD.FTZ R0, R172, R0 ;  /* 0x00000000ac007221 */ /* 0x000fe60000010000 */
[C---:B------:R-:W-:Y:S01]  /*ccf0*/  HMMA.16816.F32.BF16 R152, R168.reuse, R154, R8 ;  /* 0x0000009aa898723c */ /* 0x040fe20000041808 */
[----:B------:R-:W3:Y:S03]  /*cd00*/  LDSM.16.MT88.4 R4, [R240+0x1100] ;  /* 0x00110000f004783b */ /* 0x000ee60000004200 */
[----:B------:R-:W-:Y:S04]  /*cd10*/  FADD.FTZ R0, R173, R0 ;  /* 0x00000000ad007221 */ /* 0x000fe80000010000 */
[----:B------:R-:W-:Y:S01]  /*cd20*/  FADD.FTZ R0, R134, R0 ;  /* 0x0000000086007221 */ /* 0x000fe20000010000 */
[----:B------:R-:W4:Y:S03]  /*cd30*/  LDSM.16.MT88.4 R8, [R237+0x2900] ;  /* 0x00290000ed08783b */ /* 0x000f260000004200 */
[----:B------:R-:W-:Y:S05]  /*cd40*/  FADD.FTZ R0, R135, R0 ;  /* 0x0000000087007221 */ /* 0x000fea0000010000 */
[----:B------:R-:W-:Y:S01]  /*cd50*/  STL [R1+0x4c], R0 ;  /* 0x00004c0001007387 */ /* 0x000fe20000100800 */
[C---:B-1----:R-:W-:Y:S03]  /*cd60*/  HMMA.16816.F32.BF16 R148, R168.reuse, R144, R12 ;  /* 0x00000090a894723c */ /* 0x042fe6000004180c */
[----:B------:R-:W1:Y:S05]  /*cd70*/  LDSM.16.MT88.4 R12, [R238+0x2900] ;  /* 0x00290000ee0c783b */ /* 0x000e6a0000004200 */
        /* <DEDUP_REMOVED lines=40> */
.L_x_3679:
[----:B------:R-:W-:-:S06]  /*d000*/  UISETP.GE.AND UP0, UPT, UR24, UR8, UPT ;  /* 0x000000081800728c */ /* 0x000fcc000bf06270 */
[----:B------:R-:W-:-:S13]  /*d010*/  PLOP3.LUT P0, PT, PT, PT, UP0, 0x40, 0x0 ;  /* 0x000000000000781c */ /* 0x000fda0003f0e808 */
[----:B------:R-:W-:Y:S05]  /*d020*/  @P0 BRA `(.L_x_3685) ;  /* 0x00003cf000000947 */ /* 0x000fea0003800000 */
[----:B------:R-:W1:Y:S04]  /*d030*/  S2R R0, SR_TID.X ;  /* 0x0000000000007919 */ /* 0x000e680000002100 */
[----:B------:R-:W2:Y:S01]  /*d040*/  LDL.LU R2, [R1+0x6c] ;  /* 0x00006c0001027983 */ /* 0x000ea20000300800 */
[----:B-1----:R-:W-:-:S04]  /*d050*/  SHF.R.S32.HI R3, RZ, 0x1f, R0 ;  /* 0x0000001fff037819 */ /* 0x002fc80000011400 */
[----:B------:R-:W-:Y:S02]  /*d060*/  LEA.HI R3, R3, R0, RZ, 0x3 ;  /* 0x0000000003037211 */ /* 0x000fe400078f18ff */
[----:B------:R-:W2:Y:S02]  /*d070*/  LDL R0, [R1+0x30] ;  /* 0x0000300001007983 */ /* 0x000ea40000100800 */
[----:B------:R-:W-:Y:S01]  /*d080*/  SHF.R.S32.HI R3, RZ, 0x3, R3 ;  /* 0x00000003ff037819 */ /* 0x000fe20000011403 */
[----:B------:R-:W-:Y:S02]  /*d090*/  IMAD.MOV.U32 R135, RZ, RZ, R132 ;  /* 0x000000ffff877224 */ /* 0x000fe400078e0084 */
[----:B------:R-:W-:Y:S01]  /*d0a0*/  IMAD.MOV.U32 R134, RZ, RZ, R133 ;  /* 0x000000ffff867224 */ /* 0x000fe200078e0085 */
[----:B------:R-:W-:Y:S02]  /*d0b0*/  IADD3 R3, -R3, 0x30, RZ ;  /* 0x0000003003037810 */ /* 0x000fe40007ffe1ff */
[C---:B--2---:R-:W-:Y:S01]  /*d0c0*/  SHF.L.U64.HI R2, R0.reuse, 0x1, R2 ;  /* 0x0000000100027819 */ /* 0x044fe20000010202 */
[----:B------:R-:W-:-:S04]  /*d0d0*/  IMAD.SHL.U32 R0, R0, 0x2, RZ ;  /* 0x0000000200007824 */ /* 0x000fc800078e00ff */
[----:B------:R1:W-:Y:S04]  /*d0e0*/  STL [R1+0x3c], R2 ;  /* 0x00003c0201007387 */ /* 0x0003e80000100800 */
[----:B------:R1:W-:Y:S02]  /*d0f0*/  STL [R1+0x40], R0 ;  /* 0x0000400001007387 */ /* 0x0003e40000100800 */
.L_x_3698:
[----:B------:R-:W2:Y:S01]  /*d100*/  LDL R4, [R1+0x28] ;  /* 0x0000280001047983 */ /* 0x000ea20000100800 */
[----:B------:R-:W-:Y:S04]  /*d110*/  DEPBAR.LE SB0, 0x0 ;  /* 0x000080000000791a */ /* 0x000fe80000000000 */
[----:B------:R-:W3:Y:S01]  /*d120*/  LDL R8, [R1+0x3c] ;  /* 0x00003c0001087983 */ /* 0x000ee20000100800 */
[----:B------:R-:W-:Y:S03]  /*d130*/  BSSY B0, `(.L_x_3686) ;  /* 0x000005f000007945 */ /* 0x000fe60003800000 */
[----:B------:R-:W4:Y:S04]  /*d140*/  LDL R6, [R1+0x24] ;  /* 0x0000240001067983 */ /* 0x000f280000100800 */
[----:B------:R-:W2:Y:S04]  /*d150*/  LDL R132, [R1+0x4] ;  /* 0x0000040001847983 */ /* 0x000ea80000100800 */
[----:B------:R-:W3:Y:S04]  /*d160*/  LDL R133, [R1+0x30] ;  /* 0x0000300001857983 */ /* 0x000ee80000100800 */
[----:B------:R-:W4:Y:S04]  /*d170*/  LDL R23, [R1] ;  /* 0x0000000001177983 */ /* 0x000f280000100800 */
        /* <DEDUP_REMOVED lines=9> */
[----:B------:R-:W-:Y:S04]  /*d210*/  LDSM.16.M88.4 R16, [R236+0x10900] ;  /* 0x01090000ec10783b */ /* 0x000fe80000000200 */
[----:B------:R-:W-:Y:S04]  /*d220*/  LDSM.16.M88.4 R24, [R236+0x11100] ;  /* 0x01110000ec18783b */ /* 0x000fe80000000200 */
[----:B------:R-:W-:Y:S04]  /*d230*/  LDSM.16.M88.4 R168, [R243] ;  /* 0x00000000f3a8783b */ /* 0x000fe80000000200 */
[----:B--2---:R-:W-:Y:S01]  /*d240*/  LDSM.16.M88.4 R172, [R132] ;  /* 0x0000000084ac783b */ /* 0x004fe20000000200 */
[----:B-1----:R-:W-:Y:S01]  /*d250*/  SHF.R.S32.HI R0, RZ, 0x1f, R4 ;  /* 0x0000001fff007819 */ /* 0x002fe20000011404 */
[----:B------:R-:W-:Y:S01]  /*d260*/  IMAD.WIDE.U32 R2, R4, c[0x0][0x208], RZ ;  /* 0x0000820004027a25 */ /* 0x000fe200078e00ff */
[----:B---3--:R-:W-:Y:S03]  /*d270*/  ISETP.GE.AND P1, PT, R133, c[0x0][0x1d4], PT ;  /* 0x0000750085007a0c */ /* 0x008fe60003f26270 */
[----:B------:R-:W-:Y:S01]  /*d280*/  IMAD R0, R0, c[0x0][0x208], RZ ;  /* 0x0000820000007a24 */ /* 0x000fe200078e02ff */
[----:B----4-:R-:W-:Y:S03]  /*d290*/  LDSM.16.M88.4 R176, [R23] ;  /* 0x0000000017b0783b */ /* 0x010fe60000000200 */
[----:B------:R-:W-:Y:S01]  /*d2a0*/  IMAD R0, R4, c[0x0][0x20c], R0 ;  /* 0x0000830004007a24 */ /* 0x000fe200078e0200 */
[----:B------:R-:W-:Y:S03]  /*d2b0*/  SHF.R.S32.HI R4, RZ, 0x1f, R6 ;  /* 0x0000001fff047819 */ /* 0x000fe60000011406 */
[----:B------:R-:W-:Y:S02]  /*d2c0*/  IMAD.IADD R3, R3, 0x1, R0 ;  /* 0x0000000103037824 */ /* 0x000fe400078e0200 */
[----:B------:R-:W-:Y:S02]  /*d2d0*/  IMAD R4, R4, c[0x0][0x218], RZ ;  /* 0x0000860004047a24 */ /* 0x000fe400078e02ff */
[C---:B------:R-:W-:Y:S04]  /*d2e0*/  IMAD.WIDE.U32 R2, R6.reuse, c[0x0][0x218], R2 ;  /* 0x0000860006027a25 */ /* 0x040fe800078e0002 */
[----:B------:R-:W-:Y:S01]  /*d2f0*/  IMAD R4, R6, c[0x0][0x21c], R4 ;  /* 0x0000870006047a24 */ /* 0x000fe200078e0204 */
[----:B------:R-:W-:Y:S01]  /*d300*/  IADD3 R0, P0, R2, UR14, RZ ;  /* 0x0000000e02007c10 */ /* 0x000fe2000ff1e0ff */
[C---:B------:R-:W-:Y:S01]  /*d310*/  IMAD.SHL.U32 R21, R14.reuse, 0x2, RZ ;  /* 0x000000020e157824 */ /* 0x040fe200078e00ff */
[----:B------:R-:W-:Y:S02]  /*d320*/  SHF.L.U64.HI R14, R14, 0x1, R22 ;  /* 0x000000010e0e7819 */ /* 0x000fe40000010216 */
[----:B------:R-:W-:Y:S02]  /*d330*/  IADD3.X R3, R3, UR16, R4, P0, !PT ;  /* 0x0000001003037c10 */ /* 0x000fe400087fe404 */
[----:B------:R-:W-:Y:S01]  /*d340*/  STL [R1+0x18], R21 ;  /* 0x0000181501007387 */ /* 0x000fe20000100800 */
[C---:B------:R-:W-:Y:S03]  /*d350*/  LEA R6, P0, R0.reuse, c[0x0][0x1f8], 0x1 ;  /* 0x00007e0000067a11 */ /* 0x040fe600078008ff */
[----:B------:R-:W-:Y:S01]  /*d360*/  STL [R1+0x1c], R14 ;  /* 0x00001c0e01007387 */ /* 0x000fe20000100800 */
[----:B------:R-:W-:Y:S03]  /*d370*/  LEA.HI.X R3, R0, c[0x0][0x1fc], R3, 0x1, P0 ;  /* 0x00007f0000037a11 */ /* 0x000fe600000f0c03 */
[----:B------:R-:W1:Y:S04]  /*d380*/  SHFL.IDX PT, R0, R6, RZ, 0x181f ;  /* 0x00181fff06007589 */ /* 0x000e6800000e0000 */
[----:B------:R-:W2:Y:S01]  /*d390*/  SHFL.IDX PT, R2, R3, RZ, 0x181f ;  /* 0x00181fff03027589 */ /* 0x000ea200000e0000 */
[----:B-1----:R-:W-:Y:S05]  /*d3a0*/  IADD3 R4, P0, R0, R5, RZ ;  /* 0x0000000500047210 */ /* 0x002fea0007f1e0ff */
[----:B--2---:R-:W-:Y:S02]  /*d3b0*/  IMAD.X R5, R2, 0x1, R8, P0 ;  /* 0x0000000102057824 */ /* 0x004fe400000e0608 */
[----:B------:R-:W1:Y:S04]  /*d3c0*/  LDSM.16.M88.4 R8, [R236+0x10100] ;  /* 0x01010000ec08783b */ /* 0x000e680000000200 */
[----:B------:R-:W-:Y:S01]  /*d3d0*/  @!PT LDS RZ, [RZ] ;  /* 0x00000000fffff984 */ /* 0x000fe20000000800 */
[----:B------:R-:W-:Y:S01]  /*d3e0*/  @!PT LDS RZ, [RZ] ;  /* 0x00000000fffff984 */ /* 0x000fe20000000800 */
[----:B------:R-:W-:Y:S01]  /*d3f0*/  @!PT LDS RZ, [RZ] ;  /* 0x00000000fffff984 */ /* 0x000fe20000000800 */
[----:B------:R2:W-:Y:S02]  /*d400*/  LDGSTS.E.BYPASS.LTC128B.128 [R7+0x100], [R4.64], !P1 ;  /* 0x0010000004077fae */ /* 0x0005e4000c901d56 */
[----:B--2---:R-:W-:Y:S05]  /*d410*/  IADD3 R4, P0, R0, R21, RZ ;  /* 0x0000001500047210 */ /* 0x004fea0007f1e0ff */
[----:B------:R-:W-:Y:S02]  /*d420*/  IMAD.X R5, R2, 0x1, R14, P0 ;  /* 0x0000000102057824 */ /* 0x000fe400000e060e */
[C---:B------:R-:W-:Y:S01]  /*d430*/  IMAD.SHL.U32 R14, R13.reuse, 0x2, RZ ;  /* 0x000000020d0e7824 */ /* 0x040fe200078e00ff */
[----:B------:R-:W-:Y:S02]  /*d440*/  SHF.L.U64.HI R13, R13, 0x1, R20 ;  /* 0x000000010d0d7819 */ /* 0x000fe40000010214 */
[----:B------:R2:W-:Y:S04]  /*d450*/  LDGSTS.E.BYPASS.LTC128B.128 [R7+0x1900], [R4.64], !P6 ;  /* 0x0190000004077fae */ /* 0x0005e8000f101d56 */
[----:B------:R3:W-:Y:S04]  /*d460*/  STL [R1+0xc], R14 ;  /* 0x00000c0e01007387 */ /* 0x0007e80000100800 */
[----:B------:R4:W-:Y:S01]  /*d470*/  STL [R1+0x14], R13 ;  /* 0x0000140d01007387 */ /* 0x0009e20000100800 */
[----:B--2---:R-:W-:Y:S01]  /*d480*/  IADD3 R4, P0, R0, R14, RZ ;  /* 0x0000000e00047210 */ /* 0x004fe20007f1e0ff */
[C---:B---3--:R-:W-:Y:S01]  /*d490*/  IMAD.SHL.U32 R14, R12.reuse, 0x2, RZ ;  /* 0x000000020c0e7824 */ /* 0x048fe200078e00ff */
[----:B------:R-:W-:Y:S03]  /*d4a0*/  SHF.L.U64.HI R12, R12, 0x1, R15 ;  /* 0x000000010c0c7819 */ /* 0x000fe6000001020f */
[----:B------:R-:W-:Y:S02]  /*d4b0*/  IMAD.X R5, R2, 0x1, R13, P0 ;  /* 0x0000000102057824 */ /* 0x000fe400000e060d */
[----:B----4-:R-:W2:Y:S04]  /*d4c0*/  S2R R13, SR_TID.X ;  /* 0x00000000000d7919 */ /* 0x010ea80000002100 */
[----:B------:R3:W-:Y:S04]  /*d4d0*/  LDGSTS.E.BYPASS.LTC128B.128 [R7+0x3100], [R4.64], !P5 ;  /* 0x0310000004077fae */ /* 0x0007e8000e901d56 */
[----:B------:R4:W-:Y:S04]  /*d4e0*/  STL [R1+0x10], R14 ;  /* 0x0000100e01007387 */ /* 0x0009e80000100800 */
[----:B------:R4:W-:Y:S01]  /*d4f0*/  STL [R1+0x20], R12 ;  /* 0x0000200c01007387 */ /* 0x0009e20000100800 */
[----:B--2---:R-:W-:Y:S02]  /*d500*/  ISETP.GT.AND P1, PT, R13, 0x7f, PT ;  /* 0x0000007f0d00780c */ /* 0x004fe40003f24270 */
[----:B---3--:R-:W-:Y:S05]  /*d510*/  IADD3 R4, P0, R0, R14, RZ ;  /* 0x0000000e00047210 */ /* 0x008fea0007f1e0ff */
[----:B------:R-:W-:Y:S05]  /*d520*/  IMAD.X R5, R2, 0x1, R12, P0 ;  /* 0x0000000102057824 */ /* 0x000fea00000e060c */
[----:B------:R4:W-:Y:S01]  /*d530*/  LDGSTS.E.BYPASS.LTC128B.128 [R7+0x4900], [R4.64], !P4 ;  /* 0x0490000004077fae */ /* 0x0009e2000e101d56 */
[----:B------:R-:W-:-:S05]  /*d540*/  @P1 BRA `(.L_x_3687) ;  /* 0x000001d000001947 */ /* 0x000fca0003800000 */
[----:B-1----:R-:W-:-:S05]  /*d550*/  BRA.DIV ~URZ, `(.L_x_3688) ;  /* 0x000066427f007947 */ /* 0x002fca000b800000 */
[----:B----4-:R1:W2:Y:S04]  /*d560*/  SHFL.IDX PT, R4, R3, 0x1, 0x181f ;  /* 0x00381f0003047f89 */ /* 0x0102a800000e0000 */
[----:B------:R1:W3:Y:S02]  /*d570*/  SHFL.IDX PT, R0, R6, 0x1, 0x181f ;  /* 0x00381f0006007f89 */ /* 0x0002e400000e0000 */
.L_x_3705:
[----:B------:R-:W4:Y:S04]  /*d580*/  LDL R7, [R1+0x30] ;  /* 0x0000300001077983 */ /* 0x000f280000100800 */
[----:B-1-3--:R-:W3:Y:S04]  /*d590*/  LDL R6, [R1+0x40] ;  /* 0x0000400001067983 */ /* 0x00aee80000100800 */
[----:B--2---:R-:W2:Y:S04]  /*d5a0*/  LDL R3, [R1+0x3c] ;  /* 0x00003c0001037983 */ /* 0x004ea80000100800 */
[----:B------:R-:W2:Y:S04]  /*d5b0*/  LDL R2, [R1+0x18] ;  /* 0x0000180001027983 */ /* 0x000ea80000100800 */
[----:B------:R-:W2:Y:S04]  /*d5c0*/  LDL R20, [R1+0x1c] ;  /* 0x00001c0001147983 */ /* 0x000ea80000100800 */
[----:B------:R-:W2:Y:S04]  /*d5d0*/  LDL R5, [R1+0x8] ;  /* 0x0000080001057983 */ /* 0x000ea80000100800 */
[----:B------:R-:W2:Y:S04]  /*d5e0*/  LDL R15, [R1+0xc] ;  /* 0x00000c00010f7983 */ /* 0x000ea80000100800 */
[----:B------:R-:W2:Y:S04]  /*d5f0*/  LDL R14, [R1+0x14] ;  /* 0x00001400010e7983 */ /* 0x000ea80000100800 */
[----:B------:R-:W2:Y:S04]  /*d600*/  LDL R13, [R1+0x10] ;  /* 0x00001000010d7983 */ /* 0x000ea80000100800 */
[----:B------:R-:W2:Y:S01]  /*d610*/  LDL R12, [R1+0x20] ;  /* 0x00002000010c7983 */ /* 0x000ea20000100800 */
[----:B----4-:R-:W-:Y:S02]  /*d620*/  ISETP.GE.AND P1, PT, R7, c[0x0][0x1d4], PT ;  /* 0x0000750007007a0c */ /* 0x010fe40003f26270 */
[----:B---3--:R-:W-:Y:S05]  /*d630*/  IADD3 R6, P0, R0, R6, RZ ;  /* 0x0000000600067210 */ /* 0x008fea0007f1e0ff */
[----:B--2---:R-:W-:Y:S01]  /*d640*/  IMAD.X R7, R4, 0x1, R3, P0 ;  /* 0x0000000104077824 */ /* 0x004fe200000e0603 */
[----:B------:R-:W-:Y:S05]  /*d650*/  IADD3 R2, P0, R0, R2, RZ ;  /* 0x0000000200027210 */ /* 0x000fea0007f1e0ff */
[----:B------:R-:W-:Y:S01]  /*d660*/  IMAD.X R3, R4, 0x1, R20, P0 ;  /* 0x0000000104037824 */ /* 0x000fe200000e0614 */
[----:B------:R-:W-:Y:S01]  /*d670*/  @!PT LDS RZ, [RZ] ;  /* 0x00000000fffff984 */ /* 0x000fe20000000800 */
[----:B------:R-:W-:Y:S01]  /*d680*/  @!PT LDS RZ, [RZ] ;  /* 0x00000000fffff984 */ /* 0x000fe20000000800 */
[----:B------:R-:W-:Y:S01]  /*d690*/  @!PT LDS RZ, [RZ] ;  /* 0x00000000fffff984 */ /* 0x000fe20000000800 */
[----:B------:R1:W-:Y:S04]  /*d6a0*/  LDGSTS.E.BYPASS.LTC128B.128 [R5+0x1100], [R6.64], !P1 ;  /* 0x0110000006057fae */ /* 0x0003e8000c901d56 */
[----:B------:R2:W-:Y:S02]  /*d6b0*/  LDGSTS.E.BYPASS.LTC128B.128 [R5+0x2900], [R2.64], !P6 ;  /* 0x0290000002057fae */ /* 0x0005e4000f101d56 */
[----:B--2---:R-:W-:Y:S05]  /*d6c0*/  IADD3 R2, P0, R0, R15, RZ ;  /* 0x0000000f00027210 */ /* 0x004fea0007f1e0ff */
[----:B------:R-:W-:Y:S05]  /*d6d0*/  IMAD.X R3, R4, 0x1, R14, P0 ;  /* 0x0000000104037824 */ /* 0x000fea00000e060e */
[----:B------:R2:W-:Y:S02]  /*d6e0*/  LDGSTS.E.BYPASS.LTC128B.128 [R5+0x4100], [R2.64], !P5 ;  /* 0x0410000002057fae */ /* 0x0005e4000e901d56 */
[----:B--2---:R-:W-:Y:S05]  /*d6f0*/  IADD3 R2, P0, R0, R13, RZ ;  /* 0x0000000d00027210 */ /* 0x004fea0007f1e0ff */
[----:B------:R-:W-:Y:S05]  /*d700*/  IMAD.X R3, R4, 0x1, R12, P0 ;  /* 0x0000000104037824 */ /* 0x000fea00000e060c */
[----:B------:R1:W-:Y:S03]  /*d710*/  LDGSTS.E.BYPASS.LTC128B.128 [R5+0x5900], [R2.64], !P4 ;  /* 0x0590000002057fae */ /* 0x0003e6000e101d56 */
.L_x_3687:
[----:B-1----:R-:W-:Y:S05]  /*d720*/  BSYNC B0 ;  /* 0x0000000000007941 */ /* 0x002fea0003800000 */
.L_x_3686:
[----:B------:R-:W0:Y:S01]  /*d730*/  LDGDEPBAR ;  /* 0x00000000000079af */ /* 0x000e220000000000 */
[----:B------:R-:W-:Y:S01]  /*d740*/  WARPSYNC 0xffffffff ;  /* 0xffffffff00007948 */ /* 0x000fe20003800000 */
[C---:B----45:R-:W-:Y:S01]  /*d750*/  HMMA.16816.F32.BF16 R4, R160.reuse, R8, RZ ;  /* 0x00000008a004723c */ /* 0x070fe200000418ff */
        /* <DEDUP_REMOVED lines=146> */
[----:B------:R-:W3:Y:S02]  /*e080*/  LDL.LU R173, [R1+0x18] ;  /* 0x0000180001ad7983 */ /* 0x000ee40000300800 */
[----:B------:R-:W-:Y:S02]  /*e090*/  ISETP.NE.AND P1, PT, R2, 0x1, PT ;  /* 0x000000010200780c */ /* 0x000fe40003f25270 */
[----:B------:R-:W4:Y:S01]  /*e0a0*/  LDL.LU R170, [R1+0x1c] ;  /* 0x00001c0001aa7983 */ /* 0x000f220000300800 */
[----:B------:R-:W-:Y:S03]  /*e0b0*/  IMAD.U32 R2, RZ, RZ, UR4 ;  /* 0x00000004ff027e24 */ /* 0x000fe6000f8e00ff */
[----:B------:R-:W5:Y:S04]  /*e0c0*/  LDL.LU R171, [R1+0xc] ;  /* 0x00000c0001ab7983 */ /* 0x000f680000300800 */
[----:B------:R-:W3:Y:S04]  /*e0d0*/  LDL.LU R174, [R1+0x14] ;  /* 0x0000140001ae7983 */ /* 0x000ee80000300800 */
[----:B------:R-:W3:Y:S04]  /*e0e0*/  LDL R175, [R1+0x30] ;  /* 0x0000300001af7983 */ /* 0x000ee80000100800 */
[----:B------:R-:W4:Y:S04]  /*e0f0*/  LDL R169, [R1+0x40] ;  /* 0x0000400001a97983 */ /* 0x000f280000100800 */
[----:B------:R-:W4:Y:S04]  /*e100*/  LDL R178, [R1+0x3c] ;  /* 0x00003c0001b27983 */ /* 0x000f280000100800 */
[----:B------:R-:W4:Y:S04]  /*e110*/  LDL.LU R179, [R1+0x10] ;  /* 0x0000100001b37983 */ /* 0x000f280000300800 */
[----:B------:R-:W4:Y:S04]  /*e120*/  LDL.LU R176, [R1+0x20] ;  /* 0x0000200001b07983 */ /* 0x000f280000300800 */
[----:B------:R-:W4:Y:S01]  /*e130*/  LDL R177, [R1+0x8] ;  /* 0x0000080001b17983 */ /* 0x000f220000100800 */
[----:B--2---:R-:W-:Y:S05]  /*e140*/  IADD3 R2, R2, -0x30, R0 ;  /* 0xffffffd002027810 */ /* 0x004fea0007ffe000 */
[----:B------:R-:W-:Y:S04]  /*e150*/  @P1 IMAD.HI.U32 R3, R2, c[0x0][0x2bc], RZ ;  /* 0x0000af0002031a27 */ /* 0x000fe800078e00ff */
[----:B------:R-:W-:Y:S01]  /*e160*/  IMAD.MOV.U32 R0, RZ, RZ, R2 ;  /* 0x000000ffff007224 */ /* 0x000fe200078e0002 */
[----:B------:R-:W-:Y:S04]  /*e170*/  @P1 SHF.R.U32.HI R0, RZ, c[0x0][0x2c0], R3 ;  /* 0x0000b000ff001a19 */ /* 0x000fe80000011603 */
[C---:B------:R-:W-:Y:S04]  /*e180*/  @!P3 IADD3 R3, P0, R0.reuse, UR20, RZ ;  /* 0x000000140003bc10 */ /* 0x040fe8000ff1e0ff */
[----:B------:R-:W-:Y:S01]  /*e190*/  @!P3 LEA.HI.X.SX32 R133, R0, UR7, 0x1, P0 ;  /* 0x000000070085bc11 */ /* 0x000fe200080f0eff */
[----:B------:R-:W-:Y:S01]  /*e1a0*/  IMAD.MOV R0, RZ, RZ, -R0 ;  /* 0x000000ffff007224 */ /* 0x000fe200078e0a00 */
[----:B------:R-:W-:Y:S02]  /*e1b0*/  @!P3 LEA R132, P0, R3, c[0x0][0x2a0], 0x2 ;  /* 0x0000a8000384ba11 */ /* 0x000fe400078010ff */
[----:B---3--:R-:W-:Y:S01]  /*e1c0*/  ISETP.GE.AND P2, PT, R175, c[0x0][0x1d4], PT ;  /* 0x00007500af007a0c */ /* 0x008fe20003f46270 */
        /* <DEDUP_REMOVED lines=9> */
[----:B--2---:R-:W1:Y:S02]  /*e260*/  S2R R133, SR_TID.X ;  /* 0x0000000000857919 */ /* 0x004e640000002100 */
[----:B-1----:R-:W-:Y:S04]  /*e270*/  SHF.R.S32.HI R172, RZ, 0x1f, R133 ;  /* 0x0000001fffac7819 */ /* 0x002fe80000011485 */
[----:B------:R-:W-:Y:S04]  /*e280*/  LEA.HI R172, R172, R133, RZ, 0x3 ;  /* 0x00000085acac7211 */ /* 0x000fe800078f18ff */
[----:B------:R-:W-:Y:S04]  /*e290*/  SHF.R.S32.HI R172, RZ, 0x3, R172 ;  /* 0x00000003ffac7819 */ /* 0x000fe800000114ac */
[----:B------:R-:W-:Y:S04]  /*e2a0*/  IADD3 R172, -R172, 0x30, RZ ;  /* 0x00000030acac7810 */ /* 0x000fe80007ffe1ff */
[----:B------:R-:W-:Y:S01]  /*e2b0*/  ISETP.GE.AND P1, PT, R172, 0x1, PT ;  /* 0x00000001ac00780c */ /* 0x000fe20003f26270 */
[----:B---3--:R1:W-:Y:S01]  /*e2c0*/  STL [R1+0x24], R168 ;  /* 0x000024a801007387 */ /* 0x0083e20000100800 */
[----:B------:R-:W-:Y:S01]  /*e2d0*/  SHF.R.S32.HI R132, RZ, 0x1f, R168 ;  /* 0x0000001fff847819 */ /* 0x000fe200000114a8 */
[----:B------:R-:W-:Y:S04]  /*e2e0*/  IMAD.WIDE.U32 R2, R168, c[0x0][0x1f0], R2 ;  /* 0x00007c00a8027a25 */ /* 0x000fe800078e0002 */
[----:B------:R-:W-:Y:S01]  /*e2f0*/  IMAD R132, R132, c[0x0][0x1f0], RZ ;  /* 0x00007c0084847a24 */ /* 0x000fe200078e02ff */
[----:B------:R-:W-:Y:S03]  /*e300*/  IADD3 R0, P0, R2, UR18, RZ ;  /* 0x0000001202007c10 */ /* 0x000fe6000ff1e0ff */
[----:B------:R-:W-:Y:S05]  /*e310*/  IMAD R132, R168, c[0x0][0x1f4], R132 ;  /* 0x00007d00a8847a24 */ /* 0x000fea00078e0284 */
[----:B------:R-:W-:Y:S02]  /*e320*/  IADD3.X R3, R3, UR6, R132, P0, !PT ;  /* 0x0000000603037c10 */ /* 0x000fe400087fe484 */
[C---:B-1----:R-:W-:Y:S04]  /*e330*/  LEA R168, P0, R0.reuse, c[0x0][0x1c8], 0x1 ;  /* 0x0000720000a87a11 */ /* 0x042fe800078008ff */
[----:B------:R-:W-:Y:S02]  /*e340*/  LEA.HI.X R3, R0, c[0x0][0x1cc], R3, 0x1, P0 ;  /* 0x0000730000037a11 */ /* 0x000fe400000f0c03 */
[----:B------:R-:W4:Y:S04]  /*e350*/  SHFL.IDX PT, R0, R168, RZ, 0x181f ;  /* 0x00181fffa8007589 */ /* 0x000f2800000e0000 */
[----:B------:R-:W1:Y:S01]  /*e360*/  SHFL.IDX PT, R2, R3, RZ, 0x181f ;  /* 0x00181fff03027589 */ /* 0x000e6200000e0000 */
[----:B----4-:R-:W-:Y:S05]  /*e370*/  @P1 IADD3 R132, P0, R0, R169, RZ ;  /* 0x000000a900841210 */ /* 0x010fea0007f1e0ff */
[----:B-1----:R-:W-:Y:S05]  /*e380*/  @P1 IMAD.X R133, R2, 0x1, R178, P0 ;  /* 0x0000000102851824 */ /* 0x002fea00000e06b2 */
[----:B------:R-:W-:Y:S01]  /*e390*/  @!PT LDS RZ, [RZ] ;  /* 0x00000000fffff984 */ /* 0x000fe20000000800 */
[----:B------:R1:W-:Y:S02]  /*e3a0*/  @P1 LDGSTS.E.BYPASS.LTC128B.128 [R177+0x10100], [R132.64], !P2 ;  /* 0x1010000084b11fae */ /* 0x0003e4000d101d56 */
[----:B-1----:R-:W-:Y:S05]  /*e3b0*/  @P1 IADD3 R132, P0, R0, R173, RZ ;  /* 0x000000ad00841210 */ /* 0x002fea0007f1e0ff */
[----:B------:R-:W-:Y:S05]  /*e3c0*/  @P1 IMAD.X R133, R2, 0x1, R170, P0 ;  /* 0x0000000102851824 */ /* 0x000fea00000e06aa */
[----:B------:R5:W-:Y:S02]  /*e3d0*/  @P1 LDGSTS.E.BYPASS.LTC128B.128 [R177+0x11900], [R132.64], !P6 ;  /* 0x1190000084b11fae */ /* 0x000be4000f101d56 */
[----:B-----5:R-:W-:Y:S05]  /*e3e0*/  @P1 IADD3 R132, P0, R0, R171, RZ ;  /* 0x000000ab00841210 */ /* 0x020fea0007f1e0ff */
[----:B------:R-:W-:Y:S05]  /*e3f0*/  @P1 IMAD.X R133, R2, 0x1, R174, P0 ;  /* 0x0000000102851824 */ /* 0x000fea00000e06ae */
[----:B------:R1:W-:Y:S02]  /*e400*/  @P1 LDGSTS.E.BYPASS.LTC128B.128 [R177+0x13100], [R132.64], !P5 ;  /* 0x1310000084b11fae */ /* 0x0003e4000e901d56 */
[----:B-1----:R-:W-:Y:S02]  /*e410*/  @P1 IADD3 R132, P0, R0, R179, RZ ;  /* 0x000000b300841210 */ /* 0x002fe40007f1e0ff */
[----:B------:R-:W1:Y:S03]  /*e420*/  SHFL.IDX PT, R0, R168, 0x1, 0x181f ;  /* 0x00381f00a8007f89 */ /* 0x000e6600000e0000 */
[----:B------:R-:W-:Y:S01]  /*e430*/  @P1 IMAD.X R133, R2, 0x1, R176, P0 ;  /* 0x0000000102851824 */ /* 0x000fe200000e06b0 */
[----:B------:R-:W-:Y:S01]  /*e440*/  ISETP.GE.AND P0, PT, R172, 0x21, PT ;  /* 0x00000021ac00780c */ /* 0x000fe20003f06270 */
[----:B------:R-:W2:Y:S04]  /*e450*/  SHFL.IDX PT, R2, R3, 0x1, 0x181f ;  /* 0x00381f0003027f89 */ /* 0x000ea800000e0000 */
[----:B------:R3:W-:Y:S08]  /*e460*/  @P1 LDGSTS.E.BYPASS.LTC128B.128 [R177+0x14900], [R132.64], !P4 ;  /* 0x1490000084b11fae */ /* 0x0007f0000e101d56 */
[C---:B-1----:R-:W-:Y:S02]  /*e470*/  @P0 IADD3 R172, P2, R0.reuse, R173, RZ ;  /* 0x000000ad00ac0210 */ /* 0x042fe40007f5e0ff */
[----:B------:R-:W-:Y:S03]  /*e480*/  @P0 IADD3 R168, P1, R0, R169, RZ ;  /* 0x000000a900a80210 */ /* 0x000fe60007f3e0ff */
[----:B--2---:R-:W-:Y:S01]  /*e490*/  @P0 IMAD.X R173, R2, 0x1, R170, P2 ;  /* 0x0000000102ad0824 */ /* 0x004fe200010e06aa */
[----:B------:R-:W-:Y:S01]  /*e4a0*/  @P0 IADD3 R170, P2, R0, R171, RZ ;  /* 0x000000ab00aa0210 */ /* 0x000fe20007f5e0ff */
[C---:B------:R-:W-:Y:S04]  /*e4b0*/  @P0 IMAD.X R169, R2.reuse, 0x1, R178, P1 ;  /* 0x0000000102a90824 */ /* 0x040fe800008e06b2 */
[----:B------:R-:W-:Y:S01]  /*e4c0*/  @P0 IMAD.X R171, R2, 0x1, R174, P2 ;  /* 0x0000000102ab0824 */ /* 0x000fe200010e06ae */
[----:B------:R-:W-:Y:S02]  /*e4d0*/  ISETP.GE.AND P2, PT, R175, c[0x0][0x1d4], PT ;  /* 0x00007500af007a0c */ /* 0x000fe40003f46270 */
[----:B---3--:R-:W-:Y:S05]  /*e4e0*/  @P0 IADD3 R132, P1, R0, R179, RZ ;  /* 0x000000b300840210 */ /* 0x008fea0007f3e0ff */
[----:B------:R-:W-:Y:S06]  /*e4f0*/  @P0 IMAD.X R133, R2, 0x1, R176, P1 ;  /* 0x0000000102850824 */ /* 0x000fec00008e06b0 */
[----:B------:R1:W-:Y:S04]  /*e500*/  @P0 LDGSTS.E.BYPASS.LTC128B.128 [R177+0x11100], [R168.64], !P2 ;  /* 0x11100000a8b10fae */ /* 0x0003e8000d101d56 */
[----:B------:R1:W-:Y:S04]  /*e510*/  @P0 LDGSTS.E.BYPASS.LTC128B.128 [R177+0x12900], [R172.64], !P6 ;  /* 0x12900000acb10fae */ /* 0x0003e8000f101d56 */
[----:B------:R1:W-:Y:S04]  /*e520*/  @P0 LDGSTS.E.BYPASS.LTC128B.128 [R177+0x14100], [R170.64], !P5 ;  /* 0x14100000aab10fae */ /* 0x0003e8000e901d56 */
[----:B------:R1:W-:Y:S02]  /*e530*/  @P0 LDGSTS.E.BYPASS.LTC128B.128 [R177+0x15900], [R132.64], !P4 ;  /* 0x1590000084b10fae */ /* 0x0003e4000e101d56 */
.L_x_3689:
[----:B------:R-:W2:Y:S01]  /*e540*/  LDL R2, [R1+0x5c] ;  /* 0x00005c0001027983 */ /* 0x000ea20000100800 */
[----:B------:R-:W-:Y:S02]  /*e550*/  UISETP.NE.AND UP1, UPT, UR13, URZ, UPT ;  /* 0x0000003f0d00728c */ /* 0x000fe4000bf25270 */
[----:B------:R-:W-:Y:S01]  /*e560*/  UIMAD UR4, UR24, -0x30, URZ ;  /* 0xffffffd0180478a4 */ /* 0x000fe2000f8e023f */
[----:B-1----:R-:W3:Y:S01]  /*e570*/  LDL R168, [R1+0x58] ;  /* 0x0000580001a87983 */ /* 0x002ee20000100800 */
[----:B------:R-:W-:Y:S02]  /*e580*/  UISETP.NE.AND UP0, UPT, UR12, URZ, UPT ;  /* 0x0000003f0c00728c */ /* 0x000fe4000bf05270 */
[----:B------:R-:W-:Y:S01]  /*e590*/  PLOP3.LUT P0, PT, PT, PT, UP1, 0x80, 0x0 ;  /* 0x000000000000781c */ /* 0x000fe20003f0f018 */
[----:B------:R-:W0:Y:S01]  /*e5a0*/  LDGDEPBAR ;  /* 0x00000000000079af */ /* 0x000e220000000000 */
[----:B---3--:R-:W-:Y:S11]  /*e5b0*/  IADD3 R170, -R168, UR4, RZ ;  /* 0x00000004a8aa7c10 */ /* 0x008ff6000fffe1ff */
[----:B--2---:R-:W-:Y:S01]  /*e5c0*/  @P0 IMAD.HI.U32 R0, R2, c[0x0][0x2c8], RZ ;  /* 0x0000b20002000a27 */ /* 0x004fe200078e00ff */
[----:B------:R-:W-:Y:S03]  /*e5d0*/  PLOP3.LUT P0, PT, PT, PT, UP1, 0x80, 0x0 ;  /* 0x000000000000781c */ /* 0x000fe60003f0f018 */
[----:B------:R-:W-:Y:S02]  /*e5e0*/  IMAD.MOV.U32 R132, RZ, RZ, R2 ;  /* 0x000000ffff847224 */ /* 0x000fe400078e0002 */
[----:B------:R-:W-:Y:S08]  /*e5f0*/  IMAD.U32 R2, RZ, RZ, UR9 ;  /* 0x00000009ff027e24 */ /* 0x000ff0000f8e00ff */
[----:B------:R-:W-:Y:S01]  /*e600*/  @P0 SHF.R.U32.HI R132, RZ, c[0x0][0x2cc], R0 ;  /* 0x0000b300ff840a19 */ /* 0x000fe20000011600 */
[----:B------:R-:W-:Y:S01]  /*e610*/  IMAD.U32 R0, RZ, RZ, UR4 ;  /* 0x00000004ff007e24 */ /* 0x000fe2000f8e00ff */
[----:B------:R-:W-:Y:S03]  /*e620*/  PLOP3.LUT P0, PT, PT, PT, UP0, 0x40, 0x0 ;  /* 0x000000000000781c */ /* 0x000fe60003f0e808 */
[----:B------:R-:W1:Y:S01]  /*e630*/  SHFL.IDX PT, R3, R132, RZ, 0x1c1f ;  /* 0x001c1fff84037589 */ /* 0x000e6200000e0000 */
[----:B------:R-:W-:Y:S04]  /*e640*/  IADD3 R0, -R168, 0x1, R0 ;  /* 0x00000001a8007810 */ /* 0x000fe80007ffe100 */
[----:B------:R-:W-:Y:S04]  /*e650*/  IADD3 R0, R0, -c[0x0][0x168], R2 ;  /* 0x80005a0000007a10 */ /* 0x000fe80007ffe002 */
        /* <DEDUP_REMOVED lines=20> */
.L_x_3692:
[----:B------:R-:W-:Y:S04]  /*e7a0*/  MOV R168, c[0x0][0x32c] ;  /* 0x0000cb0000a87a02 */ /* 0x000fe80000000f00 */
[----:B------:R-:W-:Y:S11]  /*e7b0*/  ISETP.NE.AND P0, PT, R168, 0x1, PT ;  /* 0x00000001a800780c */ /* 0x000ff60003f05270 */
[----:B------:R-:W-:Y:S02]  /*e7c0*/  @!UPT UIADD3 URZ, URZ, URZ, URZ ;  /* 0x0000003f3f3ff290 */ /* 0x000fe4000fffe03f */
[----:B------:R-:W-:Y:S05]  /*e7d0*/  @P0 IMAD.HI.U32 R168, R3, c[0x0][0x330], RZ ;  /* 0x0000cc0003a80a27 */ /* 0x000fea00078e00ff */
[----:B------:R-:W-:Y:S02]  /*e7e0*/  @P0 SHF.R.U32.HI R3, RZ, c[0x0][0x334], R168 ;  /* 0x0000cd00ff030a19 */ /* 0x000fe400000116a8 */
.L_x_3693:
[----:B------:R-:W-:Y:S05]  /*e7f0*/  BSYNC B0 ;  /* 0x0000000000007941 */ /* 0x000fea0003800000 */
.L_x_3691:
[----:B------:R-:W-:Y:S05]  /*e800*/  IMAD R3, R3, c[0x0][0x32c], R170 ;  /* 0x0000cb0003037a24 */ /* 0x000fea00078e02aa */
[----:B------:R-:W-:Y:S02]  /*e810*/  IMNMX R0, R0, R3, !PT ;  /* 0x0000000300007217 */ /* 0x000fe40007800200 */
[----:B------:R-:W-:Y:S04]  /*e820*/  IADD3 R3, R3, c[0x0][0x32c], RZ ;  /* 0x0000cb0003037a10 */ /* 0x000fe80007ffe0ff */
[----:B------:R-:W-:Y:S02]  /*e830*/  IMNMX R2, R2, R3, PT ;  /* 0x0000000302027217 */ /* 0x000fe40003800200 */
.L_x_3690:
        /* <DEDUP_REMOVED lines=88> */
.L_x_3696:
[----:B------:R-:W-:Y:S04]  /*edc0*/  MOV R4, 0x1 ;  /* 0x0000000100047802 */ /* 0x000fe80000000f00 */
[----:B------:R-:W-:Y:S11]  /*edd0*/  ISETP.NE.AND P0, PT, R4, c[0x0][0x32c], PT ;  /* 0x0000cb0004007a0c */ /* 0x000ff60003f05270 */
[----:B------:R-:W-:Y:S02]  /*ede0*/  @!UPT UIADD3 URZ, URZ, URZ, URZ ;  /* 0x0000003f3f3ff290 */ /* 0x000fe4000fffe03f */
[----:B------:R-:W-:Y:S05]  /*edf0*/  @P0 IMAD.HI.U32 R4, R0, c[0x0][0x330], RZ ;  /* 0x0000cc0000040a27 */ /* 0x000fea00078e00ff */
[----:B------:R-:W-:Y:S02]  /*ee00*/  @P0 SHF.R.U32.HI R0, RZ, c[0x0][0x334], R4 ;  /* 0x0000cd00ff000a19 */ /* 0x000fe40000011604 */
.L_x_3697:
[----:B------:R-:W-:Y:S05]  /*ee10*/  BSYNC B0 ;  /* 0x0000000000007941 */ /* 0x000fea0003800000 */
.L_x_3695:
[----:B------:R-:W-:Y:S05]  /*ee20*/  IMAD R0, R0, c[0x0][0x32c], R170 ;  /* 0x0000cb0000007a24 */ /* 0x000fea00078e02aa */
[----:B------:R-:W-:Y:S02]  /*ee30*/  IMNMX R2, R2, R0, !PT ;  /* 0x0000000002027217 */ /* 0x000fe40007800200 */
[----:B------:R-:W-:Y:S04]  /*ee40*/  IADD3 R0, R0, c[0x0][0x32c], RZ ;  /* 0x0000cb0000007a10 */ /* 0x000fe80007ffe0ff */
[----:B------:R-:W-:Y:S02]  /*ee50*/  IMNMX R3, R3, R0, PT ;  /* 0x0000000003037217 */ /* 0x000fe40003800200 */
.L_x_3694:
        /* <DEDUP_REMOVED lines=492> */
.L_x_3685:
[----:B------:R-:W2:Y:S04]  /*10d20*/  LDL.LU R2, [R1+0x44] ;  /* 0x0000440001027983 */ /* 0x000ea80000300800 */
        /* <DEDUP_REMOVED lines=156> */
.L_x_3643:
[----:B------:R-:W-:Y:S05]  /*116f0*/  @P2 BRA `(.L_x_3699) ;  /* 0x00001f8000002947 */ /* 0x000fea0003800000 */
[----:B------:R-:W3:Y:S01]  /*11700*/  S2R R7, SR_TID.X ;  /* 0x0000000000077919 */ /* 0x000ee20000002100 */
[----:B------:R-:W-:Y:S01]  /*11710*/  IMAD R0, RZ, RZ, -UR11 ;  /* 0x8000000bff007e24 */ /* 0x000fe2000f8e02ff */
[----:B------:R-:W-:Y:S01]  /*11720*/  ULDC.64 UR4, c[0x0][0x4d0] ;  /* 0x0001340000047ab9 */ /* 0x000fe20000000a00 */
[----:B------:R-:W-:Y:S01]  /*11730*/  MOV R18, c[0x0][0x4e8] ;  /* 0x00013a0000127a02 */ /* 0x000fe20000000f00 */
[----:B------:R-:W4:Y:S01]  /*11740*/  S2R R9, SR_CTAID.Y ;  /* 0x0000000000097919 */ /* 0x000f220000002600 */
[----:B------:R-:W-:Y:S01]  /*11750*/  UIMAD.WIDE.U32 UR8, UR11, UR4, URZ ;  /* 0x000000040b0872a5 */ /* 0x000fe2000f8e003f */
[----:B------:R-:W-:Y:S01]  /*11760*/  BSSY B0, `(.L_x_3700) ;  /* 0x000012e000007945 */ /* 0x000fe20003800000 */
[----:B------:R-:W-:Y:S01]  /*11770*/  USHF.R.S32.HI UR6, URZ, 0x1f, UR11 ;  /* 0x0000001f3f067899 */ /* 0x000fe2000801140b */
[----:B------:R-:W1:Y:S01]  /*11780*/  S2R R10, SR_CTAID.Z ;  /* 0x00000000000a7919 */ /* 0x000e620000002700 */
[----:B------:R-:W-:-:S02]  /*11790*/  ISETP.NE.AND P1, PT, R18, 0x1, PT ;  /* 0x000000011200780c */ /* 0x000fc40003f25270 */
[----:B-1----:R-:W-:Y:S01]  /*117a0*/  IMAD.U32 R2, RZ, RZ, UR8 ;  /* 0x00000008ff027e24 */ /* 0x002fe2000f8e00ff */
[----:B------:R-:W-:Y:S01]  /*117b0*/  MOV R3, UR9 ;  /* 0x0000000900037c02 */ /* 0x000fe20008000f00 */
[----:B------:R-:W-:Y:S01]  /*117c0*/  UIMAD UR7, UR6, UR4, URZ ;  /* 0x00000004060772a4 */ /* 0x000fe2000f8e023f */
[----:B------:R-:W1:Y:S03]  /*117d0*/  S2R R17, SR_CTAID.X ;  /* 0x0000000000117919 */ /* 0x000e660000002500 */
[----:B------:R-:W-:-:S03]  /*117e0*/  UIMAD UR7, UR11, UR5, UR7 ;  /* 0x000000050b0772a4 */ /* 0x000fc6000f8e0207 */
[----:B------:R-:W-:Y:S02]  /*117f0*/  ULDC.64 UR4, c[0x0][0x438] ;  /* 0x00010e0000047ab9 */ /* 0x000fe40000000a00 */
[----:B------:R-:W-:Y:S01]  /*11800*/  UIMAD.WIDE.U32 UR12, UR11, UR4, URZ ;  /* 0x000000040b0c72a5 */ /* 0x000fe2000f8e003f */
[----:B---3--:R-:W-:Y:S01]  /*11810*/  SHF.R.S32.HI R5, RZ, 0x1f, R7 ;  /* 0x0000001fff057819 */ /* 0x008fe20000011407 */
[----:B------:R-:W-:Y:S02]  /*11820*/  UIMAD UR4, UR6, UR4, URZ ;  /* 0x00000004060472a4 */ /* 0x000fe4000f8e023f */
[----:B------:R-:W-:Y:S01]  /*11830*/  UIADD3 UR7, UR9, UR7, URZ ;  /* 0x0000000709077290 */ /* 0x000fe2000fffe03f */
[----:B----4-:R-:W-:Y:S01]  /*11840*/  IMAD R9, R0, c[0x0][0x550], R9 ;  /* 0x0001540000097a24 */ /* 0x010fe200078e0209 */
        /* <DEDUP_REMOVED lines=15> */
[----:B------:R-:W-:Y:S01]  /*11940*/  IMAD.WIDE.U32 R4, R10, c[0x0][0x4d8], R4 ;  /* 0x000136000a047a25 */ /* 0x000fe200078e0004 */
        /* <DEDUP_REMOVED lines=15> */
[C---:B------:R-:W-:Y:S02]  /*11a40*/  IMAD R7, R10.reuse, c[0x0][0x444], R7 ;  /* 0x000111000a077a24 */ /* 0x040fe400078e0207 */
[----:B-1----:R-:W-:Y:S01]  /*11a50*/  IMAD R6, R17, 0x80, R0 ;  /* 0x0000008011067824 */ /* 0x002fe200078e0200 */
[----:B------:R-:W-:Y:S01]  /*11a60*/  SHF.R.S32.HI R0, RZ, 0x1f, R9 ;  /* 0x0000001fff007819 */ /* 0x000fe20000011409 */
[----:B------:R-:W-:-:S04]  /*11a70*/  IMAD.WIDE.U32 R2, R10, c[0x0][0x440], R2 ;  /* 0x000110000a027a25 */ /* 0x000fc800078e0002 */
[----:B------:R-:W-:Y:S01]  /*11a80*/  @P1 IMAD.HI.U32 R10, R6, c[0x0][0x4ec], RZ ;  /* 0x00013b00060a1a27 */ /* 0x000fe200078e00ff */
[----:B------:R-:W-:-:S03]  /*11a90*/  IADD3 R3, R3, R7, RZ ;  /* 0x0000000703037210 */ /* 0x000fc60007ffe0ff */
[----:B------:R-:W-:Y:S02]  /*11aa0*/  IMAD.IADD R5, R5, 0x1, R8 ;  /* 0x0000000105057824 */ /* 0x000fe400078e0208 */
[----:B------:R-:W-:Y:S01]  /*11ab0*/  IMAD.MOV.U32 R8, RZ, RZ, R6 ;  /* 0x000000ffff087224 */ /* 0x000fe200078e0006 */
[----:B------:R-:W-:Y:S01]  /*11ac0*/  @P1 SHF.R.U32.HI R8, RZ, c[0x0][0x4f0], R10 ;  /* 0x00013c00ff081a19 */ /* 0x000fe2000001160a */
[C---:B------:R-:W-:Y:S02]  /*11ad0*/  IMAD R7, R0.reuse, c[0x0][0x4e0], RZ ;  /* 0x0001380000077a24 */ /* 0x040fe400078e02ff */
[----:B------:R-:W-:Y:S02]  /*11ae0*/  IMAD R0, R0, c[0x0][0x448], RZ ;  /* 0x0001120000007a24 */ /* 0x000fe400078e02ff */
[----:B------:R-:W-:Y:S02]  /*11af0*/  IMAD R11, R9, c[0x0][0x4e4], R7 ;  /* 0x00013900090b7a24 */ /* 0x000fe400078e0207 */
[----:B------:R-:W-:-:S02]  /*11b00*/  IMAD.MOV R7, RZ, RZ, -R8 ;  /* 0x000000ffff077224 */ /* 0x000fc400078e0a08 */
[C---:B------:R-:W-:Y:S01]  /*11b10*/  IMAD R10, R9.reuse, c[0x0][0x44c], R0 ;  /* 0x00011300090a7a24 */ /* 0x040fe200078e0200 */
[----:B------:R-:W-:Y:S01]  /*11b20*/  MOV R0, R6 ;  /* 0x0000000600007202 */ /* 0x000fe20000000f00 */
[----:B------:R-:W-:-:S04]  /*11b30*/  IMAD.WIDE.U32 R2, R9, c[0x0][0x448], R2 ;  /* 0x0001120009027a25 */ /* 0x000fc800078e0002 */
[----:B------:R-:W-:-:S04]  /*11b40*/  IMAD.WIDE.U32 R4, R9, c[0x0][0x4e0], R4 ;  /* 0x0001380009047a25 */ /* 0x000fc800078e0004 */
[----:B------:R-:W-:Y:S01]  /*11b50*/  @P1 IMAD.HI.U32 R9, R6, c[0x0][0x4ec], RZ ;  /* 0x00013b0006091a27 */ /* 0x000fe200078e00ff */
[----:B------:R-:W-:Y:S01]  /*11b60*/  BAR.SYNC.DEFER_BLOCKING 0x1, 0x100 ;  /* 0x0044000000007b1d */ /* 0x000fe20000010000 */
[----:B------:R-:W-:Y:S02]  /*11b70*/  IADD3 R4, P0, R8, R4, RZ ;  /* 0x0000000408047210 */ /* 0x000fe40007f1e0ff */
[----:B------:R-:W-:Y:S01]  /*11b80*/  IMAD R7, R7, c[0x0][0x4e8], R6 ;  /* 0x00013a0007077a24 */ /* 0x000fe200078e0206 */
[----:B------:R-:W-:Y:S01]  /*11b90*/  @P1 SHF.R.U32.HI R0, RZ, c[0x0][0x4f0], R9 ;  /* 0x00013c00ff001a19 */ /* 0x000fe20000011609 */
[----:B------:R-:W-:Y:S01]  /*11ba0*/  IMAD.IADD R3, R3, 0x1, R10 ;  /* 0x0000000103037824 */ /* 0x000fe200078e020a */
[----:B------:R-:W-:Y:S02]  /*11bb0*/  SHF.R.S32.HI R10, RZ, 0x1f, R8 ;  /* 0x0000001fff0a7819 */ /* 0x000fe40000011408 */
[----:B------:R-:W-:Y:S01]  /*11bc0*/  SHF.R.S32.HI R9, RZ, 0x1f, R7 ;  /* 0x0000001fff097819 */ /* 0x000fe20000011407 */
[----:B------:R-:W-:Y:S01]  /*11bd0*/  IMAD.WIDE.U32 R2, R0, c[0x0][0x430], R2 ;  /* 0x00010c0000027a25 */ /* 0x000fe200078e0002 */
[----:B------:R-:W-:-:S02]  /*11be0*/  IADD3.X R5, R10, R5, R11, P0, !PT ;  /* 0x000000050a057210 */ /* 0x000fc400007fe40b */
[----:B------:R-:W-:Y:S01]  /*11bf0*/  IADD3 R8, -R0, RZ, RZ ;  /* 0x000000ff00087210 */ /* 0x000fe20007ffe1ff */
[----:B------:R-:W-:Y:S01]  /*11c00*/  IMAD R9, R9, c[0x0][0x4c8], RZ ;  /* 0x0001320009097a24 */ /* 0x000fe200078e02ff */
[----:B------:R-:W-:Y:S01]  /*11c10*/  SHF.R.S32.HI R10, RZ, 0x1f, R0 ;  /* 0x0000001fff0a7819 */ /* 0x000fe20000011400 */
[----:B------:R-:W-:-:S04]  /*11c20*/  IMAD.WIDE.U32 R4, R7, c[0x0][0x4c8], R4 ;  /* 0x0001320007047a25 */ /* 0x000fc800078e0004 */
[----:B------:R-:W-:Y:S01]  /*11c30*/  IMAD R7, R7, c[0x0][0x4cc], R9 ;  /* 0x0001330007077a24 */ /* 0x000fe200078e0209 */
[----:B------:R-:W-:Y:S01]  /*11c40*/  LEA R9, P0, R4, c[0x0][0x4a8], 0x2 ;  /* 0x00012a0004097a11 */ /* 0x000fe200078010ff */
[----:B------:R-:W-:Y:S02]  /*11c50*/  IMAD R8, R8, c[0x0][0x4e8], R6 ;  /* 0x00013a0008087a24 */ /* 0x000fe400078e0206 */
[----:B------:R-:W-:Y:S01]  /*11c60*/  IMAD R6, R10, c[0x0][0x430], RZ ;  /* 0x00010c000a067a24 */ /* 0x000fe200078e02ff */
[----:B------:R-:W-:Y:S01]  /*11c70*/  LEA R10, R17, R13, 0x7 ;  /* 0x0000000d110a7211 */ /* 0x000fe200078e38ff */
[----:B------:R-:W-:Y:S02]  /*11c80*/  IMAD.IADD R5, R5, 0x1, R7 ;  /* 0x0000000105057824 */ /* 0x000fe400078e0207 */
[----:B------:R-:W-:Y:S01]  /*11c90*/  IMAD R0, R0, c[0x0][0x434], R6 ;  /* 0x00010d0000007a24 */ /* 0x000fe200078e0206 */
[----:B------:R-:W-:Y:S02]  /*11ca0*/  SHF.R.S32.HI R6, RZ, 0x1f, R8 ;  /* 0x0000001fff067819 */ /* 0x000fe40000011408 */
[----:B------:R-:W-:Y:S01]  /*11cb0*/  LEA.HI.X R5, R4, c[0x0][0x4ac], R5, 0x2, P0 ;  /* 0x00012b0004057a11 */ /* 0x000fe200000f1405 */
[----:B------:R-:W-:Y:S01]  /*11cc0*/  IMAD.IADD R3, R3, 0x1, R0 ;  /* 0x0000000103037824 */ /* 0x000fe200078e0200 */
[----:B------:R-:W-:Y:S01]  /*11cd0*/  SHFL.IDX PT, R4, R9, 0x1, 0x1c1f ;  /* 0x003c1f0009047f89 */ /* 0x000fe200000e0000 */
[----:B------:R-:W-:Y:S01]  /*11ce0*/  IMAD R0, R6, c[0x0][0x428], RZ ;  /* 0x00010a0006007a24 */ /* 0x000fe200078e02ff */
[----:B------:R-:W-:Y:S01]  /*11cf0*/  LOP3.LUT P0, RZ, R12, 0x3, RZ, 0xc0, !PT ;  /* 0x000000030cff7812 */ /* 0x000fe2000780c0ff */
[C---:B------:R-:W-:Y:S01]  /*11d00*/  IMAD.WIDE.U32 R2, R8.reuse, c[0x0][0x428], R2 ;  /* 0x00010a0008027a25 */ /* 0x040fe200078e0002 */
[----:B------:R1:W-:Y:S03]  /*11d10*/  SHFL.IDX PT, R6, R9, RZ, 0x1c1f ;  /* 0x001c1fff09067589 */ /* 0x0003e600000e0000 */
[----:B------:R-:W-:Y:S01]  /*11d20*/  IMAD R0, R8, c[0x0][0x42c], R0 ;  /* 0x00010b0008007a24 */ /* 0x000fe200078e0200 */
[----:B------:R-:W3:Y:S01]  /*11d30*/  SHFL.IDX PT, R7, R5, RZ, 0x1c1f ;  /* 0x001c1fff05077589 */ /* 0x000ee200000e0000 */
[----:B------:R-:W-:-:S03]  /*11d40*/  IADD3 R8, R10, 0x8, RZ ;  /* 0x000000080a087810 */ /* 0x000fc60007ffe0ff */
[----:B------:R-:W4:Y:S01]  /*11d50*/  SHFL.IDX PT, R5, R5, 0x1, 0x1c1f ;  /* 0x003c1f0005057f89 */ /* 0x000f2200000e0000 */
[----:B------:R-:W-:Y:S01]  /*11d60*/  IADD3 R0, R3, R0, RZ ;  /* 0x0000000003007210 */ /* 0x000fe20007ffe0ff */
[----:B-1----:R-:W-:Y:S01]  /*11d70*/  IMAD R9, R18, c[0x0][0x388], RZ ;  /* 0x0000e20012097a24 */ /* 0x002fe200078e02ff */
[----:B------:R-:W-:-:S04]  /*11d80*/  LEA R18, P1, R2, c[0x0][0x400], 0x2 ;  /* 0x0001000002127a11 */ /* 0x000fc800078210ff */
[-C--:B------:R-:W-:Y:S02]  /*11d90*/  ISETP.GE.OR P2, PT, R10, R9.reuse, P0 ;  /* 0x000000090a00720c */ /* 0x080fe40000746670 */
[-C--:B------:R-:W-:Y:S02]  /*11da0*/  ISETP.GE.OR P0, PT, R8, R9.reuse, P0 ;  /* 0x000000090800720c */ /* 0x080fe40000706670 */
[----:B------:R-:W-:Y:S02]  /*11db0*/  LEA.HI.X R17, R2, c[0x0][0x404], R0, 0x2, P1 ;  /* 0x0001010002117a11 */ /* 0x000fe400008f1400 */
[----:B------:R-:W-:Y:S01]  /*11dc0*/  LOP3.LUT R0, R16, 0x7ffffffc, RZ, 0xc0, !PT ;  /* 0x7ffffffc10007812 */ /* 0x000fe200078ec0ff */
[----:B------:R1:W2:Y:S01]  /*11dd0*/  SHFL.IDX PT, R2, R18, RZ, 0x1c1f ;  /* 0x001c1fff12027589 */ /* 0x0002a200000e0000 */
[----:B------:R-:W-:-:S03]  /*11de0*/  ISETP.GE.AND P1, PT, R8, R9, PT ;  /* 0x000000090800720c */ /* 0x000fc60003f26270 */
[----:B------:R-:W-:Y:S01]  /*11df0*/  IMAD.IADD R0, R12, 0x1, -R0 ;  /* 0x000000010c007824 */ /* 0x000fe200078e0a00 */
[----:B------:R1:W1:Y:S01]  /*11e00*/  SHFL.IDX PT, R3, R17, RZ, 0x1c1f ;  /* 0x001c1fff11037589 */ /* 0x00026200000e0000 */
[----:B------:R-:W-:-:S03]  /*11e10*/  P2R R16, PR, RZ, 0x2 ;  /* 0x00000002ff107803 */ /* 0x000fc60000000000 */
[----:B---3--:R3:W-:Y:S01]  /*11e20*/  @!P2 ST.E [R6.64], R14 ;  /* 0x0000000e0600a985 */ /* 0x0087e2000c101916 */
[----:B------:R-:W-:-:S03]  /*11e30*/  SHF.L.U32 R0, R0, 0x1, RZ ;  /* 0x0000000100007819 */ /* 0x000fc600000006ff */
[----:B----4-:R3:W-:Y:S01]  /*11e40*/  @!P0 ST.E [R4.64], R15 ;  /* 0x0000000f04008985 */ /* 0x0107e2000c101916 */
[----:B------:R-:W-:-:S13]  /*11e50*/  ISETP.GE.AND P0, PT, R10, R9, PT ;  /* 0x000000090a00720c */ /* 0x000fda0003f06270 */
[----:B------:R-:W-:Y:S05]  /*11e60*/  @P0 BRA `(.L_x_3701) ;  /* 0x00000bd000000947 */ /* 0x000fea0003800000 */
[C---:B--2---:R-:W-:Y:S02]  /*11e70*/  ISETP.GE.AND P0, PT, R0.reuse, c[0x0][0x3c8], PT ;  /* 0x0000f20000007a0c */ /* 0x044fe40003f06270 */
[C---:B---3--:R-:W-:Y:S02]  /*11e80*/  IADD3 R5, R0.reuse, 0x8, RZ ;  /* 0x0000000800057810 */ /* 0x048fe40007ffe0ff */
[----:B------:R-:W-:Y:S02]  /*11e90*/  IADD3 R4, R0, 0x10, RZ ;  /* 0x0000001000047810 */ /* 0x000fe40007ffe0ff */
[----:B------:R-:W-:Y:S02]  /*11ea0*/  ISETP.GE.AND P5, PT, R5, c[0x0][0x3c8], PT ;  /* 0x0000f20005007a0c */ /* 0x000fe40003fa6270 */
[----:B------:R-:W-:Y:S02]  /*11eb0*/  ISETP.GE.AND P4, PT, R4, c[0x0][0x3c8], PT ;  /* 0x0000f20004007a0c */ /* 0x000fe40003f86270 */
[----:B------:R-:W-:-:S02]  /*11ec0*/  IADD3 R8, R0, 0x18, RZ ;  /* 0x0000001800087810 */ /* 0x000fc40007ffe0ff */
[C---:B------:R-:W-:Y:S01]  /*11ed0*/  IADD3 R10, R0.reuse, 0x20, RZ ;  /* 0x00000020000a7810 */ /* 0x040fe20007ffe0ff */
[C---:B-1----:R-:W-:Y:S01]  /*11ee0*/  @!P0 IMAD.WIDE R6, R0.reuse, 0x4, R2 ;  /* 0x0000000400068825 */ /* 0x042fe200078e0202 */
        /* <DEDUP_REMOVED lines=181> */
.L_x_3701:
[----:B--2---:R-:W-:Y:S05]  /*12a40*/  BSYNC B0 ;  /* 0x0000000000007941 */ /* 0x004fea0003800000 */
.L_x_3700:
[----:B------:R-:W-:Y:S01]  /*12a50*/  ISETP.NE.AND P0, PT, R16, RZ, PT ;  /* 0x000000ff1000720c */ /* 0x000fe20003f05270 */
[----:B-1----:R1:W2:Y:S04]  /*12a60*/  SHFL.IDX PT, R3, R17, 0x1, 0x1c1f ;  /* 0x003c1f0011037f89 */ /* 0x0022a800000e0000 */
[----:B------:R1:W4:Y:S08]  /*12a70*/  SHFL.IDX PT, R2, R18, 0x1, 0x1c1f ;  /* 0x003c1f0012027f89 */ /* 0x00033000000e0000 */
[----:B------:R-:W-:Y:S05]  /*12a80*/  @P0 EXIT ;  /* 0x000000000000094d */ /* 0x000fea0003800000 */
[C---:B---3--:R-:W-:Y:S02]  /*12a90*/  IADD3 R5, R0.reuse, 0x8, RZ ;  /* 0x0000000800057810 */ /* 0x048fe40007ffe0ff */
        /* <DEDUP_REMOVED lines=10> */
[--C-:B--2-4-:R-:W-:Y:S01]  /*12b40*/  @!P2 IMAD.WIDE R8, R0, 0x4, R2.reuse ;  /* 0x000000040008a825 */ /* 0x114fe200078e0202 */
[----:B------:R-:W-:Y:S02]  /*12b50*/  @!P1 LOP3.LUT R5, R5, 0xfffffffe, RZ, 0xc0, !PT ;  /* 0xfffffffe05059812 */ /* 0x000fe400078ec0ff */
[----:B------:R-:W-:Y:S02]  /*12b60*/  @!P0 LOP3.LUT R4, R4, 0xfffffffe, RZ, 0xc0, !PT ;  /* 0xfffffffe04048812 */ /* 0x000fe400078ec0ff */
[----:B------:R2:W-:Y:S01]  /*12b70*/  @!P2 ST.E.64 [R8.64], R158 ;  /* 0x0000009e0800a985 */ /* 0x0005e2000c101b16 */
[----:B------:R-:W-:Y:S01]  /*12b80*/  @!P1 IMAD.WIDE R6, R5, 0x4, R2 ;  /* 0x0000000405069825 */ /* 0x000fe200078e0202 */
        /* <DEDUP_REMOVED lines=11> */
[C---:B--2---:R-:W-:Y:S02]  /*12c40*/  IADD3 R8, R0.reuse, 0x28, RZ ;  /* 0x0000002800087810 */ /* 0x044fe40007ffe0ff */
[----:B------:R-:W-:Y:S02]  /*12c50*/  IADD3 R9, R0, 0x30, RZ ;  /* 0x0000003000097810 */ /* 0x000fe40007ffe0ff */
[----:B------:R-:W-:Y:S02]  /*12c60*/  ISETP.GE.AND P4, PT, R8, c[0x0][0x3c8], PT ;  /* 0x0000f20008007a0c */ /* 0x000fe40003f86270 */
[----:B------:R-:W-:Y:S02]  /*12c70*/  ISETP.GE.AND P3, PT, R9, c[0x0][0x3c8], PT ;  /* 0x0000f20009007a0c */ /* 0x000fe40003f66270 */
[----:B---3--:R-:W-:-:S02]  /*12c80*/  @!P6 LEA.HI R4, R11, R11, RZ, 0x1 ;  /* 0x0000000b0b04e211 */ /* 0x008fc400078f08ff */
        /* <DEDUP_REMOVED lines=159> */
.L_x_3699:
        /* <DEDUP_REMOVED lines=50> */
.L_x_3646:
[----:B-1----:R-:W-:Y:S01]  /*139a0*/  IMAD.MOV.U32 R3, RZ, RZ, R12 ;  /* 0x000000ffff037224 */ /* 0x002fe200078e000c */
[----:B------:R-:W-:Y:S02]  /*139b0*/  MOV R15, 0x181f ;  /* 0x0000181f000f7802 */ /* 0x000fe40000000f00 */
[----:B------:R-:W-:Y:S02]  /*139c0*/  MOV R2, 0x139e0 ;  /* 0x000139e000027802 */ /* 0x000fe40000000f00 */
[----:B------:R-:W-:Y:S05]  /*139d0*/  CALL.REL.NOINC `($__internal_61_$__cuda_sm70_shflsync_idx_p) ;  /* 0x0000026000007944 */ /* 0x000fea0003c00000 */
[----:B------:R-:W-:Y:S01]  /*139e0*/  IMAD.MOV.U32 R7, RZ, RZ, R15 ;  /* 0x000000ffff077224 */ /* 0x000fe200078e000f */
[----:B------:R-:W-:Y:S01]  /*139f0*/  MOV R3, R17 ;  /* 0x0000001100037202 */ /* 0x000fe20000000f00 */
[----:B------:R-:W-:Y:S01]  /*13a00*/  IMAD.MOV.U32 R15, RZ, RZ, 0x181f ;  /* 0x0000181fff0f7424 */ /* 0x000fe200078e00ff */
[----:B------:R-:W-:Y:S02]  /*13a10*/  MOV R2, 0x13a30 ;  /* 0x00013a3000027802 */ /* 0x000fe40000000f00 */
[----:B-1---5:R-:W-:Y:S05]  /*13a20*/  CALL.REL.NOINC `($__internal_61_$__cuda_sm70_shflsync_idx_p) ;  /* 0x0000021000007944 */ /* 0x022fea0003c00000 */
[----:B------:R-:W-:Y:S01]  /*13a30*/  MOV R2, R15 ;  /* 0x0000000f00027202 */ /* 0x000fe20000000f00 */
[----:B-1---5:R-:W-:Y:S05]  /*13a40*/  BRA `(.L_x_3702) ;  /* 0xfffeeb5000007947 */ /* 0x022fea000383ffff */
.L_x_3665:
[----:B--2---:R-:W-:Y:S02]  /*13a50*/  MOV R15, 0x181f ;  /* 0x0000181f000f7802 */ /* 0x004fe40000000f00 */
[----:B------:R-:W-:Y:S02]  /*13a60*/  MOV R2, 0x13a80 ;  /* 0x00013a8000027802 */ /* 0x000fe40000000f00 */
[----:B-1---5:R-:W-:Y:S05]  /*13a70*/  CALL.REL.NOINC `($__internal_61_$__cuda_sm70_shflsync_idx_p) ;  /* 0x000001c000007944 */ /* 0x022fea0003c00000 */
[----:B------:R-:W-:Y:S01]  /*13a80*/  MOV R3, R6 ;  /* 0x0000000600037202 */ /* 0x000fe20000000f00 */
[----:B-----5:R-:W-:Y:S01]  /*13a90*/  IMAD.MOV.U32 R4, RZ, RZ, R15 ;  /* 0x000000ffff047224 */ /* 0x020fe200078e000f */
[----:B------:R-:W-:Y:S01]  /*13aa0*/  MOV R2, 0x13ad0 ;  /* 0x00013ad000027802 */ /* 0x000fe20000000f00 */
[----:B------:R-:W-:Y:S02]  /*13ab0*/  IMAD.MOV.U32 R15, RZ, RZ, 0x181f ;  /* 0x0000181fff0f7424 */ /* 0x000fe400078e00ff */
[----:B-1----:R-:W-:Y:S05]  /*13ac0*/  CALL.REL.NOINC `($__internal_61_$__cuda_sm70_shflsync_idx_p) ;  /* 0x0000017000007944 */ /* 0x002fea0003c00000 */
[----:B-----5:R-:W-:Y:S01]  /*13ad0*/  MOV R0, R15 ;  /* 0x0000000f00007202 */ /* 0x020fe20000000f00 */
[----:B-1----:R-:W-:-:S05]  /*13ae0*/  BRA `(.L_x_3703) ;  /* 0xffff2bc000007947 */ /* 0x002fca000383ffff */
.L_x_3682:
[----:B--2---:R-:W-:Y:S01]  /*13af0*/  MOV R15, 0x181f ;  /* 0x0000181f000f7802 */ /* 0x004fe20000000f00 */
[----:B------:R-:W-:Y:S01]  /*13b00*/  IMAD.MOV.U32 R3, RZ, RZ, R6 ;  /* 0x000000ffff037224 */ /* 0x000fe200078e0006 */
[----:B------:R-:W-:Y:S02]  /*13b10*/  MOV R2, 0x13b30 ;  /* 0x00013b3000027802 */ /* 0x000fe40000000f00 */
[----:B-1---5:R-:W-:Y:S05]  /*13b20*/  CALL.REL.NOINC `($__internal_61_$__cuda_sm70_shflsync_idx_p) ;  /* 0x0000011000007944 */ /* 0x022fea0003c00000 */
[----:B------:R-:W-:Y:S01]  /*13b30*/  MOV R3, R7 ;  /* 0x0000000700037202 */ /* 0x000fe20000000f00 */
[----:B-----5:R-:W-:Y:S01]  /*13b40*/  IMAD.MOV.U32 R4, RZ, RZ, R15 ;  /* 0x000000ffff047224 */ /* 0x020fe200078e000f */
[----:B------:R-:W-:Y:S01]  /*13b50*/  MOV R2, 0x13b80 ;  /* 0x00013b8000027802 */ /* 0x000fe20000000f00 */
[----:B------:R-:W-:Y:S02]  /*13b60*/  IMAD.MOV.U32 R15, RZ, RZ, 0x181f ;  /* 0x0000181fff0f7424 */ /* 0x000fe400078e00ff */
[----:B-1----:R-:W-:Y:S05]  /*13b70*/  CALL.REL.NOINC `($__internal_61_$__cuda_sm70_shflsync_idx_p) ;  /* 0x000000c000007944 */ /* 0x002fea0003c00000 */
[----:B------:R-:W-:Y:S01]  /*13b80*/  MOV R2, R15 ;  /* 0x0000000f00027202 */ /* 0x000fe20000000f00 */
[----:B-1---5:R-:W-:-:S05]  /*13b90*/  BRA `(.L_x_3704) ;  /* 0xffff6ac000007947 */ /* 0x022fca000383ffff */
.L_x_3688:
[----:B------:R-:W-:Y:S02]  /*13ba0*/  MOV R15, 0x181f ;  /* 0x0000181f000f7802 */ /* 0x000fe40000000f00 */
[----:B------:R-:W-:Y:S02]  /*13bb0*/  MOV R2, 0x13bd0 ;  /* 0x00013bd000027802 */ /* 0x000fe40000000f00 */
[----:B----45:R-:W-:Y:S05]  /*13bc0*/  CALL.REL.NOINC `($__internal_61_$__cuda_sm70_shflsync_idx_p) ;  /* 0x0000007000007944 */ /* 0x030fea0003c00000 */
[----:B------:R-:W-:Y:S01]  /*13bd0*/  MOV R3, R6 ;  /* 0x0000000600037202 */ /* 0x000fe20000000f00 */
[----:B-----5:R-:W-:Y:S01]  /*13be0*/  IMAD.MOV.U32 R4, RZ, RZ, R15 ;  /* 0x000000ffff047224 */ /* 0x020fe200078e000f */
[----:B------:R-:W-:Y:S01]  /*13bf0*/  MOV R2, 0x13c20 ;  /* 0x00013c2000027802 */ /* 0x000fe20000000f00 */
[----:B------:R-:W-:Y:S02]  /*13c00*/  IMAD.MOV.U32 R15, RZ, RZ, 0x181f ;  /* 0x0000181fff0f7424 */ /* 0x000fe400078e00ff */
[----:B-1----:R-:W-:Y:S05]  /*13c10*/  CALL.REL.NOINC `($__internal_61_$__cuda_sm70_shflsync_idx_p) ;  /* 0x0000002000007944 */ /* 0x002fea0003c00000 */
[----:B-----5:R-:W-:Y:S01]  /*13c20*/  MOV R0, R15 ;  /* 0x0000000f00007202 */ /* 0x020fe20000000f00 */
[----:B-1----:R-:W-:-:S05]  /*13c30*/  BRA `(.L_x_3705) ;  /* 0xffff994000007947 */ /* 0x002fca000383ffff */
        .weak           $__internal_61_$__cuda_sm70_shflsync_idx_p
        .type           $__internal_61_$__cuda_sm70_shflsync_idx_p,@function
        .size           $__internal_61_$__cuda_sm70_shflsync_idx_p,(.L_x_6569 - $__internal_61_$__cuda_sm70_shflsync_idx_p)
$__internal_61_$__cuda_sm70_shflsync_idx_p:
[----:B------:R1:W-:Y:S04]  /*13c40*/  STL [R1+0x74], R4 ;  /* 0x0000740401007387 */ /* 0x0003e80000100800 */
[----:B------:R2:W-:Y:S01]  /*13c50*/  STL [R1+0x70], R0 ;  /* 0x0000700001007387 */ /* 0x0005e20000100800 */
[----:B-1----:R-:W-:-:S02]  /*13c60*/  MOV R4, 0xffffffff ;  /* 0xffffffff00047802 */ /* 0x002fc40000000f00 */
[----:B--2---:R-:W-:Y:S02]  /*13c70*/  MOV R0, 0x1 ;  /* 0x0000000100007802 */ /* 0x004fe40000000f00 */
[----:B------:R-:W-:Y:S04]  /*13c80*/  WARPSYNC R4 ;  /* 0x0000000400007348 */ /* 0x000fe80003800000 */
[----:B------:R1:W2:Y:S04]  /*13c90*/  SHFL.IDX PT, R15, R3, R0, R15 ;  /* 0x00000000030f7389 */ /* 0x0002a800000e000f */
[----:B-1----:R1:W5:Y:S04]  /*13ca0*/  LDL.LU R4, [R1+0x74] ;  /* 0x0000740001047983 */ /* 0x0023680000300800 */
[----:B------:R1:W5:Y:S01]  /*13cb0*/  LDL.LU R0, [R1+0x70] ;  /* 0x0000700001007983 */ /* 0x0003620000300800 */
[----:B------:R-:W-:-:S04]  /*13cc0*/  MOV R3, 0x0 ;  /* 0x0000000000037802 */ /* 0x000fc80000000f00 */
[----:B--2---:R-:W-:Y:S05]  /*13cd0*/  RET.REL.NODEC R2 `(_ZN7cutlass13device_kernelIN5flash19enable_sm80_to_sm89INS1_16FlashAttnFwdSm80INS1_25CollectiveMainloopFwdSm80ILi8ELi1ELb1EN4cute5tupleIJNS5_1CILi128EEENS7_ILi48EEENS7_ILi256EEEEEELi256ENS_10bfloat16_tEfNS_4arch4Sm80ELb0ELb1ELb0ELb0ELb1ELb0ELb1ELb1EEENS1_21CollectiveEpilogueFwdINS6_IJS8_SA_S9_EEENS6_IJNS7_ILi1EEESI_SI_EEESC_SE_Li256ELb0ELb1ELb1ELb0EEENS1_19SingleTileSchedulerILb0ELb1ELb1ELi128EEEEEEEEEvNT_6ParamsE) ;  /* 0xfffec32002007950 */ /* 0x004fea0003c3ffff */
.L_x_3706:
        /* <DEDUP_REMOVED lines=10> */
.L_x_6569:


//--------------------- .text._ZN7cutlass13device_kernelIN5flash19enable_sm80_to_sm89INS1_16FlashAttnFwdSm80INS1_25CollectiveMainloopFwdSm80ILi8ELi1ELb1EN4cute5tupleIJNS5_1CILi128EEENS7_ILi48EEENS7_ILi256EEEEEELi256ENS_10bfloat16_tEfNS_4arch4Sm80ELb0ELb1ELb0ELb1ELb1ELb0ELb1ELb1EEENS1_21CollectiveEpilogueFwdINS6_IJS8_SA_S9_EEENS6_IJNS7_ILi1EEESI_SI_EEESC_SE_Li256ELb1ELb1ELb1ELb0EEENS1_36VarlenDynamicPersistentTileSchedulerILi128ELi48ELi256ELi256ELb1ELb1ELb0ELb1ELb0ELb1EEEEEEEEEvNT_6ParamsE --------------------------
	.section	.text._ZN7cutlass13device_kernelIN5flash19enable_sm80_to_sm89INS1_16FlashAttnFwdSm80INS1_25CollectiveMainloopFwdSm80ILi8ELi1ELb1EN4cute5tupleIJNS5_1CILi128EEENS7_ILi48EEENS7_ILi256EEEEEELi256ENS_10bfloat16_tEfNS_4arch4Sm80ELb0ELb1ELb0ELb1ELb1ELb0ELb1ELb1EEENS1_21CollectiveEpilogueFwdINS6_IJS8_SA_S9_EEENS6_IJNS7_ILi1EEESI_SI_EEESC_SE_Li256ELb1ELb1ELb1ELb0EEENS1_36VarlenDynamicPersistentTileSchedulerILi128ELi48ELi256ELi256ELb1ELb1ELb0ELb1ELb0ELb1EEEEEEEEEvNT_6ParamsE,"ax",@progbits
	.sectioninfo	@"SHI_REGISTERS=255"
	.align	128
.text._ZN7cutlass13device_kernelIN5flash19enable_sm80_to_sm89INS1_16FlashAttnFwdSm80INS1_25CollectiveMainloopFwdSm80ILi8ELi1ELb1EN4cute5tupleIJNS5_1CILi128EEENS7_ILi48EEENS7_ILi256EEEEEELi256ENS_10bfloat16_tEfNS_4arch4Sm80ELb0ELb1ELb0ELb1ELb1ELb0ELb1ELb1EEENS1_21CollectiveEpilogueFwdINS6_IJS8_SA_S9_EEENS6_IJNS7_ILi1EEESI_SI_EEESC_SE_Li256ELb1ELb1ELb1ELb0EEENS1_36VarlenDynamicPersistentTileSchedulerILi128ELi48ELi256ELi256ELb1ELb1ELb0ELb1ELb0ELb1EEEEEEEEEvNT_6ParamsE:
        .type           _ZN7cutlass13device_kernelIN5flash19enable_sm80_to_sm89INS1_16FlashAttnFwdSm80INS1_25CollectiveMainloopFwdSm80ILi8ELi1ELb1EN4cute5tupleIJNS5_1CILi128EEENS7_ILi48EEENS7_ILi256EEEEEELi256ENS_10bfloat16_tEfNS_4arch4Sm80ELb0ELb1ELb0ELb1ELb1ELb0ELb1ELb1EEENS1_21CollectiveEpilogueFwdINS6_IJS8_SA_S9_EEENS6_IJNS7_ILi1EEESI_SI_EEESC_SE_Li256ELb1ELb1ELb1ELb0EEENS1_36VarlenDynamicPersistentTileSchedulerILi128ELi48ELi256ELi256ELb1ELb1ELb0ELb1ELb0ELb1EEEEEEEEEvNT_6ParamsE,@function
        .size           _ZN7cutlass13device_kernelIN5flash19enable_sm80_to_sm89INS1_16FlashAttnFwdSm80INS1_25CollectiveMainloopFwdSm80ILi8ELi1ELb1EN4cute5tupleIJNS5_1CILi128EEENS7_ILi48EEENS7_ILi256EEEEEELi256ENS_10bfloat16_tEfNS_4arch4Sm80ELb0ELb1ELb0ELb1ELb1ELb0ELb1ELb1EEENS1_21CollectiveEpilogueFwdINS6_IJS8_SA_S9_EEENS6_IJNS7_ILi1EEESI_SI_EEESC_SE_Li256ELb1ELb1ELb1ELb0EEENS1_36VarlenDynamicPersistentTileSchedulerILi128ELi48ELi256ELi256ELb1ELb1ELb0ELb1ELb0ELb1EEEEEEEEEvNT_6ParamsE,(.L_x_6571 - _ZN7cutlass13device_kernelIN5flash19enable_sm80_to_sm89INS1_16FlashAttnFwdSm80INS1_25CollectiveMainloopFwdSm80ILi8ELi1ELb1EN4cute5tupleIJNS5_1CILi128EEENS7_ILi48EEENS7_ILi256EEEEEELi256ENS_10bfloat16_tEfNS_4arch4Sm80ELb0ELb1ELb0ELb1ELb1ELb0ELb1ELb1EEENS1_21CollectiveEpilogueFwdINS6_IJS8_SA_S9_EEENS6_IJNS7_ILi1EEESI_SI_EEESC_SE_Li256ELb1ELb1ELb1ELb0EEENS1_36VarlenDynamicPersistentTileSchedulerILi128ELi48ELi256ELi256ELb1ELb1ELb0ELb1ELb0ELb1EEEEEEEEEvNT_6ParamsE)
        .other          _ZN7cutlass13device_kernelIN5flash19enable_sm80_to_sm89INS1_16FlashAttnFwdSm80INS1_25CollectiveMainloopFwdSm80ILi8ELi1ELb1EN4cute5tupleIJNS5_1CILi128EEENS7_ILi48EEENS7_ILi256EEEEEELi256ENS_10bfloat16_tEfNS_4arch4Sm80ELb0ELb1ELb0ELb1ELb1ELb0ELb1ELb1EEENS1_21CollectiveEpilogueFwdINS6_IJS8_SA_S9_EEENS6_IJNS7_ILi1EEESI_SI_EEESC_SE_Li256ELb1ELb1ELb1ELb0EEENS1_36VarlenDynamicPersistentTileSchedulerILi128ELi48ELi256ELi256ELb1ELb1ELb0ELb1ELb0ELb1EEEEEEEEEvNT_6ParamsE,@"STO_CUDA_ENTRY STV_DEFAULT"
_ZN7cutlass13device_kernelIN5flash19enable_sm80_to_sm89INS1_16FlashAttnFwdSm80INS1_25CollectiveMainloopFwdSm80ILi8ELi1ELb1EN4cute5tupleIJNS5_1CILi128EEENS7_ILi48EEENS7_ILi256EEEEEELi256ENS_10bfloat16_tEfNS_4arch4Sm80ELb0ELb1ELb0ELb1ELb1ELb0ELb1ELb1EEENS1_21CollectiveEpilogueFwdINS6_IJS8_SA_S9_EEENS6_IJNS7_ILi1EEESI_SI_EEESC_SE_Li256ELb1ELb1ELb1ELb0EEENS1_36VarlenDynamicPersistentTileSchedulerILi128ELi48ELi256ELi256ELb1ELb1ELb0ELb1ELb0ELb1EEEEEEEEEvNT_6ParamsE:
        /* <DEDUP_REMOVED lines=54> */
.L_x_3712:
        /* <DEDUP_REMOVED lines=16> */
.L_x_3890:
        /* <DEDUP_REMOVED lines=16> */
.L_x_3891:
[----:B--2---:R-:W-:-:S05]  /*0560*/  IMAD R0, R0, c[0x0][0x538], RZ ;  /* 0x00014e0000007a24 */ /* 0x004fca00078e02ff */
[----:B------:R-:W-:-:S04]  /*0570*/  IADD3 R6, R0, R6, RZ ;  /* 0x0000000600067210 */ /* 0x000fc80007ffe0ff */
[----:B------:R-:W-:-:S13]  /*0580*/  ISETP.GT.AND P0, PT, R6, UR4, PT ;  /* 0x0000000406007c0c */ /* 0x000fda000bf04270 */
[----:B-1----:R-:W-:Y:S05]  /*0590*/  @!P0 BRA `(.L_x_3712) ;  /* 0xfffffdc000008947 */ /* 0x002fea000383ffff */
.L_x_3708:
[----:B------:R-:W-:-:S05]  /*05a0*/  IADD3 R10, -R0, R6, RZ ;  /* 0x00000006000a7210 */ /* 0x000fca0007ffe1ff */
[----:B------:R-:W-:-:S05]  /*05b0*/  IMAD R0, R4, c[0x0][0x538], R10 ;  /* 0x00014e0004007a24 */ /* 0x000fca00078e020a */
[----:B------:R-:W-:Y:S01]  /*05c0*/  ISETP.GT.AND P0, PT, R0, UR4, PT ;  /* 0x0000000400007c0c */ /* 0x000fe2000bf04270 */
[----:B------:R-:W-:-:S12]  /*05d0*/  BRA.DIV ~URZ, `(.L_x_3713) ;  /* 0x00018b627f007947 */ /* 0x000fd8000b800000 */
[----:B------:R-:W-:-:S04]  /*05e0*/  VOTE.ANY R6, PT, !P0 ;  /* 0x0000000000067806 */ /* 0x000fc800040e0100 */
.L_x_3892:
[----:B------:R-:W1:Y:S02]  /*05f0*/  POPC R0, R6 ;  /* 0x0000000600007309 */ /* 0x000e640000000000 */
[----:B-1----:R-:W-:-:S05]  /*0600*/  IADD3 R2, R0, R7, RZ ;  /* 0x0000000700027210 */ /* 0x002fca0007ffe0ff */
[----:B------:R1:W-:Y:S01]  /*0610*/  STL [R1+0xbc], R2 ;  /* 0x0000bc0201007387 */ /* 0x0003e20000100800 */
[----:B------:R-:W-:Y:S05]  /*0620*/  BRA.DIV ~URZ, `(.L_x_3714) ;  /* 0x00018b627f007947 */ /* 0x000fea000b800000 */
[----:B------:R2:W3:Y:S01]  /*0630*/  SHFL.IDX PT, R12, R9, R0, 0x1f ;  /* 0x00001f00090c7589 */ /* 0x0004e200000e0000 */
[----:B------:R-:W-:-:S03]  /*0640*/  MOV R5, RZ ;  /* 0x000000ff00057202 */ /* 0x000fc60000000f00 */
[----:B------:R2:W4:Y:S04]  /*0650*/  SHFL.IDX PT, R9, R8, R0, 0x1f ;  /* 0x00001f0008097589 */ /* 0x00052800000e0000 */
.L_x_3893:
[----:B------:R-:W-:Y:S01]  /*0660*/  ISETP.NE.AND P0, PT, R6, RZ, PT ;  /* 0x000000ff0600720c */ /* 0x000fe20003f05270 */
[----:B------:R-:W-:-:S12]  /*0670*/  BSSY B0, `(.L_x_3715) ;  /* 0x0000005000007945 */ /* 0x000fd80003800000 */
[----:B------:R-:W-:Y:S05]  /*0680*/  @!P0 BRA `(.L_x_3716) ;  /* 0x0000003000008947 */ /* 0x000fea0003800000 */
[----:B--2---:R-:W-:Y:S01]  /*0690*/  IADD3 R0, R0, -0x1, RZ ;  /* 0xffffffff00007810 */ /* 0x004fe20007ffe0ff */
[----:B------:R-:W-:Y:S05]  /*06a0*/  BRA.DIV ~URZ, `(.L_x_3717) ;  /* 0x00018c027f007947 */ /* 0x000fea000b800000 */
[----:B------:R2:W1:Y:S02]  /*06b0*/  SHFL.IDX PT, R5, R4, R0, 0x1f ;  /* 0x00001f0004057589 */ /* 0x00046400000e0000 */
.L_x_3716:
[----:B------:R-:W-:Y:S05]  /*06c0*/  BSYNC B0 ;  /* 0x0000000000007941 */ /* 0x000fea0003800000 */
.L_x_3715:
        /* <DEDUP_REMOVED lines=69> */
.L_x_3719:
        /* <DEDUP_REMOVED lines=70> */
.L_x_3720:
[----:B------:R-:W-:Y:S05]  /*0f80*/  BSYNC B0 ;  /* 0x0000000000007941 */ /* 0x000fea0003800000 */
.L_x_3718:
[----:B------:R-:W-:-:S04]  /*0f90*/  LOP3.LUT R0, RZ, R0, RZ, 0x33, !PT ;  /* 0x00000000ff007212 */ /* 0x000fc800078e33ff */
[----:B------:R-:W-:-:S05]  /*0fa0*/  IADD3 R0, R0, R12, RZ ;  /* 0x0000000c00007210 */ /* 0x000fca0007ffe0ff */
[----:B------:R2:W-:Y:S01]  /*0fb0*/  STL [R1+0xb4], R0 ;  /* 0x0000b40001007387 */ /* 0x0005e20000100800 */
[----:B------:R-:W-:Y:S05]  /*0fc0*/  BRA `(.L_x_3721) ;  /* 0x0000006000007947 */ /* 0x000fea0003800000 */
.L_x_3709:
[----:B------:R-:W-:Y:S01]  /*0fd0*/  MOV R0, UR4 ;  /* 0x0000000400007c02 */ /* 0x000fe20008000f00 */
[----:B------:R-:W-:Y:S04]  /*0fe0*/  STL [R1+0xb4], RZ ;  /* 0x0000b4ff01007387 */ /* 0x000fe80000100800 */
[----:B------:R-:W-:Y:S04]  /*0ff0*/  STL [R1+0xb8], RZ ;  /* 0x0000b8ff01007387 */ /* 0x000fe80000100800 */
[----:B------:R1:W-:Y:S02]  /*1000*/  STL [R1+0xb0], R0 ;  /* 0x0000b00001007387 */ /* 0x0003e40000100800 */
[----:B-1----:R-:W-:-:S05]  /*1010*/  MOV R0, c[0x0][0x53c] ;  /* 0x00014f0000007a02 */ /* 0x002fca0000000f00 */
[----:B------:R1:W-:Y:S02]  /*1020*/  STL [R1+0xbc], R0 ;  /* 0x0000bc0001007387 */ /* 0x0003e40000100800 */
.L_x_3721:
        /* <DEDUP_REMOVED lines=8> */
.L_x_3707:
        /* <DEDUP_REMOVED lines=262> */
[----:B------:R1:W-:Y:S04]  /*2110*/  STL [R1+0x10], R3 ;  /* 0x0000100301007387 */ /* 0x0003e80000100800 */
[----:B------:R2:W-:Y:S01]  /*2120*/  STL [R1+0xe4], R4 ;  /* 0x0000e40401007387 */ /* 0x0005e20000100800 */
[--C-:B-1----:R-:W-:Y:S02]  /*2130*/  IMAD.IADD R3, R2, 0x1, R6.reuse ;  /* 0x0000000102037824 */ /* 0x102fe400078e0206 */
[----:B------:R-:W-:-:S02]  /*2140*/  IMAD.IADD R2, R0, 0x1, R6 ;  /* 0x0000000100027824 */ /* 0x000fc400078e0206 */
[----:B------:R-:W-:Y:S01]  /*2150*/  IMAD.IADD R0, R0, 0x1, R3 ;  /* 0x0000000100007824 */ /* 0x000fe200078e0203 */
[----:B------:R2:W-:Y:S04]  /*2160*/  STL [R1+0x1c], R3 ;  /* 0x00001c0301007387 */ /* 0x0005e80000100800 */
[----:B------:R2:W-:Y:S04]  /*2170*/  STL [R1+0x24], R2 ;  /* 0x0000240201007387 */ /* 0x0005e80000100800 */
[----:B------:R2:W-:Y:S02]  /*2180*/  STL [R1+0x20], R0 ;  /* 0x0000200001007387 */ /* 0x0005e40000100800 */
.L_x_3889:
        /* <DEDUP_REMOVED lines=27> */
.L_x_3722:
[----:B------:R-:W-:-:S04]  /*2340*/  ISETP.NE.U32.AND P0, PT, RZ, c[0x0][0x368], PT ;  /* 0x0000da00ff007a0c */ /* 0x000fc80003f05070 */
[----:B------:R-:W-:-:S13]  /*2350*/  ISETP.NE.AND.EX P0, PT, RZ, c[0x0][0x36c], PT, P0 ;  /* 0x0000db00ff007a0c */ /* 0x000fda0003f05300 */
[----:B------:R-:W-:Y:S05]  /*2360*/  @!P0 BRA `(.L_x_3723) ;  /* 0x0000003000008947 */ /* 0x000fea0003800000 */
[----:B-1----:R-:W-:-:S05]  /*2370*/  IMAD.WIDE R2, R106, R13, c[0x0][0x368] ;  /* 0x0000da006a027625 */ /* 0x002fca00078e020d */
[----:B------:R1:W5:Y:S01]  /*2380*/  LDG.E R0, [R2.64] ;  /* 0x0000000602007981 */ /* 0x000362000c1e1900 */
[----:B------:R-:W-:Y:S05]  /*2390*/  BRA `(.L_x_3724) ;  /* 0x0000008000007947 */ /* 0x000fea0003800000 */
.L_x_3723:
        /* <DEDUP_REMOVED lines=8> */
.L_x_3724:
        /* <DEDUP_REMOVED lines=35> */
.L_x_3727:
[----:B------:R-:W-:-:S13]  /*2650*/  ISETP.NE.AND P0, PT, R6, 0x1, PT ;  /* 0x000000010600780c */ /* 0x000fda0003f05270 */
[----:B------:R-:W-:-:S05]  /*2660*/  @P0 IMAD.HI.U32 R0, R2, c[0x0][0x330], RZ ;  /* 0x0000cc0002000a27 */ /* 0x000fca00078e00ff */
[----:B------:R-:W-:Y:S02]  /*2670*/  @P0 SHF.R.U32.HI R2, RZ, c[0x0][0x334], R0 ;  /* 0x0000cd00ff020a19 */ /* 0x000fe40000011600 */
.L_x_3728:
[----:B------:R-:W-:Y:S05]  /*2680*/  BSYNC B0 ;  /* 0x0000000000007941 */ /* 0x000fea0003800000 */
.L_x_3726:
[----:B------:R-:W-:-:S05]  /*2690*/  IMAD R2, R2, R6, c[0x0][0x32c] ;  /* 0x0000cb0002027624 */ /* 0x000fca00078e0206 */
[----:B------:R-:W-:-:S03]  /*26a0*/  IMNMX R3, R3, R2, PT ;  /* 0x0000000203037217 */ /* 0x000fc60003800200 */
.L_x_3725:
        /* <DEDUP_REMOVED lines=26> */
.L_x_3731:
[----:B------:R-:W-:-:S13]  /*2850*/  ISETP.NE.AND P0, PT, R6, 0x1, PT ;  /* 0x000000010600780c */ /* 0x000fda0003f05270 */
[----:B------:R-:W-:-:S05]  /*2860*/  @P0 IMAD.HI.U32 R3, R0, c[0x0][0x330], RZ ;  /* 0x0000cc0000030a27 */ /* 0x000fca00078e00ff */
[----:B------:R-:W-:Y:S02]  /*2870*/  @P0 SHF.R.U32.HI R0, RZ, c[0x0][0x334], R3 ;  /* 0x0000cd00ff000a19 */ /* 0x000fe40000011603 */
.L_x_3732:
[----:B------:R-:W-:Y:S05]  /*2880*/  BSYNC B0 ;  /* 0x0000000000007941 */ /* 0x000fea0003800000 */
.L_x_3730:
[----:B------:R-:W-:-:S05]  /*2890*/  IMAD R0, R0, c[0x0][0x32c], RZ ;  /* 0x0000cb0000007a24 */ /* 0x000fca00078e02ff */
[----:B------:R-:W-:-:S04]  /*28a0*/  IMNMX R2, R2, R0, !PT ;  /* 0x0000000002027217 */ /* 0x000fc80007800200 */
.L_x_3729:
        /* <DEDUP_REMOVED lines=48> */
.L_x_3734:
[----:B------:R-:W-:Y:S05]  /*2bb0*/  BSYNC B0 ;  /* 0x0000000000007941 */ /* 0x000fea0003800000 */
.L_x_3733:
        /* <DEDUP_REMOVED lines=86> */
[----:B------:R-:W-:Y:S02]  /*3120*/  IMAD.MOV.U32 R2, RZ, RZ, c[0x0][0x2b8] ;  /* 0x0000ae00ff027624 */ /* 0x000fe400078e00ff */
[----:B------:R-:W-:Y:S02]  /*3130*/  IMAD R57, R110, R23, -0x30 ;  /* 0xffffffd06e397424 */ /* 0x000fe400078e0217 */
[----:B------:R-:W-:Y:S01]  /*3140*/  IMAD.WIDE.U32 R8, R0, c[0x0][0x2b0], RZ ;  /* 0x0000ac0000087a25 */ /* 0x000fe200078e00ff */
[----:B------:R-:W-:-:S03]  /*3150*/  ISETP.NE.AND P1, PT, R2, 0x1, PT ;  /* 0x000000010200780c */ /* 0x000fc60003f25270 */
[----:B------:R-:W-:Y:S01]  /*3160*/  IMAD.MOV.U32 R106, RZ, RZ, R19 ;  /* 0x000000ffff6a7224 */ /* 0x000fe200078e0013 */
[----:B------:R-:W-:Y:S01]  /*3170*/  STL.64 [R1+0x90], R8 ;  /* 0x0000900801007387 */ /* 0x000fe20000100a00 */
[----:B------:R-:W-:-:S03]  /*3180*/  IMAD.MOV.U32 R27, RZ, RZ, RZ ;  /* 0x000000ffff1b7224 */ /* 0x000fc600078e00ff */
[----:B------:R-:W-:-:S05]  /*3190*/  LOP3.LUT R106, R106, 0xffffff7f, RZ, 0xc0, !PT ;  /* 0xffffff7f6a6a7812 */ /* 0x000fca00078ec0ff */
[----:B------:R-:W-:Y:S02]  /*31a0*/  @P1 LOP3.LUT R106, R106, 0x80, RZ, 0xfc, !PT ;  /* 0x000000806a6a1812 */ /* 0x000fe400078efcff */
        /* <DEDUP_REMOVED lines=10> */
[----:B-1----:R-:W-:Y:S01]  /*3250*/  IMAD.MOV.U32 R19, RZ, RZ, R21 ;  /* 0x000000ffff137224 */ /* 0x002fe200078e0015 */
        /* <DEDUP_REMOVED lines=66> */
[----:B------:R-:W-:Y:S02]  /*3680*/  @!P0 LEA.HI.X R13, R25, R4, R26, 0x1, P1 ;  /* 0x00000004190d8211 */ /* 0x000fe400008f0c1a */
        /* <DEDUP_REMOVED lines=34> */
[----:B------:R-:W-:Y:S02]  /*38b0*/  @!P0 LEA.HI.X R13, R25, R2, R26, 0x1, P2 ;  /* 0x00000002190d8211 */ /* 0x000fe400010f0c1a */
        /* <DEDUP_REMOVED lines=199> */
.L_x_3894:
        /* <DEDUP_REMOVED lines=28> */
.L_x_3737:
[----:B--2-4-:R-:W-:Y:S05]  /*46f0*/  BSYNC B0 ;  /* 0x0000000000007941 */ /* 0x014fea0003800000 */
.L_x_3736:
[----:B-1----:R-:W1:Y:S04]  /*4700*/  S2R R2, SR_TID.X ;  /* 0x0000000000027919 */ /* 0x002e680000002100 */
[----:B------:R-:W0:Y:S01]  /*4710*/  LDGDEPBAR ;  /* 0x00000000000079af */ /* 0x000e220000000000 */
[----:B-1----:R-:W-:-:S04]  /*4720*/  SHF.R.S32.HI R0, RZ, 0x1f, R2 ;  /* 0x0000001fff007819 */ /* 0x002fc80000011402 */
[----:B------:R-:W-:-:S04]  /*4730*/  LEA.HI R0, R0, R2, RZ, 0x3 ;  /* 0x0000000200007211 */ /* 0x000fc800078f18ff */
[----:B------:R-:W-:-:S05]  /*4740*/  LOP3.LUT R0, R0, 0xfffffff8, RZ, 0xc0, !PT ;  /* 0xfffffff800007812 */ /* 0x000fca00078ec0ff */
[----:B------:R-:W-:Y:S01]  /*4750*/  IMAD.IADD R0, R2, 0x1, -R0 ;  /* 0x0000000102007824 */ /* 0x000fe200078e0a00 */
[----:B------:R-:W-:Y:S01]  /*4760*/  WARPSYNC 0xffffffff ;  /* 0xffffffff00007948 */ /* 0x000fe20003800000 */
[----:B------:R-:W2:Y:S03]  /*4770*/  LDL R2, [R1+0x70] ;  /* 0x0000700001027983 */ /* 0x000ea60000100800 */
[----:B------:R-:W-:Y:S01]  /*4780*/  LOP3.LUT P0, RZ, R0, 0x4, RZ, 0xc0, !PT ;  /* 0x0000000400ff7812 */ /* 0x000fe2000780c0ff */
[----:B------:R-:W-:Y:S01]  /*4790*/  IMAD.MOV.U32 R0, RZ, RZ, 0x40 ;  /* 0x00000040ff007424 */ /* 0x000fe200078e00ff */
[----:B------:R-:W-:Y:S04]  /*47a0*/  HMMA.16816.F32.BF16 R4, R164, R16, RZ ;  /* 0x00000010a404723c */ /* 0x000fe800000418ff */
[----:B------:R-:W-:-:S05]  /*47b0*/  SEL R0, R0, 0xffffffc0, !P0 ;  /* 0xffffffc000007807 */ /* 0x000fca0004000000 */
[--C-:B------:R-:W-:Y:S01]  /*47c0*/  IMAD.IADD R242, R240, 0x1, R0.reuse ;  /* 0x00000001f0f27824 */ /* 0x100fe200078e0200 */
[----:B------:R-:W-:Y:S04]  /*47d0*/  HMMA.16816.F32.BF16 R8, R164, R18, RZ ;  /* 0x00000012a408723c */ /* 0x000fe800000418ff */
[----:B------:R-:W1:Y:S10]  /*47e0*/  LDSM.16.M88.4 R20, [R242] ;  /* 0x00000000f214783b */ /* 0x000e740000000200 */
[C---:B------:R-:W-:Y:S01]  /*47f0*/  HMMA.16816.F32.BF16 R4, R168.reuse, R24, R4 ;  /* 0x00000018a804723c */ /* 0x040fe20000041804 */
[C---:B------:R-:W-:Y:S01]  /*4800*/  IMAD.IADD R241, R247.reuse, 0x1, R0 ;  /* 0x00000001f7f17824 */ /* 0x040fe200078e0200 */
[----:B------:R-:W-:Y:S08]  /*4810*/  LDSM.16.M88.4 R52, [R242+0x5800] ;  /* 0x00580000f234783b */ /* 0x000ff00000000200 */
        /* <DEDUP_REMOVED lines=11> */
[----:B------:R-:W-:Y:S01]  /*48d0*/  HMMA.16816.F32.BF16 R36, R184, R22, R4 ;  /* 0x00000016b824723c */ /* 0x000fe20000041804 */
[----:B------:R-:W-:Y:S07]  /*48e0*/  LDSM.16.M88.4 R20, [R241] ;  /* 0x00000000f114783b */ /* 0x000fee0000000200 */
[----:B------:R-:W-:Y:S08]  /*48f0*/  HMMA.16816.F32.BF16 R4, R164, R42, RZ ;  /* 0x0000002aa404723c */ /* 0x000ff000000418ff */
[C---:B------:R-:W-:Y:S01]  /*4900*/  HMMA.16816.F32.BF16 R8, R168.reuse, R48, R16 ;  /* 0x00000030a808723c */ /* 0x040fe20000041810 */
[----:B------:R-:W1:Y:S11]  /*4910*/  LDSM.16.M88.4 R16, [R242+0x1000] ;  /* 0x00100000f210783b */ /* 0x000e760000000200 */
[----:B------:R-:W-:Y:S04]  /*4920*/  @!UPT UIADD3 URZ, URZ, URZ, URZ ;  /* 0x0000003f3f3ff290 */ /* 0x000fe8000fffe03f */
[----:B------:R-:W-:Y:S08]  /*4930*/  HMMA.16816.F32.BF16 R4, R168, R50, R4 ;  /* 0x00000032a804723c */ /* 0x000ff00000041804 */
[C---:B-1----:R-:W-:Y:S11]  /*4940*/  HMMA.16816.F32.BF16 R28, R184.reuse, R16, R8 ;  /* 0x00000010b81c723c */ /* 0x042ff60000041808 */
[----:B------:R-:W-:Y:S05]  /*4950*/  @!UPT UIADD3 URZ, URZ, URZ, URZ ;  /* 0x0000003f3f3ff290 */ /* 0x000fea000fffe03f */
[----:B------:R-:W-:Y:S01]  /*4960*/  HMMA.16816.F32.BF16 R8, R184, R18, R4 ;  /* 0x00000012b808723c */ /* 0x000fe20000041804 */
[----:B------:R-:W1:Y:S04]  /*4970*/  LDSM.16.M88.4 R4, [R241+0x800] ;  /* 0x00080000f104783b */ /* 0x000e680000000200 */
[----:B------:R-:W3:Y:S03]  /*4980*/  LDSM.16.M88.4 R16, [R241+0x1000] ;  /* 0x00100000f110783b */ /* 0x000ee60000000200 */
[C---:B------:R-:W-:Y:S08]  /*4990*/  HMMA.16816.F32.BF16 R24, R188.reuse, R20, R24 ;  /* 0x00000014bc18723c */ /* 0x040ff00000041818 */
[C---:B------:R-:W-:Y:S08]  /*49a0*/  HMMA.16816.F32.BF16 R20, R188.reuse, R22, R32 ;  /* 0x00000016bc14723c */ /* 0x040ff00000041820 */
[C---:B-1----:R-:W-:Y:S08]  /*49b0*/  HMMA.16816.F32.BF16 R44, R188.reuse, R4, R44 ;  /* 0x00000004bc2c723c */ /* 0x042ff0000004182c */
[C---:B------:R-:W-:Y:S01]  /*49c0*/  HMMA.16816.F32.BF16 R36, R188.reuse, R6, R36 ;  /* 0x00000006bc24723c */ /* 0x040fe20000041824 */
[----:B------:R-:W1:Y:S07]  /*49d0*/  LDSM.16.M88.4 R4, [R240+0x1800] ;  /* 0x00180000f004783b */ /* 0x000e6e0000000200 */
[C---:B---3--:R-:W-:Y:S08]  /*49e0*/  HMMA.16816.F32.BF16 R40, R188.reuse, R16, R28 ;  /* 0x00000010bc28723c */ /* 0x048ff0000004181c */
[----:B------:R-:W-:Y:S01]  /*49f0*/  HMMA.16816.F32.BF16 R28, R188, R18, R8 ;  /* 0x00000012bc1c723c */ /* 0x000fe20000041808 */
[----:B------:R-:W3:Y:S04]  /*4a00*/  LDSM.16.M88.4 R8, [R240+0x2000] ;  /* 0x00200000f008783b */ /* 0x000ee80000000200 */
[----:B------:R-:W4:Y:S03]  /*4a10*/  LDSM.16.M88.4 R16, [R240+0x2800] ;  /* 0x00280000f010783b */ /* 0x000f260000000200 */
        /* <DEDUP_REMOVED lines=55> */
[C---:B------:R-:W-:Y:S08]  /*4d90*/  HMMA.16816.F32.BF16 R24, R216.reuse, R22, R24 ;  /* 0x00000016d818723c */ /* 0x040ff00000041818 */
[C---:B---3--:R-:W-:Y:S08]  /*4da0*/  HMMA.16816.F32.BF16 R32, R216.reuse, R8, R32 ;  /* 0x00000008d820723c */ /* 0x048ff00000041820 */
[C---:B------:R-:W-:Y:S01]  /*4db0*/  HMMA.16816.F32.BF16 R4, R216.reuse, R10, R4 ;  /* 0x0000000ad804723c */ /* 0x040fe20000041804 */
[----:B------:R-:W1:Y:S07]  /*4dc0*/  LDSM.16.M88.4 R8, [R241+0x3000] ;  /* 0x00300000f108783b */ /* 0x000e6e0000000200 */
[C---:B----4-:R-:W-:Y:S08]  /*4dd0*/  HMMA.16816.F32.BF16 R20, R216.reuse, R16, R36 ;  /* 0x00000010d814723c */ /* 0x050ff00000041824 */
        /* <DEDUP_REMOVED lines=8> */
[----:B-1----:R-:W-:Y:S08]  /*4e60*/  HMMA.16816.F32.BF16 R36, R220, R4, R20 ;  /* 0x00000004dc24723c */ /* 0x002ff00000041814 */
[----:B---3--:R-:W-:Y:S01]  /*4e70*/  HMMA.16816.F32.BF16 R20, R224, R18, R8 ;  /* 0x00000012e014723c */ /* 0x008fe20000041808 */
[----:B------:R-:W1:Y:S07]  /*4e80*/  LDSM.16.M88.4 R8, [R240+0x5800] ;  /* 0x00580000f008783b */ /* 0x000e6e0000000200 */
[----:B------:R-:W-:Y:S01]  /*4e90*/  HMMA.16816.F32.BF16 R28, R220, R6, R28 ;  /* 0x00000006dc1c723c */ /* 0x000fe2000004181c */
[----:B------:R-:W3:Y:S07]  /*4ea0*/  LDSM.16.M88.4 R4, [R240+0x5000] ;  /* 0x00500000f004783b */ /* 0x000eee0000000200 */
[C---:B------:R-:W-:Y:S01]  /*4eb0*/  HMMA.16816.F32.BF16 R32, R224.reuse, R16, R32 ;  /* 0x00000010e020723c */ /* 0x040fe20000041820 */
[----:B------:R-:W4:Y:S07]  /*4ec0*/  LDSM.16.M88.4 R16, [R247+0x4800] ;  /* 0x00480000f710783b */ /* 0x000f2e0000000200 */
[C---:B-1----:R-:W-:Y:S08]  /*4ed0*/  HMMA.16816.F32.BF16 R48, R224.reuse, R8, R36 ;  /* 0x00000008e030723c */ /* 0x042ff00000041824 */
[C---:B------:R-:W-:Y:S01]  /*4ee0*/  HMMA.16816.F32.BF16 R44, R224.reuse, R10, R28 ;  /* 0x0000000ae02c723c */ /* 0x040fe2000004181c */
[----:B------:R-:W1:Y:S04]  /*4ef0*/  LDSM.16.M88.4 R8, [R247+0x5000] ;  /* 0x00500000f708783b */ /* 0x000e680000000200 */
[----:B------:R-:W5:Y:S03]  /*4f00*/  LDSM.16.M88.4 R28, [R247+0x5800] ;  /* 0x00580000f71c783b */ /* 0x000f660000000200 */
[C---:B---3--:R-:W-:Y:S08]  /*4f10*/  HMMA.16816.F32.BF16 R40, R224.reuse, R4, R40 ;  /* 0x00000004e028723c */ /* 0x048ff00000041828 */
[----:B------:R-:W-:Y:S08]  /*4f20*/  HMMA.16816.F32.BF16 R4, R224, R6, R24 ;  /* 0x00000006e004723c */ /* 0x000ff00000041818 */
[C---:B----4-:R-:W-:Y:S08]  /*4f30*/  HMMA.16816.F32.BF16 R36, R228.reuse, R16, R32 ;  /* 0x00000010e424723c */ /* 0x050ff00000041820 */
[C---:B------:R-:W-:Y:S01]  /*4f40*/  HMMA.16816.F32.BF16 R32, R228.reuse, R18, R20 ;  /* 0x00000012e420723c */ /* 0x040fe20000041814 */
[----:B------:R-:W3:Y:S04]  /*4f50*/  LDSM.16.M88.4 R20, [R242+0x4800] ;  /* 0x00480000f214783b */ /* 0x000ee80000000200 */
[----:B------:R-:W4:Y:S03]  /*4f60*/  LDSM.16.M88.4 R16, [R242+0x5000] ;  /* 0x00500000f210783b */ /* 0x000f260000000200 */
[C---:B-1----:R-:W-:Y:S08]  /*4f70*/  HMMA.16816.F32.BF16 R24, R228.reuse, R8, R40 ;  /* 0x00000008e418723c */ /* 0x042ff00000041828 */
[C---:B------:R-:W-:Y:S08]  /*4f80*/  HMMA.16816.F32.BF16 R8, R228.reuse, R10, R4 ;  /* 0x0000000ae408723c */ /* 0x040ff00000041804 */
[C---:B-----5:R-:W-:Y:S08]  /*4f90*/  HMMA.16816.F32.BF16 R4, R228.reuse, R28, R48 ;  /* 0x0000001ce404723c */ /* 0x060ff00000041830 */
[----:B------:R-:W-:Y:S08]  /*4fa0*/  HMMA.16816.F32.BF16 R44, R228, R30, R44 ;  /* 0x0000001ee42c723c */ /* 0x000ff0000004182c */
[C---:B---3--:R-:W-:Y:S08]  /*4fb0*/  HMMA.16816.F32.BF16 R40, R232.reuse, R20, R36 ;  /* 0x00000014e828723c */ /* 0x048ff00000041824 */
[C---:B------:R-:W-:Y:S01]  /*4fc0*/  HMMA.16816.F32.BF16 R36, R232.reuse, R22, R32 ;  /* 0x00000016e824723c */ /* 0x040fe20000041820 */
[----:B------:R-:W1:Y:S07]  /*4fd0*/  LDSM.16.M88.4 R20, [R241+0x5000] ;  /* 0x00500000f114783b */ /* 0x000e6e0000000200 */
[C---:B----4-:R-:W-:Y:S01]  /*4fe0*/  HMMA.16816.F32.BF16 R32, R232.reuse, R16, R24 ;  /* 0x00000010e820723c */ /* 0x050fe20000041818 */
[----:B------:R-:W3:Y:S07]  /*4ff0*/  LDSM.16.M88.4 R24, [R241+0x4800] ;  /* 0x00480000f118783b */ /* 0x000eee0000000200 */
[----:B------:R-:W-:Y:S01]  /*5000*/  HMMA.16816.F32.BF16 R28, R232, R18, R8 ;  /* 0x00000012e81c723c */ /* 0x000fe20000041808 */
[----:B------:R-:W4:Y:S01]  /*5010*/  LDSM.16.M88.4 R16, [R241+0x5800] ;  /* 0x00580000f110783b */ /* 0x000f220000000200 */
[----:B------:R-:W-:Y:S01]  /*5020*/  IADD3 R0, R247, 0x4800, RZ ;  /* 0x00004800f7007810 */ /* 0x000fe20007ffe0ff */
[----:B------:R-:W-:-:S04]  /*5030*/  DEPBAR.LE SB0, 0x0 ;  /* 0x000080000000791a */ /* 0x000fc80000000000 */
[----:B--2---:R-:W-:Y:S01]  /*5040*/  ISETP.GT.AND P0, PT, R13, R2, PT ;  /* 0x000000020d00720c */ /* 0x004fe20003f04270 */
[----:B------:R-:W-:Y:S01]  /*5050*/  HMMA.16816.F32.BF16 R8, R232, R52, R4 ;  /* 0x00000034e808723c */ /* 0x000fe20000041804 */
[C---:B------:R-:W-:Y:S01]  /*5060*/  IADD3 R3, R247.reuse, 0x5800, RZ ;  /* 0x00005800f7037810 */ /* 0x040fe20007ffe0ff */
[----:B------:R2:W-:Y:S01]  /*5070*/  STL [R1+0xc], R0 ;  /* 0x00000c0001007387 */ /* 0x0005e20000100800 */
[----:B------:R-:W-:-:S05]  /*5080*/  IADD3 R2, R247, 0x5000, RZ ;  /* 0x00005000f7027810 */ /* 0x000fca0007ffe0ff */
[----:B------:R-:W-:Y:S01]  /*5090*/  HMMA.16816.F32.BF16 R4, R232, R54, R44 ;  /* 0x00000036e804723c */ /* 0x000fe2000004182c */
[----:B------:R3:W-:Y:S04]  /*50a0*/  STL [R1+0x8], R3 ;  /* 0x0000080301007387 */ /* 0x0007e80000100800 */
[----:B------:R3:W-:Y:S01]  /*50b0*/  STL [R1+0x4], R2 ;  /* 0x0000040201007387 */ /* 0x0007e20000100800 */
[----:B--2---:R-:W-:-:S05]  /*50c0*/  IADD3 R0, R247, 0x3000, RZ ;  /* 0x00003000f7007810 */ /* 0x004fca0007ffe0ff */
[----:B------:R2:W-:Y:S01]  /*50d0*/  STL [R1], R0 ;  /* 0x0000000001007387 */ /* 0x0005e20000100800 */
[----:B-1----:R-:W-:Y:S01]  /*50e0*/  HMMA.16816.F32.BF16 R32, R236, R20, R32 ;  /* 0x00000014ec20723c */ /* 0x002fe20000041820 */
[----:B------:R-:W-:Y:S01]  /*50f0*/  BSSY B1, `(.L_x_3739) ;  /* 0x0000085000017945 */ /* 0x000fe20003800000 */
[C---:B------:R-:W-:Y:S02]  /*5100*/  IADD3 R252, R247.reuse, 0x4000, RZ ;  /* 0x00004000f7fc7810 */ /* 0x040fe40007ffe0ff */
[----:B------:R-:W-:-:S04]  /*5110*/  IADD3 R251, R247, 0x3800, RZ ;  /* 0x00003800f7fb7810 */ /* 0x000fc80007ffe0ff */
[----:B---3--:R-:W-:Y:S01]  /*5120*/  HMMA.16816.F32.BF16 R40, R236, R24, R40 ;  /* 0x00000018ec28723c */ /* 0x008fe20000041828 */
[C---:B------:R-:W-:Y:S02]  /*5130*/  IADD3 R250, R247.reuse, 0x1800, RZ ;  /* 0x00001800f7fa7810 */ /* 0x040fe40007ffe0ff */
[----:B------:R-:W-:-:S05]  /*5140*/  IADD3 R249, R247, 0x2800, RZ ;  /* 0x00002800f7f97810 */ /* 0x000fca0007ffe0ff */
[----:B------:R-:W-:Y:S01]  /*5150*/  HMMA.16816.F32.BF16 R36, R236, R26, R36 ;  /* 0x0000001aec24723c */ /* 0x000fe20000041824 */
[----:B------:R-:W-:-:S07]  /*5160*/  IADD3 R248, R247, 0x2000, RZ ;  /* 0x00002000f7f87810 */ /* 0x000fce0007ffe0ff */
[C---:B------:R-:W-:Y:S08]  /*5170*/  HMMA.16816.F32.BF16 R20, R236.reuse, R22, R28 ;  /* 0x00000016ec14723c */ /* 0x040ff0000004181c */
[C---:B----4-:R-:W-:Y:S08]  /*5180*/  HMMA.16816.F32.BF16 R24, R236.reuse, R16, R8 ;  /* 0x00000010ec18723c */ /* 0x050ff00000041808 */
[----:B------:R-:W-:Y:S01]  /*5190*/  HMMA.16816.F32.BF16 R28, R236, R18, R4 ;  /* 0x00000012ec1c723c */ /* 0x000fe20000041804 */
[----:B------:R-:W-:Y:S06]  /*51a0*/  BAR.SYNC.DEFER_BLOCKING 0x0 ;  /* 0x0000000000007b1d */ /* 0x000fec0000010000 */
[----:B------:R-:W-:Y:S01]  /*51b0*/  @!UPT UIADD3 URZ, URZ, URZ, URZ ;  /* 0x0000003f3f3ff290 */ /* 0x000fe2000fffe03f */
[----:B------:R-:W-:Y:S11]  /*51c0*/  @!P0 BRA `(.L_x_3740) ;  /* 0x0000077000008947 */ /* 0x000ff60003800000 */
[----:B--2---:R-:W2:Y:S04]  /*51d0*/  LDL R2, [R1+0x84] ;  /* 0x0000840001027983 */ /* 0x004ea80000100800 */
        /* <DEDUP_REMOVED lines=44> */
.L_x_3895:
[----:B------:R-:W-:Y:S05]  /*54a0*/  BRA.DIV ~URZ, `(.L_x_3742) ;  /* 0x000140327f007947 */ /* 0x000fea000b800000 */
[----:B------:R4:W1:Y:S02]  /*54b0*/  SHFL.IDX PT, R0, R6, RZ, 0x181f ;  /* 0x00181fff06007589 */ /* 0x00086400000e0000 */
.L_x_3896:
        /* <DEDUP_REMOVED lines=34> */
.L_x_3744:
[----:B------:R-:W-:Y:S05]  /*56e0*/  BSYNC B0 ;  /* 0x0000000000007941 */ /* 0x000fea0003800000 */
.L_x_3743:
[----:B------:R-:W-:Y:S01]  /*56f0*/  ISETP.GE.AND P0, PT, R7, 0x21, PT ;  /* 0x000000210700780c */ /* 0x000fe20003f06270 */
[----:B------:R-:W-:Y:S06]  /*5700*/  BRA.DIV ~URZ, `(.L_x_3745) ;  /* 0x00013e627f007947 */ /* 0x000fec000b800000 */
[----:B---3--:R3:W2:Y:S04]  /*5710*/  SHFL.IDX PT, R4, R5, 0x1, 0x181f ;  /* 0x00381f0005047f89 */ /* 0x0086a800000e0000 */
[----:B-1----:R3:W1:Y:S02]  /*5720*/  SHFL.IDX PT, R0, R6, 0x1, 0x181f ;  /* 0x00381f0006007f89 */ /* 0x00266400000e0000 */
.L_x_3897:
        /* <DEDUP_REMOVED lines=33> */
.L_x_3740:
[----:B--2---:R-:W-:Y:S05]  /*5940*/  BSYNC B1 ;  /* 0x0000000000017941 */ /* 0x004fea0003800000 */
.L_x_3739:
[----:B-1----:R-:W2:Y:S01]  /*5950*/  LDL R2, [R1+0xac] ;  /* 0x0000ac0001027983 */ /* 0x002ea20000100800 */
[----:B------:R-:W-:-:S03]  /*5960*/  IMAD.MOV.U32 R4, RZ, RZ, c[0x0][0x2c4] ;  /* 0x0000b100ff047624 */ /* 0x000fc600078e00ff */
[----:B------:R-:W2:Y:S04]  /*5970*/  LDL R0, [R1+0xc0] ;  /* 0x0000c00001007983 */ /* 0x000ea80000100800 */
[----:B------:R-:W5:Y:S04]  /*5980*/  LDL R3, [R1+0x7c] ;  /* 0x00007c0001037983 */ /* 0x000f680000100800 */
[----:B---3--:R-:W3:Y:S01]  /*5990*/  LDL R5, [R1+0x74] ;  /* 0x0000740001057983 */ /* 0x008ee20000100800 */
[----:B------:R-:W-:Y:S01]  /*59a0*/  ISETP.NE.AND P0, PT, R4, 0x1, PT ;  /* 0x000000010400780c */ /* 0x000fe20003f05270 */
[----:B------:R-:W-:-:S02]  /*59b0*/  ULDC UR4, c[0x0][0x324] ;  /* 0x0000c90000047ab9 */ /* 0x000fc40000000800 */
[----:B------:R-:W-:Y:S01]  /*59c0*/  ULOP3.LUT UR4, URZ, UR4, URZ, 0x33, !UPT ;  /* 0x000000043f047292 */ /* 0x000fe2000f8e333f */
[----:B------:R-:W0:Y:S01]  /*59d0*/  LDGDEPBAR ;  /* 0x00000000000079af */ /* 0x000e220000000000 */
[----:B--2---:R-:W-:-:S08]  /*59e0*/  IMAD.IADD R0, R0, 0x1, R2 ;  /* 0x0000000100007824 */ /* 0x004fd000078e0202 */
[----:B------:R-:W-:-:S04]  /*59f0*/  @P0 IMAD.HI.U32 R2, R0, c[0x0][0x2c8], RZ ;  /* 0x0000b20000020a27 */ /* 0x000fc800078e00ff */
[----:B------:R-:W-:Y:S01]  /*5a00*/  IMAD.MOV.U32 R4, RZ, RZ, R0 ;  /* 0x000000ffff047224 */ /* 0x000fe200078e0000 */
[----:B-----5:R-:W-:-:S04]  /*5a10*/  IADD3 R0, -R3, 0x1, R56 ;  /* 0x0000000103007810 */ /* 0x020fc80007ffe138 */
[----:B---3--:R-:W-:Y:S01]  /*5a20*/  IADD3 R0, R0, -R5, RZ ;  /* 0x8000000500007210 */ /* 0x008fe20007ffe0ff */
[----:B------:R-:W-:-:S03]  /*5a30*/  IMAD.IADD R7, R56, 0x1, -R3 ;  /* 0x0000000138077824 */ /* 0x000fc600078e0a03 */
[C---:B----4-:R-:W-:Y:S02]  /*5a40*/  IADD3 R6, R0.reuse, UR4, RZ ;  /* 0x0000000400067c10 */ /* 0x050fe4000fffe0ff */
[----:B------:R-:W-:Y:S02]  /*5a50*/  @P0 SHF.R.U32.HI R4, RZ, c[0x0][0x2cc], R2 ;  /* 0x0000b300ff040a19 */ /* 0x000fe40000011602 */
[----:B------:R-:W-:Y:S02]  /*5a60*/  IADD3 R5, R0, c[0x0][0x328], RZ ;  /* 0x0000ca0000057a10 */ /* 0x000fe40007ffe0ff */
[----:B------:R-:W-:Y:S01]  /*5a70*/  IADD3 R8, -R3, R12, RZ ;  /* 0x0000000c03087210 */ /* 0x000fe20007ffe1ff */
[----:B------:R-:W-:Y:S05]  /*5a80*/  BRA.DIV ~URZ, `(.L_x_3746) ;  /* 0x00013bf27f007947 */ /* 0x000fea000b800000 */
[----:B------:R1:W2:Y:S02]  /*5a90*/  SHFL.IDX PT, R3, R4, RZ, 0x1c1f ;  /* 0x001c1fff04037589 */ /* 0x0002a400000e0000 */
.L_x_3898:
        /* <DEDUP_REMOVED lines=19> */
.L_x_3749:
[----:B------:R-:W-:-:S04]  /*5bd0*/  MOV R9, 0x1 ;  /* 0x0000000100097802 */ /* 0x000fc80000000f00 */
[----:B------:R-:W-:-:S13]  /*5be0*/  ISETP.NE.AND P0, PT, R9, c[0x0][0x32c], PT ;  /* 0x0000cb0009007a0c */ /* 0x000fda0003f05270 */
[----:B------:R-:W-:-:S05]  /*5bf0*/  @P0 IMAD.HI.U32 R9, R3, c[0x0][0x330], RZ ;  /* 0x0000cc0003090a27 */ /* 0x000fca00078e00ff */
[----:B------:R-:W-:Y:S02]  /*5c00*/  @P0 SHF.R.U32.HI R3, RZ, c[0x0][0x334], R9 ;  /* 0x0000cd00ff030a19 */ /* 0x000fe40000011609 */
.L_x_3750:
[----:B------:R-:W-:Y:S05]  /*5c10*/  BSYNC B0 ;  /* 0x0000000000007941 */ /* 0x000fea0003800000 */
.L_x_3748:
[----:B------:R-:W-:-:S05]  /*5c20*/  IMAD R3, R3, c[0x0][0x32c], R8 ;  /* 0x0000cb0003037a24 */ /* 0x000fca00078e0208 */
[----:B------:R-:W-:Y:S02]  /*5c30*/  IADD3 R9, R3, c[0x0][0x32c], RZ ;  /* 0x0000cb0003097a10 */ /* 0x000fe40007ffe0ff */
[----:B------:R-:W-:Y:S02]  /*5c40*/  IMNMX R0, R0, R3, !PT ;  /* 0x0000000300007217 */ /* 0x000fe40007800200 */
[----:B------:R-:W-:Y:S02]  /*5c50*/  IMNMX R2, R2, R9, PT ;  /* 0x0000000902027217 */ /* 0x000fe40003800200 */
.L_x_3747:
        /* <DEDUP_REMOVED lines=23> */
[----:B------:R-:W-:Y:S02]  /*5dd0*/  FSEL R17, R37, -INF , !P0 ;  /* 0xff80000025117808 */ /* 0x000fe40004000000 */
[----:B------:R-:W-:Y:S02]  /*5de0*/  ISETP.GT.AND P0, PT, R0, 0x10, !P6 ;  /* 0x000000100000780c */ /* 0x000fe40007704270 */
[----:B------:R-:W-:Y:S02]  /*5df0*/  ISETP.GE.AND P1, PT, R12, 0x22, PT ;  /* 0x000000220c00780c */ /* 0x000fe40003f26270 */
[----:B------:R-:W-:-:S02]  /*5e00*/  ISETP.LT.OR P0, PT, R2, 0x11, P0 ;  /* 0x000000110200780c */ /* 0x000fc40000701670 */
[----:B------:R-:W-:Y:S02]  /*5e10*/  LOP3.LUT R3, R3, 0xfffffff7, RZ, 0xc0, !PT ;  /* 0xfffffff703037812 */ /* 0x000fe400078ec0ff */
        /* <DEDUP_REMOVED lines=16> */
[----:B------:R-:W-:-:S13]  /*5f20*/  ISETP.GE.AND P0, PT, R12, 0x29, PT ;  /* 0x000000290c00780c */ /* 0x000fda0003f06270 */
[----:B------:R-:W-:Y:S02]  /*5f30*/  @P0 LOP3.LUT R3, R3, 0x8, RZ, 0xfc, !PT ;  /* 0x0000000803030812 */ /* 0x000fe400078efcff */
[----:B------:R-:W-:Y:S02]  /*5f40*/  ISETP.GT.AND P0, PT, R0, 0x28, !P0 ;  /* 0x000000280000780c */ /* 0x000fe40004704270 */
[----:B------:R-:W-:Y:S02]  /*5f50*/  LOP3.LUT R3, R3, 0xfffffffb, RZ, 0xc0, !PT ;  /* 0xfffffffb03037812 */ /* 0x000fe400078ec0ff */
[----:B------:R-:W-:-:S04]  /*5f60*/  ISETP.LT.OR P0, PT, R2, 0x29, P0 ;  /* 0x000000290200780c */ /* 0x000fc80000701670 */
[----:B------:R-:W-:Y:S02]  /*5f70*/  FSEL R73, R28, -INF , !P0 ;  /* 0xff8000001c497808 */ /* 0x000fe40004000000 */
[----:B------:R-:W-:-:S13]  /*5f80*/  ISETP.GE.AND P0, PT, R12, 0x1, PT ;  /* 0x000000010c00780c */ /* 0x000fda0003f06270 */
[----:B------:R-:W-:Y:S02]  /*5f90*/  @P0 LOP3.LUT R3, R3, 0x4, RZ, 0xfc, !PT ;  /* 0x0000000403030812 */ /* 0x000fe400078efcff */
[----:B------:R-:W-:Y:S02]  /*5fa0*/  ISETP.GT.AND P0, PT, R0, RZ, !P0 ;  /* 0x000000ff0000720c */ /* 0x000fe40004704270 */
[----:B------:R-:W-:Y:S02]  /*5fb0*/  LOP3.LUT R3, R3, 0xffffffef, RZ, 0xc0, !PT ;  /* 0xffffffef03037812 */ /* 0x000fe400078ec0ff */
        /* <DEDUP_REMOVED lines=10> */
.L_x_3899:
        /* <DEDUP_REMOVED lines=19> */
.L_x_3754:
[----:B------:R-:W-:-:S04]  /*6190*/  MOV R4, 0x1 ;  /* 0x0000000100047802 */ /* 0x000fc80000000f00 */
[----:B------:R-:W-:-:S13]  /*61a0*/  ISETP.NE.AND P0, PT, R4, c[0x0][0x32c], PT ;  /* 0x0000cb0004007a0c */ /* 0x000fda0003f05270 */
[----:B------:R-:W-:-:S05]  /*61b0*/  @P0 IMAD.HI.U32 R4, R3, c[0x0][0x330], RZ ;  /* 0x0000cc0003040a27 */ /* 0x000fca00078e00ff */
[----:B------:R-:W-:Y:S02]  /*61c0*/  @P0 SHF.R.U32.HI R3, RZ, c[0x0][0x334], R4 ;  /* 0x0000cd00ff030a19 */ /* 0x000fe40000011604 */
.L_x_3755:
[----:B------:R-:W-:Y:S05]  /*61d0*/  BSYNC B0 ;  /* 0x0000000000007941 */ /* 0x000fea0003800000 */
.L_x_3753:
[----:B------:R-:W-:-:S05]  /*61e0*/  IMAD R3, R3, c[0x0][0x32c], R8 ;  /* 0x0000cb0003037a24 */ /* 0x000fca00078e0208 */
[----:B------:R-:W-:Y:S02]  /*61f0*/  IADD3 R4, R3, c[0x0][0x32c], RZ ;  /* 0x0000cb0003047a10 */ /* 0x000fe40007ffe0ff */
[----:B------:R-:W-:Y:S02]  /*6200*/  IMNMX R0, R0, R3, !PT ;  /* 0x0000000300007217 */ /* 0x000fe40007800200 */
[----:B------:R-:W-:Y:S02]  /*6210*/  IMNMX R2, R2, R4, PT ;  /* 0x0000000402027217 */ /* 0x000fe40003800200 */
.L_x_3752:
        /* <DEDUP_REMOVED lines=28> */
[C---:B------:R-:W-:Y:S02]  /*63e0*/  ISETP.GT.AND P0, PT, R0.reuse, 0x21, !P1 ;  /* 0x000000210000780c */ /* 0x040fe40004f04270 */
[----:B------:R-:W-:Y:S02]  /*63f0*/  ISETP.GT.AND P1, PT, R0, 0x28, !P5 ;  /* 0x000000280000780c */ /* 0x000fe40006f24270 */
[C---:B------:R-:W-:Y:S02]  /*6400*/  ISETP.LT.OR P0, PT, R2.reuse, 0x22, P0 ;  /* 0x000000220200780c */ /* 0x040fe40000701670 */
[----:B------:R-:W-:Y:S02]  /*6410*/  ISETP.LT.OR P1, PT, R2, 0x29, P1 ;  /* 0x000000290200780c */ /* 0x000fe40000f21670 */
[----:B------:R-:W-:-:S02]  /*6420*/  FSEL R70, R27, -INF , !P0 ;  /* 0xff8000001b467808 */ /* 0x000fc40004000000 */
[----:B------:R-:W-:Y:S02]  /*6430*/  ISETP.GT.AND P0, PT, R0, 0x1, !P3 ;  /* 0x000000010000780c */ /* 0x000fe40005f04270 */
[----:B------:R-:W-:Y:S02]  /*6440*/  FSEL R69, R30, -INF , !P1 ;  /* 0xff8000001e457808 */ /* 0x000fe40004800000 */
[----:B------:R-:W-:-:S04]  /*6450*/  ISETP.LT.OR P0, PT, R2, 0x2, P0 ;  /* 0x000000020200780c */ /* 0x000fc80000701670 */
[----:B------:R-:W-:Y:S02]  /*6460*/  FSEL R6, R43, -INF , !P0 ;  /* 0xff8000002b067808 */ /* 0x000fe40004000000 */
[----:B------:R-:W-:-:S04]  /*6470*/  ISETP.GT.AND P0, PT, R0, RZ, !P4 ;  /* 0x000000ff0000720c */ /* 0x000fc80006704270 */
[----:B------:R-:W-:-:S04]  /*6480*/  ISETP.LT.OR P0, PT, R2, 0x1, P0 ;  /* 0x000000010200780c */ /* 0x000fc80000701670 */
[----:B------:R-:W-:Y:S02]  /*6490*/  FSEL R7, R42, -INF , !P0 ;  /* 0xff8000002a077808 */ /* 0x000fe40004000000 */
[----:B------:R-:W-:Y:S02]  /*64a0*/  ISETP.GT.AND P0, PT, R0, 0x29, !P6 ;  /* 0x000000290000780c */ /* 0x000fe40007704270 */
[----:B------:R-:W-:Y:S02]  /*64b0*/  FMNMX.FTZ R0, R11, R15, !PT ;  /* 0x0000000f0b007209 */ /* 0x000fe40007810000 */
[----:B------:R-:W-:Y:S02]  /*64c0*/  ISETP.LT.OR P0, PT, R2, 0x2a, P0 ;  /* 0x0000002a0200780c */ /* 0x000fe40000701670 */
        /* <DEDUP_REMOVED lines=24> */
.L_x_3900:
[----:B-12---:R-:W-:Y:S01]  /*6650*/  FMNMX.FTZ R4, R4, R0, !PT ;  /* 0x0000000004047209 */ /* 0x006fe20007810000 */
[----:B------:R-:W-:Y:S05]  /*6660*/  BRA.DIV ~URZ, `(.L_x_3757) ;  /* 0x000131827f007947 */ /* 0x000fea000b800000 */
[----:B------:R-:W1:Y:S02]  /*6670*/  SHFL.BFLY PT, R0, R5, 0x2, 0x1f ;  /* 0x0c401f0005007f89 */ /* 0x000e6400000e0000 */
[----:B-1----:R-:W-:Y:S02]  /*6680*/  FMNMX.FTZ R5, R5, R0, !PT ;  /* 0x0000000005057209 */ /* 0x002fe40007810000 */
[----:B------:R-:W1:Y:S04]  /*6690*/  SHFL.BFLY PT, R0, R4, 0x1, 0x1f ;  /* 0x0c201f0004007f89 */ /* 0x000e6800000e0000 */
[----:B------:R2:W3:Y:S01]  /*66a0*/  SHFL.BFLY PT, R3, R5, 0x1, 0x1f ;  /* 0x0c201f0005037f89 */ /* 0x0004e200000e0000 */
[----:B-1----:R-:W-:-:S04]  /*66b0*/  FMNMX.FTZ R134, R4, R0, !PT ;  /* 0x0000000004867209 */ /* 0x002fc80007810000 */
.L_x_3901:
[----:B------:R-:W4:Y:S01]  /*66c0*/  LDL R40, [R1+0x10] ;  /* 0x0000100001287983 */ /* 0x000f220000100800 */
        /* <DEDUP_REMOVED lines=66> */
[C---:B--2---:R-:W-:Y:S08]  /*6af0*/  HMMA.16816.F32.BF16 R40, R4.reuse, R34, R12 ;  /* 0x000000220428723c */ /* 0x044ff0000004180c */
[----:B------:R-:W-:Y:S01]  /*6b00*/  HMMA.16816.F32.BF16 R152, R4, R32, R16 ;  /* 0x000000200498723c */ /* 0x000fe20000041810 */
[----:B------:R-:W2:Y:S07]  /*6b10*/  LDSM.16.MT88.4 R32, [R243+0x2000] ;  /* 0x00200000f320783b */ /* 0x000eae0000004200 */
[C---:B------:R-:W-:Y:S08]  /*6b20*/  HMMA.16816.F32.BF16 R28, R8.reuse, R26, RZ ;  /* 0x0000001a081c723c */ /* 0x040ff000000418ff */
[----:B------:R-:W-:Y:S01]  /*6b30*/  MOV R159, R40 ;  /* 0x00000028009f7202 */ /* 0x000fe20000000f00 */
[----:B------:R-:W-:Y:S01]  /*6b40*/  IMAD.MOV.U32 R157, RZ, RZ, R42 ;  /* 0x000000ffff9d7224 */ /* 0x000fe200078e002a */
[----:B------:R-:W-:Y:S01]  /*6b50*/  MOV R158, R41 ;  /* 0x00000029009e7202 */ /* 0x000fe20000000f00 */
[----:B---3--:R-:W-:Y:S01]  /*6b60*/  HMMA.16816.F32.BF16 R20, R8, R46, RZ ;  /* 0x0000002e0814723c */ /* 0x008fe200000418ff */
[----:B------:R-:W-:-:S07]  /*6b70*/  MOV R156, R43 ;  /* 0x0000002b009c7202 */ /* 0x000fce0000000f00 */
        /* <DEDUP_REMOVED lines=8> */
[C---:B------:R-:W-:Y:S01]  /*6c00*/  HMMA.16816.F32.BF16 R20, R4.reuse, R38, R20 ;  /* 0x000000260414723c */ /* 0x040fe20000041814 */
[----:B------:R-:W1:Y:S07]  /*6c10*/  LDSM.16.MT88.4 R36, [R243+0x3000] ;  /* 0x00300000f324783b */ /* 0x000e6e0000004200 */
[----:B------:R-:W-:Y:S01]  /*6c20*/  HMMA.16816.F32.BF16 R144, R4, R48, R40 ;  /* 0x000000300490723c */ /* 0x000fe20000041828 */
[----:B------:R-:W-:Y:S01]  /*6c30*/  MOV R151, R76 ;  /* 0x0000004c00977202 */ /* 0x000fe20000000f00 */
[----:B------:R-:W-:Y:S01]  /*6c40*/  IMAD.MOV.U32 R150, RZ, RZ, R77 ;  /* 0x000000ffff967224 */ /* 0x000fe200078e004d */
[----:B------:R-:W-:Y:S01]  /*6c50*/  MOV R149, R78 ;  /* 0x0000004e00957202 */ /* 0x000fe20000000f00 */
[----:B------:R-:W5:Y:S01]  /*6c60*/  LDSM.16.MT88.4 R48, [R246+0x2000] ;  /* 0x00200000f630783b */ /* 0x000f620000004200 */
[----:B------:R-:W-:-:S03]  /*6c70*/  MOV R148, R79 ;  /* 0x0000004f00947202 */ /* 0x000fc60000000f00 */
[----:B------:R-:W-:Y:S01]  /*6c80*/  HMMA.16816.F32.BF16 R40, R8, R56, RZ ;  /* 0x000000380828723c */ /* 0x000fe200000418ff */
[----:B------:R-:W-:Y:S01]  /*6c90*/  IMAD.MOV.U32 R81, RZ, RZ, R26 ;  /* 0x000000ffff517224 */ /* 0x000fe200078e001a */
[----:B------:R-:W-:Y:S01]  /*6ca0*/  MOV R80, R27 ;  /* 0x0000001b00507202 */ /* 0x000fe20000000f00 */
[----:B------:R-:W-:Y:S01]  /*6cb0*/  IMAD.MOV.U32 R78, RZ, RZ, R24 ;  /* 0x000000ffff4e7224 */ /* 0x000fe200078e0018 */
[----:B------:R-:W-:-:S04]  /*6cc0*/  MOV R79, R25 ;  /* 0x00000019004f7202 */ /* 0x000fc80000000f00 */
[----:B--2---:R-:W-:Y:S01]  /*6cd0*/  HMMA.16816.F32.BF16 R16, R4, R32, R16 ;  /* 0x000000200410723c */ /* 0x004fe20000041810 */
[----:B------:R-:W-:Y:S01]  /*6ce0*/  MOV R77, R22 ;  /* 0x00000016004d7202 */ /* 0x000fe20000000f00 */
[----:B------:R-:W-:Y:S01]  /*6cf0*/  IMAD.MOV.U32 R92, RZ, RZ, R21 ;  /* 0x000000ffff5c7224 */ /* 0x000fe200078e0015 */
[----:B------:R-:W-:Y:S02]  /*6d00*/  MOV R76, R23 ;  /* 0x00000017004c7202 */ /* 0x000fe40000000f00 */
[----:B------:R-:W-:-:S03]  /*6d10*/  MOV R87, R20 ;  /* 0x0000001400577202 */ /* 0x000fc60000000f00 */
[----:B------:R-:W-:Y:S01]  /*6d20*/  HMMA.16816.F32.BF16 R12, R4, R34, R12 ;  /* 0x00000022040c723c */ /* 0x000fe2000004180c */
[----:B------:R-:W-:Y:S07]  /*6d30*/  LDSM.16.MT88.4 R32, [R245+0x3800] ;  /* 0x00380000f520783b */ /* 0x000fee0000004200 */
[C---:B------:R-:W-:Y:S08]  /*6d40*/  HMMA.16816.F32.BF16 R28, R8.reuse, R58, RZ ;  /* 0x0000003a081c723c */ /* 0x040ff000000418ff */
[----:B---3--:R-:W-:Y:S01]  /*6d50*/  HMMA.16816.F32.BF16 R24, R8, R44, RZ ;  /* 0x0000002c0818723c */ /* 0x008fe200000418ff */
[----:B------:R-:W-:Y:S01]  /*6d60*/  MOV R135, R16 ;  /* 0x0000001000877202 */ /* 0x000fe20000000f00 */
[----:B------:R-:W-:Y:S01]  /*6d70*/  IMAD.MOV.U32 R132, RZ, RZ, R17 ;  /* 0x000000ffff847224 */ /* 0x000fe200078e0011 */
[----:B------:R-:W-:-:S02]  /*6d80*/  MOV R131, R18 ;  /* 0x0000001200837202 */ /* 0x000fc40000000f00 */
[----:B------:R-:W-:-:S03]  /*6d90*/  MOV R130, R19 ;  /* 0x0000001300827202 */ /* 0x000fc60000000f00 */
[----:B------:R-:W-:Y:S01]  /*6da0*/  HMMA.16816.F32.BF16 R20, R8, R46, RZ ;  /* 0x0000002e0814723c */ /* 0x000fe200000418ff */
[----:B------:R-:W2:Y:S01]  /*6db0*/  LDSM.16.MT88.4 R44, [R245+0x3000] ;  /* 0x00300000f52c783b */ /* 0x000ea20000004200 */
[----:B------:R-:W-:Y:S01]  /*6dc0*/  MOV R86, R13 ;  /* 0x0000000d00567202 */ /* 0x000fe20000000f00 */
[----:B------:R-:W-:Y:S01]  /*6dd0*/  IMAD.MOV.U32 R85, RZ, RZ, R14 ;  /* 0x000000ffff557224 */ /* 0x000fe200078e000e */
[----:B------:R-:W-:Y:S02]  /*6de0*/  MOV R84, R15 ;  /* 0x0000000f00547202 */ /* 0x000fe40000000f00 */
[----:B------:R-:W-:Y:S02]  /*6df0*/  MOV R3, R12 ;  /* 0x0000000c00037202 */ /* 0x000fe40000000f00 */
[----:B------:R-:W-:Y:S01]  /*6e00*/  HMMA.16816.F32.BF16 R56, R4, R64, R40 ;  /* 0x000000400438723c */ /* 0x000fe20000041828 */
[----:B------:R-:W3:Y:S07]  /*6e10*/  LDSM.16.MT88.4 R40, [R243+0x3800] ;  /* 0x00380000f328783b */ /* 0x000eee0000004200 */
[C---:B------:R-:W-:Y:S08]  /*6e20*/  HMMA.16816.F32.BF16 R16, R8.reuse, R52, RZ ;  /* 0x000000340810723c */ /* 0x040ff000000418ff */
[----:B------:R-:W-:Y:S01]  /*6e30*/  HMMA.16816.F32.BF16 R12, R8, R54, RZ ;  /* 0x00000036080c723c */ /* 0x000fe200000418ff */
[----:B------:R-:W2:Y:S07]  /*6e40*/  LDSM.16.MT88.4 R52, [R244+0x3000] ;  /* 0x00300000f434783b */ /* 0x000eae0000004200 */
[C---:B------:R-:W-:Y:S08]  /*6e50*/  HMMA.16816.F32.BF16 R180, R4.reuse, R66, R28 ;  /* 0x0000004204b4723c */ /* 0x040ff0000004181c */
[----:B----4-:R-:W-:Y:S08]  /*6e60*/  HMMA.16816.F32.BF16 R64, R4, R60, R24 ;  /* 0x0000003c0440723c */ /* 0x010ff00000041818 */
[C---:B-1----:R-:W-:Y:S08]  /*6e70*/  HMMA.16816.F32.BF16 R28, R8.reuse, R36, RZ ;  /* 0x00000024081c723c */ /* 0x042ff000000418ff */
[----:B------:R-:W-:Y:S01]  /*6e80*/  HMMA.16816.F32.BF16 R24, R8, R38, RZ ;  /* 0x000000260818723c */ /* 0x000fe200000418ff */
[----:B------:R-:W1:Y:S07]  /*6e90*/  LDSM.16.MT88.4 R36, [R246+0x3000] ;  /* 0x00300000f624783b */ /* 0x000e6e0000004200 */
[C---:B------:R-:W-:Y:S08]  /*6ea0*/  HMMA.16816.F32.BF16 R176, R4.reuse, R62, R20 ;  /* 0x0000003e04b0723c */ /* 0x040ff00000041814 */
[C---:B-----5:R-:W-:Y:S08]  /*6eb0*/  HMMA.16816.F32.BF16 R60, R4.reuse, R48, R16 ;  /* 0x00000030043c723c */ /* 0x060ff00000041810 */
[----:B------:R-:W-:Y:S01]  /*6ec0*/  HMMA.16816.F32.BF16 R172, R4, R50, R12 ;  /* 0x0000003204ac723c */ /* 0x000fe2000004180c */
[----:B------:R-:W4:Y:S07]  /*6ed0*/  LDSM.16.MT88.4 R48, [R244+0x3800] ;  /* 0x00380000f430783b */ /* 0x000f2e0000004200 */
[----:B--2---:R-:W-:Y:S07]  /*6ee0*/  HMMA.16816.F32.BF16 R16, R8, R46, RZ ;  /* 0x0000002e0810723c */ /* 0x004fee00000418ff */
[----:B------:R-:W-:Y:S01]  /*6ef0*/  IMAD.MOV.U32 R46, RZ, RZ, R85 ;  /* 0x000000ffff2e7224 */ /* 0x000fe200078e0055 */
[----:B---3--:R-:W-:Y:S01]  /*6f00*/  HMMA.16816.F32.BF16 R88, R4, R42, R24 ;  /* 0x0000002a0458723c */ /* 0x008fe20000041818 */
[----:B------:R-:W2:Y:S01]  /*6f10*/  LDSM.16.MT88.4 R24, [R246+0x3800] ;  /* 0x00380000f618783b */ /* 0x000ea20000004200 */
[----:B------:R-:W-:-:S05]  /*6f20*/  MOV R47, R84 ;  /* 0x00000054002f7202 */ /* 0x000fca0000000f00 */
[----:B------:R-:W-:Y:S01]  /*6f30*/  MOV R42, R77 ;  /* 0x0000004d002a7202 */ /* 0x000fe20000000f00 */
[----:B------:R-:W-:Y:S01]  /*6f40*/  HMMA.16816.F32.BF16 R20, R8, R44, RZ ;  /* 0x0000002c0814723c */ /* 0x000fe200000418ff */
[----:B------:R-:W-:-:S06]  /*6f50*/  IMAD.MOV.U32 R43, RZ, RZ, R76 ;  /* 0x000000ffff2b7224 */ /* 0x000fcc00078e004c */
[----:B------:R-:W-:Y:S01]  /*6f60*/  MOV R45, R86 ;  /* 0x00000056002d7202 */ /* 0x000fe20000000f00 */
[----:B------:R-:W-:Y:S01]  /*6f70*/  HMMA.16816.F32.BF16 R12, R8, R52, RZ ;  /* 0x00000034080c723c */ /* 0x000fe200000418ff */
[----:B------:R-:W-:Y:S01]  /*6f80*/  MOV R44, R3 ;  /* 0x00000003002c7202 */ /* 0x000fe20000000f00 */
[----:B------:R-:W-:-:S04]  /*6f90*/  FADD.FTZ R3, R101, R100 ;  /* 0x0000006465037221 */ /* 0x000fc80000010000 */
[----:B------:R-:W-:Y:S01]  /*6fa0*/  FADD.FTZ R3, R116, R3 ;  /* 0x0000000374037221 */ /* 0x000fe20000010000 */
[----:B------:R-:W-:Y:S01]  /*6fb0*/  MOV R52, R81 ;  /* 0x0000005100347202 */ /* 0x000fe20000000f00 */
[----:B------:R-:W-:Y:S01]  /*6fc0*/  IMAD.MOV.U32 R53, RZ, RZ, R80 ;  /* 0x000000ffff357224 */ /* 0x000fe200078e0050 */
[----:B------:R-:W-:Y:S01]  /*6fd0*/  HMMA.16816.F32.BF16 R96, R4, R34, R16 ;  /* 0x000000220460723c */ /* 0x000fe20000041810 */
[----:B------:R-:W-:-:S06]  /*6fe0*/  FADD.FTZ R3, R111, R3 ;  /* 0x000000036f037221 */ /* 0x000fcc0000010000 */
[----:B------:R-:W-:Y:S01]  /*6ff0*/  MOV R34, R157 ;  /* 0x0000009d00227202 */ /* 0x000fe20000000f00 */
[----:B------:R-:W-:Y:S01]  /*7000*/  HMMA.16816.F32.BF16 R80, R4, R40, R28 ;  /* 0x000000280450723c */ /* 0x000fe2000004181c */
[----:B------:R-:W3:Y:S01]  /*7010*/  LDSM.16.MT88.4 R28, [R243+0x4800] ;  /* 0x00480000f31c783b */ /* 0x000ee20000004200 */
[----:B------:R-:W-:-:S05]  /*7020*/  IMAD.MOV.U32 R35, RZ, RZ, R156 ;  /* 0x000000ffff237224 */ /* 0x000fca00078e009c */
[----:B------:R-:W-:Y:S01]  /*7030*/  MOV R41, R79 ;  /* 0x0000004f00297202 */ /* 0x000fe20000000f00 */
[----:B-1----:R-:W-:Y:S01]  /*7040*/  HMMA.16816.F32.BF16 R16, R8, R36, RZ ;  /* 0x000000240810723c */ /* 0x002fe200000418ff */
[----:B------:R-:W-:-:S07]  /*7050*/  MOV R40, R78 ;  /* 0x0000004e00287202 */ /* 0x000fce0000000f00 */
[----:B------:R-:W-:Y:S07]  /*7060*/  HMMA.16816.F32.BF16 R76, R4, R32, R20 ;  /* 0x00000020044c723c */ /* 0x000fee0000041814 */
[----:B------:R-:W-:Y:S01]  /*7070*/  MOV R32, R87 ;  /* 0x0000005700207202 */ /* 0x000fe20000000f00 */
[----:B------:R-:W-:Y:S01]  /*7080*/  HMMA.16816.F32.BF16 R20, R8, R54, RZ ;  /* 0x000000360814723c */ /* 0x000fe200000418ff */
[----:B------:R-:W-:Y:S02]  /*7090*/  MOV R33, R92 ;  /* 0x0000005c00217202 */ /* 0x000fe40000000f00 */
[----:B------:R-:W-:-:S02]  /*70a0*/  MOV R36, R32 ;  /* 0x0000002000247202 */ /* 0x000fc40000000f00 */
[----:B------:R-:W-:Y:S01]  /*70b0*/  MOV R32, R159 ;  /* 0x0000009f00207202 */ /* 0x000fe20000000f00 */
[----:B------:R-:W-:Y:S01]  /*70c0*/  IMAD.MOV.U32 R37, RZ, RZ, R33 ;  /* 0x000000ffff257224 */ /* 0x000fe200078e0021 */
[----:B------:R-:W-:Y:S01]  /*70d0*/  MOV R54, R131 ;  /* 0x0000008300367202 */ /* 0x000fe20000000f00 */
[----:B----4-:R-:W-:Y:S01]  /*70e0*/  HMMA.16816.F32.BF16 R84, R4, R48, R12 ;  /* 0x000000300454723c */ /* 0x010fe2000004180c */
[----:B------:R-:W-:Y:S01]  /*70f0*/  IMAD.MOV.U32 R55, RZ, RZ, R130 ;  /* 0x000000ffff377224 */ /* 0x000fe200078e0082 */
[----:B------:R-:W-:Y:S02]  /*7100*/  MOV R33, R158 ;  /* 0x0000009e00217202 */ /* 0x000fe40000000f00 */
[----:B------:R-:W-:Y:S03]  /*7110*/  LDSM.16.MT88.4 R156, [R243+0x1000] ;  /* 0x00100000f39c783b */ /* 0x000fe60000004200 */
[----:B------:R-:W-:Y:S01]  /*7120*/  MOV R48, R151 ;  /* 0x0000009700307202 */ /* 0x000fe20000000f00 */
[----:B------:R-:W-:Y:S01]  /*7130*/  HMMA.16816.F32.BF16 R12, R8, R38, RZ ;  /* 0x00000026080c723c */ /* 0x000fe200000418ff */
[----:B------:R-:W-:-:S06]  /*7140*/  MOV R49, R150 ;  /* 0x0000009600317202 */ /* 0x000fcc0000000f00 */
[----:B------:R-:W-:Y:S01]  /*7150*/  MOV R38, R42 ;  /* 0x0000002a00267202 */ /* 0x000fe20000000f00 */
        /* <DEDUP_REMOVED lines=8> */
[----:B------:R-:W2:Y:S01]  /*71e0*/  LDSM.16.MT88.4 R20, [R245+0x4800] ;  /* 0x00480000f514783b */ /* 0x000ea20000004200 */
[----:B------:R-:W-:-:S05]  /*71f0*/  MOV R53, R132 ;  /* 0x0000008400357202 */ /* 0x000fca0000000f00 */
[----:B------:R-:W-:Y:S01]  /*7200*/  MOV R50, R149 ;  /* 0x0000009500327202 */ /* 0x000fe20000000f00 */
[----:B------:R-:W-:Y:S01]  /*7210*/  HMMA.16816.F32.BF16 R112, R4, R26, R12 ;  /* 0x0000001a0470723c */ /* 0x000fe2000004180c */
[----:B------:R-:W-:Y:S02]  /*7220*/  IMAD.MOV.U32 R51, RZ, RZ, R148 ;  /* 0x000000ffff337224 */ /* 0x000fe400078e0094 */
[----:B------:R-:W-:Y:S04]  /*7230*/  LDSM.16.MT88.4 R148, [R245+0x1000] ;  /* 0x00100000f594783b */ /* 0x000fe80000004200 */
[--C-:B------:R-:W-:Y:S01]  /*7240*/  FFMA.FTZ R27, R74, c[0x0][0x2d0], -R2.reuse ;  /* 0x0000b4004a1b7a23 */ /* 0x100fe20000010802 */
[----:B---3--:R-:W-:Y:S01]  /*7250*/  HMMA.16816.F32.BF16 R12, R8, R28, RZ ;  /* 0x0000001c080c723c */ /* 0x008fe200000418ff */
[----:B------:R-:W-:-:S06]  /*7260*/  FFMA.FTZ R26, R73, c[0x0][0x2d0], -R2 ;  /* 0x0000b400491a7a23 */ /* 0x000fcc0000010802 */
[----:B------:R-:W-:Y:S02]  /*7270*/  FFMA.FTZ R28, R75, c[0x0][0x2d0], -R2 ;  /* 0x0000b4004b1c7a23 */ /* 0x000fe40000010802 */
[----:B------:R-:W-:Y:S11]  /*7280*/  FFMA.FTZ R29, R70, c[0x0][0x2d0], -R0 ;  /* 0x0000b400461d7a23 */ /* 0x000ff60000010800 */
[----:B------:R-:W-:Y:S04]  /*7290*/  @!UPT UIADD3 URZ, URZ, URZ, URZ ;  /* 0x0000003f3f3ff290 */ /* 0x000fe8000fffe03f */
[----:B-1----:R-:W-:Y:S07]  /*72a0*/  HMMA.16816.F32.BF16 R100, R4, R16, R12 ;  /* 0x000000100464723c */ /* 0x002fee000004180c */
[----:B------:R-:W-:Y:S01]  /*72b0*/  FADD.FTZ R16, R109, R108 ;  /* 0x0000006c6d107221 */ /* 0x000fe20000010000 */
[----:B------:R-:W-:Y:S03]  /*72c0*/  HMMA.16816.F32.BF16 R12, R8, R30, RZ ;  /* 0x0000001e080c723c */ /* 0x000fe600000418ff */
[----:B------:R-:W-:-:S04]  /*72d0*/  FADD.FTZ R24, R110, R16 ;  /* 0x000000106e187221 */ /* 0x000fc80000010000 */
[----:B------:R-:W-:Y:S02]  /*72e0*/  FADD.FTZ R3, R118, R24 ;  /* 0x0000001876037221 */ /* 0x000fe40000010000 */
[----:B------:R-:W-:Y:S02]  /*72f0*/  FFMA.FTZ R24, R72, c[0x0][0x2d0], -R2 ;  /* 0x0000b40048187a23 */ /* 0x000fe40000010802 */
        /* <DEDUP_REMOVED lines=47> */
[C---:B------:R-:W-:Y:S08]  /*75f0*/  HMMA.16816.F32.BF16 R160, R128.reuse, R156, R160 ;  /* 0x0000009c80a0723c */ /* 0x040ff000000418a0 */
[----:B------:R-:W-:Y:S01]  /*7600*/  HMMA.16816.F32.BF16 R148, R128, R150, R32 ;  /* 0x000000968094723c */ /* 0x000fe20000041820 */
[----:B------:R-:W3:Y:S01]  /*7610*/  LDSM.16.MT88.4 R32, [R246+0x1000] ;  /* 0x00100000f620783b */ /* 0x000ee20000004200 */
[----:B--2---:R-:W-:-:S06]  /*7620*/  FADD.FTZ R0, R22, R2 ;  /* 0x0000000216007221 */ /* 0x004fcc0000010000 */
        /* <DEDUP_REMOVED lines=9> */
[C---:B------:R-:W-:Y:S01]  /*76c0*/  HMMA.16816.F32.BF16 R68, R128.reuse, R72, R80 ;  /* 0x000000488044723c */ /* 0x040fe20000041850 */
[----:B------:R-:W-:Y:S07]  /*76d0*/  LDSM.16.MT88.4 R80, [R245+0x4000] ;  /* 0x00400000f550783b */ /* 0x000fee0000004200 */
[C---:B---3--:R-:W-:Y:S01]  /*76e0*/  HMMA.16816.F32.BF16 R28, R128.reuse, R32, R40 ;  /* 0x00000020801c723c */ /* 0x048fe20000041828 */
[----:B------:R-:W3:Y:S04]  /*76f0*/  LDSM.16.MT88.4 R40, [R243+0x2800] ;  /* 0x00280000f328783b */ /* 0x000ee80000004200 */
[----:B-1----:R-:W5:Y:S03]  /*7700*/  LDL R0, [R1+0xac] ;  /* 0x0000ac0001007983 */ /* 0x002f660000100800 */
[----:B--2---:R-:W-:Y:S08]  /*7710*/  HMMA.16816.F32.BF16 R144, R128, R140, R144 ;  /* 0x0000008c8090723c */ /* 0x004ff00000041890 */
[----:B----4-:R-:W-:Y:S01]  /*7720*/  HMMA.16816.F32.BF16 R16, R4, R8, R16 ;  /* 0x000000080410723c */ /* 0x010fe20000041810 */
[----:B------:R-:W2:Y:S04]  /*7730*/  LDL.LU R8, [R1+0x58] ;  /* 0x0000580001087983 */ /* 0x000ea80000300800 */
[----:B------:R-:W4:Y:S03]  /*7740*/  LDL.LU R3, [R1+0x38] ;  /* 0x0000380001037983 */ /* 0x000f260000300800 */
[C---:B------:R-:W-:Y:S01]  /*7750*/  HMMA.16816.F32.BF16 R72, R128.reuse, R74, R88 ;  /* 0x0000004a8048723c */ /* 0x040fe20000041858 */
[----:B------:R-:W1:Y:S07]  /*7760*/  LDSM.16.MT88.4 R88, [R244+0x4000] ;  /* 0x00400000f458783b */ /* 0x000e6e0000004200 */
[C---:B------:R-:W-:Y:S01]  /*7770*/  HMMA.16816.F32.BF16 R140, R128.reuse, R142, R48 ;  /* 0x0000008e808c723c */ /* 0x040fe20000041830 */
[----:B------:R-:W1:Y:S07]  /*7780*/  LDSM.16.MT88.4 R48, [R245+0x2800] ;  /* 0x00280000f530783b */ /* 0x000e6e0000004200 */
[C---:B------:R-:W-:Y:S08]  /*7790*/  HMMA.16816.F32.BF16 R32, R128.reuse, R34, R36 ;  /* 0x000000228020723c */ /* 0x040ff00000041824 */
[C---:B---3--:R-:W-:Y:S08]  /*77a0*/  HMMA.16816.F32.BF16 R36, R128.reuse, R40, R52 ;  /* 0x000000288024723c */ /* 0x048ff00000041834 */
[C---:B------:R-:W-:Y:S08]  /*77b0*/  HMMA.16816.F32.BF16 R76, R128.reuse, R80, R76 ;  /* 0x00000050804c723c */ /* 0x040ff0000004184c */
[C---:B------:R-:W-:Y:S08]  /*77c0*/  HMMA.16816.F32.BF16 R40, R128.reuse, R42, R44 ;  /* 0x0000002a8028723c */ /* 0x040ff0000004182c */
[C---:B-1----:R-:W-:Y:S08]  /*77d0*/  HMMA.16816.F32.BF16 R84, R128.reuse, R88, R84 ;  /* 0x000000588054723c */ /* 0x042ff00000041854 */
[C---:B------:R-:W-:Y:S01]  /*77e0*/  HMMA.16816.F32.BF16 R88, R128.reuse, R90, R104 ;  /* 0x0000005a8058723c */ /* 0x040fe20000041868 */
[----:B------:R-:W1:Y:S07]  /*77f0*/  LDSM.16.MT88.4 R104, [R243+0x5800] ;  /* 0x00580000f368783b */ /* 0x000e6e0000004200 */
[C---:B------:R-:W-:Y:S01]  /*7800*/  HMMA.16816.F32.BF16 R80, R128.reuse, R82, R96 ;  /* 0x000000528050723c */ /* 0x040fe20000041860 */
[----:B------:R-:W3:Y:S07]  /*7810*/  LDSM.16.MT88.4 R96, [R246+0x4000] ;  /* 0x00400000f660783b */ /* 0x000eee0000004200 */
[----:B------:R-:W-:Y:S01]  /*7820*/  HMMA.16816.F32.BF16 R44, R128, R48, R56 ;  /* 0x00000030802c723c */ /* 0x000fe20000041838 */
[----:B------:R-:W3:Y:S07]  /*7830*/  LDSM.16.MT88.4 R56, [R244+0x2800] ;  /* 0x00280000f438783b */ /* 0x000eee0000004200 */
[----:B------:R-:W-:Y:S01]  /*7840*/  HMMA.16816.F32.BF16 R12, R4, R10, R12 ;  /* 0x0000000a040c723c */ /* 0x000fe2000004180c */
[----:B------:R-:W-:Y:S07]  /*7850*/  LDSM.16.MT88.4 R4, [R246+0x5800] ;  /* 0x00580000f604783b */ /* 0x000fee0000004200 */
[C---:B-1----:R-:W-:Y:S08]  /*7860*/  HMMA.16816.F32.BF16 R100, R128.reuse, R104, R100 ;  /* 0x000000688064723c */ /* 0x042ff00000041864 */
[C---:B------:R-:W-:Y:S01]  /*7870*/  HMMA.16816.F32.BF16 R104, R128.reuse, R106, R120 ;  /* 0x0000006a8068723c */ /* 0x040fe20000041878 */
[----:B------:R-:W1:Y:S07]  /*7880*/  LDSM.16.MT88.4 R120, [R244+0x5800] ;  /* 0x00580000f478783b */ /* 0x000e6e0000004200 */
[C---:B---3--:R-:W-:Y:S08]  /*7890*/  HMMA.16816.F32.BF16 R92, R128.reuse, R96, R92 ;  /* 0x00000060805c723c */ /* 0x048ff0000004185c */
[C---:B------:R-:W-:Y:S01]  /*78a0*/  HMMA.16816.F32.BF16 R52, R128.reuse, R56, R64 ;  /* 0x000000388034723c */ /* 0x040fe20000041840 */
[----:B------:R-:W3:Y:S07]  /*78b0*/  LDSM.16.MT88.4 R64, [R246+0x2800] ;  /* 0x00280000f640783b */ /* 0x000eee0000004200 */
        /* <DEDUP_REMOVED lines=8> */
[C---:B---3--:R-:W-:Y:S08]  /*7940*/  HMMA.16816.F32.BF16 R60, R128.reuse, R64, R60 ;  /* 0x00000040803c723c */ /* 0x048ff0000004183c */
[C---:B------:R-:W-:Y:S08]  /*7950*/  HMMA.16816.F32.BF16 R108, R128.reuse, R112, R108 ;  /* 0x00000070806c723c */ /* 0x040ff0000004186c */
[C---:B------:R-:W-:Y:S08]  /*7960*/  HMMA.16816.F32.BF16 R48, R128.reuse, R50, R180 ;  /* 0x000000328030723c */ /* 0x040ff000000418b4 */
        /* <DEDUP_REMOVED lines=9> */
[----:B--2---:R-:W-:-:S04]  /*7a00*/  IADD3 R0, R8, R0, RZ ;  /* 0x0000000008007210 */ /* 0x004fc80007ffe0ff */
        /* <DEDUP_REMOVED lines=13> */
.L_x_3760:
[----:B------:R-:W-:-:S04]  /*7ae0*/  MOV R0, 0x1 ;  /* 0x0000000100007802 */ /* 0x000fc80000000f00 */
[----:B------:R-:W-:-:S13]  /*7af0*/  ISETP.NE.AND P0, PT, R0, c[0x0][0x32c], PT ;  /* 0x0000cb0000007a0c */ /* 0x000fda0003f05270 */
[----:B------:R-:W-:-:S05]  /*7b00*/  @P0 IMAD.HI.U32 R0, R2, c[0x0][0x330], RZ ;  /* 0x0000cc0002000a27 */ /* 0x000fca00078e00ff */
[----:B------:R-:W-:Y:S02]  /*7b10*/  @P0 SHF.R.U32.HI R2, RZ, c[0x0][0x334], R0 ;  /* 0x0000cd00ff020a19 */ /* 0x000fe40000011600 */
.L_x_3761:
[----:B------:R-:W-:Y:S05]  /*7b20*/  BSYNC B0 ;  /* 0x0000000000007941 */ /* 0x000fea0003800000 */
.L_x_3759:
[----:B------:R-:W-:-:S05]  /*7b30*/  MOV R0, c[0x0][0x32c] ;  /* 0x0000cb0000007a02 */ /* 0x000fca0000000f00 */
[----:B------:R-:W-:-:S05]  /*7b40*/  IMAD R2, R2, R0, c[0x0][0x32c] ;  /* 0x0000cb0002027624 */ /* 0x000fca00078e0200 */
[----:B------:R-:W-:-:S04]  /*7b50*/  IMNMX R3, R3, R2, PT ;  /* 0x0000000203037217 */ /* 0x000fc80003800200 */
.L_x_3758:
        /* <DEDUP_REMOVED lines=12> */
.L_x_3785:
        /* <DEDUP_REMOVED lines=36> */
.L_x_3902:
[----:B------:R-:W-:-:S05]  /*7e60*/  BRA.DIV ~URZ, `(.L_x_3766) ;  /* 0x00011b127f007947 */ /* 0x000fca000b800000 */
[----:B------:R4:W2:Y:S02]  /*7e70*/  SHFL.IDX PT, R0, R12, RZ, 0x181f ;  /* 0x00181fff0c007589 */ /* 0x0008a400000e0000 */
.L_x_3903:
        /* <DEDUP_REMOVED lines=38> */
.L_x_3904:
        /* <DEDUP_REMOVED lines=24> */
.L_x_3764:
[----:B---3--:R-:W-:Y:S05]  /*8260*/  BSYNC B0 ;  /* 0x0000000000007941 */ /* 0x008fea0003800000 */
.L_x_3763:
[----:B------:R-:W0:Y:S01]  /*8270*/  LDGDEPBAR ;  /* 0x00000000000079af */ /* 0x000e220000000000 */
[----:B------:R-:W-:Y:S01]  /*8280*/  WARPSYNC 0xffffffff ;  /* 0xffffffff00007948 */ /* 0x000fe20003800000 */
[C---:B--2-4-:R-:W-:Y:S01]  /*8290*/  HMMA.16816.F32.BF16 R4, R164.reuse, R8, RZ ;  /* 0x00000008a404723c */ /* 0x054fe200000418ff */
[----:B------:R-:W-:Y:S03]  /*82a0*/  BSSY B0, `(.L_x_3768) ;  /* 0x0000110000007945 */ /* 0x000fe60003800000 */
[----:B------:R-:W2:Y:S04]  /*82b0*/  LDL R2, [R1+0x38] ;  /* 0x0000380001027983 */ /* 0x000ea80000100800 */
[C---:B------:R-:W-:Y:S02]  /*82c0*/  HMMA.16816.F32.BF16 R8, R164.reuse, R10, RZ ;  /* 0x0000000aa408723c */ /* 0x040fe400000418ff */
[----:B------:R-:W3:Y:S06]  /*82d0*/  LDL R0, [R1] ;  /* 0x0000000001007983 */ /* 0x000eec0000100800 */
[C---:B-1----:R-:W-:Y:S01]  /*82e0*/  HMMA.16816.F32.BF16 R12, R164.reuse, R16, RZ ;  /* 0x00000010a40c723c */ /* 0x042fe200000418ff */
[----:B------:R-:W4:Y:S06]  /*82f0*/  LDL R132, [R1+0x4] ;  /* 0x0000040001847983 */ /* 0x000f2c0000100800 */
[----:B------:R-:W5:Y:S01]  /*8300*/  LDL R3, [R1+0x8] ;  /* 0x0000080001037983 */ /* 0x000f620000100800 */
        /* <DEDUP_REMOVED lines=35> */
[----:B------:R-:W1:Y:S07]  /*8540*/  LDSM.16.M88.4 R176, [R248] ;  /* 0x00000000f8b0783b */ /* 0x000e6e0000000200 */
[C---:B------:R-:W-:Y:S08]  /*8550*/  HMMA.16816.F32.BF16 R20, R192.reuse, R180, R20 ;  /* 0x000000b4c014723c */ /* 0x040ff00000041814 */
[----:B------:R-:W-:Y:S01]  /*8560*/  HMMA.16816.F32.BF16 R24, R192, R182, R24 ;  /* 0x000000b6c018723c */ /* 0x000fe20000041818 */
[----:B------:R-:W1:Y:S07]  /*8570*/  LDSM.16.M88.4 R180, [R249] ;  /* 0x00000000f9b4783b */ /* 0x000e6e0000000200 */
[C---:B-1----:R-:W-:Y:S08]  /*8580*/  HMMA.16816.F32.BF16 R4, R196.reuse, R172, R4 ;  /* 0x000000acc404723c */ /* 0x042ff00000041804 */
[C---:B------:R-:W-:Y:S01]  /*8590*/  HMMA.16816.F32.BF16 R8, R196.reuse, R174, R8 ;  /* 0x000000aec408723c */ /* 0x040fe20000041808 */
[----:B------:R-:W1:Y:S07]  /*85a0*/  LDSM.16.M88.4 R172, [R242+0x1800] ;  /* 0x00180000f2ac783b */ /* 0x000e6e0000000200 */
        /* <DEDUP_REMOVED lines=26> */
[----:B------:R1:W4:Y:S07]  /*8750*/  LDSM.16.M88.4 R172, [R0] ;  /* 0x0000000000ac783b */ /* 0x00032e0000000200 */
[C---:B--2---:R-:W-:Y:S08]  /*8760*/  HMMA.16816.F32.BF16 R12, R208.reuse, R176, R12 ;  /* 0x000000b0d00c723c */ /* 0x044ff0000004180c */
[C---:B------:R-:W-:Y:S01]  /*8770*/  HMMA.16816.F32.BF16 R16, R208.reuse, R178, R16 ;  /* 0x000000b2d010723c */ /* 0x040fe20000041810 */
[----:B------:R-:W2:Y:S07]  /*8780*/  LDSM.16.M88.4 R176, [R251] ;  /* 0x00000000fbb0783b */ /* 0x000eae0000000200 */
[C---:B---3--:R-:W-:Y:S01]  /*8790*/  HMMA.16816.F32.BF16 R20, R208.reuse, R180, R20 ;  /* 0x000000b4d014723c */ /* 0x048fe20000041814 */
[----:B-1----:R-:W3:Y:S07]  /*87a0*/  LDL R0, [R1+0xc] ;  /* 0x00000c0001007983 */ /* 0x002eee0000100800 */
[----:B------:R-:W-:Y:S01]  /*87b0*/  HMMA.16816.F32.BF16 R24, R208, R182, R24 ;  /* 0x000000b6d018723c */ /* 0x000fe20000041818 */
[----:B------:R-:W1:Y:S07]  /*87c0*/  LDSM.16.M88.4 R180, [R252] ;  /* 0x00000000fcb4783b */ /* 0x000e6e0000000200 */
        /* <DEDUP_REMOVED lines=25> */
[----:B------:R-:W-:Y:S08]  /*8960*/  HMMA.16816.F32.BF16 R24, R220, R182, R24 ;  /* 0x000000b6dc18723c */ /* 0x000ff00000041818 */
[C---:B----4-:R-:W-:Y:S08]  /*8970*/  HMMA.16816.F32.BF16 R4, R224.reuse, R172, R4 ;  /* 0x000000ace004723c */ /* 0x050ff00000041804 */
[C---:B------:R-:W-:Y:S01]  /*8980*/  HMMA.16816.F32.BF16 R8, R224.reuse, R174, R8 ;  /* 0x000000aee008723c */ /* 0x040fe20000041808 */
[----:B------:R-:W1:Y:S07]  /*8990*/  LDSM.16.M88.4 R172, [R240+0x5800] ;  /* 0x00580000f0ac783b */ /* 0x000e6e0000000200 */
[C---:B--2---:R-:W-:Y:S08]  /*89a0*/  HMMA.16816.F32.BF16 R12, R224.reuse, R176, R12 ;  /* 0x000000b0e00c723c */ /* 0x044ff0000004180c */
[C---:B------:R-:W-:Y:S01]  /*89b0*/  HMMA.16816.F32.BF16 R16, R224.reuse, R178, R16 ;  /* 0x000000b2e010723c */ /* 0x040fe20000041810 */
[----:B-----5:R-:W-:Y:S07]  /*89c0*/  LDSM.16.M88.4 R176, [R3] ;  /* 0x0000000003b0783b */ /* 0x020fee0000000200 */
[C---:B-1----:R-:W-:Y:S08]  /*89d0*/  HMMA.16816.F32.BF16 R20, R224.reuse, R172, R20 ;  /* 0x000000ace014723c */ /* 0x042ff00000041814 */
[----:B------:R-:W-:Y:S01]  /*89e0*/  HMMA.16816.F32.BF16 R24, R224, R174, R24 ;  /* 0x000000aee018723c */ /* 0x000fe20000041818 */
[----:B------:R-:W-:Y:S06]  /*89f0*/  LDSM.16.M88.4 R172, [R132] ;  /* 0x0000000084ac783b */ /* 0x000fec0000000200 */
[----:B---3--:R1:W2:Y:S06]  /*8a00*/  LDSM.16.M88.4 R180, [R0] ;  /* 0x0000000000b4783b */ /* 0x0082ac0000000200 */
[----:B-1----:R-:W3:Y:S01]  /*8a10*/  LDL R0, [R1+0x70] ;  /* 0x0000700001007983 */ /* 0x002ee20000100800 */
        /* <DEDUP_REMOVED lines=25> */
[----:B------:R-:W-:Y:S03]  /*8bb0*/  HMMA.16816.F32.BF16 R24, R236, R182, R24 ;  /* 0x000000b6ec18723c */ /* 0x000fe60000041818 */
[----:B---3--:R-:W-:Y:S11]  /*8bc0*/  ISETP.GT.AND P0, PT, R2, R0, PT ;  /* 0x000000000200720c */ /* 0x008ff60003f04270 */
[----:B------:R-:W-:Y:S02]  /*8bd0*/  @!UPT UIADD3 URZ, URZ, URZ, URZ ;  /* 0x0000003f3f3ff290 */ /* 0x000fe4000fffe03f */
        /* <DEDUP_REMOVED lines=12> */
[----:B------:R-:W-:Y:S05]  /*8ca0*/  IADD3 R2, R2, -0x30, R0 ;  /* 0xffffffd002027810 */ /* 0x000fea0007ffe000 */
[----:B------:R-:W-:Y:S04]  /*8cb0*/  @P2 IMAD.HI.U32 R3, R2, c[0x0][0x2bc], RZ ;  /* 0x0000af0002032a27 */ /* 0x000fe800078e00ff */
[----:B------:R-:W-:Y:S01]  /*8cc0*/  IMAD.MOV.U32 R0, RZ, RZ, R2 ;  /* 0x000000ffff007224 */ /* 0x000fe200078e0002 */
        /* <DEDUP_REMOVED lines=18> */
[----:B--2---:R-:W-:Y:S01]  /*8df0*/  IMAD R132, R0, c[0x0][0x1f0], RZ ;  /* 0x00007c0000847a24 */ /* 0x004fe200078e02ff */
[----:B------:R-:W-:Y:S03]  /*8e00*/  IADD3 R0, P0, R138, R2, RZ ;  /* 0x000000028a007210 */ /* 0x000fe60007f1e0ff */
[----:B------:R-:W-:Y:S05]  /*8e10*/  IMAD R132, R133, c[0x0][0x1f4], R132 ;  /* 0x00007d0085847a24 */ /* 0x000fea00078e0284 */
[----:B------:R-:W-:Y:S02]  /*8e20*/  IADD3.X R2, R134, R3, R132, P0, !PT ;  /* 0x0000000386027210 */ /* 0x000fe400007fe484 */
[----:B-1----:R-:W-:Y:S04]  /*8e30*/  SHF.R.S32.HI R133, RZ, 0x1f, R137 ;  /* 0x0000001fff857819 */ /* 0x002fe80000011489 */
[----:B------:R-:W-:Y:S02]  /*8e40*/  LEA.HI R133, R133, R137, RZ, 0x3 ;  /* 0x0000008985857211 */ /* 0x000fe400078f18ff */
[C---:B------:R-:W-:Y:S02]  /*8e50*/  LEA R137, P0, R0.reuse, c[0x0][0x1c8], 0x1 ;  /* 0x0000720000897a11 */ /* 0x040fe400078008ff */
[----:B------:R-:W-:Y:S02]  /*8e60*/  SHF.R.S32.HI R133, RZ, 0x3, R133 ;  /* 0x00000003ff857819 */ /* 0x000fe40000011485 */
[----:B------:R-:W-:Y:S02]  /*8e70*/  LEA.HI.X R134, R0, c[0x0][0x1cc], R2, 0x1, P0 ;  /* 0x0000730000867a11 */ /* 0x000fe400000f0c02 */
[----:B------:R-:W-:Y:S04]  /*8e80*/  IADD3 R133, -R133, 0x30, RZ ;  /* 0x0000003085857810 */ /* 0x000fe80007ffe1ff */
[----:B------:R-:W-:Y:S01]  /*8e90*/  ISETP.GE.AND P0, PT, R133, 0x1, PT ;  /* 0x000000018500780c */ /* 0x000fe20003f06270 */
[----:B------:R-:W-:-:S10]  /*8ea0*/  BRA.DIV ~URZ, `(.L_x_3770) ;  /* 0x00010c727f007947 */ /* 0x000fd4000b800000 */
[----:B------:R1:W2:Y:S02]  /*8eb0*/  SHFL.IDX PT, R132, R134, RZ, 0x181f ;  /* 0x00181fff86847589 */ /* 0x0002a400000e0000 */
.L_x_3905:
[----:B------:R-:W-:-:S05]  /*8ec0*/  BRA.DIV ~URZ, `(.L_x_3771) ;  /* 0x00010ce27f007947 */ /* 0x000fca000b800000 */
[----:B------:R3:W4:Y:S02]  /*8ed0*/  SHFL.IDX PT, R0, R137, RZ, 0x181f ;  /* 0x00181fff89007589 */ /* 0x00072400000e0000 */
.L_x_3906:
        /* <DEDUP_REMOVED lines=40> */
.L_x_3907:
        /* <DEDUP_REMOVED lines=36> */
.L_x_3769:
[----:B------:R-:W-:Y:S05]  /*93a0*/  BSYNC B0 ;  /* 0x0000000000007941 */ /* 0x000fea0003800000 */
.L_x_3768:
        /* <DEDUP_REMOVED lines=19> */
.L_x_3908:
        /* <DEDUP_REMOVED lines=21> */
.L_x_3776:
[----:B------:R-:W-:Y:S04]  /*9630*/  MOV R138, 0x1 ;  /* 0x00000001008a7802 */ /* 0x000fe80000000f00 */
[----:B------:R-:W-:Y:S11]  /*9640*/  ISETP.NE.AND P0, PT, R138, c[0x0][0x32c], PT ;  /* 0x0000cb008a007a0c */ /* 0x000ff60003f05270 */
[----:B------:R-:W-:Y:S02]  /*9650*/  @!UPT UIADD3 URZ, URZ, URZ, URZ ;  /* 0x0000003f3f3ff290 */ /* 0x000fe4000fffe03f */
[----:B------:R-:W-:Y:S05]  /*9660*/  @P0 IMAD.HI.U32 R138, R132, c[0x0][0x330], RZ ;  /* 0x0000cc00848a0a27 */ /* 0x000fea00078e00ff */
[----:B------:R-:W-:Y:S02]  /*9670*/  @P0 SHF.R.U32.HI R132, RZ, c[0x0][0x334], R138 ;  /* 0x0000cd00ff840a19 */ /* 0x000fe4000001168a */
.L_x_3777:
[----:B------:R-:W-:Y:S05]  /*9680*/  BSYNC B0 ;  /* 0x0000000000007941 */ /* 0x000fea0003800000 */
.L_x_3775:
[----:B------:R-:W2:Y:S02]  /*9690*/  LDL R138, [R1+0x7c] ;  /* 0x00007c00018a7983 */ /* 0x000ea40000100800 */
[----:B--2---:R-:W-:Y:S04]  /*96a0*/  IMAD.IADD R138, R0, 0x1, -R138 ;  /* 0x00000001008a7824 */ /* 0x004fe800078e0a8a */
[----:B------:R-:W-:Y:S05]  /*96b0*/  IMAD R132, R132, c[0x0][0x32c], R138 ;  /* 0x0000cb0084847a24 */ /* 0x000fea00078e028a */
[----:B------:R-:W-:Y:S02]  /*96c0*/  IMNMX R2, R2, R132, !PT ;  /* 0x0000008402027217 */ /* 0x000fe40007800200 */
[----:B------:R-:W-:Y:S04]  /*96d0*/  IADD3 R132, R132, c[0x0][0x32c], RZ ;  /* 0x0000cb0084847a10 */ /* 0x000fe80007ffe0ff */
[----:B------:R-:W-:Y:S02]  /*96e0*/  IMNMX R3, R3, R132, PT ;  /* 0x0000008403037217 */ /* 0x000fe40003800200 */
.L_x_3774:
        /* <DEDUP_REMOVED lines=33> */
[C---:B------:R-:W-:Y:S04]  /*9900*/  ISETP.LT.OR P0, PT, R3.reuse, 0x11, P0 ;  /* 0x000000110300780c */ /* 0x040fe80000701670 */
        /* <DEDUP_REMOVED lines=30> */
[----:B------:R3:W4:Y:S02]  /*9af0*/  SHFL.IDX PT, R4, R133, 0x1, 0x1c1f ;  /* 0x003c1f0085047f89 */ /* 0x00072400000e0000 */
.L_x_3909:
[----:B----4-:R-:W-:Y:S01]  /*9b00*/  IADD3 R3, R137, R4, RZ ;  /* 0x0000000489037210 */ /* 0x010fe20007ffe0ff */
[----:B------:R-:W-:Y:S05]  /*9b10*/  IMAD.MOV.U32 R2, RZ, RZ, c[0x0][0x32c] ;  /* 0x0000cb00ff027624 */ /* 0x000fea00078e00ff */
[----:B------:R-:W-:Y:S01]  /*9b20*/  ISETP.GE.AND P0, PT, R2, 0x1, PT ;  /* 0x000000010200780c */ /* 0x000fe20003f06270 */
[----:B------:R-:W-:Y:S11]  /*9b30*/  IMAD.IADD R2, R134, 0x1, R4 ;  /* 0x0000000186027824 */ /* 0x000ff600078e0204 */
[----:B------:R-:W-:Y:S01]  /*9b40*/  @!UPT UIADD3 URZ, URZ, URZ, URZ ;  /* 0x0000003f3f3ff290 */ /* 0x000fe2000fffe03f */
[----:B------:R-:W-:-:S05]  /*9b50*/  @!P0 BRA `(.L_x_3779) ;  /* 0x000001b000008947 */ /* 0x000fca0003800000 */
[----:B------:R-:W4:Y:S01]  /*9b60*/  LDL R8, [R1+0x78] ;  /* 0x0000780001087983 */ /* 0x000f220000100800 */
[----:B------:R-:W-:Y:S03]  /*9b70*/  BSSY B0, `(.L_x_3780) ;  /* 0x0000013000007945 */ /* 0x000fe60003800000 */
[----:B------:R-:W4:Y:S02]  /*9b80*/  LDL R5, [R1+0x74] ;  /* 0x0000740001057983 */ /* 0x000f240000100800 */
[----:B----4-:R-:W-:Y:S04]  /*9b90*/  IADD3 R4, -R5, R8, R4 ;  /* 0x0000000805047210 */ /* 0x010fe80007ffe104 */
        /* <DEDUP_REMOVED lines=11> */
.L_x_3781:
[----:B------:R-:W-:Y:S04]  /*9c50*/  MOV R5, 0x1 ;  /* 0x0000000100057802 */ /* 0x000fe80000000f00 */
[----:B------:R-:W-:Y:S11]  /*9c60*/  ISETP.NE.AND P0, PT, R5, c[0x0][0x32c], PT ;  /* 0x0000cb0005007a0c */ /* 0x000ff60003f05270 */
[----:B------:R-:W-:Y:S02]  /*9c70*/  @!UPT UIADD3 URZ, URZ, URZ, URZ ;  /* 0x0000003f3f3ff290 */ /* 0x000fe4000fffe03f */
[----:B------:R-:W-:Y:S05]  /*9c80*/  @P0 IMAD.HI.U32 R5, R4, c[0x0][0x330], RZ ;  /* 0x0000cc0004050a27 */ /* 0x000fea00078e00ff */
[----:B------:R-:W-:Y:S02]  /*9c90*/  @P0 SHF.R.U32.HI R4, RZ, c[0x0][0x334], R5 ;  /* 0x0000cd00ff040a19 */ /* 0x000fe40000011605 */
.L_x_3782:
[----:B------:R-:W-:Y:S05]  /*9ca0*/  BSYNC B0 ;  /* 0x0000000000007941 */ /* 0x000fea0003800000 */
.L_x_3780:
[----:B------:R-:W4:Y:S02]  /*9cb0*/  LDL R5, [R1+0x7c] ;  /* 0x00007c0001057983 */ /* 0x000f240000100800 */
[----:B----4-:R-:W-:Y:S04]  /*9cc0*/  IMAD.IADD R0, R0, 0x1, -R5 ;  /* 0x0000000100007824 */ /* 0x010fe800078e0a05 */
[----:B------:R-:W-:Y:S05]  /*9cd0*/  IMAD R0, R4, c[0x0][0x32c], R0 ;  /* 0x0000cb0004007a24 */ /* 0x000fea00078e0200 */
[----:B------:R-:W-:Y:S02]  /*9ce0*/  IMNMX R2, R2, R0, !PT ;  /* 0x0000000002027217 */ /* 0x000fe40007800200 */
[----:B------:R-:W-:Y:S04]  /*9cf0*/  IADD3 R0, R0, c[0x0][0x32c], RZ ;  /* 0x0000cb0000007a10 */ /* 0x000fe80007ffe0ff */
[----:B------:R-:W-:Y:S02]  /*9d00*/  IMNMX R3, R3, R0, PT ;  /* 0x0000000003037217 */ /* 0x000fe40003800200 */
.L_x_3779:
[----:B------:R-:W-:Y:S01]  /*9d10*/  ISETP.GT.AND P1, PT, R2, 0x28, !P1 ;  /* 0x000000280200780c */ /* 0x000fe20004f24270 */
[----:B------:R-:W4:Y:S03]  /*9d20*/  LDL R0, [R1+0x28] ;  /* 0x0000280001007983 */ /* 0x000f260000100800 */
[C---:B------:R-:W-:Y:S02]  /*9d30*/  ISETP.LT.OR P1, PT, R3.reuse, 0x29, P1 ;  /* 0x000000290300780c */ /* 0x040fe40000f21670 */
[----:B----4-:R-:W-:Y:S04]  /*9d40*/  LOP3.LUT P0, RZ, R0, 0x10, RZ, 0xc0, !PT ;  /* 0x0000001000ff7812 */ /* 0x010fe8000780c0ff */
[----:B------:R-:W-:Y:S04]  /*9d50*/  ISETP.GT.AND P0, PT, R2, RZ, !P0 ;  /* 0x000000ff0200720c */ /* 0x000fe80004704270 */
[C---:B------:R-:W-:Y:S04]  /*9d60*/  ISETP.LT.OR P0, PT, R3.reuse, 0x1, P0 ;  /* 0x000000010300780c */ /* 0x040fe80000701670 */
[----:B------:R-:W-:Y:S02]  /*9d70*/  FSEL R12, R6, -INF , !P0 ;  /* 0xff800000060c7808 */ /* 0x000fe40004000000 */
[----:B------:R-:W-:Y:S02]  /*9d80*/  LOP3.LUT P0, RZ, R0, 0x8, RZ, 0xc0, !PT ;  /* 0x0000000800ff7812 */ /* 0x000fe4000780c0ff */
[----:B------:R-:W-:Y:S02]  /*9d90*/  FSEL R6, R26, -INF , !P1 ;  /* 0xff8000001a067808 */ /* 0x000fe40004800000 */
[----:B------:R-:W-:Y:S04]  /*9da0*/  ISETP.GT.AND P0, PT, R2, 0x1, !P0 ;  /* 0x000000010200780c */ /* 0x000fe80004704270 */
[----:B------:R-:W-:Y:S04]  /*9db0*/  ISETP.LT.OR P0, PT, R3, 0x2, P0 ;  /* 0x000000020300780c */ /* 0x000fe80000701670 */
[----:B------:R-:W-:Y:S02]  /*9dc0*/  FSEL R17, R7, -INF , !P0 ;  /* 0xff80000007117808 */ /* 0x000fe40004000000 */
[----:B------:R-:W-:Y:S04]  /*9dd0*/  LOP3.LUT P0, RZ, R0, 0x4, RZ, 0xc0, !PT ;  /* 0x0000000400ff7812 */ /* 0x000fe8000780c0ff */
[----:B------:R-:W-:Y:S04]  /*9de0*/  ISETP.GT.AND P0, PT, R2, 0x8, !P0 ;  /* 0x000000080200780c */ /* 0x000fe80004704270 */
[C---:B------:R-:W-:Y:S04]  /*9df0*/  ISETP.LT.OR P0, PT, R3.reuse, 0x9, P0 ;  /* 0x000000090300780c */ /* 0x040fe80000701670 */
[----:B------:R-:W-:Y:S02]  /*9e00*/  FSEL R16, R10, -INF , !P0 ;  /* 0xff8000000a107808 */ /* 0x000fe40004000000 */
[----:B------:R-:W-:Y:S04]  /*9e10*/  LOP3.LUT P0, RZ, R0, 0x2, RZ, 0xc0, !PT ;  /* 0x0000000200ff7812 */ /* 0x000fe8000780c0ff */
[----:B------:R-:W-:Y:S04]  /*9e20*/  ISETP.GT.AND P0, PT, R2, 0x9, !P0 ;  /* 0x000000090200780c */ /* 0x000fe80004704270 */
[----:B------:R-:W-:Y:S04]  /*9e30*/  ISETP.LT.OR P0, PT, R3, 0xa, P0 ;  /* 0x0000000a0300780c */ /* 0x000fe80000701670 */
[----:B------:R-:W-:Y:S02]  /*9e40*/  FSEL R13, R11, -INF , !P0 ;  /* 0xff8000000b0d7808 */ /* 0x000fe40004000000 */
[----:B------:R-:W-:Y:S04]  /*9e50*/  LOP3.LUT P0, RZ, R0, 0x1, RZ, 0xc0, !PT ;  /* 0x0000000100ff7812 */ /* 0x000fe8000780c0ff */
[----:B------:R-:W-:Y:S04]  /*9e60*/  ISETP.GT.AND P0, PT, R2, 0x10, !P0 ;  /* 0x000000100200780c */ /* 0x000fe80004704270 */
[C---:B------:R-:W-:Y:S04]  /*9e70*/  ISETP.LT.OR P0, PT, R3.reuse, 0x11, P0 ;  /* 0x000000110300780c */ /* 0x040fe80000701670 */
        /* <DEDUP_REMOVED lines=18> */
[C---:B------:R-:W-:Y:S02]  /*9fa0*/  ISETP.LT.OR P0, PT, R3.reuse, 0x21, P0 ;  /* 0x000000210300780c */ /* 0x040fe40000701670 */
[----:B------:R-:W-:Y:S02]  /*9fb0*/  FMNMX.FTZ R0, R174, R0, !PT ;  /* 0x00000000ae007209 */ /* 0x000fe40007810000 */
[----:B------:R-:W-:Y:S02]  /*9fc0*/  FSEL R8, R22, -INF , !P0 ;  /* 0xff80000016087808 */ /* 0x000fe40004000000 */
[C---:B------:R-:W-:Y:S04]  /*9fd0*/  ISETP.GT.AND P0, PT, R2.reuse, 0x21, !P2 ;  /* 0x000000210200780c */ /* 0x040fe80005704270 */
        /* <DEDUP_REMOVED lines=8> */
[----:B------:R-:W-:Y:S02]  /*a060*/  FSEL R5, R27, -INF , !P0 ;  /* 0xff8000001b057808 */ /* 0x000fe40004000000 */
[----:B------:R-:W-:Y:S04]  /*a070*/  FMNMX.FTZ R3, R16, R3, !PT ;  /* 0x0000000310037209 */ /* 0x000fe80007810000 */
[----:B------:R-:W-:Y:S04]  /*a080*/  FMNMX.FTZ R3, R13, R3, !PT ;  /* 0x000000030d037209 */ /* 0x000fe80007810000 */
[----:B------:R-:W-:Y:S04]  /*a090*/  FMNMX.FTZ R3, R14, R3, !PT ;  /* 0x000000030e037209 */ /* 0x000fe80007810000 */
[----:B------:R-:W-:Y:S04]  /*a0a0*/  FMNMX.FTZ R3, R11, R3, !PT ;  /* 0x000000030b037209 */ /* 0x000fe80007810000 */
[----:B------:R-:W-:Y:S04]  /*a0b0*/  FMNMX.FTZ R3, R10, R3, !PT ;  /* 0x000000030a037209 */ /* 0x000fe80007810000 */
[----:B------:R-:W-:Y:S02]  /*a0c0*/  FMNMX.FTZ R0, R9, R3, !PT ;  /* 0x0000000309007209 */ /* 0x000fe40007810000 */
[----:B------:R-:W-:Y:S02]  /*a0d0*/  FMNMX.FTZ R3, R138, R2, !PT ;  /* 0x000000028a037209 */ /* 0x000fe40007810000 */
[----:B------:R-:W-:Y:S04]  /*a0e0*/  FMNMX.FTZ R0, R8, R0, !PT ;  /* 0x0000000008007209 */ /* 0x000fe80007810000 */
[----:B------:R-:W-:Y:S02]  /*a0f0*/  FMNMX.FTZ R2, R7, R0, !PT ;  /* 0x0000000007027209 */ /* 0x000fe40007810000 */
[----:B------:R-:W-:Y:S02]  /*a100*/  FMNMX.FTZ R0, R21, R3, !PT ;  /* 0x0000000315007209 */ /* 0x000fe40007810000 */
[----:B------:R-:W-:Y:S02]  /*a110*/  FMNMX.FTZ R2, R6, R2, !PT ;  /* 0x0000000206027209 */ /* 0x000fe40007810000 */
[----:B--2---:R-:W-:Y:S02]  /*a120*/  FMNMX.FTZ R132, R20, R0, !PT ;  /* 0x0000000014847209 */ /* 0x004fe40007810000 */
[----:B------:R-:W-:Y:S01]  /*a130*/  FMNMX.FTZ R4, R5, R2, !PT ;  /* 0x0000000205047209 */ /* 0x000fe20007810000 */
[----:B------:R-:W-:-:S05]  /*a140*/  BRA.DIV ~URZ, `(.L_x_3783) ;  /* 0x0000fd227f007947 */ /* 0x000fca000b800000 */
[----:B------:R2:W4:Y:S02]  /*a150*/  SHFL.BFLY PT, R0, R132, 0x2, 0x1f ;  /* 0x0c401f0084007f89 */ /* 0x00052400000e0000 */
.L_x_3910:
[----:B--2-4-:R-:W-:Y:S01]  /*a160*/  FMNMX.FTZ R132, R132, R0, !PT ;  /* 0x0000000084847209 */ /* 0x014fe20007810000 */
[----:B------:R-:W-:-:S05]  /*a170*/  BRA.DIV ~URZ, `(.L_x_3784) ;  /* 0x0000fd327f007947 */ /* 0x000fca000b800000 */
[----:B------:R-:W2:Y:S02]  /*a180*/  SHFL.BFLY PT, R0, R132, 0x1, 0x1f ;  /* 0x0c201f0084007f89 */ /* 0x000ea400000e0000 */
[----:B--2---:R-:W-:Y:S02]  /*a190*/  FMNMX.FTZ R134, R132, R0, !PT ;  /* 0x0000000084867209 */ /* 0x004fe40007810000 */
[----:B------:R-:W2:Y:S02]  /*a1a0*/  SHFL.BFLY PT, R0, R4, 0x2, 0x1f ;  /* 0x0c401f0004007f89 */ /* 0x000ea400000e0000 */
[----:B--2---:R-:W-:Y:S05]  /*a1b0*/  FMNMX.FTZ R132, R4, R0, !PT ;  /* 0x0000000004847209 */ /* 0x004fea0007810000 */
[----:B------:R2:W4:Y:S02]  /*a1c0*/  SHFL.BFLY PT, R0, R132, 0x1, 0x1f ;  /* 0x0c201f0084007f89 */ /* 0x00052400000e0000 */
.L_x_3911:
[----:B------:R-:W5:Y:S01]  /*a1d0*/  LDL.LU R22, [R1+0x60] ;  /* 0x0000600001167983 */ /* 0x000f620000300800 */
[C---:B------:R-:W-:Y:S01]  /*a1e0*/  FSETP.NEU.FTZ.AND P0, PT, R134.reuse, -INF , PT ;  /* 0xff8000008600780b */ /* 0x040fe20003f1d000 */
[----:B------:R-:W-:Y:S01]  /*a1f0*/  FMUL.FTZ R2, R134, c[0x0][0x2d0] ;  /* 0x0000b40086027a20 */ /* 0x000fe20000410000 */
[----:B----4-:R-:W-:Y:S01]  /*a200*/  FMNMX.FTZ R3, R0, R132, !PT ;  /* 0x0000008400037209 */ /* 0x010fe20007810000 */
        /* <DEDUP_REMOVED lines=18> */
[--C-:B------:R-:W-:Y:S02]  /*a330*/  FFMA.FTZ R181, R172, c[0x0][0x2d0], -R2.reuse ;  /* 0x0000b400acb57a23 */ /* 0x100fe40000010802 */
[----:B------:R-:W-:Y:S03]  /*a340*/  FFMA.FTZ R25, R21, c[0x0][0x2d0], -R2 ;  /* 0x0000b40015197a23 */ /* 0x000fe60000010802 */
[----:B------:R-:W4:Y:S10]  /*a350*/  MUFU.EX2 R4, R15 ;  /* 0x0000000f00047308 */ /* 0x000f340000000800 */
[----:B------:R-:W-:Y:S10]  /*a360*/  MUFU.EX2 R19, R19 ;  /* 0x0000001300137308 */ /* 0x000ff40000000800 */
[----:B------:R-:W-:Y:S01]  /*a370*/  MUFU.EX2 R135, R135 ;  /* 0x0000008700877308 */ /* 0x000fe20000000800 */
[----:B-----5:R-:W-:Y:S01]  /*a380*/  FFMA.FTZ R2, R0, R22, R20 ;  /* 0x0000001600027223 */ /* 0x020fe20000010014 */
[----:B----4-:R-:W-:Y:S01]  /*a390*/  F2FP.BF16.PACK_AB R172, R4, R20 ;  /* 0x0000001404ac723e */ /* 0x010fe200000010ff */
[----:B------:R-:W-:Y:S07]  /*a3a0*/  FMUL.FTZ R21, R0, R145 ;  /* 0x0000009100157220 */ /* 0x000fee0000410000 */
[----:B------:R-:W4:Y:S01]  /*a3b0*/  MUFU.EX2 R20, R18 ;  /* 0x0000001200147308 */ /* 0x000f220000000800 */
[----:B------:R-:W-:Y:S01]  /*a3c0*/  FADD.FTZ R15, R4, R2 ;  /* 0x00000002040f7221 */ /* 0x000fe20000010000 */
[C---:B------:R-:W-:Y:S01]  /*a3d0*/  FSEL R2, R3.reuse, RZ, P0 ;  /* 0x000000ff03027208 */ /* 0x040fe20000000000 */
[----:B------:R-:W-:Y:S01]  /*a3e0*/  FMUL.FTZ R4, R3, c[0x0][0x2d0] ;  /* 0x0000b40003047a20 */ /* 0x000fe20000410000 */
[----:B------:R-:W-:Y:S01]  /*a3f0*/  MOV R145, R24 ;  /* 0x0000001800917202 */ /* 0x000fe20000000f00 */
[----:B------:R-:W-:Y:S01]  /*a400*/  FMUL.FTZ R24, R0, R140 ;  /* 0x0000008c00187220 */ /* 0x000fe20000410000 */
[----:B------:R-:W-:Y:S01]  /*a410*/  MOV R140, R25 ;  /* 0x00000019008c7202 */ /* 0x000fe20000000f00 */
[----:B------:R-:W-:Y:S01]  /*a420*/  FADD.FTZ R2, -R2, R136 ;  /* 0x0000008802027221 */ /* 0x000fe20000010100 */
[----:B------:R-:W-:Y:S01]  /*a430*/  FSEL R4, R4, RZ, P0 ;  /* 0x000000ff04047208 */ /* 0x000fe20000000000 */
[----:B------:R-:W5:Y:S01]  /*a440*/  LDL.LU R136, [R1+0x5c] ;  /* 0x00005c0001887983 */ /* 0x000f620000300800 */
[C---:B------:R-:W-:Y:S01]  /*a450*/  FMUL.FTZ R25, R0.reuse, R141 ;  /* 0x0000008d00197220 */ /* 0x040fe20000410000 */
[----:B------:R-:W-:Y:S01]  /*a460*/  MOV R141, R26 ;  /* 0x0000001a008d7202 */ /* 0x000fe20000000f00 */
[----:B------:R-:W-:Y:S02]  /*a470*/  FMUL.FTZ R28, R0, R28 ;  /* 0x0000001c001c7220 */ /* 0x000fe40000410000 */
[--C-:B------:R-:W-:Y:S02]  /*a480*/  FFMA.FTZ R12, R12, c[0x0][0x2d0], -R4.reuse ;  /* 0x0000b4000c0c7a23 */ /* 0x100fe40000010804 */
[--C-:B--2---:R-:W-:Y:S02]  /*a490*/  FFMA.FTZ R132, R16, c[0x0][0x2d0], -R4.reuse ;  /* 0x0000b40010847a23 */ /* 0x104fe40000010804 */
[----:B------:R2:W-:Y:S01]  /*a4a0*/  MUFU.EX2 R173, R12 ;  /* 0x0000000c00ad7308 */ /* 0x0005e20000000800 */
[--C-:B-1-3--:R-:W-:Y:S02]  /*a4b0*/  FFMA.FTZ R133, R13, c[0x0][0x2d0], -R4.reuse ;  /* 0x0000b4000d857a23 */ /* 0x10afe40000010804 */
[--C-:B------:R-:W-:Y:S02]  /*a4c0*/  FFMA.FTZ R178, R14, c[0x0][0x2d0], -R4.reuse ;  /* 0x0000b4000eb27a23 */ /* 0x100fe40000010804 */
[--C-:B------:R-:W-:Y:S01]  /*a4d0*/  FFMA.FTZ R179, R10, c[0x0][0x2d0], -R4.reuse ;  /* 0x0000b4000ab37a23 */ /* 0x100fe20000010804 */
[----:B----4-:R-:W-:Y:S01]  /*a4e0*/  F2FP.BF16.PACK_AB R174, R19, R20 ;  /* 0x0000001413ae723e */ /* 0x010fe200000010ff */
        /* <DEDUP_REMOVED lines=8> */
[----:B------:R-:W-:Y:S02]  /*a570*/  FADD.FTZ R4, R20, R15 ;  /* 0x0000000f14047221 */ /* 0x000fe40000010000 */
[C---:B------:R-:W-:Y:S01]  /*a580*/  FMUL.FTZ R5, R0.reuse, R161 ;  /* 0x000000a100057220 */ /* 0x040fe20000410000 */
[----:B------:R-:W-:Y:S01]  /*a590*/  MOV R161, R6 ;  /* 0x0000000600a17202 */ /* 0x000fe20000000f00 */
[C---:B------:R-:W-:Y:S01]  /*a5a0*/  FMUL.FTZ R8, R0.reuse, R156 ;  /* 0x0000009c00087220 */ /* 0x040fe20000410000 */
[----:B------:R-:W-:Y:S01]  /*a5b0*/  MOV R156, R7 ;  /* 0x00000007009c7202 */ /* 0x000fe20000000f00 */
[C---:B------:R-:W-:Y:S01]  /*a5c0*/  FMUL.FTZ R9, R0.reuse, R157 ;  /* 0x0000009d00097220 */ /* 0x040fe20000410000 */
[----:B------:R-:W-:Y:S01]  /*a5d0*/  MOV R157, R23 ;  /* 0x00000017009d7202 */ /* 0x000fe20000000f00 */
[C---:B--2---:R-:W-:Y:S02]  /*a5e0*/  FMUL.FTZ R12, R0.reuse, R152 ;  /* 0x00000098000c7220 */ /* 0x044fe40000410000 */
[C---:B------:R-:W-:Y:S01]  /*a5f0*/  FMUL.FTZ R13, R0.reuse, R153 ;  /* 0x00000099000d7220 */ /* 0x040fe20000410000 */
[----:B------:R-:W-:Y:S01]  /*a600*/  MUFU.EX2 R152, R132 ;  /* 0x0000008400987308 */ /* 0x000fe20000000800 */
[C---:B------:R-:W-:Y:S02]  /*a610*/  FMUL.FTZ R16, R0.reuse, R148 ;  /* 0x0000009400107220 */ /* 0x040fe40000410000 */
[C---:B------:R-:W-:Y:S02]  /*a620*/  FMUL.FTZ R17, R0.reuse, R149 ;  /* 0x0000009500117220 */ /* 0x040fe40000410000 */
        /* <DEDUP_REMOVED lines=62> */
[----:B------:R-:W-:Y:S02]  /*aa10*/  FADD.FTZ R177, R19, R4 ;  /* 0x0000000413b17221 */ /* 0x000fe40000010000 */
[----:B------:R-:W-:Y:S01]  /*aa20*/  FMUL.FTZ R4, R0, R160 ;  /* 0x000000a000047220 */ /* 0x000fe20000410000 */
[----:B------:R-:W-:Y:S01]  /*aa30*/  MOV R160, R22 ;  /* 0x0000001600a07202 */ /* 0x000fe20000000f00 */
[----:B------:R-:W2:Y:S01]  /*aa40*/  LDL R0, [R1+0x10] ;  /* 0x0000100001007983 */ /* 0x000ea20000100800 */
[----:B------:R-:W-:Y:S06]  /*aa50*/  FMUL.FTZ R2, R2, c[0x0][0x2d0] ;  /* 0x0000b40002027a20 */ /* 0x000fec0000410000 */
[----:B------:R-:W1:Y:S02]  /*aa60*/  MUFU.EX2 R2, R2 ;  /* 0x0000000200027308 */ /* 0x000e640000000800 */
[C---:B-1----:R-:W-:Y:S01]  /*aa70*/  FMUL.FTZ R6, R2.reuse, R162 ;  /* 0x000000a202067220 */ /* 0x042fe20000410000 */
[----:B------:R-:W-:Y:S01]  /*aa80*/  MOV R162, R141 ;  /* 0x0000008d00a27202 */ /* 0x000fe20000000f00 */
        /* <DEDUP_REMOVED lines=12> */
[C---:B------:R-:W-:Y:S01]  /*ab50*/  FMUL.FTZ R26, R2.reuse, R142 ;  /* 0x0000008e021a7220 */ /* 0x040fe20000410000 */
[----:B------:R-:W-:Y:S01]  /*ab60*/  LDSM.16.MT88.4 R144, [R245+0x800] ;  /* 0x00080000f590783b */ /* 0x000fe20000004200 */
        /* <DEDUP_REMOVED lines=48> */
[C---:B-----5:R-:W-:Y:S01]  /*ae70*/  FFMA.FTZ R148, R2.reuse, R136, R173 ;  /* 0x0000008802947223 */ /* 0x060fe200000100ad */
[----:B------:R-:W-:Y:S01]  /*ae80*/  F2FP.BF16.PACK_AB R173, R149, R173 ;  /* 0x000000ad95ad723e */ /* 0x000fe200000010ff */
[----:B------:R-:W1:Y:S01]  /*ae90*/  LDSM.16.MT88.4 R136, [R243] ;  /* 0x00000000f388783b */ /* 0x000e620000004200 */
[C---:B------:R-:W-:Y:S02]  /*aea0*/  FMUL.FTZ R122, R2.reuse, R122 ;  /* 0x0000007a027a7220 */ /* 0x040fe40000410000 */
[C---:B------:R-:W-:Y:S02]  /*aeb0*/  FMUL.FTZ R123, R2.reuse, R123 ;  /* 0x0000007b027b7220 */ /* 0x040fe40000410000 */
[C---:B------:R-:W-:Y:S02]  /*aec0*/  FMUL.FTZ R126, R2.reuse, R126 ;  /* 0x0000007e027e7220 */ /* 0x040fe40000410000 */
[C---:B------:R-:W-:Y:S02]  /*aed0*/  FMUL.FTZ R127, R2.reuse, R127 ;  /* 0x0000007f027f7220 */ /* 0x040fe40000410000 */
[C---:B------:R-:W-:Y:S02]  /*aee0*/  FMUL.FTZ R130, R2.reuse, R130 ;  /* 0x0000008202827220 */ /* 0x040fe40000410000 */
[----:B------:R-:W-:Y:S02]  /*aef0*/  FMUL.FTZ R131, R2, R131 ;  /* 0x0000008302837220 */ /* 0x000fe40000410000 */
[----:B------:R-:W3:Y:S10]  /*af00*/  MUFU.EX2 R2, R182 ;  /* 0x000000b600027308 */ /* 0x000ef40000000800 */
[----:B------:R-:W4:Y:S10]  /*af10*/  MUFU.EX2 R182, R176 ;  /* 0x000000b000b67308 */ /* 0x000f340000000800 */
[----:B------:R-:W-:Y:S01]  /*af20*/  MUFU.EX2 R176, R161 ;  /* 0x000000a100b07308 */ /* 0x000fe20000000800 */
        /* <DEDUP_REMOVED lines=9> */
[----:B-1----:R-:W-:Y:S02]  /*afc0*/  FADD.FTZ R0, R132, R177 ;  /* 0x000000b184007221 */ /* 0x002fe40000010000 */
[----:B------:R-:W1:Y:S02]  /*afd0*/  MUFU.EX2 R177, R160 ;  /* 0x000000a000b17308 */ /* 0x000e640000000800 */
[C---:B---3--:R-:W-:Y:S04]  /*afe0*/  FADD.FTZ R0, R2.reuse, R0 ;  /* 0x0000000002007221 */ /* 0x048fe80000010000 */
[----:B------:R-:W-:Y:S04]  /*aff0*/  FADD.FTZ R0, R135, R0 ;  /* 0x0000000087007221 */ /* 0x000fe80000010000 */
[C---:B------:R-:W-:Y:S01]  /*b000*/  FADD.FTZ R0, R133.reuse, R0 ;  /* 0x0000000085007221 */ /* 0x040fe20000010000 */
        /* <DEDUP_REMOVED lines=39> */
[----:B------:R-:W2:Y:S03]  /*b280*/  MUFU.EX2 R132, R159 ;  /* 0x0000009f00847308 */ /* 0x000ea60000000800 */
[----:B----4-:R-:W-:Y:S03]  /*b290*/  F2FP.BF16.PACK_AB R137, R182, R183 ;  /* 0x000000b7b689723e */ /* 0x010fe600000010ff */
[----:B------:R-:W-:Y:S02]  /*b2a0*/  F2FP.BF16.PACK_AB R138, R133, R135 ;  /* 0x00000087858a723e */ /* 0x000fe400000010ff */
[----:B------:R-:W-:Y:S02]  /*b2b0*/  F2FP.BF16.PACK_AB R139, R180, R181 ;  /* 0x000000b5b48b723e */ /* 0x000fe400000010ff */
[----:B------:R3:W4:Y:S01]  /*b2c0*/  MUFU.EX2 R2, R158 ;  /* 0x0000009e00027308 */ /* 0x0007220000000800 */
[----:B------:R-:W-:Y:S02]  /*b2d0*/  F2FP.BF16.PACK_AB R173, R179, R178 ;  /* 0x000000b2b3ad723e */ /* 0x000fe400000010ff */
[----:B-1----:R-:W-:Y:S02]  /*b2e0*/  F2FP.BF16.PACK_AB R175, R177, R176 ;  /* 0x000000b0b1af723e */ /* 0x002fe400000010ff */
[C---:B------:R-:W-:Y:S05]  /*b2f0*/  HMMA.16816.F32.BF16 R4, R136.reuse, R140, R4 ;  /* 0x0000008c8804723c */ /* 0x040fea0000041804 */
[----:B------:R-:W1:Y:S03]  /*b300*/  MUFU.EX2 R135, R163 ;  /* 0x000000a300877308 */ /* 0x000e660000000800 */
[C---:B------:R-:W-:Y:S01]  /*b310*/  HMMA.16816.F32.BF16 R8, R136.reuse, R142, R8 ;  /* 0x0000008e8808723c */ /* 0x040fe20000041808 */
[----:B------:R-:W5:Y:S03]  /*b320*/  LDSM.16.MT88.4 R140, [R244+0x800] ;  /* 0x00080000f48c783b */ /* 0x000f660000004200 */
[----:B--2---:R-:W-:Y:S03]  /*b330*/  FADD.FTZ R0, R132, R0 ;  /* 0x0000000084007221 */ /* 0x004fe60000010000 */
[----:B------:R-:W2:Y:S01]  /*b340*/  MUFU.EX2 R133, R162 ;  /* 0x000000a200857308 */ /* 0x000ea20000000800 */
[C---:B------:R-:W-:Y:S01]  /*b350*/  HMMA.16816.F32.BF16 R12, R136.reuse, R144, R12 ;  /* 0x00000090880c723c */ /* 0x040fe2000004180c */
[----:B---3--:R-:W-:Y:S03]  /*b360*/  LDSM.16.MT88.4 R156, [R243+0x1000] ;  /* 0x00100000f39c783b */ /* 0x008fe60000004200 */
[C---:B----4-:R-:W-:Y:S01]  /*b370*/  F2FP.BF16.PACK_AB R172, R2.reuse, R132 ;  /* 0x0000008402ac723e */ /* 0x050fe200000010ff */
[----:B------:R-:W-:Y:S02]  /*b380*/  FADD.FTZ R0, R2, R0 ;  /* 0x0000000002007221 */ /* 0x000fe40000010000 */
[----:B------:R-:W-:Y:S01]  /*b390*/  FADD.FTZ R2, R149, R148 ;  /* 0x0000009495027221 */ /* 0x000fe20000010000 */
[C---:B------:R-:W-:Y:S01]  /*b3a0*/  HMMA.16816.F32.BF16 R16, R136.reuse, R146, R16 ;  /* 0x000000928810723c */ /* 0x040fe20000041810 */
[----:B------:R-:W3:Y:S03]  /*b3b0*/  LDSM.16.MT88.4 R144, [R246+0x800] ;  /* 0x00080000f690783b */ /* 0x000ee60000004200 */
[----:B-1----:R-:W-:Y:S05]  /*b3c0*/  FADD.FTZ R0, R135, R0 ;  /* 0x0000000087007221 */ /* 0x002fea0000010000 */
[----:B------:R-:W-:Y:S03]  /*b3d0*/  LDSM.16.MT88.4 R148, [R245+0x1000] ;  /* 0x00100000f594783b */ /* 0x000fe60000004200 */
[C---:B--2---:R-:W-:Y:S01]  /*b3e0*/  FADD.FTZ R0, R133.reuse, R0 ;  /* 0x0000000085007221 */ /* 0x044fe20000010000 */
[----:B------:R-:W-:Y:S02]  /*b3f0*/  F2FP.BF16.PACK_AB R174, R133, R135 ;  /* 0x0000008785ae723e */ /* 0x000fe400000010ff */
[----:B------:R-:W-:Y:S02]  /*b400*/  MOV R133, R3 ;  /* 0x0000000300857202 */ /* 0x000fe40000000f00 */
[----:B------:R-:W-:Y:S01]  /*b410*/  MOV R135, R134 ;  /* 0x0000008600877202 */ /* 0x000fe20000000f00 */
[C---:B-----5:R-:W-:Y:S08]  /*b420*/  HMMA.16816.F32.BF16 R20, R136.reuse, R140, R20 ;  /* 0x0000008c8814723c */ /* 0x060ff00000041814 */
        /* <DEDUP_REMOVED lines=40> */
[----:B------:R-:W2:Y:S04]  /*b6b0*/  LDL R136, [R1+0x80] ;  /* 0x0000800001887983 */ /* 0x000ea80000100800 */
[----:B------:R3:W-:Y:S02]  /*b6c0*/  STL [R1+0x60], R0 ;  /* 0x0000600001007387 */ /* 0x0007e40000100800 */
[----:B------:R-:W-:Y:S01]  /*b6d0*/  MOV R139, R153 ;  /* 0x00000099008b7202 */ /* 0x000fe20000000f00 */
[C---:B------:R-:W-:Y:S01]  /*b6e0*/  HMMA.16816.F32.BF16 R160, R172.reuse, R156, R4 ;  /* 0x0000009caca0723c */ /* 0x040fe20000041804 */
[----:B------:R-:W4:Y:S04]  /*b6f0*/  LDL.LU R132, [R1+0x38] ;  /* 0x0000380001847983 */ /* 0x000f280000300800 */
[----:B------:R-:W5:Y:S03]  /*b700*/  LDSM.16.MT88.4 R4, [R246+0x1000] ;  /* 0x00100000f604783b */ /* 0x000f660000004200 */
[C---:B------:R-:W-:Y:S05]  /*b710*/  HMMA.16816.F32.BF16 R156, R172.reuse, R158, R8 ;  /* 0x0000009eac9c723c */ /* 0x040fea0000041808 */
[----:B------:R-:W5:Y:S01]  /*b720*/  LDSM.16.MT88.4 R8, [R243+0x2800] ;  /* 0x00280000f308783b */ /* 0x000f620000004200 */
[----:B---3--:R-:W-:Y:S02]  /*b730*/  FADD.FTZ R0, R152, R2 ;  /* 0x0000000298007221 */ /* 0x008fe40000010000 */
[C---:B------:R-:W-:Y:S05]  /*b740*/  HMMA.16816.F32.BF16 R152, R172.reuse, R148, R12 ;  /* 0x00000094ac98723c */ /* 0x040fea000004180c */
[----:B------:R-:W3:Y:S01]  /*b750*/  LDSM.16.MT88.4 R12, [R245+0x2800] ;  /* 0x00280000f50c783b */ /* 0x000ee20000004200 */
[----:B------:R-:W-:Y:S06]  /*b760*/  FADD.FTZ R0, R139, R0 ;  /* 0x000000008b007221 */ /* 0x000fec0000010000 */
[----:B------:R-:W-:Y:S01]  /*b770*/  FADD.FTZ R0, R183, R0 ;  /* 0x00000000b7007221 */ /* 0x000fe20000010000 */
[C---:B------:R-:W-:Y:S03]  /*b780*/  HMMA.16816.F32.BF16 R148, R172.reuse, R150, R16 ;  /* 0x00000096ac94723c */ /* 0x040fe60000041810 */
[----:B------:R-:W-:Y:S05]  /*b790*/  FADD.FTZ R0, R182, R0 ;  /* 0x00000000b6007221 */ /* 0x000fea0000010000 */
[C---:B-1----:R-:W-:Y:S04]  /*b7a0*/  HMMA.16816.F32.BF16 R144, R172.reuse, R140, R20 ;  /* 0x0000008cac90723c */ /* 0x042fe80000041814 */
[----:B------:R-:W-:Y:S04]  /*b7b0*/  FADD.FTZ R0, R181, R0 ;  /* 0x00000000b5007221 */ /* 0x000fe80000010000 */
[C---:B------:R-:W-:Y:S04]  /*b7c0*/  HMMA.16816.F32.BF16 R140, R172.reuse, R142, R24 ;  /* 0x0000008eac8c723c */ /* 0x040fe80000041818 */
[----:B------:R-:W-:Y:S04]  /*b7d0*/  FADD.FTZ R0, R180, R0 ;  /* 0x00000000b4007221 */ /* 0x000fe80000010000 */
[C---:B-----5:R-:W-:Y:S04]  /*b7e0*/  HMMA.16816.F32.BF16 R28, R172.reuse, R4, R28 ;  /* 0x00000004ac1c723c */ /* 0x060fe8000004181c */
[----:B------:R-:W-:Y:S04]  /*b7f0*/  FADD.FTZ R0, R178, R0 ;  /* 0x00000000b2007221 */ /* 0x000fe80000010000 */
[C---:B------:R-:W-:Y:S01]  /*b800*/  HMMA.16816.F32.BF16 R32, R172.reuse, R6, R32 ;  /* 0x00000006ac20723c */ /* 0x040fe20000041820 */
[----:B------:R-:W1:Y:S03]  /*b810*/  LDSM.16.MT88.4 R4, [R244+0x2800] ;  /* 0x00280000f404783b */ /* 0x000e660000004200 */
[----:B------:R-:W-:Y:S04]  /*b820*/  FADD.FTZ R0, R179, R0 ;  /* 0x00000000b3007221 */ /* 0x000fe80000010000 */
[C---:B------:R-:W-:Y:S04]  /*b830*/  HMMA.16816.F32.BF16 R36, R172.reuse, R8, R36 ;  /* 0x00000008ac24723c */ /* 0x040fe80000041824 */
[----:B------:R-:W-:Y:S04]  /*b840*/  FADD.FTZ R0, R176, R0 ;  /* 0x00000000b0007221 */ /* 0x000fe80000010000 */
[C---:B------:R-:W-:Y:S01]  /*b850*/  HMMA.16816.F32.BF16 R40, R172.reuse, R10, R40 ;  /* 0x0000000aac28723c */ /* 0x040fe20000041828 */
[----:B------:R-:W5:Y:S03]  /*b860*/  LDSM.16.MT88.4 R8, [R246+0x2800] ;  /* 0x00280000f608783b */ /* 0x000f660000004200 */
[----:B------:R-:W-:Y:S04]  /*b870*/  FADD.FTZ R0, R177, R0 ;  /* 0x00000000b1007221 */ /* 0x000fe80000010000 */
        /* <DEDUP_REMOVED lines=8> */
[----:B------:R-:W5:Y:S07]  /*b900*/  LDSM.16.MT88.4 R8, [R244+0x4000] ;  /* 0x00400000f408783b */ /* 0x000f6e0000004200 */
        /* <DEDUP_REMOVED lines=16> */
[C---:B------:R-:W-:Y:S08]  /*ba10*/  HMMA.16816.F32.BF16 R112, R172.reuse, R10, R112 ;  /* 0x0000000aac70723c */ /* 0x040ff00000041870 */
[C---:B---3--:R-:W-:Y:S08]  /*ba20*/  HMMA.16816.F32.BF16 R116, R172.reuse, R12, R116 ;  /* 0x0000000cac74723c */ /* 0x048ff00000041874 */
[C---:B------:R-:W-:Y:S08]  /*ba30*/  HMMA.16816.F32.BF16 R120, R172.reuse, R14, R120 ;  /* 0x0000000eac78723c */ /* 0x040ff00000041878 */
[C---:B-1----:R-:W-:Y:S08]  /*ba40*/  HMMA.16816.F32.BF16 R124, R172.reuse, R4, R124 ;  /* 0x00000004ac7c723c */ /* 0x042ff0000004187c */
[----:B------:R-:W-:Y:S04]  /*ba50*/  HMMA.16816.F32.BF16 R128, R172, R6, R128 ;  /* 0x00000006ac80723c */ /* 0x000fe80000041880 */
[C---:B----4-:R-:W-:Y:S02]  /*ba60*/  IADD3 R2, R132.reuse, -0x1, RZ ;  /* 0xffffffff84027810 */ /* 0x050fe40007ffe0ff */
[----:B--2---:R-:W-:Y:S02]  /*ba70*/  ISETP.GT.AND P0, PT, R132, R136, PT ;  /* 0x000000888400720c */ /* 0x004fe40003f04270 */
[----:B------:R-:W-:Y:S01]  /*ba80*/  MOV R136, R3 ;  /* 0x0000000300887202 */ /* 0x000fe20000000f00 */
[----:B------:R-:W-:Y:S04]  /*ba90*/  STL [R1+0x38], R2 ;  /* 0x0000380201007387 */ /* 0x000fe80000100800 */
[----:B------:R1:W-:Y:S02]  /*baa0*/  STL [R1+0x5c], R0 ;  /* 0x00005c0001007387 */ /* 0x0003e40000100800 */
[----:B-1----:R-:W-:Y:S05]  /*bab0*/  MOV R0, R2 ;  /* 0x0000000200007202 */ /* 0x002fea0000000f00 */
[----:B------:R1:W-:Y:S02]  /*bac0*/  STL [R1+0x38], R0 ;  /* 0x0000380001007387 */ /* 0x0003e40000100800 */
[----:B-1----:R-:W-:-:S05]  /*bad0*/  @P0 BRA `(.L_x_3785) ;  /* 0xffffc14000000947 */ /* 0x002fca000383ffff */
.L_x_3762:
        /* <DEDUP_REMOVED lines=24> */
.L_x_3788:
[----:B------:R-:W-:-:S04]  /*bc60*/  MOV R3, 0x1 ;  /* 0x0000000100037802 */ /* 0x000fc80000000f00 */
[----:B------:R-:W-:-:S13]  /*bc70*/  ISETP.NE.AND P0, PT, R3, c[0x0][0x32c], PT ;  /* 0x0000cb0003007a0c */ /* 0x000fda0003f05270 */
[----:B------:R-:W-:-:S05]  /*bc80*/  @P0 IMAD.HI.U32 R3, R0, c[0x0][0x330], RZ ;  /* 0x0000cc0000030a27 */ /* 0x000fca00078e00ff */
[----:B------:R-:W-:Y:S02]  /*bc90*/  @P0 SHF.R.U32.HI R0, RZ, c[0x0][0x334], R3 ;  /* 0x0000cd00ff000a19 */ /* 0x000fe40000011603 */
.L_x_3789:
[----:B------:R-:W-:Y:S05]  /*bca0*/  BSYNC B0 ;  /* 0x0000000000007941 */ /* 0x000fea0003800000 */
.L_x_3787:
[----:B------:R-:W-:-:S05]  /*bcb0*/  IMAD R0, R0, c[0x0][0x32c], RZ ;  /* 0x0000cb0000007a24 */ /* 0x000fca00078e02ff */
[----:B------:R-:W-:Y:S02]  /*bcc0*/  IMNMX R2, R2, R0, !PT ;  /* 0x0000000002027217 */ /* 0x000fe40007800200 */
.L_x_3786:
        /* <DEDUP_REMOVED lines=11> */
.L_x_3803:
        /* <DEDUP_REMOVED lines=37> */
.L_x_3912:
[----:B------:R-:W-:-:S05]  /*bfd0*/  BRA.DIV ~URZ, `(.L_x_3794) ;  /* 0x0000e0327f007947 */ /* 0x000fca000b800000 */
[----:B------:R4:W2:Y:S02]  /*bfe0*/  SHFL.IDX PT, R0, R12, RZ, 0x181f ;  /* 0x00181fff0c007589 */ /* 0x0008a400000e0000 */
.L_x_3913:
        /* <DEDUP_REMOVED lines=38> */
.L_x_3914:
        /* <DEDUP_REMOVED lines=24> */
.L_x_3792:
[----:B------:R-:W-:Y:S05]  /*c3d0*/  BSYNC B0 ;  /* 0x0000000000007941 */ /* 0x000fea0003800000 */
.L_x_3791:
[----:B------:R-:W0:Y:S01]  /*c3e0*/  LDGDEPBAR ;  /* 0x00000000000079af */ /* 0x000e220000000000 */
[----:B------:R-:W-:Y:S01]  /*c3f0*/  WARPSYNC 0xffffffff ;  /* 0xffffffff00007948 */ /* 0x000fe20003800000 */
[C---:B-12---:R-:W-:Y:S01]  /*c400*/  HMMA.16816.F32.BF16 R4, R164.reuse, R8, RZ ;  /* 0x00000008a404723c */ /* 0x046fe200000418ff */
[----:B------:R-:W-:Y:S03]  /*c410*/  BSSY B0, `(.L_x_3796) ;  /* 0x0000110000007945 */ /* 0x000fe60003800000 */
[----:B------:R-:W2:Y:S04]  /*c420*/  LDL R0, [R1] ;  /* 0x0000000001007983 */ /* 0x000ea80000100800 */
[C---:B------:R-:W-:Y:S02]  /*c430*/  HMMA.16816.F32.BF16 R8, R164.reuse, R10, RZ ;  /* 0x0000000aa408723c */ /* 0x040fe400000418ff */
[----:B------:R-:W3:Y:S06]  /*c440*/  LDL R2, [R1+0x4] ;  /* 0x0000040001027983 */ /* 0x000eec0000100800 */
[C---:B------:R-:W-:Y:S01]  /*c450*/  HMMA.16816.F32.BF16 R12, R164.reuse, R16, RZ ;  /* 0x00000010a40c723c */ /* 0x040fe200000418ff */
[----:B------:R-:W5:Y:S07]  /*c460*/  LDL R3, [R1+0x8] ;  /* 0x0000080001037983 */ /* 0x000f6e0000100800 */
        /* <DEDUP_REMOVED lines=8> */
[----:B------:R-:W4:Y:S07]  /*c4f0*/  LDSM.16.M88.4 R172, [R242+0x800] ;  /* 0x00080000f2ac783b */ /* 0x000f2e0000000200 */
[C---:B----4-:R-:W-:Y:S08]  /*c500*/  HMMA.16816.F32.BF16 R20, R168.reuse, R176, R20 ;  /* 0x000000b0a814723c */ /* 0x050ff00000041814 */
[----:B------:R-:W-:Y:S01]  /*c510*/  HMMA.16816.F32.BF16 R24, R168, R178, R24 ;  /* 0x000000b2a818723c */ /* 0x000fe20000041818 */
[----:B------:R-:W4:Y:S07]  /*c520*/  LDSM.16.M88.4 R176, [R242+0x1000] ;  /* 0x00100000f2b0783b */ /* 0x000f2e0000000200 */
[C---:B-1----:R-:W-:Y:S08]  /*c530*/  HMMA.16816.F32.BF16 R4, R184.reuse, R136, R4 ;  /* 0x00000088b804723c */ /* 0x042ff00000041804 */
[C---:B------:R-:W-:Y:S01]  /*c540*/  HMMA.16816.F32.BF16 R8, R184.reuse, R138, R8 ;  /* 0x0000008ab808723c */ /* 0x040fe20000041808 */
[----:B------:R-:W1:Y:S07]  /*c550*/  LDSM.16.M88.4 R136, [R241] ;  /* 0x00000000f188783b */ /* 0x000e6e0000000200 */
[C---:B------:R-:W-:Y:S08]  /*c560*/  HMMA.16816.F32.BF16 R12, R184.reuse, R172, R12 ;  /* 0x000000acb80c723c */ /* 0x040ff0000004180c */
[C---:B------:R-:W-:Y:S01]  /*c570*/  HMMA.16816.F32.BF16 R16, R184.reuse, R174, R16 ;  /* 0x000000aeb810723c */ /* 0x040fe20000041810 */
[----:B------:R-:W1:Y:S07]  /*c580*/  LDSM.16.M88.4 R172, [R241+0x800] ;  /* 0x00080000f1ac783b */ /* 0x000e6e0000000200 */
[C---:B----4-:R-:W-:Y:S08]  /*c590*/  HMMA.16816.F32.BF16 R20, R184.reuse, R176, R20 ;  /* 0x000000b0b814723c */ /* 0x050ff00000041814 */
[----:B------:R-:W-:Y:S01]  /*c5a0*/  HMMA.16816.F32.BF16 R24, R184, R178, R24 ;  /* 0x000000b2b818723c */ /* 0x000fe20000041818 */
[----:B------:R-:W4:Y:S07]  /*c5b0*/  LDSM.16.M88.4 R176, [R241+0x1000] ;  /* 0x00100000f1b0783b */ /* 0x000f2e0000000200 */
[C---:B-1----:R-:W-:Y:S08]  /*c5c0*/  HMMA.16816.F32.BF16 R4, R188.reuse, R136, R4 ;  /* 0x00000088bc04723c */ /* 0x042ff00000041804 */
[C---:B------:R-:W-:Y:S01]  /*c5d0*/  HMMA.16816.F32.BF16 R8, R188.reuse, R138, R8 ;  /* 0x0000008abc08723c */ /* 0x040fe20000041808 */
[----:B------:R-:W1:Y:S07]  /*c5e0*/  LDSM.16.M88.4 R136, [R240+0x1800] ;  /* 0x00180000f088783b */ /* 0x000e6e0000000200 */
        /* <DEDUP_REMOVED lines=11> */
[----:B------:R-:W1:Y:S07]  /*c6a0*/  LDSM.16.M88.4 R172, [R248] ;  /* 0x00000000f8ac783b */ /* 0x000e6e0000000200 */
[C---:B----4-:R-:W-:Y:S08]  /*c6b0*/  HMMA.16816.F32.BF16 R20, R192.reuse, R176, R20 ;  /* 0x000000b0c014723c */ /* 0x050ff00000041814 */
[----:B------:R-:W-:Y:S01]  /*c6c0*/  HMMA.16816.F32.BF16 R24, R192, R178, R24 ;  /* 0x000000b2c018723c */ /* 0x000fe20000041818 */
[----:B------:R-:W4:Y:S07]  /*c6d0*/  LDSM.16.M88.4 R176, [R249] ;  /* 0x00000000f9b0783b */ /* 0x000f2e0000000200 */
[C---:B-1----:R-:W-:Y:S08]  /*c6e0*/  HMMA.16816.F32.BF16 R4, R196.reuse, R136, R4 ;  /* 0x00000088c404723c */ /* 0x042ff00000041804 */
[C---:B------:R-:W-:Y:S01]  /*c6f0*/  HMMA.16816.F32.BF16 R8, R196.reuse, R138, R8 ;  /* 0x0000008ac408723c */ /* 0x040fe20000041808 */
[----:B------:R-:W1:Y:S07]  /*c700*/  LDSM.16.M88.4 R136, [R242+0x1800] ;  /* 0x00180000f288783b */ /* 0x000e6e0000000200 */
[C---:B------:R-:W-:Y:S08]  /*c710*/  HMMA.16816.F32.BF16 R12, R196.reuse, R172, R12 ;  /* 0x000000acc40c723c */ /* 0x040ff0000004180c */
[C---:B------:R-:W-:Y:S01]  /*c720*/  HMMA.16816.F32.BF16 R16, R196.reuse, R174, R16 ;  /* 0x000000aec410723c */ /* 0x040fe20000041810 */
[----:B------:R-:W2:Y:S07]  /*c730*/  LDSM.16.M88.4 R172, [R242+0x2000] ;  /* 0x00200000f2ac783b */ /* 0x000eae0000000200 */
[C---:B----4-:R-:W-:Y:S08]  /*c740*/  HMMA.16816.F32.BF16 R20, R196.reuse, R176, R20 ;  /* 0x000000b0c414723c */ /* 0x050ff00000041814 */
[----:B------:R-:W-:Y:S01]  /*c750*/  HMMA.16816.F32.BF16 R24, R196, R178, R24 ;  /* 0x000000b2c418723c */ /* 0x000fe20000041818 */
[----:B------:R-:W4:Y:S07]  /*c760*/  LDSM.16.M88.4 R176, [R242+0x2800] ;  /* 0x00280000f2b0783b */ /* 0x000f2e0000000200 */
[C---:B-1----:R-:W-:Y:S08]  /*c770*/  HMMA.16816.F32.BF16 R4, R200.reuse, R136, R4 ;  /* 0x00000088c804723c */ /* 0x042ff00000041804 */
[C---:B------:R-:W-:Y:S01]  /*c780*/  HMMA.16816.F32.BF16 R8, R200.reuse, R138, R8 ;  /* 0x0000008ac808723c */ /* 0x040fe20000041808 */
[----:B------:R-:W1:Y:S07]  /*c790*/  LDSM.16.M88.4 R136, [R241+0x1800] ;  /* 0x00180000f188783b */ /* 0x000e6e0000000200 */
[C---:B--2---:R-:W-:Y:S08]  /*c7a0*/  HMMA.16816.F32.BF16 R12, R200.reuse, R172, R12 ;  /* 0x000000acc80c723c */ /* 0x044ff0000004180c */
        /* <DEDUP_REMOVED lines=16> */
[----:B------:R1:W3:Y:S07]  /*c8b0*/  LDSM.16.M88.4 R136, [R0] ;  /* 0x000000000088783b */ /* 0x0002ee0000000200 */
[C---:B--2---:R-:W-:Y:S08]  /*c8c0*/  HMMA.16816.F32.BF16 R12, R208.reuse, R172, R12 ;  /* 0x000000acd00c723c */ /* 0x044ff0000004180c */
[C---:B------:R-:W-:Y:S01]  /*c8d0*/  HMMA.16816.F32.BF16 R16, R208.reuse, R174, R16 ;  /* 0x000000aed010723c */ /* 0x040fe20000041810 */
[----:B------:R-:W2:Y:S07]  /*c8e0*/  LDSM.16.M88.4 R172, [R251] ;  /* 0x00000000fbac783b */ /* 0x000eae0000000200 */
[C---:B----4-:R-:W-:Y:S01]  /*c8f0*/  HMMA.16816.F32.BF16 R20, R208.reuse, R176, R20 ;  /* 0x000000b0d014723c */ /* 0x050fe20000041814 */
[----:B-1----:R-:W4:Y:S07]  /*c900*/  LDL R0, [R1+0xc] ;  /* 0x00000c0001007983 */ /* 0x002f2e0000100800 */
[----:B------:R-:W-:Y:S01]  /*c910*/  HMMA.16816.F32.BF16 R24, R208, R178, R24 ;  /* 0x000000b2d018723c */ /* 0x000fe20000041818 */
[----:B------:R-:W1:Y:S07]  /*c920*/  LDSM.16.M88.4 R176, [R252] ;  /* 0x00000000fcb0783b */ /* 0x000e6e0000000200 */
[C---:B---3--:R-:W-:Y:S08]  /*c930*/  HMMA.16816.F32.BF16 R4, R212.reuse, R136, R4 ;  /* 0x00000088d404723c */ /* 0x048ff00000041804 */
        /* <DEDUP_REMOVED lines=24> */
[----:B------:R-:W-:Y:S08]  /*cac0*/  HMMA.16816.F32.BF16 R24, R220, R178, R24 ;  /* 0x000000b2dc18723c */ /* 0x000ff00000041818 */
[C---:B---3--:R-:W-:Y:S08]  /*cad0*/  HMMA.16816.F32.BF16 R4, R224.reuse, R136, R4 ;  /* 0x00000088e004723c */ /* 0x048ff00000041804 */
[C---:B------:R-:W-:Y:S01]  /*cae0*/  HMMA.16816.F32.BF16 R8, R224.reuse, R138, R8 ;  /* 0x0000008ae008723c */ /* 0x040fe20000041808 */
[----:B------:R-:W1:Y:S07]  /*caf0*/  LDSM.16.M88.4 R136, [R240+0x5800] ;  /* 0x00580000f088783b */ /* 0x000e6e0000000200 */
[C---:B--2---:R-:W-:Y:S08]  /*cb00*/  HMMA.16816.F32.BF16 R12, R224.reuse, R172, R12 ;  /* 0x000000ace00c723c */ /* 0x044ff0000004180c */
[C---:B------:R-:W-:Y:S01]  /*cb10*/  HMMA.16816.F32.BF16 R16, R224.reuse, R174, R16 ;  /* 0x000000aee010723c */ /* 0x040fe20000041810 */
[----:B-----5:R-:W-:Y:S07]  /*cb20*/  LDSM.16.M88.4 R172, [R3] ;  /* 0x0000000003ac783b */ /* 0x020fee0000000200 */
[C---:B-1----:R-:W-:Y:S08]  /*cb30*/  HMMA.16816.F32.BF16 R20, R224.reuse, R136, R20 ;  /* 0x00000088e014723c */ /* 0x042ff00000041814 */
[----:B------:R-:W-:Y:S01]  /*cb40*/  HMMA.16816.F32.BF16 R24, R224, R138, R24 ;  /* 0x0000008ae018723c */ /* 0x000fe20000041818 */
[----:B------:R1:W-:Y:S06]  /*cb50*/  LDSM.16.M88.4 R136, [R2] ;  /* 0x000000000288783b */ /* 0x0003ec0000000200 */
[----:B-1----:R-:W2:Y:S06]  /*cb60*/  LDL R2, [R1+0x38] ;  /* 0x0000380001027983 */ /* 0x002eac0000100800 */
[----:B----4-:R1:W3:Y:S06]  /*cb70*/  LDSM.16.M88.4 R176, [R0] ;  /* 0x0000000000b0783b */ /* 0x0102ec0000000200 */
[----:B-1----:R-:W2:Y:S01]  /*cb80*/  LDL R0, [R1+0x70] ;  /* 0x0000700001007983 */ /* 0x002ea20000100800 */
[C---:B---3--:R-:W-:Y:S08]  /*cb90*/  HMMA.16816.F32.BF16 R4, R228.reuse, R176, R4 ;  /* 0x000000b0e404723c */ /* 0x048ff00000041804 */
        /* <DEDUP_REMOVED lines=25> */
[----:B--2---:R-:W-:Y:S11]  /*cd30*/  ISETP.GT.AND P0, PT, R2, R0, PT ;  /* 0x000000000200720c */ /* 0x004ff60003f04270 */
[----:B------:R-:W-:Y:S02]  /*cd40*/  @!UPT UIADD3 URZ, URZ, URZ, URZ ;  /* 0x0000003f3f3ff290 */ /* 0x000fe4000fffe03f */
        /* <DEDUP_REMOVED lines=32> */
[----:B------:R-:W-:Y:S04]  /*cf50*/  IMAD.WIDE.U32 R2, R136, c[0x0][0x1f0], R2 ;  /* 0x00007c0088027a25 */ /* 0x000fe800078e0002 */
[----:B--2---:R-:W-:Y:S01]  /*cf60*/  IMAD R132, R0, c[0x0][0x1f0], RZ ;  /* 0x00007c0000847a24 */ /* 0x004fe200078e02ff */
[----:B------:R-:W-:Y:S03]  /*cf70*/  IADD3 R0, P0, R172, R2, RZ ;  /* 0x00000002ac007210 */ /* 0x000fe60007f1e0ff */
        /* <DEDUP_REMOVED lines=11> */
.L_x_3915:
[----:B------:R-:W-:-:S05]  /*d030*/  BRA.DIV ~URZ, `(.L_x_3799) ;  /* 0x0000d2027f007947 */ /* 0x000fca000b800000 */
[----:B------:R3:W4:Y:S02]  /*d040*/  SHFL.IDX PT, R0, R172, RZ, 0x181f ;  /* 0x00181fffac007589 */ /* 0x00072400000e0000 */
.L_x_3916:
        /* <DEDUP_REMOVED lines=40> */
.L_x_3917:
        /* <DEDUP_REMOVED lines=13> */
[----:B-1---5:R-:W-:Y:S05]  /*d3a0*/  @P0 IADD3 R136, P1, R0, R136, RZ ;  /* 0x0000008800880210 */ /* 0x022fea0007f3e0ff */
[----:B--2---:R-:W-:Y:S01]  /*d3b0*/  @P0 IMAD.X R137, R132, 0x1, R179, P1 ;  /* 0x0000000184890824 */ /* 0x004fe200008e06b3 */
        /* <DEDUP_REMOVED lines=21> */
.L_x_3797:
[----:B------:R-:W-:Y:S05]  /*d510*/  BSYNC B0 ;  /* 0x0000000000007941 */ /* 0x000fea0003800000 */
.L_x_3796:
        /* <DEDUP_REMOVED lines=27> */
.L_x_3918:
[----:B-12---:R-:W-:Y:S01]  /*d6d0*/  FMNMX.FTZ R132, R132, R0, !PT ;  /* 0x0000000084847209 */ /* 0x006fe20007810000 */
[----:B------:R-:W-:-:S05]  /*d6e0*/  BRA.DIV ~URZ, `(.L_x_3802) ;  /* 0x0000cd327f007947 */ /* 0x000fca000b800000 */
[----:B------:R-:W1:Y:S02]  /*d6f0*/  SHFL.BFLY PT, R0, R132, 0x1, 0x1f ;  /* 0x0c201f0084007f89 */ /* 0x000e6400000e0000 */
[----:B-1----:R-:W-:Y:S02]  /*d700*/  FMNMX.FTZ R134, R132, R0, !PT ;  /* 0x0000000084867209 */ /* 0x002fe40007810000 */
[----:B------:R-:W1:Y:S02]  /*d710*/  SHFL.BFLY PT, R0, R136, 0x2, 0x1f ;  /* 0x0c401f0088007f89 */ /* 0x000e6400000e0000 */
[----:B-1----:R-:W-:Y:S05]  /*d720*/  FMNMX.FTZ R132, R136, R0, !PT ;  /* 0x0000000088847209 */ /* 0x002fea0007810000 */
[----:B------:R1:W2:Y:S02]  /*d730*/  SHFL.BFLY PT, R0, R132, 0x1, 0x1f ;  /* 0x0c201f0084007f89 */ /* 0x0002a400000e0000 */
.L_x_3919:
[----:B------:R-:W3:Y:S01]  /*d740*/  LDL.LU R137, [R1+0x60] ;  /* 0x0000600001897983 */ /* 0x000ee20000300800 */
[----:B--2---:R-:W-:Y:S01]  /*d750*/  FMNMX.FTZ R3, R0, R132, !PT ;  /* 0x0000008400037209 */ /* 0x004fe20007810000 */
[C---:B-1----:R-:W-:Y:S01]  /*d760*/  FMUL.FTZ R132, R134.reuse, c[0x0][0x2d0] ;  /* 0x0000b40086847a20 */ /* 0x042fe20000410000 */
[----:B------:R-:W-:Y:S01]  /*d770*/  WARPSYNC 0xffffffff ;  /* 0xffffffff00007948 */ /* 0x000fe20003800000 */
[----:B------:R-:W2:Y:S01]  /*d780*/  LDL.LU R139, [R1+0x5c] ;  /* 0x00005c00018b7983 */ /* 0x000ea20000300800 */
        /* <DEDUP_REMOVED lines=16> */
[----:B------:R-:W1:Y:S10]  /*d890*/  MUFU.EX2 R8, R135 ;  /* 0x0000008700087308 */ /* 0x000e740000000800 */
[----:B------:R-:W-:Y:S10]  /*d8a0*/  MUFU.EX2 R13, R5 ;  /* 0x00000005000d7308 */ /* 0x000ff40000000800 */
[----:B------:R4:W5:Y:S10]  /*d8b0*/  MUFU.EX2 R12, R4 ;  /* 0x00000004000c7308 */ /* 0x0009740000000800 */
[----:B------:R-:W-:Y:S01]  /*d8c0*/  MUFU.EX2 R132, R132 ;  /* 0x0000008400847308 */ /* 0x000fe20000000800 */
[----:B----4-:R-:W-:Y:S04]  /*d8d0*/  FMUL.FTZ R4, R3, c[0x0][0x2d0] ;  /* 0x0000b40003047a20 */ /* 0x010fe80000410000 */
        /* <DEDUP_REMOVED lines=10> */
[----:B------:R-:W-:Y:S01]  /*d980*/  FFMA.FTZ R182, R22, c[0x0][0x2d0], -R4 ;  /* 0x0000b40016b67a23 */ /* 0x000fe20000010804 */
[----:B-1----:R-:W-:Y:S01]  /*d990*/  F2FP.BF16.PACK_AB R136, R8, R9 ;  /* 0x000000090888723e */ /* 0x002fe200000010ff */
[----:B------:R-:W-:Y:S01]  /*d9a0*/  FMUL.FTZ R25, R2, R141 ;  /* 0x0000008d02197220 */ /* 0x000fe20000410000 */
[----:B-----5:R-:W-:Y:S01]  /*d9b0*/  F2FP.BF16.PACK_AB R138, R12, R13 ;  /* 0x0000000d0c8a723e */ /* 0x020fe200000010ff */
[C---:B------:R-:W-:Y:S02]  /*d9c0*/  FMUL.FTZ R17, R2.reuse, R149 ;  /* 0x0000009502117220 */ /* 0x040fe40000410000 */
        /* <DEDUP_REMOVED lines=53> */
[C---:B---3--:R-:W-:Y:S02]  /*dd20*/  FFMA.FTZ R0, R2.reuse, R137, R9 ;  /* 0x0000008902007223 */ /* 0x048fe40000010009 */
[C---:B------:R-:W-:Y:S01]  /*dd30*/  FMUL.FTZ R9, R2.reuse, R157 ;  /* 0x0000009d02097220 */ /* 0x040fe20000410000 */
[----:B------:R-:W-:Y:S01]  /*dd40*/  MOV R157, R20 ;  /* 0x00000014009d7202 */ /* 0x000fe20000000f00 */
[----:B------:R-:W-:Y:S01]  /*dd50*/  FMUL.FTZ R20, R2, R144 ;  /* 0x0000009002147220 */ /* 0x000fe20000410000 */
[----:B------:R-:W-:Y:S01]  /*dd60*/  MUFU.EX2 R137, R6 ;  /* 0x0000000600897308 */ /* 0x000fe20000000800 */
[----:B------:R-:W3:Y:S01]  /*dd70*/  LDL R144, [R1+0x10] ;  /* 0x0000100001907983 */ /* 0x000ee20000100800 */
[----:B------:R-:W-:Y:S02]  /*dd80*/  FADD.FTZ R5, R8, R0 ;  /* 0x0000000008057221 */ /* 0x000fe40000010000 */
[----:B------:R-:W-:Y:S02]  /*dd90*/  FADD.FTZ R0, -R3, R133 ;  /* 0x0000008503007221 */ /* 0x000fe40000010100 */
[----:B------:R-:W-:Y:S02]  /*dda0*/  FADD.FTZ R5, R13, R5 ;  /* 0x000000050d057221 */ /* 0x000fe40000010000 */
[----:B------:R-:W-:Y:S02]  /*ddb0*/  FMUL.FTZ R0, R0, c[0x0][0x2d0] ;  /* 0x0000b40000007a20 */ /* 0x000fe40000410000 */
[----:B------:R-:W-:Y:S02]  /*ddc0*/  FADD.FTZ R180, R12, R5 ;  /* 0x000000050cb47221 */ /* 0x000fe40000010000 */
[C---:B------:R-:W-:Y:S01]  /*ddd0*/  FMUL.FTZ R5, R2.reuse, R161 ;  /* 0x000000a102057220 */ /* 0x040fe20000410000 */
[----:B------:R-:W-:Y:S01]  /*dde0*/  MOV R161, R24 ;  /* 0x0000001800a17202 */ /* 0x000fe20000000f00 */
[----:B------:R-:W1:Y:S01]  /*ddf0*/  MUFU.EX2 R0, R0 ;  /* 0x0000000000007308 */ /* 0x000e620000000800 */
[----:B------:R-:W-:Y:S02]  /*de00*/  FMUL.FTZ R24, R2, R140 ;  /* 0x0000008c02187220 */ /* 0x000fe40000410000 */
[----:B------:R-:W-:Y:S02]  /*de10*/  FFMA.FTZ R133, R10, c[0x0][0x2d0], -R4 ;  /* 0x0000b4000a857a23 */ /* 0x000fe40000010804 */
[C---:B------:R-:W-:Y:S02]  /*de20*/  FMUL.FTZ R12, R2.reuse, R152 ;  /* 0x00000098020c7220 */ /* 0x040fe40000410000 */
[C---:B------:R-:W-:Y:S02]  /*de30*/  FMUL.FTZ R13, R2.reuse, R153 ;  /* 0x00000099020d7220 */ /* 0x040fe40000410000 */
[C---:B------:R-:W-:Y:S01]  /*de40*/  FMUL.FTZ R4, R2.reuse, R160 ;  /* 0x000000a002047220 */ /* 0x040fe20000410000 */
[----:B------:R-:W-:Y:S01]  /*de50*/  MUFU.EX2 R152, R133 ;  /* 0x0000008500987308 */ /* 0x000fe20000000800 */
[----:B------:R-:W-:Y:S01]  /*de60*/  MOV R160, R16 ;  /* 0x0000001000a07202 */ /* 0x000fe20000000f00 */
[C---:B------:R-:W-:Y:S02]  /*de70*/  FMUL.FTZ R16, R2.reuse, R148 ;  /* 0x0000009402107220 */ /* 0x040fe40000410000 */
[C---:B------:R-:W-:Y:S01]  /*de80*/  FMUL.FTZ R8, R2.reuse, R156 ;  /* 0x0000009c02087220 */ /* 0x040fe20000410000 */
[----:B------:R-:W-:Y:S01]  /*de90*/  MOV R156, R21 ;  /* 0x00000015009c7202 */ /* 0x000fe20000000f00 */
[----:B------:R-:W-:Y:S01]  /*dea0*/  FMUL.FTZ R21, R2, R145 ;  /* 0x0000009102157220 */ /* 0x000fe20000410000 */
[----:B------:R-:W-:Y:S02]  /*deb0*/  MOV R145, R157 ;  /* 0x0000009d00917202 */ /* 0x000fe40000000f00 */
[----:B------:R-:W-:Y:S01]  /*dec0*/  MOV R157, R156 ;  /* 0x0000009c009d7202 */ /* 0x000fe20000000f00 */
[----:B------:R-:W4:Y:S01]  /*ded0*/  MUFU.EX2 R153, R135 ;  /* 0x0000008700997308 */ /* 0x000f220000000800 */
[----:B------:R-:W-:Y:S02]  /*dee0*/  MOV R156, R161 ;  /* 0x000000a1009c7202 */ /* 0x000fe40000000f00 */
[----:B------:R-:W-:Y:S01]  /*def0*/  MOV R161, R160 ;  /* 0x000000a000a17202 */ /* 0x000fe20000000f00 */
[C---:B-1----:R-:W-:Y:S02]  /*df00*/  FMUL.FTZ R26, R0.reuse, R142 ;  /* 0x0000008e001a7220 */ /* 0x042fe40000410000 */
[C---:B------:R-:W-:Y:S02]  /*df10*/  FMUL.FTZ R27, R0.reuse, R143 ;  /* 0x0000008f001b7220 */ /* 0x040fe40000410000 */
[----:B------:R-:W1:Y:S01]  /*df20*/  LDSM.16.MT88.4 R140, [R243] ;  /* 0x00000000f38c783b */ /* 0x000e620000004200 */
[C---:B--2---:R-:W-:Y:S01]  /*df30*/  FFMA.FTZ R148, R0.reuse, R139, R137 ;  /* 0x0000008b00947223 */ /* 0x044fe20000010089 */
[----:B------:R-:W-:Y:S01]  /*df40*/  F2FP.BF16.PACK_AB R137, R149, R137 ;  /* 0x000000899589723e */ /* 0x000fe200000010ff */
        /* <DEDUP_REMOVED lines=9> */
[----:B----4-:R-:W-:Y:S01]  /*dfe0*/  F2FP.BF16.PACK_AB R139, R153, R152 ;  /* 0x00000098998b723e */ /* 0x010fe200000010ff */
        /* <DEDUP_REMOVED lines=15> */
[C---:B-1----:R-:W-:Y:S05]  /*e0e0*/  HMMA.16816.F32.BF16 R4, R136.reuse, R140, R4 ;  /* 0x0000008c8804723c */ /* 0x042fea0000041804 */
[C---:B------:R-:W-:Y:S02]  /*e0f0*/  FMUL.FTZ R47, R0.reuse, R47 ;  /* 0x0000002f002f7220 */ /* 0x040fe40000410000 */
[C---:B------:R-:W-:Y:S01]  /*e100*/  FMUL.FTZ R50, R0.reuse, R50 ;  /* 0x0000003200327220 */ /* 0x040fe20000410000 */
[C---:B------:R-:W-:Y:S01]  /*e110*/  HMMA.16816.F32.BF16 R8, R136.reuse, R142, R8 ;  /* 0x0000008e8808723c */ /* 0x040fe20000041808 */
[----:B------:R-:W1:Y:S01]  /*e120*/  LDSM.16.MT88.4 R140, [R245] ;  /* 0x00000000f58c783b */ /* 0x000e620000004200 */
[----:B------:R-:W-:Y:S02]  /*e130*/  MUFU.EX2 R154, R173 ;  /* 0x000000ad009a7308 */ /* 0x000fe40000000800 */
        /* <DEDUP_REMOVED lines=20> */
[C---:B------:R-:W-:Y:S01]  /*e280*/  FMUL.FTZ R86, R0.reuse, R86 ;  /* 0x0000005600567220 */ /* 0x040fe20000410000 */
[C---:B-1----:R-:W-:Y:S02]  /*e290*/  HMMA.16816.F32.BF16 R12, R136.reuse, R140, R12 ;  /* 0x0000008c880c723c */ /* 0x042fe4000004180c */
[----:B------:R-:W1:Y:S01]  /*e2a0*/  MUFU.EX2 R179, R181 ;  /* 0x000000b500b37308 */ /* 0x000e620000000800 */
[C---:B------:R-:W-:Y:S02]  /*e2b0*/  FMUL.FTZ R87, R0.reuse, R87 ;  /* 0x0000005700577220 */ /* 0x040fe40000410000 */
[C---:B------:R-:W-:Y:S02]  /*e2c0*/  FMUL.FTZ R90, R0.reuse, R90 ;  /* 0x0000005a005a7220 */ /* 0x040fe40000410000 */
[C---:B------:R-:W-:Y:S01]  /*e2d0*/  FMUL.FTZ R91, R0.reuse, R91 ;  /* 0x0000005b005b7220 */ /* 0x040fe20000410000 */
[C---:B------:R-:W-:Y:S01]  /*e2e0*/  HMMA.16816.F32.BF16 R16, R136.reuse, R142, R16 ;  /* 0x0000008e8810723c */ /* 0x040fe20000041810 */
[----:B------:R-:W4:Y:S03]  /*e2f0*/  LDSM.16.MT88.4 R140, [R244] ;  /* 0x00000000f48c783b */ /* 0x000f260000004200 */
[C---:B------:R-:W-:Y:S01]  /*e300*/  FMUL.FTZ R94, R0.reuse, R94 ;  /* 0x0000005e005e7220 */ /* 0x040fe20000410000 */
[----:B------:R5:W-:Y:S01]  /*e310*/  MUFU.EX2 R176, R183 ;  /* 0x000000b700b07308 */ /* 0x000be20000000800 */
[C---:B------:R-:W-:Y:S02]  /*e320*/  FMUL.FTZ R95, R0.reuse, R95 ;  /* 0x0000005f005f7220 */ /* 0x040fe40000410000 */
[C---:B------:R-:W-:Y:S01]  /*e330*/  FMUL.FTZ R98, R0.reuse, R98 ;  /* 0x0000006200627220 */ /* 0x040fe20000410000 */
[----:B--2---:R-:W-:Y:S03]  /*e340*/  MOV R182, R160 ;  /* 0x000000a000b67202 */ /* 0x004fe60000000f00 */
[C---:B------:R-:W-:Y:S02]  /*e350*/  FMUL.FTZ R99, R0.reuse, R99 ;  /* 0x0000006300637220 */ /* 0x040fe40000410000 */
[C---:B------:R-:W-:Y:S02]  /*e360*/  FMUL.FTZ R102, R0.reuse, R102 ;  /* 0x0000006600667220 */ /* 0x040fe40000410000 */
[C---:B------:R-:W-:Y:S02]  /*e370*/  FMUL.FTZ R103, R0.reuse, R103 ;  /* 0x0000006700677220 */ /* 0x040fe40000410000 */
[C---:B------:R-:W-:Y:S01]  /*e380*/  FMUL.FTZ R106, R0.reuse, R106 ;  /* 0x0000006a006a7220 */ /* 0x040fe20000410000 */
[----:B-1----:R-:W-:Y:S01]  /*e390*/  F2FP.BF16.PACK_AB R173, R179, R178 ;  /* 0x000000b2b3ad723e */ /* 0x002fe200000010ff */
[C---:B------:R-:W-:Y:S01]  /*e3a0*/  FMUL.FTZ R107, R0.reuse, R107 ;  /* 0x0000006b006b7220 */ /* 0x040fe20000410000 */
[----:B------:R-:W-:Y:S01]  /*e3b0*/  MOV R181, R155 ;  /* 0x0000009b00b57202 */ /* 0x000fe20000000f00 */
[C---:B------:R-:W-:Y:S02]  /*e3c0*/  FMUL.FTZ R110, R0.reuse, R110 ;  /* 0x0000006e006e7220 */ /* 0x040fe40000410000 */
[C---:B------:R-:W-:Y:S02]  /*e3d0*/  FMUL.FTZ R111, R0.reuse, R111 ;  /* 0x0000006f006f7220 */ /* 0x040fe40000410000 */
[C---:B------:R-:W-:Y:S02]  /*e3e0*/  FMUL.FTZ R114, R0.reuse, R114 ;  /* 0x0000007200727220 */ /* 0x040fe40000410000 */
[C---:B------:R-:W-:Y:S01]  /*e3f0*/  FMUL.FTZ R115, R0.reuse, R115 ;  /* 0x0000007300737220 */ /* 0x040fe20000410000 */
[----:B-----5:R-:W-:Y:S01]  /*e400*/  MOV R183, R154 ;  /* 0x0000009a00b77202 */ /* 0x020fe20000000f00 */
[C---:B------:R-:W-:Y:S02]  /*e410*/  FMUL.FTZ R118, R0.reuse, R118 ;  /* 0x0000007600767220 */ /* 0x040fe40000410000 */
[C---:B------:R-:W-:Y:S02]  /*e420*/  FMUL.FTZ R119, R0.reuse, R119 ;  /* 0x0000007700777220 */ /* 0x040fe40000410000 */
[C---:B------:R-:W-:Y:S02]  /*e430*/  FMUL.FTZ R122, R0.reuse, R122 ;  /* 0x0000007a007a7220 */ /* 0x040fe40000410000 */
[C---:B------:R-:W-:Y:S02]  /*e440*/  FMUL.FTZ R123, R0.reuse, R123 ;  /* 0x0000007b007b7220 */ /* 0x040fe40000410000 */
[C---:B------:R-:W-:Y:S02]  /*e450*/  FMUL.FTZ R126, R0.reuse, R126 ;  /* 0x0000007e007e7220 */ /* 0x040fe40000410000 */
[C---:B------:R-:W-:Y:S01]  /*e460*/  FMUL.FTZ R127, R0.reuse, R127 ;  /* 0x0000007f007f7220 */ /* 0x040fe20000410000 */
[C---:B----4-:R-:W-:Y:S03]  /*e470*/  HMMA.16816.F32.BF16 R20, R136.reuse, R140, R20 ;  /* 0x0000008c8814723c */ /* 0x050fe60000041814 */
[C---:B------:R-:W-:Y:S02]  /*e480*/  FMUL.FTZ R130, R0.reuse, R130 ;  /* 0x0000008200827220 */ /* 0x040fe40000410000 */
[----:B------:R-:W-:Y:S02]  /*e490*/  FMUL.FTZ R131, R0, R131 ;  /* 0x0000008300837220 */ /* 0x000fe40000410000 */
[----:B------:R-:W-:Y:S01]  /*e4a0*/  FADD.FTZ R0, R133, R180 ;  /* 0x000000b485007221 */ /* 0x000fe20000010000 */
[C---:B------:R-:W-:Y:S04]  /*e4b0*/  HMMA.16816.F32.BF16 R24, R136.reuse, R142, R24 ;  /* 0x0000008e8818723c */ /* 0x040fe80000041818 */
[----:B------:R-:W-:Y:S01]  /*e4c0*/  FADD.FTZ R0, R2, R0 ;  /* 0x0000000002007221 */ /* 0x000fe20000010000 */
[----:B------:R-:W-:Y:S01]  /*e4d0*/  MOV R180, R146 ;  /* 0x0000009200b47202 */ /* 0x000fe20000000f00 */
[----:B---3--:R1:W2:Y:S02]  /*e4e0*/  LDSM.16.MT88.4 R140, [R144] ;  /* 0x00000000908c783b */ /* 0x0082a40000004200 */
[----:B-1----:R-:W1:Y:S10]  /*e4f0*/  MUFU.EX2 R144, R177 ;  /* 0x000000b100907308 */ /* 0x002e740000000800 */
[----:B------:R-:W3:Y:S01]  /*e500*/  MUFU.EX2 R177, R161 ;  /* 0x000000a100b17308 */ /* 0x000ee20000000800 */
[C---:B--2---:R-:W-:Y:S03]  /*e510*/  HMMA.16816.F32.BF16 R28, R136.reuse, R140, R28 ;  /* 0x0000008c881c723c */ /* 0x044fe6000004181c */
[----:B-1----:R-:W-:Y:S05]  /*e520*/  FADD.FTZ R0, R144, R0 ;  /* 0x0000000090007221 */ /* 0x002fea0000010000 */
[C---:B------:R-:W-:Y:S01]  /*e530*/  HMMA.16816.F32.BF16 R32, R136.reuse, R142, R32 ;  /* 0x0000008e8820723c */ /* 0x040fe20000041820 */
[----:B------:R-:W1:Y:S03]  /*e540*/  LDSM.16.MT88.4 R140, [R243+0x1800] ;  /* 0x00180000f38c783b */ /* 0x000e660000004200 */
[----:B------:R-:W-:Y:S01]  /*e550*/  FADD.FTZ R0, R135, R0 ;  /* 0x0000000087007221 */ /* 0x000fe20000010000 */
[----:B---3--:R-:W-:Y:S03]  /*e560*/  F2FP.BF16.PACK_AB R175, R177, R176 ;  /* 0x000000b0b1af723e */ /* 0x008fe600000010ff */
        /* <DEDUP_REMOVED lines=35> */
[----:B------:R-:W1:Y:S06]  /*e7a0*/  LDSM.16.MT88.4 R140, [R243+0x800] ;  /* 0x00080000f38c783b */ /* 0x000e6c0000004200 */
[----:B------:R-:W-:Y:S02]  /*e7b0*/  F2FP.BF16.PACK_AB R138, R135, R144 ;  /* 0x00000090878a723e */ /* 0x000fe400000010ff */
[----:B------:R-:W2:Y:S01]  /*e7c0*/  LDSM.16.MT88.4 R144, [R245+0x800] ;  /* 0x00080000f590783b */ /* 0x000ea20000004200 */
[----:B------:R-:W3:Y:S02]  /*e7d0*/  MUFU.EX2 R135, R156 ;  /* 0x0000009c00877308 */ /* 0x000ee40000000800 */
[----:B------:R-:W-:Y:S02]  /*e7e0*/  F2FP.BF16.PACK_AB R136, R2, R133 ;  /* 0x000000850288723e */ /* 0x000fe400000010ff */
[----:B------:R-:W-:Y:S02]  /*e7f0*/  F2FP.BF16.PACK_AB R137, R155, R154 ;  /* 0x0000009a9b89723e */ /* 0x000fe400000010ff */
[----:B------:R-:W-:Y:S04]  /*e800*/  F2FP.BF16.PACK_AB R139, R180, R160 ;  /* 0x000000a0b48b723e */ /* 0x000fe800000010ff */
[----:B------:R-:W4:Y:S10]  /*e810*/  MUFU.EX2 R133, R162 ;  /* 0x000000a200857308 */ /* 0x000f340000000800 */
[----:B------:R-:W5:Y:S01]  /*e820*/  MUFU.EX2 R2, R157 ;  /* 0x0000009d00027308 */ /* 0x000f620000000800 */
[----:B---3--:R-:W-:Y:S01]  /*e830*/  F2FP.BF16.PACK_AB R174, R132, R135 ;  /* 0x0000008784ae723e */ /* 0x008fe200000010ff */
[C---:B-1----:R-:W-:Y:S03]  /*e840*/  HMMA.16816.F32.BF16 R4, R136.reuse, R140, R4 ;  /* 0x0000008c8804723c */ /* 0x042fe60000041804 */
[----:B----4-:R-:W-:Y:S05]  /*e850*/  FADD.FTZ R0, R133, R0 ;  /* 0x0000000085007221 */ /* 0x010fea0000010000 */
[C---:B------:R-:W-:Y:S01]  /*e860*/  HMMA.16816.F32.BF16 R8, R136.reuse, R142, R8 ;  /* 0x0000008e8808723c */ /* 0x040fe20000041808 */
[----:B------:R-:W1:Y:S03]  /*e870*/  LDSM.16.MT88.4 R140, [R244+0x800] ;  /* 0x00080000f48c783b */ /* 0x000e660000004200 */
[C---:B-----5:R-:W-:Y:S01]  /*e880*/  F2FP.BF16.PACK_AB R172, R2.reuse, R133 ;  /* 0x0000008502ac723e */ /* 0x060fe200000010ff */
[----:B------:R-:W-:Y:S03]  /*e890*/  FADD.FTZ R0, R2, R0 ;  /* 0x0000000002007221 */ /* 0x000fe60000010000 */
[C---:B--2---:R-:W-:Y:S01]  /*e8a0*/  HMMA.16816.F32.BF16 R12, R136.reuse, R144, R12 ;  /* 0x00000090880c723c */ /* 0x044fe2000004180c */
[----:B------:R-:W-:Y:S03]  /*e8b0*/  LDSM.16.MT88.4 R156, [R243+0x1000] ;  /* 0x00100000f39c783b */ /* 0x000fe60000004200 */
[----:B------:R-:W-:Y:S02]  /*e8c0*/  FADD.FTZ R2, R149, R148 ;  /* 0x0000009495027221 */ /* 0x000fe40000010000 */
[----:B------:R-:W-:Y:S02]  /*e8d0*/  FADD.FTZ R0, R135, R0 ;  /* 0x0000000087007221 */ /* 0x000fe40000010000 */
[C---:B------:R-:W-:Y:S01]  /*e8e0*/  HMMA.16816.F32.BF16 R16, R136.reuse, R146, R16 ;  /* 0x000000928810723c */ /* 0x040fe20000041810 */
[----:B------:R-:W2:Y:S03]  /*e8f0*/  LDSM.16.MT88.4 R144, [R246+0x800] ;  /* 0x00080000f690783b */ /* 0x000ea60000004200 */
[----:B------:R-:W-:Y:S05]  /*e900*/  FADD.FTZ R0, R132, R0 ;  /* 0x0000000084007221 */ /* 0x000fea0000010000 */
[----:B------:R-:W-:Y:S08]  /*e910*/  LDSM.16.MT88.4 R148, [R245+0x1000] ;  /* 0x00100000f594783b */ /* 0x000ff00000004200 */
[----:B------:R3:W-:Y:S01]  /*e920*/  STL [R1+0x60], R0 ;  /* 0x0000600001007387 */ /* 0x0007e20000100800 */
[C---:B-1----:R-:W-:Y:S08]  /*e930*/  HMMA.16816.F32.BF16 R20, R136.reuse, R140, R20 ;  /* 0x0000008c8814723c */ /* 0x042ff00000041814 */
[C---:B------:R-:W-:Y:S01]  /*e940*/  HMMA.16816.F32.BF16 R24, R136.reuse, R142, R24 ;  /* 0x0000008e8818723c */ /* 0x040fe20000041818 */
[----:B------:R-:W1:Y:S07]  /*e950*/  LDSM.16.MT88.4 R140, [R243+0x2000] ;  /* 0x00200000f38c783b */ /* 0x000e6e0000004200 */
[C---:B--2---:R-:W-:Y:S04]  /*e960*/  HMMA.16816.F32.BF16 R28, R136.reuse, R144, R28 ;  /* 0x00000090881c723c */ /* 0x044fe8000004181c */
[----:B---3--:R-:W-:Y:S04]  /*e970*/  FADD.FTZ R0, R152, R2 ;  /* 0x0000000298007221 */ /* 0x008fe80000010000 */
        /* <DEDUP_REMOVED lines=38> */
[----:B------:R-:W3:Y:S02]  /*ebe0*/  LDL.LU R133, [R1+0x38] ;  /* 0x0000380001857983 */ /* 0x000ee40000300800 */
[----:B------:R-:W-:Y:S01]  /*ebf0*/  MOV R139, R153 ;  /* 0x00000099008b7202 */ /* 0x000fe20000000f00 */
[C---:B------:R-:W-:Y:S01]  /*ec00*/  HMMA.16816.F32.BF16 R160, R172.reuse, R156, R4 ;  /* 0x0000009caca0723c */ /* 0x040fe20000041804 */
[----:B------:R-:W4:Y:S04]  /*ec10*/  LDSM.16.MT88.4 R4, [R246+0x1000] ;  /* 0x00100000f604783b */ /* 0x000f280000004200 */
[----:B------:R-:W-:Y:S03]  /*ec20*/  FADD.FTZ R0, R139, R0 ;  /* 0x000000008b007221 */ /* 0x000fe60000010000 */
[C---:B------:R-:W-:Y:S01]  /*ec30*/  HMMA.16816.F32.BF16 R156, R172.reuse, R158, R8 ;  /* 0x0000009eac9c723c */ /* 0x040fe20000041808 */
[----:B------:R-:W5:Y:S03]  /*ec40*/  LDSM.16.MT88.4 R8, [R243+0x2800] ;  /* 0x00280000f308783b */ /* 0x000f660000004200 */
[----:B------:R-:W-:Y:S04]  /*ec50*/  FADD.FTZ R0, R183, R0 ;  /* 0x00000000b7007221 */ /* 0x000fe80000010000 */
[C---:B------:R-:W-:Y:S01]  /*ec60*/  HMMA.16816.F32.BF16 R152, R172.reuse, R148, R12 ;  /* 0x00000094ac98723c */ /* 0x040fe2000004180c */
[----:B------:R-:W5:Y:S03]  /*ec70*/  LDSM.16.MT88.4 R12, [R245+0x2800] ;  /* 0x00280000f50c783b */ /* 0x000f660000004200 */
[----:B------:R-:W-:Y:S04]  /*ec80*/  FADD.FTZ R0, R181, R0 ;  /* 0x00000000b5007221 */ /* 0x000fe80000010000 */
[C---:B------:R-:W-:Y:S04]  /*ec90*/  HMMA.16816.F32.BF16 R148, R172.reuse, R150, R16 ;  /* 0x00000096ac94723c */ /* 0x040fe80000041810 */
[----:B------:R-:W-:Y:S04]  /*eca0*/  FADD.FTZ R0, R182, R0 ;  /* 0x00000000b6007221 */ /* 0x000fe80000010000 */
[C---:B-1----:R-:W-:Y:S04]  /*ecb0*/  HMMA.16816.F32.BF16 R144, R172.reuse, R140, R20 ;  /* 0x0000008cac90723c */ /* 0x042fe80000041814 */
[----:B------:R-:W-:Y:S04]  /*ecc0*/  FADD.FTZ R0, R180, R0 ;  /* 0x00000000b4007221 */ /* 0x000fe80000010000 */
[C---:B------:R-:W-:Y:S04]  /*ecd0*/  HMMA.16816.F32.BF16 R140, R172.reuse, R142, R24 ;  /* 0x0000008eac8c723c */ /* 0x040fe80000041818 */
[----:B------:R-:W-:Y:S04]  /*ece0*/  FADD.FTZ R0, R178, R0 ;  /* 0x00000000b2007221 */ /* 0x000fe80000010000 */
[C---:B----4-:R-:W-:Y:S04]  /*ecf0*/  HMMA.16816.F32.BF16 R28, R172.reuse, R4, R28 ;  /* 0x00000004ac1c723c */ /* 0x050fe8000004181c */
[----:B------:R-:W-:Y:S04]  /*ed00*/  FADD.FTZ R0, R179, R0 ;  /* 0x00000000b3007221 */ /* 0x000fe80000010000 */
[C---:B------:R-:W-:Y:S01]  /*ed10*/  HMMA.16816.F32.BF16 R32, R172.reuse, R6, R32 ;  /* 0x00000006ac20723c */ /* 0x040fe20000041820 */
[----:B------:R-:W1:Y:S03]  /*ed20*/  LDSM.16.MT88.4 R4, [R244+0x2800] ;  /* 0x00280000f404783b */ /* 0x000e660000004200 */
[----:B------:R-:W-:Y:S04]  /*ed30*/  FADD.FTZ R2, R176, R0 ;  /* 0x00000000b0027221 */ /* 0x000fe80000010000 */
[C---:B-----5:R-:W-:Y:S04]  /*ed40*/  HMMA.16816.F32.BF16 R36, R172.reuse, R8, R36 ;  /* 0x00000008ac24723c */ /* 0x060fe80000041824 */
[----:B------:R-:W-:Y:S04]  /*ed50*/  FADD.FTZ R2, R177, R2 ;  /* 0x00000002b1027221 */ /* 0x000fe80000010000 */
[C---:B------:R-:W-:Y:S01]  /*ed60*/  HMMA.16816.F32.BF16 R40, R172.reuse, R10, R40 ;  /* 0x0000000aac28723c */ /* 0x040fe20000041828 */
[----:B------:R-:W4:Y:S07]  /*ed70*/  LDSM.16.MT88.4 R8, [R246+0x2800] ;  /* 0x00280000f608783b */ /* 0x000f2e0000004200 */
[C---:B------:R-:W-:Y:S08]  /*ed80*/  HMMA.16816.F32.BF16 R44, R172.reuse, R12, R44 ;  /* 0x0000000cac2c723c */ /* 0x040ff0000004182c */
[C---:B------:R-:W-:Y:S01]  /*ed90*/  HMMA.16816.F32.BF16 R48, R172.reuse, R14, R48 ;  /* 0x0000000eac30723c */ /* 0x040fe20000041830 */
[----:B------:R-:W5:Y:S07]  /*eda0*/  LDSM.16.MT88.4 R12, [R243+0x4000] ;  /* 0x00400000f30c783b */ /* 0x000f6e0000004200 */
[C---:B-1----:R-:W-:Y:S08]  /*edb0*/  HMMA.16816.F32.BF16 R52, R172.reuse, R4, R52 ;  /* 0x00000004ac34723c */ /* 0x042ff00000041834 */
[C---:B------:R-:W-:Y:S01]  /*edc0*/  HMMA.16816.F32.BF16 R56, R172.reuse, R6, R56 ;  /* 0x00000006ac38723c */ /* 0x040fe20000041838 */
[----:B------:R-:W1:Y:S07]  /*edd0*/  LDSM.16.MT88.4 R4, [R245+0x4000] ;  /* 0x00400000f504783b */ /* 0x000e6e0000004200 */
[C---:B----4-:R-:W-:Y:S08]  /*ede0*/  HMMA.16816.F32.BF16 R60, R172.reuse, R8, R60 ;  /* 0x00000008ac3c723c */ /* 0x050ff0000004183c */
[C---:B------:R-:W-:Y:S01]  /*edf0*/  HMMA.16816.F32.BF16 R64, R172.reuse, R10, R64 ;  /* 0x0000000aac40723c */ /* 0x040fe20000041840 */
[----:B------:R-:W4:Y:S07]  /*ee00*/  LDSM.16.MT88.4 R8, [R244+0x4000] ;  /* 0x00400000f408783b */ /* 0x000f2e0000004200 */
[C---:B-----5:R-:W-:Y:S08]  /*ee10*/  HMMA.16816.F32.BF16 R68, R172.reuse, R12, R68 ;  /* 0x0000000cac44723c */ /* 0x060ff00000041844 */
        /* <DEDUP_REMOVED lines=15> */
[C---:B------:R-:W-:Y:S08]  /*ef10*/  HMMA.16816.F32.BF16 R112, R172.reuse, R10, R112 ;  /* 0x0000000aac70723c */ /* 0x040ff00000041870 */
[C---:B-----5:R-:W-:Y:S08]  /*ef20*/  HMMA.16816.F32.BF16 R116, R172.reuse, R12, R116 ;  /* 0x0000000cac74723c */ /* 0x060ff00000041874 */
[C---:B------:R-:W-:Y:S08]  /*ef30*/  HMMA.16816.F32.BF16 R120, R172.reuse, R14, R120 ;  /* 0x0000000eac78723c */ /* 0x040ff00000041878 */
[C---:B-1----:R-:W-:Y:S08]  /*ef40*/  HMMA.16816.F32.BF16 R124, R172.reuse, R4, R124 ;  /* 0x00000004ac7c723c */ /* 0x042ff0000004187c */
[----:B------:R-:W-:Y:S04]  /*ef50*/  HMMA.16816.F32.BF16 R128, R172, R6, R128 ;  /* 0x00000006ac80723c */ /* 0x000fe80000041880 */
[C---:B---3--:R-:W-:Y:S02]  /*ef60*/  IADD3 R0, R133.reuse, -0x1, RZ ;  /* 0xffffffff85007810 */ /* 0x048fe40007ffe0ff */
[----:B--2---:R-:W-:Y:S02]  /*ef70*/  ISETP.GT.AND P0, PT, R133, R136, PT ;  /* 0x000000888500720c */ /* 0x004fe40003f04270 */
[----:B------:R-:W-:Y:S01]  /*ef80*/  MOV R133, R3 ;  /* 0x0000000300857202 */ /* 0x000fe20000000f00 */
[----:B------:R1:W-:Y:S04]  /*ef90*/  STL [R1+0x38], R0 ;  /* 0x0000380001007387 */ /* 0x0003e80000100800 */
[----:B------:R1:W-:Y:S06]  /*efa0*/  STL [R1+0x5c], R2 ;  /* 0x00005c0201007387 */ /* 0x0003ec0000100800 */
[----:B-1----:R-:W-:-:S05]  /*efb0*/  @P0 BRA `(.L_x_3803) ;  /* 0xffffcdc000000947 */ /* 0x002fca000383ffff */
.L_x_3790:
[----:B------:R-:W2:Y:S04]  /*efc0*/  LDL R2, [R1+0x70] ;  /* 0x0000700001027983 */ /* 0x000ea80000100800 */
[----:B------:R-:W2:Y:S02]  /*efd0*/  LDL R0, [R1+0x38] ;  /* 0x0000380001007983 */ /* 0x000ea40000100800 */
[----:B--2---:R-:W-:-:S13]  /*efe0*/  ISETP.GE.AND P0, PT, R0, R2, PT ;  /* 0x000000020000720c */ /* 0x004fda0003f06270 */
[----:B------:R-:W-:Y:S05]  /*eff0*/  @!P0 BRA `(.L_x_3804) ;  /* 0x00003cd000008947 */ /* 0x000fea0003800000 */
[----:B------:R-:W-:Y:S02]  /*f000*/  MOV R136, R133 ;  /* 0x0000008500887202 */ /* 0x000fe40000000f00 */
[----:B------:R-:W-:Y:S02]  /*f010*/  MOV R135, R134 ;  /* 0x0000008600877202 */ /* 0x000fe40000000f00 */
.L_x_3826:
        /* <DEDUP_REMOVED lines=30> */
.L_x_3920:
        /* <DEDUP_REMOVED lines=39> */
.L_x_3921:
        /* <DEDUP_REMOVED lines=24> */
.L_x_3807:
[----:B------:R-:W-:Y:S05]  /*f5f0*/  BSYNC B0 ;  /* 0x0000000000007941 */ /* 0x000fea0003800000 */
.L_x_3806:
[----:B------:R-:W0:Y:S01]  /*f600*/  LDGDEPBAR ;  /* 0x00000000000079af */ /* 0x000e220000000000 */
[----:B------:R-:W-:Y:S01]  /*f610*/  WARPSYNC 0xffffffff ;  /* 0xffffffff00007948 */ /* 0x000fe20003800000 */
[C---:B-12---:R-:W-:Y:S01]  /*f620*/  HMMA.16816.F32.BF16 R4, R164.reuse, R8, RZ ;  /* 0x00000008a404723c */ /* 0x046fe200000418ff */
[----:B------:R-:W-:Y:S03]  /*f630*/  BSSY B0, `(.L_x_3809) ;  /* 0x00000f8000007945 */ /* 0x000fe60003800000 */
[----:B------:R-:W2:Y:S04]  /*f640*/  LDL R2, [R1+0x38] ;  /* 0x0000380001027983 */ /* 0x000ea80000100800 */
[C---:B------:R-:W-:Y:S02]  /*f650*/  HMMA.16816.F32.BF16 R8, R164.reuse, R10, RZ ;  /* 0x0000000aa408723c */ /* 0x040fe400000418ff */
[----:B------:R-:W3:Y:S06]  /*f660*/  LDL R0, [R1] ;  /* 0x0000000001007983 */ /* 0x000eec0000100800 */
[C---:B------:R-:W-:Y:S01]  /*f670*/  HMMA.16816.F32.BF16 R12, R164.reuse, R16, RZ ;  /* 0x00000010a40c723c */ /* 0x040fe200000418ff */
        /* <DEDUP_REMOVED lines=157> */
[----:B------:R-:W-:Y:S01]  /*10050*/  IMAD.MOV.U32 R0, RZ, RZ, R2 ;  /* 0x000000ffff007224 */ /* 0x000fe200078e0002 */
[----:B------:R-:W-:Y:S04]  /*10060*/  @P6 SHF.R.U32.HI R0, RZ, c[0x0][0x2c0], R3 ;  /* 0x0000b000ff006a19 */ /* 0x000fe80000011603 */
[C---:B----4-:R-:W-:Y:S04]  /*10070*/  @!P1 IADD3 R3, P0, R0.reuse, R176, RZ ;  /* 0x000000b000039210 */ /* 0x050fe80007f1e0ff */
[----:B-----5:R-:W-:Y:S01]  /*10080*/  @!P1 LEA.HI.X.SX32 R133, R0, R132, 0x1, P0 ;  /* 0x0000008400859211 */ /* 0x020fe200000f0eff */
[----:B------:R-:W-:Y:S01]  /*10090*/  IMAD.MOV R0, RZ, RZ, -R0 ;  /* 0x000000ffff007224 */ /* 0x000fe200078e0a00 */
[C---:B------:R-:W-:Y:S03]  /*100a0*/  @!P1 LEA R132, P0, R3.reuse, c[0x0][0x2a0], 0x2 ;  /* 0x0000a80003849a11 */ /* 0x040fe600078010ff */
[----:B------:R-:W-:Y:S01]  /*100b0*/  IMAD R137, R0, c[0x0][0x2b8], R2 ;  /* 0x0000ae0000897a24 */ /* 0x000fe200078e0202 */
[----:B------:R-:W-:Y:S03]  /*100c0*/  @!P1 LEA.HI.X R133, R3, c[0x0][0x2a4], R133, 0x2, P0 ;  /* 0x0000a90003859a11 */ /* 0x000fe600000f1485 */
[C---:B------:R-:W-:Y:S01]  /*100d0*/  IMAD.WIDE.U32 R2, R137.reuse, c[0x0][0x1e0], RZ ;  /* 0x0000780089027a25 */ /* 0x040fe200078e00ff */
[----:B------:R-:W-:Y:S01]  /*100e0*/  SHF.R.S32.HI R0, RZ, 0x1f, R137 ;  /* 0x0000001fff007819 */ /* 0x000fe20000011489 */
[----:B------:R-:W2:Y:S04]  /*100f0*/  @!P1 LDG.E R172, [R132.64] ;  /* 0x0000000684ac9981 */ /* 0x000ea8000c1e1900 */
[----:B------:R1:W-:Y:S01]  /*10100*/  STL [R1+0x34], R137 ;  /* 0x0000348901007387 */ /* 0x0003e20000100800 */
[----:B------:R-:W-:Y:S04]  /*10110*/  IMAD R0, R0, c[0x0][0x1e0], RZ ;  /* 0x0000780000007a24 */ /* 0x000fe800078e02ff */
[----:B------:R-:W-:Y:S04]  /*10120*/  IMAD R0, R137, c[0x0][0x1e4], R0 ;  /* 0x0000790089007a24 */ /* 0x000fe800078e0200 */
[----:B------:R-:W-:Y:S01]  /*10130*/  IMAD.IADD R3, R3, 0x1, R0 ;  /* 0x0000000103037824 */ /* 0x000fe200078e0200 */
[----:B-1----:R-:W1:Y:S01]  /*10140*/  S2R R137, SR_TID.X ;  /* 0x0000000000897919 */ /* 0x002e620000002100 */
[----:B--2---:R-:W-:Y:S02]  /*10150*/  SHF.R.S32.HI R0, RZ, 0x1f, R172 ;  /* 0x0000001fff007819 */ /* 0x004fe400000114ac */
[----:B------:R-:W-:Y:S01]  /*10160*/  IMAD.WIDE.U32 R2, R172, c[0x0][0x1f0], R2 ;  /* 0x00007c00ac027a25 */ /* 0x000fe200078e0002 */
[----:B------:R2:W-:Y:S03]  /*10170*/  STL [R1+0x30], R172 ;  /* 0x000030ac01007387 */ /* 0x0005e60000100800 */
[----:B------:R-:W-:Y:S01]  /*10180*/  IMAD R132, R0, c[0x0][0x1f0], RZ ;  /* 0x00007c0000847a24 */ /* 0x000fe200078e02ff */
[----:B------:R-:W-:Y:S02]  /*10190*/  IADD3 R0, P0, R138, R2, RZ ;  /* 0x000000028a007210 */ /* 0x000fe40007f1e0ff */
[----:B-1----:R-:W-:Y:S01]  /*101a0*/  SHF.R.S32.HI R138, RZ, 0x1f, R137 ;  /* 0x0000001fff8a7819 */ /* 0x002fe20000011489 */
[----:B------:R-:W-:Y:S03]  /*101b0*/  IMAD R132, R172, c[0x0][0x1f4], R132 ;  /* 0x00007d00ac847a24 */ /* 0x000fe600078e0284 */
[----:B------:R-:W-:Y:S02]  /*101c0*/  LEA.HI R138, R138, R137, RZ, 0x3 ;  /* 0x000000898a8a7211 */ /* 0x000fe400078f18ff */
[----:B------:R-:W-:Y:S02]  /*101d0*/  IADD3.X R2, R134, R3, R132, P0, !PT ;  /* 0x0000000386027210 */ /* 0x000fe400007fe484 */
[----:B------:R-:W-:Y:S02]  /*101e0*/  SHF.R.S32.HI R138, RZ, 0x3, R138 ;  /* 0x00000003ff8a7819 */ /* 0x000fe4000001148a */
[----:B------:R-:W-:Y:S02]  /*101f0*/  LEA R137, P0, R0, c[0x0][0x1c8], 0x1 ;  /* 0x0000720000897a11 */ /* 0x000fe400078008ff */
[----:B------:R-:W-:Y:S02]  /*10200*/  IADD3 R133, -R138, 0x30, RZ ;  /* 0x000000308a857810 */ /* 0x000fe40007ffe1ff */
[----:B------:R-:W-:Y:S02]  /*10210*/  LEA.HI.X R134, R0, c[0x0][0x1cc], R2, 0x1, P0 ;  /* 0x0000730000867a11 */ /* 0x000fe400000f0c02 */
[----:B------:R-:W-:Y:S01]  /*10220*/  ISETP.GE.AND P0, PT, R133, 0x1, PT ;  /* 0x000000018500780c */ /* 0x000fe20003f06270 */
[----:B------:R-:W-:-:S10]  /*10230*/  BRA.DIV ~URZ, `(.L_x_3811) ;  /* 0x0000a4527f007947 */ /* 0x000fd4000b800000 */
[----:B------:R1:W3:Y:S02]  /*10240*/  SHFL.IDX PT, R132, R134, RZ, 0x181f ;  /* 0x00181fff86847589 */ /* 0x0002e400000e0000 */
.L_x_3922:
[----:B------:R-:W-:-:S05]  /*10250*/  BRA.DIV ~URZ, `(.L_x_3812) ;  /* 0x0000a4c27f007947 */ /* 0x000fca000b800000 */
[----:B------:R4:W1:Y:S02]  /*10260*/  SHFL.IDX PT, R0, R137, RZ, 0x181f ;  /* 0x00181fff89007589 */ /* 0x00086400000e0000 */
.L_x_3923:
        /* <DEDUP_REMOVED lines=9> */
[----:B-1---5:R-:W-:Y:S05]  /*10300*/  @P0 IADD3 R138, P1, R0, R138, RZ ;  /* 0x0000008a008a0210 */ /* 0x022fea0007f3e0ff */
[----:B--2---:R-:W-:Y:S01]  /*10310*/  @P0 IMAD.X R139, R132, 0x1, R3, P1 ;  /* 0x00000001848b0824 */ /* 0x004fe200008e0603 */
[----:B----4-:R-:W-:Y:S05]  /*10320*/  @P0 IADD3 R2, P1, R0, R2, RZ ;  /* 0x0000000200020210 */ /* 0x010fea0007f3e0ff */
[----:B---3--:R-:W-:Y:S01]  /*10330*/  @P0 IMAD.X R3, R132, 0x1, R177, P1 ;  /* 0x0000000184030824 */ /* 0x008fe200008e06b1 */
        /* <DEDUP_REMOVED lines=10> */
[----:B------:R1:W-:Y:S01]  /*103e0*/  @P0 LDGSTS.E.BYPASS.LTC128B.128 [R172+0x18880], [R2.64], !P2 ;  /* 0x1888000002ac0fae */ /* 0x0003e2000d101d46 */
[----:B------:R-:W-:Y:S01]  /*103f0*/  ISETP.GE.AND P0, PT, R133, 0x21, PT ;  /* 0x000000218500780c */ /* 0x000fe20003f06270 */
[----:B------:R-:W-:-:S06]  /*10400*/  BRA.DIV ~URZ, `(.L_x_3813) ;  /* 0x0000a3a27f007947 */ /* 0x000fcc000b800000 */
[----:B------:R2:W3:Y:S04]  /*10410*/  SHFL.IDX PT, R132, R134, 0x1, 0x181f ;  /* 0x00381f0086847f89 */ /* 0x0004e800000e0000 */
[----:B------:R2:W4:Y:S02]  /*10420*/  SHFL.IDX PT, R0, R137, 0x1, 0x181f ;  /* 0x00381f0089007f89 */ /* 0x00052400000e0000 */
.L_x_3924:
[----:B-1----:R-:W5:Y:S04]  /*10430*/  LDL R138, [R1+0xc8] ;  /* 0x0000c800018a7983 */ /* 0x002f680000100800 */
        /* <DEDUP_REMOVED lines=8> */
[----:B-----5:R-:W-:Y:S05]  /*104c0*/  @P0 IADD3 R138, P1, R0, R138, RZ ;  /* 0x0000008a008a0210 */ /* 0x020fea0007f3e0ff */
        /* <DEDUP_REMOVED lines=14> */
.L_x_3810:
[----:B------:R-:W-:Y:S05]  /*105b0*/  BSYNC B0 ;  /* 0x0000000000007941 */ /* 0x000fea0003800000 */
.L_x_3809:
        /* <DEDUP_REMOVED lines=19> */
.L_x_3925:
        /* <DEDUP_REMOVED lines=21> */
.L_x_3817:
[----:B------:R-:W-:Y:S04]  /*10840*/  MOV R138, 0x1 ;  /* 0x00000001008a7802 */ /* 0x000fe80000000f00 */
[----:B------:R-:W-:Y:S11]  /*10850*/  ISETP.NE.AND P0, PT, R138, c[0x0][0x32c], PT ;  /* 0x0000cb008a007a0c */ /* 0x000ff60003f05270 */
[----:B------:R-:W-:Y:S02]  /*10860*/  @!UPT UIADD3 URZ, URZ, URZ, URZ ;  /* 0x0000003f3f3ff290 */ /* 0x000fe4000fffe03f */
[----:B------:R-:W-:Y:S05]  /*10870*/  @P0 IMAD.HI.U32 R138, R132, c[0x0][0x330], RZ ;  /* 0x0000cc00848a0a27 */ /* 0x000fea00078e00ff */
[----:B------:R-:W-:Y:S02]  /*10880*/  @P0 SHF.R.U32.HI R132, RZ, c[0x0][0x334], R138 ;  /* 0x0000cd00ff840a19 */ /* 0x000fe4000001168a */
.L_x_3818:
[----:B------:R-:W-:Y:S05]  /*10890*/  BSYNC B0 ;  /* 0x0000000000007941 */ /* 0x000fea0003800000 */
.L_x_3816:
[----:B------:R-:W2:Y:S02]  /*108a0*/  LDL R138, [R1+0x7c] ;  /* 0x00007c00018a7983 */ /* 0x000ea40000100800 */
[----:B--2---:R-:W-:Y:S04]  /*108b0*/  IMAD.IADD R138, R0, 0x1, -R138 ;  /* 0x00000001008a7824 */ /* 0x004fe800078e0a8a */
[----:B------:R-:W-:Y:S05]  /*108c0*/  IMAD R132, R132, c[0x0][0x32c], R138 ;  /* 0x0000cb0084847a24 */ /* 0x000fea00078e028a */
[----:B------:R-:W-:Y:S02]  /*108d0*/  IMNMX R2, R2, R132, !PT ;  /* 0x0000008402027217 */ /* 0x000fe40007800200 */
[----:B------:R-:W-:Y:S04]  /*108e0*/  IADD3 R132, R132, c[0x0][0x32c], RZ ;  /* 0x0000cb0084847a10 */ /* 0x000fe80007ffe0ff */
[----:B------:R-:W-:Y:S02]  /*108f0*/  IMNMX R3, R3, R132, PT ;  /* 0x0000008403037217 */ /* 0x000fe40003800200 */
.L_x_3815:
        /* <DEDUP_REMOVED lines=65> */
.L_x_3926:
        /* <DEDUP_REMOVED lines=21> */
.L_x_3822:
[----:B------:R-:W-:Y:S04]  /*10e60*/  MOV R5, 0x1 ;  /* 0x0000000100057802 */ /* 0x000fe80000000f00 */
[----:B------:R-:W-:Y:S11]  /*10e70*/  ISETP.NE.AND P0, PT, R5, c[0x0][0x32c], PT ;  /* 0x0000cb0005007a0c */ /* 0x000ff60003f05270 */
[----:B------:R-:W-:Y:S02]  /*10e80*/  @!UPT UIADD3 URZ, URZ, URZ, URZ ;  /* 0x0000003f3f3ff290 */ /* 0x000fe4000fffe03f */
[----:B------:R-:W-:Y:S05]  /*10e90*/  @P0 IMAD.HI.U32 R5, R4, c[0x0][0x330], RZ ;  /* 0x0000cc0004050a27 */ /* 0x000fea00078e00ff */
[----:B------:R-:W-:Y:S02]  /*10ea0*/  @P0 SHF.R.U32.HI R4, RZ, c[0x0][0x334], R5 ;  /* 0x0000cd00ff040a19 */ /* 0x000fe40000011605 */
.L_x_3823:
[----:B------:R-:W-:Y:S05]  /*10eb0*/  BSYNC B0 ;  /* 0x0000000000007941 */ /* 0x000fea0003800000 */
.L_x_3821:
[----:B------:R-:W4:Y:S02]  /*10ec0*/  LDL R5, [R1+0x7c] ;  /* 0x00007c0001057983 */ /* 0x000f240000100800 */
[----:B----4-:R-:W-:Y:S04]  /*10ed0*/  IMAD.IADD R0, R0, 0x1, -R5 ;  /* 0x0000000100007824 */ /* 0x010fe800078e0a05 */
[----:B------:R-:W-:Y:S05]  /*10ee0*/  IMAD R0, R4, c[0x0][0x32c], R0 ;  /* 0x0000cb0004007a24 */ /* 0x000fea00078e0200 */
[----:B------:R-:W-:Y:S02]  /*10ef0*/  IMNMX R2, R2, R0, !PT ;  /* 0x0000000002027217 */ /* 0x000fe40007800200 */
[----:B------:R-:W-:Y:S04]  /*10f00*/  IADD3 R0, R0, c[0x0][0x32c], RZ ;  /* 0x0000cb0000007a10 */ /* 0x000fe80007ffe0ff */
[----:B------:R-:W-:Y:S02]  /*10f10*/  IMNMX R3, R3, R0, PT ;  /* 0x0000000003037217 */ /* 0x000fe40003800200 */
.L_x_3820:
        /* <DEDUP_REMOVED lines=69> */
.L_x_3927:
[----:B--2-4-:R-:W-:Y:S01]  /*11370*/  FMNMX.FTZ R132, R132, R0, !PT ;  /* 0x0000000084847209 */ /* 0x014fe20007810000 */
[----:B------:R-:W-:-:S05]  /*11380*/  BRA.DIV ~URZ, `(.L_x_3825) ;  /* 0x000096927f007947 */ /* 0x000fca000b800000 */
[----:B------:R-:W2:Y:S02]  /*11390*/  SHFL.BFLY PT, R0, R132, 0x1, 0x1f ;  /* 0x0c201f0084007f89 */ /* 0x000ea400000e0000 */
[----:B--2---:R-:W-:Y:S02]  /*113a0*/  FMNMX.FTZ R134, R132, R0, !PT ;  /* 0x0000000084867209 */ /* 0x004fe40007810000 */
[----:B------:R-:W2:Y:S02]  /*113b0*/  SHFL.BFLY PT, R0, R4, 0x2, 0x1f ;  /* 0x0c401f0004007f89 */ /* 0x000ea400000e0000 */
[----:B--2---:R-:W-:Y:S05]  /*113c0*/  FMNMX.FTZ R4, R4, R0, !PT ;  /* 0x0000000004047209 */ /* 0x004fea0007810000 */
[----:B------:R2:W4:Y:S02]  /*113d0*/  SHFL.BFLY PT, R0, R4, 0x1, 0x1f ;  /* 0x0c201f0004007f89 */ /* 0x00052400000e0000 */
.L_x_3928:
        /* <DEDUP_REMOVED lines=9> */
[--C-:B--2---:R-:W-:Y:S02]  /*11470*/  FFMA.FTZ R4, R173, c[0x0][0x2d0], -R2.reuse ;  /* 0x0000b400ad047a23 */ /* 0x104fe40000010802 */
        /* <DEDUP_REMOVED lines=14> */
[----:B------:R-:W2:Y:S10]  /*11560*/  MUFU.EX2 R4, R15 ;  /* 0x0000000f00047308 */ /* 0x000eb40000000800 */
[----:B------:R-:W-:Y:S10]  /*11570*/  MUFU.EX2 R19, R19 ;  /* 0x0000001300137308 */ /* 0x000ff40000000800 */
[----:B------:R-:W-:Y:S01]  /*11580*/  MUFU.EX2 R135, R135 ;  /* 0x0000008700877308 */ /* 0x000fe20000000800 */
[----:B-----5:R-:W-:Y:S01]  /*11590*/  FFMA.FTZ R2, R0, R22, R20 ;  /* 0x0000001600027223 */ /* 0x020fe20000010014 */
[----:B--2---:R-:W-:Y:S01]  /*115a0*/  F2FP.BF16.PACK_AB R172, R4, R20 ;  /* 0x0000001404ac723e */ /* 0x004fe200000010ff */
[----:B------:R-:W-:Y:S07]  /*115b0*/  FMUL.FTZ R21, R0, R145 ;  /* 0x0000009100157220 */ /* 0x000fee0000410000 */
[----:B------:R-:W2:Y:S01]  /*115c0*/  MUFU.EX2 R20, R18 ;  /* 0x0000001200147308 */ /* 0x000ea20000000800 */
        /* <DEDUP_REMOVED lines=8> */
[----:B------:R-:W4:Y:S01]  /*11650*/  LDL.LU R136, [R1+0x5c] ;  /* 0x00005c0001887983 */ /* 0x000f220000300800 */
[C---:B------:R-:W-:Y:S01]  /*11660*/  FMUL.FTZ R25, R0.reuse, R141 ;  /* 0x0000008d00197220 */ /* 0x040fe20000410000 */
[----:B------:R-:W-:Y:S01]  /*11670*/  MOV R141, R26 ;  /* 0x0000001a008d7202 */ /* 0x000fe20000000f00 */
[----:B------:R-:W-:Y:S02]  /*11680*/  FMUL.FTZ R28, R0, R28 ;  /* 0x0000001c001c7220 */ /* 0x000fe40000410000 */
[--C-:B------:R-:W-:Y:S02]  /*11690*/  FFMA.FTZ R12, R12, c[0x0][0x2d0], -R4.reuse ;  /* 0x0000b4000c0c7a23 */ /* 0x100fe40000010804 */
[--C-:B------:R-:W-:Y:S02]  /*116a0*/  FFMA.FTZ R132, R16, c[0x0][0x2d0], -R4.reuse ;  /* 0x0000b40010847a23 */ /* 0x100fe40000010804 */
[----:B------:R5:W-:Y:S01]  /*116b0*/  MUFU.EX2 R173, R12 ;  /* 0x0000000c00ad7308 */ /* 0x000be20000000800 */
[--C-:B-1-3--:R-:W-:Y:S02]  /*116c0*/  FFMA.FTZ R133, R13, c[0x0][0x2d0], -R4.reuse ;  /* 0x0000b4000d857a23 */ /* 0x10afe40000010804 */
[--C-:B------:R-:W-:Y:S02]  /*116d0*/  FFMA.FTZ R178, R14, c[0x0][0x2d0], -R4.reuse ;  /* 0x0000b4000eb27a23 */ /* 0x100fe40000010804 */
[--C-:B------:R-:W-:Y:S01]  /*116e0*/  FFMA.FTZ R179, R10, c[0x0][0x2d0], -R4.reuse ;  /* 0x0000b4000ab37a23 */ /* 0x100fe20000010804 */
[----:B--2---:R-:W-:Y:S01]  /*116f0*/  F2FP.BF16.PACK_AB R174, R19, R20 ;  /* 0x0000001413ae723e */ /* 0x004fe200000010ff */
        /* <DEDUP_REMOVED lines=15> */
[C---:B-----5:R-:W-:Y:S02]  /*117f0*/  FMUL.FTZ R12, R0.reuse, R152 ;  /* 0x00000098000c7220 */ /* 0x060fe40000410000 */
        /* <DEDUP_REMOVED lines=136> */
[C---:B----4-:R-:W-:Y:S01]  /*12080*/  FFMA.FTZ R148, R2.reuse, R136, R173 ;  /* 0x0000008802947223 */ /* 0x050fe200000100ad */
        /* <DEDUP_REMOVED lines=193> */
[----:B------:R1:W-:Y:S04]  /*12ca0*/  STL [R1+0x38], R0 ;  /* 0x0000380001007387 */ /* 0x0003e80000100800 */
[----:B------:R1:W-:Y:S06]  /*12cb0*/  STL [R1+0x5c], R2 ;  /* 0x00005c0201007387 */ /* 0x0003ec0000100800 */
[----:B-1----:R-:W-:-:S05]  /*12cc0*/  @P0 BRA `(.L_x_3826) ;  /* 0xffffc35000000947 */ /* 0x002fca000383ffff */
.L_x_3804:
[----:B------:R-:W-:Y:S05]  /*12cd0*/  BRA.DIV ~URZ, `(.L_x_3827) ;  /* 0x00007e227f007947 */ /* 0x000fea000b800000 */
[----:B------:R-:W2:Y:S04]  /*12ce0*/  LDL R2, [R1+0x60] ;  /* 0x0000600001027983 */ /* 0x000ea80000100800 */
[----:B--2---:R2:W3:Y:S02]  /*12cf0*/  SHFL.BFLY PT, R0, R2, 0x2, 0x1f ;  /* 0x0c401f0002007f89 */ /* 0x0044e400000e0000 */
.L_x_3929:
[----:B--2---:R-:W2:Y:S02]  /*12d00*/  LDL.LU R2, [R1+0x60] ;  /* 0x0000600001027983 */ /* 0x004ea40000300800 */
[----:B-123--:R-:W-:Y:S01]  /*12d10*/  FADD.FTZ R4, R0, R2 ;  /* 0x0000000200047221 */ /* 0x00efe20000010000 */
[----:B------:R-:W-:Y:S05]  /*12d20*/  BRA.DIV ~URZ, `(.L_x_3828) ;  /* 0x00007e227f007947 */ /* 0x000fea000b800000 */
[----:B------:R-:W2:Y:S04]  /*12d30*/  LDL.LU R2, [R1+0x5c] ;  /* 0x00005c0001027983 */ /* 0x000ea80000300800 */
[----:B--2---:R-:W1:Y:S02]  /*12d40*/  SHFL.BFLY PT, R0, R2, 0x2, 0x1f ;  /* 0x0c401f0002007f89 */ /* 0x004e6400000e0000 */
[----:B-1----:R-:W-:-:S02]  /*12d50*/  FADD.FTZ R5, R0, R2 ;  /* 0x0000000200057221 */ /* 0x002fc40000010000 */
[----:B------:R-:W1:Y:S04]  /*12d60*/  SHFL.BFLY PT, R0, R4, 0x1, 0x1f ;  /* 0x0c201f0004007f89 */ /* 0x000e6800000e0000 */
[----:B------:R2:W3:Y:S01]  /*12d70*/  SHFL.BFLY PT, R3, R5, 0x1, 0x1f ;  /* 0x0c201f0005037f89 */ /* 0x0004e200000e0000 */
[----:B-1----:R-:W-:-:S05]  /*12d80*/  FADD.FTZ R4, R4, R0 ;  /* 0x0000000004047221 */ /* 0x002fca0000010000 */
.L_x_3930:
        /* <DEDUP_REMOVED lines=33> */
[C---:B-1----:R-:W-:Y:S02]  /*12fa0*/  FMUL.FTZ R128, R0.reuse, R142 ;  /* 0x0000008e00807220 */ /* 0x042fe40000410000 */
[C---:B------:R-:W-:Y:S02]  /*12fb0*/  FMUL.FTZ R129, R0.reuse, R143 ;  /* 0x0000008f00817220 */ /* 0x040fe40000410000 */
[----:B------:R-:W-:-:S02]  /*12fc0*/  FMUL.FTZ R120, R0, R150 ;  /* 0x0000009600787220 */ /* 0x000fc40000410000 */
[C---:B------:R-:W-:Y:S02]  /*12fd0*/  FMUL.FTZ R121, R0.reuse, R151 ;  /* 0x0000009700797220 */ /* 0x040fe40000410000 */
[C---:B------:R-:W-:Y:S02]  /*12fe0*/  FMUL.FTZ R142, R0.reuse, R38 ;  /* 0x00000026008e7220 */ /* 0x040fe40000410000 */
[----:B------:R-:W-:Y:S02]  /*12ff0*/  FMUL.FTZ R143, R0, R39 ;  /* 0x00000027008f7220 */ /* 0x000fe40000410000 */
[C---:B------:R-:W-:Y:S02]  /*13000*/  FMUL.FTZ R26, R2.reuse, R152 ;  /* 0x00000098021a7220 */ /* 0x040fe40000410000 */
        /* <DEDUP_REMOVED lines=108> */
.L_x_3735:
        /* <DEDUP_REMOVED lines=9> */
[----:B--2---:R-:W-:Y:S01]  /*13760*/  IMAD.MOV.U32 R5, RZ, RZ, c[0x0][0x564] ;  /* 0x00015900ff057624 */ /* 0x004fe200078e00ff */
[----:B---3--:R-:W-:-:S06]  /*13770*/  ISETP.EQ.U32.AND P0, PT, R3, R2, PT ;  /* 0x000000020300720c */ /* 0x008fcc0003f02070 */
[----:B------:R-:W2:Y:S07]  /*13780*/  POPC R2, UR4 ;  /* 0x0000000400027d09 */ /* 0x000eae0008000000 */
[----:B--2---:R2:W3:Y:S04]  /*13790*/  @P0 ATOMG.E.ADD.STRONG.GPU PT, R2, [R4.64], R2 ;  /* 0x00000002040209a8 */ /* 0x0044e800081ee1c6 */
[----:B--2---:R-:W2:Y:S04]  /*137a0*/  S2R R4, SR_LTMASK ;  /* 0x0000000000047919 */ /* 0x004ea80000003900 */
[----:B---3--:R2:W3:Y:S02]  /*137b0*/  SHFL.IDX PT, R3, R2, R3, 0x1f ;  /* 0x00001f0302037589 */ /* 0x0084e400000e0000 */
[----:B--2---:R-:W-:-:S06]  /*137c0*/  LOP3.LUT R2, R4, UR4, RZ, 0xc0, !PT ;  /* 0x0000000404027c12 */ /* 0x004fcc000f8ec0ff */
[----:B------:R-:W3:Y:S02]  /*137d0*/  POPC R2, R2 ;  /* 0x0000000200027309 */ /* 0x000ee40000000000 */
[----:B---3-5:R-:W-:-:S05]  /*137e0*/  IADD3 R6, R3, c[0x0][0xc], R2 ;  /* 0x0000030003067a10 */ /* 0x028fca0007ffe002 */
[----:B------:R2:W-:Y:S02]  /*137f0*/  STL [R1+0xb0], R6 ;  /* 0x0000b00601007387 */ /* 0x0005e40000100800 */
.L_x_3830:
[----:B---3--:R-:W-:Y:S05]  /*13800*/  BSYNC B0 ;  /* 0x0000000000007941 */ /* 0x008fea0003800000 */
.L_x_3829:
        /* <DEDUP_REMOVED lines=19> */
[----:B---3--:R-:W-:Y:S02]  /*13940*/  F2FP.BF16.PACK_AB R2, R25, R24 ;  /* 0x000000181902723e */ /* 0x008fe400000010ff */
[----:B-1----:R-:W-:-:S03]  /*13950*/  F2FP.BF16.PACK_AB R0, R149, R148 ;  /* 0x000000949500723e */ /* 0x002fc600000010ff */
        /* <DEDUP_REMOVED lines=143> */
.L_x_3833:
        /* <DEDUP_REMOVED lines=125> */
.L_x_3931:
[----:B------:R-:W-:Y:S05]  /*14a20*/  BRA.DIV ~URZ, `(.L_x_3836) ;  /* 0x000062c27f007947 */ /* 0x000fea000b800000 */
[----:B------:R4:W2:Y:S02]  /*14a30*/  SHFL.IDX PT, R0, R14, RZ, 0x181f ;  /* 0x00181fff0e007589 */ /* 0x0008a400000e0000 */
.L_x_3932:
        /* <DEDUP_REMOVED lines=33> */
.L_x_3838:
[----:B------:R-:W-:Y:S05]  /*14c50*/  BSYNC B0 ;  /* 0x0000000000007941 */ /* 0x000fea0003800000 */
.L_x_3837:
[----:B------:R-:W-:Y:S05]  /*14c60*/  BRA.DIV ~URZ, `(.L_x_3839) ;  /* 0x000061127f007947 */ /* 0x000fea000b800000 */
[----:B---3--:R3:W4:Y:S04]  /*14c70*/  SHFL.IDX PT, R4, R5, 0x1, 0x181f ;  /* 0x00381f0005047f89 */ /* 0x00872800000e0000 */
[----:B--2---:R3:W2:Y:S02]  /*14c80*/  SHFL.IDX PT, R0, R14, 0x1, 0x181f ;  /* 0x00381f000e007f89 */ /* 0x0046a400000e0000 */
.L_x_3933:
        /* <DEDUP_REMOVED lines=28> */
.L_x_3841:
[----:B------:R-:W-:Y:S05]  /*14e50*/  BSYNC B0 ;  /* 0x0000000000007941 */ /* 0x000fea0003800000 */
.L_x_3840:
[----:B------:R-:W-:Y:S05]  /*14e60*/  BRA.DIV ~URZ, `(.L_x_3842) ;  /* 0x000060227f007947 */ /* 0x000fea000b800000 */
[----:B----4-:R4:W3:Y:S02]  /*14e70*/  SHFL.IDX PT, R4, R5, 0x2, 0x181f ;  /* 0x00581f0005047f89 */ /* 0x0108e400000e0000 */
.L_x_3934:
[----:B------:R-:W-:Y:S05]  /*14e80*/  BRA.DIV ~URZ, `(.L_x_3843) ;  /* 0x000060927f007947 */ /* 0x000fea000b800000 */
[----:B--2---:R2:W4:Y:S02]  /*14e90*/  SHFL.IDX PT, R0, R14, 0x2, 0x181f ;  /* 0x00581f000e007f89 */ /* 0x00452400000e0000 */
.L_x_3935:
        /* <DEDUP_REMOVED lines=28> */
.L_x_3845:
[----:B------:R-:W-:Y:S05]  /*15060*/  BSYNC B0 ;  /* 0x0000000000007941 */ /* 0x000fea0003800000 */
.L_x_3844:
[----:B------:R-:W-:Y:S05]  /*15070*/  BRA.DIV ~URZ, `(.L_x_3846) ;  /* 0x00005f327f007947 */ /* 0x000fea000b800000 */
[----:B---3--:R3:W1:Y:S04]  /*15080*/  SHFL.IDX PT, R4, R5, 0x3, 0x181f ;  /* 0x00781f0005047f89 */ /* 0x00866800000e0000 */
[----:B----4-:R3:W4:Y:S02]  /*15090*/  SHFL.IDX PT, R0, R14, 0x3, 0x181f ;  /* 0x00781f000e007f89 */ /* 0x01072400000e0000 */
.L_x_3936:
        /* <DEDUP_REMOVED lines=29> */
.L_x_3834:
        /* <DEDUP_REMOVED lines=33> */
.L_x_3937:
[----:B------:R-:W-:Y:S05]  /*15480*/  BRA.DIV ~URZ, `(.L_x_3849) ;  /* 0x00005cc27f007947 */ /* 0x000fea000b800000 */
[----:B------:R3:W4:Y:S02]  /*15490*/  SHFL.IDX PT, R0, R12, RZ, 0x1c1f ;  /* 0x001c1fff0c007589 */ /* 0x00072400000e0000 */
.L_x_3938:
        /* <DEDUP_REMOVED lines=194> */
.L_x_3851:
[----:B------:R-:W-:Y:S05]  /*160c0*/  BSYNC B0 ;  /* 0x0000000000007941 */ /* 0x000fea0003800000 */
.L_x_3850:
[----:B------:R-:W-:Y:S05]  /*160d0*/  BRA.DIV ~URZ, `(.L_x_3852) ;  /* 0x000051027f007947 */ /* 0x000fea000b800000 */
[----:B--2---:R2:W1:Y:S04]  /*160e0*/  SHFL.IDX PT, R4, R5, 0x1, 0x1c1f ;  /* 0x003c1f0005047f89 */ /* 0x00446800000e0000 */
[----:B----4-:R2:W4:Y:S02]  /*160f0*/  SHFL.IDX PT, R0, R12, 0x1, 0x1c1f ;  /* 0x003c1f000c007f89 */ /* 0x01052400000e0000 */
.L_x_3939:
        /* <DEDUP_REMOVED lines=212> */
.L_x_3832:
        /* <DEDUP_REMOVED lines=14> */
[----:B-1----:R-:W-:Y:S01]  /*16f20*/  SEL R19, R0, c[0x0][0x3d4], P1 ;  /* 0x0000f50000137a07 */ /* 0x002fe20000800000 */
[----:B------:R-:W-:Y:S05]  /*16f30*/  @P0 BRA `(.L_x_3853) ;  /* 0x0000004000000947 */ /* 0x000fea0003800000 */
[----:B------:R-:W-:Y:S05]  /*16f40*/  @!P2 BRA `(.L_x_3853) ;  /* 0x000000300000a947 */ /* 0x000fea0003800000 */
[----:B------:R1:W3:Y:S04]  /*16f50*/  LDG.E R0, [R2.64] ;  /* 0x0000000602007981 */ /* 0x0002e8000c1e1900 */
[----:B-12---:R-:W3:Y:S02]  /*16f60*/  LDG.E R2, [R2.64+0x4] ;  /* 0x0000040602027981 */ /* 0x006ee4000c1e1900 */
[----:B---3-5:R-:W-:Y:S02]  /*16f70*/  IADD3 R20, -R0, R2, RZ ;  /* 0x0000000200147210 */ /* 0x028fe40007ffe1ff */
.L_x_3853:
[----:B--2---:R-:W2:Y:S01]  /*16f80*/  LDL.LU R2, [R1+0xb8] ;  /* 0x0000b80001027983 */ /* 0x004ea20000300800 */
        /* <DEDUP_REMOVED lines=58> */
.L_x_3855:
[----:B------:R-:W-:Y:S05]  /*17330*/  BSYNC B0 ;  /* 0x0000000000007941 */ /* 0x000fea0003800000 */
.L_x_3854:
        /* <DEDUP_REMOVED lines=36> */
.L_x_3940:
[----:B------:R-:W-:Y:S05]  /*17580*/  BRA.DIV ~URZ, `(.L_x_3857) ;  /* 0x00003df27f007947 */ /* 0x000fea000b800000 */
[----:B------:R3:W4:Y:S02]  /*17590*/  SHFL.IDX PT, R0, R14, RZ, 0x181f ;  /* 0x00181fff0e007589 */ /* 0x00072400000e0000 */
.L_x_3941:
        /* <DEDUP_REMOVED lines=34> */
.L_x_3859:
[----:B------:R-:W-:Y:S05]  /*177c0*/  BSYNC B0 ;  /* 0x0000000000007941 */ /* 0x000fea0003800000 */
.L_x_3858:
[----:B------:R-:W-:Y:S05]  /*177d0*/  BRA.DIV ~URZ, `(.L_x_3860) ;  /* 0x00003c327f007947 */ /* 0x000fea000b800000 */
[----:B--2---:R2:W1:Y:S04]  /*177e0*/  SHFL.IDX PT, R4, R5, 0x1, 0x181f ;  /* 0x00381f0005047f89 */ /* 0x00446800000e0000 */
[----:B----4-:R2:W4:Y:S02]  /*177f0*/  SHFL.IDX PT, R0, R14, 0x1, 0x181f ;  /* 0x00381f000e007f89 */ /* 0x01052400000e0000 */
.L_x_3942:
        /* <DEDUP_REMOVED lines=28> */
.L_x_3862:
[----:B------:R-:W-:Y:S05]  /*179c0*/  BSYNC B0 ;  /* 0x0000000000007941 */ /* 0x000fea0003800000 */
.L_x_3861:
[----:B------:R-:W-:Y:S05]  /*179d0*/  BRA.DIV ~URZ, `(.L_x_3863) ;  /* 0x00003b427f007947 */ /* 0x000fea000b800000 */
[----:B------:R1:W2:Y:S02]  /*179e0*/  SHFL.IDX PT, R4, R5, 0x2, 0x181f ;  /* 0x00581f0005047f89 */ /* 0x0002a400000e0000 */
.L_x_3943:
[----:B------:R-:W-:Y:S05]  /*179f0*/  BRA.DIV ~URZ, `(.L_x_3864) ;  /* 0x00003bb27f007947 */ /* 0x000fea000b800000 */
[----:B----4-:R4:W1:Y:S02]  /*17a00*/  SHFL.IDX PT, R0, R14, 0x2, 0x181f ;  /* 0x00581f000e007f89 */ /* 0x01086400000e0000 */
.L_x_3944:
        /* <DEDUP_REMOVED lines=28> */
.L_x_3866:
[----:B------:R-:W-:Y:S05]  /*17bd0*/  BSYNC B0 ;  /* 0x0000000000007941 */ /* 0x000fea0003800000 */
.L_x_3865:
[----:B------:R-:W-:Y:S05]  /*17be0*/  BRA.DIV ~URZ, `(.L_x_3867) ;  /* 0x00003a527f007947 */ /* 0x000fea000b800000 */
[----:B--2---:R2:W1:Y:S04]  /*17bf0*/  SHFL.IDX PT, R4, R5, 0x3, 0x181f ;  /* 0x00781f0005047f89 */ /* 0x00446800000e0000 */
[----:B------:R2:W3:Y:S02]  /*17c00*/  SHFL.IDX PT, R0, R14, 0x3, 0x181f ;  /* 0x00781f000e007f89 */ /* 0x0004e400000e0000 */
.L_x_3945:
        /* <DEDUP_REMOVED lines=27> */
.L_x_3847:
[----:B------:R-:W-:Y:S05]  /*17dc0*/  BSYNC B1 ;  /* 0x0000000000017941 */ /* 0x000fea0003800000 */
.L_x_3831:
        /* <DEDUP_REMOVED lines=15> */
.L_x_3946:
[----:B------:R-:W-:Y:S05]  /*17ec0*/  BRA.DIV ~URZ, `(.L_x_3870) ;  /* 0x000039127f007947 */ /* 0x000fea000b800000 */
[----:B------:R3:W4:Y:S02]  /*17ed0*/  SHFL.IDX PT, R8, R106, 0x1, 0x1f ;  /* 0x00201f006a087f89 */ /* 0x00072400000e0000 */
.L_x_3947:
        /* <DEDUP_REMOVED lines=19> */
.L_x_3948:
        /* <DEDUP_REMOVED lines=16> */
.L_x_3949:
[----:B---3--:R-:W-:Y:S01]  /*18110*/  IMAD R0, R0, c[0x0][0x538], RZ ;  /* 0x00014e0000007a24 */ /* 0x008fe200078e02ff */
[----:B------:R-:W-:Y:S04]  /*18120*/  BSSY B1, `(.L_x_3873) ;  /* 0x00000cf000017945 */ /* 0x000fe80003800000 */
[----:B----4-:R-:W-:-:S04]  /*18130*/  IADD3 R8, R0, R8, RZ ;  /* 0x0000000800087210 */ /* 0x010fc80007ffe0ff */
[----:B--2---:R-:W-:-:S13]  /*18140*/  ISETP.GT.AND P0, PT, R8, R9, PT ;  /* 0x000000090800720c */ /* 0x004fda0003f04270 */
[----:B------:R-:W-:Y:S05]  /*18150*/  @P0 BRA `(.L_x_3874) ;  /* 0x0000025000000947 */ /* 0x000fea0003800000 */
.L_x_3878:
        /* <DEDUP_REMOVED lines=17> */
.L_x_3950:
        /* <DEDUP_REMOVED lines=16> */
.L_x_3951:
[----:B--2---:R-:W-:-:S05]  /*18370*/  IMAD R0, R0, c[0x0][0x538], RZ ;  /* 0x00014e0000007a24 */ /* 0x004fca00078e02ff */
[----:B------:R-:W-:-:S04]  /*18380*/  IADD3 R8, R0, R8, RZ ;  /* 0x0000000800087210 */ /* 0x000fc80007ffe0ff */
[----:B------:R-:W-:-:S13]  /*18390*/  ISETP.GT.AND P0, PT, R8, R9, PT ;  /* 0x000000090800720c */ /* 0x000fda0003f04270 */
[----:B-1----:R-:W-:Y:S05]  /*183a0*/  @!P0 BRA `(.L_x_3878) ;  /* 0xfffffdb000008947 */ /* 0x002fea000383ffff */
.L_x_3874:
[----:B------:R-:W-:-:S05]  /*183b0*/  IADD3 R8, -R0, R8, RZ ;  /* 0x0000000800087210 */ /* 0x000fca0007ffe1ff */
[----:B------:R-:W-:-:S05]  /*183c0*/  IMAD R0, R4, c[0x0][0x538], R8 ;  /* 0x00014e0004007a24 */ /* 0x000fca00078e0208 */
[----:B------:R-:W-:Y:S01]  /*183d0*/  ISETP.GT.AND P0, PT, R0, R9, PT ;  /* 0x000000090000720c */ /* 0x000fe20003f04270 */
[----:B------:R-:W-:-:S12]  /*183e0*/  BRA.DIV ~URZ, `(.L_x_3879) ;  /* 0x000038b27f007947 */ /* 0x000fd8000b800000 */
[----:B------:R-:W-:-:S03]  /*183f0*/  VOTE.ANY R5, PT, !P0 ;  /* 0x0000000000057806 */ /* 0x000fc600040e0100 */
.L_x_3952:
[----:B------:R-:W2:Y:S01]  /*18400*/  LDL.LU R2, [R1+0xbc] ;  /* 0x0000bc0001027983 */ /* 0x000ea20000300800 */
[----:B------:R-:W2:Y:S02]  /*18410*/  POPC R0, R5 ;  /* 0x0000000500007309 */ /* 0x000ea40000000000 */
[----:B--2---:R-:W-:-:S05]  /*18420*/  IADD3 R2, R0, R2, RZ ;  /* 0x0000000200027210 */ /* 0x004fca0007ffe0ff */
[----:B------:R2:W-:Y:S01]  /*18430*/  STL [R1+0xbc], R2 ;  /* 0x0000bc0201007387 */ /* 0x0005e20000100800 */
[----:B------:R-:W-:Y:S05]  /*18440*/  BRA.DIV ~URZ, `(.L_x_3880) ;  /* 0x000038a27f007947 */ /* 0x000fea000b800000 */
[----:B------:R3:W4:Y:S04]  /*18450*/  SHFL.IDX PT, R10, R6, R0, 0x1f ;  /* 0x00001f00060a7589 */ /* 0x00072800000e0000 */
[----:B------:R3:W1:Y:S02]  /*18460*/  SHFL.IDX PT, R7, R7, R0, 0x1f ;  /* 0x00001f0007077589 */ /* 0x00066400000e0000 */
.L_x_3953:
[----:B------:R-:W-:Y:S01]  /*18470*/  ISETP.NE.AND P0, PT, R5, RZ, PT ;  /* 0x000000ff0500720c */ /* 0x000fe20003f05270 */
[----:B------:R-:W-:-:S12]  /*18480*/  BSSY B0, `(.L_x_3881) ;  /* 0x0000005000007945 */ /* 0x000fd80003800000 */
[----:B------:R-:W-:Y:S05]  /*18490*/  @!P0 BRA `(.L_x_3882) ;  /* 0x0000003000008947 */ /* 0x000fea0003800000 */
[----:B---3--:R-:W-:Y:S01]  /*184a0*/  IADD3 R0, R0, -0x1, RZ ;  /* 0xffffffff00007810 */ /* 0x008fe20007ffe0ff */
[----:B------:R-:W-:Y:S05]  /*184b0*/  BRA.DIV ~URZ, `(.L_x_3883) ;  /* 0x000039427f007947 */ /* 0x000fea000b800000 */
[----:B------:R3:W2:Y:S02]  /*184c0*/  SHFL.IDX PT, R11, R4, R0, 0x1f ;  /* 0x00001f00040b7589 */ /* 0x0006a400000e0000 */
.L_x_3882:
[----:B------:R-:W-:Y:S05]  /*184d0*/  BSYNC B0 ;  /* 0x0000000000007941 */ /* 0x000fea0003800000 */
.L_x_3881:
        /* <DEDUP_REMOVED lines=68> */
.L_x_3885:
        /* <DEDUP_REMOVED lines=69> */
.L_x_3886:
[----:B------:R-:W-:Y:S05]  /*18d70*/  BSYNC B0 ;  /* 0x0000000000007941 */ /* 0x000fea0003800000 */
.L_x_3884:
[----:B------:R-:W-:-:S04]  /*18d80*/  LOP3.LUT R2, RZ, R2, RZ, 0x33, !PT ;  /* 0x00000002ff027212 */ /* 0x000fc800078e33ff */
[----:B-1----:R-:W-:-:S05]  /*18d90*/  IADD3 R0, R2, R10, RZ ;  /* 0x0000000a02007210 */ /* 0x002fca0007ffe0ff */
[----:B------:R1:W-:Y:S01]  /*18da0*/  STL [R1+0xb4], R0 ;  /* 0x0000b40001007387 */ /* 0x0003e20000100800 */
[----:B------:R-:W-:Y:S05]  /*18db0*/  BRA `(.L_x_3887) ;  /* 0x0000005000007947 */ /* 0x000fea0003800000 */
.L_x_3875:
[----:B------:R-:W-:Y:S01]  /*18dc0*/  MOV R0, c[0x0][0x53c] ;  /* 0x00014f0000007a02 */ /* 0x000fe20000000f00 */
[----:B------:R2:W-:Y:S04]  /*18dd0*/  STL [R1+0xb0], R9 ;  /* 0x0000b00901007387 */ /* 0x0005e80000100800 */
[----:B------:R2:W-:Y:S04]  /*18de0*/  STL [R1+0xb4], RZ ;  /* 0x0000b4ff01007387 */ /* 0x0005e80000100800 */
[----:B------:R2:W-:Y:S04]  /*18df0*/  STL [R1+0xb8], RZ ;  /* 0x0000b8ff01007387 */ /* 0x0005e80000100800 */
[----:B------:R2:W-:Y:S02]  /*18e00*/  STL [R1+0xbc], R0 ;  /* 0x0000bc0001007387 */ /* 0x0005e40000100800 */
.L_x_3887:
[----:B------:R-:W-:Y:S05]  /*18e10*/  BSYNC B1 ;  /* 0x0000000000017941 */ /* 0x000fea0003800000 */
.L_x_3873:
        /* <DEDUP_REMOVED lines=9> */
.L_x_3868:
[----:B--2---:R-:W2:Y:S02]  /*18eb0*/  LDL R0, [R1+0xbc] ;  /* 0x0000bc0001007983 */ /* 0x004ea40000100800 */
[----:B--2---:R-:W-:-:S13]  /*18ec0*/  ISETP.GE.AND P0, PT, R0, c[0x0][0x53c], PT ;  /* 0x00014f0000007a0c */ /* 0x004fda0003f06270 */
[----:B-1----:R-:W-:Y:S01]  /*18ed0*/  @P0 CALL.REL.NOINC `(.L_x_3888) ;  /* 0x0000001000000944 */ /* 0x002fe20003c00000 */
[----:B------:R-:W-:Y:S05]  /*18ee0*/  BRA `(.L_x_3889) ;  /* 0xfffe92a000007947 */ /* 0x000fea000383ffff */
.L_x_3888:
[----:B------:R-:W-:Y:S05]  /*18ef0*/  EXIT ;  /* 0x000000000000794d */ /* 0x000fea0003800000 */
.L_x_3710:
[----:B------:R-:W-:Y:S01]  /*18f00*/  IMAD.MOV.U32 R0, RZ, RZ, R5 ;  /* 0x000000ffff007224 */ /* 0x000fe200078e0005 */
[----:B------:R-:W-:Y:S02]  /*18f10*/  MOV R3, 0x1 ;  /* 0x0000000100037802 */ /* 0x000fe40000000f00 */
[----:B------:R-:W-:Y:S02]  /*18f20*/  MOV R2, 0x18f40 ;  /* 0x00018f4000027802 */ /* 0x000fe40000000f00 */
[----:B------:R-:W-:Y:S05]  /*18f30*/  CALL.REL.NOINC `($__internal_64_$__cuda_sm70_shflsync_up_p) ;  /* 0x0000308000007944 */ /* 0x000fea0003c00000 */
[----:B------:R-:W-:Y:S01]  /*18f40*/  MOV R0, R4 ;  /* 0x0000000400007202 */ /* 0x000fe20000000f00 */
[----:B------:R-:W-:Y:S05]  /*18f50*/  BRA `(.L_x_3890) ;  /* 0xfffe750000007947 */ /* 0x000fea000383ffff */
.L_x_3711:
[----:B------:R-:W-:Y:S01]  /*18f60*/  IMAD.MOV.U32 R0, RZ, RZ, R5 ;  /* 0x000000ffff007224 */ /* 0x000fe200078e0005 */
[----:B------:R-:W-:Y:S02]  /*18f70*/  MOV R3, 0x2 ;  /* 0x0000000200037802 */ /* 0x000fe40000000f00 */
[----:B------:R-:W-:Y:S02]  /*18f80*/  MOV R2, 0x18fa0 ;  /* 0x00018fa000027802 */ /* 0x000fe40000000f00 */
[----:B------:R-:W-:Y:S05]  /*18f90*/  CALL.REL.NOINC `($__internal_64_$__cuda_sm70_shflsync_up_p) ;  /* 0x0000302000007944 */ /* 0x000fea0003c00000 */
[----:B------:R-:W-:Y:S01]  /*18fa0*/  SEL R4, R4, RZ, P4 ;  /* 0x000000ff04047207 */ /* 0x000fe20002000000 */
[----:B------:R-:W-:Y:S01]  /*18fb0*/  IMAD.MOV.U32 R3, RZ, RZ, 0x4 ;  /* 0x00000004ff037424 */ /* 0x000fe200078e00ff */
[----:B------:R-:W-:-:S03]  /*18fc0*/  MOV R2, 0x18ff0 ;  /* 0x00018ff000027802 */ /* 0x000fc60000000f00 */
[----:B------:R-:W-:Y:S02]  /*18fd0*/  IMAD.IADD R0, R5, 0x1, R4 ;  /* 0x0000000105007824 */ /* 0x000fe400078e0204 */
        /* <DEDUP_REMOVED lines=19> */
[----:B-1----:R-:W-:Y:S05]  /*19110*/  CALL.REL.NOINC `($__internal_63_$__cuda_sm70_shflsync_idx_p) ;  /* 0x00002dd000007944 */ /* 0x002fea0003c00000 */
[----:B-----5:R1:W5:Y:S02]  /*19120*/  LDL.LU R0, [R1+0x54] ;  /* 0x0000540001007983 */ /* 0x0203640000300800 */
[----:B-1---5:R-:W-:Y:S05]  /*19130*/  BRA `(.L_x_3891) ;  /* 0xfffe742000007947 */ /* 0x022fea000383ffff */
.L_x_3713:
[----:B------:R-:W-:Y:S02]  /*19140*/  SEL R0, RZ, 0x1, P0 ;  /* 0x00000001ff007807 */ /* 0x000fe40000000000 */
[----:B------:R-:W-:-:S02]  /*19150*/  MOV R2, 0x19170 ;  /* 0x0001917000027802 */ /* 0x000fc40000000f00 */
[----:B------:R-:W-:Y:S05]  /*19160*/  CALL.REL.NOINC `($__internal_65_$__cuda_sm70_votesync_ballot) ;  /* 0x00002eb000007944 */ /* 0x000fea0003c00000 */
[----:B------:R-:W-:Y:S01]  /*19170*/  MOV R6, R0 ;  /* 0x0000000000067202 */ /* 0x000fe20000000f00 */
[----:B------:R-:W-:Y:S05]  /*19180*/  BRA `(.L_x_3892) ;  /* 0xfffe746000007947 */ /* 0x000fea000383ffff */
.L_x_3714:
[----:B------:R-:W-:Y:S01]  /*19190*/  MOV R5, 0x19200 ;  /* 0x0001920000057802 */ /* 0x000fe20000000f00 */
[----:B------:R-:W-:Y:S01]  /*191a0*/  IMAD.MOV.U32 R7, RZ, RZ, 0x1f ;  /* 0x0000001fff077424 */ /* 0x000fe200078e00ff */
[----:B------:R-:W-:Y:S01]  /*191b0*/  MOV R3, R0 ;  /* 0x0000000000037202 */ /* 0x000fe20000000f00 */
[----:B-1----:R-:W-:-:S02]  /*191c0*/  IMAD.MOV.U32 R2, RZ, RZ, R9 ;  /* 0x000000ffff027224 */ /* 0x002fc400078e0009 */
[----:B------:R1:W-:Y:S04]  /*191d0*/  STL [R1+0x50], R5 ;  /* 0x0000500501007387 */ /* 0x0003e80000100800 */
[----:B------:R1:W-:Y:S02]  /*191e0*/  STL [R1+0x54], R7 ;  /* 0x0000540701007387 */ /* 0x0003e40000100800 */
[----:B-1----:R-:W-:Y:S05]  /*191f0*/  CALL.REL.NOINC `($__internal_63_$__cuda_sm70_shflsync_idx_p) ;  /* 0x00002cf000007944 */ /* 0x002fea0003c00000 */
        /* <DEDUP_REMOVED lines=8> */
[----:B-1----:R-:W-:Y:S05]  /*19280*/  CALL.REL.NOINC `($__internal_63_$__cuda_sm70_shflsync_idx_p) ;  /* 0x00002c6000007944 */ /* 0x002fea0003c00000 */
[----:B------:R1:W5:Y:S02]  /*19290*/  LDL.LU R9, [R1+0x54] ;  /* 0x0000540001097983 */ /* 0x0003640000300800 */
[----:B-1---5:R-:W-:Y:S05]  /*192a0*/  BRA `(.L_x_3893) ;  /* 0xfffe73b000007947 */ /* 0x022fea000383ffff */
.L_x_3717:
[----:B------:R-:W-:Y:S01]  /*192b0*/  MOV R3, R0 ;  /* 0x0000000000037202 */ /* 0x000fe20000000f00 */
[----:B-1----:R-:W-:Y:S01]  /*192c0*/  IMAD.MOV.U32 R2, RZ, RZ, R4 ;  /* 0x000000ffff027224 */ /* 0x002fe200078e0004 */
[----:B------:R-:W-:Y:S01]  /*192d0*/  MOV R0, 0x19320 ;  /* 0x0001932000007802 */ /* 0x000fe20000000f00 */
[----:B------:R-:W-:-:S04]  /*192e0*/  IMAD.MOV.U32 R4, RZ, RZ, 0x1f ;  /* 0x0000001fff047424 */ /* 0x000fc800078e00ff */
[----:B------:R1:W-:Y:S04]  /*192f0*/  STL [R1+0x50], R0 ;  /* 0x0000500001007387 */ /* 0x0003e80000100800 */
[----:B------:R1:W-:Y:S02]  /*19300*/  STL [R1+0x54], R4 ;  /* 0x0000540401007387 */ /* 0x0003e40000100800 */
[----:B-1-34-:R-:W-:Y:S05]  /*19310*/  CALL.REL.NOINC `($__internal_63_$__cuda_sm70_shflsync_idx_p) ;  /* 0x00002bd000007944 */ /* 0x01afea0003c00000 */
[----:B------:R1:W5:Y:S02]  /*19320*/  LDL.LU R5, [R1+0x54] ;  /* 0x0000540001057983 */ /* 0x0003640000300800 */
[----:B-1---5:R-:W-:Y:S05]  /*19330*/  BRA `(.L_x_3716) ;  /* 0xfffe738000007947 */ /* 0x022fea000383ffff */
.L_x_3738:
[----:B------:R-:W-:Y:S01]  /*19340*/  MOV R4, 0x193b0 ;  /* 0x000193b000047802 */ /* 0x000fe20000000f00 */
[----:B------:R-:W-:Y:S01]  /*19350*/  IMAD.MOV.U32 R5, RZ, RZ, 0x181f ;  /* 0x0000181fff057424 */ /* 0x000fe200078e00ff */
[----:B-1----:R-:W-:Y:S01]  /*19360*/  MOV R3, 0x1 ;  /* 0x0000000100037802 */ /* 0x002fe20000000f00 */
[----:B------:R-:W-:Y:S02]  /*19370*/  IMAD.MOV.U32 R2, RZ, RZ, R8 ;  /* 0x000000ffff027224 */ /* 0x000fe400078e0008 */
[----:B------:R1:W-:Y:S04]  /*19380*/  STL [R1+0x50], R4 ;  /* 0x0000500401007387 */ /* 0x0003e80000100800 */
[----:B------:R1:W-:Y:S02]  /*19390*/  STL [R1+0x54], R5 ;  /* 0x0000540501007387 */ /* 0x0003e40000100800 */
[----:B-1----:R-:W-:Y:S05]  /*193a0*/  CALL.REL.NOINC `($__internal_63_$__cuda_sm70_shflsync_idx_p) ;  /* 0x00002b4000007944 */ /* 0x002fea0003c00000 */
[----:B------:R-:W-:Y:S01]  /*193b0*/  MOV R5, 0x19430 ;  /* 0x0001943000057802 */ /* 0x000fe20000000f00 */
[----:B------:R-:W-:Y:S01]  /*193c0*/  IMAD.MOV.U32 R6, RZ, RZ, 0x181f ;  /* 0x0000181fff067424 */ /* 0x000fe200078e00ff */
[----:B-----5:R1:W5:Y:S01]  /*193d0*/  LDL.LU R4, [R1+0x54] ;  /* 0x0000540001047983 */ /* 0x0203620000300800 */
[----:B------:R-:W-:Y:S01]  /*193e0*/  IMAD.MOV.U32 R2, RZ, RZ, R11 ;  /* 0x000000ffff027224 */ /* 0x000fe200078e000b */
[----:B------:R-:W-:-:S02]  /*193f0*/  MOV R3, 0x1 ;  /* 0x0000000100037802 */ /* 0x000fc40000000f00 */
[----:B------:R1:W-:Y:S04]  /*19400*/  STL [R1+0x50], R5 ;  /* 0x0000500501007387 */ /* 0x0003e80000100800 */
[----:B------:R1:W-:Y:S02]  /*19410*/  STL [R1+0x54], R6 ;  /* 0x0000540601007387 */ /* 0x0003e40000100800 */
[----:B-1---5:R-:W-:Y:S05]  /*19420*/  CALL.REL.NOINC `($__internal_63_$__cuda_sm70_shflsync_idx_p) ;  /* 0x00002ac000007944 */ /* 0x022fea0003c00000 */
[----:B------:R1:W5:Y:S02]  /*19430*/  LDL.LU R2, [R1+0x54] ;  /* 0x0000540001027983 */ /* 0x0003640000300800 */
[----:B-1---5:R-:W-:Y:S05]  /*19440*/  BRA `(.L_x_3894) ;  /* 0xfffeb0e000007947 */ /* 0x022fea000383ffff */
.L_x_3741:
[----:B------:R-:W-:Y:S01]  /*19450*/  MOV R0, 0x194c0 ;  /* 0x000194c000007802 */ /* 0x000fe20000000f00 */
[----:B------:R-:W-:Y:S01]  /*19460*/  IMAD.MOV.U32 R4, RZ, RZ, 0x181f ;  /* 0x0000181fff047424 */ /* 0x000fe200078e00ff */
[----:B------:R-:W-:Y:S01]  /*19470*/  MOV R3, RZ ;  /* 0x000000ff00037202 */ /* 0x000fe20000000f00 */
[----:B------:R-:W-:Y:S02]  /*19480*/  IMAD.MOV.U32 R2, RZ, RZ, R5 ;  /* 0x000000ffff027224 */ /* 0x000fe400078e0005 */
[----:B------:R2:W-:Y:S04]  /*19490*/  STL [R1+0x50], R0 ;  /* 0x0000500001007387 */ /* 0x0005e80000100800 */
[----:B------:R2:W-:Y:S02]  /*194a0*/  STL [R1+0x54], R4 ;  /* 0x0000540401007387 */ /* 0x0005e40000100800 */
[----:B-12---:R-:W-:Y:S05]  /*194b0*/  CALL.REL.NOINC `($__internal_63_$__cuda_sm70_shflsync_idx_p) ;  /* 0x00002a3000007944 */ /* 0x006fea0003c00000 */
[----:B-----5:R1:W5:Y:S02]  /*194c0*/  LDL.LU R4, [R1+0x54] ;  /* 0x0000540001047983 */ /* 0x0203640000300800 */
[----:B-1---5:R-:W-:Y:S05]  /*194d0*/  BRA `(.L_x_3895) ;  /* 0xfffebfc000007947 */ /* 0x022fea000383ffff */
.L_x_3742:
[----:B------:R-:W-:Y:S01]  /*194e0*/  MOV R0, 0x19550 ;  /* 0x0001955000007802 */ /* 0x000fe20000000f00 */
[----:B------:R-:W-:Y:S01]  /*194f0*/  IMAD.MOV.U32 R8, RZ, RZ, 0x181f ;  /* 0x0000181fff087424 */ /* 0x000fe200078e00ff */
[----:B------:R-:W-:Y:S01]  /*19500*/  MOV R3, RZ ;  /* 0x000000ff00037202 */ /* 0x000fe20000000f00 */
[----:B------:R-:W-:-:S02]  /*19510*/  IMAD.MOV.U32 R2, RZ, RZ, R6 ;  /* 0x000000ffff027224 */ /* 0x000fc400078e0006 */
[----:B------:R4:W-:Y:S04]  /*19520*/  STL [R1+0x50], R0 ;  /* 0x0000500001007387 */ /* 0x0009e80000100800 */
[----:B------:R4:W-:Y:S02]  /*19530*/  STL [R1+0x54], R8 ;  /* 0x0000540801007387 */ /* 0x0009e40000100800 */
[----:B-1234-:R-:W-:Y:S05]  /*19540*/  CALL.REL.NOINC `($__internal_63_$__cuda_sm70_shflsync_idx_p) ;  /* 0x000029a000007944 */ /* 0x01efea0003c00000 */
[----:B-----5:R1:W5:Y:S02]  /*19550*/  LDL.LU R0, [R1+0x54] ;  /* 0x0000540001007983 */ /* 0x0203640000300800 */
[----:B-1---5:R-:W-:Y:S05]  /*19560*/  BRA `(.L_x_3896) ;  /* 0xfffebf5000007947 */ /* 0x022fea000383ffff */
.L_x_3745:
[----:B-1----:R-:W-:Y:S01]  /*19570*/  MOV R0, 0x195e0 ;  /* 0x000195e000007802 */ /* 0x002fe20000000f00 */
[----:B---3--:R-:W-:Y:S01]  /*19580*/  IMAD.MOV.U32 R4, RZ, RZ, 0x181f ;  /* 0x0000181fff047424 */ /* 0x008fe200078e00ff */
[----:B------:R-:W-:Y:S01]  /*19590*/  MOV R3, 0x1 ;  /* 0x0000000100037802 */ /* 0x000fe20000000f00 */
[----:B------:R-:W-:Y:S02]  /*195a0*/  IMAD.MOV.U32 R2, RZ, RZ, R5 ;  /* 0x000000ffff027224 */ /* 0x000fe400078e0005 */
[----:B------:R1:W-:Y:S04]  /*195b0*/  STL [R1+0x50], R0 ;  /* 0x0000500001007387 */ /* 0x0003e80000100800 */
[----:B------:R1:W-:Y:S02]  /*195c0*/  STL [R1+0x54], R4 ;  /* 0x0000540401007387 */ /* 0x0003e40000100800 */
[----:B-12-4-:R-:W-:Y:S05]  /*195d0*/  CALL.REL.NOINC `($__internal_63_$__cuda_sm70_shflsync_idx_p) ;  /* 0x0000291000007944 */ /* 0x016fea0003c00000 */
[----:B-----5:R-:W-:Y:S01]  /*195e0*/  MOV R0, 0x19660 ;  /* 0x0001966000007802 */ /* 0x020fe20000000f00 */
[----:B------:R-:W-:Y:S01]  /*195f0*/  IMAD.MOV.U32 R5, RZ, RZ, 0x181f ;  /* 0x0000181fff057424 */ /* 0x000fe200078e00ff */
[----:B------:R1:W5:Y:S01]  /*19600*/  LDL.LU R4, [R1+0x54] ;  /* 0x0000540001047983 */ /* 0x0003620000300800 */
[----:B------:R-:W-:Y:S01]  /*19610*/  IMAD.MOV.U32 R2, RZ, RZ, R6 ;  /* 0x000000ffff027224 */ /* 0x000fe200078e0006 */
[----:B------:R-:W-:-:S02]  /*19620*/  MOV R3, 0x1 ;  /* 0x0000000100037802 */ /* 0x000fc40000000f00 */
[----:B------:R1:W-:Y:S04]  /*19630*/  STL [R1+0x50], R0 ;  /* 0x0000500001007387 */ /* 0x0003e80000100800 */
[----:B------:R1:W-:Y:S02]  /*19640*/  STL [R1+0x54], R5 ;  /* 0x0000540501007387 */ /* 0x0003e40000100800 */
[----:B-1---5:R-:W-:Y:S05]  /*19650*/  CALL.REL.NOINC `($__internal_63_$__cuda_sm70_shflsync_idx_p) ;  /* 0x0000289000007944 */ /* 0x022fea0003c00000 */
[----:B-----5:R1:W5:Y:S02]  /*19660*/  LDL.LU R0, [R1+0x54] ;  /* 0x0000540001007983 */ /* 0x0203640000300800 */
[----:B-1---5:R-:W-:Y:S05]  /*19670*/  BRA `(.L_x_3897) ;  /* 0xfffec0b000007947 */ /* 0x022fea000383ffff */
.L_x_3746:
[----:B------:R-:W-:Y:S01]  /*19680*/  MOV R0, 0x196f0 ;  /* 0x000196f000007802 */ /* 0x000fe20000000f00 */
[----:B------:R-:W-:Y:S01]  /*19690*/  IMAD.MOV.U32 R9, RZ, RZ, 0x1c1f ;  /* 0x00001c1fff097424 */ /* 0x000fe200078e00ff */
[----:B------:R-:W-:Y:S01]  /*196a0*/  MOV R3, RZ ;  /* 0x000000ff00037202 */ /* 0x000fe20000000f00 */
[----:B------:R-:W-:Y:S02]  /*196b0*/  IMAD.MOV.U32 R2, RZ, RZ, R4 ;  /* 0x000000ffff027224 */ /* 0x000fe400078e0004 */
[----:B------:R1:W-:Y:S04]  /*196c0*/  STL [R1+0x50], R0 ;  /* 0x0000500001007387 */ /* 0x0003e80000100800 */
[----:B------:R1:W-:Y:S02]  /*196d0*/  STL [R1+0x54], R9 ;  /* 0x0000540901007387 */ /* 0x0003e40000100800 */
[----:B-1----:R-:W-:Y:S05]  /*196e0*/  CALL.REL.NOINC `($__internal_63_$__cuda_sm70_shflsync_idx_p) ;  /* 0x0000280000007944 */ /* 0x002fea0003c00000 */
[----:B------:R1:W5:Y:S02]  /*196f0*/  LDL.LU R3, [R1+0x54] ;  /* 0x0000540001037983 */ /* 0x0003640000300800 */
[----:B-1---5:R-:W-:Y:S05]  /*19700*/  BRA `(.L_x_3898) ;  /* 0xfffec39000007947 */ /* 0x022fea000383ffff */
.L_x_3751:
[----:B------:R-:W-:Y:S01]  /*19710*/  IMAD.MOV.U32 R2, RZ, RZ, R4 ;  /* 0x000000ffff027224 */ /* 0x000fe200078e0004 */
[----:B------:R-:W-:Y:S01]  /*19720*/  MOV R0, 0x19780 ;  /* 0x0001978000007802 */ /* 0x000fe20000000f00 */
[----:B-1----:R-:W-:Y:S01]  /*19730*/  IMAD.MOV.U32 R4, RZ, RZ, 0x1c1f ;  /* 0x00001c1fff047424 */ /* 0x002fe200078e00ff */
[----:B--2---:R-:W-:-:S03]  /*19740*/  MOV R3, 0x1 ;  /* 0x0000000100037802 */ /* 0x004fc60000000f00 */
[----:B------:R1:W-:Y:S04]  /*19750*/  STL [R1+0x50], R0 ;  /* 0x0000500001007387 */ /* 0x0003e80000100800 */
[----:B------:R1:W-:Y:S02]  /*19760*/  STL [R1+0x54], R4 ;  /* 0x0000540401007387 */ /* 0x0003e40000100800 */
[----:B-1----:R-:W-:Y:S05]  /*19770*/  CALL.REL.NOINC `($__internal_63_$__cuda_sm70_shflsync_idx_p) ;  /* 0x0000277000007944 */ /* 0x002fea0003c00000 */
[----:B------:R1:W5:Y:S02]  /*19780*/  LDL.LU R3, [R1+0x54] ;  /* 0x0000540001037983 */ /* 0x0003640000300800 */
[----:B-1---5:R-:W-:Y:S05]  /*19790*/  BRA `(.L_x_3899) ;  /* 0xfffec8c000007947 */ /* 0x022fea000383ffff */
.L_x_3756:
[----:B------:R-:W-:Y:S01]  /*197a0*/  IMAD.MOV.U32 R132, RZ, RZ, R4 ;  /* 0x000000ffff847224 */ /* 0x000fe200078e0004 */
[----:B------:R-:W-:Y:S02]  /*197b0*/  MOV R0, 0x2 ;  /* 0x0000000200007802 */ /* 0x000fe40000000f00 */
[----:B------:R-:W-:Y:S02]  /*197c0*/  MOV R2, 0x197e0 ;  /* 0x000197e000027802 */ /* 0x000fe40000000f00 */
[----:B------:R-:W-:Y:S05]  /*197d0*/  CALL.REL.NOINC `($__internal_62_$__cuda_sm70_shflsync_bfly_p) ;  /* 0x000026b000007944 */ /* 0x000fea0003c00000 */
[----:B------:R-:W-:Y:S05]  /*197e0*/  BRA `(.L_x_3900) ;  /* 0xfffece6000007947 */ /* 0x000fea000383ffff */
.L_x_3757:
[----:B------:R-:W-:Y:S01]  /*197f0*/  IMAD.MOV.U32 R132, RZ, RZ, R4 ;  /* 0x000000ffff847224 */ /* 0x000fe200078e0004 */
[----:B------:R-:W-:-:S02]  /*19800*/  MOV R0, 0x1 ;  /* 0x0000000100007802 */ /* 0x000fc40000000f00 */
[----:B------:R-:W-:Y:S02]  /*19810*/  MOV R2, 0x19830 ;  /* 0x0001983000027802 */ /* 0x000fe40000000f00 */
[----:B------:R-:W-:Y:S05]  /*19820*/  CALL.REL.NOINC `($__internal_62_$__cuda_sm70_shflsync_bfly_p) ;  /* 0x0000266000007944 */ /* 0x000fea0003c00000 */
[----:B------:R-:W-:Y:S01]  /*19830*/  FMNMX.FTZ R134, R4, R0, !PT ;  /* 0x0000000004867209 */ /* 0x000fe20007810000 */
[----:B------:R-:W-:Y:S01]  /*19840*/  IMAD.MOV.U32 R132, RZ, RZ, R5 ;  /* 0x000000ffff847224 */ /* 0x000fe200078e0005 */
[----:B------:R-:W-:Y:S01]  /*19850*/  MOV R2, 0x19880 ;  /* 0x0001988000027802 */ /* 0x000fe20000000f00 */
[----:B------:R-:W-:Y:S02]  /*19860*/  IMAD.MOV.U32 R0, RZ, RZ, 0x2 ;  /* 0x00000002ff007424 */ /* 0x000fe400078e00ff */
[----:B------:R-:W-:Y:S05]  /*19870*/  CALL.REL.NOINC `($__internal_62_$__cuda_sm70_shflsync_bfly_p) ;  /* 0x0000261000007944 */ /* 0x000fea0003c00000 */
[----:B------:R-:W-:Y:S01]  /*19880*/  FMNMX.FTZ R5, R5, R0, !PT ;  /* 0x0000000005057209 */ /* 0x000fe20007810000 */
[----:B------:R-:W-:Y:S01]  /*19890*/  IMAD.MOV.U32 R0, RZ, RZ, 0x1 ;  /* 0x00000001ff007424 */ /* 0x000fe200078e00ff */
[----:B------:R-:W-:-:S03]  /*198a0*/  MOV R2, 0x198d0 ;  /* 0x000198d000027802 */ /* 0x000fc60000000f00 */
[----:B------:R-:W-:Y:S02]  /*198b0*/  IMAD.MOV.U32 R132, RZ, RZ, R5 ;  /* 0x000000ffff847224 */ /* 0x000fe400078e0005 */
[----:B------:R-:W-:Y:S05]  /*198c0*/  CALL.REL.NOINC `($__internal_62_$__cuda_sm70_shflsync_bfly_p) ;  /* 0x000025c000007944 */ /* 0x000fea0003c00000 */
[----:B------:R-:W-:Y:S01]  /*198d0*/  MOV R3, R0 ;  /* 0x0000000000037202 */ /* 0x000fe20000000f00 */
[----:B------:R-:W-:Y:S05]  /*198e0*/  BRA `(.L_x_3901) ;  /* 0xfffecdd000007947 */ /* 0x000fea000383ffff */
.L_x_3765:
        /* <DEDUP_REMOVED lines=8> */
[----:B-1---5:R-:W-:-:S05]  /*19970*/  BRA `(.L_x_3902) ;  /* 0xfffee4e000007947 */ /* 0x022fca000383ffff */
.L_x_3766:
[----:B------:R-:W-:Y:S01]  /*19980*/  MOV R0, 0x199f0 ;  /* 0x000199f000007802 */ /* 0x000fe20000000f00 */
[----:B------:R-:W-:Y:S01]  /*19990*/  IMAD.MOV.U32 R6, RZ, RZ, 0x181f ;  /* 0x0000181fff067424 */ /* 0x000fe200078e00ff */
[----:B------:R-:W-:Y:S01]  /*199a0*/  MOV R3, RZ ;  /* 0x000000ff00037202 */ /* 0x000fe20000000f00 */
[----:B------:R-:W-:Y:S02]  /*199b0*/  IMAD.MOV.U32 R2, RZ, RZ, R12 ;  /* 0x000000ffff027224 */ /* 0x000fe400078e000c */
[----:B------:R4:W-:Y:S04]  /*199c0*/  STL [R1+0x50], R0 ;  /* 0x0000500001007387 */ /* 0x0009e80000100800 */
[----:B------:R4:W-:Y:S02]  /*199d0*/  STL [R1+0x54], R6 ;  /* 0x0000540601007387 */ /* 0x0009e40000100800 */
[----:B-1234-:R-:W-:Y:S05]  /*199e0*/  CALL.REL.NOINC `($__internal_63_$__cuda_sm70_shflsync_idx_p) ;  /* 0x0000250000007944 */ /* 0x01efea0003c00000 */
[----:B-----5:R1:W5:Y:S02]  /*199f0*/  LDL.LU R0, [R1+0x54] ;  /* 0x0000540001007983 */ /* 0x0203640000300800 */
[----:B-1---5:R-:W-:-:S05]  /*19a00*/  BRA `(.L_x_3903) ;  /* 0xfffee47000007947 */ /* 0x022fca000383ffff */
.L_x_3767:
[----:B------:R-:W-:Y:S01]  /*19a10*/  MOV R0, 0x19a80 ;  /* 0x00019a8000007802 */ /* 0x000fe20000000f00 */
[----:B------:R-:W-:Y:S01]  /*19a20*/  IMAD.MOV.U32 R4, RZ, RZ, 0x181f ;  /* 0x0000181fff047424 */ /* 0x000fe200078e00ff */
[----:B--2---:R-:W-:Y:S01]  /*19a30*/  MOV R3, 0x1 ;  /* 0x0000000100037802 */ /* 0x004fe20000000f00 */
[----:B------:R-:W-:Y:S02]  /*19a40*/  IMAD.MOV.U32 R2, RZ, RZ, R5 ;  /* 0x000000ffff027224 */ /* 0x000fe400078e0005 */
[----:B------:R2:W-:Y:S04]  /*19a50*/  STL [R1+0x50], R0 ;  /* 0x0000500001007387 */ /* 0x0005e80000100800 */
[----:B------:R2:W-:Y:S02]  /*19a60*/  STL [R1+0x54], R4 ;  /* 0x0000540401007387 */ /* 0x0005e40000100800 */
[----:B-12---:R-:W-:Y:S05]  /*19a70*/  CALL.REL.NOINC `($__internal_63_$__cuda_sm70_shflsync_idx_p) ;  /* 0x0000247000007944 */ /* 0x006fea0003c00000 */
[----:B-----5:R1:W5:Y:S01]  /*19a80*/  LDL.LU R4, [R1+0x54] ;  /* 0x0000540001047983 */ /* 0x0203620000300800 */
[----:B------:R-:W-:Y:S01]  /*19a90*/  MOV R0, 0x19b00 ;  /* 0x00019b0000007802 */ /* 0x000fe20000000f00 */
[----:B------:R-:W-:Y:S01]  /*19aa0*/  IMAD.MOV.U32 R5, RZ, RZ, 0x181f ;  /* 0x0000181fff057424 */ /* 0x000fe200078e00ff */
[----:B------:R-:W-:Y:S01]  /*19ab0*/  MOV R3, 0x1 ;  /* 0x0000000100037802 */ /* 0x000fe20000000f00 */
[----:B------:R-:W-:Y:S02]  /*19ac0*/  IMAD.MOV.U32 R2, RZ, RZ, R12 ;  /* 0x000000ffff027224 */ /* 0x000fe400078e000c */
[----:B------:R1:W-:Y:S04]  /*19ad0*/  STL [R1+0x50], R0 ;  /* 0x0000500001007387 */ /* 0x0003e80000100800 */
[----:B------:R1:W-:Y:S02]  /*19ae0*/  STL [R1+0x54], R5 ;  /* 0x0000540501007387 */ /* 0x0003e40000100800 */
[----:B-1---5:R-:W-:Y:S05]  /*19af0*/  CALL.REL.NOINC `($__internal_63_$__cuda_sm70_shflsync_idx_p) ;  /* 0x000023f000007944 */ /* 0x022fea0003c00000 */
[----:B-----5:R1:W5:Y:S02]  /*19b00*/  LDL.LU R0, [R1+0x54] ;  /* 0x0000540001007983 */ /* 0x0203640000300800 */
[----:B-1---5:R-:W-:-:S05]  /*19b10*/  BRA `(.L_x_3904) ;  /* 0xfffee5c000007947 */ /* 0x022fca000383ffff */
.L_x_3770:
        /* <DEDUP_REMOVED lines=8> */
[----:B-1---5:R-:W-:-:S05]  /*19ba0*/  BRA `(.L_x_3905) ;  /* 0xfffef31000007947 */ /* 0x022fca000383ffff */
.L_x_3771:
[----:B------:R-:W-:Y:S01]  /*19bb0*/  MOV R0, 0x19c20 ;  /* 0x00019c2000007802 */ /* 0x000fe20000000f00 */
[----:B------:R-:W-:Y:S01]  /*19bc0*/  IMAD.MOV.U32 R138, RZ, RZ, 0x181f ;  /* 0x0000181fff8a7424 */ /* 0x000fe200078e00ff */
[----:B------:R-:W-:Y:S01]  /*19bd0*/  MOV R3, RZ ;  /* 0x000000ff00037202 */ /* 0x000fe20000000f00 */
[----:B------:R-:W-:Y:S02]  /*19be0*/  IMAD.MOV.U32 R2, RZ, RZ, R137 ;  /* 0x000000ffff027224 */ /* 0x000fe400078e0089 */
[----:B------:R3:W-:Y:S04]  /*19bf0*/  STL [R1+0x50], R0 ;  /* 0x0000500001007387 */ /* 0x0007e80000100800 */
[----:B------:R3:W-:Y:S02]  /*19c00*/  STL [R1+0x54], R138 ;  /* 0x0000548a01007387 */ /* 0x0007e40000100800 */
[----:B-123--:R-:W-:Y:S05]  /*19c10*/  CALL.REL.NOINC `($__internal_63_$__cuda_sm70_shflsync_idx_p) ;  /* 0x000022d000007944 */ /* 0x00efea0003c00000 */
[----:B-----5:R1:W5:Y:S02]  /*19c20*/  LDL.LU R0, [R1+0x54] ;  /* 0x0000540001007983 */ /* 0x0203640000300800 */
[----:B-1---5:R-:W-:-:S05]  /*19c30*/  BRA `(.L_x_3906) ;  /* 0xfffef2a000007947 */ /* 0x022fca000383ffff */
.L_x_3772:
[----:B------:R-:W-:Y:S01]  /*19c40*/  MOV R0, 0x19cb0 ;  /* 0x00019cb000007802 */ /* 0x000fe20000000f00 */
[----:B------:R-:W-:Y:S01]  /*19c50*/  IMAD.MOV.U32 R132, RZ, RZ, 0x181f ;  /* 0x0000181fff847424 */ /* 0x000fe200078e00ff */
[----:B--2---:R-:W-:Y:S01]  /*19c60*/  MOV R3, 0x1 ;  /* 0x0000000100037802 */ /* 0x004fe20000000f00 */
[----:B------:R-:W-:Y:S02]  /*19c70*/  IMAD.MOV.U32 R2, RZ, RZ, R134 ;  /* 0x000000ffff027224 */ /* 0x000fe400078e0086 */
[----:B------:R2:W-:Y:S04]  /*19c80*/  STL [R1+0x50], R0 ;  /* 0x0000500001007387 */ /* 0x0005e80000100800 */
[----:B------:R2:W-:Y:S02]  /*19c90*/  STL [R1+0x54], R132 ;  /* 0x0000548401007387 */ /* 0x0005e40000100800 */
[----:B-12---:R-:W-:Y:S05]  /*19ca0*/  CALL.REL.NOINC `($__internal_63_$__cuda_sm70_shflsync_idx_p) ;  /* 0x0000224000007944 */ /* 0x006fea0003c00000 */
[----:B------:R1:W5:Y:S02]  /*19cb0*/  LDL.LU R132, [R1+0x54] ;  /* 0x0000540001847983 */ /* 0x0003640000300800 */
[----:B-----5:R-:W-:Y:S01]  /*19cc0*/  MOV R0, 0x19d30 ;  /* 0x00019d3000007802 */ /* 0x020fe20000000f00 */
[----:B------:R-:W-:Y:S01]  /*19cd0*/  IMAD.MOV.U32 R133, RZ, RZ, 0x181f ;  /* 0x0000181fff857424 */ /* 0x000fe200078e00ff */
[----:B------:R-:W-:Y:S01]  /*19ce0*/  MOV R3, 0x1 ;  /* 0x0000000100037802 */ /* 0x000fe20000000f00 */
[----:B------:R-:W-:Y:S02]  /*19cf0*/  IMAD.MOV.U32 R2, RZ, RZ, R137 ;  /* 0x000000ffff027224 */ /* 0x000fe400078e0089 */
[----:B------:R1:W-:Y:S04]  /*19d00*/  STL [R1+0x50], R0 ;  /* 0x0000500001007387 */ /* 0x0003e80000100800 */
[----:B------:R1:W-:Y:S02]  /*19d10*/  STL [R1+0x54], R133 ;  /* 0x0000548501007387 */ /* 0x0003e40000100800 */
[----:B-1----:R-:W-:Y:S05]  /*19d20*/  CALL.REL.NOINC `($__internal_63_$__cuda_sm70_shflsync_idx_p) ;  /* 0x000021c000007944 */ /* 0x002fea0003c00000 */
[----:B-----5:R1:W5:Y:S02]  /*19d30*/  LDL.LU R0, [R1+0x54] ;  /* 0x0000540001007983 */ /* 0x0203640000300800 */
[----:B-1---5:R-:W-:-:S05]  /*19d40*/  BRA `(.L_x_3907) ;  /* 0xfffef41000007947 */ /* 0x022fca000383ffff */
.L_x_3773:
        /* <DEDUP_REMOVED lines=9> */
.L_x_3778:
[----:B------:R-:W-:Y:S01]  /*19de0*/  MOV R4, 0x19e50 ;  /* 0x00019e5000047802 */ /* 0x000fe20000000f00 */
[----:B------:R-:W-:Y:S01]  /*19df0*/  IMAD.MOV.U32 R5, RZ, RZ, 0x1c1f ;  /* 0x00001c1fff057424 */ /* 0x000fe200078e00ff */
[----:B------:R-:W-:Y:S01]  /*19e00*/  MOV R3, 0x1 ;  /* 0x0000000100037802 */ /* 0x000fe20000000f00 */
[----:B------:R-:W-:Y:S02]  /*19e10*/  IMAD.MOV.U32 R2, RZ, RZ, R133 ;  /* 0x000000ffff027224 */ /* 0x000fe400078e0085 */
[----:B------:R3:W-:Y:S04]  /*19e20*/  STL [R1+0x50], R4 ;  /* 0x0000500401007387 */ /* 0x0007e80000100800 */
[----:B------:R3:W-:Y:S02]  /*19e30*/  STL [R1+0x54], R5 ;  /* 0x0000540501007387 */ /* 0x0007e40000100800 */
[----:B-123--:R-:W-:Y:S05]  /*19e40*/  CALL.REL.NOINC `($__internal_63_$__cuda_sm70_shflsync_idx_p) ;  /* 0x000020a000007944 */ /* 0x00efea0003c00000 */
[----:B-----5:R1:W5:Y:S02]  /*19e50*/  LDL.LU R4, [R1+0x54] ;  /* 0x0000540001047983 */ /* 0x0203640000300800 */
[----:B-1---5:R-:W-:-:S05]  /*19e60*/  BRA `(.L_x_3909) ;  /* 0xfffefc9000007947 */ /* 0x022fca000383ffff */
.L_x_3783:
[----:B------:R-:W-:Y:S02]  /*19e70*/  MOV R0, 0x2 ;  /* 0x0000000200007802 */ /* 0x000fe40000000f00 */
[----:B------:R-:W-:Y:S02]  /*19e80*/  MOV R2, 0x19ea0 ;  /* 0x00019ea000027802 */ /* 0x000fe40000000f00 */
[----:B-1-3--:R-:W-:Y:S05]  /*19e90*/  CALL.REL.NOINC `($__internal_62_$__cuda_sm70_shflsync_bfly_p) ;  /* 0x00001ff000007944 */ /* 0x00afea0003c00000 */
[----:B------:R-:W-:-:S05]  /*19ea0*/  BRA `(.L_x_3910) ;  /* 0xffff02b000007947 */ /* 0x000fca000383ffff */
.L_x_3784:
[----:B------:R-:W-:Y:S02]  /*19eb0*/  MOV R0, 0x1 ;  /* 0x0000000100007802 */ /* 0x000fe40000000f00 */
[----:B------:R-:W-:Y:S02]  /*19ec0*/  MOV R2, 0x19ee0 ;  /* 0x00019ee000027802 */ /* 0x000fe40000000f00 */
[----:B-1-3--:R-:W-:Y:S05]  /*19ed0*/  CALL.REL.NOINC `($__internal_62_$__cuda_sm70_shflsync_bfly_p) ;  /* 0x00001fb000007944 */ /* 0x00afea0003c00000 */
[----:B------:R-:W-:Y:S01]  /*19ee0*/  FMNMX.FTZ R134, R132, R0, !PT ;  /* 0x0000000084867209 */ /* 0x000fe20007810000 */
[----:B------:R-:W-:Y:S01]  /*19ef0*/  IMAD.MOV.U32 R132, RZ, RZ, R4 ;  /* 0x000000ffff847224 */ /* 0x000fe200078e0004 */
[----:B------:R-:W-:Y:S01]  /*19f00*/  MOV R2, 0x19f30 ;  /* 0x00019f3000027802 */ /* 0x000fe20000000f00 */
[----:B------:R-:W-:Y:S02]  /*19f10*/  IMAD.MOV.U32 R0, RZ, RZ, 0x2 ;  /* 0x00000002ff007424 */ /* 0x000fe400078e00ff */
[----:B------:R-:W-:Y:S05]  /*19f20*/  CALL.REL.NOINC `($__internal_62_$__cuda_sm70_shflsync_bfly_p) ;  /* 0x00001f6000007944 */ /* 0x000fea0003c00000 */
[----:B------:R-:W-:Y:S01]  /*19f30*/  FMNMX.FTZ R132, R4, R0, !PT ;  /* 0x0000000004847209 */ /* 0x000fe20007810000 */
[----:B------:R-:W-:Y:S01]  /*19f40*/  IMAD.MOV.U32 R0, RZ, RZ, 0x1 ;  /* 0x00000001ff007424 */ /* 0x000fe200078e00ff */
[----:B------:R-:W-:Y:S02]  /*19f50*/  MOV R2, 0x19f70 ;  /* 0x00019f7000027802 */ /* 0x000fe40000000f00 */
[----:B------:R-:W-:Y:S05]  /*19f60*/  CALL.REL.NOINC `($__internal_62_$__cuda_sm70_shflsync_bfly_p) ;  /* 0x00001f2000007944 */ /* 0x000fea0003c00000 */
[----:B------:R-:W-:-:S05]  /*19f70*/  BRA `(.L_x_3911) ;  /* 0xffff025000007947 */ /* 0x000fca000383ffff */
.L_x_3793:
        /* <DEDUP_REMOVED lines=9> */
.L_x_3794:
        /* <DEDUP_REMOVED lines=9> */
.L_x_3795:
        /* <DEDUP_REMOVED lines=17> */
.L_x_3798:
        /* <DEDUP_REMOVED lines=9> */
.L_x_3799:
        /* <DEDUP_REMOVED lines=9> */
.L_x_3800:
        /* <DEDUP_REMOVED lines=17> */
.L_x_3801:
[----:B------:R-:W-:Y:S02]  /*1a3e0*/  MOV R0, 0x2 ;  /* 0x0000000200007802 */ /* 0x000fe40000000f00 */
[----:B------:R-:W-:Y:S02]  /*1a3f0*/  MOV R2, 0x1a410 ;  /* 0x0001a41000027802 */ /* 0x000fe40000000f00 */
[----:B------:R-:W-:Y:S05]  /*1a400*/  CALL.REL.NOINC `($__internal_62_$__cuda_sm70_shflsync_bfly_p) ;  /* 0x00001a8000007944 */ /* 0x000fea0003c00000 */
[----:B------:R-:W-:-:S05]  /*1a410*/  BRA `(.L_x_3918) ;  /* 0xffff32b000007947 */ /* 0x000fca000383ffff */
.L_x_3802:
[----:B------:R-:W-:Y:S02]  /*1a420*/  MOV R0, 0x1 ;  /* 0x0000000100007802 */ /* 0x000fe40000000f00 */
        /* <DEDUP_REMOVED lines=12> */
.L_x_3805:
        /* <DEDUP_REMOVED lines=9> */
.L_x_3808:
[----:B------:R-:W-:Y:S01]  /*1a580*/  MOV R0, 0x1a5f0 ;  /* 0x0001a5f000007802 */ /* 0x000fe20000000f00 */
[----:B--2---:R-:W-:Y:S01]  /*1a590*/  IMAD.MOV.U32 R4, RZ, RZ, 0x181f ;  /* 0x0000181fff047424 */ /* 0x004fe200078e00ff */
[----:B------:R-:W-:Y:S01]  /*1a5a0*/  MOV R3, 0x1 ;  /* 0x0000000100037802 */ /* 0x000fe20000000f00 */
        /* <DEDUP_REMOVED lines=14> */
.L_x_3811:
[----:B------:R-:W-:Y:S01]  /*1a690*/  MOV R0, 0x1a700 ;  /* 0x0001a70000007802 */ /* 0x000fe20000000f00 */
[----:B------:R-:W-:Y:S01]  /*1a6a0*/  IMAD.MOV.U32 R132, RZ, RZ, 0x181f ;  /* 0x0000181fff847424 */ /* 0x000fe200078e00ff */
[----:B------:R-:W-:Y:S01]  /*1a6b0*/  MOV R3, RZ ;  /* 0x000000ff00037202 */ /* 0x000fe20000000f00 */
[----:B------:R-:W-:Y:S02]  /*1a6c0*/  IMAD.MOV.U32 R2, RZ, RZ, R134 ;  /* 0x000000ffff027224 */ /* 0x000fe400078e0086 */
[----:B------:R1:W-:Y:S04]  /*1a6d0*/  STL [R1+0x50], R0 ;  /* 0x0000500001007387 */ /* 0x0003e80000100800 */
[----:B------:R1:W-:Y:S02]  /*1a6e0*/  STL [R1+0x54], R132 ;  /* 0x0000548401007387 */ /* 0x0003e40000100800 */
[----:B-12---:R-:W-:Y:S05]  /*1a6f0*/  CALL.REL.NOINC `($__internal_63_$__cuda_sm70_shflsync_idx_p) ;  /* 0x000017f000007944 */ /* 0x006fea0003c00000 */
[----:B------:R1:W5:Y:S02]  /*1a700*/  LDL.LU R132, [R1+0x54] ;  /* 0x0000540001847983 */ /* 0x0003640000300800 */
[----:B-1---5:R-:W-:-:S05]  /*1a710*/  BRA `(.L_x_3922) ;  /* 0xffff5b3000007947 */ /* 0x022fca000383ffff */
.L_x_3812:
        /* <DEDUP_REMOVED lines=9> */
.L_x_3813:
[----:B------:R-:W-:Y:S01]  /*1a7b0*/  MOV R0, 0x1a820 ;  /* 0x0001a82000007802 */ /* 0x000fe20000000f00 */
[----:B------:R-:W-:Y:S01]  /*1a7c0*/  IMAD.MOV.U32 R132, RZ, RZ, 0x181f ;  /* 0x0000181fff847424 */ /* 0x000fe200078e00ff */
[----:B-1----:R-:W-:Y:S01]  /*1a7d0*/  MOV R3, 0x1 ;  /* 0x0000000100037802 */ /* 0x002fe20000000f00 */
[----:B------:R-:W-:Y:S02]  /*1a7e0*/  IMAD.MOV.U32 R2, RZ, RZ, R134 ;  /* 0x000000ffff027224 */ /* 0x000fe400078e0086 */
[----:B------:R1:W-:Y:S04]  /*1a7f0*/  STL [R1+0x50], R0 ;  /* 0x0000500001007387 */ /* 0x0003e80000100800 */
[----:B------:R1:W-:Y:S02]  /*1a800*/  STL [R1+0x54], R132 ;  /* 0x0000548401007387 */ /* 0x0003e40000100800 */
[----:B-1----:R-:W-:Y:S05]  /*1a810*/  CALL.REL.NOINC `($__internal_63_$__cuda_sm70_shflsync_idx_p) ;  /* 0x000016d000007944 */ /* 0x002fea0003c00000 */
        /* <DEDUP_REMOVED lines=10> */
.L_x_3814:
        /* <DEDUP_REMOVED lines=9> */
.L_x_3819:
        /* <DEDUP_REMOVED lines=9> */
.L_x_3824:
[----:B------:R-:W-:Y:S02]  /*1a9e0*/  MOV R0, 0x2 ;  /* 0x0000000200007802 */ /* 0x000fe40000000f00 */
[----:B------:R-:W-:Y:S02]  /*1a9f0*/  MOV R2, 0x1aa10 ;  /* 0x0001aa1000027802 */ /* 0x000fe40000000f00 */
[----:B-1-3--:R-:W-:Y:S05]  /*1aa00*/  CALL.REL.NOINC `($__internal_62_$__cuda_sm70_shflsync_bfly_p) ;  /* 0x0000148000007944 */ /* 0x00afea0003c00000 */
[----:B------:R-:W-:-:S05]  /*1aa10*/  BRA `(.L_x_3927) ;  /* 0xffff695000007947 */ /* 0x000fca000383ffff */
.L_x_3825:
        /* <DEDUP_REMOVED lines=10> */
[----:B------:R-:W-:Y:S03]  /*1aac0*/  MOV R2, 0x1aaf0 ;  /* 0x0001aaf000027802 */ /* 0x000fe60000000f00 */
[----:B------:R-:W-:Y:S02]  /*1aad0*/  IMAD.MOV.U32 R132, RZ, RZ, R4 ;  /* 0x000000ffff847224 */ /* 0x000fe400078e0004 */
[----:B------:R-:W-:Y:S05]  /*1aae0*/  CALL.REL.NOINC `($__internal_62_$__cuda_sm70_shflsync_bfly_p) ;  /* 0x000013a000007944 */ /* 0x000fea0003c00000 */
[----:B------:R-:W-:-:S05]  /*1aaf0*/  BRA `(.L_x_3928) ;  /* 0xffff68e000007947 */ /* 0x000fca000383ffff */
.L_x_3827:
[----:B------:R2:W5:Y:S01]  /*1ab00*/  LDL R132, [R1+0x60] ;  /* 0x0000600001847983 */ /* 0x0005620000100800 */
[----:B------:R-:W-:-:S02]  /*1ab10*/  MOV R0, 0x2 ;  /* 0x0000000200007802 */ /* 0x000fc40000000f00 */
[----:B------:R-:W-:Y:S02]  /*1ab20*/  MOV R2, 0x1ab40 ;  /* 0x0001ab4000027802 */ /* 0x000fe40000000f00 */
[----:B-12--5:R-:W-:Y:S05]  /*1ab30*/  CALL.REL.NOINC `($__internal_62_$__cuda_sm70_shflsync_bfly_p) ;  /* 0x0000135000007944 */ /* 0x026fea0003c00000 */
[----:B------:R-:W-:Y:S05]  /*1ab40*/  BRA `(.L_x_3929) ;  /* 0xffff81b000007947 */ /* 0x000fea000383ffff */
.L_x_3828:
[----:B------:R-:W-:Y:S01]  /*1ab50*/  IMAD.MOV.U32 R132, RZ, RZ, R4 ;  /* 0x000000ffff847224 */ /* 0x000fe200078e0004 */
[----:B------:R-:W-:Y:S02]  /*1ab60*/  MOV R0, 0x1 ;  /* 0x0000000100007802 */ /* 0x000fe40000000f00 */
[----:B------:R-:W-:Y:S02]  /*1ab70*/  MOV R2, 0x1ab90 ;  /* 0x0001ab9000027802 */ /* 0x000fe40000000f00 */
[----:B------:R-:W-:Y:S05]  /*1ab80*/  CALL.REL.NOINC `($__internal_62_$__cuda_sm70_shflsync_bfly_p) ;  /* 0x0000130000007944 */ /* 0x000fea0003c00000 */
[----:B------:R1:W5:Y:S01]  /*1ab90*/  LDL R132, [R1+0x5c] ;  /* 0x00005c0001847983 */ /* 0x0003620000100800 */
[----:B------:R-:W-:Y:S01]  /*1aba0*/  FADD.FTZ R4, R4, R0 ;  /* 0x0000000004047221 */ /* 0x000fe20000010000 */
[----:B------:R-:W-:Y:S02]  /*1abb0*/  MOV R0, 0x2 ;  /* 0x0000000200007802 */ /* 0x000fe40000000f00 */
[----:B------:R-:W-:Y:S02]  /*1abc0*/  MOV R2, 0x1abe0 ;  /* 0x0001abe000027802 */ /* 0x000fe40000000f00 */
[----:B-1---5:R-:W-:Y:S05]  /*1abd0*/  CALL.REL.NOINC `($__internal_62_$__cuda_sm70_shflsync_bfly_p) ;  /* 0x000012b000007944 */ /* 0x022fea0003c00000 */
[----:B------:R-:W2:Y:S02]  /*1abe0*/  LDL.LU R2, [R1+0x5c] ;  /* 0x00005c0001027983 */ /* 0x000ea40000300800 */
[----:B--2---:R-:W-:Y:S01]  /*1abf0*/  FADD.FTZ R5, R2, R0 ;  /* 0x0000000002057221 */ /* 0x004fe20000010000 */
[----:B------:R-:W-:-:S02]  /*1ac00*/  MOV R0, 0x1 ;  /* 0x0000000100007802 */ /* 0x000fc40000000f00 */
[----:B------:R-:W-:Y:S02]  /*1ac10*/  MOV R2, 0x1ac40 ;  /* 0x0001ac4000027802 */ /* 0x000fe40000000f00 */
[----:B------:R-:W-:Y:S02]  /*1ac20*/  MOV R132, R5 ;  /* 0x0000000500847202 */ /* 0x000fe40000000f00 */
[----:B------:R-:W-:Y:S05]  /*1ac30*/  CALL.REL.NOINC `($__internal_62_$__cuda_sm70_shflsync_bfly_p) ;  /* 0x0000125000007944 */ /* 0x000fea0003c00000 */
[----:B------:R-:W-:Y:S01]  /*1ac40*/  MOV R3, R0 ;  /* 0x0000000000037202 */ /* 0x000fe20000000f00 */
[----:B------:R-:W-:Y:S05]  /*1ac50*/  BRA `(.L_x_3930) ;  /* 0xffff813000007947 */ /* 0x000fea000383ffff */
.L_x_3835:
[----:B--234-:R-:W-:Y:S01]  /*1ac60*/  MOV R0, 0x1acd0 ;  /* 0x0001acd000007802 */ /* 0x01cfe20000000f00 */
        /* <DEDUP_REMOVED lines=8> */
.L_x_3836:
        /* <DEDUP_REMOVED lines=9> */
.L_x_3839:
[----:B--2---:R-:W-:Y:S01]  /*1ad80*/  MOV R0, 0x1adf0 ;  /* 0x0001adf000007802 */ /* 0x004fe20000000f00 */
[----:B---3--:R-:W-:Y:S01]  /*1ad90*/  IMAD.MOV.U32 R4, RZ, RZ, 0x181f ;  /* 0x0000181fff047424 */ /* 0x008fe200078e00ff */
[----:B------:R-:W-:Y:S01]  /*1ada0*/  MOV R3, 0x1 ;  /* 0x0000000100037802 */ /* 0x000fe20000000f00 */
[----:B------:R-:W-:Y:S02]  /*1adb0*/  IMAD.MOV.U32 R2, RZ, RZ, R5 ;  /* 0x000000ffff027224 */ /* 0x000fe400078e0005 */
[----:B------:R2:W-:Y:S04]  /*1adc0*/  STL [R1+0x50], R0 ;  /* 0x0000500001007387 */ /* 0x0005e80000100800 */
[----:B------:R2:W-:Y:S02]  /*1add0*/  STL [R1+0x54], R4 ;  /* 0x0000540401007387 */ /* 0x0005e40000100800 */
[----:B-12---:R-:W-:Y:S05]  /*1ade0*/  CALL.REL.NOINC `($__internal_63_$__cuda_sm70_shflsync_idx_p) ;  /* 0x0000110000007944 */ /* 0x006fea0003c00000 */
        /* <DEDUP_REMOVED lines=10> */
.L_x_3842:
[----:B--2---:R-:W-:Y:S01]  /*1ae90*/  MOV R0, 0x1af00 ;  /* 0x0001af0000007802 */ /* 0x004fe20000000f00 */
[----:B----4-:R-:W-:Y:S01]  /*1aea0*/  IMAD.MOV.U32 R4, RZ, RZ, 0x181f ;  /* 0x0000181fff047424 */ /* 0x010fe200078e00ff */
[----:B-1----:R-:W-:Y:S01]  /*1aeb0*/  MOV R3, 0x2 ;  /* 0x0000000200037802 */ /* 0x002fe20000000f00 */
[----:B------:R-:W-:Y:S02]  /*1aec0*/  IMAD.MOV.U32 R2, RZ, RZ, R5 ;  /* 0x000000ffff027224 */ /* 0x000fe400078e0005 */
[----:B------:R1:W-:Y:S04]  /*1aed0*/  STL [R1+0x50], R0 ;  /* 0x0000500001007387 */ /* 0x0003e80000100800 */
[----:B------:R1:W-:Y:S02]  /*1aee0*/  STL [R1+0x54], R4 ;  /* 0x0000540401007387 */ /* 0x0003e40000100800 */
[----:B-1-3--:R-:W-:Y:S05]  /*1aef0*/  CALL.REL.NOINC `($__internal_63_$__cuda_sm70_shflsync_idx_p) ;  /* 0x00000ff000007944 */ /* 0x00afea0003c00000 */
[----:B-----5:R1:W5:Y:S02]  /*1af00*/  LDL.LU R4, [R1+0x54] ;  /* 0x0000540001047983 */ /* 0x0203640000300800 */
[----:B-1---5:R-:W-:Y:S05]  /*1af10*/  BRA `(.L_x_3934) ;  /* 0xffff9f6000007947 */ /* 0x022fea000383ffff */
.L_x_3843:
[----:B--2---:R-:W-:Y:S01]  /*1af20*/  MOV R0, 0x1af90 ;  /* 0x0001af9000007802 */ /* 0x004fe20000000f00 */
[----:B-1----:R-:W-:Y:S01]  /*1af30*/  IMAD.MOV.U32 R6, RZ, RZ, 0x181f ;  /* 0x0000181fff067424 */ /* 0x002fe200078e00ff */
[----:B------:R-:W-:Y:S01]  /*1af40*/  MOV R3, 0x2 ;  /* 0x0000000200037802 */ /* 0x000fe20000000f00 */
[----:B------:R-:W-:-:S02]  /*1af50*/  IMAD.MOV.U32 R2, RZ, RZ, R14 ;  /* 0x000000ffff027224 */ /* 0x000fc400078e000e */
[----:B------:R1:W-:Y:S04]  /*1af60*/  STL [R1+0x50], R0 ;  /* 0x0000500001007387 */ /* 0x0003e80000100800 */
[----:B------:R1:W-:Y:S02]  /*1af70*/  STL [R1+0x54], R6 ;  /* 0x0000540601007387 */ /* 0x0003e40000100800 */
[----:B-1-34-:R-:W-:Y:S05]  /*1af80*/  CALL.REL.NOINC `($__internal_63_$__cuda_sm70_shflsync_idx_p) ;  /* 0x00000f6000007944 */ /* 0x01afea0003c00000 */
[----:B-----5:R1:W5:Y:S02]  /*1af90*/  LDL.LU R0, [R1+0x54] ;  /* 0x0000540001007983 */ /* 0x0203640000300800 */
[----:B-1---5:R-:W-:Y:S05]  /*1afa0*/  BRA `(.L_x_3935) ;  /* 0xffff9ef000007947 */ /* 0x022fea000383ffff */
.L_x_3846:
[----:B----4-:R-:W-:Y:S01]  /*1afb0*/  MOV R0, 0x1b020 ;  /* 0x0001b02000007802 */ /* 0x010fe20000000f00 */
[----:B---3--:R-:W-:Y:S01]  /*1afc0*/  IMAD.MOV.U32 R4, RZ, RZ, 0x181f ;  /* 0x0000181fff047424 */ /* 0x008fe200078e00ff */
[----:B-1----:R-:W-:Y:S01]  /*1afd0*/  MOV R3, 0x3 ;  /* 0x0000000300037802 */ /* 0x002fe20000000f00 */
        /* <DEDUP_REMOVED lines=14> */
.L_x_3848:
[----:B------:R-:W-:Y:S01]  /*1b0c0*/  MOV R0, 0x1b130 ;  /* 0x0001b13000007802 */ /* 0x000fe20000000f00 */
[----:B------:R-:W-:Y:S01]  /*1b0d0*/  IMAD.MOV.U32 R4, RZ, RZ, 0x1c1f ;  /* 0x00001c1fff047424 */ /* 0x000fe200078e00ff */
[----:B------:R-:W-:Y:S01]  /*1b0e0*/  MOV R3, RZ ;  /* 0x000000ff00037202 */ /* 0x000fe20000000f00 */
[----:B------:R-:W-:Y:S02]  /*1b0f0*/  IMAD.MOV.U32 R2, RZ, RZ, R5 ;  /* 0x000000ffff027224 */ /* 0x000fe400078e0005 */
[----:B------:R1:W-:Y:S04]  /*1b100*/  STL [R1+0x50], R0 ;  /* 0x0000500001007387 */ /* 0x0003e80000100800 */
[----:B------:R1:W-:Y:S02]  /*1b110*/  STL [R1+0x54], R4 ;  /* 0x0000540401007387 */ /* 0x0003e40000100800 */
[----:B-1----:R-:W-:Y:S05]  /*1b120*/  CALL.REL.NOINC `($__internal_63_$__cuda_sm70_shflsync_idx_p) ;  /* 0x00000dc000007944 */ /* 0x002fea0003c00000 */
[----:B-----5:R1:W5:Y:S02]  /*1b130*/  LDL.LU R4, [R1+0x54] ;  /* 0x0000540001047983 */ /* 0x0203640000300800 */
[----:B-1---5:R-:W-:Y:S05]  /*1b140*/  BRA `(.L_x_3937) ;  /* 0xffffa33000007947 */ /* 0x022fea000383ffff */
.L_x_3849:
[----:B------:R-:W-:Y:S01]  /*1b150*/  MOV R0, 0x1b1c0 ;  /* 0x0001b1c000007802 */ /* 0x000fe20000000f00 */
[----:B------:R-:W-:Y:S01]  /*1b160*/  IMAD.MOV.U32 R6, RZ, RZ, 0x1c1f ;  /* 0x00001c1fff067424 */ /* 0x000fe200078e00ff */
[----:B------:R-:W-:Y:S01]  /*1b170*/  MOV R3, RZ ;  /* 0x000000ff00037202 */ /* 0x000fe20000000f00 */
[----:B------:R-:W-:-:S02]  /*1b180*/  IMAD.MOV.U32 R2, RZ, RZ, R12 ;  /* 0x000000ffff027224 */ /* 0x000fc400078e000c */
[----:B------:R3:W-:Y:S04]  /*1b190*/  STL [R1+0x50], R0 ;  /* 0x0000500001007387 */ /* 0x0007e80000100800 */
[----:B------:R3:W-:Y:S02]  /*1b1a0*/  STL [R1+0x54], R6 ;  /* 0x0000540601007387 */ /* 0x0007e40000100800 */
[----:B-123--:R-:W-:Y:S05]  /*1b1b0*/  CALL.REL.NOINC `($__internal_63_$__cuda_sm70_shflsync_idx_p) ;  /* 0x00000d3000007944 */ /* 0x00efea0003c00000 */
[----:B-----5:R1:W5:Y:S02]  /*1b1c0*/  LDL.LU R0, [R1+0x54] ;  /* 0x0000540001007983 */ /* 0x0203640000300800 */
[----:B-1---5:R-:W-:Y:S05]  /*1b1d0*/  BRA `(.L_x_3938) ;  /* 0xffffa2c000007947 */ /* 0x022fea000383ffff */
.L_x_3852:
[----:B----4-:R-:W-:Y:S01]  /*1b1e0*/  MOV R0, 0x1b250 ;  /* 0x0001b25000007802 */ /* 0x010fe20000000f00 */
[----:B--2---:R-:W-:Y:S01]  /*1b1f0*/  IMAD.MOV.U32 R4, RZ, RZ, 0x1c1f ;  /* 0x00001c1fff047424 */ /* 0x004fe200078e00ff */
[----:B------:R-:W-:Y:S01]  /*1b200*/  MOV R3, 0x1 ;  /* 0x0000000100037802 */ /* 0x000fe20000000f00 */
[----:B------:R-:W-:Y:S02]  /*1b210*/  IMAD.MOV.U32 R2, RZ, RZ, R5 ;  /* 0x000000ffff027224 */ /* 0x000fe400078e0005 */
[----:B------:R2:W-:Y:S04]  /*1b220*/  STL [R1+0x50], R0 ;  /* 0x0000500001007387 */ /* 0x0005e80000100800 */
[----:B------:R2:W-:Y:S02]  /*1b230*/  STL [R1+0x54], R4 ;  /* 0x0000540401007387 */ /* 0x0005e40000100800 */
[----:B-123--:R-:W-:Y:S05]  /*1b240*/  CALL.REL.NOINC `($__internal_63_$__cuda_sm70_shflsync_idx_p) ;  /* 0x00000ca000007944 */ /* 0x00efea0003c00000 */
        /* <DEDUP_REMOVED lines=10> */
.L_x_3856:
        /* <DEDUP_REMOVED lines=9> */
.L_x_3857:
        /* <DEDUP_REMOVED lines=9> */
.L_x_3860:
[----:B----4-:R-:W-:Y:S01]  /*1b410*/  MOV R0, 0x1b480 ;  /* 0x0001b48000007802 */ /* 0x010fe20000000f00 */
[----:B--2---:R-:W-:Y:S01]  /*1b420*/  IMAD.MOV.U32 R4, RZ, RZ, 0x181f ;  /* 0x0000181fff047424 */ /* 0x004fe200078e00ff */
[----:B-1----:R-:W-:Y:S01]  /*1b430*/  MOV R3, 0x1 ;  /* 0x0000000100037802 */ /* 0x002fe20000000f00 */
[----:B------:R-:W-:Y:S02]  /*1b440*/  IMAD.MOV.U32 R2, RZ, RZ, R5 ;  /* 0x000000ffff027224 */ /* 0x000fe400078e0005 */
[----:B------:R1:W-:Y:S04]  /*1b450*/  STL [R1+0x50], R0 ;  /* 0x0000500001007387 */ /* 0x0003e80000100800 */
[----:B------:R1:W-:Y:S02]  /*1b460*/  STL [R1+0x54], R4 ;  /* 0x0000540401007387 */ /* 0x0003e40000100800 */
[----:B-1-3--:R-:W-:Y:S05]  /*1b470*/  CALL.REL.NOINC `($__internal_63_$__cuda_sm70_shflsync_idx_p) ;  /* 0x00000a7000007944 */ /* 0x00afea0003c00000 */
        /* <DEDUP_REMOVED lines=10> */
.L_x_3863:
[----:B----4-:R-:W-:Y:S01]  /*1b520*/  MOV R0, 0x1b590 ;  /* 0x0001b59000007802 */ /* 0x010fe20000000f00 */
[----:B------:R-:W-:Y:S01]  /*1b530*/  IMAD.MOV.U32 R4, RZ, RZ, 0x181f ;  /* 0x0000181fff047424 */ /* 0x000fe200078e00ff */
[----:B-1----:R-:W-:Y:S01]  /*1b540*/  MOV R3, 0x2 ;  /* 0x0000000200037802 */ /* 0x002fe20000000f00 */
[----:B------:R-:W-:Y:S02]  /*1b550*/  IMAD.MOV.U32 R2, RZ, RZ, R5 ;  /* 0x000000ffff027224 */ /* 0x000fe400078e0005 */
[----:B------:R1:W-:Y:S04]  /*1b560*/  STL [R1+0x50], R0 ;  /* 0x0000500001007387 */ /* 0x0003e80000100800 */
[----:B------:R1:W-:Y:S02]  /*1b570*/  STL [R1+0x54], R4 ;  /* 0x0000540401007387 */ /* 0x0003e40000100800 */
[----:B-123--:R-:W-:Y:S05]  /*1b580*/  CALL.REL.NOINC `($__internal_63_$__cuda_sm70_shflsync_idx_p) ;  /* 0x0000096000007944 */ /* 0x00efea0003c00000 */
[----:B-----5:R1:W5:Y:S02]  /*1b590*/  LDL.LU R4, [R1+0x54] ;  /* 0x0000540001047983 */ /* 0x0203640000300800 */
[----:B-1---5:R-:W-:Y:S05]  /*1b5a0*/  BRA `(.L_x_3943) ;  /* 0xffffc44000007947 */ /* 0x022fea000383ffff */
.L_x_3864:
[----:B----4-:R-:W-:Y:S01]  /*1b5b0*/  MOV R0, 0x1b620 ;  /* 0x0001b62000007802 */ /* 0x010fe20000000f00 */
[----:B-1----:R-:W-:Y:S01]  /*1b5c0*/  IMAD.MOV.U32 R6, RZ, RZ, 0x181f ;  /* 0x0000181fff067424 */ /* 0x002fe200078e00ff */
[----:B------:R-:W-:Y:S01]  /*1b5d0*/  MOV R3, 0x2 ;  /* 0x0000000200037802 */ /* 0x000fe20000000f00 */
[----:B------:R-:W-:-:S02]  /*1b5e0*/  IMAD.MOV.U32 R2, RZ, RZ, R14 ;  /* 0x000000ffff027224 */ /* 0x000fc400078e000e */
[----:B------:R1:W-:Y:S04]  /*1b5f0*/  STL [R1+0x50], R0 ;  /* 0x0000500001007387 */ /* 0x0003e80000100800 */
[----:B------:R1:W-:Y:S02]  /*1b600*/  STL [R1+0x54], R6 ;  /* 0x0000540601007387 */ /* 0x0003e40000100800 */
[----:B-123--:R-:W-:Y:S05]  /*1b610*/  CALL.REL.NOINC `($__internal_63_$__cuda_sm70_shflsync_idx_p) ;  /* 0x000008d000007944 */ /* 0x00efea0003c00000 */
[----:B-----5:R1:W5:Y:S02]  /*1b620*/  LDL.LU R0, [R1+0x54] ;  /* 0x0000540001007983 */ /* 0x0203640000300800 */
[----:B-1---5:R-:W-:Y:S05]  /*1b630*/  BRA `(.L_x_3944) ;  /* 0xffffc3d000007947 */ /* 0x022fea000383ffff */
.L_x_3867:
[----:B------:R-:W-:Y:S01]  /*1b640*/  MOV R0, 0x1b6b0 ;  /* 0x0001b6b000007802 */ /* 0x000fe20000000f00 */
[----:B--2---:R-:W-:Y:S01]  /*1b650*/  IMAD.MOV.U32 R4, RZ, RZ, 0x181f ;  /* 0x0000181fff047424 */ /* 0x004fe200078e00ff */
[----:B-1----:R-:W-:Y:S01]  /*1b660*/  MOV R3, 0x3 ;  /* 0x0000000300037802 */ /* 0x002fe20000000f00 */
        /* <DEDUP_REMOVED lines=14> */
.L_x_3869:
        /* <DEDUP_REMOVED lines=9> */
.L_x_3870:
[----:B------:R-:W-:Y:S01]  /*1b7e0*/  MOV R0, 0x1b850 ;  /* 0x0001b85000007802 */ /* 0x000fe20000000f00 */
[----:B------:R-:W-:Y:S01]  /*1b7f0*/  IMAD.MOV.U32 R4, RZ, RZ, 0x1f ;  /* 0x0000001fff047424 */ /* 0x000fe200078e00ff */
[----:B------:R-:W-:Y:S01]  /*1b800*/  MOV R3, 0x1 ;  /* 0x0000000100037802 */ /* 0x000fe20000000f00 */
[----:B------:R-:W-:-:S02]  /*1b810*/  IMAD.MOV.U32 R2, RZ, RZ, R106 ;  /* 0x000000ffff027224 */ /* 0x000fc400078e006a */
[----:B------:R3:W-:Y:S04]  /*1b820*/  STL [R1+0x50], R0 ;  /* 0x0000500001007387 */ /* 0x0007e80000100800 */
[----:B------:R3:W-:Y:S02]  /*1b830*/  STL [R1+0x54], R4 ;  /* 0x0000540401007387 */ /* 0x0007e40000100800 */
[----:B-123--:R-:W-:Y:S05]  /*1b840*/  CALL.REL.NOINC `($__internal_63_$__cuda_sm70_shflsync_idx_p) ;  /* 0x000006a000007944 */ /* 0x00efea0003c00000 */
[----:B------:R1:W5:Y:S02]  /*1b850*/  LDL.LU R8, [R1+0x54] ;  /* 0x0000540001087983 */ /* 0x0003640000300800 */
[----:B-1---5:R-:W-:Y:S05]  /*1b860*/  BRA `(.L_x_3947) ;  /* 0xffffc67000007947 */ /* 0x022fea000383ffff */
.L_x_3871:
[----:B------:R-:W-:Y:S02]  /*1b870*/  MOV R3, 0x1 ;  /* 0x0000000100037802 */ /* 0x000fe40000000f00 */
[----:B------:R-:W-:Y:S02]  /*1b880*/  MOV R2, 0x1b8a0 ;  /* 0x0001b8a000027802 */ /* 0x000fe40000000f00 */
[----:B-1234-:R-:W-:Y:S05]  /*1b890*/  CALL.REL.NOINC `($__internal_64_$__cuda_sm70_shflsync_up_p) ;  /* 0x0000072000007944 */ /* 0x01efea0003c00000 */
[----:B------:R-:W-:Y:S05]  /*1b8a0*/  BRA `(.L_x_3948) ;  /* 0xffffc76000007947 */ /* 0x000fea000383ffff */
.L_x_3872:
[----:B------:R-:W-:Y:S02]  /*1b8b0*/  MOV R3, 0x2 ;  /* 0x0000000200037802 */ /* 0x000fe40000000f00 */
[----:B------:R-:W-:-:S02]  /*1b8c0*/  MOV R2, 0x1b8e0 ;  /* 0x0001b8e000027802 */ /* 0x000fc40000000f00 */
[----:B--2-4-:R-:W-:Y:S05]  /*1b8d0*/  CALL.REL.NOINC `($__internal_64_$__cuda_sm70_shflsync_up_p) ;  /* 0x000006e000007944 */ /* 0x014fea0003c00000 */
[----:B------:R-:W-:Y:S02]  /*1b8e0*/  SEL R3, R4, RZ, P1 ;  /* 0x000000ff04037207 */ /* 0x000fe40000800000 */
[----:B------:R-:W-:-:S03]  /*1b8f0*/  MOV R2, 0x1b930 ;  /* 0x0001b93000027802 */ /* 0x000fc60000000f00 */
[----:B------:R-:W-:Y:S02]  /*1b900*/  IMAD.IADD R0, R0, 0x1, R3 ;  /* 0x0000000100007824 */ /* 0x000fe400078e0203 */
[----:B------:R-:W-:Y:S02]  /*1b910*/  IMAD.MOV.U32 R3, RZ, RZ, 0x4 ;  /* 0x00000004ff037424 */ /* 0x000fe400078e00ff */
        /* <DEDUP_REMOVED lines=22> */
.L_x_3876:
[----:B------:R-:W-:Y:S02]  /*1ba80*/  MOV R3, 0x1 ;  /* 0x0000000100037802 */ /* 0x000fe40000000f00 */
[----:B------:R-:W-:-:S02]  /*1ba90*/  MOV R2, 0x1bab0 ;  /* 0x0001bab000027802 */ /* 0x000fc40000000f00 */
[----:B------:R-:W-:Y:S05]  /*1baa0*/  CALL.REL.NOINC `($__internal_64_$__cuda_sm70_shflsync_up_p) ;  /* 0x0000051000007944 */ /* 0x000fea0003c00000 */
[----:B------:R-:W-:Y:S01]  /*1bab0*/  MOV R2, R4 ;  /* 0x0000000400027202 */ /* 0x000fe20000000f00 */
[----:B------:R-:W-:Y:S05]  /*1bac0*/  BRA `(.L_x_3950) ;  /* 0xffffc7a000007947 */ /* 0x000fea000383ffff */
.L_x_3877:
[----:B------:R-:W-:Y:S02]  /*1bad0*/  MOV R3, 0x2 ;  /* 0x0000000200037802 */ /* 0x000fe40000000f00 */
[----:B------:R-:W-:-:S02]  /*1bae0*/  MOV R2, 0x1bb00 ;  /* 0x0001bb0000027802 */ /* 0x000fc40000000f00 */
        /* <DEDUP_REMOVED lines=27> */
.L_x_3879:
[----:B------:R-:W-:Y:S02]  /*1bca0*/  SEL R0, RZ, 0x1, P0 ;  /* 0x00000001ff007807 */ /* 0x000fe40000000000 */
[----:B------:R-:W-:-:S02]  /*1bcb0*/  MOV R2, 0x1bcd0 ;  /* 0x0001bcd000027802 */ /* 0x000fc40000000f00 */
[----:B-1----:R-:W-:Y:S05]  /*1bcc0*/  CALL.REL.NOINC `($__internal_65_$__cuda_sm70_votesync_ballot) ;  /* 0x0000035000007944 */ /* 0x002fea0003c00000 */
[----:B------:R-:W-:Y:S01]  /*1bcd0*/  MOV R5, R0 ;  /* 0x0000000000057202 */ /* 0x000fe20000000f00 */
[----:B------:R-:W-:Y:S05]  /*1bce0*/  BRA `(.L_x_3952) ;  /* 0xffffc71000007947 */ /* 0x000fea000383ffff */
.L_x_3880:
[----:B--2---:R-:W-:Y:S01]  /*1bcf0*/  IMAD.MOV.U32 R2, RZ, RZ, R6 ;  /* 0x000000ffff027224 */ /* 0x004fe200078e0006 */
[----:B------:R-:W-:Y:S01]  /*1bd00*/  MOV R6, 0x1bd60 ;  /* 0x0001bd6000067802 */ /* 0x000fe20000000f00 */
[----:B------:R-:W-:Y:S01]  /*1bd10*/  IMAD.MOV.U32 R10, RZ, RZ, 0x1f ;  /* 0x0000001fff0a7424 */ /* 0x000fe200078e00ff */
[----:B------:R-:W-:-:S03]  /*1bd20*/  MOV R3, R0 ;  /* 0x0000000000037202 */ /* 0x000fc60000000f00 */
[----:B------:R2:W-:Y:S04]  /*1bd30*/  STL [R1+0x50], R6 ;  /* 0x0000500601007387 */ /* 0x0005e80000100800 */
[----:B------:R2:W-:Y:S02]  /*1bd40*/  STL [R1+0x54], R10 ;  /* 0x0000540a01007387 */ /* 0x0005e40000100800 */
[----:B-12---:R-:W-:Y:S05]  /*1bd50*/  CALL.REL.NOINC `($__internal_63_$__cuda_sm70_shflsync_idx_p) ;  /* 0x0000019000007944 */ /* 0x006fea0003c00000 */
[----:B------:R-:W-:Y:S01]  /*1bd60*/  IMAD.MOV.U32 R2, RZ, RZ, R7 ;  /* 0x000000ffff027224 */ /* 0x000fe200078e0007 */
[----:B------:R-:W-:Y:S01]  /*1bd70*/  MOV R6, 0x1bde0 ;  /* 0x0001bde000067802 */ /* 0x000fe20000000f00 */
[----:B------:R-:W-:Y:S01]  /*1bd80*/  IMAD.MOV.U32 R7, RZ, RZ, 0x1f ;  /* 0x0000001fff077424 */ /* 0x000fe200078e00ff */
[----:B------:R1:W5:Y:S02]  /*1bd90*/  LDL.LU R10, [R1+0x54] ;  /* 0x00005400010a7983 */ /* 0x0003640000300800 */
[----:B-----5:R-:W-:Y:S02]  /*1bda0*/  MOV R3, R0 ;  /* 0x0000000000037202 */ /* 0x020fe40000000f00 */
[----:B------:R1:W-:Y:S04]  /*1bdb0*/  STL [R1+0x50], R6 ;  /* 0x0000500601007387 */ /* 0x0003e80000100800 */
[----:B------:R1:W-:Y:S02]  /*1bdc0*/  STL [R1+0x54], R7 ;  /* 0x0000540701007387 */ /* 0x0003e40000100800 */
[----:B-1----:R-:W-:Y:S05]  /*1bdd0*/  CALL.REL.NOINC `($__internal_63_$__cuda_sm70_shflsync_idx_p) ;  /* 0x0000011000007944 */ /* 0x002fea0003c00000 */
[----:B------:R1:W5:Y:S02]  /*1bde0*/  LDL.LU R7, [R1+0x54] ;  /* 0x0000540001077983 */ /* 0x0003640000300800 */
[----:B-1---5:R-:W-:Y:S05]  /*1bdf0*/  BRA `(.L_x_3953) ;  /* 0xffffc67000007947 */ /* 0x022fea000383ffff */
.L_x_3883:
[----:B------:R-:W-:Y:S01]  /*1be00*/  MOV R3, R0 ;  /* 0x0000000000037202 */ /* 0x000fe20000000f00 */
[----:B--2---:R-:W-:Y:S01]  /*1be10*/  IMAD.MOV.U32 R2, RZ, RZ, R4 ;  /* 0x000000ffff027224 */ /* 0x004fe200078e0004 */
[----:B------:R-:W-:Y:S01]  /*1be20*/  MOV R0, 0x1be70 ;  /* 0x0001be7000007802 */ /* 0x000fe20000000f00 */
[----:B-1----:R-:W-:-:S04]  /*1be30*/  IMAD.MOV.U32 R4, RZ, RZ, 0x1f ;  /* 0x0000001fff047424 */ /* 0x002fc800078e00ff */
[----:B------:R1:W-:Y:S04]  /*1be40*/  STL [R1+0x50], R0 ;  /* 0x0000500001007387 */ /* 0x0003e80000100800 */
[----:B------:R1:W-:Y:S02]  /*1be50*/  STL [R1+0x54], R4 ;  /* 0x0000540401007387 */ /* 0x0003e40000100800 */
[----:B-1--4-:R-:W-:Y:S05]  /*1be60*/  CALL.REL.NOINC `($__internal_63_$__cuda_sm70_shflsync_idx_p) ;  /* 0x0000008000007944 */ /* 0x012fea0003c00000 */
[----:B------:R1:W5:Y:S02]  /*1be70*/  LDL.LU R11, [R1+0x54] ;  /* 0x00005400010b7983 */ /* 0x0003640000300800 */
[----:B-1---5:R-:W-:Y:S05]  /*1be80*/  BRA `(.L_x_3882) ;  /* 0xffffc64000007947 */ /* 0x022fea000383ffff */
        .weak           $__internal_62_$__cuda_sm70_shflsync_bfly_p
        .type           $__internal_62_$__cuda_sm70_shflsync_bfly_p,@function
        .size           $__internal_62_$__cuda_sm70_shflsync_bfly_p,($__internal_63_$__cuda_sm70_shflsync_idx_p - $__internal_62_$__cuda_sm70_shflsync_bfly_p)
$__internal_62_$__cuda_sm70_shflsync_bfly_p:
[----:B------:R-:W-:Y:S02]  /*1be90*/  MOV R137, 0xffffffff ;  /* 0xffffffff00897802 */ /* 0x000fe40000000f00 */
[----:B------:R-:W-:Y:S02]  /*1bea0*/  MOV R3, 0x1f ;  /* 0x0000001f00037802 */ /* 0x000fe40000000f00 */
[----:B------:R-:W-:Y:S04]  /*1beb0*/  WARPSYNC R137 ;  /* 0x0000008900007348 */ /* 0x000fe80003800000 */
[----:B------:R1:W2:Y:S02]  /*1bec0*/  SHFL.BFLY PT, R0, R132, R0, R3 ;  /* 0x0c00000084007389 */ /* 0x0002a400000e0003 */
[----:B-1----:R-:W-:-:S04]  /*1bed0*/  MOV R3, 0x0 ;  /* 0x0000000000037802 */ /* 0x002fc80000000f00 */
[----:B--2---:R-:W-:Y:S05]  /*1bee0*/  RET.REL.NODEC R2 `(_ZN7cutlass13device_kernelIN5flash19enable_sm80_to_sm89INS1_16FlashAttnFwdSm80INS1_25CollectiveMainloopFwdSm80ILi8ELi1ELb1EN4cute5tupleIJNS5_1CILi128EEENS7_ILi48EEENS7_ILi256EEEEEELi256ENS_10bfloat16_tEfNS_4arch4Sm80ELb0ELb1ELb0ELb1ELb1ELb0ELb1ELb1EEENS1_21CollectiveEpilogueFwdINS6_IJS8_SA_S9_EEENS6_IJNS7_ILi1EEESI_SI_EEESC_SE_Li256ELb1ELb1ELb1ELb0EEENS1_36VarlenDynamicPersistentTileSchedulerILi128ELi48ELi256ELi256ELb1ELb1ELb0ELb1ELb0ELb1EEEEEEEEEvNT_6ParamsE) ;  /* 0xfffe411002007950 */ /* 0x004fea0003c3ffff */
        .weak           $__internal_63_$__cuda_sm70_shflsync_idx_p
        .type           $__internal_63_$__cuda_sm70_shflsync_idx_p,@function
        .size           $__internal_63_$__cuda_sm70_shflsync_idx_p,($__internal_64_$__cuda_sm70_shflsync_up_p - $__internal_63_$__cuda_sm70_shflsync_idx_p)
$__internal_63_$__cuda_sm70_shflsync_idx_p:
        /* <DEDUP_REMOVED lines=12> */
[----:B-1----:R-:W-:Y:S05]  /*1bfb0*/  RET.REL.NODEC R2 `(_ZN7cutlass13device_kernelIN5flash19enable_sm80_to_sm89INS1_16FlashAttnFwdSm80INS1_25CollectiveMainloopFwdSm80ILi8ELi1ELb1EN4cute5tupleIJNS5_1CILi128EEENS7_ILi48EEENS7_ILi256EEEEEELi256ENS_10bfloat16_tEfNS_4arch4Sm80ELb0ELb1ELb0ELb1ELb1ELb0ELb1ELb1EEENS1_21CollectiveEpilogueFwdINS6_IJS8_SA_S9_EEENS6_IJNS7_ILi1EEESI_SI_EEESC_SE_Li256ELb1ELb1ELb1ELb0EEENS1_36VarlenDynamicPersistentTileSchedulerILi128ELi48ELi256ELi256ELb1ELb1ELb0ELb1ELb0ELb1EEEEEEEEEvNT_6ParamsE) ;  /* 0xfffe404002007950 */ /* 0x002fea0003c3ffff */
        .weak           $__internal_64_$__cuda_sm70_shflsync_up_p
        .type           $__internal_64_$__cuda_sm70_shflsync_up_p,@function
        .size           $__internal_64_$__cuda_sm70_shflsync_up_p,($__internal_65_$__cuda_sm70_votesync_ballot - $__internal_64_$__cuda_sm70_shflsync_up_p)
$__internal_64_$__cuda_sm70_shflsync_up_p:
[----:B------:R-:W-:Y:S02]  /*1bfc0*/  MOV R4, RZ ;  /* 0x000000ff00047202 */ /* 0x000fe40000000f00 */
[----:B------:R-:W-:-:S04]  /*1bfd0*/  MOV R10, 0xffffffff ;  /* 0xffffffff000a7802 */ /* 0x000fc80000000f00 */
[----:B------:R-:W-:Y:S04]  /*1bfe0*/  WARPSYNC R10 ;  /* 0x0000000a00007348 */ /* 0x000fe80003800000 */
[----:B------:R1:W2:Y:S02]  /*1bff0*/  SHFL.UP PT, R4, R0, R3, R4 ;  /* 0x0400000300047389 */ /* 0x0002a400000e0004 */
[----:B-1----:R-:W-:-:S04]  /*1c000*/  MOV R3, 0x0 ;  /* 0x0000000000037802 */ /* 0x002fc80000000f00 */
[----:B--2---:R-:W-:Y:S05]  /*1c010*/  RET.REL.NODEC R2 `(_ZN7cutlass13device_kernelIN5flash19enable_sm80_to_sm89INS1_16FlashAttnFwdSm80INS1_25CollectiveMainloopFwdSm80ILi8ELi1ELb1EN4cute5tupleIJNS5_1CILi128EEENS7_ILi48EEENS7_ILi256EEEEEELi256ENS_10bfloat16_tEfNS_4arch4Sm80ELb0ELb1ELb0ELb1ELb1ELb0ELb1ELb1EEENS1_21CollectiveEpilogueFwdINS6_IJS8_SA_S9_EEENS6_IJNS7_ILi1EEESI_SI_EEESC_SE_Li256ELb1ELb1ELb1ELb0EEENS1_36VarlenDynamicPersistentTileSchedulerILi128ELi48ELi256ELi256ELb1ELb1ELb0ELb1ELb0ELb1EEEEEEEEEvNT_6ParamsE) ;  /* 0xfffe3fe002007950 */ /* 0x004fea0003c3ffff */
        .weak           $__internal_65_$__cuda_sm70_votesync_ballot
        .type           $__internal_65_$__cuda_sm70_votesync_ballot,@function
        .size           $__internal_65_$__cuda_sm70_votesync_ballot,(.L_x_6571 - $__internal_65_$__cuda_sm70_votesync_ballot)
$__internal_65_$__cuda_sm70_votesync_ballot:
[----:B------:R-:W-:Y:S01]  /*1c020*/  ISETP.NE.U32.AND P0, PT, R0, 0x1, PT ;  /* 0x000000010000780c */ /* 0x000fe20003f05070 */
[----:B------:R-:W-:-:S04]  /*1c030*/  IMAD.MOV.U32 R3, RZ, RZ, -0x1 ;  /* 0xffffffffff037424 */ /* 0x000fc800078e00ff */
[----:B------:R-:W-:Y:S08]  /*1c040*/  WARPSYNC R3 ;  /* 0x0000000300007348 */ /* 0x000ff00003800000 */
[----:B------:R-:W-:-:S04]  /*1c050*/  VOTE.ANY R0, PT, !P0 ;  /* 0x0000000000007806 */ /* 0x000fc800040e0100 */
[----:B------:R-:W-:Y:S01]  /*1c060*/  LOP3.LUT R0, R0, R3, RZ, 0xc0, !PT ;  /* 0x0000000300007212 */ /* 0x000fe200078ec0ff */
[----:B------:R-:W-:-:S04]  /*1c070*/  IMAD.MOV.U32 R3, RZ, RZ, 0x0 ;  /* 0x00000000ff037424 */ /* 0x000fc800078e00ff */
[----:B------:R-:W-:Y:S05]  /*1c080*/  RET.REL.NODEC R2 `(_ZN7cutlass13device_kernelIN5flash19enable_sm80_to_sm89INS1_16FlashAttnFwdSm80INS1_25CollectiveMainloopFwdSm80ILi8ELi1ELb1EN4cute5tupleIJNS5_1CILi128EEENS7_ILi48EEENS7_ILi256EEEEEELi256ENS_10bfloat16_tEfNS_4arch4Sm80ELb0ELb1ELb0ELb1ELb1ELb0ELb1ELb1EEENS1_21CollectiveEpilogueFwdINS6_IJS8_SA_S9_EEENS6_IJNS7_ILi1EEESI_SI_EEESC_SE_Li256ELb1ELb1ELb1ELb0EEENS1_36VarlenDynamicPersistentTileSchedulerILi128ELi48ELi256ELi256ELb1ELb1ELb0ELb1ELb0ELb1EEEEEEEEEvNT_6ParamsE) ;  /* 0xfffe3f7002007950 */ /* 0x000fea0003c3ffff */
.L_x_3954:
        /* <DEDUP_REMOVED lines=15> */
.L_x_6571:


//--------------------- .text._ZN7cutlass13device_kernelIN5flash19enable_sm80_to_sm89INS1_16FlashAttnFwdSm80INS1_25CollectiveMainloopFwdSm80ILi8ELi1ELb0EN4cute5tupleIJNS5_1CILi128EEENS7_ILi32EEENS7_ILi256EEEEEELi256ENS_10bfloat16_tEfNS_4arch4Sm80ELb0ELb1ELb0ELb1ELb1ELb1ELb1ELb1EEENS1_21CollectiveEpilogueFwdINS6_IJS8_SA_S9_EEENS6_IJNS7_ILi1EEESI_SI_EEESC_SE_Li256ELb1ELb1ELb1ELb0EEENS1_36VarlenDynamicPersistentTileSchedulerILi128ELi32ELi256ELi256ELb1ELb1ELb0ELb1ELb0ELb1EEEEEEEEEvNT_6ParamsE --------------------------
	.section	.text._ZN7cutlass13device_kernelIN5flash19enable_sm80_to_sm89INS1_16FlashAttnFwdSm80INS1_25CollectiveMainloopFwdSm80ILi8ELi1ELb0EN4cute5tupleIJNS5_1CILi128EEENS7_ILi32EEENS7_ILi256EEEEEELi256ENS_10bfloat16_tEfNS_4arch4Sm80ELb0ELb1ELb0ELb1ELb1ELb1ELb1ELb1EEENS1_21CollectiveEpilogueFwdINS6_IJS8_SA_S9_EEENS6_IJNS7_ILi1EEESI_SI_EEESC_SE_Li256ELb1ELb1ELb1ELb0EEENS1_36VarlenDynamicPersistentTileSchedulerILi128ELi32ELi256ELi256ELb1ELb1ELb0ELb1ELb0ELb1EEEEEEEEEvNT_6ParamsE,"ax",@progbits
	.sectioninfo	@"SHI_REGISTERS=255"
	.align	128
.text._ZN7cutlass13device_kernelIN5flash19enable_sm80_to_sm89INS1_16FlashAttnFwdSm80INS1_25CollectiveMainloopFwdSm80ILi8ELi1ELb0EN4cute5tupleIJNS5_1CILi128EEENS7_ILi32EEENS7_ILi256EEEEEELi256ENS_10bfloat16_tEfNS_4arch4Sm80ELb0ELb1ELb0ELb1ELb1ELb1ELb1ELb1EEENS1_21CollectiveEpilogueFwdINS6_IJS8_SA_S9_EEENS6_IJNS7_ILi1EEESI_SI_EEESC_SE_Li256ELb1ELb1ELb1ELb0EEENS1_36VarlenDynamicPersistentTileSchedulerILi128ELi32ELi256ELi256ELb1ELb1ELb0ELb1ELb0ELb1EEEEEEEEEvNT_6ParamsE:
        .type           _ZN7cutlass13device_kernelIN5flash19enable_sm80_to_sm89INS1_16FlashAttnFwdSm80INS1_25CollectiveMainloopFwdSm80ILi8ELi1ELb0EN4cute5tupleIJNS5_1CILi128EEENS7_ILi32EEENS7_ILi256EEEEEELi256ENS_10bfloat16_tEfNS_4arch4Sm80ELb0ELb1ELb0ELb1ELb1ELb1ELb1ELb1EEENS1_21CollectiveEpilogueFwdINS6_IJS8_SA_S9_EEENS6_IJNS7_ILi1EEESI_SI_EEESC_SE_Li256ELb1ELb1ELb1ELb0EEENS1_36VarlenDynamicPersistentTileSchedulerILi128ELi32ELi256ELi256ELb1ELb1ELb0ELb1ELb0ELb1EEEEEEEEEvNT_6ParamsE,@function
        .size           _ZN7cutlass13device_kernelIN5flash19enable_sm80_to_sm89INS1_16FlashAttnFwdSm80INS1_25CollectiveMainloopFwdSm80ILi8ELi1ELb0EN4cute5tupleIJNS5_1CILi128EEENS7_ILi32EEENS7_ILi256EEEEEELi256ENS_10bfloat16_tEfNS_4arch4Sm80ELb0ELb1ELb0ELb1ELb1ELb1ELb1ELb1EEENS1_21CollectiveEpilogueFwdINS6_IJS8_SA_S9_EEENS6_IJNS7_ILi1EEESI_SI_EEESC_SE_Li256ELb1ELb1ELb1ELb0EEENS1_36VarlenDynamicPersistentTileSchedulerILi128ELi32ELi256ELi256ELb1ELb1ELb0ELb1ELb0ELb1EEEEEEEEEvNT_6ParamsE,(.L_x_6576 - _ZN7cutlass13device_kernelIN5flash19enable_sm80_to_sm89INS1_16FlashAttnFwdSm80INS1_25CollectiveMainloopFwdSm80ILi8ELi1ELb0EN4cute5tupleIJNS5_1CILi128EEENS7_ILi32EEENS7_ILi256EEEEEELi256ENS_10bfloat16_tEfNS_4arch4Sm80ELb0ELb1ELb0ELb1ELb1ELb1ELb1ELb1EEENS1_21CollectiveEpilogueFwdINS6_IJS8_SA_S9_EEENS6_IJNS7_ILi1EEESI_SI_EEESC_SE_Li256ELb1ELb1ELb1ELb0EEENS1_36VarlenDynamicPersistentTileSchedulerILi128ELi32ELi256ELi256ELb1ELb1ELb0ELb1ELb0ELb1EEEEEEEEEvNT_6ParamsE)
        .other          _ZN7cutlass13device_kernelIN5flash19enable_sm80_to_sm89INS1_16FlashAttnFwdSm80INS1_25CollectiveMainloopFwdSm80ILi8ELi1ELb0EN4cute5tupleIJNS5_1CILi128EEENS7_ILi32EEENS7_ILi256EEEEEELi256ENS_10bfloat16_tEfNS_4arch4Sm80ELb0ELb1ELb0ELb1ELb1ELb1ELb1ELb1EEENS1_21CollectiveEpilogueFwdINS6_IJS8_SA_S9_EEENS6_IJNS7_ILi1EEESI_SI_EEESC_SE_Li256ELb1ELb1ELb1ELb0EEENS1_36VarlenDynamicPersistentTileSchedulerILi128ELi32ELi256ELi256ELb1ELb1ELb0ELb1ELb0ELb1EEEEEEEEEvNT_6ParamsE,@"STO_CUDA_ENTRY STV_DEFAULT"
_ZN7cutlass13device_kernelIN5flash19enable_sm80_to_sm89INS1_16FlashAttnFwdSm80INS1_25CollectiveMainloopFwdSm80ILi8ELi1ELb0EN4cute5tupleIJNS5_1CILi128EEENS7_ILi32EEENS7_ILi256EEEEEELi256ENS_10bfloat16_tEfNS_4arch4Sm80ELb0ELb1ELb0ELb1ELb1ELb1ELb1ELb1EEENS1_21CollectiveEpilogueFwdINS6_IJS8_SA_S9_EEENS6_IJNS7_ILi1EEESI_SI_EEESC_SE_Li256ELb1ELb1ELb1ELb0EEENS1_36VarlenDynamicPersistentTileSchedulerILi128ELi32ELi256ELi256ELb1ELb1ELb0ELb1ELb0ELb1EEEEEEEEEvNT_6ParamsE:
        /* <DEDUP_REMOVED lines=52> */
.L_x_3960:
        /* <DEDUP_REMOVED lines=16> */
.L_x_4230:
        /* <DEDUP_REMOVED lines=16> */
.L_x_4231:
[----:B---3--:R-:W-:-:S05]  /*0540*/  IMAD R0, R0, c[0x0][0x538], RZ ;  /* 0x00014e0000007a24 */ /* 0x008fca00078e02ff */
[----:B------:R-:W-:-:S04]  /*0550*/  IADD3 R6, R0, R6, RZ ;  /* 0x0000000600067210 */ /* 0x000fc80007ffe0ff */
[----:B------:R-:W-:-:S13]  /*0560*/  ISETP.GT.AND P0, PT, R6, UR4, PT ;  /* 0x0000000406007c0c */ /* 0x000fda000bf04270 */
[----:B-12---:R-:W-:Y:S05]  /*0570*/  @!P0 BRA `(.L_x_3960) ;  /* 0xfffffdc000008947 */ /* 0x006fea000383ffff */
.L_x_3956:
[----:B------:R-:W-:-:S05]  /*0580*/  IADD3 R11, -R0, R6, RZ ;  /* 0x00000006000b7210 */ /* 0x000fca0007ffe1ff */
[----:B------:R-:W-:-:S05]  /*0590*/  IMAD R0, R4, c[0x0][0x538], R11 ;  /* 0x00014e0004007a24 */ /* 0x000fca00078e020b */
[----:B------:R-:W-:Y:S01]  /*05a0*/  ISETP.GT.AND P0, PT, R0, UR4, PT ;  /* 0x0000000400007c0c */ /* 0x000fe2000bf04270 */
[----:B------:R-:W-:-:S12]  /*05b0*/  BRA.DIV ~URZ, `(.L_x_3961) ;  /* 0x000206227f007947 */ /* 0x000fd8000b800000 */
[----:B------:R-:W-:-:S04]  /*05c0*/  VOTE.ANY R10, PT, !P0 ;  /* 0x00000000000a7806 */ /* 0x000fc800040e0100 */
.L_x_4232:
[----:B------:R-:W1:Y:S02]  /*05d0*/  POPC R5, R10 ;  /* 0x0000000a00057309 */ /* 0x000e640000000000 */
[----:B-12---:R-:W-:Y:S01]  /*05e0*/  IADD3 R235, R5, R7, RZ ;  /* 0x0000000705eb7210 */ /* 0x006fe20007ffe0ff */
[----:B------:R-:W-:Y:S05]  /*05f0*/  BRA.DIV ~URZ, `(.L_x_3962) ;  /* 0x000206327f007947 */ /* 0x000fea000b800000 */
[----:B------:R1:W2:Y:S01]  /*0600*/  SHFL.IDX PT, R12, R9, R5, 0x1f ;  /* 0x00001f05090c7589 */ /* 0x0002a200000e0000 */
[----:B------:R-:W-:-:S03]  /*0610*/  MOV R6, RZ ;  /* 0x000000ff00067202 */ /* 0x000fc60000000f00 */
[----:B------:R1:W3:Y:S04]  /*0620*/  SHFL.IDX PT, R9, R8, R5, 0x1f ;  /* 0x00001f0508097589 */ /* 0x0002e800000e0000 */
.L_x_4233:
[----:B------:R-:W-:Y:S01]  /*0630*/  ISETP.NE.AND P0, PT, R10, RZ, PT ;  /* 0x000000ff0a00720c */ /* 0x000fe20003f05270 */
[----:B------:R-:W-:-:S12]  /*0640*/  BSSY B0, `(.L_x_3963) ;  /* 0x0000005000007945 */ /* 0x000fd80003800000 */
[----:B------:R-:W-:Y:S05]  /*0650*/  @!P0 BRA `(.L_x_3964) ;  /* 0x0000003000008947 */ /* 0x000fea0003800000 */
[----:B------:R-:W-:Y:S01]  /*0660*/  IADD3 R2, R5, -0x1, RZ ;  /* 0xffffffff05027810 */ /* 0x000fe20007ffe0ff */
[----:B------:R-:W-:Y:S05]  /*0670*/  BRA.DIV ~URZ, `(.L_x_3965) ;  /* 0x000206927f007947 */ /* 0x000fea000b800000 */
[----:B------:R4:W1:Y:S02]  /*0680*/  SHFL.IDX PT, R6, R4, R2, 0x1f ;  /* 0x00001f0204067589 */ /* 0x00086400000e0000 */
.L_x_3964:
[----:B------:R-:W-:Y:S05]  /*0690*/  BSYNC B0 ;  /* 0x0000000000007941 */ /* 0x000fea0003800000 */
.L_x_3963:
        /* <DEDUP_REMOVED lines=67> */
.L_x_3967:
        /* <DEDUP_REMOVED lines=68> */
.L_x_3968:
[----:B------:R-:W-:Y:S05]  /*0f10*/  BSYNC B0 ;  /* 0x0000000000007941 */ /* 0x000fea0003800000 */
.L_x_3966:
[----:B------:R-:W-:-:S04]  /*0f20*/  LOP3.LUT R0, RZ, R0, RZ, 0x33, !PT ;  /* 0x00000000ff007212 */ /* 0x000fc800078e33ff */
[----:B------:R-:W-:Y:S01]  /*0f30*/  IADD3 R233, R0, R12, RZ ;  /* 0x0000000c00e97210 */ /* 0x000fe20007ffe0ff */
[----:B------:R-:W-:Y:S05]  /*0f40*/  BRA `(.L_x_3969) ;  /* 0x0000004000007947 */ /* 0x000fea0003800000 */
.L_x_3957:
[----:B--2---:R-:W-:Y:S01]  /*0f50*/  IMAD.MOV.U32 R233, RZ, RZ, RZ ;  /* 0x000000ffffe97224 */ /* 0x004fe200078e00ff */
[----:B------:R-:W-:Y:S01]  /*0f60*/  MOV R234, RZ ;  /* 0x000000ff00ea7202 */ /* 0x000fe20000000f00 */
[----:B------:R-:W-:Y:S01]  /*0f70*/  IMAD.U32 R232, RZ, RZ, UR4 ;  /* 0x00000004ffe87e24 */ /* 0x000fe2000f8e00ff */
[----:B------:R-:W-:Y:S02]  /*0f80*/  MOV R235, c[0x0][0x53c] ;  /* 0x00014f0000eb7a02 */ /* 0x000fe40000000f00 */
.L_x_3969:
[----:B------:R-:W-:Y:S01]  /*0f90*/  ISETP.NE.AND P0, PT, R13, RZ, PT ;  /* 0x000000ff0d00720c */ /* 0x000fe20003f05270 */
[----:B------:R-:W-:-:S12]  /*0fa0*/  WARPSYNC 0xffffffff ;  /* 0xffffffff00007948 */ /* 0x000fd80003800000 */
[----:B------:R1:W-:Y:S04]  /*0fb0*/  @!P0 STS.128 [0x20080], R232 ;  /* 0x020080e8ff008388 */ /* 0x0003e80000000c00 */
[----:B------:R-:W-:Y:S06]  /*0fc0*/  BAR.ARV 0x5, 0x100 ;  /* 0x0144000000007b1d */ /* 0x000fec0000002000 */
.L_x_3955:
        /* <DEDUP_REMOVED lines=141> */
[CC--:B------:R-:W-:Y:S01]  /*18a0*/  IADD3 R3, R11.reuse, R9.reuse, R12 ;  /* 0x000000090b037210 */ /* 0x0c0fe20007ffe00c */
[----:B------:R-:W-:Y:S01]  /*18b0*/  STL [R1+0x8], R17 ;  /* 0x0000081101007387 */ /* 0x000fe20000100800 */
[----:B------:R-:W-:Y:S01]  /*18c0*/  LOP3.LUT R4, R11, R9, RZ, 0xfc, !PT ;  /* 0x000000090b047212 */ /* 0x000fe200078efcff */
[----:B------:R-:W-:Y:S01]  /*18d0*/  IMAD.MOV.U32 R11, RZ, RZ, 0x20 ;  /* 0x00000020ff0b7424 */ /* 0x000fe200078e00ff */
[--C-:B------:R-:W-:Y:S01]  /*18e0*/  LOP3.LUT R10, R29, 0x38, R134.reuse, 0xf8, !PT ;  /* 0x000000381d0a7812 */ /* 0x100fe200078ef886 */
[----:B------:R1:W-:Y:S01]  /*18f0*/  STL [R1+0x4], R7 ;  /* 0x0000040701007387 */ /* 0x0003e20000100800 */
[----:B------:R-:W-:Y:S01]  /*1900*/  LOP3.LUT R9, R28, 0x38, R134, 0xf8, !PT ;  /* 0x000000381c097812 */ /* 0x000fe200078ef886 */
[----:B------:R-:W-:Y:S01]  /*1910*/  IMAD.MOV.U32 R12, RZ, RZ, 0x40 ;  /* 0x00000040ff0c7424 */ /* 0x000fe200078e00ff */
[----:B------:R-:W-:Y:S01]  /*1920*/  LOP3.LUT R10, R22, R10, R23, 0xf6, !PT ;  /* 0x0000000a160a7212 */ /* 0x000fe200078ef617 */
[----:B------:R2:W-:Y:S01]  /*1930*/  STL [R1], R2 ;  /* 0x0000000201007387 */ /* 0x0005e20000100800 */
[----:B------:R-:W-:-:S02]  /*1940*/  LOP3.LUT R9, R20, R9, R21, 0xf6, !PT ;  /* 0x0000000914097212 */ /* 0x000fc400078ef615 */
[----:B------:R-:W-:Y:S02]  /*1950*/  LEA R178, R0, 0xc080, 0x1 ;  /* 0x0000c08000b27811 */ /* 0x000fe400078e08ff */
[----:B------:R-:W-:Y:S02]  /*1960*/  LOP3.LUT R8, R27, 0x38, R134, 0xf8, !PT ;  /* 0x000000381b087812 */ /* 0x000fe400078ef886 */
[----:B------:R-:W-:Y:S02]  /*1970*/  SHF.R.S32.HI R0, RZ, 0x3, R5 ;  /* 0x00000003ff007819 */ /* 0x000fe40000011405 */
[----:B------:R-:W-:Y:S02]  /*1980*/  LOP3.LUT R202, R5, 0xfffffff8, RZ, 0xc0, !PT ;  /* 0xfffffff805ca7812 */ /* 0x000fe400078ec0ff */
[----:B------:R-:W-:Y:S01]  /*1990*/  LOP3.LUT R220, R25, R231, RZ, 0xfc, !PT ;  /* 0x000000e719dc7212 */ /* 0x000fe200078efcff */
[----:B------:R-:W-:Y:S01]  /*19a0*/  STL [R1+0xc], R0 ;  /* 0x00000c0001007387 */ /* 0x000fe20000100800 */
[----:B------:R-:W-:-:S02]  /*19b0*/  LEA R5, R10, 0x10080, 0x1 ;  /* 0x000100800a057811 */ /* 0x000fc400078e08ff */
[----:B------:R-:W-:Y:S01]  /*19c0*/  LEA R9, R9, 0x10080, 0x1 ;  /* 0x0001008009097811 */ /* 0x000fe200078e08ff */
[----:B------:R-:W-:Y:S01]  /*19d0*/  IMAD.SHL.U32 R220, R220, 0x2, RZ ;  /* 0x00000002dcdc7824 */ /* 0x000fe200078e00ff */
[----:B------:R-:W-:Y:S01]  /*19e0*/  LOP3.LUT R8, R18, R8, R19, 0xf6, !PT ;  /* 0x0000000812087212 */ /* 0x000fe200078ef613 */
[----:B------:R3:W-:Y:S01]  /*19f0*/  STL [R1+0x34], R5 ;  /* 0x0000340501007387 */ /* 0x0007e20000100800 */
[----:B------:R-:W-:Y:S02]  /*1a00*/  LEA R183, R3, 0x10080, 0x1 ;  /* 0x0001008003b77811 */ /* 0x000fe400078e08ff */
[----:B------:R-:W-:Y:S01]  /*1a10*/  LEA R8, R8, 0x10080, 0x1 ;  /* 0x0001008008087811 */ /* 0x000fe200078e08ff */
[----:B------:R4:W-:Y:S01]  /*1a20*/  STL [R1+0x30], R9 ;  /* 0x0000300901007387 */ /* 0x0009e20000100800 */
[----:B-1----:R-:W-:Y:S01]  /*1a30*/  SEL R7, R12, 0xffffffc0, !P2 ;  /* 0xffffffc00c077807 */ /* 0x002fe20005000000 */
[----:B--2---:R-:W-:Y:S01]  /*1a40*/  IMAD.IADD R2, R26, 0x1, -R6 ;  /* 0x000000011a027824 */ /* 0x004fe200078e0a06 */
[C---:B------:R-:W-:Y:S01]  /*1a50*/  SEL R6, R11.reuse, 0xffffffe0, !P1 ;  /* 0xffffffe00b067807 */ /* 0x040fe20004800000 */
[----:B------:R1:W-:Y:S01]  /*1a60*/  STL [R1+0x2c], R8 ;  /* 0x00002c0801007387 */ /* 0x0003e20000100800 */
[----:B------:R-:W-:Y:S01]  /*1a70*/  LEA R179, R4, 0x8080, 0x1 ;  /* 0x0000808004b37811 */ /* 0x000fe200078e08ff */
[----:B------:R-:W-:Y:S01]  /*1a80*/  IMAD.SHL.U32 R216, R2, 0x2, RZ ;  /* 0x0000000202d87824 */ /* 0x000fe200078e00ff */
[----:B------:R-:W-:Y:S01]  /*1a90*/  SEL R2, R11, 0xffffffe0, !P4 ;  /* 0xffffffe00b027807 */ /* 0x000fe20006000000 */
[----:B------:R-:W-:Y:S01]  /*1aa0*/  IMAD.IADD R240, R237, 0x1, R6 ;  /* 0x00000001edf07824 */ /* 0x000fe200078e0206 */
[----:B------:R-:W-:Y:S01]  /*1ab0*/  IADD3 R201, R134, 0x80, RZ ;  /* 0x0000008086c97810 */ /* 0x000fe20007ffe0ff */
[----:B------:R-:W-:Y:S01]  /*1ac0*/  IMAD.IADD R239, R6, 0x1, R238 ;  /* 0x0000000106ef7824 */ /* 0x000fe200078e02ee */
[C---:B------:R-:W-:Y:S01]  /*1ad0*/  IADD3 R34, R216.reuse, 0x8, RZ ;  /* 0x00000008d8227810 */ /* 0x040fe20007ffe0ff */
[----:B------:R-:W-:Y:S01]  /*1ae0*/  IMAD.IADD R184, R183, 0x1, R2 ;  /* 0x00000001b7b87824 */ /* 0x000fe200078e0202 */
[----:B------:R-:W-:Y:S01]  /*1af0*/  IADD3 R33, R216, 0x10, RZ ;  /* 0x00000010d8217810 */ /* 0x000fe20007ffe0ff */
[----:B------:R-:W-:Y:S01]  /*1b00*/  IMAD.IADD R180, R2, 0x1, R179 ;  /* 0x0000000102b47824 */ /* 0x000fe200078e02b3 */
[C---:B------:R-:W-:Y:S01]  /*1b10*/  IADD3 R32, R216.reuse, 0x18, RZ ;  /* 0x00000018d8207810 */ /* 0x040fe20007ffe0ff */
[--C-:B------:R-:W-:Y:S01]  /*1b20*/  IMAD.IADD R244, R237, 0x1, R7.reuse ;  /* 0x00000001edf47824 */ /* 0x100fe200078e0207 */
[C---:B------:R-:W-:Y:S01]  /*1b30*/  IADD3 R31, R216.reuse, 0x30, RZ ;  /* 0x00000030d81f7810 */ /* 0x040fe20007ffe0ff */
[C---:B------:R-:W-:Y:S01]  /*1b40*/  IMAD.IADD R243, R7.reuse, 0x1, R240 ;  /* 0x0000000107f37824 */ /* 0x040fe200078e02f0 */
[C---:B------:R-:W-:Y:S01]  /*1b50*/  IADD3 R29, R216.reuse, 0x40, RZ ;  /* 0x00000040d81d7810 */ /* 0x040fe20007ffe0ff */
[----:B------:R-:W-:Y:S01]  /*1b60*/  IMAD.IADD R242, R7, 0x1, R238 ;  /* 0x0000000107f27824 */ /* 0x000fe200078e02ee */
[----:B------:R-:W-:Y:S01]  /*1b70*/  SHF.R.S32.HI R35, RZ, 0x1f, R34 ;  /* 0x0000001fff237819 */ /* 0x000fe20000011422 */
[----:B------:R-:W-:Y:S01]  /*1b80*/  IMAD.IADD R241, R239, 0x1, R7 ;  /* 0x00000001eff17824 */ /* 0x000fe200078e0207 */
[----:B------:R-:W-:-:S02]  /*1b90*/  IADD3 R27, R216, 0x50, RZ ;  /* 0x00000050d81b7810 */ /* 0x000fc40007ffe0ff */
[----:B------:R-:W-:Y:S02]  /*1ba0*/  SHF.R.S32.HI R34, RZ, 0x1f, R33 ;  /* 0x0000001fff227819 */ /* 0x000fe40000011421 */
[C---:B------:R-:W-:Y:S02]  /*1bb0*/  IADD3 R25, R216.reuse, 0x60, RZ ;  /* 0x00000060d8197810 */ /* 0x040fe40007ffe0ff */
[----:B------:R-:W-:Y:S02]  /*1bc0*/  SHF.R.S32.HI R33, RZ, 0x1f, R32 ;  /* 0x0000001fff217819 */ /* 0x000fe40000011420 */
[C---:B------:R-:W-:Y:S02]  /*1bd0*/  IADD3 R23, R216.reuse, 0x70, RZ ;  /* 0x00000070d8177810 */ /* 0x040fe40007ffe0ff */
[----:B------:R-:W-:Y:S02]  /*1be0*/  SHF.R.S32.HI R33, RZ, 0x1f, R31 ;  /* 0x0000001fff217819 */ /* 0x000fe4000001141f */
[----:B------:R-:W-:-:S02]  /*1bf0*/  IADD3 R247, R216, 0x20, RZ ;  /* 0x00000020d8f77810 */ /* 0x000fc40007ffe0ff */
[C---:B------:R-:W-:Y:S02]  /*1c00*/  IADD3 R21, R216.reuse, 0x80, RZ ;  /* 0x00000080d8157810 */ /* 0x040fe40007ffe0ff */
[----:B------:R-:W-:Y:S02]  /*1c10*/  SHF.R.S32.HI R31, RZ, 0x1f, R29 ;  /* 0x0000001fff1f7819 */ /* 0x000fe4000001141d */
[C---:B------:R-:W-:Y:S02]  /*1c20*/  IADD3 R30, R216.reuse, 0x38, RZ ;  /* 0x00000038d81e7810 */ /* 0x040fe40007ffe0ff */
[C---:B------:R-:W-:Y:S02]  /*1c30*/  IADD3 R19, R216.reuse, 0x90, RZ ;  /* 0x00000090d8137810 */ /* 0x040fe40007ffe0ff */
[----:B------:R-:W-:Y:S02]  /*1c40*/  SHF.R.S32.HI R29, RZ, 0x1f, R27 ;  /* 0x0000001fff1d7819 */ /* 0x000fe4000001141b */
[----:B------:R-:W-:-:S02]  /*1c50*/  IADD3 R28, R216, 0x48, RZ ;  /* 0x00000048d81c7810 */ /* 0x000fc40007ffe0ff */
[C---:B------:R-:W-:Y:S02]  /*1c60*/  IADD3 R17, R216.reuse, 0xa0, RZ ;  /* 0x000000a0d8117810 */ /* 0x040fe40007ffe0ff */
[----:B------:R-:W-:Y:S02]  /*1c70*/  SHF.R.S32.HI R27, RZ, 0x1f, R25 ;  /* 0x0000001fff1b7819 */ /* 0x000fe40000011419 */
[C---:B------:R-:W-:Y:S02]  /*1c80*/  IADD3 R26, R216.reuse, 0x58, RZ ;  /* 0x00000058d81a7810 */ /* 0x040fe40007ffe0ff */
[----:B------:R-:W-:Y:S02]  /*1c90*/  IADD3 R11, R216, 0xb0, RZ ;  /* 0x000000b0d80b7810 */ /* 0x000fe40007ffe0ff */
[----:B------:R-:W-:Y:S02]  /*1ca0*/  SHF.R.S32.HI R25, RZ, 0x1f, R23 ;  /* 0x0000001fff197819 */ /* 0x000fe40000011417 */
[----:B---3--:R-:W-:-:S02]  /*1cb0*/  SHF.R.S32.HI R5, RZ, 0x1f, R216 ;  /* 0x0000001fff057819 */ /* 0x008fc400000114d8 */
[C---:B------:R-:W-:Y:S02]  /*1cc0*/  IADD3 R24, R216.reuse, 0x68, RZ ;  /* 0x00000068d8187810 */ /* 0x040fe40007ffe0ff */
[C---:B----4-:R-:W-:Y:S02]  /*1cd0*/  IADD3 R9, R216.reuse, 0xc0, RZ ;  /* 0x000000c0d8097810 */ /* 0x050fe40007ffe0ff */
[----:B------:R-:W-:Y:S02]  /*1ce0*/  SHF.R.S32.HI R32, RZ, 0x1f, R247 ;  /* 0x0000001fff207819 */ /* 0x000fe400000114f7 */
[----:B------:R-:W-:Y:S02]  /*1cf0*/  SHF.R.S32.HI R23, RZ, 0x1f, R21 ;  /* 0x0000001fff177819 */ /* 0x000fe40000011415 */
[C---:B------:R-:W-:Y:S02]  /*1d00*/  IADD3 R22, R216.reuse, 0x78, RZ ;  /* 0x00000078d8167810 */ /* 0x040fe40007ffe0ff */
[----:B------:R-:W-:-:S02]  /*1d10*/  IADD3 R5, R216, 0xd0, RZ ;  /* 0x000000d0d8057810 */ /* 0x000fc40007ffe0ff */
[----:B------:R-:W-:Y:S02]  /*1d20*/  SHF.R.S32.HI R32, RZ, 0x1f, R30 ;  /* 0x0000001fff207819 */ /* 0x000fe4000001141e */
[----:B------:R-:W-:Y:S02]  /*1d30*/  SHF.R.S32.HI R21, RZ, 0x1f, R19 ;  /* 0x0000001fff157819 */ /* 0x000fe40000011413 */
[C---:B------:R-:W-:Y:S02]  /*1d40*/  IADD3 R20, R216.reuse, 0x88, RZ ;  /* 0x00000088d8147810 */ /* 0x040fe40007ffe0ff */
[----:B------:R-:W-:Y:S02]  /*1d50*/  IADD3 R251, R216, 0xe0, RZ ;  /* 0x000000e0d8fb7810 */ /* 0x000fe40007ffe0ff */
[----:B------:R-:W-:Y:S02]  /*1d60*/  SHF.R.S32.HI R30, RZ, 0x1f, R28 ;  /* 0x0000001fff1e7819 */ /* 0x000fe4000001141c */
[----:B------:R-:W-:-:S02]  /*1d70*/  SHF.R.S32.HI R19, RZ, 0x1f, R17 ;  /* 0x0000001fff137819 */ /* 0x000fc40000011411 */
[----:B------:R-:W-:Y:S02]  /*1d80*/  SEL R0, R12, 0xffffffc0, !P3 ;  /* 0xffffffc00c007807 */ /* 0x000fe40005800000 */
[C---:B------:R-:W-:Y:S02]  /*1d90*/  IADD3 R18, R216.reuse, 0x98, RZ ;  /* 0x00000098d8127810 */ /* 0x040fe40007ffe0ff */
[----:B------:R-:W-:Y:S01]  /*1da0*/  IADD3 R248, R216, 0xf8, RZ ;  /* 0x000000f8d8f87810 */ /* 0x000fe20007ffe0ff */
[----:B------:R-:W-:Y:S01]  /*1db0*/  IMAD.IADD R186, R183, 0x1, R0 ;  /* 0x00000001b7ba7824 */ /* 0x000fe200078e0200 */
[----:B------:R-:W-:Y:S01]  /*1dc0*/  SHF.R.S32.HI R28, RZ, 0x1f, R26 ;  /* 0x0000001fff1c7819 */ /* 0x000fe2000001141a */
[----:B------:R-:W-:Y:S01]  /*1dd0*/  IMAD.IADD R182, R0, 0x1, R179 ;  /* 0x0000000100b67824 */ /* 0x000fe200078e02b3 */
[----:B------:R-:W-:Y:S01]  /*1de0*/  SHF.R.S32.HI R17, RZ, 0x1f, R11 ;  /* 0x0000001fff117819 */ /* 0x000fe2000001140b */
[----:B------:R-:W-:Y:S01]  /*1df0*/  IMAD.IADD R185, R184, 0x1, R0 ;  /* 0x00000001b8b97824 */ /* 0x000fe200078e0200 */
[----:B------:R-:W-:Y:S01]  /*1e00*/  IADD3 R12, R216, 0xa8, RZ ;  /* 0x000000a8d80c7810 */ /* 0x000fe20007ffe0ff */
[----:B------:R-:W-:Y:S01]  /*1e10*/  IMAD.IADD R181, R0, 0x1, R180 ;  /* 0x0000000100b57824 */ /* 0x000fe200078e02b4 */
[----:B------:R-:W-:-:S02]  /*1e20*/  SHF.R.S32.HI R26, RZ, 0x1f, R24 ;  /* 0x0000001fff1a7819 */ /* 0x000fc40000011418 */
[----:B------:R-:W-:Y:S02]  /*1e30*/  SHF.R.S32.HI R11, RZ, 0x1f, R9 ;  /* 0x0000001fff0b7819 */ /* 0x000fe40000011409 */
[C---:B------:R-:W-:Y:S02]  /*1e40*/  IADD3 R10, R216.reuse, 0xb8, RZ ;  /* 0x000000b8d80a7810 */ /* 0x040fe40007ffe0ff */
[----:B------:R-:W-:Y:S02]  /*1e50*/  SHF.R.S32.HI R24, RZ, 0x1f, R22 ;  /* 0x0000001fff187819 */ /* 0x000fe40000011416 */
[----:B------:R-:W-:Y:S02]  /*1e60*/  SHF.R.S32.HI R9, RZ, 0x1f, R5 ;  /* 0x0000001fff097819 */ /* 0x000fe40000011405 */
[----:B-1----:R-:W-:Y:S02]  /*1e70*/  IADD3 R8, R216, 0xc8, RZ ;  /* 0x000000c8d8087810 */ /* 0x002fe40007ffe0ff */
[----:B------:R-:W-:-:S02]  /*1e80*/  SHF.R.S32.HI R22, RZ, 0x1f, R20 ;  /* 0x0000001fff167819 */ /* 0x000fc40000011414 */
[----:B------:R-:W-:Y:S02]  /*1e90*/  SHF.R.S32.HI R5, RZ, 0x1f, R251 ;  /* 0x0000001fff057819 */ /* 0x000fe400000114fb */
[C---:B------:R-:W-:Y:S02]  /*1ea0*/  IADD3 R252, R216.reuse, 0xd8, RZ ;  /* 0x000000d8d8fc7810 */ /* 0x040fe40007ffe0ff */
[C---:B------:R-:W-:Y:S02]  /*1eb0*/  IADD3 R250, R216.reuse, 0xe8, RZ ;  /* 0x000000e8d8fa7810 */ /* 0x040fe40007ffe0ff */
[----:B------:R-:W-:Y:S02]  /*1ec0*/  SHF.R.S32.HI R20, RZ, 0x1f, R18 ;  /* 0x0000001fff147819 */ /* 0x000fe40000011412 */
[----:B------:R-:W-:Y:S02]  /*1ed0*/  SHF.R.S32.HI R5, RZ, 0x1f, R248 ;  /* 0x0000001fff057819 */ /* 0x000fe400000114f8 */
[----:B------:R-:W-:-:S02]  /*1ee0*/  IADD3 R249, R216, 0xf0, RZ ;  /* 0x000000f0d8f97810 */ /* 0x000fc40007ffe0ff */
[----:B------:R-:W-:Y:S02]  /*1ef0*/  SHF.R.S32.HI R18, RZ, 0x1f, R12 ;  /* 0x0000001fff127819 */ /* 0x000fe4000001140c */
[----:B------:R-:W-:Y:S02]  /*1f00*/  LEA R5, R16, 0x10080, 0x1 ;  /* 0x0001008010057811 */ /* 0x000fe400078e08ff */
[----:B------:R-:W-:Y:S02]  /*1f10*/  SHF.R.S32.HI R12, RZ, 0x1f, R10 ;  /* 0x0000001fff0c7819 */ /* 0x000fe4000001140a */
[----:B------:R-:W-:Y:S01]  /*1f20*/  SHF.R.S32.HI R10, RZ, 0x1f, R8 ;  /* 0x0000001fff0a7819 */ /* 0x000fe20000011408 */
[----:B------:R1:W-:Y:S01]  /*1f30*/  STL [R1+0x28], R5 ;  /* 0x0000280501007387 */ /* 0x0003e20000100800 */
[----:B------:R-:W-:Y:S02]  /*1f40*/  SHF.R.S32.HI R8, RZ, 0x1f, R252 ;  /* 0x0000001fff087819 */ /* 0x000fe400000114fc */
[----:B------:R-:W-:-:S02]  /*1f50*/  SHF.R.S32.HI R9, RZ, 0x1f, R250 ;  /* 0x0000001fff097819 */ /* 0x000fc400000114fa */
[----:B------:R-:W-:Y:S02]  /*1f60*/  SHF.R.S32.HI R8, RZ, 0x1f, R249 ;  /* 0x0000001fff087819 */ /* 0x000fe400000114f9 */
[----:B------:R-:W-:Y:S02]  /*1f70*/  LEA R9, R15, 0x10080, 0x1 ;  /* 0x000100800f097811 */ /* 0x000fe400078e08ff */
[----:B------:R-:W-:Y:S02]  /*1f80*/  LEA R8, R14, 0x10080, 0x1 ;  /* 0x000100800e087811 */ /* 0x000fe400078e08ff */
[----:B------:R-:W-:Y:S01]  /*1f90*/  IADD3 R200, R134, 0xc0, RZ ;  /* 0x000000c086c87810 */ /* 0x000fe20007ffe0ff */
[----:B------:R2:W-:Y:S01]  /*1fa0*/  STL [R1+0x24], R9 ;  /* 0x0000240901007387 */ /* 0x0005e20000100800 */
[----:B------:R-:W-:Y:S02]  /*1fb0*/  IADD3 R246, R216, 0x28, RZ ;  /* 0x00000028d8f67810 */ /* 0x000fe40007ffe0ff */
[----:B------:R-:W-:Y:S01]  /*1fc0*/  SHF.R.S32.HI R135, RZ, 0x1f, R134 ;  /* 0x0000001fff877819 */ /* 0x000fe20000011486 */
[----:B------:R2:W-:Y:S01]  /*1fd0*/  STL [R1+0x20], R8 ;  /* 0x0000200801007387 */ /* 0x0005e20000100800 */
[----:B------:R-:W-:-:S02]  /*1fe0*/  SHF.R.S32.HI R157, RZ, 0x1f, R156 ;  /* 0x0000001fff9d7819 */ /* 0x000fc4000001149c */
[----:B------:R-:W-:Y:S02]  /*1ff0*/  SHF.R.S32.HI R208, RZ, 0x1f, R201 ;  /* 0x0000001fffd07819 */ /* 0x000fe400000114c9 */
[----:B------:R-:W-:Y:S02]  /*2000*/  SHF.R.S32.HI R206, RZ, 0x1f, R200 ;  /* 0x0000001fffce7819 */ /* 0x000fe400000114c8 */
[----:B------:R-:W-:Y:S02]  /*2010*/  SHF.R.S32.HI R207, RZ, 0x1f, R202 ;  /* 0x0000001fffcf7819 */ /* 0x000fe400000114ca */
[----:B-1----:R-:W-:Y:S02]  /*2020*/  LEA R5, R13, 0x10080, 0x1 ;  /* 0x000100800d057811 */ /* 0x002fe400078e08ff */
[----:B------:R-:W-:-:S03]  /*2030*/  SHF.R.S32.HI R34, RZ, 0x1f, R246 ;  /* 0x0000001fff227819 */ /* 0x000fc600000114f6 */
[----:B------:R2:W-:Y:S04]  /*2040*/  STL [R1+0x1c], R5 ;  /* 0x00001c0501007387 */ /* 0x0005e80000100800 */
.L_x_4229:
        /* <DEDUP_REMOVED lines=14> */
[CC--:B--2---:R-:W-:Y:S01]  /*2130*/  IMAD.WIDE R4, R235.reuse, R15.reuse, c[0x0][0x350] ;  /* 0x0000d400eb047625 */ /* 0x0c4fe200078e020f */
        /* <DEDUP_REMOVED lines=17> */
.L_x_3970:
[----:B------:R-:W-:-:S04]  /*2250*/  ISETP.NE.U32.AND P0, PT, RZ, c[0x0][0x368], PT ;  /* 0x0000da00ff007a0c */ /* 0x000fc80003f05070 */
[----:B------:R-:W-:-:S13]  /*2260*/  ISETP.NE.AND.EX P0, PT, RZ, c[0x0][0x36c], PT, P0 ;  /* 0x0000db00ff007a0c */ /* 0x000fda0003f05300 */
[----:B------:R-:W-:Y:S05]  /*2270*/  @!P0 BRA `(.L_x_3971) ;  /* 0x0000003000008947 */ /* 0x000fea0003800000 */
[----:B-1----:R-:W-:-:S05]  /*2280*/  IMAD.WIDE R4, R235, R15, c[0x0][0x368] ;  /* 0x0000da00eb047625 */ /* 0x002fca00078e020f */
[----:B------:R1:W5:Y:S01]  /*2290*/  LDG.E R12, [R4.64] ;  /* 0x00000008040c7981 */ /* 0x000362000c1e1900 */
[----:B------:R-:W-:Y:S05]  /*22a0*/  BRA `(.L_x_3972) ;  /* 0x0000005000007947 */ /* 0x000fea0003800000 */
.L_x_3971:
[----:B------:R-:W-:Y:S01]  /*22b0*/  MOV R12, UR6 ;  /* 0x00000006000c7c02 */ /* 0x000fe20008000f00 */
[----:B------:R-:W-:Y:S05]  /*22c0*/  @!P3 BRA `(.L_x_3972) ;  /* 0x000000300000b947 */ /* 0x000fea0003800000 */
[----:B-1----:R-:W2:Y:S04]  /*22d0*/  LDG.E R6, [R4.64] ;  /* 0x0000000804067981 */ /* 0x002ea8000c1e1900 */
[----:B------:R-:W2:Y:S02]  /*22e0*/  LDG.E R0, [R4.64+0x4] ;  /* 0x0000040804007981 */ /* 0x000ea4000c1e1900 */
[----:B--2---:R-:W-:Y:S02]  /*22f0*/  IADD3 R12, -R6, R0, RZ ;  /* 0x00000000060c7210 */ /* 0x004fe40007ffe1ff */
.L_x_3972:
        /* <DEDUP_REMOVED lines=41> */
.L_x_3975:
[----:B------:R-:W-:-:S13]  /*2590*/  ISETP.NE.AND P0, PT, R6, 0x1, PT ;  /* 0x000000010600780c */ /* 0x000fda0003f05270 */
[----:B------:R-:W-:-:S05]  /*25a0*/  @P0 IMAD.HI.U32 R0, R2, c[0x0][0x330], RZ ;  /* 0x0000cc0002000a27 */ /* 0x000fca00078e00ff */
[----:B------:R-:W-:Y:S02]  /*25b0*/  @P0 SHF.R.U32.HI R2, RZ, c[0x0][0x334], R0 ;  /* 0x0000cd00ff020a19 */ /* 0x000fe40000011600 */
.L_x_3976:
[----:B------:R-:W-:Y:S05]  /*25c0*/  BSYNC B0 ;  /* 0x0000000000007941 */ /* 0x000fea0003800000 */
.L_x_3974:
[----:B------:R-:W-:-:S05]  /*25d0*/  IMAD R2, R2, R6, c[0x0][0x32c] ;  /* 0x0000cb0002027624 */ /* 0x000fca00078e0206 */
[----:B------:R-:W-:-:S04]  /*25e0*/  IMNMX R3, R3, R2, PT ;  /* 0x0000000203037217 */ /* 0x000fc80003800200 */
.L_x_3973:
        /* <DEDUP_REMOVED lines=21> */
.L_x_3979:
[----:B------:R-:W-:-:S13]  /*2740*/  ISETP.NE.AND P0, PT, R6, 0x1, PT ;  /* 0x000000010600780c */ /* 0x000fda0003f05270 */
[----:B------:R-:W-:-:S05]  /*2750*/  @P0 IMAD.HI.U32 R3, R0, c[0x0][0x330], RZ ;  /* 0x0000cc0000030a27 */ /* 0x000fca00078e00ff */
[----:B------:R-:W-:Y:S02]  /*2760*/  @P0 SHF.R.U32.HI R0, RZ, c[0x0][0x334], R3 ;  /* 0x0000cd00ff000a19 */ /* 0x000fe40000011603 */
.L_x_3980:
[----:B------:R-:W-:Y:S05]  /*2770*/  BSYNC B0 ;  /* 0x0000000000007941 */ /* 0x000fea0003800000 */
.L_x_3978:
[----:B------:R-:W-:-:S05]  /*2780*/  IMAD R0, R0, c[0x0][0x32c], RZ ;  /* 0x0000cb0000007a24 */ /* 0x000fca00078e02ff */
[----:B------:R-:W-:-:S04]  /*2790*/  IMNMX R2, R2, R0, !PT ;  /* 0x0000000002027217 */ /* 0x000fc80007800200 */
.L_x_3977:
        /* <DEDUP_REMOVED lines=46> */
.L_x_3982:
[----:B------:R-:W-:Y:S05]  /*2a80*/  BSYNC B0 ;  /* 0x0000000000007941 */ /* 0x000fea0003800000 */
.L_x_3981:
        /* <DEDUP_REMOVED lines=99> */
[----:B------:R-:W-:Y:S01]  /*30c0*/  IMAD R0, R212, c[0x0][0x294], R0 ;  /* 0x0000a500d4007a24 */ /* 0x000fe200078e0200 */
[----:B------:R-:W-:Y:S01]  /*30d0*/  MOV R10, R4 ;  /* 0x00000004000a7202 */ /* 0x000fe20000000f00 */
[----:B------:R-:W-:Y:S01]  /*30e0*/  IMAD.IADD R94, R12, 0x1, R14 ;  /* 0x000000010c5e7824 */ /* 0x000fe200078e020e */
[----:B------:R-:W-:Y:S01]  /*30f0*/  LOP3.LUT R215, R215, 0xfffffff7, RZ, 0xc0, !PT ;  /* 0xfffffff7d7d77812 */ /* 0x000fe200078ec0ff */
[----:B------:R-:W-:-:S04]  /*3100*/  IMAD.WIDE.U32 R6, R212, c[0x0][0x280], R134 ;  /* 0x0000a000d4067a25 */ /* 0x000fc800078e0086 */
[C---:B------:R-:W-:Y:S02]  /*3110*/  IMAD R14, R212.reuse, c[0x0][0x284], R9 ;  /* 0x0000a100d40e7a24 */ /* 0x040fe400078e0209 */
        /* <DEDUP_REMOVED lines=32> */
[----:B------:R-:W-:Y:S01]  /*3320*/  IADD3 R15, R13, R15, R231 ;  /* 0x0000000f0d0f7210 */ /* 0x000fe20007ffe0e7 */
        /* <DEDUP_REMOVED lines=32> */
.L_x_4002:
        /* <DEDUP_REMOVED lines=92> */
.L_x_3988:
[----:B------:R-:W-:Y:S05]  /*3af0*/  BSYNC B0 ;  /* 0x0000000000007941 */ /* 0x000fea0003800000 */
.L_x_3987:
        /* <DEDUP_REMOVED lines=82> */
.L_x_3991:
[----:B------:R-:W-:Y:S05]  /*4020*/  BSYNC B0 ;  /* 0x0000000000007941 */ /* 0x000fea0003800000 */
.L_x_3990:
        /* <DEDUP_REMOVED lines=58> */
.L_x_3993:
[----:B------:R-:W-:Y:S05]  /*43d0*/  BSYNC B0 ;  /* 0x0000000000007941 */ /* 0x000fea0003800000 */
.L_x_3992:
        /* <DEDUP_REMOVED lines=58> */
.L_x_3995:
[----:B------:R-:W-:Y:S05]  /*4780*/  BSYNC B0 ;  /* 0x0000000000007941 */ /* 0x000fea0003800000 */
.L_x_3994:
        /* <DEDUP_REMOVED lines=58> */
.L_x_3986:
        /* <DEDUP_REMOVED lines=31> */
.L_x_3997:
[----:B------:R-:W-:Y:S05]  /*4d20*/  BSYNC B0 ;  /* 0x0000000000007941 */ /* 0x000fea0003800000 */
.L_x_3996:
        /* <DEDUP_REMOVED lines=147> */
.L_x_3999:
[----:B------:R-:W-:Y:S05]  /*5660*/  BSYNC B0 ;  /* 0x0000000000007941 */ /* 0x000fea0003800000 */
.L_x_3998:
        /* <DEDUP_REMOVED lines=126> */
.L_x_3985:
        /* <DEDUP_REMOVED lines=9> */
[C---:B------:R-:W-:Y:S09]  /*5ee0*/  ISETP.GE.AND P1, PT, R201.reuse, c[0x0][0x1d4], PT ;  /* 0x00007500c9007a0c */ /* 0x040ff20003f26270 */
        /* <DEDUP_REMOVED lines=17> */
.L_x_3989:
[----:B------:R-:W-:Y:S05]  /*6000*/  BSYNC B1 ;  /* 0x0000000000017941 */ /* 0x000fea0003800000 */
.L_x_3984:
        /* <DEDUP_REMOVED lines=41> */
[C---:B------:R-:W-:Y:S09]  /*62a0*/  ISETP.GE.AND P1, PT, R201.reuse, c[0x0][0x1d4], PT ;  /* 0x00007500c9007a0c */ /* 0x040ff20003f26270 */
        /* <DEDUP_REMOVED lines=17> */
.L_x_4001:
[----:B-123--:R-:W-:Y:S05]  /*63c0*/  BSYNC B0 ;  /* 0x0000000000007941 */ /* 0x00efea0003800000 */
.L_x_4000:
        /* <DEDUP_REMOVED lines=23> */
.L_x_3983:
        /* <DEDUP_REMOVED lines=22> */
.L_x_4005:
[----:B------:R-:W-:-:S13]  /*66a0*/  ISETP.NE.AND P0, PT, R4, 0x1, PT ;  /* 0x000000010400780c */ /* 0x000fda0003f05270 */
[----:B------:R-:W-:-:S05]  /*66b0*/  @P0 IMAD.HI.U32 R0, R2, c[0x0][0x330], RZ ;  /* 0x0000cc0002000a27 */ /* 0x000fca00078e00ff */
[----:B------:R-:W-:Y:S02]  /*66c0*/  @P0 SHF.R.U32.HI R2, RZ, c[0x0][0x334], R0 ;  /* 0x0000cd00ff020a19 */ /* 0x000fe40000011600 */
.L_x_4006:
[----:B------:R-:W-:Y:S05]  /*66d0*/  BSYNC B0 ;  /* 0x0000000000007941 */ /* 0x000fea0003800000 */
.L_x_4004:
[----:B------:R-:W-:-:S05]  /*66e0*/  IMAD R2, R2, R4, c[0x0][0x32c] ;  /* 0x0000cb0002027624 */ /* 0x000fca00078e0204 */
[----:B------:R-:W-:-:S04]  /*66f0*/  IMNMX R3, R3, R2, PT ;  /* 0x0000000203037217 */ /* 0x000fc80003800200 */
.L_x_4003:
        /* <DEDUP_REMOVED lines=21> */
.L_x_4009:
[----:B------:R-:W-:-:S04]  /*6850*/  MOV R3, c[0x0][0x32c] ;  /* 0x0000cb0000037a02 */ /* 0x000fc80000000f00 */
[----:B------:R-:W-:-:S13]  /*6860*/  ISETP.NE.AND P0, PT, R3, 0x1, PT ;  /* 0x000000010300780c */ /* 0x000fda0003f05270 */
[----:B------:R-:W-:-:S05]  /*6870*/  @P0 IMAD.HI.U32 R3, R0, c[0x0][0x330], RZ ;  /* 0x0000cc0000030a27 */ /* 0x000fca00078e00ff */
[----:B------:R-:W-:Y:S02]  /*6880*/  @P0 SHF.R.U32.HI R0, RZ, c[0x0][0x334], R3 ;  /* 0x0000cd00ff000a19 */ /* 0x000fe40000011603 */
.L_x_4010:
[----:B------:R-:W-:Y:S05]  /*6890*/  BSYNC B0 ;  /* 0x0000000000007941 */ /* 0x000fea0003800000 */
.L_x_4008:
[----:B------:R-:W-:-:S05]  /*68a0*/  IMAD R0, R0, c[0x0][0x32c], RZ ;  /* 0x0000cb0000007a24 */ /* 0x000fca00078e02ff */
[----:B------:R-:W-:-:S04]  /*68b0*/  IMNMX R2, R2, R0, !PT ;  /* 0x0000000002027217 */ /* 0x000fc80007800200 */
.L_x_4007:
        /* <DEDUP_REMOVED lines=38> */
.L_x_4012:
[----:B------:R-:W-:Y:S05]  /*6b20*/  BSYNC B0 ;  /* 0x0000000000007941 */ /* 0x000fea0003800000 */
.L_x_4011:
        /* <DEDUP_REMOVED lines=121> */
.L_x_4234:
[----:B------:R-:W-:Y:S05]  /*72c0*/  BRA.DIV ~URZ, `(.L_x_4015) ;  /* 0x00019b127f007947 */ /* 0x000fea000b800000 */
[----:B------:R3:W4:Y:S02]  /*72d0*/  SHFL.IDX PT, R0, R12, RZ, 0x181f ;  /* 0x00181fff0c007589 */ /* 0x00072400000e0000 */
.L_x_4235:
        /* <DEDUP_REMOVED lines=21> */
.L_x_4017:
[----:B------:R-:W-:Y:S05]  /*7430*/  BSYNC B0 ;  /* 0x0000000000007941 */ /* 0x000fea0003800000 */
.L_x_4016:
[----:B------:R-:W-:Y:S05]  /*7440*/  BRA.DIV ~URZ, `(.L_x_4018) ;  /* 0x000199f27f007947 */ /* 0x000fea000b800000 */
[----:B--2---:R2:W1:Y:S04]  /*7450*/  SHFL.IDX PT, R4, R5, 0x1, 0x181f ;  /* 0x00381f0005047f89 */ /* 0x00446800000e0000 */
[----:B----4-:R2:W4:Y:S02]  /*7460*/  SHFL.IDX PT, R0, R12, 0x1, 0x181f ;  /* 0x00381f000c007f89 */ /* 0x01052400000e0000 */
.L_x_4236:
        /* <DEDUP_REMOVED lines=21> */
.L_x_4020:
[----:B------:R-:W-:Y:S05]  /*75c0*/  BSYNC B0 ;  /* 0x0000000000007941 */ /* 0x000fea0003800000 */
.L_x_4019:
[----:B------:R-:W-:Y:S05]  /*75d0*/  BRA.DIV ~URZ, `(.L_x_4021) ;  /* 0x000199227f007947 */ /* 0x000fea000b800000 */
[----:B-1----:R1:W2:Y:S02]  /*75e0*/  SHFL.IDX PT, R4, R5, 0x2, 0x181f ;  /* 0x00581f0005047f89 */ /* 0x0022a400000e0000 */
.L_x_4237:
[----:B------:R-:W-:Y:S05]  /*75f0*/  BRA.DIV ~URZ, `(.L_x_4022) ;  /* 0x000199727f007947 */ /* 0x000fea000b800000 */
[----:B----4-:R4:W1:Y:S02]  /*7600*/  SHFL.IDX PT, R0, R12, 0x2, 0x181f ;  /* 0x00581f000c007f89 */ /* 0x01086400000e0000 */
.L_x_4238:
        /* <DEDUP_REMOVED lines=21> */
.L_x_4024:
[----:B------:R-:W-:Y:S05]  /*7760*/  BSYNC B0 ;  /* 0x0000000000007941 */ /* 0x000fea0003800000 */
.L_x_4023:
[----:B------:R-:W-:Y:S05]  /*7770*/  BRA.DIV ~URZ, `(.L_x_4025) ;  /* 0x000198527f007947 */ /* 0x000fea000b800000 */
[----:B--2---:R2:W3:Y:S04]  /*7780*/  SHFL.IDX PT, R4, R5, 0x3, 0x181f ;  /* 0x00781f0005047f89 */ /* 0x0044e800000e0000 */
[----:B-1----:R2:W1:Y:S02]  /*7790*/  SHFL.IDX PT, R0, R12, 0x3, 0x181f ;  /* 0x00781f000c007f89 */ /* 0x00246400000e0000 */
.L_x_4239:
        /* <DEDUP_REMOVED lines=88> */
.L_x_4026:
        /* <DEDUP_REMOVED lines=62> */
[C---:B-----5:R-:W-:Y:S01]  /*8100*/  @!P2 SHF.L.U64.HI R6, R159.reuse, 0x1, R105 ;  /* 0x000000019f06a819 */ /* 0x060fe20000010269 */
        /* <DEDUP_REMOVED lines=33> */
.L_x_4030:
[----:B------:R-:W-:Y:S05]  /*8320*/  BSYNC B0 ;  /* 0x0000000000007941 */ /* 0x000fea0003800000 */
.L_x_4029:
        /* <DEDUP_REMOVED lines=49> */
[C---:B------:R-:W-:Y:S01]  /*8640*/  @!P2 IMAD.SHL.U32 R5, R159.reuse, 0x2, RZ ;  /* 0x000000029f05a824 */ /* 0x040fe200078e00ff */
        /* <DEDUP_REMOVED lines=33> */
.L_x_4032:
[----:B------:R-:W-:Y:S05]  /*8860*/  BSYNC B0 ;  /* 0x0000000000007941 */ /* 0x000fea0003800000 */
.L_x_4031:
        /* <DEDUP_REMOVED lines=88> */
.L_x_4034:
[----:B--2---:R-:W-:Y:S05]  /*8df0*/  BSYNC B0 ;  /* 0x0000000000007941 */ /* 0x004fea0003800000 */
.L_x_4033:
        /* <DEDUP_REMOVED lines=81> */
.L_x_4036:
[----:B-1-34-:R-:W-:Y:S05]  /*9310*/  BSYNC B0 ;  /* 0x0000000000007941 */ /* 0x01afea0003800000 */
.L_x_4035:
        /* <DEDUP_REMOVED lines=83> */
.L_x_4040:
[----:B------:R-:W-:Y:S05]  /*9850*/  BSYNC B0 ;  /* 0x0000000000007941 */ /* 0x000fea0003800000 */
.L_x_4039:
        /* <DEDUP_REMOVED lines=49> */
.L_x_4042:
[----:B------:R-:W-:Y:S05]  /*9b70*/  BSYNC B0 ;  /* 0x0000000000007941 */ /* 0x000fea0003800000 */
.L_x_4041:
        /* <DEDUP_REMOVED lines=49> */
.L_x_4044:
[----:B------:R-:W-:Y:S05]  /*9e90*/  BSYNC B0 ;  /* 0x0000000000007941 */ /* 0x000fea0003800000 */
.L_x_4043:
        /* <DEDUP_REMOVED lines=48> */
.L_x_4038:
[----:B------:R-:W-:Y:S05]  /*a1a0*/  BSYNC B1 ;  /* 0x0000000000017941 */ /* 0x000fea0003800000 */
.L_x_4037:
        /* <DEDUP_REMOVED lines=53> */
.L_x_4048:
[----:B------:R-:W-:Y:S05]  /*a500*/  BSYNC B0 ;  /* 0x0000000000007941 */ /* 0x000fea0003800000 */
.L_x_4047:
        /* <DEDUP_REMOVED lines=49> */
.L_x_4050:
[----:B------:R-:W-:Y:S05]  /*a820*/  BSYNC B0 ;  /* 0x0000000000007941 */ /* 0x000fea0003800000 */
.L_x_4049:
        /* <DEDUP_REMOVED lines=49> */
.L_x_4052:
[----:B------:R-:W-:Y:S05]  /*ab40*/  BSYNC B0 ;  /* 0x0000000000007941 */ /* 0x000fea0003800000 */
.L_x_4051:
        /* <DEDUP_REMOVED lines=48> */
.L_x_4046:
[----:B------:R-:W-:Y:S05]  /*ae50*/  BSYNC B1 ;  /* 0x0000000000017941 */ /* 0x000fea0003800000 */
.L_x_4045:
        /* <DEDUP_REMOVED lines=53> */
.L_x_4056:
[----:B------:R-:W-:Y:S05]  /*b1b0*/  BSYNC B0 ;  /* 0x0000000000007941 */ /* 0x000fea0003800000 */
.L_x_4055:
        /* <DEDUP_REMOVED lines=49> */
.L_x_4058:
[----:B------:R-:W-:Y:S05]  /*b4d0*/  BSYNC B0 ;  /* 0x0000000000007941 */ /* 0x000fea0003800000 */
.L_x_4057:
        /* <DEDUP_REMOVED lines=49> */
.L_x_4060:
[----:B------:R-:W-:Y:S05]  /*b7f0*/  BSYNC B0 ;  /* 0x0000000000007941 */ /* 0x000fea0003800000 */
.L_x_4059:
        /* <DEDUP_REMOVED lines=48> */
.L_x_4054:
[----:B------:R-:W-:Y:S05]  /*bb00*/  BSYNC B1 ;  /* 0x0000000000017941 */ /* 0x000fea0003800000 */
.L_x_4053:
        /* <DEDUP_REMOVED lines=52> */
.L_x_4063:
[----:B------:R-:W-:Y:S05]  /*be50*/  BSYNC B0 ;  /* 0x0000000000007941 */ /* 0x000fea0003800000 */
.L_x_4062:
        /* <DEDUP_REMOVED lines=49> */
.L_x_4065:
[----:B------:R-:W-:Y:S05]  /*c170*/  BSYNC B0 ;  /* 0x0000000000007941 */ /* 0x000fea0003800000 */
.L_x_4064:
        /* <DEDUP_REMOVED lines=49> */
.L_x_4067:
[----:B------:R-:W-:Y:S05]  /*c490*/  BSYNC B0 ;  /* 0x0000000000007941 */ /* 0x000fea0003800000 */
.L_x_4066:
        /* <DEDUP_REMOVED lines=49> */
.L_x_4028:
        /* <DEDUP_REMOVED lines=61> */
.L_x_4069:
[----:B------:R-:W-:Y:S05]  /*cb80*/  BSYNC B0 ;  /* 0x0000000000007941 */ /* 0x000fea0003800000 */
.L_x_4068:
        /* <DEDUP_REMOVED lines=64> */
.L_x_4071:
[----:B--2-4-:R-:W-:Y:S05]  /*cf90*/  BSYNC B0 ;  /* 0x0000000000007941 */ /* 0x014fea0003800000 */
.L_x_4070:
        /* <DEDUP_REMOVED lines=72> */
.L_x_4073:
[----:B--2-4-:R-:W-:Y:S05]  /*d420*/  BSYNC B0 ;  /* 0x0000000000007941 */ /* 0x014fea0003800000 */
.L_x_4072:
        /* <DEDUP_REMOVED lines=63> */
.L_x_4075:
[----:B-1234-:R-:W-:Y:S05]  /*d820*/  BSYNC B0 ;  /* 0x0000000000007941 */ /* 0x01efea0003800000 */
.L_x_4074:
        /* <DEDUP_REMOVED lines=141> */
.L_x_4079:
[----:B------:R-:W-:Y:S05]  /*e100*/  BSYNC B0 ;  /* 0x0000000000007941 */ /* 0x000fea0003800000 */
.L_x_4078:
        /* <DEDUP_REMOVED lines=107> */
.L_x_4077:
[----:B------:R-:W-:Y:S05]  /*e7c0*/  BSYNC B1 ;  /* 0x0000000000017941 */ /* 0x000fea0003800000 */
.L_x_4076:
        /* <DEDUP_REMOVED lines=119> */
.L_x_4083:
[----:B------:R-:W-:Y:S05]  /*ef40*/  BSYNC B0 ;  /* 0x0000000000007941 */ /* 0x000fea0003800000 */
.L_x_4082:
        /* <DEDUP_REMOVED lines=89> */
[----:B------:R-:W-:Y:S01]  /*f4e0*/  FMUL.FTZ R5, R2, R11 ;  /* 0x0000000b02057220 */ /* 0x000fe20000410000 */
[----:B------:R-:W-:Y:S01]  /*f4f0*/  LOP3.LUT R8, R16, 0xffff0000, RZ, 0xc0, !PT ;  /* 0xffff000010087812 */ /* 0x000fe200078ec0ff */
[----:B------:R-:W-:Y:S02]  /*f500*/  FMUL.FTZ R6, R2, R7 ;  /* 0x0000000702067220 */ /* 0x000fe40000410000 */
[----:B------:R-:W-:-:S02]  /*f510*/  FMUL.FTZ R2, R0, R10 ;  /* 0x0000000a00027220 */ /* 0x000fc40000410000 */
        /* <DEDUP_REMOVED lines=14> */
.L_x_4081:
[----:B------:R-:W-:Y:S05]  /*f600*/  BSYNC B1 ;  /* 0x0000000000017941 */ /* 0x000fea0003800000 */
.L_x_4080:
        /* <DEDUP_REMOVED lines=119> */
.L_x_4087:
[----:B------:R-:W-:Y:S05]  /*fd80*/  BSYNC B0 ;  /* 0x0000000000007941 */ /* 0x000fea0003800000 */
.L_x_4086:
        /* <DEDUP_REMOVED lines=107> */
.L_x_4085:
[----:B------:R-:W-:Y:S05]  /*10440*/  BSYNC B1 ;  /* 0x0000000000017941 */ /* 0x000fea0003800000 */
.L_x_4084:
        /* <DEDUP_REMOVED lines=118> */
.L_x_4089:
[----:B------:R-:W-:Y:S05]  /*10bb0*/  BSYNC B0 ;  /* 0x0000000000007941 */ /* 0x000fea0003800000 */
.L_x_4088:
        /* <DEDUP_REMOVED lines=107> */
.L_x_4061:
[----:B------:R-:W-:Y:S05]  /*11270*/  BSYNC B2 ;  /* 0x0000000000027941 */ /* 0x000fea0003800000 */
.L_x_4027:
        /* <DEDUP_REMOVED lines=20> */
[----:B------:R-:W1:Y:S04]  /*113c0*/  SHFL.IDX PT, R0, R3, RZ, 0x181f ;  /* 0x00181fff03007589 */ /* 0x000e6800000e0000 */
[----:B------:R-:W2:Y:S04]  /*113d0*/  SHFL.IDX PT, R2, R2, RZ, 0x181f ;  /* 0x00181fff02027589 */ /* 0x000ea800000e0000 */
[----:B------:R-:W3:Y:S04]  /*113e0*/  LDSM.16.M88.4 R24, [R178+0x800] ;  /* 0x00080000b218783b */ /* 0x000ee80000000200 */
[----:B------:R-:W-:Y:S01]  /*113f0*/  @P1 IADD3 R187, R178, -0x20, RZ ;  /* 0xffffffe0b2bb1810 */ /* 0x000fe20007ffe0ff */
[----:B------:R-:W-:Y:S03]  /*11400*/  LDSM.16.M88.4 R4, [R184] ;  /* 0x00000000b804783b */ /* 0x000fe60000000200 */
[C---:B------:R-:W-:Y:S01]  /*11410*/  IADD3 R188, R187.reuse, 0x3000, RZ ;  /* 0x00003000bbbc7810 */ /* 0x040fe20007ffe0ff */
[----:B-----5:R-:W-:Y:S01]  /*11420*/  LDSM.16.M88.4 R36, [R187] ;  /* 0x00000000bb24783b */ /* 0x020fe20000000200 */
[----:B------:R-:W-:-:S02]  /*11430*/  IADD3 R190, R187, 0x1000, RZ ;  /* 0x00001000bbbe7810 */ /* 0x000fc40007ffe0ff */
[C---:B------:R-:W-:Y:S01]  /*11440*/  IADD3 R189, R187.reuse, 0x1800, RZ ;  /* 0x00001800bbbd7810 */ /* 0x040fe20007ffe0ff */
[----:B------:R-:W4:Y:S01]  /*11450*/  LDSM.16.M88.4 R44, [R187+0x800] ;  /* 0x00080000bb2c783b */ /* 0x000f220000000200 */
[----:B------:R-:W-:Y:S02]  /*11460*/  IADD3 R192, R187, 0x2000, RZ ;  /* 0x00002000bbc07810 */ /* 0x000fe40007ffe0ff */
[-C--:B-1--4-:R-:W-:Y:S02]  /*11470*/  LEA R12, P0, R202, R0.reuse, 0x1 ;  /* 0x00000000ca0c7211 */ /* 0x092fe400078008ff */
[----:B------:R-:W-:Y:S02]  /*11480*/  LEA R16, P1, R200, R0, 0x1 ;  /* 0x00000000c8107211 */ /* 0x000fe400078208ff */
[----:B--2---:R-:W-:Y:S02]  /*11490*/  LEA.HI.X R13, R202, R2, R207, 0x1, P0 ;  /* 0x00000002ca0d7211 */ /* 0x004fe400000f0ccf */
[----:B------:R-:W-:-:S02]  /*114a0*/  ISETP.GT.AND P0, PT, R116, R212, PT ;  /* 0x000000d47400720c */ /* 0x000fc40003f04270 */
[----:B------:R-:W-:Y:S02]  /*114b0*/  LEA.HI.X R17, R200, R2, R206, 0x1, P1 ;  /* 0x00000002c8117211 */ /* 0x000fe400008f0cce */
[C---:B------:R-:W-:Y:S02]  /*114c0*/  ISETP.GE.OR P1, PT, R134.reuse, c[0x0][0x1d4], !P0 ;  /* 0x0000750086007a0c */ /* 0x040fe40004726670 */
[C---:B------:R-:W-:Y:S01]  /*114d0*/  LEA R14, P3, R134.reuse, R0, 0x1 ;  /* 0x00000000860e7211 */ /* 0x040fe200078608ff */
[C---:B------:R-:W-:Y:S01]  /*114e0*/  HMMA.16816.F32.BF16 R28, R8.reuse, R20, RZ ;  /* 0x00000014081c723c */ /* 0x040fe200000418ff */
[----:B------:R-:W-:Y:S02]  /*114f0*/  IADD3 R191, R187, 0x2800, RZ ;  /* 0x00002800bbbf7810 */ /* 0x000fe40007ffe0ff */
[----:B------:R-:W-:Y:S02]  /*11500*/  LEA.HI.X R15, R134, R2, R135, 0x1, P3 ;  /* 0x00000002860f7211 */ /* 0x000fe400018f0c87 */
[----:B------:R-:W-:Y:S01]  /*11510*/  LEA R18, P3, R201, R0, 0x1 ;  /* 0x00000000c9127211 */ /* 0x000fe200078608ff */
[----:B------:R-:W-:Y:S01]  /*11520*/  IMAD.MOV.U32 R0, RZ, RZ, 0x40 ;  /* 0x00000040ff007424 */ /* 0x000fe200078e00ff */
[----:B------:R-:W-:Y:S01]  /*11530*/  IADD3 R193, R187, 0x3800, RZ ;  /* 0x00003800bbc17810 */ /* 0x000fe20007ffe0ff */
[----:B------:R-:W-:Y:S01]  /*11540*/  HMMA.16816.F32.BF16 R32, R8, R22, RZ ;  /* 0x000000160820723c */ /* 0x000fe200000418ff */
[----:B------:R-:W-:Y:S01]  /*11550*/  LEA.HI.X R19, R201, R2, R208, 0x1, P3 ;  /* 0x00000002c9137211 */ /* 0x000fe200018f0cd0 */
[----:B------:R-:W-:Y:S01]  /*11560*/  @!PT LDS RZ, [RZ] ;  /* 0x00000000fffff984 */ /* 0x000fe20000000800 */
[----:B------:R-:W-:Y:S01]  /*11570*/  @!PT LDS RZ, [RZ] ;  /* 0x00000000fffff984 */ /* 0x000fe20000000800 */
[----:B------:R-:W-:Y:S01]  /*11580*/  @!PT LDS RZ, [RZ] ;  /* 0x00000000fffff984 */ /* 0x000fe20000000800 */
[----:B------:R1:W-:Y:S01]  /*11590*/  LDGSTS.E.BYPASS.LTC128B.128 [R195+0x8080], [R14.64], !P1 ;  /* 0x080800000ec37fae */ /* 0x0003e2000c901d48 */
[----:B------:R-:W-:-:S02]  /*115a0*/  ISETP.GE.OR P1, PT, R138, c[0x0][0x1d4], !P0 ;  /* 0x000075008a007a0c */ /* 0x000fc40004726670 */
[----:B------:R-:W-:Y:S02]  /*115b0*/  SEL R0, R0, 0xffffffc0, !P2 ;  /* 0xffffffc000007807 */ /* 0x000fe40005000000 */
[----:B------:R-:W-:Y:S01]  /*115c0*/  IADD3 R194, R187, 0x800, RZ ;  /* 0x00000800bbc27810 */ /* 0x000fe20007ffe0ff */
[----:B---3--:R-:W-:Y:S02]  /*115d0*/  HMMA.16816.F32.BF16 R20, R8, R24, RZ ;  /* 0x000000180814723c */ /* 0x008fe400000418ff */
        /* <DEDUP_REMOVED lines=9> */
[----:B------:R-:W-:Y:S01]  /*11670*/  LDSM.16.M88.4 R48, [R177+0x800] ;  /* 0x00080000b130783b */ /* 0x000fe20000000200 */
[----:B-1----:R-:W-:Y:S03]  /*11680*/  HMMA.16816.F32.BF16 R12, R8, R26, RZ ;  /* 0x0000001a080c723c */ /* 0x002fe600000418ff */
[----:B------:R-:W1:Y:S04]  /*11690*/  LDSM.16.M88.4 R8, [R186] ;  /* 0x00000000ba08783b */ /* 0x000e680000000200 */
[----:B------:R-:W0:Y:S01]  /*116a0*/  LDGDEPBAR ;  /* 0x00000000000079af */ /* 0x000e220000000000 */
[C---:B------:R-:W-:Y:S08]  /*116b0*/  HMMA.16816.F32.BF16 R24, R4.reuse, R44, R20 ;  /* 0x0000002c0418723c */ /* 0x040ff00000041814 */
[C---:B--2---:R-:W-:Y:S08]  /*116c0*/  HMMA.16816.F32.BF16 R16, R4.reuse, R36, R28 ;  /* 0x000000240410723c */ /* 0x044ff0000004181c */
[C---:B------:R-:W-:Y:S01]  /*116d0*/  HMMA.16816.F32.BF16 R28, R4.reuse, R38, R32 ;  /* 0x00000026041c723c */ /* 0x040fe20000041820 */
[----:B------:R-:W-:Y:S04]  /*116e0*/  LDSM.16.M88.4 R32, [R176+-0x3000] ;  /* 0xffd00000b020783b */ /* 0x000fe80000000200 */
[----:B------:R-:W-:Y:S03]  /*116f0*/  LDSM.16.M88.4 R36, [R178+0x1000] ;  /* 0x00100000b224783b */ /* 0x000fe60000000200 */
[----:B------:R-:W-:Y:S01]  /*11700*/  HMMA.16816.F32.BF16 R12, R4, R46, R12 ;  /* 0x0000002e040c723c */ /* 0x000fe2000004180c */
[----:B------:R-:W2:Y:S04]  /*11710*/  LDSM.16.M88.4 R4, [R185] ;  /* 0x00000000b904783b */ /* 0x000ea80000000200 */
[----:B------:R-:W3:Y:S03]  /*11720*/  LDSM.16.M88.4 R44, [R176+-0x2800] ;  /* 0xffd80000b02c783b */ /* 0x000ee60000000200 */
[C---:B-1----:R-:W-:Y:S08]  /*11730*/  HMMA.16816.F32.BF16 R20, R8.reuse, R40, R16 ;  /* 0x000000280814723c */ /* 0x042ff00000041810 */
[C---:B------:R-:W-:Y:S01]  /*11740*/  HMMA.16816.F32.BF16 R16, R8.reuse, R42, R28 ;  /* 0x0000002a0810723c */ /* 0x040fe2000004181c */
[----:B------:R-:W-:Y:S07]  /*11750*/  LDSM.16.M88.4 R40, [R189] ;  /* 0x00000000bd28783b */ /* 0x000fee0000000200 */
[C---:B------:R-:W-:Y:S08]  /*11760*/  HMMA.16816.F32.BF16 R24, R8.reuse, R48, R24 ;  /* 0x000000300818723c */ /* 0x040ff00000041818 */
[----:B------:R-:W-:Y:S01]  /*11770*/  HMMA.16816.F32.BF16 R12, R8, R50, R12 ;  /* 0x00000032080c723c */ /* 0x000fe2000004180c */
[----:B------:R-:W1:Y:S04]  /*11780*/  LDSM.16.M88.4 R8, [R183+0x4000] ;  /* 0x00400000b708783b */ /* 0x000e680000000200 */
[----:B------:R-:W4:Y:S03]  /*11790*/  LDSM.16.M88.4 R48, [R178+0x1800] ;  /* 0x00180000b230783b */ /* 0x000f260000000200 */
[C---:B--2---:R-:W-:Y:S08]  /*117a0*/  HMMA.16816.F32.BF16 R20, R4.reuse, R32, R20 ;  /* 0x000000200414723c */ /* 0x044ff00000041814 */
[C---:B------:R-:W-:Y:S01]  /*117b0*/  HMMA.16816.F32.BF16 R16, R4.reuse, R34, R16 ;  /* 0x000000220410723c */ /* 0x040fe20000041810 */
[----:B------:R-:W-:Y:S07]  /*117c0*/  LDSM.16.M88.4 R32, [R190] ;  /* 0x00000000be20783b */ /* 0x000fee0000000200 */
[C---:B---3--:R-:W-:Y:S08]  /*117d0*/  HMMA.16816.F32.BF16 R24, R4.reuse, R44, R24 ;  /* 0x0000002c0418723c */ /* 0x048ff00000041818 */
[----:B------:R-:W-:Y:S01]  /*117e0*/  HMMA.16816.F32.BF16 R12, R4, R46, R12 ;  /* 0x0000002e040c723c */ /* 0x000fe2000004180c */
[----:B------:R-:W2:Y:S04]  /*117f0*/  LDSM.16.M88.4 R4, [R184+0x4000] ;  /* 0x00400000b804783b */ /* 0x000ea80000000200 */
[----:B------:R-:W-:Y:S03]  /*11800*/  LDSM.16.M88.4 R44, [R178+0x2800] ;  /* 0x00280000b22c783b */ /* 0x000fe60000000200 */
[C---:B-1----:R-:W-:Y:S01]  /*11810*/  HMMA.16816.F32.BF16 R28, R8.reuse, R36, R20 ;  /* 0x00000024081c723c */ /* 0x042fe20000041814 */
[----:B------:R-:W-:Y:S07]  /*11820*/  LDSM.16.M88.4 R20, [R177+0x1000] ;  /* 0x00100000b114783b */ /* 0x000fee0000000200 */
[C---:B------:R-:W-:Y:S01]  /*11830*/  HMMA.16816.F32.BF16 R16, R8.reuse, R38, R16 ;  /* 0x000000260810723c */ /* 0x040fe20000041810 */
[----:B------:R-:W-:Y:S07]  /*11840*/  LDSM.16.M88.4 R36, [R177+0x1800] ;  /* 0x00180000b124783b */ /* 0x000fee0000000200 */
[C---:B----4-:R-:W-:Y:S08]  /*11850*/  HMMA.16816.F32.BF16 R24, R8.reuse, R48, R24 ;  /* 0x000000300818723c */ /* 0x050ff00000041818 */
[----:B------:R-:W-:Y:S01]  /*11860*/  HMMA.16816.F32.BF16 R12, R8, R50, R12 ;  /* 0x00000032080c723c */ /* 0x000fe2000004180c */
[----:B------:R-:W1:Y:S07]  /*11870*/  LDSM.16.M88.4 R8, [R186+0x4000] ;  /* 0x00400000ba08783b */ /* 0x000e6e0000000200 */
[C---:B--2---:R-:W-:Y:S08]  /*11880*/  HMMA.16816.F32.BF16 R28, R4.reuse, R32, R28 ;  /* 0x00000020041c723c */ /* 0x044ff0000004181c */
[C---:B------:R-:W-:Y:S01]  /*11890*/  HMMA.16816.F32.BF16 R16, R4.reuse, R34, R16 ;  /* 0x000000220410723c */ /* 0x040fe20000041810 */
[----:B------:R-:W-:Y:S07]  /*118a0*/  LDSM.16.M88.4 R32, [R176+-0x2000] ;  /* 0xffe00000b020783b */ /* 0x000fee0000000200 */
[C---:B------:R-:W-:Y:S08]  /*118b0*/  HMMA.16816.F32.BF16 R24, R4.reuse, R40, R24 ;  /* 0x000000280418723c */ /* 0x040ff00000041818 */
[----:B------:R-:W-:Y:S01]  /*118c0*/  HMMA.16816.F32.BF16 R12, R4, R42, R12 ;  /* 0x0000002a040c723c */ /* 0x000fe2000004180c */
[----:B------:R-:W2:Y:S04]  /*118d0*/  LDSM.16.M88.4 R4, [R185+0x4000] ;  /* 0x00400000b904783b */ /* 0x000ea80000000200 */
[----:B------:R-:W3:Y:S03]  /*118e0*/  LDSM.16.M88.4 R40, [R176+-0x1800] ;  /* 0xffe80000b028783b */ /* 0x000ee60000000200 */
[C---:B-1----:R-:W-:Y:S08]  /*118f0*/  HMMA.16816.F32.BF16 R28, R8.reuse, R20, R28 ;  /* 0x00000014081c723c */ /* 0x042ff0000004181c */
[C---:B------:R-:W-:Y:S08]  /*11900*/  HMMA.16816.F32.BF16 R20, R8.reuse, R22, R16 ;  /* 0x000000160814723c */ /* 0x040ff00000041810 */
[C---:B------:R-:W-:Y:S08]  /*11910*/  HMMA.16816.F32.BF16 R16, R8.reuse, R36, R24 ;  /* 0x000000240810723c */ /* 0x040ff00000041818 */
[----:B------:R-:W-:Y:S01]  /*11920*/  HMMA.16816.F32.BF16 R12, R8, R38, R12 ;  /* 0x00000026080c723c */ /* 0x000fe2000004180c */
[----:B------:R-:W-:Y:S04]  /*11930*/  LDSM.16.M88.4 R8, [R183+0x8000] ;  /* 0x00800000b708783b */ /* 0x000fe80000000200 */
[----:B------:R-:W1:Y:S03]  /*11940*/  LDSM.16.M88.4 R36, [R178+0x2000] ;  /* 0x00200000b224783b */ /* 0x000e660000000200 */
[C---:B--2---:R-:W-:Y:S01]  /*11950*/  HMMA.16816.F32.BF16 R24, R4.reuse, R32, R28 ;  /* 0x000000200418723c */ /* 0x044fe2000004181c */
[----:B------:R-:W-:Y:S07]  /*11960*/  LDSM.16.M88.4 R28, [R192] ;  /* 0x00000000c01c783b */ /* 0x000fee0000000200 */
[C---:B------:R-:W-:Y:S01]  /*11970*/  HMMA.16816.F32.BF16 R20, R4.reuse, R34, R20 ;  /* 0x000000220414723c */ /* 0x040fe20000041814 */
[----:B------:R-:W-:Y:S07]  /*11980*/  LDSM.16.M88.4 R32, [R177+0x2000] ;  /* 0x00200000b120783b */ /* 0x000fee0000000200 */
[C---:B---3--:R-:W-:Y:S08]  /*11990*/  HMMA.16816.F32.BF16 R16, R4.reuse, R40, R16 ;  /* 0x000000280410723c */ /* 0x048ff00000041810 */
[----:B------:R-:W-:Y:S01]  /*119a0*/  HMMA.16816.F32.BF16 R12, R4, R42, R12 ;  /* 0x0000002a040c723c */ /* 0x000fe2000004180c */
[----:B------:R-:W2:Y:S04]  /*119b0*/  LDSM.16.M88.4 R4, [R184+0x8000] ;  /* 0x00800000b804783b */ /* 0x000ea80000000200 */
[----:B------:R-:W3:Y:S03]  /*119c0*/  LDSM.16.M88.4 R40, [R191] ;  /* 0x00000000bf28783b */ /* 0x000ee60000000200 */
[C---:B-1----:R-:W-:Y:S08]  /*119d0*/  HMMA.16816.F32.BF16 R24, R8.reuse, R36, R24 ;  /* 0x000000240818723c */ /* 0x042ff00000041818 */
[C---:B------:R-:W-:Y:S01]  /*119e0*/  HMMA.16816.F32.BF16 R20, R8.reuse, R38, R20 ;  /* 0x000000260814723c */ /* 0x040fe20000041814 */
[----:B------:R-:W-:Y:S07]  /*119f0*/  LDSM.16.M88.4 R36, [R176+-0x800] ;  /* 0xfff80000b024783b */ /* 0x000fee0000000200 */
[C---:B------:R-:W-:Y:S08]  /*11a00*/  HMMA.16816.F32.BF16 R16, R8.reuse, R44, R16 ;  /* 0x0000002c0810723c */ /* 0x040ff00000041810 */
[----:B------:R-:W-:Y:S01]  /*11a10*/  HMMA.16816.F32.BF16 R12, R8, R46, R12 ;  /* 0x0000002e080c723c */ /* 0x000fe2000004180c */
[----:B------:R-:W1:Y:S04]  /*11a20*/  LDSM.16.M88.4 R8, [R186+0x8000] ;  /* 0x00800000ba08783b */ /* 0x000e680000000200 */
[----:B------:R-:W4:Y:S03]  /*11a30*/  LDSM.16.M88.4 R44, [R177+0x2800] ;  /* 0x00280000b12c783b */ /* 0x000f260000000200 */
[C---:B--2---:R-:W-:Y:S08]  /*11a40*/  HMMA.16816.F32.BF16 R24, R4.reuse, R28, R24 ;  /* 0x0000001c0418723c */ /* 0x044ff00000041818 */
[C---:B------:R-:W-:Y:S01]  /*11a50*/  HMMA.16816.F32.BF16 R20, R4.reuse, R30, R20 ;  /* 0x0000001e0414723c */ /* 0x040fe20000041814 */
[----:B------:R-:W-:Y:S07]  /*11a60*/  LDSM.16.M88.4 R28, [R176+-0x1000] ;  /* 0xfff00000b01c783b */ /* 0x000fee0000000200 */
[C---:B---3--:R-:W-:Y:S08]  /*11a70*/  HMMA.16816.F32.BF16 R16, R4.reuse, R40, R16 ;  /* 0x000000280410723c */ /* 0x048ff00000041810 */
[----:B------:R-:W-:Y:S01]  /*11a80*/  HMMA.16816.F32.BF16 R12, R4, R42, R12 ;  /* 0x0000002a040c723c */ /* 0x000fe2000004180c */
[----:B------:R-:W2:Y:S04]  /*11a90*/  LDSM.16.M88.4 R4, [R185+0x8000] ;  /* 0x00800000b904783b */ /* 0x000ea80000000200 */
[----:B------:R-:W-:Y:S03]  /*11aa0*/  LDSM.16.M88.4 R40, [R193] ;  /* 0x00000000c128783b */ /* 0x000fe60000000200 */
[C---:B-1----:R-:W-:Y:S08]  /*11ab0*/  HMMA.16816.F32.BF16 R24, R8.reuse, R32, R24 ;  /* 0x000000200818723c */ /* 0x042ff00000041818 */
[C---:B------:R-:W-:Y:S01]  /*11ac0*/  HMMA.16816.F32.BF16 R20, R8.reuse, R34, R20 ;  /* 0x000000220814723c */ /* 0x040fe20000041814 */
[----:B------:R-:W-:Y:S07]  /*11ad0*/  LDSM.16.M88.4 R32, [R178+0x3000] ;  /* 0x00300000b220783b */ /* 0x000fee0000000200 */
[C---:B----4-:R-:W-:Y:S08]  /*11ae0*/  HMMA.16816.F32.BF16 R16, R8.reuse, R44, R16 ;  /* 0x0000002c0810723c */ /* 0x050ff00000041810 */
[----:B------:R-:W-:Y:S01]  /*11af0*/  HMMA.16816.F32.BF16 R12, R8, R46, R12 ;  /* 0x0000002e080c723c */ /* 0x000fe2000004180c */
[----:B------:R-:W1:Y:S04]  /*11b00*/  LDSM.16.M88.4 R8, [R183+0xc000] ;  /* 0x00c00000b708783b */ /* 0x000e680000000200 */
[----:B------:R-:W3:Y:S03]  /*11b10*/  LDSM.16.M88.4 R44, [R178+0x3800] ;  /* 0x00380000b22c783b */ /* 0x000ee60000000200 */
[C---:B--2---:R-:W-:Y:S08]  /*11b20*/  HMMA.16816.F32.BF16 R24, R4.reuse, R28, R24 ;  /* 0x0000001c0418723c */ /* 0x044ff00000041818 */
[C---:B------:R-:W-:Y:S01]  /*11b30*/  HMMA.16816.F32.BF16 R20, R4.reuse, R30, R20 ;  /* 0x0000001e0414723c */ /* 0x040fe20000041814 */
[----:B------:R-:W-:Y:S07]  /*11b40*/  LDSM.16.M88.4 R28, [R188] ;  /* 0x00000000bc1c783b */ /* 0x000fee0000000200 */
[C---:B------:R-:W-:Y:S08]  /*11b50*/  HMMA.16816.F32.BF16 R16, R4.reuse, R36, R16 ;  /* 0x000000240410723c */ /* 0x040ff00000041810 */
[----:B------:R-:W-:Y:S01]  /*11b60*/  HMMA.16816.F32.BF16 R12, R4, R38, R12 ;  /* 0x00000026040c723c */ /* 0x000fe2000004180c */
[----:B------:R-:W2:Y:S04]  /*11b70*/  LDSM.16.M88.4 R4, [R184+0xc000] ;  /* 0x00c00000b804783b */ /* 0x000ea80000000200 */
[----:B------:R-:W-:Y:S03]  /*11b80*/  LDSM.16.M88.4 R36, [R177+0x3000] ;  /* 0x00300000b124783b */ /* 0x000fe60000000200 */
[C---:B-1----:R-:W-:Y:S08]  /*11b90*/  HMMA.16816.F32.BF16 R24, R8.reuse, R32, R24 ;  /* 0x000000200818723c */ /* 0x042ff00000041818 */
[C---:B------:R-:W-:Y:S01]  /*11ba0*/  HMMA.16816.F32.BF16 R20, R8.reuse, R34, R20 ;  /* 0x000000220814723c */ /* 0x040fe20000041814 */
[----:B------:R-:W-:Y:S07]  /*11bb0*/  LDSM.16.M88.4 R32, [R176] ;  /* 0x00000000b020783b */ /* 0x000fee0000000200 */
[C---:B---3--:R-:W-:Y:S08]  /*11bc0*/  HMMA.16816.F32.BF16 R16, R8.reuse, R44, R16 ;  /* 0x0000002c0810723c */ /* 0x048ff00000041810 */
[----:B------:R-:W-:Y:S01]  /*11bd0*/  HMMA.16816.F32.BF16 R12, R8, R46, R12 ;  /* 0x0000002e080c723c */ /* 0x000fe2000004180c */
[----:B------:R-:W1:Y:S04]  /*11be0*/  LDSM.16.M88.4 R8, [R186+0xc000] ;  /* 0x00c00000ba08783b */ /* 0x000e680000000200 */
[----:B------:R-:W3:Y:S03]  /*11bf0*/  LDSM.16.M88.4 R44, [R177+0x3800] ;  /* 0x00380000b12c783b */ /* 0x000ee60000000200 */
[C---:B--2---:R-:W-:Y:S08]  /*11c00*/  HMMA.16816.F32.BF16 R24, R4.reuse, R28, R24 ;  /* 0x0000001c0418723c */ /* 0x044ff00000041818 */
[C---:B------:R-:W-:Y:S01]  /*11c10*/  HMMA.16816.F32.BF16 R20, R4.reuse, R30, R20 ;  /* 0x0000001e0414723c */ /* 0x040fe20000041814 */
[----:B------:R-:W-:Y:S07]  /*11c20*/  LDSM.16.M88.4 R28, [R176+0x800] ;  /* 0x00080000b01c783b */ /* 0x000fee0000000200 */
[C---:B------:R-:W-:Y:S08]  /*11c30*/  HMMA.16816.F32.BF16 R16, R4.reuse, R40, R16 ;  /* 0x000000280410723c */ /* 0x040ff00000041810 */
[----:B------:R-:W-:Y:S01]  /*11c40*/  HMMA.16816.F32.BF16 R12, R4, R42, R12 ;  /* 0x0000002a040c723c */ /* 0x000fe2000004180c */
[----:B------:R-:W2:Y:S01]  /*11c50*/  LDSM.16.M88.4 R4, [R185+0xc000] ;  /* 0x00c00000b904783b */ /* 0x000ea20000000200 */
[----:B------:R-:W-:-:S06]  /*11c60*/  DEPBAR.LE SB0, 0x0 ;  /* 0x000080000000791a */ /* 0x000fcc0000000000 */
[C---:B-1----:R-:W-:Y:S08]  /*11c70*/  HMMA.16816.F32.BF16 R24, R8.reuse, R36, R24 ;  /* 0x000000240818723c */ /* 0x042ff00000041818 */
[C---:B------:R-:W-:Y:S08]  /*11c80*/  HMMA.16816.F32.BF16 R20, R8.reuse, R38, R20 ;  /* 0x000000260814723c */ /* 0x040ff00000041814 */
[C---:B---3--:R-:W-:Y:S08]  /*11c90*/  HMMA.16816.F32.BF16 R16, R8.reuse, R44, R16 ;  /* 0x0000002c0810723c */ /* 0x048ff00000041810 */
[----:B------:R-:W-:Y:S08]  /*11ca0*/  HMMA.16816.F32.BF16 R8, R8, R46, R12 ;  /* 0x0000002e0808723c */ /* 0x000ff0000004180c */
[C---:B--2---:R-:W-:Y:S08]  /*11cb0*/  HMMA.16816.F32.BF16 R24, R4.reuse, R32, R24 ;  /* 0x000000200418723c */ /* 0x044ff00000041818 */
[C---:B------:R-:W-:Y:S08]  /*11cc0*/  HMMA.16816.F32.BF16 R16, R4.reuse, R28, R16 ;  /* 0x0000001c0410723c */ /* 0x040ff00000041810 */
[C---:B------:R-:W-:Y:S08]  /*11cd0*/  HMMA.16816.F32.BF16 R20, R4.reuse, R34, R20 ;  /* 0x000000220414723c */ /* 0x040ff00000041814 */
[----:B------:R-:W-:Y:S01]  /*11ce0*/  HMMA.16816.F32.BF16 R28, R4, R30, R8 ;  /* 0x0000001e041c723c */ /* 0x000fe20000041808 */
[----:B------:R-:W-:Y:S06]  /*11cf0*/  BAR.SYNC.DEFER_BLOCKING 0x0 ;  /* 0x0000000000007b1d */ /* 0x000fec0000010000 */
[----:B------:R-:W-:Y:S01]  /*11d00*/  @!UPT UIADD3 URZ, URZ, URZ, URZ ;  /* 0x0000003f3f3ff290 */ /* 0x000fe2000fffe03f */
[----:B------:R-:W-:Y:S11]  /*11d10*/  @!P0 BRA `(.L_x_4091) ;  /* 0x0000032000008947 */ /* 0x000ff60003800000 */
[----:B------:R-:W-:Y:S01]  /*11d20*/  ISETP.NE.AND P4, PT, R120, 0x1, PT ;  /* 0x000000017800780c */ /* 0x000fe20003f85270 */
[----:B------:R-:W-:Y:S01]  /*11d30*/  IMAD.MOV.U32 R198, RZ, RZ, RZ ;  /* 0x000000ffffc67224 */ /* 0x000fe200078e00ff */
        /* <DEDUP_REMOVED lines=27> */
.L_x_4240:
[----:B------:R-:W-:Y:S05]  /*11ef0*/  BRA.DIV ~URZ, `(.L_x_4093) ;  /* 0x0000f1f27f007947 */ /* 0x000fea000b800000 */
[----:B-1----:R1:W3:Y:S02]  /*11f00*/  SHFL.IDX PT, R0, R5, RZ, 0x181f ;  /* 0x00181fff05007589 */ /* 0x0022e400000e0000 */
.L_x_4241:
[C---:B------:R-:W-:Y:S02]  /*11f10*/  ISETP.GE.AND P1, PT, R134.reuse, c[0x0][0x1d4], PT ;  /* 0x0000750086007a0c */ /* 0x040fe40003f26270 */
[----:B---3--:R-:W-:Y:S02]  /*11f20*/  LEA R2, P0, R134, R0, 0x1 ;  /* 0x0000000086027211 */ /* 0x008fe400078008ff */
        /* <DEDUP_REMOVED lines=17> */
.L_x_4091:
[----:B------:R-:W-:Y:S05]  /*12040*/  BSYNC B0 ;  /* 0x0000000000007941 */ /* 0x000fea0003800000 */
.L_x_4090:
[----:B------:R-:W-:Y:S01]  /*12050*/  IMAD.MOV.U32 R0, RZ, RZ, c[0x0][0x2c4] ;  /* 0x0000b100ff007624 */ /* 0x000fe200078e00ff */
[----:B------:R-:W-:Y:S01]  /*12060*/  ULDC UR4, c[0x0][0x324] ;  /* 0x0000c90000047ab9 */ /* 0x000fe20000000800 */
[----:B---3--:R-:W-:Y:S01]  /*12070*/  IADD3 R2, R210, 0x1, -R107 ;  /* 0x00000001d2027810 */ /* 0x008fe20007ffe86b */
        /* <DEDUP_REMOVED lines=10> */
[----:B-1----:R-:W-:Y:S01]  /*12120*/  IADD3 R5, R0, c[0x0][0x328], RZ ;  /* 0x0000ca0000057a10 */ /* 0x002fe20007ffe0ff */
[----:B------:R-:W-:Y:S05]  /*12130*/  BRA.DIV ~URZ, `(.L_x_4094) ;  /* 0x0000f0127f007947 */ /* 0x000fea000b800000 */
[----:B------:R1:W2:Y:S02]  /*12140*/  SHFL.IDX PT, R3, R4, RZ, 0x1c1f ;  /* 0x001c1fff04037589 */ /* 0x0002a400000e0000 */
.L_x_4242:
        /* <DEDUP_REMOVED lines=17> */
.L_x_4097:
[----:B------:R-:W-:-:S04]  /*12260*/  MOV R8, c[0x0][0x32c] ;  /* 0x0000cb0000087a02 */ /* 0x000fc80000000f00 */
[----:B------:R-:W-:-:S13]  /*12270*/  ISETP.NE.AND P0, PT, R8, 0x1, PT ;  /* 0x000000010800780c */ /* 0x000fda0003f05270 */
[----:B------:R-:W-:-:S05]  /*12280*/  @P0 IMAD.HI.U32 R8, R3, c[0x0][0x330], RZ ;  /* 0x0000cc0003080a27 */ /* 0x000fca00078e00ff */
[----:B------:R-:W-:Y:S02]  /*12290*/  @P0 SHF.R.U32.HI R3, RZ, c[0x0][0x334], R8 ;  /* 0x0000cd00ff030a19 */ /* 0x000fe40000011608 */
.L_x_4098:
[----:B------:R-:W-:Y:S05]  /*122a0*/  BSYNC B0 ;  /* 0x0000000000007941 */ /* 0x000fea0003800000 */
.L_x_4096:
[----:B------:R-:W-:-:S04]  /*122b0*/  IMAD R3, R3, c[0x0][0x32c], -R107 ;  /* 0x0000cb0003037a24 */ /* 0x000fc800078e0a6b */
[----:B------:R-:W-:-:S05]  /*122c0*/  IMAD.IADD R3, R3, 0x1, -R216 ;  /* 0x0000000103037824 */ /* 0x000fca00078e0ad8 */
[----:B------:R-:W-:Y:S02]  /*122d0*/  IADD3 R8, R3, c[0x0][0x32c], RZ ;  /* 0x0000cb0003087a10 */ /* 0x000fe40007ffe0ff */
[----:B------:R-:W-:Y:S02]  /*122e0*/  IMNMX R0, R0, R3, !PT ;  /* 0x0000000300007217 */ /* 0x000fe40007800200 */
[----:B------:R-:W-:Y:S02]  /*122f0*/  IMNMX R2, R2, R8, PT ;  /* 0x0000000802027217 */ /* 0x000fe40003800200 */
.L_x_4095:
[----:B------:R-:W-:-:S04]  /*12300*/  ISETP.GT.AND P1, PT, R196, RZ, PT ;  /* 0x000000ffc400720c */ /* 0x000fc80003f24270 */
[C---:B------:R-:W-:Y:S02]  /*12310*/  ISETP.GT.AND P2, PT, R0.reuse, RZ, P1 ;  /* 0x000000ff0000720c */ /* 0x040fe40000f44270 */
[----:B------:R-:W-:Y:S02]  /*12320*/  ISETP.GT.AND P0, PT, R0, 0x1, P1 ;  /* 0x000000010000780c */ /* 0x000fe40000f04270 */
[C---:B------:R-:W-:Y:S02]  /*12330*/  ISETP.LT.OR P2, PT, R2.reuse, 0x1, P2 ;  /* 0x000000010200780c */ /* 0x040fe40001741670 */
[----:B------:R-:W-:Y:S02]  /*12340*/  ISETP.LT.OR P0, PT, R2, 0x2, P0 ;  /* 0x000000020200780c */ /* 0x000fe40000701670 */
[----:B------:R-:W-:Y:S02]  /*12350*/  FSEL R10, R24, -INF , !P2 ;  /* 0xff800000180a7808 */ /* 0x000fe40005000000 */
[----:B------:R-:W-:-:S02]  /*12360*/  ISETP.GT.AND P2, PT, R0, 0x8, P1 ;  /* 0x000000080000780c */ /* 0x000fc40000f44270 */
[----:B------:R-:W-:Y:S02]  /*12370*/  FSEL R11, R25, -INF , !P0 ;  /* 0xff800000190b7808 */ /* 0x000fe40004000000 */
        /* <DEDUP_REMOVED lines=16> */
[----:B------:R-:W-:Y:S01]  /*12480*/  FSEL R28, R29, -INF , !P0 ;  /* 0xff8000001d1c7808 */ /* 0x000fe20004000000 */
[----:B------:R-:W-:Y:S06]  /*12490*/  BRA.DIV ~URZ, `(.L_x_4099) ;  /* 0x0000ed227f007947 */ /* 0x000fec000b800000 */
[----:B------:R2:W3:Y:S02]  /*124a0*/  SHFL.IDX PT, R3, R4, 0x1, 0x1c1f ;  /* 0x003c1f0004037f89 */ /* 0x0004e400000e0000 */
.L_x_4243:
        /* <DEDUP_REMOVED lines=17> */
.L_x_4102:
[----:B-12---:R-:W-:-:S04]  /*125c0*/  MOV R4, c[0x0][0x32c] ;  /* 0x0000cb0000047a02 */ /* 0x006fc80000000f00 */
[----:B------:R-:W-:-:S13]  /*125d0*/  ISETP.NE.AND P0, PT, R4, 0x1, PT ;  /* 0x000000010400780c */ /* 0x000fda0003f05270 */
[----:B------:R-:W-:-:S05]  /*125e0*/  @P0 IMAD.HI.U32 R4, R3, c[0x0][0x330], RZ ;  /* 0x0000cc0003040a27 */ /* 0x000fca00078e00ff */
[----:B------:R-:W-:Y:S02]  /*125f0*/  @P0 SHF.R.U32.HI R3, RZ, c[0x0][0x334], R4 ;  /* 0x0000cd00ff030a19 */ /* 0x000fe40000011604 */
.L_x_4103:
[----:B------:R-:W-:Y:S05]  /*12600*/  BSYNC B0 ;  /* 0x0000000000007941 */ /* 0x000fea0003800000 */
.L_x_4101:
[----:B------:R-:W-:-:S04]  /*12610*/  IMAD R3, R3, c[0x0][0x32c], -R107 ;  /* 0x0000cb0003037a24 */ /* 0x000fc800078e0a6b */
[----:B------:R-:W-:-:S05]  /*12620*/  IMAD.IADD R3, R3, 0x1, -R216 ;  /* 0x0000000103037824 */ /* 0x000fca00078e0ad8 */
[----:B------:R-:W-:Y:S02]  /*12630*/  IADD3 R4, R3, c[0x0][0x32c], RZ ;  /* 0x0000cb0003047a10 */ /* 0x000fe40007ffe0ff */
[----:B------:R-:W-:Y:S02]  /*12640*/  IMNMX R0, R0, R3, !PT ;  /* 0x0000000300007217 */ /* 0x000fe40007800200 */
[----:B------:R-:W-:Y:S02]  /*12650*/  IMNMX R2, R2, R4, PT ;  /* 0x0000000402027217 */ /* 0x000fe40003800200 */
.L_x_4100:
[C---:B------:R-:W-:Y:S02]  /*12660*/  ISETP.GT.AND P0, PT, R0.reuse, 0x1, P1 ;  /* 0x000000010000780c */ /* 0x040fe40000f04270 */
[----:B------:R-:W-:Y:S02]  /*12670*/  ISETP.GT.AND P2, PT, R0, 0x8, P1 ;  /* 0x000000080000780c */ /* 0x000fe40000f44270 */
[C---:B------:R-:W-:Y:S02]  /*12680*/  ISETP.LT.OR P0, PT, R2.reuse, 0x2, P0 ;  /* 0x000000020200780c */ /* 0x040fe40000701670 */
[----:B------:R-:W-:-:S02]  /*12690*/  ISETP.LT.OR P2, PT, R2, 0x9, P2 ;  /* 0x000000090200780c */ /* 0x000fc40001741670 */
[----:B------:R-:W-:Y:S02]  /*126a0*/  FSEL R7, R27, -INF , !P0 ;  /* 0xff8000001b077808 */ /* 0x000fe40004000000 */
[----:B------:R-:W-:Y:S02]  /*126b0*/  ISETP.GT.AND P0, PT, R0, 0x9, P1 ;  /* 0x000000090000780c */ /* 0x000fe40000f04270 */
[----:B------:R-:W-:Y:S02]  /*126c0*/  FSEL R8, R22, -INF , !P2 ;  /* 0xff80000016087808 */ /* 0x000fe40005000000 */
[----:B------:R-:W-:Y:S02]  /*126d0*/  ISETP.GT.AND P2, PT, R0, RZ, P1 ;  /* 0x000000ff0000720c */ /* 0x000fe40000f44270 */
[C---:B------:R-:W-:Y:S02]  /*126e0*/  ISETP.LT.OR P0, PT, R2.reuse, 0xa, P0 ;  /* 0x0000000a0200780c */ /* 0x040fe40000701670 */
[----:B------:R-:W-:-:S02]  /*126f0*/  ISETP.LT.OR P2, PT, R2, 0x1, P2 ;  /* 0x000000010200780c */ /* 0x000fc40001741670 */
[----:B------:R-:W-:Y:S02]  /*12700*/  FSEL R9, R23, -INF , !P0 ;  /* 0xff80000017097808 */ /* 0x000fe40004000000 */
[----:B------:R-:W-:Y:S02]  /*12710*/  ISETP.GT.AND P0, PT, R0, 0x10, P1 ;  /* 0x000000100000780c */ /* 0x000fe40000f04270 */
[----:B------:R-:W-:Y:S02]  /*12720*/  FSEL R6, R26, -INF , !P2 ;  /* 0xff8000001a067808 */ /* 0x000fe40005000000 */
[----:B------:R-:W-:Y:S02]  /*12730*/  FMNMX.FTZ R3, R10, R11, !PT ;  /* 0x0000000b0a037209 */ /* 0x000fe40007810000 */
[----:B------:R-:W-:Y:S02]  /*12740*/  ISETP.LT.OR P2, PT, R2, 0x11, P0 ;  /* 0x000000110200780c */ /* 0x000fe40000741670 */
[----:B-12---:R-:W-:-:S02]  /*12750*/  FMNMX.FTZ R4, R6, R7, !PT ;  /* 0x0000000706047209 */ /* 0x006fc40007810000 */
[----:B------:R-:W-:Y:S02]  /*12760*/  ISETP.GT.AND P0, PT, R0, 0x11, P1 ;  /* 0x000000110000780c */ /* 0x000fe40000f04270 */
[----:B------:R-:W-:Y:S02]  /*12770*/  FMNMX.FTZ R3, R12, R3, !PT ;  /* 0x000000030c037209 */ /* 0x000fe40007810000 */
[----:B------:R-:W-:Y:S02]  /*12780*/  FSEL R27, R18, -INF , !P2 ;  /* 0xff800000121b7808 */ /* 0x000fe40005000000 */
[----:B------:R-:W-:Y:S02]  /*12790*/  FMNMX.FTZ R4, R8, R4, !PT ;  /* 0x0000000408047209 */ /* 0x000fe40007810000 */
[----:B------:R-:W-:Y:S02]  /*127a0*/  ISETP.LT.OR P2, PT, R2, 0x12, P0 ;  /* 0x000000120200780c */ /* 0x000fe40000741670 */
[----:B------:R-:W-:-:S02]  /*127b0*/  ISETP.GT.AND P3, PT, R0, 0x18, P1 ;  /* 0x000000180000780c */ /* 0x000fc40000f64270 */
[----:B------:R-:W-:Y:S02]  /*127c0*/  ISETP.GT.AND P0, PT, R0, 0x19, P1 ;  /* 0x000000190000780c */ /* 0x000fe40000f04270 */
[----:B------:R-:W-:Y:S02]  /*127d0*/  FMNMX.FTZ R0, R13, R3, !PT ;  /* 0x000000030d007209 */ /* 0x000fe40007810000 */
[----:B------:R-:W-:Y:S02]  /*127e0*/  FMNMX.FTZ R3, R9, R4, !PT ;  /* 0x0000000409037209 */ /* 0x000fe40007810000 */
[----:B------:R-:W-:Y:S02]  /*127f0*/  FSEL R24, R19, -INF , !P2 ;  /* 0xff80000013187808 */ /* 0x000fe40005000000 */
[----:B------:R-:W-:Y:S02]  /*12800*/  ISETP.LT.OR P1, PT, R2, 0x19, P3 ;  /* 0x000000190200780c */ /* 0x000fe40001f21670 */
        /* <DEDUP_REMOVED lines=13> */
.L_x_4244:
[----:B-12---:R-:W-:Y:S01]  /*128e0*/  FMNMX.FTZ R4, R4, R0, !PT ;  /* 0x0000000004047209 */ /* 0x006fe20007810000 */
[----:B------:R-:W-:Y:S05]  /*128f0*/  BRA.DIV ~URZ, `(.L_x_4105) ;  /* 0x0000e9827f007947 */ /* 0x000fea000b800000 */
[----:B------:R-:W1:Y:S04]  /*12900*/  SHFL.BFLY PT, R0, R5, 0x2, 0x1f ;  /* 0x0c401f0005007f89 */ /* 0x000e6800000e0000 */
[----:B------:R-:W2:Y:S01]  /*12910*/  SHFL.BFLY PT, R2, R4, 0x1, 0x1f ;  /* 0x0c201f0004027f89 */ /* 0x000ea200000e0000 */
[----:B-1----:R-:W-:-:S02]  /*12920*/  FMNMX.FTZ R5, R5, R0, !PT ;  /* 0x0000000005057209 */ /* 0x002fc40007810000 */
[----:B--2---:R-:W-:-:S03]  /*12930*/  FMNMX.FTZ R133, R4, R2, !PT ;  /* 0x0000000204857209 */ /* 0x004fc60007810000 */
[----:B------:R1:W2:Y:S04]  /*12940*/  SHFL.BFLY PT, R3, R5, 0x1, 0x1f ;  /* 0x0c201f0005037f89 */ /* 0x0002a800000e0000 */
.L_x_4245:
[C---:B------:R-:W-:Y:S01]  /*12950*/  FMUL.FTZ R2, R133.reuse, c[0x0][0x2d0] ;  /* 0x0000b40085027a20 */ /* 0x040fe20000410000 */
[----:B------:R-:W-:Y:S01]  /*12960*/  FSETP.NEU.FTZ.AND P0, PT, R133, -INF , PT ;  /* 0xff8000008500780b */ /* 0x000fe20003f1d000 */
[----:B------:R-:W-:Y:S01]  /*12970*/  WARPSYNC 0xffffffff ;  /* 0xffffffff00007948 */ /* 0x000fe20003800000 */
[----:B--2---:R-:W-:Y:S01]  /*12980*/  FMNMX.FTZ R4, R3, R5, !PT ;  /* 0x0000000503047209 */ /* 0x004fe20007810000 */
        /* <DEDUP_REMOVED lines=17> */
[----:B--2---:R-:W-:-:S03]  /*12aa0*/  FFMA.FTZ R0, R11, c[0x0][0x2d0], -R2 ;  /* 0x0000b4000b007a23 */ /* 0x004fc60000010802 */
[----:B------:R-:W-:Y:S01]  /*12ab0*/  LDSM.16.MT88.4 R68, [R182+0x1800] ;  /* 0x00180000b644783b */ /* 0x000fe20000004200 */
[----:B------:R2:W-:Y:S03]  /*12ac0*/  MUFU.EX2 R108, R0 ;  /* 0x00000000006c7308 */ /* 0x0005e60000000800 */
[----:B------:R-:W-:Y:S01]  /*12ad0*/  LDSM.16.MT88.4 R72, [R179+0x2000] ;  /* 0x00200000b348783b */ /* 0x000fe20000004200 */
[----:B---3--:R-:W-:-:S03]  /*12ae0*/  FFMA.FTZ R3, R14, c[0x0][0x2d0], -R2 ;  /* 0x0000b4000e037a23 */ /* 0x008fc60000010802 */
[----:B------:R-:W-:Y:S01]  /*12af0*/  LDSM.16.MT88.4 R60, [R180+0x1000] ;  /* 0x00100000b43c783b */ /* 0x000fe20000004200 */
[----:B------:R-:W-:Y:S03]  /*12b00*/  MUFU.EX2 R118, R3 ;  /* 0x0000000300767308 */ /* 0x000fe60000000800 */
[----:B------:R-:W-:Y:S04]  /*12b10*/  LDSM.16.MT88.4 R64, [R181+0x1000] ;  /* 0x00100000b540783b */ /* 0x000fe80000004200 */
[----:B------:R-:W-:Y:S01]  /*12b20*/  LDSM.16.MT88.4 R80, [R181+0x1800] ;  /* 0x00180000b550783b */ /* 0x000fe20000004200 */
[----:B--2---:R-:W-:-:S03]  /*12b30*/  FFMA.FTZ R0, R12, c[0x0][0x2d0], -R2 ;  /* 0x0000b4000c007a23 */ /* 0x004fc60000010802 */
[----:B------:R-:W2:Y:S01]  /*12b40*/  LDSM.16.MT88.4 R12, [R179] ;  /* 0x00000000b30c783b */ /* 0x000ea20000004200 */
[----:B------:R3:W4:Y:S03]  /*12b50*/  MUFU.EX2 R109, R0 ;  /* 0x00000000006d7308 */ /* 0x0007260000000800 */
[----:B------:R-:W5:Y:S04]  /*12b60*/  LDSM.16.MT88.4 R84, [R180+0x2000] ;  /* 0x00200000b454783b */ /* 0x000f680000004200 */
[----:B------:R-:W-:Y:S04]  /*12b70*/  LDSM.16.MT88.4 R92, [R180+0x2800] ;  /* 0x00280000b45c783b */ /* 0x000fe80000004200 */
[----:B------:R-:W-:Y:S04]  /*12b80*/  LDSM.16.MT88.4 R96, [R181+0x2800] ;  /* 0x00280000b560783b */ /* 0x000fe80000004200 */
[----:B------:R-:W-:Y:S01]  /*12b90*/  LDSM.16.MT88.4 R112, [R180+0x3000] ;  /* 0x00300000b470783b */ /* 0x000fe20000004200 */
[----:B---3--:R-:W-:Y:S01]  /*12ba0*/  FMUL.FTZ R0, R4, c[0x0][0x2d0] ;  /* 0x0000b40004007a20 */ /* 0x008fe20000410000 */
[----:B----4-:R-:W-:-:S02]  /*12bb0*/  F2FP.BF16.PACK_AB R10, R119, R109 ;  /* 0x0000006d770a723e */ /* 0x010fc400000010ff */
[----:B------:R-:W-:Y:S02]  /*12bc0*/  LDSM.16.MT88.4 R120, [R182+0x3000] ;  /* 0x00300000b678783b */ /* 0x000fe40000004200 */
[----:B------:R-:W-:Y:S02]  /*12bd0*/  FSEL R0, R0, RZ, P0 ;  /* 0x000000ff00007208 */ /* 0x000fe40000000000 */
[----:B------:R-:W-:Y:S03]  /*12be0*/  LDSM.16.MT88.4 R48, [R180+0x1800] ;  /* 0x00180000b430783b */ /* 0x000fe60000004200 */
[--C-:B------:R-:W-:Y:S01]  /*12bf0*/  FFMA.FTZ R3, R6, c[0x0][0x2d0], -R0.reuse ;  /* 0x0000b40006037a23 */ /* 0x100fe20000010800 */
[----:B------:R-:W-:Y:S03]  /*12c00*/  LDSM.16.MT88.4 R88, [R182+0x2000] ;  /* 0x00200000b658783b */ /* 0x000fe60000004200 */
[----:B------:R3:W-:Y:S01]  /*12c10*/  MUFU.EX2 R6, R3 ;  /* 0x0000000300067308 */ /* 0x0007e20000000800 */
[----:B------:R-:W4:Y:S01]  /*12c20*/  LDSM.16.MT88.4 R104, [R179+0x3000] ;  /* 0x00300000b368783b */ /* 0x000f220000004200 */
[----:B---3--:R-:W-:-:S06]  /*12c30*/  FFMA.FTZ R3, R7, c[0x0][0x2d0], -R0 ;  /* 0x0000b40007037a23 */ /* 0x008fcc0000010800 */
[----:B-1----:R1:W3:Y:S02]  /*12c40*/  MUFU.EX2 R5, R3 ;  /* 0x0000000300057308 */ /* 0x0022e40000000800 */
[----:B-1----:R-:W-:Y:S01]  /*12c50*/  FFMA.FTZ R3, R8, c[0x0][0x2d0], -R0 ;  /* 0x0000b40008037a23 */ /* 0x002fe20000010800 */
[----:B------:R-:W-:-:S05]  /*12c60*/  F2FP.BF16.PACK_AB R8, R108, R110 ;  /* 0x0000006e6c08723e */ /* 0x000fca00000010ff */
[----:B------:R1:W-:Y:S02]  /*12c70*/  MUFU.EX2 R116, R3 ;  /* 0x0000000300747308 */ /* 0x0003e40000000800 */
[----:B-1----:R-:W-:Y:S01]  /*12c80*/  FFMA.FTZ R3, R9, c[0x0][0x2d0], -R0 ;  /* 0x0000b40009037a23 */ /* 0x002fe20000010800 */
[----:B---3--:R-:W-:-:S05]  /*12c90*/  F2FP.BF16.PACK_AB R9, R5, R6 ;  /* 0x000000060509723e */ /* 0x008fca00000010ff */
[----:B------:R1:W3:Y:S02]  /*12ca0*/  MUFU.EX2 R7, R3 ;  /* 0x0000000300077308 */ /* 0x0002e40000000800 */
[----:B-1----:R-:W-:Y:S01]  /*12cb0*/  FFMA.FTZ R3, R17, c[0x0][0x2d0], -R2 ;  /* 0x0000b40011037a23 */ /* 0x002fe20000010802 */
[----:B---3--:R-:W-:-:S05]  /*12cc0*/  F2FP.BF16.PACK_AB R11, R7, R116 ;  /* 0x00000074070b723e */ /* 0x008fca00000010ff */
[----:B------:R1:W3:Y:S02]  /*12cd0*/  MUFU.EX2 R124, R3 ;  /* 0x00000003007c7308 */ /* 0x0002e40000000800 */
[C---:B--2---:R-:W-:Y:S08]  /*12ce0*/  HMMA.16816.F32.BF16 R152, R8.reuse, R12, RZ ;  /* 0x0000000c0898723c */ /* 0x044ff000000418ff */
[C---:B------:R-:W-:Y:S01]  /*12cf0*/  HMMA.16816.F32.BF16 R12, R8.reuse, R14, RZ ;  /* 0x0000000e080c723c */ /* 0x040fe200000418ff */
[--C-:B-1----:R-:W-:Y:S01]  /*12d00*/  FFMA.FTZ R3, R16, c[0x0][0x2d0], -R2.reuse ;  /* 0x0000b40010037a23 */ /* 0x102fe20000010802 */
[----:B---3--:R-:W-:Y:S01]  /*12d10*/  F2FP.BF16.PACK_AB R128, R124, R118 ;  /* 0x000000767c80723e */ /* 0x008fe200000010ff */
        /* <DEDUP_REMOVED lines=8> */
[----:B---3--:R-:W-:Y:S01]  /*12da0*/  FFMA.FTZ R2, R27, c[0x0][0x2d0], -R0 ;  /* 0x0000b4001b027a23 */ /* 0x008fe20000010800 */
[----:B------:R-:W-:-:S06]  /*12db0*/  F2FP.BF16.PACK_AB R130, R205, R125 ;  /* 0x0000007dcd82723e */ /* 0x000fcc00000010ff */
[C---:B-----5:R-:W-:Y:S01]  /*12dc0*/  HMMA.16816.F32.BF16 R76, R8.reuse, R84, RZ ;  /* 0x00000054084c723c */ /* 0x060fe200000418ff */
[----:B------:R3:W-:Y:S07]  /*12dd0*/  MUFU.EX2 R3, R2 ;  /* 0x0000000200037308 */ /* 0x0007ee0000000800 */
[C---:B----4-:R-:W-:Y:S08]  /*12de0*/  HMMA.16816.F32.BF16 R100, R8.reuse, R104, RZ ;  /* 0x000000680864723c */ /* 0x050ff000000418ff */
        /* <DEDUP_REMOVED lines=108> */
.L_x_4108:
[----:B------:R-:W-:-:S04]  /*134b0*/  MOV R2, 0x1 ;  /* 0x0000000100027802 */ /* 0x000fc80000000f00 */
[----:B------:R-:W-:-:S13]  /*134c0*/  ISETP.NE.AND P0, PT, R2, c[0x0][0x32c], PT ;  /* 0x0000cb0002007a0c */ /* 0x000fda0003f05270 */
[----:B------:R-:W-:-:S05]  /*134d0*/  @P0 IMAD.HI.U32 R2, R3, c[0x0][0x330], RZ ;  /* 0x0000cc0003020a27 */ /* 0x000fca00078e00ff */
[----:B------:R-:W-:Y:S02]  /*134e0*/  @P0 SHF.R.U32.HI R3, RZ, c[0x0][0x334], R2 ;  /* 0x0000cd00ff030a19 */ /* 0x000fe40000011602 */
.L_x_4109:
[----:B------:R-:W-:Y:S05]  /*134f0*/  BSYNC B0 ;  /* 0x0000000000007941 */ /* 0x000fea0003800000 */
.L_x_4107:
[----:B------:R-:W-:-:S05]  /*13500*/  MOV R2, c[0x0][0x32c] ;  /* 0x0000cb0000027a02 */ /* 0x000fca0000000f00 */
[----:B------:R-:W-:-:S05]  /*13510*/  IMAD R3, R3, R2, c[0x0][0x32c] ;  /* 0x0000cb0003037624 */ /* 0x000fca00078e0202 */
[----:B------:R-:W-:-:S04]  /*13520*/  IMNMX R0, R0, R3, PT ;  /* 0x0000000300007217 */ /* 0x000fc80003800200 */
.L_x_4106:
        /* <DEDUP_REMOVED lines=12> */
.L_x_4131:
        /* <DEDUP_REMOVED lines=27> */
.L_x_4246:
[----:B------:R-:W-:-:S05]  /*137a0*/  BRA.DIV ~URZ, `(.L_x_4114) ;  /* 0x0000dc327f007947 */ /* 0x000fca000b800000 */
[----:B----4-:R4:W3:Y:S02]  /*137b0*/  SHFL.IDX PT, R0, R5, RZ, 0x181f ;  /* 0x00181fff05007589 */ /* 0x0108e400000e0000 */
.L_x_4247:
        /* <DEDUP_REMOVED lines=17> */
.L_x_4112:
[----:B------:R-:W-:Y:S05]  /*138d0*/  BSYNC B0 ;  /* 0x0000000000007941 */ /* 0x000fea0003800000 */
.L_x_4111:
        /* <DEDUP_REMOVED lines=20> */
[----:B------:R-:W1:Y:S05]  /*13a20*/  LDSM.16.M88.4 R160, [R176+-0x3000] ;  /* 0xffd00000b0a0783b */ /* 0x000e6a0000000200 */
[----:B------:R-:W2:Y:S02]  /*13a30*/  LDSM.16.M88.4 R168, [R176+-0x2800] ;  /* 0xffd80000b0a8783b */ /* 0x000ea40000000200 */
[C---:B-1----:R-:W-:Y:S08]  /*13a40*/  HMMA.16816.F32.BF16 R4, R164.reuse, R160, R4 ;  /* 0x000000a0a404723c */ /* 0x042ff00000041804 */
[C---:B------:R-:W-:Y:S01]  /*13a50*/  HMMA.16816.F32.BF16 R8, R164.reuse, R162, R8 ;  /* 0x000000a2a408723c */ /* 0x040fe20000041808 */
[----:B------:R-:W-:Y:S07]  /*13a60*/  LDSM.16.M88.4 R160, [R183+0x4000] ;  /* 0x00400000b7a0783b */ /* 0x000fee0000000200 */
[C---:B--2---:R-:W-:Y:S08]  /*13a70*/  HMMA.16816.F32.BF16 R12, R164.reuse, R168, R12 ;  /* 0x000000a8a40c723c */ /* 0x044ff0000004180c */
[----:B------:R-:W-:Y:S01]  /*13a80*/  HMMA.16816.F32.BF16 R16, R164, R170, R16 ;  /* 0x000000aaa410723c */ /* 0x000fe20000041810 */
[----:B------:R-:W1:Y:S05]  /*13a90*/  LDSM.16.M88.4 R164, [R178+0x1000] ;  /* 0x00100000b2a4783b */ /* 0x000e6a0000000200 */
[----:B------:R-:W2:Y:S02]  /*13aa0*/  LDSM.16.M88.4 R168, [R178+0x1800] ;  /* 0x00180000b2a8783b */ /* 0x000ea40000000200 */
[C---:B-1----:R-:W-:Y:S08]  /*13ab0*/  HMMA.16816.F32.BF16 R4, R160.reuse, R164, R4 ;  /* 0x000000a4a004723c */ /* 0x042ff00000041804 */
[C---:B------:R-:W-:Y:S01]  /*13ac0*/  HMMA.16816.F32.BF16 R8, R160.reuse, R166, R8 ;  /* 0x000000a6a008723c */ /* 0x040fe20000041808 */
[----:B------:R-:W-:Y:S07]  /*13ad0*/  LDSM.16.M88.4 R164, [R184+0x4000] ;  /* 0x00400000b8a4783b */ /* 0x000fee0000000200 */
[C---:B--2---:R-:W-:Y:S08]  /*13ae0*/  HMMA.16816.F32.BF16 R12, R160.reuse, R168, R12 ;  /* 0x000000a8a00c723c */ /* 0x044ff0000004180c */
[----:B------:R-:W-:Y:S01]  /*13af0*/  HMMA.16816.F32.BF16 R16, R160, R170, R16 ;  /* 0x000000aaa010723c */ /* 0x000fe20000041810 */
[----:B------:R-:W1:Y:S05]  /*13b00*/  LDSM.16.M88.4 R160, [R190] ;  /* 0x00000000bea0783b */ /* 0x000e6a0000000200 */
[----:B------:R-:W2:Y:S02]  /*13b10*/  LDSM.16.M88.4 R168, [R189] ;  /* 0x00000000bda8783b */ /* 0x000ea40000000200 */
        /* <DEDUP_REMOVED lines=69> */
[----:B------:R-:W2:Y:S02]  /*13f70*/  LDSM.16.M88.4 R168, [R176+0x800] ;  /* 0x00080000b0a8783b */ /* 0x000ea40000000200 */
[----:B------:R-:W-:Y:S04]  /*13f80*/  DEPBAR.LE SB0, 0x0 ;  /* 0x000080000000791a */ /* 0x000fe80000000000 */
[----:B------:R-:W-:Y:S01]  /*13f90*/  BAR.SYNC.DEFER_BLOCKING 0x0 ;  /* 0x0000000000007b1d */ /* 0x000fe20000010000 */
[C---:B-1----:R-:W-:Y:S08]  /*13fa0*/  HMMA.16816.F32.BF16 R4, R164.reuse, R160, R4 ;  /* 0x000000a0a404723c */ /* 0x042ff00000041804 */
[C---:B------:R-:W-:Y:S08]  /*13fb0*/  HMMA.16816.F32.BF16 R8, R164.reuse, R162, R8 ;  /* 0x000000a2a408723c */ /* 0x040ff00000041808 */
[C---:B--2---:R-:W-:Y:S08]  /*13fc0*/  HMMA.16816.F32.BF16 R12, R164.reuse, R168, R12 ;  /* 0x000000a8a40c723c */ /* 0x044ff0000004180c */
[----:B------:R-:W-:Y:S01]  /*13fd0*/  HMMA.16816.F32.BF16 R16, R164, R170, R16 ;  /* 0x000000aaa410723c */ /* 0x000fe20000041810 */
[----:B------:R-:W-:Y:S07]  /*13fe0*/  @!UPT UIADD3 URZ, URZ, URZ, URZ ;  /* 0x0000003f3f3ff290 */ /* 0x000fee000fffe03f */
[----:B------:R-:W-:-:S11]  /*13ff0*/  @!P0 BRA `(.L_x_4116) ;  /* 0x0000031000008947 */ /* 0x000fd60003800000 */
[----:B------:R-:W-:Y:S02]  /*14000*/  IMAD.MOV.U32 R0, RZ, RZ, c[0x0][0x2b8] ;  /* 0x0000ae00ff007624 */ /* 0x000fe400078e00ff */
[----:B------:R-:W-:Y:S02]  /*14010*/  IMAD.MOV.U32 R198, RZ, RZ, RZ ;  /* 0x000000ffffc67224 */ /* 0x000fe400078e00ff */
[----:B------:R-:W-:Y:S01]  /*14020*/  IMAD R2, R197, 0x20, R227 ;  /* 0x00000020c5027824 */ /* 0x000fe200078e02e3 */
        /* <DEDUP_REMOVED lines=12> */
[C---:B------:R-:W-:Y:S01]  /*140f0*/  IMAD.WIDE.U32 R2, R199.reuse, c[0x0][0x1e0], RZ ;  /* 0x00007800c7027a25 */ /* 0x040fe200078e00ff */
[----:B------:R-:W-:Y:S05]  /*14100*/  SHF.R.S32.HI R0, RZ, 0x1f, R199 ;  /* 0x0000001fff007819 */ /* 0x000fea00000114c7 */
[----:B------:R-:W-:Y:S04]  /*14110*/  IMAD R0, R0, c[0x0][0x1e0], RZ ;  /* 0x0000780000007a24 */ /* 0x000fe800078e02ff */
[----:B------:R-:W-:Y:S05]  /*14120*/  IMAD R0, R199, c[0x0][0x1e4], R0 ;  /* 0x00007900c7007a24 */ /* 0x000fea00078e0200 */
        /* <DEDUP_REMOVED lines=11> */
.L_x_4248:
[----:B------:R-:W-:-:S05]  /*141e0*/  BRA.DIV ~URZ, `(.L_x_4118) ;  /* 0x0000d2b27f007947 */ /* 0x000fca000b800000 */
[----:B-1----:R1:W3:Y:S02]  /*141f0*/  SHFL.IDX PT, R0, R133, RZ, 0x181f ;  /* 0x00181fff85007589 */ /* 0x0022e400000e0000 */
.L_x_4249:
        /* <DEDUP_REMOVED lines=17> */
.L_x_4116:
[----:B------:R-:W-:Y:S05]  /*14310*/  BSYNC B0 ;  /* 0x0000000000007941 */ /* 0x000fea0003800000 */
.L_x_4115:
[----:B------:R-:W-:Y:S01]  /*14320*/  IMAD.MOV.U32 R0, RZ, RZ, c[0x0][0x2c4] ;  /* 0x0000b100ff007624 */ /* 0x000fe200078e00ff */
[----:B------:R-:W0:Y:S01]  /*14330*/  LDGDEPBAR ;  /* 0x00000000000079af */ /* 0x000e220000000000 */
[----:B------:R-:W-:Y:S01]  /*14340*/  IMAD.IADD R132, R236, 0x1, R228 ;  /* 0x00000001ec847824 */ /* 0x000fe200078e02e4 */
[----:B------:R-:W-:Y:S01]  /*14350*/  ULDC UR4, c[0x0][0x324] ;  /* 0x0000c90000047ab9 */ /* 0x000fe20000000800 */
[----:B-1----:R-:W-:Y:S01]  /*14360*/  IMAD.SHL.U32 R133, R197, 0x20, RZ ;  /* 0x00000020c5857824 */ /* 0x002fe200078e00ff */
[----:B------:R-:W-:Y:S01]  /*14370*/  ISETP.NE.AND P0, PT, R0, 0x1, PT ;  /* 0x000000010000780c */ /* 0x000fe20003f05270 */
[----:B------:R-:W-:Y:S11]  /*14380*/  ULOP3.LUT UR4, URZ, UR4, URZ, 0x33, !UPT ;  /* 0x000000043f047292 */ /* 0x000ff6000f8e333f */
[----:B------:R-:W-:Y:S01]  /*14390*/  @!UPT UIADD3 URZ, URZ, URZ, URZ ;  /* 0x0000003f3f3ff290 */ /* 0x000fe2000fffe03f */
[----:B------:R-:W-:Y:S05]  /*143a0*/  @P0 IMAD.HI.U32 R0, R132, c[0x0][0x2c8], RZ ;  /* 0x0000b20084000a27 */ /* 0x000fea00078e00ff */
[----:B------:R-:W-:Y:S02]  /*143b0*/  @P0 SHF.R.U32.HI R132, RZ, c[0x0][0x2cc], R0 ;  /* 0x0000b300ff840a19 */ /* 0x000fe40000011600 */
[----:B------:R-:W-:Y:S04]  /*143c0*/  IADD3 R0, -R216, 0x1, -R133 ;  /* 0x00000001d8007810 */ /* 0x000fe80007ffe985 */
[----:B------:R-:W-:Y:S04]  /*143d0*/  IADD3 R0, -R211, R0, R210 ;  /* 0x00000000d3007210 */ /* 0x000fe80007ffe1d2 */
[C---:B--2---:R-:W-:Y:S02]  /*143e0*/  IADD3 R160, R0.reuse, UR4, RZ ;  /* 0x0000000400a07c10 */ /* 0x044fe4000fffe0ff */
[----:B------:R-:W-:Y:S01]  /*143f0*/  IADD3 R161, R0, c[0x0][0x328], RZ ;  /* 0x0000ca0000a17a10 */ /* 0x000fe20007ffe0ff */
[----:B------:R-:W-:-:S05]  /*14400*/  BRA.DIV ~URZ, `(.L_x_4119) ;  /* 0x0000d0f27f007947 */ /* 0x000fca000b800000 */
[----:B------:R1:W2:Y:S02]  /*14410*/  SHFL.IDX PT, R3, R132, RZ, 0x1c1f ;  /* 0x001c1fff84037589 */ /* 0x0002a400000e0000 */
.L_x_4250:
        /* <DEDUP_REMOVED lines=19> */
.L_x_4122:
[----:B------:R-:W-:Y:S04]  /*14550*/  MOV R162, c[0x0][0x32c] ;  /* 0x0000cb0000a27a02 */ /* 0x000fe80000000f00 */
[----:B------:R-:W-:Y:S11]  /*14560*/  ISETP.NE.AND P0, PT, R162, 0x1, PT ;  /* 0x00000001a200780c */ /* 0x000ff60003f05270 */
[----:B------:R-:W-:Y:S02]  /*14570*/  @!UPT UIADD3 URZ, URZ, URZ, URZ ;  /* 0x0000003f3f3ff290 */ /* 0x000fe4000fffe03f */
[----:B------:R-:W-:Y:S05]  /*14580*/  @P0 IMAD.HI.U32 R162, R3, c[0x0][0x330], RZ ;  /* 0x0000cc0003a20a27 */ /* 0x000fea00078e00ff */
[----:B------:R-:W-:Y:S02]  /*14590*/  @P0 SHF.R.U32.HI R3, RZ, c[0x0][0x334], R162 ;  /* 0x0000cd00ff030a19 */ /* 0x000fe400000116a2 */
.L_x_4123:
[----:B------:R-:W-:Y:S05]  /*145a0*/  BSYNC B0 ;  /* 0x0000000000007941 */ /* 0x000fea0003800000 */
.L_x_4121:
[----:B------:R-:W-:Y:S04]  /*145b0*/  IMAD R3, R3, c[0x0][0x32c], -R133 ;  /* 0x0000cb0003037a24 */ /* 0x000fe800078e0a85 */
[----:B------:R-:W-:Y:S05]  /*145c0*/  IMAD.IADD R3, R3, 0x1, -R216 ;  /* 0x0000000103037824 */ /* 0x000fea00078e0ad8 */
[----:B------:R-:W-:Y:S02]  /*145d0*/  IMNMX R0, R0, R3, !PT ;  /* 0x0000000300007217 */ /* 0x000fe40007800200 */
[----:B------:R-:W-:Y:S04]  /*145e0*/  IADD3 R3, R3, c[0x0][0x32c], RZ ;  /* 0x0000cb0003037a10 */ /* 0x000fe80007ffe0ff */
[----:B------:R-:W-:Y:S02]  /*145f0*/  IMNMX R2, R2, R3, PT ;  /* 0x0000000302027217 */ /* 0x000fe40003800200 */
.L_x_4120:
        /* <DEDUP_REMOVED lines=27> */
.L_x_4251:
        /* <DEDUP_REMOVED lines=19> */
.L_x_4127:
[----:B------:R-:W-:Y:S04]  /*148e0*/  MOV R4, c[0x0][0x32c] ;  /* 0x0000cb0000047a02 */ /* 0x000fe80000000f00 */
[----:B------:R-:W-:Y:S11]  /*148f0*/  ISETP.NE.AND P0, PT, R4, 0x1, PT ;  /* 0x000000010400780c */ /* 0x000ff60003f05270 */
[----:B------:R-:W-:Y:S02]  /*14900*/  @!UPT UIADD3 URZ, URZ, URZ, URZ ;  /* 0x0000003f3f3ff290 */ /* 0x000fe4000fffe03f */
[----:B------:R-:W-:Y:S05]  /*14910*/  @P0 IMAD.HI.U32 R4, R3, c[0x0][0x330], RZ ;  /* 0x0000cc0003040a27 */ /* 0x000fea00078e00ff */
[----:B------:R-:W-:Y:S02]  /*14920*/  @P0 SHF.R.U32.HI R3, RZ, c[0x0][0x334], R4 ;  /* 0x0000cd00ff030a19 */ /* 0x000fe40000011604 */
.L_x_4128:
[----:B------:R-:W-:Y:S05]  /*14930*/  BSYNC B0 ;  /* 0x0000000000007941 */ /* 0x000fea0003800000 */
.L_x_4126:
[----:B------:R-:W-:Y:S04]  /*14940*/  IMAD R133, R3, c[0x0][0x32c], -R133 ;  /* 0x0000cb0003857a24 */ /* 0x000fe800078e0a85 */
[----:B------:R-:W-:Y:S05]  /*14950*/  IMAD.IADD R3, R133, 0x1, -R216 ;  /* 0x0000000185037824 */ /* 0x000fea00078e0ad8 */
[----:B------:R-:W-:Y:S02]  /*14960*/  IMNMX R0, R0, R3, !PT ;  /* 0x0000000300007217 */ /* 0x000fe40007800200 */
[----:B------:R-:W-:Y:S04]  /*14970*/  IADD3 R3, R3, c[0x0][0x32c], RZ ;  /* 0x0000cb0003037a10 */ /* 0x000fe80007ffe0ff */
[----:B------:R-:W-:Y:S02]  /*14980*/  IMNMX R2, R2, R3, PT ;  /* 0x0000000302027217 */ /* 0x000fe40003800200 */
.L_x_4125:
        /* <DEDUP_REMOVED lines=42> */
.L_x_4252:
[----:B-12---:R-:W-:Y:S01]  /*14c30*/  FMNMX.FTZ R132, R132, R0, !PT ;  /* 0x0000000084847209 */ /* 0x006fe20007810000 */
[----:B------:R-:W-:-:S05]  /*14c40*/  BRA.DIV ~URZ, `(.L_x_4130) ;  /* 0x0000c9d27f007947 */ /* 0x000fca000b800000 */
[----:B------:R-:W1:Y:S02]  /*14c50*/  SHFL.BFLY PT, R0, R132, 0x1, 0x1f ;  /* 0x0c201f0084007f89 */ /* 0x000e6400000e0000 */
[----:B-1----:R-:W-:Y:S02]  /*14c60*/  FMNMX.FTZ R133, R132, R0, !PT ;  /* 0x0000000084857209 */ /* 0x002fe40007810000 */
[----:B------:R-:W1:Y:S02]  /*14c70*/  SHFL.BFLY PT, R0, R4, 0x2, 0x1f ;  /* 0x0c401f0004007f89 */ /* 0x000e6400000e0000 */
[----:B-1----:R-:W-:Y:S05]  /*14c80*/  FMNMX.FTZ R132, R4, R0, !PT ;  /* 0x0000000004847209 */ /* 0x002fea0007810000 */
[----:B------:R1:W2:Y:S02]  /*14c90*/  SHFL.BFLY PT, R0, R132, 0x1, 0x1f ;  /* 0x0c201f0084007f89 */ /* 0x0002a400000e0000 */
.L_x_4253:
[C---:B------:R-:W-:Y:S01]  /*14ca0*/  FSETP.NEU.FTZ.AND P0, PT, R133.reuse, -INF , PT ;  /* 0xff8000008500780b */ /* 0x040fe20003f1d000 */
[C---:B------:R-:W-:Y:S01]  /*14cb0*/  FMUL.FTZ R2, R133.reuse, c[0x0][0x2d0] ;  /* 0x0000b40085027a20 */ /* 0x040fe20000410000 */
[----:B--2---:R-:W-:Y:S01]  /*14cc0*/  FMNMX.FTZ R3, R0, R132, !PT ;  /* 0x0000008400037209 */ /* 0x004fe20007810000 */
[----:B------:R-:W-:Y:S01]  /*14cd0*/  WARPSYNC 0xffffffff ;  /* 0xffffffff00007948 */ /* 0x000fe20003800000 */
[----:B------:R-:W-:Y:S02]  /*14ce0*/  FSEL R0, R133, RZ, P0 ;  /* 0x000000ff85007208 */ /* 0x000fe40000000000 */
[----:B------:R-:W-:Y:S02]  /*14cf0*/  FSEL R2, R2, RZ, P0 ;  /* 0x000000ff02027208 */ /* 0x000fe40000000000 */
[----:B------:R-:W-:Y:S01]  /*14d00*/  FSETP.NEU.FTZ.AND P0, PT, R3, -INF , PT ;  /* 0xff8000000300780b */ /* 0x000fe20003f1d000 */
[----:B------:R-:W-:Y:S01]  /*14d10*/  FADD.FTZ R0, -R0, R136 ;  /* 0x0000008800007221 */ /* 0x000fe20000010100 */
[----:B------:R-:W-:Y:S01]  /*14d20*/  IADD3 R196, R197, -0x1, RZ ;  /* 0xffffffffc5c47810 */ /* 0x000fe20007ffe0ff */
        /* <DEDUP_REMOVED lines=10> */
[----:B------:R-:W-:Y:S09]  /*14dd0*/  FFMA.FTZ R169, R13, c[0x0][0x2d0], -R2 ;  /* 0x0000b4000da97a23 */ /* 0x000ff20000010802 */
[----:B------:R-:W-:Y:S10]  /*14de0*/  MUFU.EX2 R4, R14 ;  /* 0x0000000e00047308 */ /* 0x000ff40000000800 */
[----:B------:R-:W-:Y:S10]  /*14df0*/  MUFU.EX2 R17, R17 ;  /* 0x0000001100117308 */ /* 0x000ff40000000800 */
[----:B------:R-:W2:Y:S02]  /*14e00*/  MUFU.EX2 R15, R15 ;  /* 0x0000000f000f7308 */ /* 0x000ea40000000800 */
[----:B--2---:R-:W-:Y:S01]  /*14e10*/  F2FP.BF16.PACK_AB R162, R15, R17 ;  /* 0x000000110fa2723e */ /* 0x004fe200000010ff */
        /* <DEDUP_REMOVED lines=14> */
[--C-:B-1----:R-:W-:Y:S02]  /*14f00*/  FFMA.FTZ R132, R10, c[0x0][0x2d0], -R4.reuse ;  /* 0x0000b4000a847a23 */ /* 0x102fe40000010804 */
[----:B------:R-:W1:Y:S01]  /*14f10*/  MUFU.EX2 R2, R2 ;  /* 0x0000000200027308 */ /* 0x000e620000000800 */
[--C-:B------:R-:W-:Y:S02]  /*14f20*/  FFMA.FTZ R136, R11, c[0x0][0x2d0], -R4.reuse ;  /* 0x0000b4000b887a23 */ /* 0x100fe40000010804 */
[--C-:B------:R-:W-:Y:S02]  /*14f30*/  FFMA.FTZ R166, R9, c[0x0][0x2d0], -R4.reuse ;  /* 0x0000b40009a67a23 */ /* 0x100fe40000010804 */
[--C-:B------:R-:W-:Y:S02]  /*14f40*/  FFMA.FTZ R14, R12, c[0x0][0x2d0], -R4.reuse ;  /* 0x0000b4000c0e7a23 */ /* 0x100fe40000010804 */
[--C-:B------:R-:W-:Y:S02]  /*14f50*/  FFMA.FTZ R165, R7, c[0x0][0x2d0], -R4.reuse ;  /* 0x0000b40007a57a23 */ /* 0x100fe40000010804 */
[--C-:B------:R-:W-:Y:S01]  /*14f60*/  FFMA.FTZ R167, R6, c[0x0][0x2d0], -R4.reuse ;  /* 0x0000b40006a77a23 */ /* 0x100fe20000010804 */
[----:B------:R2:W-:Y:S01]  /*14f70*/  MUFU.EX2 R137, R8 ;  /* 0x0000000800897308 */ /* 0x0005e20000000800 */
[----:B------:R-:W-:Y:S02]  /*14f80*/  FFMA.FTZ R168, R5, c[0x0][0x2d0], -R4 ;  /* 0x0000b40005a87a23 */ /* 0x000fe40000010804 */
[----:B------:R-:W-:Y:S02]  /*14f90*/  FADD.FTZ R4, R17, R13 ;  /* 0x0000000d11047221 */ /* 0x000fe40000010000 */
[C---:B------:R-:W-:Y:S02]  /*14fa0*/  FMUL.FTZ R17, R0.reuse, R141 ;  /* 0x0000008d00117220 */ /* 0x040fe40000410000 */
[C---:B------:R-:W-:Y:S02]  /*14fb0*/  FMUL.FTZ R13, R0.reuse, R145 ;  /* 0x00000091000d7220 */ /* 0x040fe40000410000 */
[----:B------:R-:W-:Y:S01]  /*14fc0*/  FADD.FTZ R164, R15, R4 ;  /* 0x000000040fa47221 */ /* 0x000fe20000010000 */
[----:B------:R-:W-:Y:S01]  /*14fd0*/  MUFU.EX2 R145, R132 ;  /* 0x0000008400917308 */ /* 0x000fe20000000800 */
[C---:B------:R-:W-:Y:S02]  /*14fe0*/  FMUL.FTZ R4, R0.reuse, R152 ;  /* 0x0000009800047220 */ /* 0x040fe40000410000 */
[----:B------:R-:W-:Y:S02]  /*14ff0*/  FMUL.FTZ R5, R0, R153 ;  /* 0x0000009900057220 */ /* 0x000fe40000410000 */
[C---:B-1----:R-:W-:Y:S02]  /*15000*/  FMUL.FTZ R18, R2.reuse, R142 ;  /* 0x0000008e02127220 */ /* 0x042fe40000410000 */
[C---:B------:R-:W-:Y:S02]  /*15010*/  FMUL.FTZ R19, R2.reuse, R143 ;  /* 0x0000008f02137220 */ /* 0x040fe40000410000 */
[----:B------:R-:W1:Y:S01]  /*15020*/  LDSM.16.MT88.4 R140, [R179] ;  /* 0x00000000b38c783b */ /* 0x000e620000004200 */
[----:B------:R-:W3:Y:S01]  /*15030*/  MUFU.EX2 R152, R14 ;  /* 0x0000000e00987308 */ /* 0x000ee20000000800 */
[C---:B------:R-:W-:Y:S02]  /*15040*/  FMUL.FTZ R6, R2.reuse, R154 ;  /* 0x0000009a02067220 */ /* 0x040fe40000410000 */
[----:B------:R-:W-:Y:S02]  /*15050*/  FMUL.FTZ R7, R2, R155 ;  /* 0x0000009b02077220 */ /* 0x000fe40000410000 */
[C---:B--2---:R-:W-:Y:S02]  /*15060*/  FMUL.FTZ R8, R0.reuse, R148 ;  /* 0x0000009400087220 */ /* 0x044fe40000410000 */
[----:B------:R-:W-:Y:S02]  /*15070*/  FMUL.FTZ R9, R0, R149 ;  /* 0x0000009500097220 */ /* 0x000fe40000410000 */
[C---:B------:R-:W-:Y:S01]  /*15080*/  FMUL.FTZ R10, R2.reuse, R150 ;  /* 0x00000096020a7220 */ /* 0x040fe20000410000 */
[----:B------:R-:W2:Y:S01]  /*15090*/  MUFU.EX2 R173, R136 ;  /* 0x0000008800ad7308 */ /* 0x000ea20000000800 */
[----:B------:R-:W-:Y:S02]  /*150a0*/  FMUL.FTZ R11, R2, R151 ;  /* 0x00000097020b7220 */ /* 0x000fe40000410000 */
[----:B------:R-:W-:Y:S01]  /*150b0*/  FMUL.FTZ R12, R0, R144 ;  /* 0x00000090000c7220 */ /* 0x000fe20000410000 */
[----:B------:R-:W-:Y:S01]  /*150c0*/  LDSM.16.MT88.4 R148, [R179+0x800] ;  /* 0x00080000b394783b */ /* 0x000fe20000004200 */
[C---:B------:R-:W-:Y:S02]  /*150d0*/  FMUL.FTZ R15, R2.reuse, R147 ;  /* 0x00000093020f7220 */ /* 0x040fe40000410000 */
[C---:B------:R-:W-:Y:S02]  /*150e0*/  FMUL.FTZ R22, R2.reuse, R22 ;  /* 0x0000001602167220 */ /* 0x040fe40000410000 */
[----:B------:R-:W-:Y:S01]  /*150f0*/  FMUL.FTZ R23, R2, R23 ;  /* 0x0000001702177220 */ /* 0x000fe20000410000 */
[----:B------:R-:W4:Y:S01]  /*15100*/  MUFU.EX2 R132, R172 ;  /* 0x000000ac00847308 */ /* 0x000f220000000800 */
[C---:B------:R-:W-:Y:S02]  /*15110*/  FMUL.FTZ R24, R0.reuse, R24 ;  /* 0x0000001800187220 */ /* 0x040fe40000410000 */
[----:B------:R-:W-:Y:S01]  /*15120*/  FMUL.FTZ R25, R0, R25 ;  /* 0x0000001900197220 */ /* 0x000fe20000410000 */
[----:B---3--:R-:W-:Y:S01]  /*15130*/  F2FP.BF16.PACK_AB R161, R152, R137 ;  /* 0x0000008998a1723e */ /* 0x008fe200000010ff */
[C---:B------:R-:W-:Y:S02]  /*15140*/  FMUL.FTZ R14, R2.reuse, R146 ;  /* 0x00000092020e7220 */ /* 0x040fe40000410000 */
        /* <DEDUP_REMOVED lines=124> */
[----:B------:R-:W-:Y:S02]  /*15910*/  FFMA.FTZ R144, R2, R204, R137 ;  /* 0x000000cc02907223 */ /* 0x000fe40000010089 */
[----:B------:R-:W2:Y:S01]  /*15920*/  MUFU.EX2 R2, R171 ;  /* 0x000000ab00027308 */ /* 0x000ea20000000800 */
[----:B----4-:R-:W-:Y:S01]  /*15930*/  FADD.FTZ R0, R132, R164 ;  /* 0x000000a484007221 */ /* 0x010fe20000010000 */
[C---:B-1----:R-:W-:Y:S08]  /*15940*/  HMMA.16816.F32.BF16 R44, R160.reuse, R140, R44 ;  /* 0x0000008ca02c723c */ /* 0x042ff0000004182c */
[----:B------:R-:W1:Y:S01]  /*15950*/  MUFU.EX2 R137, R170 ;  /* 0x000000aa00897308 */ /* 0x000e620000000800 */
[C---:B------:R-:W-:Y:S01]  /*15960*/  HMMA.16816.F32.BF16 R48, R160.reuse, R142, R48 ;  /* 0x0000008ea030723c */ /* 0x040fe20000041830 */
[----:B------:R-:W3:Y:S08]  /*15970*/  LDSM.16.MT88.4 R140, [R182+0x1000] ;  /* 0x00100000b68c783b */ /* 0x000ef00000004200 */
[----:B------:R4:W5:Y:S03]  /*15980*/  MUFU.EX2 R170, R166 ;  /* 0x000000a600aa7308 */ /* 0x0009660000000800 */
[C---:B--2---:R-:W-:Y:S01]  /*15990*/  F2FP.BF16.PACK_AB R164, R2.reuse, R132 ;  /* 0x0000008402a4723e */ /* 0x044fe200000010ff */
[----:B------:R-:W-:Y:S02]  /*159a0*/  FADD.FTZ R0, R2, R0 ;  /* 0x0000000002007221 */ /* 0x000fe40000010000 */
[----:B------:R-:W-:Y:S04]  /*159b0*/  FADD.FTZ R2, R152, R144 ;  /* 0x0000009098027221 */ /* 0x000fe80000010000 */
[----:B------:R-:W-:Y:S01]  /*159c0*/  MUFU.EX2 R132, R168 ;  /* 0x000000a800847308 */ /* 0x000fe20000000800 */
[----:B-1----:R-:W-:Y:S04]  /*159d0*/  FADD.FTZ R0, R137, R0 ;  /* 0x0000000089007221 */ /* 0x002fe80000010000 */
[C---:B------:R-:W-:Y:S02]  /*159e0*/  FADD.FTZ R205, R136.reuse, R0 ;  /* 0x0000000088cd7221 */ /* 0x040fe40000010000 */
[----:B------:R-:W-:Y:S01]  /*159f0*/  FADD.FTZ R0, R145, R2 ;  /* 0x0000000291007221 */ /* 0x000fe20000010000 */
[----:B----4-:R-:W-:Y:S03]  /*15a00*/  F2FP.BF16.PACK_AB R166, R136, R137 ;  /* 0x0000008988a6723e */ /* 0x010fe600000010ff */
[----:B------:R-:W-:Y:S01]  /*15a10*/  FADD.FTZ R0, R173, R0 ;  /* 0x00000000ad007221 */ /* 0x000fe20000010000 */
[C---:B-----5:R-:W-:Y:S02]  /*15a20*/  F2FP.BF16.PACK_AB R165, R169.reuse, R170 ;  /* 0x000000aaa9a5723e */ /* 0x060fe400000010ff */
[----:B------:R-:W-:Y:S01]  /*15a30*/  MOV R136, R133 ;  /* 0x0000008500887202 */ /* 0x000fe20000000f00 */
[----:B------:R-:W-:Y:S01]  /*15a40*/  FADD.FTZ R0, R170, R0 ;  /* 0x00000000aa007221 */ /* 0x000fe20000010000 */
[-C--:B------:R-:W-:Y:S03]  /*15a50*/  MOV R137, R3.reuse ;  /* 0x0000000300897202 */ /* 0x080fe60000000f00 */
        /* <DEDUP_REMOVED lines=33> */
[----:B------:R-:W-:Y:S04]  /*15c70*/  FADD.FTZ R0, R160, R0 ;  /* 0x00000000a0007221 */ /* 0x000fe80000010000 */
[----:B------:R-:W-:Y:S02]  /*15c80*/  FADD.FTZ R204, R132, R0 ;  /* 0x0000000084cc7221 */ /* 0x000fe40000010000 */
        /* <DEDUP_REMOVED lines=48> */
.L_x_4110:
        /* <DEDUP_REMOVED lines=21> */
.L_x_4134:
[----:B------:R-:W-:-:S04]  /*160e0*/  MOV R3, 0x1 ;  /* 0x0000000100037802 */ /* 0x000fc80000000f00 */
[----:B------:R-:W-:-:S13]  /*160f0*/  ISETP.NE.AND P0, PT, R3, c[0x0][0x32c], PT ;  /* 0x0000cb0003007a0c */ /* 0x000fda0003f05270 */
[----:B------:R-:W-:-:S05]  /*16100*/  @P0 IMAD.HI.U32 R3, R0, c[0x0][0x330], RZ ;  /* 0x0000cc0000030a27 */ /* 0x000fca00078e00ff */
[----:B------:R-:W-:Y:S02]  /*16110*/  @P0 SHF.R.U32.HI R0, RZ, c[0x0][0x334], R3 ;  /* 0x0000cd00ff000a19 */ /* 0x000fe40000011603 */
.L_x_4135:
[----:B------:R-:W-:Y:S05]  /*16120*/  BSYNC B0 ;  /* 0x0000000000007941 */ /* 0x000fea0003800000 */
.L_x_4133:
[----:B------:R-:W-:-:S05]  /*16130*/  IMAD R0, R0, c[0x0][0x32c], RZ ;  /* 0x0000cb0000007a24 */ /* 0x000fca00078e02ff */
[----:B------:R-:W-:-:S04]  /*16140*/  IMNMX R2, R2, R0, !PT ;  /* 0x0000000002027217 */ /* 0x000fc80007800200 */
.L_x_4132:
        /* <DEDUP_REMOVED lines=9> */
.L_x_4147:
        /* <DEDUP_REMOVED lines=27> */
.L_x_4254:
[----:B------:R-:W-:-:S05]  /*16390*/  BRA.DIV ~URZ, `(.L_x_4140) ;  /* 0x0000b3b27f007947 */ /* 0x000fca000b800000 */
[----:B----4-:R4:W3:Y:S02]  /*163a0*/  SHFL.IDX PT, R0, R5, RZ, 0x181f ;  /* 0x00181fff05007589 */ /* 0x0108e400000e0000 */
.L_x_4255:
        /* <DEDUP_REMOVED lines=20> */
.L_x_4138:
[----:B------:R-:W-:Y:S05]  /*164f0*/  BSYNC B0 ;  /* 0x0000000000007941 */ /* 0x000fea0003800000 */
.L_x_4137:
        /* <DEDUP_REMOVED lines=144> */
.L_x_4256:
[----:B------:R-:W-:-:S05]  /*16e00*/  BRA.DIV ~URZ, `(.L_x_4144) ;  /* 0x0000aa027f007947 */ /* 0x000fca000b800000 */
[----:B-1----:R1:W3:Y:S02]  /*16e10*/  SHFL.IDX PT, R0, R133, RZ, 0x181f ;  /* 0x00181fff85007589 */ /* 0x0022e400000e0000 */
.L_x_4257:
        /* <DEDUP_REMOVED lines=20> */
.L_x_4142:
[----:B------:R-:W-:Y:S05]  /*16f60*/  BSYNC B0 ;  /* 0x0000000000007941 */ /* 0x000fea0003800000 */
.L_x_4141:
        /* <DEDUP_REMOVED lines=18> */
[----:B------:R2:W3:Y:S02]  /*17090*/  SHFL.BFLY PT, R0, R132, 0x2, 0x1f ;  /* 0x0c401f0084007f89 */ /* 0x0004e400000e0000 */
.L_x_4258:
[----:B--23--:R-:W-:Y:S01]  /*170a0*/  FMNMX.FTZ R132, R132, R0, !PT ;  /* 0x0000000084847209 */ /* 0x00cfe20007810000 */
[----:B------:R-:W-:-:S05]  /*170b0*/  BRA.DIV ~URZ, `(.L_x_4146) ;  /* 0x0000a7f27f007947 */ /* 0x000fca000b800000 */
[----:B------:R-:W2:Y:S02]  /*170c0*/  SHFL.BFLY PT, R0, R132, 0x1, 0x1f ;  /* 0x0c201f0084007f89 */ /* 0x000ea400000e0000 */
[----:B-12---:R-:W-:Y:S02]  /*170d0*/  FMNMX.FTZ R133, R132, R0, !PT ;  /* 0x0000000084857209 */ /* 0x006fe40007810000 */
[----:B------:R-:W1:Y:S02]  /*170e0*/  SHFL.BFLY PT, R0, R160, 0x2, 0x1f ;  /* 0x0c401f00a0007f89 */ /* 0x000e6400000e0000 */
[----:B-1----:R-:W-:Y:S05]  /*170f0*/  FMNMX.FTZ R132, R160, R0, !PT ;  /* 0x00000000a0847209 */ /* 0x002fea0007810000 */
[----:B------:R1:W2:Y:S02]  /*17100*/  SHFL.BFLY PT, R0, R132, 0x1, 0x1f ;  /* 0x0c201f0084007f89 */ /* 0x0002a400000e0000 */
.L_x_4259:
        /* <DEDUP_REMOVED lines=245> */
[----:B------:R-:W-:Y:S01]  /*18060*/  MOV R137, R3 ;  /* 0x0000000300897202 */ /* 0x000fe20000000f00 */
        /* <DEDUP_REMOVED lines=50> */
.L_x_4136:
[----:B------:R-:W-:-:S13]  /*18390*/  ISETP.GE.AND P0, PT, R196, R209, PT ;  /* 0x000000d1c400720c */ /* 0x000fda0003f06270 */
[----:B------:R-:W-:Y:S05]  /*183a0*/  @!P0 BRA `(.L_x_4148) ;  /* 0x0000294000008947 */ /* 0x000fea0003800000 */
[----:B------:R-:W-:Y:S02]  /*183b0*/  MOV R137, R4 ;  /* 0x0000000400897202 */ /* 0x000fe40000000f00 */
[----:B------:R-:W-:Y:S02]  /*183c0*/  MOV R136, R133 ;  /* 0x0000008500887202 */ /* 0x000fe40000000f00 */
.L_x_4166:
        /* <DEDUP_REMOVED lines=24> */
.L_x_4260:
[C---:B--23--:R-:W-:Y:S01]  /*18550*/  HMMA.16816.F32.BF16 R4, R16.reuse, R8, RZ ;  /* 0x000000081004723c */ /* 0x04cfe200000418ff */
[----:B------:R-:W2:Y:S01]  /*18560*/  SHFL.IDX PT, R2, R132, RZ, 0x181f ;  /* 0x00181fff84027589 */ /* 0x000ea200000e0000 */
[----:B------:R-:W-:Y:S01]  /*18570*/  BSSY B0, `(.L_x_4150) ;  /* 0x00000b1000007945 */ /* 0x000fe20003800000 */
[----:B------:R-:W-:Y:S02]  /*18580*/  ISETP.GE.AND P4, PT, R134, c[0x0][0x1d4], PT ;  /* 0x0000750086007a0c */ /* 0x000fe40003f86270 */
[C---:B------:R-:W-:Y:S02]  /*18590*/  ISETP.GE.AND P3, PT, R201.reuse, c[0x0][0x1d4], PT ;  /* 0x00007500c9007a0c */ /* 0x040fe40003f66270 */
[----:B------:R-:W-:Y:S01]  /*185a0*/  ISETP.GE.AND P2, PT, R200, c[0x0][0x1d4], PT ;  /* 0x00007500c8007a0c */ /* 0x000fe20003f46270 */
[C---:B------:R-:W-:Y:S08]  /*185b0*/  HMMA.16816.F32.BF16 R8, R16.reuse, R10, RZ ;  /* 0x0000000a1008723c */ /* 0x040ff000000418ff */
[C---:B----4-:R-:W-:Y:S08]  /*185c0*/  HMMA.16816.F32.BF16 R12, R16.reuse, R160, RZ ;  /* 0x000000a0100c723c */ /* 0x050ff000000418ff */
[----:B------:R-:W-:Y:S01]  /*185d0*/  HMMA.16816.F32.BF16 R16, R16, R162, RZ ;  /* 0x000000a21010723c */ /* 0x000fe200000418ff */
[CC--:B--2---:R-:W-:Y:S03]  /*185e0*/  LEA R132, P0, R134.reuse, R2.reuse, 0x1 ;  /* 0x0000000286847211 */ /* 0x0c4fe600078008ff */
[C---:B------:R-:W-:Y:S02]  /*185f0*/  LEA R160, P1, R201.reuse, R2, 0x1 ;  /* 0x00000002c9a07211 */ /* 0x040fe400078208ff */
[-C--:B------:R-:W-:Y:S02]  /*18600*/  LEA.HI.X R133, R134, R0.reuse, R135, 0x1, P0 ;  /* 0x0000000086857211 */ /* 0x080fe400000f0c87 */
[C---:B-1----:R-:W-:Y:S03]  /*18610*/  HMMA.16816.F32.BF16 R4, R164.reuse, R168, R4 ;  /* 0x000000a8a404723c */ /* 0x042fe60000041804 */
[----:B------:R-:W-:Y:S01]  /*18620*/  @!PT LDS RZ, [RZ] ;  /* 0x00000000fffff984 */ /* 0x000fe20000000800 */
[----:B------:R-:W-:Y:S01]  /*18630*/  @!PT LDS RZ, [RZ] ;  /* 0x00000000fffff984 */ /* 0x000fe20000000800 */
[----:B------:R1:W-:Y:S02]  /*18640*/  LDGSTS.E.BYPASS.LTC128B.128 [R220+0x8080], [R132.64], !P4 ;  /* 0x0808000084dc7fae */ /* 0x0003e4000e101d48 */
        /* <DEDUP_REMOVED lines=11> */
[----:B------:R2:W-:Y:S04]  /*18700*/  LDGSTS.E.BYPASS.LTC128B.128 [R220+0xa080], [R160.64], !P3 ;  /* 0x0a080000a0dc7fae */ /* 0x0005e8000d901d48 */
[----:B------:R1:W-:Y:S04]  /*18710*/  LDGSTS.E.BYPASS.LTC128B.128 [R220+0xb080], [R2.64], !P2 ;  /* 0x0b08000002dc7fae */ /* 0x0003e8000d101d48 */
[----:B------:R-:W-:Y:S04]  /*18720*/  LDSM.16.M88.4 R168, [R177] ;  /* 0x00000000b1a8783b */ /* 0x000fe80000000200 */
[----:B------:R-:W-:Y:S04]  /*18730*/  LDSM.16.M88.4 R164, [R177+0x800] ;  /* 0x00080000b1a4783b */ /* 0x000fe80000000200 */
[----:B------:R-:W-:Y:S04]  /*18740*/  LDSM.16.M88.4 R172, [R176+-0x3000] ;  /* 0xffd00000b0ac783b */ /* 0x000fe80000000200 */
[----:B------:R-:W0:Y:S04]  /*18750*/  LDGDEPBAR ;  /* 0x00000000000079af */ /* 0x000e280000000000 */
[----:B--2---:R-:W2:Y:S02]  /*18760*/  LDSM.16.M88.4 R160, [R186] ;  /* 0x00000000baa0783b */ /* 0x004ea40000000200 */
[C---:B--2---:R-:W-:Y:S08]  /*18770*/  HMMA.16816.F32.BF16 R4, R160.reuse, R168, R4 ;  /* 0x000000a8a004723c */ /* 0x044ff00000041804 */
[C---:B------:R-:W-:Y:S01]  /*18780*/  HMMA.16816.F32.BF16 R8, R160.reuse, R170, R8 ;  /* 0x000000aaa008723c */ /* 0x040fe20000041808 */
[----:B------:R-:W2:Y:S07]  /*18790*/  LDSM.16.M88.4 R168, [R185] ;  /* 0x00000000b9a8783b */ /* 0x000eae0000000200 */
[C---:B------:R-:W-:Y:S08]  /*187a0*/  HMMA.16816.F32.BF16 R12, R160.reuse, R164, R12 ;  /* 0x000000a4a00c723c */ /* 0x040ff0000004180c */
[----:B------:R-:W-:Y:S01]  /*187b0*/  HMMA.16816.F32.BF16 R16, R160, R166, R16 ;  /* 0x000000a6a010723c */ /* 0x000fe20000041810 */
[----:B------:R-:W3:Y:S04]  /*187c0*/  LDSM.16.M88.4 R160, [R176+-0x2800] ;  /* 0xffd80000b0a0783b */ /* 0x000ee80000000200 */
[----:B------:R-:W-:Y:S03]  /*187d0*/  LDSM.16.M88.4 R164, [R183+0x4000] ;  /* 0x00400000b7a4783b */ /* 0x000fe60000000200 */
[C---:B--2---:R-:W-:Y:S08]  /*187e0*/  HMMA.16816.F32.BF16 R4, R168.reuse, R172, R4 ;  /* 0x000000aca804723c */ /* 0x044ff00000041804 */
[C---:B------:R-:W-:Y:S01]  /*187f0*/  HMMA.16816.F32.BF16 R8, R168.reuse, R174, R8 ;  /* 0x000000aea808723c */ /* 0x040fe20000041808 */
[----:B------:R-:W2:Y:S07]  /*18800*/  LDSM.16.M88.4 R172, [R178+0x1000] ;  /* 0x00100000b2ac783b */ /* 0x000eae0000000200 */
[C---:B---3--:R-:W-:Y:S08]  /*18810*/  HMMA.16816.F32.BF16 R12, R168.reuse, R160, R12 ;  /* 0x000000a0a80c723c */ /* 0x048ff0000004180c */
[----:B------:R-:W-:Y:S01]  /*18820*/  HMMA.16816.F32.BF16 R16, R168, R162, R16 ;  /* 0x000000a2a810723c */ /* 0x000fe20000041810 */
[----:B------:R-:W3:Y:S04]  /*18830*/  LDSM.16.M88.4 R160, [R178+0x1800] ;  /* 0x00180000b2a0783b */ /* 0x000ee80000000200 */
[----:B------:R-:W-:Y:S03]  /*18840*/  LDSM.16.M88.4 R168, [R184+0x4000] ;  /* 0x00400000b8a8783b */ /* 0x000fe60000000200 */
[C---:B--2---:R-:W-:Y:S08]  /*18850*/  HMMA.16816.F32.BF16 R4, R164.reuse, R172, R4 ;  /* 0x000000aca404723c */ /* 0x044ff00000041804 */
[C---:B------:R-:W-:Y:S01]  /*18860*/  HMMA.16816.F32.BF16 R8, R164.reuse, R174, R8 ;  /* 0x000000aea408723c */ /* 0x040fe20000041808 */
[----:B------:R-:W2:Y:S07]  /*18870*/  LDSM.16.M88.4 R172, [R190] ;  /* 0x00000000beac783b */ /* 0x000eae0000000200 */
[C---:B---3--:R-:W-:Y:S08]  /*18880*/  HMMA.16816.F32.BF16 R12, R164.reuse, R160, R12 ;  /* 0x000000a0a40c723c */ /* 0x048ff0000004180c */
[----:B------:R-:W-:Y:S01]  /*18890*/  HMMA.16816.F32.BF16 R16, R164, R162, R16 ;  /* 0x000000a2a410723c */ /* 0x000fe20000041810 */
[----:B------:R-:W3:Y:S04]  /*188a0*/  LDSM.16.M88.4 R160, [R189] ;  /* 0x00000000bda0783b */ /* 0x000ee80000000200 */
        /* <DEDUP_REMOVED lines=10> */
[----:B------:R-:W2:Y:S07]  /*18950*/  LDSM.16.M88.4 R172, [R176+-0x2000] ;  /* 0xffe00000b0ac783b */ /* 0x000eae0000000200 */
[C---:B---3--:R-:W-:Y:S08]  /*18960*/  HMMA.16816.F32.BF16 R12, R164.reuse, R160, R12 ;  /* 0x000000a0a40c723c */ /* 0x048ff0000004180c */
        /* <DEDUP_REMOVED lines=57> */
[----:B------:R-:W3:Y:S01]  /*18d00*/  LDSM.16.M88.4 R160, [R176+0x800] ;  /* 0x00080000b0a0783b */ /* 0x000ee20000000200 */
[----:B------:R-:W-:Y:S04]  /*18d10*/  DEPBAR.LE SB0, 0x0 ;  /* 0x000080000000791a */ /* 0x000fe80000000000 */
[----:B------:R-:W-:Y:S02]  /*18d20*/  BAR.SYNC.DEFER_BLOCKING 0x0 ;  /* 0x0000000000007b1d */ /* 0x000fe40000010000 */
[C---:B--2---:R-:W-:Y:S08]  /*18d30*/  HMMA.16816.F32.BF16 R4, R168.reuse, R172, R4 ;  /* 0x000000aca804723c */ /* 0x044ff00000041804 */
[C---:B------:R-:W-:Y:S08]  /*18d40*/  HMMA.16816.F32.BF16 R8, R168.reuse, R174, R8 ;  /* 0x000000aea808723c */ /* 0x040ff00000041808 */
[C---:B---3--:R-:W-:Y:S08]  /*18d50*/  HMMA.16816.F32.BF16 R12, R168.reuse, R160, R12 ;  /* 0x000000a0a80c723c */ /* 0x048ff0000004180c */
[----:B------:R-:W-:Y:S01]  /*18d60*/  HMMA.16816.F32.BF16 R16, R168, R162, R16 ;  /* 0x000000a2a810723c */ /* 0x000fe20000041810 */
[----:B------:R-:W-:Y:S07]  /*18d70*/  @!UPT UIADD3 URZ, URZ, URZ, URZ ;  /* 0x0000003f3f3ff290 */ /* 0x000fee000fffe03f */
[----:B------:R-:W-:-:S11]  /*18d80*/  @!P0 BRA `(.L_x_4151) ;  /* 0x000002f000008947 */ /* 0x000fd60003800000 */
[----:B-1----:R-:W-:Y:S02]  /*18d90*/  IMAD.MOV.U32 R197, RZ, RZ, c[0x0][0x2b8] ;  /* 0x0000ae00ffc57624 */ /* 0x002fe400078e00ff */
        /* <DEDUP_REMOVED lines=29> */
.L_x_4261:
[----:B------:R-:W-:-:S05]  /*18f70*/  BRA.DIV ~URZ, `(.L_x_4153) ;  /* 0x00008ab27f007947 */ /* 0x000fca000b800000 */
[----:B-1----:R1:W3:Y:S02]  /*18f80*/  SHFL.IDX PT, R0, R133, RZ, 0x181f ;  /* 0x00181fff85007589 */ /* 0x0022e400000e0000 */
.L_x_4262:
        /* <DEDUP_REMOVED lines=15> */
.L_x_4151:
[----:B-1----:R-:W-:Y:S05]  /*19080*/  BSYNC B0 ;  /* 0x0000000000007941 */ /* 0x002fea0003800000 */
.L_x_4150:
[----:B------:R-:W-:Y:S01]  /*19090*/  LOP3.LUT R162, RZ, c[0x0][0x324], RZ, 0x33, !PT ;  /* 0x0000c900ffa27a12 */ /* 0x000fe200078e33ff */
[----:B------:R-:W-:Y:S01]  /*190a0*/  IMAD.MOV.U32 R0, RZ, RZ, c[0x0][0x2c4] ;  /* 0x0000b100ff007624 */ /* 0x000fe200078e00ff */
        /* <DEDUP_REMOVED lines=8> */
[----:B---3--:R-:W-:Y:S04]  /*19130*/  IADD3 R160, -R211, R0, R210 ;  /* 0x00000000d3a07210 */ /* 0x008fe80007ffe1d2 */
[----:B------:R-:W-:Y:S01]  /*19140*/  IADD3 R161, R160, c[0x0][0x328], RZ ;  /* 0x0000ca00a0a17a10 */ /* 0x000fe20007ffe0ff */
[----:B------:R-:W-:-:S05]  /*19150*/  BRA.DIV ~URZ, `(.L_x_4154) ;  /* 0x000089327f007947 */ /* 0x000fca000b800000 */
[----:B------:R1:W2:Y:S02]  /*19160*/  SHFL.IDX PT, R3, R132, RZ, 0x1c1f ;  /* 0x001c1fff84037589 */ /* 0x0002a400000e0000 */
.L_x_4263:
[-C--:B--2---:R-:W-:Y:S01]  /*19170*/  IADD3 R2, R161, R3.reuse, RZ ;  /* 0x00000003a1027210 */ /* 0x084fe20007ffe0ff */
        /* <DEDUP_REMOVED lines=18> */
.L_x_4157:
[----:B------:R-:W-:Y:S04]  /*192a0*/  MOV R162, c[0x0][0x32c] ;  /* 0x0000cb0000a27a02 */ /* 0x000fe80000000f00 */
[----:B------:R-:W-:Y:S11]  /*192b0*/  ISETP.NE.AND P0, PT, R162, 0x1, PT ;  /* 0x00000001a200780c */ /* 0x000ff60003f05270 */
[----:B------:R-:W-:Y:S02]  /*192c0*/  @!UPT UIADD3 URZ, URZ, URZ, URZ ;  /* 0x0000003f3f3ff290 */ /* 0x000fe4000fffe03f */
[----:B------:R-:W-:Y:S05]  /*192d0*/  @P0 IMAD.HI.U32 R162, R3, c[0x0][0x330], RZ ;  /* 0x0000cc0003a20a27 */ /* 0x000fea00078e00ff */
[----:B------:R-:W-:Y:S02]  /*192e0*/  @P0 SHF.R.U32.HI R3, RZ, c[0x0][0x334], R162 ;  /* 0x0000cd00ff030a19 */ /* 0x000fe400000116a2 */
.L_x_4158:
[----:B------:R-:W-:Y:S05]  /*192f0*/  BSYNC B0 ;  /* 0x0000000000007941 */ /* 0x000fea0003800000 */
.L_x_4156:
[----:B------:R-:W-:Y:S04]  /*19300*/  IMAD R3, R3, c[0x0][0x32c], -R133 ;  /* 0x0000cb0003037a24 */ /* 0x000fe800078e0a85 */
[----:B------:R-:W-:Y:S05]  /*19310*/  IMAD.IADD R3, R3, 0x1, -R216 ;  /* 0x0000000103037824 */ /* 0x000fea00078e0ad8 */
[----:B------:R-:W-:Y:S02]  /*19320*/  IMNMX R0, R0, R3, !PT ;  /* 0x0000000300007217 */ /* 0x000fe40007800200 */
[----:B------:R-:W-:Y:S04]  /*19330*/  IADD3 R3, R3, c[0x0][0x32c], RZ ;  /* 0x0000cb0003037a10 */ /* 0x000fe80007ffe0ff */
[----:B------:R-:W-:Y:S02]  /*19340*/  IMNMX R2, R2, R3, PT ;  /* 0x0000000302027217 */ /* 0x000fe40003800200 */
.L_x_4155:
        /* <DEDUP_REMOVED lines=27> */
.L_x_4264:
        /* <DEDUP_REMOVED lines=19> */
.L_x_4162:
[----:B------:R-:W-:Y:S04]  /*19630*/  MOV R4, c[0x0][0x32c] ;  /* 0x0000cb0000047a02 */ /* 0x000fe80000000f00 */
[----:B------:R-:W-:Y:S11]  /*19640*/  ISETP.NE.AND P0, PT, R4, 0x1, PT ;  /* 0x000000010400780c */ /* 0x000ff60003f05270 */
[----:B------:R-:W-:Y:S02]  /*19650*/  @!UPT UIADD3 URZ, URZ, URZ, URZ ;  /* 0x0000003f3f3ff290 */ /* 0x000fe4000fffe03f */
[----:B------:R-:W-:Y:S05]  /*19660*/  @P0 IMAD.HI.U32 R4, R3, c[0x0][0x330], RZ ;  /* 0x0000cc0003040a27 */ /* 0x000fea00078e00ff */
[----:B------:R-:W-:Y:S02]  /*19670*/  @P0 SHF.R.U32.HI R3, RZ, c[0x0][0x334], R4 ;  /* 0x0000cd00ff030a19 */ /* 0x000fe40000011604 */
.L_x_4163:
[----:B------:R-:W-:Y:S05]  /*19680*/  BSYNC B0 ;  /* 0x0000000000007941 */ /* 0x000fea0003800000 */
.L_x_4161:
[----:B------:R-:W-:Y:S04]  /*19690*/  IMAD R133, R3, c[0x0][0x32c], -R133 ;  /* 0x0000cb0003857a24 */ /* 0x000fe800078e0a85 */
[----:B------:R-:W-:Y:S05]  /*196a0*/  IMAD.IADD R3, R133, 0x1, -R216 ;  /* 0x0000000185037824 */ /* 0x000fea00078e0ad8 */
[----:B------:R-:W-:Y:S02]  /*196b0*/  IMNMX R0, R0, R3, !PT ;  /* 0x0000000300007217 */ /* 0x000fe40007800200 */
[----:B------:R-:W-:Y:S04]  /*196c0*/  IADD3 R3, R3, c[0x0][0x32c], RZ ;  /* 0x0000cb0003037a10 */ /* 0x000fe80007ffe0ff */
[----:B------:R-:W-:Y:S02]  /*196d0*/  IMNMX R2, R2, R3, PT ;  /* 0x0000000302027217 */ /* 0x000fe40003800200 */
.L_x_4160:
        /* <DEDUP_REMOVED lines=42> */
.L_x_4265:
[----:B-12---:R-:W-:Y:S01]  /*19980*/  FMNMX.FTZ R132, R132, R0, !PT ;  /* 0x0000000084847209 */ /* 0x006fe20007810000 */
[----:B------:R-:W-:-:S05]  /*19990*/  BRA.DIV ~URZ, `(.L_x_4165) ;  /* 0x000082127f007947 */ /* 0x000fca000b800000 */
[----:B------:R-:W1:Y:S02]  /*199a0*/  SHFL.BFLY PT, R0, R132, 0x1, 0x1f ;  /* 0x0c201f0084007f89 */ /* 0x000e6400000e0000 */
[----:B-1----:R-:W-:Y:S02]  /*199b0*/  FMNMX.FTZ R133, R132, R0, !PT ;  /* 0x0000000084857209 */ /* 0x002fe40007810000 */
[----:B------:R-:W1:Y:S02]  /*199c0*/  SHFL.BFLY PT, R0, R4, 0x2, 0x1f ;  /* 0x0c401f0004007f89 */ /* 0x000e6400000e0000 */
[----:B-1----:R-:W-:Y:S05]  /*199d0*/  FMNMX.FTZ R4, R4, R0, !PT ;  /* 0x0000000004047209 */ /* 0x002fea0007810000 */
[----:B------:R1:W2:Y:S02]  /*199e0*/  SHFL.BFLY PT, R0, R4, 0x1, 0x1f ;  /* 0x0c201f0004007f89 */ /* 0x0002a400000e0000 */
.L_x_4266:
        /* <DEDUP_REMOVED lines=18> */
[----:B------:R-:W-:Y:S09]  /*19b10*/  FFMA.FTZ R169, R13, c[0x0][0x2d0], -R2 ;  /* 0x0000b4000da97a23 */ /* 0x000ff20000010802 */
[----:B------:R-:W2:Y:S10]  /*19b20*/  MUFU.EX2 R4, R15 ;  /* 0x0000000f00047308 */ /* 0x000eb40000000800 */
[----:B------:R-:W-:Y:S10]  /*19b30*/  MUFU.EX2 R18, R14 ;  /* 0x0000000e00127308 */ /* 0x000ff40000000800 */
[----:B------:R1:W3:Y:S02]  /*19b40*/  MUFU.EX2 R15, R17 ;  /* 0x00000011000f7308 */ /* 0x0002e40000000800 */
[----:B-1----:R-:W-:Y:S01]  /*19b50*/  FMUL.FTZ R17, R0, R141 ;  /* 0x0000008d00117220 */ /* 0x002fe20000410000 */
[----:B--2---:R-:W-:Y:S01]  /*19b60*/  F2FP.BF16.PACK_AB R160, R4, R16 ;  /* 0x0000001004a0723e */ /* 0x004fe200000010ff */
[C---:B------:R-:W-:Y:S01]  /*19b70*/  FFMA.FTZ R2, R0.reuse, R205, R16 ;  /* 0x000000cd00027223 */ /* 0x040fe20000010010 */
[----:B---3--:R-:W-:Y:S01]  /*19b80*/  F2FP.BF16.PACK_AB R162, R15, R18 ;  /* 0x000000120fa2723e */ /* 0x008fe200000010ff */
        /* <DEDUP_REMOVED lines=33> */
[----:B--2---:R-:W-:Y:S02]  /*19da0*/  FMUL.FTZ R8, R0, R148 ;  /* 0x0000009400087220 */ /* 0x004fe40000410000 */
[C---:B------:R-:W-:Y:S02]  /*19db0*/  FMUL.FTZ R10, R2.reuse, R150 ;  /* 0x00000096020a7220 */ /* 0x040fe40000410000 */
[----:B------:R-:W-:Y:S01]  /*19dc0*/  FMUL.FTZ R11, R2, R151 ;  /* 0x00000097020b7220 */ /* 0x000fe20000410000 */
[----:B------:R-:W2:Y:S01]  /*19dd0*/  MUFU.EX2 R173, R136 ;  /* 0x0000008800ad7308 */ /* 0x000ea20000000800 */
[----:B------:R-:W-:Y:S01]  /*19de0*/  FMUL.FTZ R12, R0, R144 ;  /* 0x00000090000c7220 */ /* 0x000fe20000410000 */
[----:B------:R-:W-:Y:S01]  /*19df0*/  LDSM.16.MT88.4 R148, [R179+0x800] ;  /* 0x00080000b394783b */ /* 0x000fe20000004200 */
[C---:B------:R-:W-:Y:S02]  /*19e00*/  FMUL.FTZ R15, R2.reuse, R147 ;  /* 0x00000093020f7220 */ /* 0x040fe40000410000 */
[C---:B------:R-:W-:Y:S02]  /*19e10*/  FMUL.FTZ R22, R2.reuse, R22 ;  /* 0x0000001602167220 */ /* 0x040fe40000410000 */
[----:B------:R-:W-:Y:S02]  /*19e20*/  FMUL.FTZ R23, R2, R23 ;  /* 0x0000001702177220 */ /* 0x000fe40000410000 */
[C---:B------:R-:W-:Y:S01]  /*19e30*/  FMUL.FTZ R24, R0.reuse, R24 ;  /* 0x0000001800187220 */ /* 0x040fe20000410000 */
[----:B------:R-:W4:Y:S01]  /*19e40*/  MUFU.EX2 R132, R172 ;  /* 0x000000ac00847308 */ /* 0x000f220000000800 */
[----:B------:R-:W-:Y:S02]  /*19e50*/  FMUL.FTZ R25, R0, R25 ;  /* 0x0000001900197220 */ /* 0x000fe40000410000 */
[----:B------:R-:W-:Y:S01]  /*19e60*/  FMUL.FTZ R26, R2, R26 ;  /* 0x0000001a021a7220 */ /* 0x000fe20000410000 */
[----:B---3--:R-:W-:Y:S01]  /*19e70*/  F2FP.BF16.PACK_AB R161, R152, R137 ;  /* 0x0000008998a1723e */ /* 0x008fe200000010ff */
[C---:B------:R-:W-:Y:S02]  /*19e80*/  FMUL.FTZ R14, R2.reuse, R146 ;  /* 0x00000092020e7220 */ /* 0x040fe40000410000 */
[----:B------:R-:W-:Y:S02]  /*19e90*/  FMUL.FTZ R27, R2, R27 ;  /* 0x0000001b021b7220 */ /* 0x000fe40000410000 */
[C---:B------:R-:W-:Y:S01]  /*19ea0*/  FMUL.FTZ R28, R0.reuse, R28 ;  /* 0x0000001c001c7220 */ /* 0x040fe20000410000 */
[----:B------:R-:W-:Y:S01]  /*19eb0*/  MUFU.EX2 R136, R169 ;  /* 0x000000a900887308 */ /* 0x000fe20000000800 */
[----:B------:R-:W-:Y:S02]  /*19ec0*/  FMUL.FTZ R29, R0, R29 ;  /* 0x0000001d001d7220 */ /* 0x000fe40000410000 */
[C---:B------:R-:W-:Y:S01]  /*19ed0*/  FMUL.FTZ R30, R2.reuse, R30 ;  /* 0x0000001e021e7220 */ /* 0x040fe20000410000 */
[----:B--2---:R-:W-:Y:S01]  /*19ee0*/  F2FP.BF16.PACK_AB R163, R173, R145 ;  /* 0x00000091ada3723e */ /* 0x004fe200000010ff */
        /* <DEDUP_REMOVED lines=224> */
.L_x_4148:
[----:B------:R-:W-:Y:S05]  /*1acf0*/  BRA.DIV ~URZ, `(.L_x_4167) ;  /* 0x00006f927f007947 */ /* 0x000fea000b800000 */
[----:B------:R1:W2:Y:S02]  /*1ad00*/  SHFL.BFLY PT, R0, R205, 0x2, 0x1f ;  /* 0x0c401f00cd007f89 */ /* 0x0002a400000e0000 */
.L_x_4267:
[----:B--2---:R-:W-:Y:S01]  /*1ad10*/  FADD.FTZ R5, R0, R205 ;  /* 0x000000cd00057221 */ /* 0x004fe20000010000 */
[----:B------:R-:W-:Y:S05]  /*1ad20*/  BRA.DIV ~URZ, `(.L_x_4168) ;  /* 0x00006fb27f007947 */ /* 0x000fea000b800000 */
[----:B------:R-:W2:Y:S02]  /*1ad30*/  SHFL.BFLY PT, R0, R5, 0x1, 0x1f ;  /* 0x0c201f0005007f89 */ /* 0x000ea400000e0000 */
[----:B--2---:R-:W-:-:S02]  /*1ad40*/  FADD.FTZ R5, R5, R0 ;  /* 0x0000000005057221 */ /* 0x004fc40000010000 */
[----:B------:R-:W2:Y:S02]  /*1ad50*/  SHFL.BFLY PT, R0, R204, 0x2, 0x1f ;  /* 0x0c401f00cc007f89 */ /* 0x000ea400000e0000 */
[----:B--2---:R-:W-:-:S05]  /*1ad60*/  FADD.FTZ R6, R0, R204 ;  /* 0x000000cc00067221 */ /* 0x004fca0000010000 */
[----:B------:R2:W3:Y:S02]  /*1ad70*/  SHFL.BFLY PT, R3, R6, 0x1, 0x1f ;  /* 0x0c201f0006037f89 */ /* 0x0004e400000e0000 */
.L_x_4268:
        /* <DEDUP_REMOVED lines=148> */
.L_x_4013:
        /* <DEDUP_REMOVED lines=17> */
.L_x_4170:
[----:B------:R-:W-:Y:S05]  /*1b7d0*/  BSYNC B0 ;  /* 0x0000000000007941 */ /* 0x000fea0003800000 */
.L_x_4169:
        /* <DEDUP_REMOVED lines=154> */
.L_x_4173:
        /* <DEDUP_REMOVED lines=120> */
.L_x_4269:
[----:B------:R-:W-:Y:S05]  /*1c900*/  BRA.DIV ~URZ, `(.L_x_4176) ;  /* 0x000055427f007947 */ /* 0x000fea000b800000 */
[----:B------:R4:W2:Y:S02]  /*1c910*/  SHFL.IDX PT, R0, R14, RZ, 0x181f ;  /* 0x00181fff0e007589 */ /* 0x0008a400000e0000 */
.L_x_4270:
        /* <DEDUP_REMOVED lines=19> */
.L_x_4178:
[----:B------:R-:W-:Y:S05]  /*1ca50*/  BSYNC B0 ;  /* 0x0000000000007941 */ /* 0x000fea0003800000 */
.L_x_4177:
[----:B------:R-:W-:Y:S05]  /*1ca60*/  BRA.DIV ~URZ, `(.L_x_4179) ;  /* 0x000054427f007947 */ /* 0x000fea000b800000 */
[----:B---3--:R3:W4:Y:S04]  /*1ca70*/  SHFL.IDX PT, R4, R13, 0x1, 0x181f ;  /* 0x00381f000d047f89 */ /* 0x00872800000e0000 */
[----:B--2---:R3:W2:Y:S02]  /*1ca80*/  SHFL.IDX PT, R0, R14, 0x1, 0x181f ;  /* 0x00381f000e007f89 */ /* 0x0046a400000e0000 */
.L_x_4271:
        /* <DEDUP_REMOVED lines=20> */
.L_x_4181:
[----:B------:R-:W-:Y:S05]  /*1cbd0*/  BSYNC B0 ;  /* 0x0000000000007941 */ /* 0x000fea0003800000 */
.L_x_4180:
[----:B------:R-:W-:Y:S05]  /*1cbe0*/  BRA.DIV ~URZ, `(.L_x_4182) ;  /* 0x000053827f007947 */ /* 0x000fea000b800000 */
[----:B----4-:R4:W3:Y:S02]  /*1cbf0*/  SHFL.IDX PT, R4, R13, 0x2, 0x181f ;  /* 0x00581f000d047f89 */ /* 0x0108e400000e0000 */
.L_x_4272:
[----:B------:R-:W-:Y:S05]  /*1cc00*/  BRA.DIV ~URZ, `(.L_x_4183) ;  /* 0x000053d27f007947 */ /* 0x000fea000b800000 */
[----:B--2---:R2:W4:Y:S02]  /*1cc10*/  SHFL.IDX PT, R0, R14, 0x2, 0x181f ;  /* 0x00581f000e007f89 */ /* 0x00452400000e0000 */
.L_x_4273:
        /* <DEDUP_REMOVED lines=20> */
.L_x_4185:
[----:B------:R-:W-:Y:S05]  /*1cd60*/  BSYNC B0 ;  /* 0x0000000000007941 */ /* 0x000fea0003800000 */
.L_x_4184:
[----:B------:R-:W-:Y:S05]  /*1cd70*/  BRA.DIV ~URZ, `(.L_x_4186) ;  /* 0x000052c27f007947 */ /* 0x000fea000b800000 */
[----:B---3--:R3:W2:Y:S04]  /*1cd80*/  SHFL.IDX PT, R4, R13, 0x3, 0x181f ;  /* 0x00781f000d047f89 */ /* 0x0086a800000e0000 */
[----:B----4-:R3:W4:Y:S02]  /*1cd90*/  SHFL.IDX PT, R0, R14, 0x3, 0x181f ;  /* 0x00781f000e007f89 */ /* 0x01072400000e0000 */
.L_x_4274:
        /* <DEDUP_REMOVED lines=21> */
.L_x_4174:
        /* <DEDUP_REMOVED lines=33> */
.L_x_4275:
[----:B------:R-:W-:Y:S05]  /*1d100*/  BRA.DIV ~URZ, `(.L_x_4189) ;  /* 0x000050627f007947 */ /* 0x000fea000b800000 */
[----:B------:R3:W4:Y:S02]  /*1d110*/  SHFL.IDX PT, R0, R12, RZ, 0x1c1f ;  /* 0x001c1fff0c007589 */ /* 0x00072400000e0000 */
.L_x_4276:
        /* <DEDUP_REMOVED lines=9> */
[----:B----4-:R-:W-:Y:S02]  /*1d1b0*/  @!P0 LEA R2, P1, R216, R0, 0x2 ;  /* 0x00000000d8028211 */ /* 0x010fe400078210ff */
[----:B------:R-:W-:Y:S02]  /*1d1c0*/  ISETP.GE.AND P3, PT, R14, c[0x0][0x3c8], PT ;  /* 0x0000f2000e007a0c */ /* 0x000fe40003f66270 */
[C---:B--2---:R-:W-:Y:S02]  /*1d1d0*/  @!P0 LEA.HI.X R3, R216.reuse, R4, R6, 0x2, P1 ;  /* 0x00000004d8038211 */ /* 0x044fe400008f1406 */
[----:B------:R-:W-:-:S02]  /*1d1e0*/  IADD3 R6, R216, 0x18, RZ ;  /* 0x00000018d8067810 */ /* 0x000fc40007ffe0ff */
[----:B------:R-:W-:Y:S01]  /*1d1f0*/  IADD3 R11, R216, 0x70, RZ ;  /* 0x00000070d80b7810 */ /* 0x000fe20007ffe0ff */
[----:B------:R2:W-:Y:S01]  /*1d200*/  @!P0 ST.E.64 [R2.64], R132 ;  /* 0x0000008402008985 */ /* 0x0005e2000c101b08 */
[----:B------:R-:W-:Y:S02]  /*1d210*/  ISETP.GE.AND P0, PT, R8, c[0x0][0x3c8], PT ;  /* 0x0000f20008007a0c */ /* 0x000fe40003f06270 */
[----:B------:R-:W-:Y:S02]  /*1d220*/  ISETP.GE.AND P2, PT, R6, c[0x0][0x3c8], PT ;  /* 0x0000f20006007a0c */ /* 0x000fe40003f46270 */
[----:B------:R-:W-:Y:S02]  /*1d230*/  IADD3 R15, R216, 0x60, RZ ;  /* 0x00000060d80f7810 */ /* 0x000fe40007ffe0ff */
[----:B------:R-:W-:Y:S02]  /*1d240*/  ISETP.GE.AND P4, PT, R11, c[0x0][0x3c8], PT ;  /* 0x0000f2000b007a0c */ /* 0x000fe40003f86270 */
[----:B------:R-:W-:-:S02]  /*1d250*/  SHF.R.S32.HI R15, RZ, 0x1f, R15 ;  /* 0x0000001fff0f7819 */ /* 0x000fc4000001140f */
[C---:B------:R-:W-:Y:S02]  /*1d260*/  IADD3 R10, R216.reuse, 0x68, RZ ;  /* 0x00000068d80a7810 */ /* 0x040fe40007ffe0ff */
[----:B------:R-:W-:Y:S02]  /*1d270*/  IADD3 R16, R216, 0xa0, RZ ;  /* 0x000000a0d8107810 */ /* 0x000fe40007ffe0ff */
[----:B------:R-:W-:Y:S02]  /*1d280*/  SHF.R.S32.HI R10, RZ, 0x1f, R10 ;  /* 0x0000001fff0a7819 */ /* 0x000fe4000001140a */
        /* <DEDUP_REMOVED lines=80> */
[C---:B----4-:R-:W-:Y:S02]  /*1d790*/  @!P4 LEA R6, P5, R11.reuse, R0, 0x2 ;  /* 0x000000000b06c211 */ /* 0x050fe400078a10ff */
        /* <DEDUP_REMOVED lines=59> */
[----:B------:R-:W-:-:S02]  /*1db50*/  ISETP.GE.AND P1, PT, R14, c[0x0][0x3c8], PT ;  /* 0x0000f2000e007a0c */ /* 0x000fc40003f26270 */
[C---:B------:R-:W-:Y:S01]  /*1db60*/  IADD3 R15, R216.reuse, 0xc0, RZ ;  /* 0x000000c0d80f7810 */ /* 0x040fe20007ffe0ff */
[----:B------:R4:W-:Y:S01]  /*1db70*/  @!P4 ST.E.64 [R6.64], R92 ;  /* 0x0000005c0600c985 */ /* 0x0009e2000c101b08 */
[----:B------:R-:W-:Y:S02]  /*1db80*/  IADD3 R10, R216, 0xd0, RZ ;  /* 0x000000d0d80a7810 */ /* 0x000fe40007ffe0ff */
[----:B------:R-:W-:Y:S02]  /*1db90*/  SHF.R.S32.HI R15, RZ, 0x1f, R15 ;  /* 0x0000001fff0f7819 */ /* 0x000fe4000001140f */
[----:B------:R-:W-:Y:S02]  /*1dba0*/  ISETP.GE.AND P6, PT, R10, c[0x0][0x3c8], PT ;  /* 0x0000f2000a007a0c */ /* 0x000fe40003fc6270 */
[----:B------:R-:W-:Y:S02]  /*1dbb0*/  ISETP.GE.AND P5, PT, R252, c[0x0][0x3c8], PT ;  /* 0x0000f200fc007a0c */ /* 0x000fe40003fa6270 */
[----:B------:R-:W-:-:S02]  /*1dbc0*/  ISETP.GE.AND P4, PT, R251, c[0x0][0x3c8], PT ;  /* 0x0000f200fb007a0c */ /* 0x000fc40003f86270 */
[----:B------:R-:W-:Y:S02]  /*1dbd0*/  SHF.R.S32.HI R16, RZ, 0x1f, R250 ;  /* 0x0000001fff107819 */ /* 0x000fe400000114fa */
        /* <DEDUP_REMOVED lines=12> */
[----:B------:R-:W-:Y:S02]  /*1dca0*/  ISETP.GE.AND P0, PT, R248, c[0x0][0x3c8], PT ;  /* 0x0000f200f8007a0c */ /* 0x000fe40003f06270 */
        /* <DEDUP_REMOVED lines=25> */
.L_x_4191:
[----:B------:R-:W-:Y:S05]  /*1de40*/  BSYNC B0 ;  /* 0x0000000000007941 */ /* 0x000fea0003800000 */
.L_x_4190:
[----:B------:R-:W-:Y:S05]  /*1de50*/  BRA.DIV ~URZ, `(.L_x_4192) ;  /* 0x000043727f007947 */ /* 0x000fea000b800000 */
[----:B--2---:R2:W1:Y:S04]  /*1de60*/  SHFL.IDX PT, R4, R5, 0x1, 0x1c1f ;  /* 0x003c1f0005047f89 */ /* 0x00446800000e0000 */
[----:B----4-:R2:W4:Y:S02]  /*1de70*/  SHFL.IDX PT, R0, R12, 0x1, 0x1c1f ;  /* 0x003c1f000c007f89 */ /* 0x01052400000e0000 */
.L_x_4277:
[----:B------:R-:W-:-:S13]  /*1de80*/  ISETP.NE.AND P0, PT, R13, RZ, PT ;  /* 0x000000ff0d00720c */ /* 0x000fda0003f05270 */
[----:B------:R-:W-:Y:S05]  /*1de90*/  @P0 BRA `(.L_x_4187) ;  /* 0x00001ae000000947 */ /* 0x000fea0003800000 */
[C---:B------:R-:W-:Y:S02]  /*1dea0*/  ISETP.GE.AND P3, PT, R216.reuse, c[0x0][0x3c8], PT ;  /* 0x0000f200d8007a0c */ /* 0x040fe40003f66270 */
[C---:B------:R-:W-:Y:S02]  /*1deb0*/  IADD3 R11, R216.reuse, 0x8, RZ ;  /* 0x00000008d80b7810 */ /* 0x040fe40007ffe0ff */
[----:B------:R-:W-:Y:S02]  /*1dec0*/  SHF.R.S32.HI R6, RZ, 0x1f, R216 ;  /* 0x0000001fff067819 */ /* 0x000fe400000114d8 */
[----:B------:R-:W-:Y:S02]  /*1ded0*/  ISETP.GE.AND P2, PT, R11, c[0x0][0x3c8], PT ;  /* 0x0000f2000b007a0c */ /* 0x000fe40003f46270 */
[C---:B--23--:R-:W-:Y:S02]  /*1dee0*/  IADD3 R12, R216.reuse, 0x10, RZ ;  /* 0x00000010d80c7810 */ /* 0x04cfe40007ffe0ff */
[----:B------:R-:W-:-:S02]  /*1def0*/  IADD3 R14, R216, 0x8, RZ ;  /* 0x00000008d80e7810 */ /* 0x000fc40007ffe0ff */
[----:B------:R-:W-:Y:S02]  /*1df00*/  ISETP.GE.AND P1, PT, R12, c[0x0][0x3c8], PT ;  /* 0x0000f2000c007a0c */ /* 0x000fe40003f26270 */
[C---:B----4-:R-:W-:Y:S02]  /*1df10*/  @!P3 LEA R2, P4, R216.reuse, R0, 0x2 ;  /* 0x00000000d802b211 */ /* 0x050fe400078810ff */
[C---:B-1----:R-:W-:Y:S02]  /*1df20*/  IADD3 R5, R216.reuse, 0x18, RZ ;  /* 0x00000018d8057810 */ /* 0x042fe40007ffe0ff */
        /* <DEDUP_REMOVED lines=29> */
[----:B------:R-:W-:Y:S02]  /*1e100*/  ISETP.GE.AND P0, PT, R246, c[0x0][0x3c8], PT ;  /* 0x0000f200f6007a0c */ /* 0x000fe40003f06270 */
        /* <DEDUP_REMOVED lines=52> */
[----:B------:R-:W-:Y:S02]  /*1e450*/  @!P0 LEA R2, P6, R5, R0, 0x2 ;  /* 0x0000000005028211 */ /* 0x000fe400078c10ff */
        /* <DEDUP_REMOVED lines=19> */
[-C--:B--2---:R-:W-:Y:S02]  /*1e590*/  @!P4 LEA R6, P6, R14, R0.reuse, 0x2 ;  /* 0x000000000e06c211 */ /* 0x084fe400078c10ff */
        /* <DEDUP_REMOVED lines=63> */
[----:B------:R-:W-:Y:S02]  /*1e990*/  IADD3 R5, R216, 0xd0, RZ ;  /* 0x000000d0d8057810 */ /* 0x000fe40007ffe0ff */
        /* <DEDUP_REMOVED lines=14> */
[----:B------:R-:W-:Y:S01]  /*1ea80*/  IADD3 R10, R216, 0xd0, RZ ;  /* 0x000000d0d80a7810 */ /* 0x000fe20007ffe0ff */
[----:B------:R2:W-:Y:S01]  /*1ea90*/  @!P0 ST.E.64 [R2.64], R62 ;  /* 0x0000003e02008985 */ /* 0x0005e2000c101b08 */
[----:B------:R-:W-:Y:S02]  /*1eaa0*/  ISETP.GE.AND P1, PT, R250, c[0x0][0x3c8], PT ;  /* 0x0000f200fa007a0c */ /* 0x000fe40003f26270 */
[----:B------:R-:W-:Y:S02]  /*1eab0*/  SHF.R.S32.HI R10, RZ, 0x1f, R10 ;  /* 0x0000001fff0a7819 */ /* 0x000fe4000001140a */
        /* <DEDUP_REMOVED lines=8> */
[----:B------:R-:W-:Y:S01]  /*1eb40*/  SHF.R.S32.HI R5, RZ, 0x1f, R252 ;  /* 0x0000001fff057819 */ /* 0x000fe200000114fc */
[----:B------:R1:W-:Y:S01]  /*1eb50*/  @!P4 ST.E.64 [R2.64], R86 ;  /* 0x000000560200c985 */ /* 0x0003e2000c101b08 */
[----:B------:R-:W-:-:S02]  /*1eb60*/  @!P2 LEA R8, P6, R251, R0, 0x2 ;  /* 0x00000000fb08a211 */ /* 0x000fc400078c10ff */
[----:B------:R-:W-:Y:S02]  /*1eb70*/  SHF.R.S32.HI R12, RZ, 0x1f, R250 ;  /* 0x0000001fff0c7819 */ /* 0x000fe400000114fa */
[----:B------:R-:W-:-:S05]  /*1eb80*/  @!P2 LEA.HI.X R9, R251, R4, R13, 0x2, P6 ;  /* 0x00000004fb09a211 */ /* 0x000fca00030f140d */
[----:B-1----:R-:W-:Y:S02]  /*1eb90*/  P2R R2, PR, RZ, 0x20 ;  /* 0x00000020ff027803 */ /* 0x002fe40000000000 */
[----:B------:R-:W-:Y:S02]  /*1eba0*/  @!P1 LEA R6, P5, R250, R0, 0x2 ;  /* 0x00000000fa069211 */ /* 0x000fe400078a10ff */
        /* <DEDUP_REMOVED lines=17> */
.L_x_4172:
        /* <DEDUP_REMOVED lines=18> */
.L_x_4193:
        /* <DEDUP_REMOVED lines=56> */
.L_x_4195:
[----:B------:R-:W-:Y:S05]  /*1f160*/  BSYNC B0 ;  /* 0x0000000000007941 */ /* 0x000fea0003800000 */
.L_x_4194:
        /* <DEDUP_REMOVED lines=35> */
.L_x_4278:
[----:B------:R-:W-:Y:S05]  /*1f3a0*/  BRA.DIV ~URZ, `(.L_x_4197) ;  /* 0x00002f527f007947 */ /* 0x000fea000b800000 */
[----:B------:R3:W4:Y:S02]  /*1f3b0*/  SHFL.IDX PT, R0, R14, RZ, 0x181f ;  /* 0x00181fff0e007589 */ /* 0x00072400000e0000 */
.L_x_4279:
        /* <DEDUP_REMOVED lines=20> */
.L_x_4199:
[----:B------:R-:W-:Y:S05]  /*1f500*/  BSYNC B0 ;  /* 0x0000000000007941 */ /* 0x000fea0003800000 */
.L_x_4198:
[----:B------:R-:W-:Y:S05]  /*1f510*/  BRA.DIV ~URZ, `(.L_x_4200) ;  /* 0x00002e427f007947 */ /* 0x000fea000b800000 */
[----:B--2---:R2:W1:Y:S04]  /*1f520*/  SHFL.IDX PT, R4, R5, 0x1, 0x181f ;  /* 0x00381f0005047f89 */ /* 0x00446800000e0000 */
[----:B----4-:R2:W4:Y:S02]  /*1f530*/  SHFL.IDX PT, R0, R14, 0x1, 0x181f ;  /* 0x00381f000e007f89 */ /* 0x01052400000e0000 */
.L_x_4280:
        /* <DEDUP_REMOVED lines=20> */
.L_x_4202:
[----:B------:R-:W-:Y:S05]  /*1f680*/  BSYNC B0 ;  /* 0x0000000000007941 */ /* 0x000fea0003800000 */
.L_x_4201:
[----:B------:R-:W-:Y:S05]  /*1f690*/  BRA.DIV ~URZ, `(.L_x_4203) ;  /* 0x00002d827f007947 */ /* 0x000fea000b800000 */
[----:B-1----:R1:W2:Y:S02]  /*1f6a0*/  SHFL.IDX PT, R4, R5, 0x2, 0x181f ;  /* 0x00581f0005047f89 */ /* 0x0022a400000e0000 */
.L_x_4281:
[----:B------:R-:W-:Y:S05]  /*1f6b0*/  BRA.DIV ~URZ, `(.L_x_4204) ;  /* 0x00002dd27f007947 */ /* 0x000fea000b800000 */
[----:B----4-:R4:W1:Y:S02]  /*1f6c0*/  SHFL.IDX PT, R0, R14, 0x2, 0x181f ;  /* 0x00581f000e007f89 */ /* 0x01086400000e0000 */
.L_x_4282:
        /* <DEDUP_REMOVED lines=20> */
.L_x_4206:
[----:B------:R-:W-:Y:S05]  /*1f810*/  BSYNC B0 ;  /* 0x0000000000007941 */ /* 0x000fea0003800000 */
.L_x_4205:
[----:B------:R-:W-:Y:S05]  /*1f820*/  BRA.DIV ~URZ, `(.L_x_4207) ;  /* 0x00002cc27f007947 */ /* 0x000fea000b800000 */
[----:B--2---:R2:W3:Y:S04]  /*1f830*/  SHFL.IDX PT, R4, R5, 0x3, 0x181f ;  /* 0x00781f0005047f89 */ /* 0x0044e800000e0000 */
[----:B-1----:R2:W1:Y:S02]  /*1f840*/  SHFL.IDX PT, R0, R14, 0x3, 0x181f ;  /* 0x00781f000e007f89 */ /* 0x00246400000e0000 */
.L_x_4283:
        /* <DEDUP_REMOVED lines=19> */
.L_x_4187:
[----:B------:R-:W-:Y:S05]  /*1f980*/  BSYNC B1 ;  /* 0x0000000000017941 */ /* 0x000fea0003800000 */
.L_x_4171:
        /* <DEDUP_REMOVED lines=13> */
.L_x_4284:
[----:B------:R-:W-:Y:S05]  /*1fa60*/  BRA.DIV ~URZ, `(.L_x_4210) ;  /* 0x00002bb27f007947 */ /* 0x000fea000b800000 */
[----:B------:R3:W4:Y:S02]  /*1fa70*/  SHFL.IDX PT, R6, R96, 0x1, 0x1f ;  /* 0x00201f0060067f89 */ /* 0x00072400000e0000 */
.L_x_4285:
        /* <DEDUP_REMOVED lines=18> */
.L_x_4286:
        /* <DEDUP_REMOVED lines=16> */
.L_x_4287:
[----:B--2---:R-:W-:Y:S01]  /*1fca0*/  IMAD R0, R0, c[0x0][0x538], RZ ;  /* 0x00014e0000007a24 */ /* 0x004fe200078e02ff */
[----:B------:R-:W-:Y:S04]  /*1fcb0*/  BSSY B1, `(.L_x_4213) ;  /* 0x00000c8000017945 */ /* 0x000fe80003800000 */
[----:B----4-:R-:W-:-:S04]  /*1fcc0*/  IADD3 R6, R0, R6, RZ ;  /* 0x0000000600067210 */ /* 0x010fc80007ffe0ff */
[----:B------:R-:W-:-:S13]  /*1fcd0*/  ISETP.GT.AND P0, PT, R6, R9, PT ;  /* 0x000000090600720c */ /* 0x000fda0003f04270 */
[----:B------:R-:W-:Y:S05]  /*1fce0*/  @P0 BRA `(.L_x_4214) ;  /* 0x0000025000000947 */ /* 0x000fea0003800000 */
.L_x_4218:
        /* <DEDUP_REMOVED lines=17> */
.L_x_4288:
        /* <DEDUP_REMOVED lines=16> */
.L_x_4289:
[----:B--2---:R-:W-:-:S05]  /*1ff00*/  IMAD R0, R0, c[0x0][0x538], RZ ;  /* 0x00014e0000007a24 */ /* 0x004fca00078e02ff */
[----:B------:R-:W-:-:S04]  /*1ff10*/  IADD3 R6, R0, R6, RZ ;  /* 0x0000000600067210 */ /* 0x000fc80007ffe0ff */
[----:B------:R-:W-:-:S13]  /*1ff20*/  ISETP.GT.AND P0, PT, R6, R9, PT ;  /* 0x000000090600720c */ /* 0x000fda0003f04270 */
[----:B-1-3--:R-:W-:Y:S05]  /*1ff30*/  @!P0 BRA `(.L_x_4218) ;  /* 0xfffffdb000008947 */ /* 0x00afea000383ffff */
.L_x_4214:
[----:B------:R-:W-:-:S05]  /*1ff40*/  IADD3 R11, -R0, R6, RZ ;  /* 0x00000006000b7210 */ /* 0x000fca0007ffe1ff */
[----:B------:R-:W-:-:S05]  /*1ff50*/  IMAD R0, R4, c[0x0][0x538], R11 ;  /* 0x00014e0004007a24 */ /* 0x000fca00078e020b */
[----:B------:R-:W-:Y:S01]  /*1ff60*/  ISETP.GT.AND P0, PT, R0, R9, PT ;  /* 0x000000090000720c */ /* 0x000fe20003f04270 */
[----:B------:R-:W-:-:S12]  /*1ff70*/  BRA.DIV ~URZ, `(.L_x_4219) ;  /* 0x00002ae27f007947 */ /* 0x000fd8000b800000 */
[----:B------:R-:W-:-:S04]  /*1ff80*/  VOTE.ANY R10, PT, !P0 ;  /* 0x00000000000a7806 */ /* 0x000fc800040e0100 */
.L_x_4290:
[----:B------:R-:W2:Y:S02]  /*1ff90*/  POPC R6, R10 ;  /* 0x0000000a00067309 */ /* 0x000ea40000000000 */
[----:B--2---:R-:W-:Y:S01]  /*1ffa0*/  IADD3 R235, R6, R235, RZ ;  /* 0x000000eb06eb7210 */ /* 0x004fe20007ffe0ff */
[----:B------:R-:W-:Y:S05]  /*1ffb0*/  BRA.DIV ~URZ, `(.L_x_4220) ;  /* 0x00002af27f007947 */ /* 0x000fea000b800000 */
[----:B------:R2:W4:Y:S04]  /*1ffc0*/  SHFL.IDX PT, R7, R7, R6, 0x1f ;  /* 0x00001f0607077589 */ /* 0x00052800000e0000 */
[----:B------:R2:W1:Y:S02]  /*1ffd0*/  SHFL.IDX PT, R5, R8, R6, 0x1f ;  /* 0x00001f0608057589 */ /* 0x00046400000e0000 */
.L_x_4291:
[----:B------:R-:W-:Y:S01]  /*1ffe0*/  ISETP.NE.AND P0, PT, R10, RZ, PT ;  /* 0x000000ff0a00720c */ /* 0x000fe20003f05270 */
[----:B------:R-:W-:-:S12]  /*1fff0*/  BSSY B0, `(.L_x_4221) ;  /* 0x0000005000007945 */ /* 0x000fd80003800000 */
[----:B------:R-:W-:Y:S05]  /*20000*/  @!P0 BRA `(.L_x_4222) ;  /* 0x0000003000008947 */ /* 0x000fea0003800000 */
[----:B--2---:R-:W-:Y:S01]  /*20010*/  IADD3 R6, R6, -0x1, RZ ;  /* 0xffffffff06067810 */ /* 0x004fe20007ffe0ff */
[----:B------:R-:W-:Y:S05]  /*20020*/  BRA.DIV ~URZ, `(.L_x_4223) ;  /* 0x00002b527f007947 */ /* 0x000fea000b800000 */
[----:B------:R2:W3:Y:S02]  /*20030*/  SHFL.IDX PT, R12, R4, R6, 0x1f ;  /* 0x00001f06040c7589 */ /* 0x0004e400000e0000 */
.L_x_4222:
[----:B------:R-:W-:Y:S05]  /*20040*/  BSYNC B0 ;  /* 0x0000000000007941 */ /* 0x000fea0003800000 */
.L_x_4221:
        /* <DEDUP_REMOVED lines=67> */
.L_x_4225:
        /* <DEDUP_REMOVED lines=67> */
.L_x_4226:
[----:B------:R-:W-:Y:S05]  /*208b0*/  BSYNC B0 ;  /* 0x0000000000007941 */ /* 0x000fea0003800000 */
.L_x_4224:
[----:B------:R-:W-:-:S04]  /*208c0*/  LOP3.LUT R2, RZ, R2, RZ, 0x33, !PT ;  /* 0x00000002ff027212 */ /* 0x000fc800078e33ff */
[----:B------:R-:W-:Y:S01]  /*208d0*/  IADD3 R233, R2, R7, RZ ;  /* 0x0000000702e97210 */ /* 0x000fe20007ffe0ff */
[----:B------:R-:W-:Y:S05]  /*208e0*/  BRA `(.L_x_4227) ;  /* 0x0000004000007947 */ /* 0x000fea0003800000 */
.L_x_4215:
[----:B------:R-:W-:Y:S01]  /*208f0*/  IMAD.MOV.U32 R232, RZ, RZ, R9 ;  /* 0x000000ffffe87224 */ /* 0x000fe200078e0009 */
[----:B------:R-:W-:Y:S01]  /*20900*/  MOV R234, RZ ;  /* 0x000000ff00ea7202 */ /* 0x000fe20000000f00 */
[----:B------:R-:W-:Y:S01]  /*20910*/  IMAD.MOV.U32 R233, RZ, RZ, RZ ;  /* 0x000000ffffe97224 */ /* 0x000fe200078e00ff */
[----:B------:R-:W-:Y:S02]  /*20920*/  MOV R235, c[0x0][0x53c] ;  /* 0x00014f0000eb7a02 */ /* 0x000fe40000000f00 */
.L_x_4227:
[----:B------:R-:W-:Y:S05]  /*20930*/  BSYNC B1 ;  /* 0x0000000000017941 */ /* 0x000fea0003800000 */
.L_x_4213:
[----:B------:R-:W-:Y:S01]  /*20940*/  WARPSYNC 0xffffffff ;  /* 0xffffffff00007948 */ /* 0x000fe20003800000 */
[----:B------:R-:W-:Y:S01]  /*20950*/  BAR.SYNC.DEFER_BLOCKING 0x4, 0x100 ;  /* 0x0104000000007b1d */ /* 0x000fe20000010000 */
[----:B------:R-:W-:-:S13]  /*20960*/  ISETP.NE.AND P0, PT, R13, RZ, PT ;  /* 0x000000ff0d00720c */ /* 0x000fda0003f05270 */
[----:B------:R2:W-:Y:S04]  /*20970*/  @!P0 STS.128 [0x20080], R232 ;  /* 0x020080e8ff008388 */ /* 0x0005e80000000c00 */
[----:B------:R-:W-:Y:S06]  /*20980*/  BAR.ARV 0x5, 0x100 ;  /* 0x0144000000007b1d */ /* 0x000fec0000002000 */
.L_x_4208:
[----:B-1----:R-:W-:-:S13]  /*20990*/  ISETP.GE.AND P0, PT, R235, c[0x0][0x53c], PT ;  /* 0x00014f00eb007a0c */ /* 0x002fda0003f06270 */
[----:B--23--:R-:W-:Y:S01]  /*209a0*/  @P0 CALL.REL.NOINC `(.L_x_4228) ;  /* 0x0000001000000944 */ /* 0x00cfe20003c00000 */
[----:B------:R-:W-:Y:S05]  /*209b0*/  BRA `(.L_x_4229) ;  /* 0xfffe169000007947 */ /* 0x000fea000383ffff */
.L_x_4228:
[----:B------:R-:W-:Y:S05]  /*209c0*/  EXIT ;  /* 0x000000000000794d */ /* 0x000fea0003800000 */
.L_x_3958:
[----:B------:R-:W-:Y:S01]  /*209d0*/  IMAD.MOV.U32 R0, RZ, RZ, R5 ;  /* 0x000000ffff007224 */ /* 0x000fe200078e0005 */
[----:B------:R-:W-:Y:S02]  /*209e0*/  MOV R3, 0x1 ;  /* 0x0000000100037802 */ /* 0x000fe40000000f00 */
[----:B------:R-:W-:Y:S02]  /*209f0*/  MOV R2, 0x20a10 ;  /* 0x00020a1000027802 */ /* 0x000fe40000000f00 */
[----:B--2---:R-:W-:Y:S05]  /*20a00*/  CALL.REL.NOINC `($__internal_68_$__cuda_sm70_shflsync_up_p) ;  /* 0x000022c000007944 */ /* 0x004fea0003c00000 */
[----:B------:R-:W-:Y:S01]  /*20a10*/  MOV R0, R4 ;  /* 0x0000000400007202 */ /* 0x000fe20000000f00 */
[----:B------:R-:W-:Y:S05]  /*20a20*/  BRA `(.L_x_4230) ;  /* 0xfffdfa1000007947 */ /* 0x000fea000383ffff */
.L_x_3959:
[----:B------:R-:W-:Y:S01]  /*20a30*/  IMAD.MOV.U32 R0, RZ, RZ, R5 ;  /* 0x000000ffff007224 */ /* 0x000fe200078e0005 */
[----:B------:R-:W-:Y:S02]  /*20a40*/  MOV R3, 0x2 ;  /* 0x0000000200037802 */ /* 0x000fe40000000f00 */
[----:B------:R-:W-:Y:S02]  /*20a50*/  MOV R2, 0x20a70 ;  /* 0x00020a7000027802 */ /* 0x000fe40000000f00 */
[----:B--2---:R-:W-:Y:S05]  /*20a60*/  CALL.REL.NOINC `($__internal_68_$__cuda_sm70_shflsync_up_p) ;  /* 0x0000226000007944 */ /* 0x004fea0003c00000 */
[----:B------:R-:W-:Y:S01]  /*20a70*/  SEL R4, R4, RZ, P4 ;  /* 0x000000ff04047207 */ /* 0x000fe20002000000 */
[----:B------:R-:W-:Y:S01]  /*20a80*/  IMAD.MOV.U32 R3, RZ, RZ, 0x4 ;  /* 0x00000004ff037424 */ /* 0x000fe200078e00ff */
[----:B------:R-:W-:-:S03]  /*20a90*/  MOV R2, 0x20ac0 ;  /* 0x00020ac000027802 */ /* 0x000fc60000000f00 */
[----:B------:R-:W-:Y:S02]  /*20aa0*/  IMAD.IADD R0, R5, 0x1, R4 ;  /* 0x0000000105007824 */ /* 0x000fe400078e0204 */
[----:B------:R-:W-:Y:S05]  /*20ab0*/  CALL.REL.NOINC `($__internal_68_$__cuda_sm70_shflsync_up_p) ;  /* 0x0000221000007944 */ /* 0x000fea0003c00000 */
        /* <DEDUP_REMOVED lines=12> */
[----:B------:R-:W-:Y:S02]  /*20b80*/  MOV R203, 0x1f ;  /* 0x0000001f00cb7802 */ /* 0x000fe40000000f00 */
[----:B------:R-:W-:Y:S01]  /*20b90*/  MOV R3, 0x20bd0 ;  /* 0x00020bd000037802 */ /* 0x000fe20000000f00 */
[----:B------:R-:W-:-:S04]  /*20ba0*/  IMAD.IADD R4, R0, 0x1, R4 ;  /* 0x0000000100047824 */ /* 0x000fc800078e0204 */
[----:B------:R-:W-:Y:S02]  /*20bb0*/  IMAD.MOV.U32 R0, RZ, RZ, R4 ;  /* 0x000000ffff007224 */ /* 0x000fe400078e0004 */
[----:B------:R-:W-:Y:S05]  /*20bc0*/  CALL.REL.NOINC `($__internal_67_$__cuda_sm70_shflsync_idx_p) ;  /* 0x0000208000007944 */ /* 0x000fea0003c00000 */
[----:B-1---5:R-:W-:Y:S05]  /*20bd0*/  BRA `(.L_x_4231) ;  /* 0xfffdf96000007947 */ /* 0x022fea000383ffff */
.L_x_3961:
[----:B------:R-:W-:Y:S02]  /*20be0*/  SEL R0, RZ, 0x1, P0 ;  /* 0x00000001ff007807 */ /* 0x000fe40000000000 */
[----:B------:R-:W-:Y:S02]  /*20bf0*/  MOV R2, 0x20c10 ;  /* 0x00020c1000027802 */ /* 0x000fe40000000f00 */
[----:B--2---:R-:W-:Y:S05]  /*20c00*/  CALL.REL.NOINC `($__internal_69_$__cuda_sm70_votesync_ballot) ;  /* 0x0000212000007944 */ /* 0x004fea0003c00000 */
[----:B------:R-:W-:Y:S01]  /*20c10*/  MOV R10, R0 ;  /* 0x00000000000a7202 */ /* 0x000fe20000000f00 */
[----:B------:R-:W-:Y:S05]  /*20c20*/  BRA `(.L_x_4232) ;  /* 0xfffdf9a000007947 */ /* 0x000fea000383ffff */
.L_x_3962:
[----:B------:R-:W-:Y:S01]  /*20c30*/  IMAD.MOV.U32 R0, RZ, RZ, R9 ;  /* 0x000000ffff007224 */ /* 0x000fe200078e0009 */
[----:B------:R-:W-:Y:S01]  /*20c40*/  MOV R2, R5 ;  /* 0x0000000500027202 */ /* 0x000fe20000000f00 */
[----:B------:R-:W-:Y:S01]  /*20c50*/  IMAD.MOV.U32 R203, RZ, RZ, 0x1f ;  /* 0x0000001fffcb7424 */ /* 0x000fe200078e00ff */
[----:B------:R-:W-:Y:S02]  /*20c60*/  MOV R3, 0x20c80 ;  /* 0x00020c8000037802 */ /* 0x000fe40000000f00 */
[----:B------:R-:W-:Y:S05]  /*20c70*/  CALL.REL.NOINC `($__internal_67_$__cuda_sm70_shflsync_idx_p) ;  /* 0x00001fd000007944 */ /* 0x000fea0003c00000 */
[----:B------:R-:W-:Y:S01]  /*20c80*/  IMAD.MOV.U32 R12, RZ, RZ, R0 ;  /* 0x000000ffff0c7224 */ /* 0x000fe200078e0000 */
[----:B------:R-:W-:Y:S01]  /*20c90*/  MOV R0, R8 ;  /* 0x0000000800007202 */ /* 0x000fe20000000f00 */
[----:B------:R-:W-:Y:S01]  /*20ca0*/  IMAD.MOV.U32 R6, RZ, RZ, RZ ;  /* 0x000000ffff067224 */ /* 0x000fe200078e00ff */
[----:B------:R-:W-:Y:S01]  /*20cb0*/  MOV R2, R5 ;  /* 0x0000000500027202 */ /* 0x000fe20000000f00 */
[----:B------:R-:W-:Y:S01]  /*20cc0*/  IMAD.MOV.U32 R203, RZ, RZ, 0x1f ;  /* 0x0000001fffcb7424 */ /* 0x000fe200078e00ff */
[----:B------:R-:W-:-:S02]  /*20cd0*/  MOV R3, 0x20cf0 ;  /* 0x00020cf000037802 */ /* 0x000fc40000000f00 */
[----:B-1---5:R-:W-:Y:S05]  /*20ce0*/  CALL.REL.NOINC `($__internal_67_$__cuda_sm70_shflsync_idx_p) ;  /* 0x00001f6000007944 */ /* 0x022fea0003c00000 */
[----:B------:R-:W-:Y:S01]  /*20cf0*/  MOV R9, R0 ;  /* 0x0000000000097202 */ /* 0x000fe20000000f00 */
[----:B-1---5:R-:W-:Y:S05]  /*20d00*/  BRA `(.L_x_4233) ;  /* 0xfffdf92000007947 */ /* 0x022fea000383ffff */
.L_x_3965:
[----:B------:R-:W-:Y:S01]  /*20d10*/  IMAD.MOV.U32 R0, RZ, RZ, R4 ;  /* 0x000000ffff007224 */ /* 0x000fe200078e0004 */
[----:B------:R-:W-:-:S02]  /*20d20*/  MOV R203, 0x1f ;  /* 0x0000001f00cb7802 */ /* 0x000fc40000000f00 */
[----:B------:R-:W-:Y:S02]  /*20d30*/  MOV R3, 0x20d50 ;  /* 0x00020d5000037802 */ /* 0x000fe40000000f00 */
[----:B-123--:R-:W-:Y:S05]  /*20d40*/  CALL.REL.NOINC `($__internal_67_$__cuda_sm70_shflsync_idx_p) ;  /* 0x00001f0000007944 */ /* 0x00efea0003c00000 */
[----:B------:R-:W-:Y:S01]  /*20d50*/  MOV R6, R0 ;  /* 0x0000000000067202 */ /* 0x000fe20000000f00 */
[----:B-1---5:R-:W-:Y:S05]  /*20d60*/  BRA `(.L_x_3964) ;  /* 0xfffdf92000007947 */ /* 0x022fea000383ffff */
.L_x_4014:
[----:B------:R-:W-:Y:S01]  /*20d70*/  IMAD.MOV.U32 R0, RZ, RZ, R5 ;  /* 0x000000ffff007224 */ /* 0x000fe200078e0005 */
[----:B------:R-:W-:Y:S01]  /*20d80*/  MOV R2, RZ ;  /* 0x000000ff00027202 */ /* 0x000fe20000000f00 */
[----:B------:R-:W-:Y:S01]  /*20d90*/  IMAD.MOV.U32 R203, RZ, RZ, 0x181f ;  /* 0x0000181fffcb7424 */ /* 0x000fe200078e00ff */
[----:B------:R-:W-:Y:S02]  /*20da0*/  MOV R3, 0x20dc0 ;  /* 0x00020dc000037802 */ /* 0x000fe40000000f00 */
[----:B-----5:R-:W-:Y:S05]  /*20db0*/  CALL.REL.NOINC `($__internal_67_$__cuda_sm70_shflsync_idx_p) ;  /* 0x00001e9000007944 */ /* 0x020fea0003c00000 */
[----:B-----5:R-:W-:Y:S01]  /*20dc0*/  MOV R4, R0 ;  /* 0x0000000000047202 */ /* 0x020fe20000000f00 */
[----:B-1----:R-:W-:Y:S05]  /*20dd0*/  BRA `(.L_x_4234) ;  /* 0xfffe64e000007947 */ /* 0x002fea000383ffff */
.L_x_4015:
[----:B------:R-:W-:Y:S01]  /*20de0*/  IMAD.MOV.U32 R0, RZ, RZ, R12 ;  /* 0x000000ffff007224 */ /* 0x000fe200078e000c */
[----:B------:R-:W-:Y:S01]  /*20df0*/  MOV R2, RZ ;  /* 0x000000ff00027202 */ /* 0x000fe20000000f00 */
[----:B------:R-:W-:Y:S01]  /*20e00*/  IMAD.MOV.U32 R203, RZ, RZ, 0x181f ;  /* 0x0000181fffcb7424 */ /* 0x000fe200078e00ff */
[----:B------:R-:W-:Y:S02]  /*20e10*/  MOV R3, 0x20e30 ;  /* 0x00020e3000037802 */ /* 0x000fe40000000f00 */
[----:B-12--5:R-:W-:Y:S05]  /*20e20*/  CALL.REL.NOINC `($__internal_67_$__cuda_sm70_shflsync_idx_p) ;  /* 0x00001e2000007944 */ /* 0x026fea0003c00000 */
[----:B-1---5:R-:W-:Y:S05]  /*20e30*/  BRA `(.L_x_4235) ;  /* 0xfffe64a000007947 */ /* 0x022fea000383ffff */
.L_x_4018:
[----:B----4-:R-:W-:Y:S01]  /*20e40*/  IMAD.MOV.U32 R0, RZ, RZ, R5 ;  /* 0x000000ffff007224 */ /* 0x010fe200078e0005 */
[----:B--2---:R-:W-:Y:S01]  /*20e50*/  MOV R2, 0x1 ;  /* 0x0000000100027802 */ /* 0x004fe20000000f00 */
[----:B------:R-:W-:Y:S01]  /*20e60*/  IMAD.MOV.U32 R203, RZ, RZ, 0x181f ;  /* 0x0000181fffcb7424 */ /* 0x000fe200078e00ff */
[----:B------:R-:W-:-:S02]  /*20e70*/  MOV R3, 0x20e90 ;  /* 0x00020e9000037802 */ /* 0x000fc40000000f00 */
[----:B-1-3-5:R-:W-:Y:S05]  /*20e80*/  CALL.REL.NOINC `($__internal_67_$__cuda_sm70_shflsync_idx_p) ;  /* 0x00001dc000007944 */ /* 0x02afea0003c00000 */
[----:B-----5:R-:W-:Y:S01]  /*20e90*/  IMAD.MOV.U32 R4, RZ, RZ, R0 ;  /* 0x000000ffff047224 */ /* 0x020fe200078e0000 */
[----:B------:R-:W-:Y:S01]  /*20ea0*/  MOV R2, 0x1 ;  /* 0x0000000100027802 */ /* 0x000fe20000000f00 */
[----:B------:R-:W-:Y:S01]  /*20eb0*/  IMAD.MOV.U32 R0, RZ, RZ, R12 ;  /* 0x000000ffff007224 */ /* 0x000fe200078e000c */
[----:B------:R-:W-:-:S02]  /*20ec0*/  MOV R203, 0x181f ;  /* 0x0000181f00cb7802 */ /* 0x000fc40000000f00 */
[----:B------:R-:W-:Y:S02]  /*20ed0*/  MOV R3, 0x20ef0 ;  /* 0x00020ef000037802 */ /* 0x000fe40000000f00 */
[----:B-1----:R-:W-:Y:S05]  /*20ee0*/  CALL.REL.NOINC `($__internal_67_$__cuda_sm70_shflsync_idx_p) ;  /* 0x00001d6000007944 */ /* 0x002fea0003c00000 */
[----:B-1---5:R-:W-:Y:S05]  /*20ef0*/  BRA `(.L_x_4236) ;  /* 0xfffe657000007947 */ /* 0x022fea000383ffff */
.L_x_4021:
[----:B----4-:R-:W-:Y:S01]  /*20f00*/  IMAD.MOV.U32 R0, RZ, RZ, R5 ;  /* 0x000000ffff007224 */ /* 0x010fe200078e0005 */
[----:B-1----:R-:W-:Y:S01]  /*20f10*/  MOV R2, 0x2 ;  /* 0x0000000200027802 */ /* 0x002fe20000000f00 */
[----:B------:R-:W-:Y:S01]  /*20f20*/  IMAD.MOV.U32 R203, RZ, RZ, 0x181f ;  /* 0x0000181fffcb7424 */ /* 0x000fe200078e00ff */
[----:B------:R-:W-:Y:S02]  /*20f30*/  MOV R3, 0x20f50 ;  /* 0x00020f5000037802 */ /* 0x000fe40000000f00 */
[----:B--23-5:R-:W-:Y:S05]  /*20f40*/  CALL.REL.NOINC `($__internal_67_$__cuda_sm70_shflsync_idx_p) ;  /* 0x00001d0000007944 */ /* 0x02cfea0003c00000 */
[----:B-----5:R-:W-:Y:S01]  /*20f50*/  MOV R4, R0 ;  /* 0x0000000000047202 */ /* 0x020fe20000000f00 */
[----:B-1----:R-:W-:Y:S05]  /*20f60*/  BRA `(.L_x_4237) ;  /* 0xfffe668000007947 */ /* 0x002fea000383ffff */
.L_x_4022:
[----:B----4-:R-:W-:Y:S01]  /*20f70*/  IMAD.MOV.U32 R0, RZ, RZ, R12 ;  /* 0x000000ffff007224 */ /* 0x010fe200078e000c */
[----:B------:R-:W-:Y:S01]  /*20f80*/  MOV R2, 0x2 ;  /* 0x0000000200027802 */ /* 0x000fe20000000f00 */
[----:B------:R-:W-:Y:S01]  /*20f90*/  IMAD.MOV.U32 R203, RZ, RZ, 0x181f ;  /* 0x0000181fffcb7424 */ /* 0x000fe200078e00ff */
[----:B------:R-:W-:Y:S02]  /*20fa0*/  MOV R3, 0x20fc0 ;  /* 0x00020fc000037802 */ /* 0x000fe40000000f00 */
[----:B-123-5:R-:W-:Y:S05]  /*20fb0*/  CALL.REL.NOINC `($__internal_67_$__cuda_sm70_shflsync_idx_p) ;  /* 0x00001c9000007944 */ /* 0x02efea0003c00000 */
[----:B-1---5:R-:W-:Y:S05]  /*20fc0*/  BRA `(.L_x_4238) ;  /* 0xfffe664000007947 */ /* 0x022fea000383ffff */
.L_x_4025:
[----:B-1----:R-:W-:Y:S01]  /*20fd0*/  IMAD.MOV.U32 R0, RZ, RZ, R5 ;  /* 0x000000ffff007224 */ /* 0x002fe200078e0005 */
[----:B------:R-:W-:Y:S01]  /*20fe0*/  MOV R2, 0x3 ;  /* 0x0000000300027802 */ /* 0x000fe20000000f00 */
[----:B------:R-:W-:Y:S01]  /*20ff0*/  IMAD.MOV.U32 R203, RZ, RZ, 0x181f ;  /* 0x0000181fffcb7424 */ /* 0x000fe200078e00ff */
[----:B------:R-:W-:-:S02]  /*21000*/  MOV R3, 0x21020 ;  /* 0x0002102000037802 */ /* 0x000fc40000000f00 */
[----:B--2345:R-:W-:Y:S05]  /*21010*/  CALL.REL.NOINC `($__internal_67_$__cuda_sm70_shflsync_idx_p) ;  /* 0x00001c3000007944 */ /* 0x03cfea0003c00000 */
[----:B-----5:R-:W-:Y:S01]  /*21020*/  IMAD.MOV.U32 R4, RZ, RZ, R0 ;  /* 0x000000ffff047224 */ /* 0x020fe200078e0000 */
[----:B------:R-:W-:Y:S01]  /*21030*/  MOV R2, 0x3 ;  /* 0x0000000300027802 */ /* 0x000fe20000000f00 */
[----:B------:R-:W-:Y:S01]  /*21040*/  IMAD.MOV.U32 R0, RZ, RZ, R12 ;  /* 0x000000ffff007224 */ /* 0x000fe200078e000c */
[----:B------:R-:W-:-:S02]  /*21050*/  MOV R203, 0x181f ;  /* 0x0000181f00cb7802 */ /* 0x000fc40000000f00 */
[----:B------:R-:W-:Y:S02]  /*21060*/  MOV R3, 0x21080 ;  /* 0x0002108000037802 */ /* 0x000fe40000000f00 */
[----:B-1----:R-:W-:Y:S05]  /*21070*/  CALL.REL.NOINC `($__internal_67_$__cuda_sm70_shflsync_idx_p) ;  /* 0x00001bd000007944 */ /* 0x002fea0003c00000 */
[----:B-1---5:R-:W-:Y:S05]  /*21080*/  BRA `(.L_x_4239) ;  /* 0xfffe671000007947 */ /* 0x022fea000383ffff */
.L_x_4092:
[----:B------:R-:W-:Y:S01]  /*21090*/  IMAD.MOV.U32 R2, RZ, RZ, RZ ;  /* 0x000000ffff027224 */ /* 0x000fe200078e00ff */
[----:B------:R-:W-:Y:S02]  /*210a0*/  MOV R203, 0x181f ;  /* 0x0000181f00cb7802 */ /* 0x000fe40000000f00 */
[----:B------:R-:W-:Y:S02]  /*210b0*/  MOV R3, 0x210d0 ;  /* 0x000210d000037802 */ /* 0x000fe40000000f00 */
[----:B------:R-:W-:Y:S05]  /*210c0*/  CALL.REL.NOINC `($__internal_67_$__cuda_sm70_shflsync_idx_p) ;  /* 0x00001b8000007944 */ /* 0x000fea0003c00000 */
[----:B-----5:R-:W-:Y:S01]  /*210d0*/  MOV R4, R0 ;  /* 0x0000000000047202 */ /* 0x020fe20000000f00 */
[----:B-1----:R-:W-:Y:S05]  /*210e0*/  BRA `(.L_x_4240) ;  /* 0xffff0e0000007947 */ /* 0x002fea000383ffff */
.L_x_4093:
[----:B-1----:R-:W-:Y:S01]  /*210f0*/  IMAD.MOV.U32 R0, RZ, RZ, R5 ;  /* 0x000000ffff007224 */ /* 0x002fe200078e0005 */
[----:B------:R-:W-:Y:S01]  /*21100*/  MOV R2, RZ ;  /* 0x000000ff00027202 */ /* 0x000fe20000000f00 */
[----:B------:R-:W-:Y:S01]  /*21110*/  IMAD.MOV.U32 R203, RZ, RZ, 0x181f ;  /* 0x0000181fffcb7424 */ /* 0x000fe200078e00ff */
[----:B------:R-:W-:Y:S02]  /*21120*/  MOV R3, 0x21140 ;  /* 0x0002114000037802 */ /* 0x000fe40000000f00 */
[----:B--2---:R-:W-:Y:S05]  /*21130*/  CALL.REL.NOINC `($__internal_67_$__cuda_sm70_shflsync_idx_p) ;  /* 0x00001b1000007944 */ /* 0x004fea0003c00000 */
[----:B-1---5:R-:W-:Y:S05]  /*21140*/  BRA `(.L_x_4241) ;  /* 0xffff0dc000007947 */ /* 0x022fea000383ffff */
.L_x_4094:
[----:B------:R-:W-:Y:S01]  /*21150*/  IMAD.MOV.U32 R0, RZ, RZ, R4 ;  /* 0x000000ffff007224 */ /* 0x000fe200078e0004 */
[----:B------:R-:W-:Y:S01]  /*21160*/  MOV R2, RZ ;  /* 0x000000ff00027202 */ /* 0x000fe20000000f00 */
[----:B------:R-:W-:Y:S01]  /*21170*/  IMAD.MOV.U32 R203, RZ, RZ, 0x1c1f ;  /* 0x00001c1fffcb7424 */ /* 0x000fe200078e00ff */
[----:B------:R-:W-:-:S02]  /*21180*/  MOV R3, 0x211a0 ;  /* 0x000211a000037802 */ /* 0x000fc40000000f00 */
[----:B------:R-:W-:Y:S05]  /*21190*/  CALL.REL.NOINC `($__internal_67_$__cuda_sm70_shflsync_idx_p) ;  /* 0x00001ab000007944 */ /* 0x000fea0003c00000 */
[----:B------:R-:W-:Y:S01]  /*211a0*/  MOV R3, R0 ;  /* 0x0000000000037202 */ /* 0x000fe20000000f00 */
[----:B-1---5:R-:W-:Y:S05]  /*211b0*/  BRA `(.L_x_4242) ;  /* 0xffff0f9000007947 */ /* 0x022fea000383ffff */
.L_x_4099:
[----:B------:R-:W-:Y:S01]  /*211c0*/  IMAD.MOV.U32 R0, RZ, RZ, R4 ;  /* 0x000000ffff007224 */ /* 0x000fe200078e0004 */
[----:B------:R-:W-:Y:S01]  /*211d0*/  MOV R2, 0x1 ;  /* 0x0000000100027802 */ /* 0x000fe20000000f00 */
[----:B------:R-:W-:Y:S01]  /*211e0*/  IMAD.MOV.U32 R203, RZ, RZ, 0x1c1f ;  /* 0x00001c1fffcb7424 */ /* 0x000fe200078e00ff */
[----:B------:R-:W-:-:S02]  /*211f0*/  MOV R3, 0x21210 ;  /* 0x0002121000037802 */ /* 0x000fc40000000f00 */
[----:B-1----:R-:W-:Y:S05]  /*21200*/  CALL.REL.NOINC `($__internal_67_$__cuda_sm70_shflsync_idx_p) ;  /* 0x00001a4000007944 */ /* 0x002fea0003c00000 */
[----:B------:R-:W-:Y:S01]  /*21210*/  MOV R3, R0 ;  /* 0x0000000000037202 */ /* 0x000fe20000000f00 */
[----:B-1---5:R-:W-:Y:S05]  /*21220*/  BRA `(.L_x_4243) ;  /* 0xffff128000007947 */ /* 0x022fea000383ffff */
.L_x_4104:
[----:B------:R-:W-:Y:S01]  /*21230*/  IMAD.MOV.U32 R132, RZ, RZ, R4 ;  /* 0x000000ffff847224 */ /* 0x000fe200078e0004 */
[----:B------:R-:W-:-:S02]  /*21240*/  MOV R0, 0x2 ;  /* 0x0000000200007802 */ /* 0x000fc40000000f00 */
[----:B------:R-:W-:Y:S02]  /*21250*/  MOV R2, 0x21270 ;  /* 0x0002127000027802 */ /* 0x000fe40000000f00 */
[----:B------:R-:W-:Y:S05]  /*21260*/  CALL.REL.NOINC `($__internal_66_$__cuda_sm70_shflsync_bfly_p) ;  /* 0x0000198000007944 */ /* 0x000fea0003c00000 */
[----:B------:R-:W-:Y:S05]  /*21270*/  BRA `(.L_x_4244) ;  /* 0xffff166000007947 */ /* 0x000fea000383ffff */
.L_x_4105:
[----:B------:R-:W-:Y:S01]  /*21280*/  IMAD.MOV.U32 R132, RZ, RZ, R4 ;  /* 0x000000ffff847224 */ /* 0x000fe200078e0004 */
[----:B------:R-:W-:Y:S02]  /*21290*/  MOV R0, 0x1 ;  /* 0x0000000100007802 */ /* 0x000fe40000000f00 */
[----:B------:R-:W-:Y:S02]  /*212a0*/  MOV R2, 0x212c0 ;  /* 0x000212c000027802 */ /* 0x000fe40000000f00 */
[----:B------:R-:W-:Y:S05]  /*212b0*/  CALL.REL.NOINC `($__internal_66_$__cuda_sm70_shflsync_bfly_p) ;  /* 0x0000193000007944 */ /* 0x000fea0003c00000 */
[----:B------:R-:W-:Y:S01]  /*212c0*/  FMNMX.FTZ R133, R4, R0, !PT ;  /* 0x0000000004857209 */ /* 0x000fe20007810000 */
[----:B------:R-:W-:Y:S01]  /*212d0*/  IMAD.MOV.U32 R132, RZ, RZ, R5 ;  /* 0x000000ffff847224 */ /* 0x000fe200078e0005 */
[----:B------:R-:W-:Y:S01]  /*212e0*/  MOV R2, 0x21310 ;  /* 0x0002131000027802 */ /* 0x000fe20000000f00 */
[----:B------:R-:W-:Y:S02]  /*212f0*/  IMAD.MOV.U32 R0, RZ, RZ, 0x2 ;  /* 0x00000002ff007424 */ /* 0x000fe400078e00ff */
[----:B------:R-:W-:Y:S05]  /*21300*/  CALL.REL.NOINC `($__internal_66_$__cuda_sm70_shflsync_bfly_p) ;  /* 0x000018e000007944 */ /* 0x000fea0003c00000 */
[----:B------:R-:W-:Y:S01]  /*21310*/  FMNMX.FTZ R5, R5, R0, !PT ;  /* 0x0000000005057209 */ /* 0x000fe20007810000 */
[----:B------:R-:W-:Y:S01]  /*21320*/  IMAD.MOV.U32 R0, RZ, RZ, 0x1 ;  /* 0x00000001ff007424 */ /* 0x000fe200078e00ff */
[----:B------:R-:W-:-:S03]  /*21330*/  MOV R2, 0x21360 ;  /* 0x0002136000027802 */ /* 0x000fc60000000f00 */
[----:B------:R-:W-:Y:S02]  /*21340*/  IMAD.MOV.U32 R132, RZ, RZ, R5 ;  /* 0x000000ffff847224 */ /* 0x000fe400078e0005 */
[----:B------:R-:W-:Y:S05]  /*21350*/  CALL.REL.NOINC `($__internal_66_$__cuda_sm70_shflsync_bfly_p) ;  /* 0x0000189000007944 */ /* 0x000fea0003c00000 */
[----:B------:R-:W-:Y:S01]  /*21360*/  MOV R3, R0 ;  /* 0x0000000000037202 */ /* 0x000fe20000000f00 */
[----:B------:R-:W-:Y:S05]  /*21370*/  BRA `(.L_x_4245) ;  /* 0xffff15d000007947 */ /* 0x000fea000383ffff */
.L_x_4113:
[----:B------:R-:W-:Y:S01]  /*21380*/  MOV R203, 0x181f ;  /* 0x0000181f00cb7802 */ /* 0x000fe20000000f00 */
[----:B------:R-:W-:Y:S01]  /*21390*/  IMAD.MOV.U32 R2, RZ, RZ, RZ ;  /* 0x000000ffff027224 */ /* 0x000fe200078e00ff */
[----:B------:R-:W-:Y:S02]  /*213a0*/  MOV R3, 0x213c0 ;  /* 0x000213c000037802 */ /* 0x000fe40000000f00 */
[----:B-1234-:R-:W-:Y:S05]  /*213b0*/  CALL.REL.NOINC `($__internal_67_$__cuda_sm70_shflsync_idx_p) ;  /* 0x0000189000007944 */ /* 0x01efea0003c00000 */
[----:B-----5:R-:W-:Y:S01]  /*213c0*/  MOV R4, R0 ;  /* 0x0000000000047202 */ /* 0x020fe20000000f00 */
[----:B-1----:R-:W-:-:S05]  /*213d0*/  BRA `(.L_x_4246) ;  /* 0xffff23c000007947 */ /* 0x002fca000383ffff */
.L_x_4114:
[----:B------:R-:W-:Y:S01]  /*213e0*/  MOV R2, RZ ;  /* 0x000000ff00027202 */ /* 0x000fe20000000f00 */
[----:B----4-:R-:W-:Y:S01]  /*213f0*/  IMAD.MOV.U32 R0, RZ, RZ, R5 ;  /* 0x000000ffff007224 */ /* 0x010fe200078e0005 */
[----:B------:R-:W-:Y:S01]  /*21400*/  MOV R3, 0x21430 ;  /* 0x0002143000037802 */ /* 0x000fe20000000f00 */
[----:B------:R-:W-:Y:S02]  /*21410*/  IMAD.MOV.U32 R203, RZ, RZ, 0x181f ;  /* 0x0000181fffcb7424 */ /* 0x000fe400078e00ff */
[----:B-123--:R-:W-:Y:S05]  /*21420*/  CALL.REL.NOINC `($__internal_67_$__cuda_sm70_shflsync_idx_p) ;  /* 0x0000182000007944 */ /* 0x00efea0003c00000 */
[----:B-1---5:R-:W-:-:S05]  /*21430*/  BRA `(.L_x_4247) ;  /* 0xffff238000007947 */ /* 0x022fca000383ffff */
.L_x_4117:
[----:B------:R-:W-:Y:S01]  /*21440*/  MOV R203, 0x181f ;  /* 0x0000181f00cb7802 */ /* 0x000fe20000000f00 */
[----:B------:R-:W-:Y:S01]  /*21450*/  IMAD.MOV.U32 R2, RZ, RZ, RZ ;  /* 0x000000ffff027224 */ /* 0x000fe200078e00ff */
[----:B------:R-:W-:Y:S02]  /*21460*/  MOV R3, 0x21480 ;  /* 0x0002148000037802 */ /* 0x000fe40000000f00 */
[----:B------:R-:W-:Y:S05]  /*21470*/  CALL.REL.NOINC `($__internal_67_$__cuda_sm70_shflsync_idx_p) ;  /* 0x000017d000007944 */ /* 0x000fea0003c00000 */
[----:B------:R-:W-:Y:S01]  /*21480*/  MOV R132, R0 ;  /* 0x0000000000847202 */ /* 0x000fe20000000f00 */
[----:B-1---5:R-:W-:-:S05]  /*21490*/  BRA `(.L_x_4248) ;  /* 0xffff2d4000007947 */ /* 0x022fca000383ffff */
.L_x_4118:
[----:B------:R-:W-:Y:S01]  /*214a0*/  MOV R2, RZ ;  /* 0x000000ff00027202 */ /* 0x000fe20000000f00 */
[----:B-1----:R-:W-:Y:S01]  /*214b0*/  IMAD.MOV.U32 R0, RZ, RZ, R133 ;  /* 0x000000ffff007224 */ /* 0x002fe200078e0085 */
[----:B------:R-:W-:Y:S01]  /*214c0*/  MOV R3, 0x214f0 ;  /* 0x000214f000037802 */ /* 0x000fe20000000f00 */
[----:B------:R-:W-:Y:S02]  /*214d0*/  IMAD.MOV.U32 R203, RZ, RZ, 0x181f ;  /* 0x0000181fffcb7424 */ /* 0x000fe400078e00ff */
[----:B--2---:R-:W-:Y:S05]  /*214e0*/  CALL.REL.NOINC `($__internal_67_$__cuda_sm70_shflsync_idx_p) ;  /* 0x0000176000007944 */ /* 0x004fea0003c00000 */
[----:B-1---5:R-:W-:-:S05]  /*214f0*/  BRA `(.L_x_4249) ;  /* 0xffff2d0000007947 */ /* 0x022fca000383ffff */
.L_x_4119:
[----:B------:R-:W-:Y:S01]  /*21500*/  MOV R2, RZ ;  /* 0x000000ff00027202 */ /* 0x000fe20000000f00 */
[----:B------:R-:W-:Y:S01]  /*21510*/  IMAD.MOV.U32 R0, RZ, RZ, R132 ;  /* 0x000000ffff007224 */ /* 0x000fe200078e0084 */
[----:B------:R-:W-:Y:S01]  /*21520*/  MOV R3, 0x21550 ;  /* 0x0002155000037802 */ /* 0x000fe20000000f00 */
[----:B------:R-:W-:Y:S02]  /*21530*/  IMAD.MOV.U32 R203, RZ, RZ, 0x1c1f ;  /* 0x00001c1fffcb7424 */ /* 0x000fe400078e00ff */
[----:B------:R-:W-:Y:S05]  /*21540*/  CALL.REL.NOINC `($__internal_67_$__cuda_sm70_shflsync_idx_p) ;  /* 0x0000170000007944 */ /* 0x000fea0003c00000 */
[----:B------:R-:W-:Y:S01]  /*21550*/  MOV R3, R0 ;  /* 0x0000000000037202 */ /* 0x000fe20000000f00 */
[----:B-1---5:R-:W-:-:S05]  /*21560*/  BRA `(.L_x_4250) ;  /* 0xffff2eb000007947 */ /* 0x022fca000383ffff */
.L_x_4124:
[----:B------:R-:W-:Y:S01]  /*21570*/  MOV R2, 0x1 ;  /* 0x0000000100027802 */ /* 0x000fe20000000f00 */
[----:B------:R-:W-:Y:S01]  /*21580*/  IMAD.MOV.U32 R0, RZ, RZ, R132 ;  /* 0x000000ffff007224 */ /* 0x000fe200078e0084 */
[----:B------:R-:W-:Y:S01]  /*21590*/  MOV R3, 0x215c0 ;  /* 0x000215c000037802 */ /* 0x000fe20000000f00 */
[----:B------:R-:W-:Y:S02]  /*215a0*/  IMAD.MOV.U32 R203, RZ, RZ, 0x1c1f ;  /* 0x00001c1fffcb7424 */ /* 0x000fe400078e00ff */
[----:B-1----:R-:W-:Y:S05]  /*215b0*/  CALL.REL.NOINC `($__internal_67_$__cuda_sm70_shflsync_idx_p) ;  /* 0x0000169000007944 */ /* 0x002fea0003c00000 */
[----:B------:R-:W-:Y:S01]  /*215c0*/  MOV R3, R0 ;  /* 0x0000000000037202 */ /* 0x000fe20000000f00 */
[----:B-1---5:R-:W-:-:S05]  /*215d0*/  BRA `(.L_x_4251) ;  /* 0xffff31d000007947 */ /* 0x022fca000383ffff */
.L_x_4129:
[----:B------:R-:W-:Y:S02]  /*215e0*/  MOV R0, 0x2 ;  /* 0x0000000200007802 */ /* 0x000fe40000000f00 */
[----:B------:R-:W-:Y:S02]  /*215f0*/  MOV R2, 0x21610 ;  /* 0x0002161000027802 */ /* 0x000fe40000000f00 */
[----:B------:R-:W-:Y:S05]  /*21600*/  CALL.REL.NOINC `($__internal_66_$__cuda_sm70_shflsync_bfly_p) ;  /* 0x000015e000007944 */ /* 0x000fea0003c00000 */
[----:B------:R-:W-:-:S05]  /*21610*/  BRA `(.L_x_4252) ;  /* 0xffff361000007947 */ /* 0x000fca000383ffff */
.L_x_4130:
        /* <DEDUP_REMOVED lines=10> */
[----:B------:R-:W-:Y:S02]  /*216c0*/  MOV R2, 0x216e0 ;  /* 0x000216e000027802 */ /* 0x000fe40000000f00 */
[----:B------:R-:W-:Y:S05]  /*216d0*/  CALL.REL.NOINC `($__internal_66_$__cuda_sm70_shflsync_bfly_p) ;  /* 0x0000151000007944 */ /* 0x000fea0003c00000 */
[----:B------:R-:W-:-:S05]  /*216e0*/  BRA `(.L_x_4253) ;  /* 0xffff35b000007947 */ /* 0x000fca000383ffff */
.L_x_4139:
[----:B------:R-:W-:Y:S01]  /*216f0*/  MOV R203, 0x181f ;  /* 0x0000181f00cb7802 */ /* 0x000fe20000000f00 */
[----:B------:R-:W-:Y:S01]  /*21700*/  IMAD.MOV.U32 R2, RZ, RZ, RZ ;  /* 0x000000ffff027224 */ /* 0x000fe200078e00ff */
[----:B------:R-:W-:Y:S02]  /*21710*/  MOV R3, 0x21730 ;  /* 0x0002173000037802 */ /* 0x000fe40000000f00 */
[----:B-1234-:R-:W-:Y:S05]  /*21720*/  CALL.REL.NOINC `($__internal_67_$__cuda_sm70_shflsync_idx_p) ;  /* 0x0000152000007944 */ /* 0x01efea0003c00000 */
[----:B-----5:R-:W-:Y:S01]  /*21730*/  MOV R4, R0 ;  /* 0x0000000000047202 */ /* 0x020fe20000000f00 */
[----:B-1----:R-:W-:-:S05]  /*21740*/  BRA `(.L_x_4254) ;  /* 0xffff4c4000007947 */ /* 0x002fca000383ffff */
.L_x_4140:
[----:B------:R-:W-:Y:S01]  /*21750*/  MOV R2, RZ ;  /* 0x000000ff00027202 */ /* 0x000fe20000000f00 */
[----:B----4-:R-:W-:Y:S01]  /*21760*/  IMAD.MOV.U32 R0, RZ, RZ, R5 ;  /* 0x000000ffff007224 */ /* 0x010fe200078e0005 */
[----:B------:R-:W-:Y:S01]  /*21770*/  MOV R3, 0x217a0 ;  /* 0x000217a000037802 */ /* 0x000fe20000000f00 */
[----:B------:R-:W-:Y:S02]  /*21780*/  IMAD.MOV.U32 R203, RZ, RZ, 0x181f ;  /* 0x0000181fffcb7424 */ /* 0x000fe400078e00ff */
[----:B-123--:R-:W-:Y:S05]  /*21790*/  CALL.REL.NOINC `($__internal_67_$__cuda_sm70_shflsync_idx_p) ;  /* 0x000014b000007944 */ /* 0x00efea0003c00000 */
[----:B-1---5:R-:W-:-:S05]  /*217a0*/  BRA `(.L_x_4255) ;  /* 0xffff4c0000007947 */ /* 0x022fca000383ffff */
.L_x_4143:
[----:B------:R-:W-:Y:S01]  /*217b0*/  MOV R203, 0x181f ;  /* 0x0000181f00cb7802 */ /* 0x000fe20000000f00 */
[----:B------:R-:W-:Y:S01]  /*217c0*/  IMAD.MOV.U32 R2, RZ, RZ, RZ ;  /* 0x000000ffff027224 */ /* 0x000fe200078e00ff */
[----:B------:R-:W-:Y:S02]  /*217d0*/  MOV R3, 0x217f0 ;  /* 0x000217f000037802 */ /* 0x000fe40000000f00 */
[----:B------:R-:W-:Y:S05]  /*217e0*/  CALL.REL.NOINC `($__internal_67_$__cuda_sm70_shflsync_idx_p) ;  /* 0x0000146000007944 */ /* 0x000fea0003c00000 */
[----:B------:R-:W-:Y:S01]  /*217f0*/  MOV R132, R0 ;  /* 0x0000000000847202 */ /* 0x000fe20000000f00 */
[----:B-1---5:R-:W-:-:S05]  /*21800*/  BRA `(.L_x_4256) ;  /* 0xffff55f000007947 */ /* 0x022fca000383ffff */
.L_x_4144:
[----:B------:R-:W-:Y:S01]  /*21810*/  MOV R2, RZ ;  /* 0x000000ff00027202 */ /* 0x000fe20000000f00 */
[----:B-1----:R-:W-:Y:S01]  /*21820*/  IMAD.MOV.U32 R0, RZ, RZ, R133 ;  /* 0x000000ffff007224 */ /* 0x002fe200078e0085 */
[----:B------:R-:W-:Y:S01]  /*21830*/  MOV R3, 0x21860 ;  /* 0x0002186000037802 */ /* 0x000fe20000000f00 */
[----:B------:R-:W-:Y:S02]  /*21840*/  IMAD.MOV.U32 R203, RZ, RZ, 0x181f ;  /* 0x0000181fffcb7424 */ /* 0x000fe400078e00ff */
[----:B--2---:R-:W-:Y:S05]  /*21850*/  CALL.REL.NOINC `($__internal_67_$__cuda_sm70_shflsync_idx_p) ;  /* 0x000013f000007944 */ /* 0x004fea0003c00000 */
[----:B-1---5:R-:W-:-:S05]  /*21860*/  BRA `(.L_x_4257) ;  /* 0xffff55b000007947 */ /* 0x022fca000383ffff */
.L_x_4145:
[----:B------:R-:W-:Y:S02]  /*21870*/  MOV R0, 0x2 ;  /* 0x0000000200007802 */ /* 0x000fe40000000f00 */
[----:B------:R-:W-:Y:S02]  /*21880*/  MOV R2, 0x218a0 ;  /* 0x000218a000027802 */ /* 0x000fe40000000f00 */
[----:B-1----:R-:W-:Y:S05]  /*21890*/  CALL.REL.NOINC `($__internal_66_$__cuda_sm70_shflsync_bfly_p) ;  /* 0x0000135000007944 */ /* 0x002fea0003c00000 */
[----:B------:R-:W-:-:S05]  /*218a0*/  BRA `(.L_x_4258) ;  /* 0xffff57f000007947 */ /* 0x000fca000383ffff */
.L_x_4146:
[----:B------:R-:W-:Y:S02]  /*218b0*/  MOV R0, 0x1 ;  /* 0x0000000100007802 */ /* 0x000fe40000000f00 */
[----:B------:R-:W-:Y:S02]  /*218c0*/  MOV R2, 0x218e0 ;  /* 0x000218e000027802 */ /* 0x000fe40000000f00 */
[----:B-1----:R-:W-:Y:S05]  /*218d0*/  CALL.REL.NOINC `($__internal_66_$__cuda_sm70_shflsync_bfly_p) ;  /* 0x0000131000007944 */ /* 0x002fea0003c00000 */
        /* <DEDUP_REMOVED lines=10> */
.L_x_4149:
[----:B------:R-:W-:Y:S01]  /*21980*/  MOV R203, 0x181f ;  /* 0x0000181f00cb7802 */ /* 0x000fe20000000f00 */
[----:B------:R-:W-:Y:S01]  /*21990*/  IMAD.MOV.U32 R2, RZ, RZ, RZ ;  /* 0x000000ffff027224 */ /* 0x000fe200078e00ff */
[----:B------:R-:W-:Y:S02]  /*219a0*/  MOV R3, 0x219c0 ;  /* 0x000219c000037802 */ /* 0x000fe40000000f00 */
[----:B-1234-:R-:W-:Y:S05]  /*219b0*/  CALL.REL.NOINC `($__internal_67_$__cuda_sm70_shflsync_idx_p) ;  /* 0x0000129000007944 */ /* 0x01efea0003c00000 */
[----:B-1---5:R-:W-:-:S05]  /*219c0*/  BRA `(.L_x_4260) ;  /* 0xffff6b8000007947 */ /* 0x022fca000383ffff */
.L_x_4152:
[----:B------:R-:W-:Y:S01]  /*219d0*/  MOV R203, 0x181f ;  /* 0x0000181f00cb7802 */ /* 0x000fe20000000f00 */
[----:B------:R-:W-:Y:S01]  /*219e0*/  IMAD.MOV.U32 R2, RZ, RZ, RZ ;  /* 0x000000ffff027224 */ /* 0x000fe200078e00ff */
[----:B------:R-:W-:Y:S02]  /*219f0*/  MOV R3, 0x21a10 ;  /* 0x00021a1000037802 */ /* 0x000fe40000000f00 */
[----:B------:R-:W-:Y:S05]  /*21a00*/  CALL.REL.NOINC `($__internal_67_$__cuda_sm70_shflsync_idx_p) ;  /* 0x0000124000007944 */ /* 0x000fea0003c00000 */
[----:B------:R-:W-:Y:S01]  /*21a10*/  MOV R132, R0 ;  /* 0x0000000000847202 */ /* 0x000fe20000000f00 */
[----:B-1---5:R-:W-:-:S05]  /*21a20*/  BRA `(.L_x_4261) ;  /* 0xffff754000007947 */ /* 0x022fca000383ffff */
.L_x_4153:
[----:B------:R-:W-:Y:S01]  /*21a30*/  MOV R2, RZ ;  /* 0x000000ff00027202 */ /* 0x000fe20000000f00 */
[----:B-1----:R-:W-:Y:S01]  /*21a40*/  IMAD.MOV.U32 R0, RZ, RZ, R133 ;  /* 0x000000ffff007224 */ /* 0x002fe200078e0085 */
[----:B------:R-:W-:Y:S01]  /*21a50*/  MOV R3, 0x21a80 ;  /* 0x00021a8000037802 */ /* 0x000fe20000000f00 */
[----:B------:R-:W-:Y:S02]  /*21a60*/  IMAD.MOV.U32 R203, RZ, RZ, 0x181f ;  /* 0x0000181fffcb7424 */ /* 0x000fe400078e00ff */
[----:B--2---:R-:W-:Y:S05]  /*21a70*/  CALL.REL.NOINC `($__internal_67_$__cuda_sm70_shflsync_idx_p) ;  /* 0x000011d000007944 */ /* 0x004fea0003c00000 */
[----:B-1---5:R-:W-:-:S05]  /*21a80*/  BRA `(.L_x_4262) ;  /* 0xffff750000007947 */ /* 0x022fca000383ffff */
.L_x_4154:
[----:B------:R-:W-:Y:S01]  /*21a90*/  MOV R2, RZ ;  /* 0x000000ff00027202 */ /* 0x000fe20000000f00 */
[----:B------:R-:W-:Y:S01]  /*21aa0*/  IMAD.MOV.U32 R0, RZ, RZ, R132 ;  /* 0x000000ffff007224 */ /* 0x000fe200078e0084 */
[----:B------:R-:W-:Y:S01]  /*21ab0*/  MOV R3, 0x21ae0 ;  /* 0x00021ae000037802 */ /* 0x000fe20000000f00 */
[----:B------:R-:W-:Y:S02]  /*21ac0*/  IMAD.MOV.U32 R203, RZ, RZ, 0x1c1f ;  /* 0x00001c1fffcb7424 */ /* 0x000fe400078e00ff */
[----:B------:R-:W-:Y:S05]  /*21ad0*/  CALL.REL.NOINC `($__internal_67_$__cuda_sm70_shflsync_idx_p) ;  /* 0x0000117000007944 */ /* 0x000fea0003c00000 */
[----:B------:R-:W-:Y:S01]  /*21ae0*/  MOV R3, R0 ;  /* 0x0000000000037202 */ /* 0x000fe20000000f00 */
[----:B-1---5:R-:W-:-:S05]  /*21af0*/  BRA `(.L_x_4263) ;  /* 0xffff767000007947 */ /* 0x022fca000383ffff */
.L_x_4159:
[----:B------:R-:W-:Y:S01]  /*21b00*/  MOV R2, 0x1 ;  /* 0x0000000100027802 */ /* 0x000fe20000000f00 */
[----:B------:R-:W-:Y:S01]  /*21b10*/  IMAD.MOV.U32 R0, RZ, RZ, R132 ;  /* 0x000000ffff007224 */ /* 0x000fe200078e0084 */
[----:B------:R-:W-:Y:S01]  /*21b20*/  MOV R3, 0x21b50 ;  /* 0x00021b5000037802 */ /* 0x000fe20000000f00 */
[----:B------:R-:W-:Y:S02]  /*21b30*/  IMAD.MOV.U32 R203, RZ, RZ, 0x1c1f ;  /* 0x00001c1fffcb7424 */ /* 0x000fe400078e00ff */
[----:B-1----:R-:W-:Y:S05]  /*21b40*/  CALL.REL.NOINC `($__internal_67_$__cuda_sm70_shflsync_idx_p) ;  /* 0x0000110000007944 */ /* 0x002fea0003c00000 */
[----:B------:R-:W-:Y:S01]  /*21b50*/  MOV R3, R0 ;  /* 0x0000000000037202 */ /* 0x000fe20000000f00 */
[----:B-1---5:R-:W-:-:S05]  /*21b60*/  BRA `(.L_x_4264) ;  /* 0xffff799000007947 */ /* 0x022fca000383ffff */
.L_x_4164:
[----:B------:R-:W-:Y:S02]  /*21b70*/  MOV R0, 0x2 ;  /* 0x0000000200007802 */ /* 0x000fe40000000f00 */
[----:B------:R-:W-:Y:S02]  /*21b80*/  MOV R2, 0x21ba0 ;  /* 0x00021ba000027802 */ /* 0x000fe40000000f00 */
[----:B------:R-:W-:Y:S05]  /*21b90*/  CALL.REL.NOINC `($__internal_66_$__cuda_sm70_shflsync_bfly_p) ;  /* 0x0000105000007944 */ /* 0x000fea0003c00000 */
[----:B------:R-:W-:-:S05]  /*21ba0*/  BRA `(.L_x_4265) ;  /* 0xffff7dd000007947 */ /* 0x000fca000383ffff */
.L_x_4165:
        /* <DEDUP_REMOVED lines=10> */
[----:B------:R-:W-:Y:S03]  /*21c50*/  MOV R2, 0x21c80 ;  /* 0x00021c8000027802 */ /* 0x000fe60000000f00 */
[----:B------:R-:W-:Y:S02]  /*21c60*/  IMAD.MOV.U32 R132, RZ, RZ, R4 ;  /* 0x000000ffff847224 */ /* 0x000fe400078e0004 */
[----:B------:R-:W-:Y:S05]  /*21c70*/  CALL.REL.NOINC `($__internal_66_$__cuda_sm70_shflsync_bfly_p) ;  /* 0x00000f7000007944 */ /* 0x000fea0003c00000 */
[----:B------:R-:W-:-:S05]  /*21c80*/  BRA `(.L_x_4266) ;  /* 0xffff7d6000007947 */ /* 0x000fca000383ffff */
.L_x_4167:
[----:B------:R-:W-:Y:S01]  /*21c90*/  IMAD.MOV.U32 R132, RZ, RZ, R205 ;  /* 0x000000ffff847224 */ /* 0x000fe200078e00cd */
[----:B------:R-:W-:-:S02]  /*21ca0*/  MOV R0, 0x2 ;  /* 0x0000000200007802 */ /* 0x000fc40000000f00 */
[----:B------:R-:W-:Y:S02]  /*21cb0*/  MOV R2, 0x21cd0 ;  /* 0x00021cd000027802 */ /* 0x000fe40000000f00 */
[----:B------:R-:W-:Y:S05]  /*21cc0*/  CALL.REL.NOINC `($__internal_66_$__cuda_sm70_shflsync_bfly_p) ;  /* 0x00000f2000007944 */ /* 0x000fea0003c00000 */
[----:B------:R-:W-:Y:S05]  /*21cd0*/  BRA `(.L_x_4267) ;  /* 0xffff903000007947 */ /* 0x000fea000383ffff */
.L_x_4168:
[----:B------:R-:W-:Y:S01]  /*21ce0*/  IMAD.MOV.U32 R132, RZ, RZ, R5 ;  /* 0x000000ffff847224 */ /* 0x000fe200078e0005 */
[----:B------:R-:W-:Y:S02]  /*21cf0*/  MOV R0, 0x1 ;  /* 0x0000000100007802 */ /* 0x000fe40000000f00 */
[----:B------:R-:W-:Y:S02]  /*21d00*/  MOV R2, 0x21d20 ;  /* 0x00021d2000027802 */ /* 0x000fe40000000f00 */
[----:B-1----:R-:W-:Y:S05]  /*21d10*/  CALL.REL.NOINC `($__internal_66_$__cuda_sm70_shflsync_bfly_p) ;  /* 0x00000ed000007944 */ /* 0x002fea0003c00000 */
[----:B------:R-:W-:Y:S01]  /*21d20*/  FADD.FTZ R5, R5, R0 ;  /* 0x0000000005057221 */ /* 0x000fe20000010000 */
[----:B------:R-:W-:Y:S02]  /*21d30*/  MOV R132, R204 ;  /* 0x000000cc00847202 */ /* 0x000fe40000000f00 */
[----:B------:R-:W-:Y:S02]  /*21d40*/  MOV R0, 0x2 ;  /* 0x0000000200007802 */ /* 0x000fe40000000f00 */
[----:B------:R-:W-:Y:S02]  /*21d50*/  MOV R2, 0x21d70 ;  /* 0x00021d7000027802 */ /* 0x000fe40000000f00 */
[----:B------:R-:W-:Y:S05]  /*21d60*/  CALL.REL.NOINC `($__internal_66_$__cuda_sm70_shflsync_bfly_p) ;  /* 0x00000e8000007944 */ /* 0x000fea0003c00000 */
[----:B------:R-:W-:Y:S01]  /*21d70*/  FADD.FTZ R6, R204, R0 ;  /* 0x00000000cc067221 */ /* 0x000fe20000010000 */
[----:B------:R-:W-:Y:S02]  /*21d80*/  MOV R0, 0x1 ;  /* 0x0000000100007802 */ /* 0x000fe40000000f00 */
[----:B------:R-:W-:-:S02]  /*21d90*/  MOV R2, 0x21dc0 ;  /* 0x00021dc000027802 */ /* 0x000fc40000000f00 */
[----:B------:R-:W-:Y:S02]  /*21da0*/  MOV R132, R6 ;  /* 0x0000000600847202 */ /* 0x000fe40000000f00 */
[----:B------:R-:W-:Y:S05]  /*21db0*/  CALL.REL.NOINC `($__internal_66_$__cuda_sm70_shflsync_bfly_p) ;  /* 0x00000e3000007944 */ /* 0x000fea0003c00000 */
[----:B------:R-:W-:Y:S01]  /*21dc0*/  MOV R3, R0 ;  /* 0x0000000000037202 */ /* 0x000fe20000000f00 */
[----:B------:R-:W-:Y:S05]  /*21dd0*/  BRA `(.L_x_4268) ;  /* 0xffff8fa000007947 */ /* 0x000fea000383ffff */
.L_x_4175:
[----:B--234-:R-:W-:Y:S01]  /*21de0*/  IMAD.MOV.U32 R0, RZ, RZ, R13 ;  /* 0x000000ffff007224 */ /* 0x01cfe200078e000d */
[----:B------:R-:W-:Y:S01]  /*21df0*/  MOV R2, RZ ;  /* 0x000000ff00027202 */ /* 0x000fe20000000f00 */
[----:B------:R-:W-:Y:S01]  /*21e00*/  IMAD.MOV.U32 R203, RZ, RZ, 0x181f ;  /* 0x0000181fffcb7424 */ /* 0x000fe200078e00ff */
[----:B------:R-:W-:Y:S02]  /*21e10*/  MOV R3, 0x21e30 ;  /* 0x00021e3000037802 */ /* 0x000fe40000000f00 */
[----:B-1----:R-:W-:Y:S05]  /*21e20*/  CALL.REL.NOINC `($__internal_67_$__cuda_sm70_shflsync_idx_p) ;  /* 0x00000e2000007944 */ /* 0x002fea0003c00000 */
[----:B-----5:R-:W-:Y:S01]  /*21e30*/  MOV R4, R0 ;  /* 0x0000000000047202 */ /* 0x020fe20000000f00 */
[----:B-1----:R-:W-:Y:S05]  /*21e40*/  BRA `(.L_x_4269) ;  /* 0xffffaab000007947 */ /* 0x002fea000383ffff */
.L_x_4176:
[----:B------:R-:W-:Y:S01]  /*21e50*/  IMAD.MOV.U32 R0, RZ, RZ, R14 ;  /* 0x000000ffff007224 */ /* 0x000fe200078e000e */
[----:B------:R-:W-:Y:S01]  /*21e60*/  MOV R2, RZ ;  /* 0x000000ff00027202 */ /* 0x000fe20000000f00 */
[----:B------:R-:W-:Y:S01]  /*21e70*/  IMAD.MOV.U32 R203, RZ, RZ, 0x181f ;  /* 0x0000181fffcb7424 */ /* 0x000fe200078e00ff */
[----:B------:R-:W-:Y:S02]  /*21e80*/  MOV R3, 0x21ea0 ;  /* 0x00021ea000037802 */ /* 0x000fe40000000f00 */
[----:B-123--:R-:W-:Y:S05]  /*21e90*/  CALL.REL.NOINC `($__internal_67_$__cuda_sm70_shflsync_idx_p) ;  /* 0x00000db000007944 */ /* 0x00efea0003c00000 */
[----:B-1---5:R-:W-:Y:S05]  /*21ea0*/  BRA `(.L_x_4270) ;  /* 0xffffaa7000007947 */ /* 0x022fea000383ffff */
.L_x_4179:
[----:B--2---:R-:W-:Y:S01]  /*21eb0*/  IMAD.MOV.U32 R0, RZ, RZ, R13 ;  /* 0x000000ffff007224 */ /* 0x004fe200078e000d */
[----:B------:R-:W-:Y:S01]  /*21ec0*/  MOV R2, 0x1 ;  /* 0x0000000100027802 */ /* 0x000fe20000000f00 */
[----:B------:R-:W-:Y:S01]  /*21ed0*/  IMAD.MOV.U32 R203, RZ, RZ, 0x181f ;  /* 0x0000181fffcb7424 */ /* 0x000fe200078e00ff */
[----:B------:R-:W-:-:S02]  /*21ee0*/  MOV R3, 0x21f00 ;  /* 0x00021f0000037802 */ /* 0x000fc40000000f00 */
[----:B-1-34-:R-:W-:Y:S05]  /*21ef0*/  CALL.REL.NOINC `($__internal_67_$__cuda_sm70_shflsync_idx_p) ;  /* 0x00000d5000007944 */ /* 0x01afea0003c00000 */
[----:B-----5:R-:W-:Y:S01]  /*21f00*/  IMAD.MOV.U32 R4, RZ, RZ, R0 ;  /* 0x000000ffff047224 */ /* 0x020fe200078e0000 */
[----:B------:R-:W-:Y:S01]  /*21f10*/  MOV R2, 0x1 ;  /* 0x0000000100027802 */ /* 0x000fe20000000f00 */
[----:B------:R-:W-:Y:S01]  /*21f20*/  IMAD.MOV.U32 R0, RZ, RZ, R14 ;  /* 0x000000ffff007224 */ /* 0x000fe200078e000e */
[----:B------:R-:W-:-:S02]  /*21f30*/  MOV R203, 0x181f ;  /* 0x0000181f00cb7802 */ /* 0x000fc40000000f00 */
[----:B------:R-:W-:Y:S02]  /*21f40*/  MOV R3, 0x21f60 ;  /* 0x00021f6000037802 */ /* 0x000fe40000000f00 */
[----:B-1----:R-:W-:Y:S05]  /*21f50*/  CALL.REL.NOINC `($__internal_67_$__cuda_sm70_shflsync_idx_p) ;  /* 0x00000cf000007944 */ /* 0x002fea0003c00000 */
[----:B-1---5:R-:W-:Y:S05]  /*21f60*/  BRA `(.L_x_4271) ;  /* 0xffffab2000007947 */ /* 0x022fea000383ffff */
.L_x_4182:
[----:B--2---:R-:W-:Y:S01]  /*21f70*/  IMAD.MOV.U32 R0, RZ, RZ, R13 ;  /* 0x000000ffff007224 */ /* 0x004fe200078e000d */
[----:B------:R-:W-:Y:S01]  /*21f80*/  MOV R2, 0x2 ;  /* 0x0000000200027802 */ /* 0x000fe20000000f00 */
[----:B------:R-:W-:Y:S01]  /*21f90*/  IMAD.MOV.U32 R203, RZ, RZ, 0x181f ;  /* 0x0000181fffcb7424 */ /* 0x000fe200078e00ff */
[----:B------:R-:W-:Y:S02]  /*21fa0*/  MOV R3, 0x21fc0 ;  /* 0x00021fc000037802 */ /* 0x000fe40000000f00 */
[----:B-1-34-:R-:W-:Y:S05]  /*21fb0*/  CALL.REL.NOINC `($__internal_67_$__cuda_sm70_shflsync_idx_p) ;  /* 0x00000c9000007944 */ /* 0x01afea0003c00000 */
[----:B-----5:R-:W-:Y:S01]  /*21fc0*/  MOV R4, R0 ;  /* 0x0000000000047202 */ /* 0x020fe20000000f00 */
[----:B-1----:R-:W-:Y:S05]  /*21fd0*/  BRA `(.L_x_4272) ;  /* 0xffffac2000007947 */ /* 0x002fea000383ffff */
.L_x_4183:
[----:B--2---:R-:W-:Y:S01]  /*21fe0*/  IMAD.MOV.U32 R0, RZ, RZ, R14 ;  /* 0x000000ffff007224 */ /* 0x004fe200078e000e */
[----:B------:R-:W-:Y:S01]  /*21ff0*/  MOV R2, 0x2 ;  /* 0x0000000200027802 */ /* 0x000fe20000000f00 */
[----:B------:R-:W-:Y:S01]  /*22000*/  IMAD.MOV.U32 R203, RZ, RZ, 0x181f ;  /* 0x0000181fffcb7424 */ /* 0x000fe200078e00ff */
[----:B------:R-:W-:Y:S02]  /*22010*/  MOV R3, 0x22030 ;  /* 0x0002203000037802 */ /* 0x000fe40000000f00 */
[----:B-1-34-:R-:W-:Y:S05]  /*22020*/  CALL.REL.NOINC `($__internal_67_$__cuda_sm70_shflsync_idx_p) ;  /* 0x00000c2000007944 */ /* 0x01afea0003c00000 */
[----:B-1---5:R-:W-:Y:S05]  /*22030*/  BRA `(.L_x_4273) ;  /* 0xffffabe000007947 */ /* 0x022fea000383ffff */
.L_x_4186:
[----:B----4-:R-:W-:Y:S01]  /*22040*/  IMAD.MOV.U32 R0, RZ, RZ, R13 ;  /* 0x000000ffff007224 */ /* 0x010fe200078e000d */
[----:B---3--:R-:W-:Y:S01]  /*22050*/  MOV R2, 0x3 ;  /* 0x0000000300027802 */ /* 0x008fe20000000f00 */
[----:B------:R-:W-:Y:S01]  /*22060*/  IMAD.MOV.U32 R203, RZ, RZ, 0x181f ;  /* 0x0000181fffcb7424 */ /* 0x000fe200078e00ff */
[----:B------:R-:W-:-:S02]  /*22070*/  MOV R3, 0x22090 ;  /* 0x0002209000037802 */ /* 0x000fc40000000f00 */
[----:B-12---:R-:W-:Y:S05]  /*22080*/  CALL.REL.NOINC `($__internal_67_$__cuda_sm70_shflsync_idx_p) ;  /* 0x00000bc000007944 */ /* 0x006fea0003c00000 */
[----:B-----5:R-:W-:Y:S01]  /*22090*/  IMAD.MOV.U32 R4, RZ, RZ, R0 ;  /* 0x000000ffff047224 */ /* 0x020fe200078e0000 */
[----:B------:R-:W-:Y:S01]  /*220a0*/  MOV R2, 0x3 ;  /* 0x0000000300027802 */ /* 0x000fe20000000f00 */
[----:B------:R-:W-:Y:S01]  /*220b0*/  IMAD.MOV.U32 R0, RZ, RZ, R14 ;  /* 0x000000ffff007224 */ /* 0x000fe200078e000e */
[----:B------:R-:W-:-:S02]  /*220c0*/  MOV R203, 0x181f ;  /* 0x0000181f00cb7802 */ /* 0x000fc40000000f00 */
[----:B------:R-:W-:Y:S02]  /*220d0*/  MOV R3, 0x220f0 ;  /* 0x000220f000037802 */ /* 0x000fe40000000f00 */
[----:B-1----:R-:W-:Y:S05]  /*220e0*/  CALL.REL.NOINC `($__internal_67_$__cuda_sm70_shflsync_idx_p) ;  /* 0x00000b6000007944 */ /* 0x002fea0003c00000 */
[----:B-1---5:R-:W-:Y:S05]  /*220f0*/  BRA `(.L_x_4274) ;  /* 0xffffaca000007947 */ /* 0x022fea000383ffff */
.L_x_4188:
[----:B------:R-:W-:Y:S01]  /*22100*/  IMAD.MOV.U32 R0, RZ, RZ, R5 ;  /* 0x000000ffff007224 */ /* 0x000fe200078e0005 */
[----:B------:R-:W-:Y:S01]  /*22110*/  MOV R2, RZ ;  /* 0x000000ff00027202 */ /* 0x000fe20000000f00 */
[----:B------:R-:W-:Y:S01]  /*22120*/  IMAD.MOV.U32 R203, RZ, RZ, 0x1c1f ;  /* 0x00001c1fffcb7424 */ /* 0x000fe200078e00ff */
[----:B------:R-:W-:Y:S02]  /*22130*/  MOV R3, 0x22150 ;  /* 0x0002215000037802 */ /* 0x000fe40000000f00 */
[----:B------:R-:W-:Y:S05]  /*22140*/  CALL.REL.NOINC `($__internal_67_$__cuda_sm70_shflsync_idx_p) ;  /* 0x00000b0000007944 */ /* 0x000fea0003c00000 */
[----:B-----5:R-:W-:Y:S01]  /*22150*/  MOV R4, R0 ;  /* 0x0000000000047202 */ /* 0x020fe20000000f00 */
[----:B-1----:R-:W-:Y:S05]  /*22160*/  BRA `(.L_x_4275) ;  /* 0xffffaf9000007947 */ /* 0x002fea000383ffff */
.L_x_4189:
[----:B------:R-:W-:Y:S01]  /*22170*/  IMAD.MOV.U32 R0, RZ, RZ, R12 ;  /* 0x000000ffff007224 */ /* 0x000fe200078e000c */
[----:B------:R-:W-:Y:S01]  /*22180*/  MOV R2, RZ ;  /* 0x000000ff00027202 */ /* 0x000fe20000000f00 */
[----:B------:R-:W-:Y:S01]  /*22190*/  IMAD.MOV.U32 R203, RZ, RZ, 0x1c1f ;  /* 0x00001c1fffcb7424 */ /* 0x000fe200078e00ff */
[----:B------:R-:W-:Y:S02]  /*221a0*/  MOV R3, 0x221c0 ;  /* 0x000221c000037802 */ /* 0x000fe40000000f00 */
[----:B-12---:R-:W-:Y:S05]  /*221b0*/  CALL.REL.NOINC `($__internal_67_$__cuda_sm70_shflsync_idx_p) ;  /* 0x00000a9000007944 */ /* 0x006fea0003c00000 */
[----:B-1---5:R-:W-:Y:S05]  /*221c0*/  BRA `(.L_x_4276) ;  /* 0xffffaf5000007947 */ /* 0x022fea000383ffff */
.L_x_4192:
[----:B----4-:R-:W-:Y:S01]  /*221d0*/  IMAD.MOV.U32 R0, RZ, RZ, R5 ;  /* 0x000000ffff007224 */ /* 0x010fe200078e0005 */
[----:B------:R-:W-:Y:S01]  /*221e0*/  MOV R2, 0x1 ;  /* 0x0000000100027802 */ /* 0x000fe20000000f00 */
[----:B------:R-:W-:Y:S01]  /*221f0*/  IMAD.MOV.U32 R203, RZ, RZ, 0x1c1f ;  /* 0x00001c1fffcb7424 */ /* 0x000fe200078e00ff */
[----:B------:R-:W-:-:S02]  /*22200*/  MOV R3, 0x22220 ;  /* 0x0002222000037802 */ /* 0x000fc40000000f00 */
[----:B-123--:R-:W-:Y:S05]  /*22210*/  CALL.REL.NOINC `($__internal_67_$__cuda_sm70_shflsync_idx_p) ;  /* 0x00000a3000007944 */ /* 0x00efea0003c00000 */
[----:B-----5:R-:W-:Y:S01]  /*22220*/  IMAD.MOV.U32 R4, RZ, RZ, R0 ;  /* 0x000000ffff047224 */ /* 0x020fe200078e0000 */
[----:B------:R-:W-:Y:S01]  /*22230*/  MOV R2, 0x1 ;  /* 0x0000000100027802 */ /* 0x000fe20000000f00 */
[----:B------:R-:W-:Y:S01]  /*22240*/  IMAD.MOV.U32 R0, RZ, RZ, R12 ;  /* 0x000000ffff007224 */ /* 0x000fe200078e000c */
[----:B------:R-:W-:-:S02]  /*22250*/  MOV R203, 0x1c1f ;  /* 0x00001c1f00cb7802 */ /* 0x000fc40000000f00 */
[----:B------:R-:W-:Y:S02]  /*22260*/  MOV R3, 0x22280 ;  /* 0x0002228000037802 */ /* 0x000fe40000000f00 */
[----:B-1----:R-:W-:Y:S05]  /*22270*/  CALL.REL.NOINC `($__internal_67_$__cuda_sm70_shflsync_idx_p) ;  /* 0x000009d000007944 */ /* 0x002fea0003c00000 */
[----:B-1---5:R-:W-:Y:S05]  /*22280*/  BRA `(.L_x_4277) ;  /* 0xffffbbf000007947 */ /* 0x022fea000383ffff */
.L_x_4196:
[----:B------:R-:W-:Y:S01]  /*22290*/  IMAD.MOV.U32 R0, RZ, RZ, R5 ;  /* 0x000000ffff007224 */ /* 0x000fe200078e0005 */
[----:B------:R-:W-:Y:S01]  /*222a0*/  MOV R2, RZ ;  /* 0x000000ff00027202 */ /* 0x000fe20000000f00 */
[----:B------:R-:W-:Y:S01]  /*222b0*/  IMAD.MOV.U32 R203, RZ, RZ, 0x181f ;  /* 0x0000181fffcb7424 */ /* 0x000fe200078e00ff */
[----:B------:R-:W-:Y:S02]  /*222c0*/  MOV R3, 0x222e0 ;  /* 0x000222e000037802 */ /* 0x000fe40000000f00 */
[----:B------:R-:W-:Y:S05]  /*222d0*/  CALL.REL.NOINC `($__internal_67_$__cuda_sm70_shflsync_idx_p) ;  /* 0x0000097000007944 */ /* 0x000fea0003c00000 */
[----:B-----5:R-:W-:Y:S01]  /*222e0*/  MOV R4, R0 ;  /* 0x0000000000047202 */ /* 0x020fe20000000f00 */
[----:B-1----:R-:W-:Y:S05]  /*222f0*/  BRA `(.L_x_4278) ;  /* 0xffffd0a000007947 */ /* 0x002fea000383ffff */
.L_x_4197:
[----:B------:R-:W-:Y:S01]  /*22300*/  IMAD.MOV.U32 R0, RZ, RZ, R14 ;  /* 0x000000ffff007224 */ /* 0x000fe200078e000e */
[----:B------:R-:W-:Y:S01]  /*22310*/  MOV R2, RZ ;  /* 0x000000ff00027202 */ /* 0x000fe20000000f00 */
[----:B------:R-:W-:Y:S01]  /*22320*/  IMAD.MOV.U32 R203, RZ, RZ, 0x181f ;  /* 0x0000181fffcb7424 */ /* 0x000fe200078e00ff */
[----:B------:R-:W-:Y:S02]  /*22330*/  MOV R3, 0x22350 ;  /* 0x0002235000037802 */ /* 0x000fe40000000f00 */
[----:B-12---:R-:W-:Y:S05]  /*22340*/  CALL.REL.NOINC `($__internal_67_$__cuda_sm70_shflsync_idx_p) ;  /* 0x0000090000007944 */ /* 0x006fea0003c00000 */
[----:B-1---5:R-:W-:Y:S05]  /*22350*/  BRA `(.L_x_4279) ;  /* 0xffffd06000007947 */ /* 0x022fea000383ffff */
.L_x_4200:
[----:B----4-:R-:W-:Y:S01]  /*22360*/  IMAD.MOV.U32 R0, RZ, RZ, R5 ;  /* 0x000000ffff007224 */ /* 0x010fe200078e0005 */
[----:B--2---:R-:W-:Y:S01]  /*22370*/  MOV R2, 0x1 ;  /* 0x0000000100027802 */ /* 0x004fe20000000f00 */
[----:B------:R-:W-:Y:S01]  /*22380*/  IMAD.MOV.U32 R203, RZ, RZ, 0x181f ;  /* 0x0000181fffcb7424 */ /* 0x000fe200078e00ff */
[----:B------:R-:W-:-:S02]  /*22390*/  MOV R3, 0x223b0 ;  /* 0x000223b000037802 */ /* 0x000fc40000000f00 */
[----:B-1-3--:R-:W-:Y:S05]  /*223a0*/  CALL.REL.NOINC `($__internal_67_$__cuda_sm70_shflsync_idx_p) ;  /* 0x000008a000007944 */ /* 0x00afea0003c00000 */
[----:B-----5:R-:W-:Y:S01]  /*223b0*/  IMAD.MOV.U32 R4, RZ, RZ, R0 ;  /* 0x000000ffff047224 */ /* 0x020fe200078e0000 */
[----:B------:R-:W-:Y:S01]  /*223c0*/  MOV R2, 0x1 ;  /* 0x0000000100027802 */ /* 0x000fe20000000f00 */
[----:B------:R-:W-:Y:S01]  /*223d0*/  IMAD.MOV.U32 R0, RZ, RZ, R14 ;  /* 0x000000ffff007224 */ /* 0x000fe200078e000e */
[----:B------:R-:W-:-:S02]  /*223e0*/  MOV R203, 0x181f ;  /* 0x0000181f00cb7802 */ /* 0x000fc40000000f00 */
[----:B------:R-:W-:Y:S02]  /*223f0*/  MOV R3, 0x22410 ;  /* 0x0002241000037802 */ /* 0x000fe40000000f00 */
[----:B-1----:R-:W-:Y:S05]  /*22400*/  CALL.REL.NOINC `($__internal_67_$__cuda_sm70_shflsync_idx_p) ;  /* 0x0000084000007944 */ /* 0x002fea0003c00000 */
[----:B-1---5:R-:W-:Y:S05]  /*22410*/  BRA `(.L_x_4280) ;  /* 0xffffd12000007947 */ /* 0x022fea000383ffff */
.L_x_4203:
[----:B----4-:R-:W-:Y:S01]  /*22420*/  IMAD.MOV.U32 R0, RZ, RZ, R5 ;  /* 0x000000ffff007224 */ /* 0x010fe200078e0005 */
[----:B-1----:R-:W-:Y:S01]  /*22430*/  MOV R2, 0x2 ;  /* 0x0000000200027802 */ /* 0x002fe20000000f00 */
[----:B------:R-:W-:Y:S01]  /*22440*/  IMAD.MOV.U32 R203, RZ, RZ, 0x181f ;  /* 0x0000181fffcb7424 */ /* 0x000fe200078e00ff */
[----:B------:R-:W-:Y:S02]  /*22450*/  MOV R3, 0x22470 ;  /* 0x0002247000037802 */ /* 0x000fe40000000f00 */
[----:B--23--:R-:W-:Y:S05]  /*22460*/  CALL.REL.NOINC `($__internal_67_$__cuda_sm70_shflsync_idx_p) ;  /* 0x000007e000007944 */ /* 0x00cfea0003c00000 */
[----:B-----5:R-:W-:Y:S01]  /*22470*/  MOV R4, R0 ;  /* 0x0000000000047202 */ /* 0x020fe20000000f00 */
[----:B-1----:R-:W-:Y:S05]  /*22480*/  BRA `(.L_x_4281) ;  /* 0xffffd22000007947 */ /* 0x002fea000383ffff */
.L_x_4204:
[----:B----4-:R-:W-:Y:S01]  /*22490*/  IMAD.MOV.U32 R0, RZ, RZ, R14 ;  /* 0x000000ffff007224 */ /* 0x010fe200078e000e */
[----:B------:R-:W-:Y:S01]  /*224a0*/  MOV R2, 0x2 ;  /* 0x0000000200027802 */ /* 0x000fe20000000f00 */
[----:B------:R-:W-:Y:S01]  /*224b0*/  IMAD.MOV.U32 R203, RZ, RZ, 0x181f ;  /* 0x0000181fffcb7424 */ /* 0x000fe200078e00ff */
[----:B------:R-:W-:Y:S02]  /*224c0*/  MOV R3, 0x224e0 ;  /* 0x000224e000037802 */ /* 0x000fe40000000f00 */
[----:B-123--:R-:W-:Y:S05]  /*224d0*/  CALL.REL.NOINC `($__internal_67_$__cuda_sm70_shflsync_idx_p) ;  /* 0x0000077000007944 */ /* 0x00efea0003c00000 */
[----:B-1---5:R-:W-:Y:S05]  /*224e0*/  BRA `(.L_x_4282) ;  /* 0xffffd1e000007947 */ /* 0x022fea000383ffff */
.L_x_4207:
[----:B-1----:R-:W-:Y:S01]  /*224f0*/  IMAD.MOV.U32 R0, RZ, RZ, R5 ;  /* 0x000000ffff007224 */ /* 0x002fe200078e0005 */
[----:B------:R-:W-:Y:S01]  /*22500*/  MOV R2, 0x3 ;  /* 0x0000000300027802 */ /* 0x000fe20000000f00 */
[----:B------:R-:W-:Y:S01]  /*22510*/  IMAD.MOV.U32 R203, RZ, RZ, 0x181f ;  /* 0x0000181fffcb7424 */ /* 0x000fe200078e00ff */
[----:B------:R-:W-:-:S02]  /*22520*/  MOV R3, 0x22540 ;  /* 0x0002254000037802 */ /* 0x000fc40000000f00 */
[----:B--234-:R-:W-:Y:S05]  /*22530*/  CALL.REL.NOINC `($__internal_67_$__cuda_sm70_shflsync_idx_p) ;  /* 0x0000071000007944 */ /* 0x01cfea0003c00000 */
[----:B-----5:R-:W-:Y:S01]  /*22540*/  IMAD.MOV.U32 R4, RZ, RZ, R0 ;  /* 0x000000ffff047224 */ /* 0x020fe200078e0000 */
[----:B------:R-:W-:Y:S01]  /*22550*/  MOV R2, 0x3 ;  /* 0x0000000300027802 */ /* 0x000fe20000000f00 */
[----:B------:R-:W-:Y:S01]  /*22560*/  IMAD.MOV.U32 R0, RZ, RZ, R14 ;  /* 0x000000ffff007224 */ /* 0x000fe200078e000e */
[----:B------:R-:W-:-:S02]  /*22570*/  MOV R203, 0x181f ;  /* 0x0000181f00cb7802 */ /* 0x000fc40000000f00 */
[----:B------:R-:W-:Y:S02]  /*22580*/  MOV R3, 0x225a0 ;  /* 0x000225a000037802 */ /* 0x000fe40000000f00 */
[----:B-1----:R-:W-:Y:S05]  /*22590*/  CALL.REL.NOINC `($__internal_67_$__cuda_sm70_shflsync_idx_p) ;  /* 0x000006b000007944 */ /* 0x002fea0003c00000 */
[----:B-1---5:R-:W-:Y:S05]  /*225a0*/  BRA `(.L_x_4283) ;  /* 0xffffd2a000007947 */ /* 0x022fea000383ffff */
.L_x_4209:
[----:B------:R-:W-:Y:S01]  /*225b0*/  IMAD.MOV.U32 R0, RZ, RZ, R96 ;  /* 0x000000ffff007224 */ /* 0x000fe200078e0060 */
[----:B------:R-:W-:Y:S01]  /*225c0*/  MOV R2, RZ ;  /* 0x000000ff00027202 */ /* 0x000fe20000000f00 */
[----:B------:R-:W-:Y:S01]  /*225d0*/  IMAD.MOV.U32 R203, RZ, RZ, 0x1f ;  /* 0x0000001fffcb7424 */ /* 0x000fe200078e00ff */
[----:B------:R-:W-:Y:S02]  /*225e0*/  MOV R3, 0x22600 ;  /* 0x0002260000037802 */ /* 0x000fe40000000f00 */
[----:B-12---:R-:W-:Y:S05]  /*225f0*/  CALL.REL.NOINC `($__internal_67_$__cuda_sm70_shflsync_idx_p) ;  /* 0x0000065000007944 */ /* 0x006fea0003c00000 */
[----:B------:R-:W-:Y:S01]  /*22600*/  MOV R9, R0 ;  /* 0x0000000000097202 */ /* 0x000fe20000000f00 */
[----:B-1---5:R-:W-:Y:S05]  /*22610*/  BRA `(.L_x_4284) ;  /* 0xffffd44000007947 */ /* 0x022fea000383ffff */
.L_x_4210:
[----:B------:R-:W-:Y:S01]  /*22620*/  IMAD.MOV.U32 R0, RZ, RZ, R96 ;  /* 0x000000ffff007224 */ /* 0x000fe200078e0060 */
[----:B------:R-:W-:Y:S01]  /*22630*/  MOV R2, 0x1 ;  /* 0x0000000100027802 */ /* 0x000fe20000000f00 */
[----:B------:R-:W-:Y:S01]  /*22640*/  IMAD.MOV.U32 R203, RZ, RZ, 0x1f ;  /* 0x0000001fffcb7424 */ /* 0x000fe200078e00ff */
[----:B------:R-:W-:Y:S02]  /*22650*/  MOV R3, 0x22670 ;  /* 0x0002267000037802 */ /* 0x000fe40000000f00 */
[----:B-1234-:R-:W-:Y:S05]  /*22660*/  CALL.REL.NOINC `($__internal_67_$__cuda_sm70_shflsync_idx_p) ;  /* 0x000005e000007944 */ /* 0x01efea0003c00000 */
[----:B------:R-:W-:Y:S01]  /*22670*/  MOV R6, R0 ;  /* 0x0000000000067202 */ /* 0x000fe20000000f00 */
[----:B-1---5:R-:W-:Y:S05]  /*22680*/  BRA `(.L_x_4285) ;  /* 0xffffd3f000007947 */ /* 0x022fea000383ffff */
.L_x_4211:
[----:B------:R-:W-:Y:S02]  /*22690*/  MOV R3, 0x1 ;  /* 0x0000000100037802 */ /* 0x000fe40000000f00 */
[----:B------:R-:W-:-:S02]  /*226a0*/  MOV R2, 0x226c0 ;  /* 0x000226c000027802 */ /* 0x000fc40000000f00 */
[----:B---34-:R-:W-:Y:S05]  /*226b0*/  CALL.REL.NOINC `($__internal_68_$__cuda_sm70_shflsync_up_p) ;  /* 0x0000061000007944 */ /* 0x018fea0003c00000 */
[----:B------:R-:W-:Y:S05]  /*226c0*/  BRA `(.L_x_4286) ;  /* 0xffffd4d000007947 */ /* 0x000fea000383ffff */
.L_x_4212:
[----:B------:R-:W-:Y:S02]  /*226d0*/  MOV R3, 0x2 ;  /* 0x0000000200037802 */ /* 0x000fe40000000f00 */
[----:B------:R-:W-:-:S02]  /*226e0*/  MOV R2, 0x22700 ;  /* 0x0002270000027802 */ /* 0x000fc40000000f00 */
[----:B---34-:R-:W-:Y:S05]  /*226f0*/  CALL.REL.NOINC `($__internal_68_$__cuda_sm70_shflsync_up_p) ;  /* 0x000005d000007944 */ /* 0x018fea0003c00000 */
[----:B------:R-:W-:Y:S02]  /*22700*/  SEL R3, R4, RZ, P1 ;  /* 0x000000ff04037207 */ /* 0x000fe40000800000 */
[----:B------:R-:W-:-:S03]  /*22710*/  MOV R2, 0x22750 ;  /* 0x0002275000027802 */ /* 0x000fc60000000f00 */
[----:B------:R-:W-:Y:S02]  /*22720*/  IMAD.IADD R0, R0, 0x1, R3 ;  /* 0x0000000100007824 */ /* 0x000fe400078e0203 */
[----:B------:R-:W-:Y:S02]  /*22730*/  IMAD.MOV.U32 R3, RZ, RZ, 0x4 ;  /* 0x00000004ff037424 */ /* 0x000fe400078e00ff */
        /* <DEDUP_REMOVED lines=19> */
.L_x_4216:
[----:B------:R-:W-:Y:S02]  /*22870*/  MOV R3, 0x1 ;  /* 0x0000000100037802 */ /* 0x000fe40000000f00 */
[----:B------:R-:W-:Y:S02]  /*22880*/  MOV R2, 0x228a0 ;  /* 0x000228a000027802 */ /* 0x000fe40000000f00 */
[----:B---3--:R-:W-:Y:S05]  /*22890*/  CALL.REL.NOINC `($__internal_68_$__cuda_sm70_shflsync_up_p) ;  /* 0x0000043000007944 */ /* 0x008fea0003c00000 */
[----:B------:R-:W-:Y:S01]  /*228a0*/  MOV R2, R4 ;  /* 0x0000000400027202 */ /* 0x000fe20000000f00 */
[----:B------:R-:W-:Y:S05]  /*228b0*/  BRA `(.L_x_4288) ;  /* 0xffffd54000007947 */ /* 0x000fea000383ffff */
.L_x_4217:
[----:B------:R-:W-:Y:S02]  /*228c0*/  MOV R3, 0x2 ;  /* 0x0000000200037802 */ /* 0x000fe40000000f00 */
[----:B------:R-:W-:Y:S02]  /*228d0*/  MOV R2, 0x228f0 ;  /* 0x000228f000027802 */ /* 0x000fe40000000f00 */
[----:B---3--:R-:W-:Y:S05]  /*228e0*/  CALL.REL.NOINC `($__internal_68_$__cuda_sm70_shflsync_up_p) ;  /* 0x000003e000007944 */ /* 0x008fea0003c00000 */
        /* <DEDUP_REMOVED lines=23> */
.L_x_4219:
[----:B------:R-:W-:Y:S02]  /*22a60*/  SEL R0, RZ, 0x1, P0 ;  /* 0x00000001ff007807 */ /* 0x000fe40000000000 */
[----:B------:R-:W-:Y:S02]  /*22a70*/  MOV R2, 0x22a90 ;  /* 0x00022a9000027802 */ /* 0x000fe40000000f00 */
[----:B-1-3--:R-:W-:Y:S05]  /*22a80*/  CALL.REL.NOINC `($__internal_69_$__cuda_sm70_votesync_ballot) ;  /* 0x000002a000007944 */ /* 0x00afea0003c00000 */
[----:B------:R-:W-:Y:S01]  /*22a90*/  MOV R10, R0 ;  /* 0x00000000000a7202 */ /* 0x000fe20000000f00 */
[----:B------:R-:W-:Y:S05]  /*22aa0*/  BRA `(.L_x_4290) ;  /* 0xffffd4e000007947 */ /* 0x000fea000383ffff */
.L_x_4220:
[----:B------:R-:W-:Y:S01]  /*22ab0*/  IMAD.MOV.U32 R0, RZ, RZ, R7 ;  /* 0x000000ffff007224 */ /* 0x000fe200078e0007 */
[----:B------:R-:W-:Y:S01]  /*22ac0*/  MOV R2, R6 ;  /* 0x0000000600027202 */ /* 0x000fe20000000f00 */
[----:B------:R-:W-:Y:S01]  /*22ad0*/  IMAD.MOV.U32 R203, RZ, RZ, 0x1f ;  /* 0x0000001fffcb7424 */ /* 0x000fe200078e00ff */
[----:B------:R-:W-:Y:S02]  /*22ae0*/  MOV R3, 0x22b00 ;  /* 0x00022b0000037802 */ /* 0x000fe40000000f00 */
[----:B-1-3--:R-:W-:Y:S05]  /*22af0*/  CALL.REL.NOINC `($__internal_67_$__cuda_sm70_shflsync_idx_p) ;  /* 0x0000015000007944 */ /* 0x00afea0003c00000 */
[----:B------:R-:W-:Y:S01]  /*22b00*/  IMAD.MOV.U32 R7, RZ, RZ, R0 ;  /* 0x000000ffff077224 */ /* 0x000fe200078e0000 */
[----:B------:R-:W-:Y:S01]  /*22b10*/  MOV R2, R6 ;  /* 0x0000000600027202 */ /* 0x000fe20000000f00 */
[----:B------:R-:W-:Y:S01]  /*22b20*/  IMAD.MOV.U32 R0, RZ, RZ, R8 ;  /* 0x000000ffff007224 */ /* 0x000fe200078e0008 */
[----:B------:R-:W-:Y:S02]  /*22b30*/  MOV R203, 0x1f ;  /* 0x0000001f00cb7802 */ /* 0x000fe40000000f00 */
[----:B------:R-:W-:-:S02]  /*22b40*/  MOV R3, 0x22b60 ;  /* 0x00022b6000037802 */ /* 0x000fc40000000f00 */
[----:B-1---5:R-:W-:Y:S05]  /*22b50*/  CALL.REL.NOINC `($__internal_67_$__cuda_sm70_shflsync_idx_p) ;  /* 0x000000f000007944 */ /* 0x022fea0003c00000 */
[----:B------:R-:W-:Y:S01]  /*22b60*/  MOV R5, R0 ;  /* 0x0000000000057202 */ /* 0x000fe20000000f00 */
[----:B-1---5:R-:W-:Y:S05]  /*22b70*/  BRA `(.L_x_4291) ;  /* 0xffffd46000007947 */ /* 0x022fea000383ffff */
.L_x_4223:
[----:B------:R-:W-:Y:S01]  /*22b80*/  IMAD.MOV.U32 R0, RZ, RZ, R4 ;  /* 0x000000ffff007224 */ /* 0x000fe200078e0004 */
[----:B------:R-:W-:Y:S01]  /*22b90*/  MOV R2, R6 ;  /* 0x0000000600027202 */ /* 0x000fe20000000f00 */
[----:B------:R-:W-:Y:S01]  /*22ba0*/  IMAD.MOV.U32 R203, RZ, RZ, 0x1f ;  /* 0x0000001fffcb7424 */ /* 0x000fe200078e00ff */
[----:B------:R-:W-:-:S02]  /*22bb0*/  MOV R3, 0x22bd0 ;  /* 0x00022bd000037802 */ /* 0x000fc40000000f00 */
[----:B-1-34-:R-:W-:Y:S05]  /*22bc0*/  CALL.REL.NOINC `($__internal_67_$__cuda_sm70_shflsync_idx_p) ;  /* 0x0000008000007944 */ /* 0x01afea0003c00000 */
[----:B------:R-:W-:Y:S01]  /*22bd0*/  MOV R12, R0 ;  /* 0x00000000000c7202 */ /* 0x000fe20000000f00 */
[----:B-1---5:R-:W-:Y:S05]  /*22be0*/  BRA `(.L_x_4222) ;  /* 0xffffd45000007947 */ /* 0x022fea000383ffff */
        .weak           $__internal_66_$__cuda_sm70_shflsync_bfly_p
        .type           $__internal_66_$__cuda_sm70_shflsync_bfly_p,@function
        .size           $__internal_66_$__cuda_sm70_shflsync_bfly_p,($__internal_67_$__cuda_sm70_shflsync_idx_p - $__internal_66_$__cuda_sm70_shflsync_bfly_p)
$__internal_66_$__cuda_sm70_shflsync_bfly_p:
[----:B------:R-:W-:Y:S02]  /*22bf0*/  MOV R161, 0xffffffff ;  /* 0xffffffff00a17802 */ /* 0x000fe40000000f00 */
[----:B------:R-:W-:-:S02]  /*22c00*/  MOV R3, 0x1f ;  /* 0x0000001f00037802 */ /* 0x000fc40000000f00 */
[----:B------:R-:W-:Y:S04]  /*22c10*/  WARPSYNC R161 ;  /* 0x000000a100007348 */ /* 0x000fe80003800000 */
[----:B------:R1:W2:Y:S02]  /*22c20*/  SHFL.BFLY PT, R0, R132, R0, R3 ;  /* 0x0c00000084007389 */ /* 0x0002a400000e0003 */
[----:B-1----:R-:W-:-:S04]  /*22c30*/  MOV R3, 0x0 ;  /* 0x0000000000037802 */ /* 0x002fc80000000f00 */
[----:B--2---:R-:W-:Y:S05]  /*22c40*/  RET.REL.NODEC R2 `(_ZN7cutlass13device_kernelIN5flash19enable_sm80_to_sm89INS1_16FlashAttnFwdSm80INS1_25CollectiveMainloopFwdSm80ILi8ELi1ELb0EN4cute5tupleIJNS5_1CILi128EEENS7_ILi32EEENS7_ILi256EEEEEELi256ENS_10bfloat16_tEfNS_4arch4Sm80ELb0ELb1ELb0ELb1ELb1ELb1ELb1ELb1EEENS1_21CollectiveEpilogueFwdINS6_IJS8_SA_S9_EEENS6_IJNS7_ILi1EEESI_SI_EEESC_SE_Li256ELb1ELb1ELb1ELb0EEENS1_36VarlenDynamicPersistentTileSchedulerILi128ELi32ELi256ELi256ELb1ELb1ELb0ELb1ELb0ELb1EEEEEEEEEvNT_6ParamsE) ;  /* 0xfffdd3b002007950 */ /* 0x004fea0003c3ffff */
        .weak           $__internal_67_$__cuda_sm70_shflsync_idx_p
        .type           $__internal_67_$__cuda_sm70_shflsync_idx_p,@function
        .size           $__internal_67_$__cuda_sm70_shflsync_idx_p,($__internal_68_$__cuda_sm70_shflsync_up_p - $__internal_67_$__cuda_sm70_shflsync_idx_p)
$__internal_67_$__cuda_sm70_shflsync_idx_p:
[----:B------:R1:W-:Y:S02]  /*22c50*/  STL [R1+0x44], R4 ;  /* 0x0000440401007387 */ /* 0x0003e40000100800 */
[----:B-1----:R-:W-:-:S04]  /*22c60*/  MOV R4, 0xffffffff ;  /* 0xffffffff00047802 */ /* 0x002fc80000000f00 */
[----:B------:R-:W-:Y:S04]  /*22c70*/  WARPSYNC R4 ;  /* 0x0000000400007348 */ /* 0x000fe80003800000 */
[----:B------:R1:W2:Y:S04]  /*22c80*/  SHFL.IDX PT, R0, R0, R2, R203 ;  /* 0x0000000200007389 */ /* 0x0002a800000e00cb */
[----:B-1----:R1:W5:Y:S01]  /*22c90*/  LDL.LU R4, [R1+0x44] ;  /* 0x0000440001047983 */ /* 0x0023620000300800 */
[----:B------:R-:W-:Y:S02]  /*22ca0*/  MOV R2, R3 ;  /* 0x0000000300027202 */ /* 0x000fe40000000f00 */
[----:B------:R-:W-:-:S04]  /*22cb0*/  MOV R3, 0x0 ;  /* 0x0000000000037802 */ /* 0x000fc80000000f00 */
[----:B--2---:R-:W-:Y:S05]  /*22cc0*/  RET.REL.NODEC R2 `(_ZN7cutlass13device_kernelIN5flash19enable_sm80_to_sm89INS1_16FlashAttnFwdSm80INS1_25CollectiveMainloopFwdSm80ILi8ELi1ELb0EN4cute5tupleIJNS5_1CILi128EEENS7_ILi32EEENS7_ILi256EEEEEELi256ENS_10bfloat16_tEfNS_4arch4Sm80ELb0ELb1ELb0ELb1ELb1ELb1ELb1ELb1EEENS1_21CollectiveEpilogueFwdINS6_IJS8_SA_S9_EEENS6_IJNS7_ILi1EEESI_SI_EEESC_SE_Li256ELb1ELb1ELb1ELb0EEENS1_36VarlenDynamicPersistentTileSchedulerILi128ELi32ELi256ELi256ELb1ELb1ELb0ELb1ELb0ELb1EEEEEEEEEvNT_6ParamsE) ;  /* 0xfffdd33002007950 */ /* 0x004fea0003c3ffff */
        .weak           $__internal_68_$__cuda_sm70_shflsync_up_p
        .type           $__internal_68_$__cuda_sm70_shflsync_up_p,@function
        .size           $__internal_68_$__cuda_sm70_shflsync_up_p,($__internal_69_$__cuda_sm70_votesync_ballot - $__internal_68_$__cuda_sm70_shflsync_up_p)
$__internal_68_$__cuda_sm70_shflsync_up_p:
[----:B------:R-:W-:Y:S02]  /*22cd0*/  MOV R4, RZ ;  /* 0x000000ff00047202 */ /* 0x000fe40000000f00 */
[----:B------:R-:W-:-:S04]  /*22ce0*/  MOV R10, 0xffffffff ;  /* 0xffffffff000a7802 */ /* 0x000fc80000000f00 */
[----:B------:R-:W-:Y:S04]  /*22cf0*/  WARPSYNC R10 ;  /* 0x0000000a00007348 */ /* 0x000fe80003800000 */
[----:B------:R1:W2:Y:S02]  /*22d00*/  SHFL.UP PT, R4, R0, R3, R4 ;  /* 0x0400000300047389 */ /* 0x0002a400000e0004 */
[----:B-1----:R-:W-:-:S04]  /*22d10*/  MOV R3, 0x0 ;  /* 0x0000000000037802 */ /* 0x002fc80000000f00 */
[----:B--2---:R-:W-:Y:S05]  /*22d20*/  RET.REL.NODEC R2 `(_ZN7cutlass13device_kernelIN5flash19enable_sm80_to_sm89INS1_16FlashAttnFwdSm80INS1_25CollectiveMainloopFwdSm80ILi8ELi1ELb0EN4cute5tupleIJNS5_1CILi128EEENS7_ILi32EEENS7_ILi256EEEEEELi256ENS_10bfloat16_tEfNS_4arch4Sm80ELb0ELb1ELb0ELb1ELb1ELb1ELb1ELb1EEENS1_21CollectiveEpilogueFwdINS6_IJS8_SA_S9_EEENS6_IJNS7_ILi1EEESI_SI_EEESC_SE_Li256ELb1ELb1ELb1ELb0EEENS1_36VarlenDynamicPersistentTileSchedulerILi128ELi32ELi256ELi256ELb1ELb1ELb0ELb1ELb0ELb1EEEEEEEEEvNT_6ParamsE) ;  /* 0xfffdd2d002007950 */ /* 0x004fea0003c3ffff */
        .weak           $__internal_69_$__cuda_sm70_votesync_ballot
        .type           $__internal_69_$__cuda_sm70_votesync_ballot,@function
        .size           $__internal_69_$__cuda_sm70_votesync_ballot,(.L_x_6576 - $__internal_69_$__cuda_sm70_votesync_ballot)
$__internal_69_$__cuda_sm70_votesync_ballot:
[----:B------:R-:W-:Y:S01]  /*22d30*/  ISETP.NE.U32.AND P0, PT, R0, 0x1, PT ;  /* 0x000000010000780c */ /* 0x000fe20003f05070 */
[----:B------:R-:W-:-:S04]  /*22d40*/  IMAD.MOV.U32 R3, RZ, RZ, -0x1 ;  /* 0xffffffffff037424 */ /* 0x000fc800078e00ff */
[----:B------:R-:W-:Y:S08]  /*22d50*/  WARPSYNC R3 ;  /* 0x0000000300007348 */ /* 0x000ff00003800000 */
[----:B------:R-:W-:-:S04]  /*22d60*/  VOTE.ANY R0, PT, !P0 ;  /* 0x0000000000007806 */ /* 0x000fc800040e0100 */
[----:B------:R-:W-:Y:S01]  /*22d70*/  LOP3.LUT R0, R0, R3, RZ, 0xc0, !PT ;  /* 0x0000000300007212 */ /* 0x000fe200078ec0ff */
[----:B------:R-:W-:-:S04]  /*22d80*/  IMAD.MOV.U32 R3, RZ, RZ, 0x0 ;  /* 0x00000000ff037424 */ /* 0x000fc800078e00ff */
[----:B------:R-:W-:Y:S05]  /*22d90*/  RET.REL.NODEC R2 `(_ZN7cutlass13device_kernelIN5flash19enable_sm80_to_sm89INS1_16FlashAttnFwdSm80INS1_25CollectiveMainloopFwdSm80ILi8ELi1ELb0EN4cute5tupleIJNS5_1CILi128EEENS7_ILi32EEENS7_ILi256EEEEEELi256ENS_10bfloat16_tEfNS_4arch4Sm80ELb0ELb1ELb0ELb1ELb1ELb1ELb1ELb1EEENS1_21CollectiveEpilogueFwdINS6_IJS8_SA_S9_EEENS6_IJNS7_ILi1EEESI_SI_EEESC_SE_Li256ELb1ELb1ELb1ELb0EEENS1_36VarlenDynamicPersistentTileSchedulerILi128ELi32ELi256ELi256ELb1ELb1ELb0ELb1ELb0ELb1EEEEEEEEEvNT_6ParamsE) ;  /* 0xfffdd26002007950 */ /* 0x000fea0003c3ffff */
.L_x_4292:
        /* <DEDUP_REMOVED lines=14> */
.L_x_6576:


//--------------------- .text._ZN7cutlass13device_kernelIN5flash19enable_sm80_to_sm89INS1_16FlashAttnFwdSm80INS1_25CollectiveMainloopFwdSm80ILi8ELi1ELb1EN4cute5tupleIJNS5_1CILi128EEENS7_ILi64EEENS7_ILi256EEEEEELi256ENS_10bfloat16_tEfNS_4arch4Sm80ELb1ELb0ELb0ELb0ELb1ELb0ELb1ELb1EEENS1_21CollectiveEpilogueFwdINS6_IJS8_SA_S9_EEENS6_IJNS7_ILi1EEESI_SI_EEESC_SE_Li256ELb0ELb1ELb1ELb0EEENS1_30DynamicPersistentTileSchedulerILi256ELi256ELb1ELb1ELb0EEEEEEEEEvNT_6ParamsE --------------------------
	.section	.text._ZN7cutlass13device_kernelIN5flash19enable_sm80_to_sm89INS1_16FlashAttnFwdSm80INS1_25CollectiveMainloopFwdSm80ILi8ELi1ELb1EN4cute5tupleIJNS5_1CILi128EEENS7_ILi64EEENS7_ILi256EEEEEELi256ENS_10bfloat16_tEfNS_4arch4Sm80ELb1ELb0ELb0ELb0ELb1ELb0ELb1ELb1EEENS1_21CollectiveEpilogueFwdINS6_IJS8_SA_S9_EEENS6_IJNS7_ILi1EEESI_SI_EEESC_SE_Li256ELb0ELb1ELb1ELb0EEENS1_30DynamicPersistentTileSchedulerILi256ELi256ELb1ELb1ELb0EEEEEEEEEvNT_6ParamsE,"ax",@progbits
	.sectioninfo	@"SHI_REGISTERS=255"
	.align	128
.text._ZN7cutlass13device_kernelIN5flash19enable_sm80_to_sm89INS1_16FlashAttnFwdSm80INS1_25CollectiveMainloopFwdSm80ILi8ELi1ELb1EN4cute5tupleIJNS5_1CILi128EEENS7_ILi64EEENS7_ILi256EEEEEELi256ENS_10bfloat16_tEfNS_4arch4Sm80ELb1ELb0ELb0ELb0ELb1ELb0ELb1ELb1EEENS1_21CollectiveEpilogueFwdINS6_IJS8_SA_S9_EEENS6_IJNS7_ILi1EEESI_SI_EEESC_SE_Li256ELb0ELb1ELb1ELb0EEENS1_30DynamicPersistentTileSchedulerILi256ELi256ELb1ELb1ELb0EEEEEEEEEvNT_6ParamsE:
        .type           _ZN7cutlass13device_kernelIN5flash19enable_sm80_to_sm89INS1_16FlashAttnFwdSm80INS1_25CollectiveMainloopFwdSm80ILi8ELi1ELb1EN4cute5tupleIJNS5_1CILi128EEENS7_ILi64EEENS7_ILi256EEEEEELi256ENS_10bfloat16_tEfNS_4arch4Sm80ELb1ELb0ELb0ELb0ELb1ELb0ELb1ELb1EEENS1_21CollectiveEpilogueFwdINS6_IJS8_SA_S9_EEENS6_IJNS7_ILi1EEESI_SI_EEESC_SE_Li256ELb0ELb1ELb1ELb0EEENS1_30DynamicPersistentTileSchedulerILi256ELi256ELb1ELb1ELb0EEEEEEEEEvNT_6ParamsE,@function
        .size           _ZN7cutlass13device_kernelIN5flash19enable_sm80_to_sm89INS1_16FlashAttnFwdSm80INS1_25CollectiveMainloopFwdSm80ILi8ELi1ELb1EN4cute5tupleIJNS5_1CILi128EEENS7_ILi64EEENS7_ILi256EEEEEELi256ENS_10bfloat16_tEfNS_4arch4Sm80ELb1ELb0ELb0ELb0ELb1ELb0ELb1ELb1EEENS1_21CollectiveEpilogueFwdINS6_IJS8_SA_S9_EEENS6_IJNS7_ILi1EEESI_SI_EEESC_SE_Li256ELb0ELb1ELb1ELb0EEENS1_30DynamicPersistentTileSchedulerILi256ELi256ELb1ELb1ELb0EEEEEEEEEvNT_6ParamsE,(.L_x_6581 - _ZN7cutlass13device_kernelIN5flash19enable_sm80_to_sm89INS1_16FlashAttnFwdSm80INS1_25CollectiveMainloopFwdSm80ILi8ELi1ELb1EN4cute5tupleIJNS5_1CILi128EEENS7_ILi64EEENS7_ILi256EEEEEELi256ENS_10bfloat16_tEfNS_4arch4Sm80ELb1ELb0ELb0ELb0ELb1ELb0ELb1ELb1EEENS1_21CollectiveEpilogueFwdINS6_IJS8_SA_S9_EEENS6_IJNS7_ILi1EEESI_SI_EEESC_SE_Li256ELb0ELb1ELb1ELb0EEENS1_30DynamicPersistentTileSchedulerILi256ELi256ELb1ELb1ELb0EEEEEEEEEvNT_6ParamsE)
        .other          _ZN7cutlass13device_kernelIN5flash19enable_sm80_to_sm89INS1_16FlashAttnFwdSm80INS1_25CollectiveMainloopFwdSm80ILi8ELi1ELb1EN4cute5tupleIJNS5_1CILi128EEENS7_ILi64EEENS7_ILi256EEEEEELi256ENS_10bfloat16_tEfNS_4arch4Sm80ELb1ELb0ELb0ELb0ELb1ELb0ELb1ELb1EEENS1_21CollectiveEpilogueFwdINS6_IJS8_SA_S9_EEENS6_IJNS7_ILi1EEESI_SI_EEESC_SE_Li256ELb0ELb1ELb1ELb0EEENS1_30DynamicPersistentTileSchedulerILi256ELi256ELb1ELb1ELb0EEEEEEEEEvNT_6ParamsE,@"STO_CUDA_ENTRY STV_DEFAULT"
_ZN7cutlass13device_kernelIN5flash19enable_sm80_to_sm89INS1_16FlashAttnFwdSm80INS1_25CollectiveMainloopFwdSm80ILi8ELi1ELb1EN4cute5tupleIJNS5_1CILi128EEENS7_ILi64EEENS7_ILi256EEEEEELi256ENS_10bfloat16_tEfNS_4arch4Sm80ELb1ELb0ELb0ELb0ELb1ELb0ELb1ELb1EEENS1_21CollectiveEpilogueFwdINS6_IJS8_SA_S9_EEENS6_IJNS7_ILi1EEESI_SI_EEESC_SE_Li256ELb0ELb1ELb1ELb0EEENS1_30DynamicPersistentTileSchedulerILi256ELi256ELb1ELb1ELb0EEEEEEEEEvNT_6ParamsE:
        /* <DEDUP_REMOVED lines=20> */
[----:B------:R-:W-:-:S05]  /*0140*/  LOP3.LUT R0, R0, 0xfffffffe, RZ, 0xc0, !PT ;  /* 0xfffffffe00007812 */ /* 0x000fca00078ec0ff */
[----:B------:R-:W-:Y:S01]  /*0150*/  IMAD.IADD R8, R3, 0x1, -R0 ;  /* 0x0000000103087824 */ /* 0x000fe200078e0a00 */
[----:B------:R-:W-:Y:S02]  /*0160*/  LOP3.LUT R0, R2, 0xfffffff0, RZ, 0xc0, !PT ;  /* 0xfffffff002007812 */ /* 0x000fe400078ec0ff */
[----:B------:R-:W-:Y:S02]  /*0170*/  LOP3.LUT R3, R9, 0xfffffff8, RZ, 0xc0, !PT ;  /* 0xfffffff809037812 */ /* 0x000fe400078ec0ff */
[----:B------:R-:W-:Y:S01]  /*0180*/  LOP3.LUT R2, R4, 0xfffffffc, RZ, 0xc0, !PT ;  /* 0xfffffffc04027812 */ /* 0x000fe200078ec0ff */
[----:B------:R-:W-:Y:S02]  /*0190*/  IMAD.SHL.U32 R4, R5, 0x40, RZ ;  /* 0x0000004005047824 */ /* 0x000fe400078e00ff */
[C---:B------:R-:W-:Y:S02]  /*01a0*/  IMAD.IADD R5, R17.reuse, 0x1, -R3 ;  /* 0x0000000111057824 */ /* 0x040fe400078e0a03 */
[----:B------:R-:W-:Y:S01]  /*01b0*/  IMAD.IADD R3, R17, 0x1, -R2 ;  /* 0x0000000111037824 */ /* 0x000fe200078e0a02 */
[----:B------:R-:W-:Y:S01]  /*01c0*/  LOP3.LUT R2, R4, 0x1c0, RZ, 0xc0, !PT ;  /* 0x000001c004027812 */ /* 0x000fe200078ec0ff */
[----:B------:R-:W-:-:S02]  /*01d0*/  IMAD.SHL.U32 R16, R5, 0x8, RZ ;  /* 0x0000000805107824 */ /* 0x000fc400078e00ff */
[----:B------:R-:W-:Y:S01]  /*01e0*/  IMAD.IADD R0, R17, 0x1, -R0 ;  /* 0x0000000111007824 */ /* 0x000fe200078e0a00 */
[----:B------:R-:W-:Y:S01]  /*01f0*/  LEA.HI R4, R3, R3, RZ, 0x1 ;  /* 0x0000000303047211 */ /* 0x000fe200078f08ff */
[----:B------:R-:W-:Y:S01]  /*0200*/  IMAD.SHL.U32 R6, R5, 0x40, RZ ;  /* 0x0000004005067824 */ /* 0x000fe200078e00ff */
[----:B------:R-:W-:Y:S01]  /*0210*/  SHF.R.U32.HI R7, RZ, 0x3, R2 ;  /* 0x00000003ff077819 */ /* 0x000fe20000011602 */
[----:B------:R-:W-:Y:S01]  /*0220*/  STL [R1+0x64], R16 ;  /* 0x0000641001007387 */ /* 0x000fe20000100800 */
[----:B------:R-:W-:Y:S02]  /*0230*/  LOP3.LUT R4, R4, 0x1ffffffe, RZ, 0xc0, !PT ;  /* 0x1ffffffe04047812 */ /* 0x000fe400078ec0ff */
[----:B------:R-:W-:Y:S02]  /*0240*/  LOP3.LUT R5, R2, 0x38, R16, 0xf8, !PT ;  /* 0x0000003802057812 */ /* 0x000fe400078ef810 */
[----:B------:R-:W-:Y:S01]  /*0250*/  SHF.R.S32.HI R251, RZ, 0x1f, R0 ;  /* 0x0000001ffffb7819 */ /* 0x000fe20000011400 */
[----:B------:R-:W-:Y:S01]  /*0260*/  IMAD.IADD R10, R3, 0x1, -R4 ;  /* 0x00000001030a7824 */ /* 0x000fe200078e0a04 */
[----:B------:R-:W-:-:S02]  /*0270*/  LOP3.LUT R2, R6, 0x1c0, RZ, 0xc0, !PT ;  /* 0x000001c006027812 */ /* 0x000fc400078ec0ff */
[----:B------:R-:W-:Y:S02]  /*0280*/  LEA.HI R251, R251, R0, RZ, 0x3 ;  /* 0x00000000fbfb7211 */ /* 0x000fe400078f18ff */
[----:B------:R-:W-:Y:S01]  /*0290*/  LOP3.LUT R4, R2, 0x8, R9, 0xf8, !PT ;  /* 0x0000000802047812 */ /* 0x000fe200078ef809 */
[----:B------:R-:W-:Y:S01]  /*02a0*/  IMAD.MOV.U32 R9, RZ, RZ, 0x20 ;  /* 0x00000020ff097424 */ /* 0x000fe200078e00ff */
[----:B------:R-:W-:Y:S02]  /*02b0*/  LOP3.LUT R5, R5, R7, RZ, 0x3c, !PT ;  /* 0x0000000705057212 */ /* 0x000fe400078e3cff */
[----:B------:R-:W-:Y:S02]  /*02c0*/  SHF.R.U32.HI R2, RZ, 0x3, R2 ;  /* 0x00000003ff027819 */ /* 0x000fe40000011602 */
[-C--:B------:R-:W-:Y:S02]  /*02d0*/  LEA.HI R7, R11, R17.reuse, RZ, 0x5 ;  /* 0x000000110b077211 */ /* 0x080fe400078f28ff */
[C---:B------:R-:W-:Y:S01]  /*02e0*/  LOP3.LUT R3, R251.reuse, 0xfffffff8, RZ, 0xc0, !PT ;  /* 0xfffffff8fb037812 */ /* 0x040fe200078ec0ff */
[----:B------:R-:W-:Y:S01]  /*02f0*/  IMAD.SHL.U32 R251, R251, 0x40, RZ ;  /* 0x00000040fbfb7824 */ /* 0x000fe200078e00ff */
[----:B------:R-:W-:-:S02]  /*0300*/  LEA.HI R6, R11, R17, RZ, 0x6 ;  /* 0x000000110b067211 */ /* 0x000fc400078f30ff */
[----:B------:R-:W-:Y:S01]  /*0310*/  LOP3.LUT R248, R4, R2, RZ, 0x3c, !PT ;  /* 0x0000000204f87212 */ /* 0x000fe200078e3cff */
[----:B------:R-:W-:Y:S01]  /*0320*/  IMAD.IADD R0, R0, 0x1, -R3 ;  /* 0x0000000100007824 */ /* 0x000fe200078e0a03 */
[----:B------:R-:W-:Y:S01]  /*0330*/  LOP3.LUT R2, R7, 0xffffffe0, RZ, 0xc0, !PT ;  /* 0xffffffe007027812 */ /* 0x000fe200078ec0ff */
[----:B------:R-:W-:Y:S01]  /*0340*/  IMAD.SHL.U32 R4, R6, 0x8, RZ ;  /* 0x0000000806047824 */ /* 0x000fe200078e00ff */
[--C-:B------:R-:W-:Y:S01]  /*0350*/  SHF.R.S32.HI R6, RZ, 0x5, R7.reuse ;  /* 0x00000005ff067819 */ /* 0x100fe20000011407 */
[C---:B------:R-:W-:Y:S01]  /*0360*/  IMAD R248, R8.reuse, 0x200, R248 ;  /* 0x0000020008f87824 */ /* 0x040fe200078e02f8 */
[----:B------:R-:W-:Y:S01]  /*0370*/  SHF.R.S32.HI R3, RZ, 0x1f, R7 ;  /* 0x0000001fff037819 */ /* 0x000fe20000011407 */
[----:B------:R-:W-:Y:S01]  /*0380*/  IMAD.IADD R15, R17, 0x1, -R2 ;  /* 0x00000001110f7824 */ /* 0x000fe200078e0a02 */
[----:B------:R-:W-:Y:S01]  /*0390*/  LOP3.LUT R7, R5, 0x7ffffe00, R4, 0xf8, !PT ;  /* 0x7ffffe0005077812 */ /* 0x000fe200078ef804 */
[----:B------:R-:W-:Y:S01]  /*03a0*/  IMAD.SHL.U32 R4, R8, 0x8, RZ ;  /* 0x0000000808047824 */ /* 0x000fe200078e00ff */
[----:B------:R-:W-:-:S02]  /*03b0*/  LEA.HI R2, R3, R6, RZ, 0x3 ;  /* 0x0000000603027211 */ /* 0x000fc400078f18ff */
[----:B------:R-:W-:Y:S01]  /*03c0*/  SHF.R.S32.HI R5, RZ, 0x1f, R15 ;  /* 0x0000001fff057819 */ /* 0x000fe2000001140f */
[----:B------:R-:W-:Y:S01]  /*03d0*/  IMAD.SHL.U32 R7, R7, 0x2, RZ ;  /* 0x0000000207077824 */ /* 0x000fe200078e00ff */
[----:B------:R-:W-:Y:S02]  /*03e0*/  LOP3.LUT R2, R2, 0xffffff8, RZ, 0xc0, !PT ;  /* 0x0ffffff802027812 */ /* 0x000fe400078ec0ff */
[C---:B------:R-:W-:Y:S01]  /*03f0*/  R2P PR, R0.reuse, 0x6 ;  /* 0x0000000600007804 */ /* 0x040fe20000000000 */
[----:B------:R-:W-:Y:S01]  /*0400*/  IMAD.SHL.U32 R0, R0, 0x40, RZ ;  /* 0x0000004000007824 */ /* 0x000fe200078e00ff */
[----:B------:R-:W-:Y:S01]  /*0410*/  LEA.HI R5, R5, R15, RZ, 0x2 ;  /* 0x0000000f05057211 */ /* 0x000fe200078f10ff */
[----:B------:R-:W-:Y:S01]  /*0420*/  IMAD.IADD R3, R6, 0x1, -R2 ;  /* 0x0000000106037824 */ /* 0x000fe200078e0a02 */
[----:B------:R-:W-:Y:S02]  /*0430*/  IADD3 R8, R16, 0x80, RZ ;  /* 0x0000008010087810 */ /* 0x000fe40007ffe0ff */
[----:B------:R-:W-:-:S02]  /*0440*/  SHF.R.S32.HI R2, RZ, 0x2, R5 ;  /* 0x00000002ff027819 */ /* 0x000fc40000011405 */
[----:B------:R-:W-:Y:S02]  /*0450*/  LOP3.LUT R0, R0, 0x1c0, RZ, 0xc0, !PT ;  /* 0x000001c000007812 */ /* 0x000fe400078ec0ff */
[----:B------:R-:W-:Y:S01]  /*0460*/  LEA R248, R248, 0x10100, 0x1 ;  /* 0x00010100f8f87811 */ /* 0x000fe200078e08ff */
[----:B------:R-:W-:Y:S01]  /*0470*/  IMAD R14, R3, 0x10, R2 ;  /* 0x00000010030e7824 */ /* 0x000fe200078e0202 */
[----:B------:R-:W-:Y:S02]  /*0480*/  LOP3.LUT R4, R0, 0x8, R4, 0xf8, !PT ;  /* 0x0000000800047812 */ /* 0x000fe400078ef804 */
[----:B------:R-:W-:Y:S02]  /*0490*/  SEL R2, R12, 0xfffffff0, !P1 ;  /* 0xfffffff00c027807 */ /* 0x000fe40004800000 */
[----:B------:R-:W-:Y:S01]  /*04a0*/  SEL R3, R9, 0xffffffe0, !P2 ;  /* 0xffffffe009037807 */ /* 0x000fe20005000000 */
[----:B------:R-:W-:Y:S01]  /*04b0*/  STL [R1+0x1ec], R14 ;  /* 0x0001ec0e01007387 */ /* 0x000fe20000100800 */
[----:B------:R-:W-:-:S03]  /*04c0*/  SHF.R.U32.HI R0, RZ, 0x3, R0 ;  /* 0x00000003ff007819 */ /* 0x000fc60000011600 */
[----:B------:R-:W-:Y:S01]  /*04d0*/  IMAD.IADD R3, R2, 0x1, R3 ;  /* 0x0000000102037824 */ /* 0x000fe200078e0203 */
[----:B------:R-:W-:Y:S01]  /*04e0*/  LOP3.LUT R0, R4, R0, RZ, 0x3c, !PT ;  /* 0x0000000004007212 */ /* 0x000fe200078e3cff */
[----:B------:R-:W-:Y:S01]  /*04f0*/  STL [R1+0xd8], R13 ;  /* 0x0000d80d01007387 */ /* 0x000fe20000100800 */
[----:B------:R-:W-:Y:S01]  /*0500*/  LEA.HI R2, R11, R17, RZ, 0x7 ;  /* 0x000000110b027211 */ /* 0x000fe200078f38ff */
[----:B------:R-:W-:Y:S01]  /*0510*/  IMAD.MOV.U32 R4, RZ, RZ, 0x40 ;  /* 0x00000040ff047424 */ /* 0x000fe200078e00ff */
[----:B------:R-:W-:Y:S02]  /*0520*/  LOP3.LUT R251, R0, 0x7ffffe00, R251, 0xf8, !PT ;  /* 0x7ffffe0000fb7812 */ /* 0x000fe400078ef8fb */
[----:B------:R-:W-:Y:S02]  /*0530*/  SHF.R.S32.HI R0, RZ, 0x7, R2 ;  /* 0x00000007ff007819 */ /* 0x000fe40000011402 */
[----:B------:R-:W-:Y:S02]  /*0540*/  IADD3 R11, R16, 0x40, RZ ;  /* 0x00000040100b7810 */ /* 0x000fe40007ffe0ff */
[----:B------:R-:W-:-:S02]  /*0550*/  SHF.R.S32.HI R2, RZ, 0x1f, R16 ;  /* 0x0000001fff027819 */ /* 0x000fc40000011410 */
[----:B------:R-:W-:Y:S02]  /*0560*/  LOP3.LUT R0, R5, 0x7ffffffc, RZ, 0xc0, !PT ;  /* 0x7ffffffc05007812 */ /* 0x000fe400078ec0ff */
[----:B------:R-:W-:Y:S01]  /*0570*/  SHF.R.S32.HI R5, RZ, 0x1f, R11 ;  /* 0x0000001fff057819 */ /* 0x000fe2000001140b */
[----:B------:R1:W-:Y:S01]  /*0580*/  STL [R1+0x164], R2 ;  /* 0x0001640201007387 */ /* 0x0003e20000100800 */
[----:B------:R-:W-:Y:S01]  /*0590*/  LEA R251, R251, 0x100, 0x1 ;  /* 0x00000100fbfb7811 */ /* 0x000fe200078e08ff */
[----:B------:R-:W-:Y:S02]  /*05a0*/  IMAD.IADD R0, R15, 0x1, -R0 ;  /* 0x000000010f007824 */ /* 0x000fe400078e0a00 */
[----:B------:R-:W-:Y:S02]  /*05b0*/  STL [R1+0x84], R11 ;  /* 0x0000840b01007387 */ /* 0x000fe40000100800 */
[----:B------:R-:W-:Y:S02]  /*05c0*/  IMAD R3, R3, 0x2, R251 ;  /* 0x0000000203037824 */ /* 0x000fe400078e02fb */
[----:B------:R-:W-:Y:S04]  /*05d0*/  STL [R1+0x80], R8 ;  /* 0x0000800801007387 */ /* 0x000fe80000100800 */
[----:B------:R2:W-:Y:S01]  /*05e0*/  STL [R1+0x160], R5 ;  /* 0x0001600501007387 */ /* 0x0005e20000100800 */
[----:B-1----:R-:W-:-:S05]  /*05f0*/  IADD3 R2, R16, 0xc0, RZ ;  /* 0x000000c010027810 */ /* 0x002fca0007ffe0ff */
[----:B------:R1:W-:Y:S01]  /*0600*/  STL [R1+0x7c], R2 ;  /* 0x00007c0201007387 */ /* 0x0003e20000100800 */
[----:B--2---:R-:W-:-:S05]  /*0610*/  SHF.R.S32.HI R5, RZ, 0x1f, R8 ;  /* 0x0000001fff057819 */ /* 0x004fca0000011408 */
[----:B------:R2:W-:Y:S01]  /*0620*/  STL [R1+0x15c], R5 ;  /* 0x00015c0501007387 */ /* 0x0005e20000100800 */
[----:B-1----:R-:W-:-:S05]  /*0630*/  SHF.R.S32.HI R2, RZ, 0x1f, R2 ;  /* 0x0000001fff027819 */ /* 0x002fca0000011402 */
[----:B------:R1:W-:Y:S04]  /*0640*/  STL [R1+0x158], R2 ;  /* 0x0001580201007387 */ /* 0x0003e80000100800 */
[----:B------:R-:W-:Y:S01]  /*0650*/  STL [R1+0x58], R7 ;  /* 0x0000580701007387 */ /* 0x000fe20000100800 */
[----:B--2---:R-:W-:Y:S01]  /*0660*/  IMAD.SHL.U32 R5, R0, 0x2, RZ ;  /* 0x0000000200057824 */ /* 0x004fe200078e00ff */
[----:B------:R-:W-:-:S04]  /*0670*/  SEL R0, R9, 0xffffffe0, !P1 ;  /* 0xffffffe009007807 */ /* 0x000fc80004800000 */
[C---:B------:R-:W-:Y:S02]  /*0680*/  IADD3 R38, R5.reuse, 0x8, RZ ;  /* 0x0000000805267810 */ /* 0x040fe40007ffe0ff */
[C---:B------:R-:W-:Y:S02]  /*0690*/  IADD3 R37, R5.reuse, 0x10, RZ ;  /* 0x0000001005257810 */ /* 0x040fe40007ffe0ff */
[C---:B------:R-:W-:Y:S02]  /*06a0*/  IADD3 R36, R5.reuse, 0x18, RZ ;  /* 0x0000001805247810 */ /* 0x040fe40007ffe0ff */
[C---:B------:R-:W-:Y:S02]  /*06b0*/  IADD3 R35, R5.reuse, 0x20, RZ ;  /* 0x0000002005237810 */ /* 0x040fe40007ffe0ff */
[C---:B------:R-:W-:Y:S02]  /*06c0*/  IADD3 R34, R5.reuse, 0x28, RZ ;  /* 0x0000002805227810 */ /* 0x040fe40007ffe0ff */
[----:B------:R-:W-:-:S02]  /*06d0*/  IADD3 R33, R5, 0x30, RZ ;  /* 0x0000003005217810 */ /* 0x000fc40007ffe0ff */
[C---:B------:R-:W-:Y:S01]  /*06e0*/  IADD3 R32, R5.reuse, 0x38, RZ ;  /* 0x0000003805207810 */ /* 0x040fe20007ffe0ff */
[----:B-1----:R-:W-:Y:S01]  /*06f0*/  IMAD R2, R10, 0x8, R14 ;  /* 0x000000080a027824 */ /* 0x002fe200078e020e */
        /* <DEDUP_REMOVED lines=31> */
[----:B-1----:R-:W-:Y:S01]  /*08f0*/  SEL R2, R4, 0xffffffc0, !P2 ;  /* 0xffffffc004027807 */ /* 0x002fe20005000000 */
[----:B------:R-:W-:Y:S01]  /*0900*/  STL [R1+0x134], R30 ;  /* 0x0001341e01007387 */ /* 0x000fe20000100800 */
[----:B------:R-:W-:-:S02]  /*0910*/  IADD3 R8, R5, 0xe8, RZ ;  /* 0x000000e805087810 */ /* 0x000fc40007ffe0ff */
[----:B------:R-:W-:Y:S01]  /*0920*/  SHF.R.S32.HI R4, RZ, 0x1f, R38 ;  /* 0x0000001fff047819 */ /* 0x000fe20000011426 */
[----:B------:R-:W-:Y:S01]  /*0930*/  STL [R1+0x130], R29 ;  /* 0x0001301d01007387 */ /* 0x000fe20000100800 */
[----:B------:R-:W-:Y:S01]  /*0940*/  IADD3 R7, R5, 0xf0, RZ ;  /* 0x000000f005077810 */ /* 0x000fe20007ffe0ff */
[----:B------:R-:W-:Y:S01]  /*0950*/  IMAD.IADD R252, R251, 0x1, R2 ;  /* 0x00000001fbfc7824 */ /* 0x000fe200078e0202 */
[----:B------:R-:W-:Y:S01]  /*0960*/  SHF.R.S32.HI R9, RZ, 0x1f, R37 ;  /* 0x0000001fff097819 */ /* 0x000fe20000011425 */
[----:B------:R-:W-:Y:S01]  /*0970*/  STL [R1+0x12c], R28 ;  /* 0x00012c1c01007387 */ /* 0x000fe20000100800 */
[----:B--2---:R-:W-:Y:S02]  /*0980*/  IADD3 R5, R5, 0xf8, RZ ;  /* 0x000000f805057810 */ /* 0x004fe40007ffe0ff */
[----:B------:R-:W-:Y:S01]  /*0990*/  SHF.R.S32.HI R10, RZ, 0x1f, R35 ;  /* 0x0000001fff0a7819 */ /* 0x000fe20000011423 */
        /* <DEDUP_REMOVED lines=24> */
[----:B---3--:R-:W-:-:S03]  /*0b20*/  SHF.R.S32.HI R7, RZ, 0x1f, R7 ;  /* 0x0000001fff077819 */ /* 0x008fc60000011407 */
[----:B------:R1:W-:Y:S01]  /*0b30*/  STL [R1+0x1d8], R4 ;  /* 0x0001d80401007387 */ /* 0x0003e20000100800 */
[----:B----4-:R-:W-:-:S03]  /*0b40*/  SHF.R.S32.HI R9, RZ, 0x1f, R33 ;  /* 0x0000001fff097819 */ /* 0x010fc60000011421 */
        /* <DEDUP_REMOVED lines=45> */
[----:B------:R-:W-:Y:S01]  /*0e20*/  STL [R1+0x178], R9 ;  /* 0x0001780901007387 */ /* 0x000fe20000100800 */
[----:B-1----:R-:W-:-:S05]  /*0e30*/  SHF.R.S32.HI R4, RZ, 0x1f, R11 ;  /* 0x0000001fff047819 */ /* 0x002fca000001140b */
[----:B------:R1:W-:Y:S04]  /*0e40*/  STL [R1+0x174], R4 ;  /* 0x0001740401007387 */ /* 0x0003e80000100800 */
[----:B------:R-:W-:Y:S04]  /*0e50*/  STL [R1+0x170], R8 ;  /* 0x0001700801007387 */ /* 0x000fe80000100800 */
[----:B------:R-:W-:Y:S01]  /*0e60*/  STL [R1+0x16c], R7 ;  /* 0x00016c0701007387 */ /* 0x000fe20000100800 */
[----:B-1----:R-:W-:Y:S01]  /*0e70*/  IMAD R4, R6, 0x800, R251 ;  /* 0x0000080006047824 */ /* 0x002fe200078e02fb */
[----:B------:R-:W-:Y:S01]  /*0e80*/  SHF.R.S32.HI R6, RZ, 0x1f, R5 ;  /* 0x0000001fff067819 */ /* 0x000fe20000011405 */
[----:B------:R-:W-:-:S04]  /*0e90*/  IMAD.IADD R5, R251, 0x1, R0 ;  /* 0x00000001fb057824 */ /* 0x000fc800078e0200 */
[----:B------:R-:W-:Y:S04]  /*0ea0*/  STL [R1+0x168], R6 ;  /* 0x0001680601007387 */ /* 0x000fe80000100800 */
[----:B------:R1:W-:Y:S04]  /*0eb0*/  STL [R1+0x3c], R3 ;  /* 0x00003c0301007387 */ /* 0x0003e80000100800 */
[----:B------:R-:W-:Y:S01]  /*0ec0*/  STL [R1], R5 ;  /* 0x0000000501007387 */ /* 0x000fe20000100800 */
[----:B-1----:R-:W-:Y:S01]  /*0ed0*/  IMAD.IADD R3, R0, 0x1, R4 ;  /* 0x0000000100037824 */ /* 0x002fe200078e0204 */
[C---:B------:R-:W-:Y:S01]  /*0ee0*/  IADD3 R0, R2.reuse, R251, R0 ;  /* 0x000000fb02007210 */ /* 0x040fe20007ffe000 */
[----:B------:R-:W-:-:S04]  /*0ef0*/  IMAD.IADD R4, R2, 0x1, R4 ;  /* 0x0000000102047824 */ /* 0x000fc800078e0204 */
[----:B------:R1:W-:Y:S04]  /*0f00*/  STL [R1+0x4], R0 ;  /* 0x0000040001007387 */ /* 0x0003e80000100800 */
[----:B------:R2:W-:Y:S04]  /*0f10*/  STL [R1+0x4c], R3 ;  /* 0x00004c0301007387 */ /* 0x0005e80000100800 */
[----:B------:R2:W-:Y:S01]  /*0f20*/  STL [R1+0x54], R4 ;  /* 0x0000540401007387 */ /* 0x0005e20000100800 */
[----:B-1----:R-:W-:-:S05]  /*0f30*/  IMAD.IADD R0, R2, 0x1, R3 ;  /* 0x0000000102007824 */ /* 0x002fca00078e0203 */
[----:B------:R2:W-:Y:S02]  /*0f40*/  STL [R1+0x50], R0 ;  /* 0x0000500001007387 */ /* 0x0005e40000100800 */
.L_x_4338:
        /* <DEDUP_REMOVED lines=19> */
.L_x_4294:
[----:B------:R-:W-:-:S04]  /*1080*/  MOV R0, c[0x0][0x554] ;  /* 0x0001550000007a02 */ /* 0x000fc80000000f00 */
[----:B------:R-:W-:Y:S02]  /*1090*/  ISETP.NE.AND P0, PT, R0, 0x1, PT ;  /* 0x000000010000780c */ /* 0x000fe40003f05270 */
[----:B------:R-:W-:-:S11]  /*10a0*/  MOV R0, R2 ;  /* 0x0000000200007202 */ /* 0x000fd60000000f00 */
[----:B------:R-:W-:-:S05]  /*10b0*/  @P0 IMAD.HI.U32 R4, R2, c[0x0][0x558], RZ ;  /* 0x0001560002040a27 */ /* 0x000fca00078e00ff */
[----:B------:R-:W-:-:S05]  /*10c0*/  @P0 SHF.R.U32.HI R0, RZ, c[0x0][0x55c], R4 ;  /* 0x00015700ff000a19 */ /* 0x000fca0000011604 */
[----:B------:R-:W-:Y:S02]  /*10d0*/  IMAD R4, R0, c[0x0][0x554], RZ ;  /* 0x0001550000047a24 */ /* 0x000fe400078e02ff */
.L_x_4295:
[----:B------:R-:W-:Y:S05]  /*10e0*/  BSYNC B0 ;  /* 0x0000000000007941 */ /* 0x000fea0003800000 */
.L_x_4293:
        /* <DEDUP_REMOVED lines=87> */
.L_x_4297:
[----:B------:R-:W-:Y:S05]  /*1660*/  BSYNC B0 ;  /* 0x0000000000007941 */ /* 0x000fea0003800000 */
.L_x_4296:
        /* <DEDUP_REMOVED lines=549> */
[----:B------:R-:W2:Y:S07]  /*38c0*/  LDSM.16.M88.4 R16, [R248+0x7000] ;  /* 0x00700000f810783b */ /* 0x000eae0000000200 */
[C---:B---3--:R-:W-:Y:S01]  /*38d0*/  HMMA.16816.F32.BF16 R32, R228.reuse, R12, R24 ;  /* 0x0000000ce420723c */ /* 0x048fe20000041818 */
[----:B------:R-:W3:Y:S07]  /*38e0*/  LDSM.16.M88.4 R24, [R248+0x6000] ;  /* 0x00600000f818783b */ /* 0x000eee0000000200 */
[C---:B------:R-:W-:Y:S01]  /*38f0*/  HMMA.16816.F32.BF16 R28, R228.reuse, R14, R8 ;  /* 0x0000000ee41c723c */ /* 0x040fe20000041808 */
[----:B------:R-:W4:Y:S07]  /*3900*/  LDSM.16.M88.4 R12, [R248+0x7800] ;  /* 0x00780000f80c783b */ /* 0x000f2e0000000200 */
[C---:B------:R-:W-:Y:S08]  /*3910*/  HMMA.16816.F32.BF16 R8, R228.reuse, R40, R4 ;  /* 0x00000028e408723c */ /* 0x040ff00000041804 */
[----:B------:R-:W-:Y:S01]  /*3920*/  HMMA.16816.F32.BF16 R4, R228, R42, R56 ;  /* 0x0000002ae404723c */ /* 0x000fe20000041838 */
[----:B------:R-:W-:Y:S04]  /*3930*/  STL [R1+0x2c], R64 ;  /* 0x00002c4001007387 */ /* 0x000fe80000100800 */
[----:B------:R3:W-:Y:S03]  /*3940*/  STL [R1+0x20], R3 ;  /* 0x0000200301007387 */ /* 0x0007e60000100800 */
[C---:B-1----:R-:W-:Y:S01]  /*3950*/  HMMA.16816.F32.BF16 R40, R232.reuse, R20, R44 ;  /* 0x00000014e828723c */ /* 0x042fe2000004182c */
[----:B------:R1:W-:Y:S04]  /*3960*/  STL [R1+0x24], R2 ;  /* 0x0000240201007387 */ /* 0x0003e80000100800 */
[----:B------:R4:W-:Y:S03]  /*3970*/  STL [R1+0x28], R0 ;  /* 0x0000280001007387 */ /* 0x0009e60000100800 */
[C---:B------:R-:W-:Y:S01]  /*3980*/  HMMA.16816.F32.BF16 R36, R232.reuse, R22, R36 ;  /* 0x00000016e824723c */ /* 0x040fe20000041824 */
[----:B------:R-:W4:Y:S07]  /*3990*/  LDSM.16.M88.4 R20, [R91] ;  /* 0x000000005b14783b */ /* 0x000f2e0000000200 */
[----:B--2---:R-:W-:Y:S01]  /*39a0*/  HMMA.16816.F32.BF16 R32, R232, R16, R32 ;  /* 0x00000010e820723c */ /* 0x004fe20000041820 */
[----:B---3--:R-:W-:-:S07]  /*39b0*/  IADD3 R3, R90, 0x6800, RZ ;  /* 0x000068005a037810 */ /* 0x008fce0007ffe0ff */
[----:B------:R-:W-:Y:S01]  /*39c0*/  HMMA.16816.F32.BF16 R28, R232, R18, R28 ;  /* 0x00000012e81c723c */ /* 0x000fe2000004181c */
[C---:B-1----:R-:W-:Y:S01]  /*39d0*/  IADD3 R2, R90.reuse, 0x7000, RZ ;  /* 0x000070005a027810 */ /* 0x042fe20007ffe0ff */
[----:B------:R-:W1:Y:S01]  /*39e0*/  LDSM.16.M88.4 R16, [R3] ;  /* 0x000000000310783b */ /* 0x000e620000000200 */
[----:B----4-:R-:W-:-:S05]  /*39f0*/  IADD3 R0, R90, 0x7800, RZ ;  /* 0x000078005a007810 */ /* 0x010fca0007ffe0ff */
[C---:B------:R-:W-:Y:S08]  /*3a00*/  HMMA.16816.F32.BF16 R52, R232.reuse, R24, R52 ;  /* 0x00000018e834723c */ /* 0x040ff00000041834 */
[C---:B------:R-:W-:Y:S08]  /*3a10*/  HMMA.16816.F32.BF16 R48, R232.reuse, R26, R48 ;  /* 0x0000001ae830723c */ /* 0x040ff00000041830 */
[C---:B------:R-:W-:Y:S01]  /*3a20*/  HMMA.16816.F32.BF16 R24, R232.reuse, R12, R8 ;  /* 0x0000000ce818723c */ /* 0x040fe20000041808 */
[----:B------:R-:W2:Y:S07]  /*3a30*/  LDSM.16.M88.4 R8, [R0] ;  /* 0x000000000008783b */ /* 0x000eae0000000200 */
[----:B------:R-:W-:Y:S01]  /*3a40*/  HMMA.16816.F32.BF16 R4, R232, R14, R4 ;  /* 0x0000000ee804723c */ /* 0x000fe20000041804 */
[----:B------:R-:W3:Y:S07]  /*3a50*/  LDSM.16.M88.4 R12, [R2] ;  /* 0x00000000020c783b */ /* 0x000eee0000000200 */
[C---:B------:R-:W-:Y:S08]  /*3a60*/  HMMA.16816.F32.BF16 R52, R236.reuse, R20, R52 ;  /* 0x00000014ec34723c */ /* 0x040ff00000041834 */
[C---:B------:R-:W-:Y:S01]  /*3a70*/  HMMA.16816.F32.BF16 R44, R236.reuse, R22, R48 ;  /* 0x00000016ec2c723c */ /* 0x040fe20000041830 */
[----:B------:R-:W4:Y:S07]  /*3a80*/  LDSM.16.M88.4 R20, [R250+0x6000] ;  /* 0x00600000fa14783b */ /* 0x000f2e0000000200 */
[C---:B-1----:R-:W-:Y:S08]  /*3a90*/  HMMA.16816.F32.BF16 R40, R236.reuse, R16, R40 ;  /* 0x00000010ec28723c */ /* 0x042ff00000041828 */
[C---:B------:R-:W-:Y:S01]  /*3aa0*/  HMMA.16816.F32.BF16 R36, R236.reuse, R18, R36 ;  /* 0x00000012ec24723c */ /* 0x040fe20000041824 */
[----:B------:R-:W1:Y:S07]  /*3ab0*/  LDSM.16.M88.4 R16, [R250+0x6800] ;  /* 0x00680000fa10783b */ /* 0x000e6e0000000200 */
[C---:B--2---:R-:W-:Y:S08]  /*3ac0*/  HMMA.16816.F32.BF16 R24, R236.reuse, R8, R24 ;  /* 0x00000008ec18723c */ /* 0x044ff00000041818 */
[C---:B---3--:R-:W-:Y:S08]  /*3ad0*/  HMMA.16816.F32.BF16 R32, R236.reuse, R12, R32 ;  /* 0x0000000cec20723c */ /* 0x048ff00000041820 */
[C---:B------:R-:W-:Y:S01]  /*3ae0*/  HMMA.16816.F32.BF16 R28, R236.reuse, R14, R28 ;  /* 0x0000000eec1c723c */ /* 0x040fe2000004181c */
[----:B------:R-:W2:Y:S07]  /*3af0*/  LDSM.16.M88.4 R12, [R250+0x7000] ;  /* 0x00700000fa0c783b */ /* 0x000eae0000000200 */
[----:B------:R-:W-:Y:S01]  /*3b00*/  HMMA.16816.F32.BF16 R4, R236, R10, R4 ;  /* 0x0000000aec04723c */ /* 0x000fe20000041804 */
[----:B------:R-:W3:Y:S07]  /*3b10*/  LDSM.16.M88.4 R8, [R250+0x7800] ;  /* 0x00780000fa08783b */ /* 0x000eee0000000200 */
[C---:B----4-:R-:W-:Y:S08]  /*3b20*/  HMMA.16816.F32.BF16 R48, R240.reuse, R20, R52 ;  /* 0x00000014f030723c */ /* 0x050ff00000041834 */
[C---:B------:R-:W-:Y:S01]  /*3b30*/  HMMA.16816.F32.BF16 R44, R240.reuse, R22, R44 ;  /* 0x00000016f02c723c */ /* 0x040fe2000004182c */
[----:B------:R-:W4:Y:S07]  /*3b40*/  LDSM.16.M88.4 R20, [R249] ;  /* 0x00000000f914783b */ /* 0x000f2e0000000200 */
        /* <DEDUP_REMOVED lines=8> */
[----:B------:R-:W3:Y:S01]  /*3bd0*/  LDSM.16.M88.4 R8, [R249+0x1800] ;  /* 0x00180000f908783b */ /* 0x000ee20000000200 */
[----:B------:R-:W-:Y:S01]  /*3be0*/  ISETP.GT.AND P0, PT, R72, R133, PT ;  /* 0x000000854800720c */ /* 0x000fe20003f04270 */
[----:B------:R-:W-:-:S04]  /*3bf0*/  DEPBAR.LE SB0, 0x0 ;  /* 0x000080000000791a */ /* 0x000fc80000000000 */
[----:B------:R1:W-:Y:S04]  /*3c00*/  STL [R1+0x30], R3 ;  /* 0x0000300301007387 */ /* 0x0003e80000100800 */
[----:B------:R2:W-:Y:S04]  /*3c10*/  STL [R1+0x34], R2 ;  /* 0x0000340201007387 */ /* 0x0005e80000100800 */
[----:B------:R4:W-:Y:S01]  /*3c20*/  STL [R1+0x38], R0 ;  /* 0x0000380001007387 */ /* 0x0009e20000100800 */
[C---:B-1----:R-:W-:Y:S02]  /*3c30*/  IADD3 R3, R90.reuse, 0x1800, RZ ;  /* 0x000018005a037810 */ /* 0x042fe40007ffe0ff */
[----:B--2---:R-:W-:-:S02]  /*3c40*/  IADD3 R2, R90, 0x1000, RZ ;  /* 0x000010005a027810 */ /* 0x004fc40007ffe0ff */
[----:B----4-:R-:W-:Y:S01]  /*3c50*/  IADD3 R0, R90, 0x800, RZ ;  /* 0x000008005a007810 */ /* 0x010fe20007ffe0ff */
[----:B------:R1:W-:Y:S04]  /*3c60*/  STL [R1+0x48], R3 ;  /* 0x0000480301007387 */ /* 0x0003e80000100800 */
[----:B------:R1:W-:Y:S04]  /*3c70*/  STL [R1+0x40], R0 ;  /* 0x0000400001007387 */ /* 0x0003e80000100800 */
[----:B------:R1:W-:Y:S01]  /*3c80*/  STL [R1+0x44], R2 ;  /* 0x0000440201007387 */ /* 0x0003e20000100800 */
[C---:B------:R-:W-:Y:S01]  /*3c90*/  HMMA.16816.F32.BF16 R52, R244.reuse, R20, R48 ;  /* 0x00000014f434723c */ /* 0x040fe20000041830 */
[----:B------:R-:W-:Y:S07]  /*3ca0*/  BSSY B0, `(.L_x_4299) ;  /* 0x0000064000007945 */ /* 0x000fee0003800000 */
[----:B------:R-:W-:Y:S01]  /*3cb0*/  HMMA.16816.F32.BF16 R48, R244, R22, R44 ;  /* 0x00000016f430723c */ /* 0x000fe2000004182c */
[----:B------:R-:W-:Y:S01]  /*3cc0*/  BAR.SYNC.DEFER_BLOCKING 0x0 ;  /* 0x0000000000007b1d */ /* 0x000fe20000010000 */
[----:B------:R-:W-:-:S06]  /*3cd0*/  ISETP.GT.AND P6, PT, R77, 0x3f, PT ;  /* 0x0000003f4d00780c */ /* 0x000fcc0003fc4270 */
[C---:B------:R-:W-:Y:S08]  /*3ce0*/  HMMA.16816.F32.BF16 R44, R244.reuse, R16, R40 ;  /* 0x00000010f42c723c */ /* 0x040ff00000041828 */
[C---:B------:R-:W-:Y:S08]  /*3cf0*/  HMMA.16816.F32.BF16 R40, R244.reuse, R18, R36 ;  /* 0x00000012f428723c */ /* 0x040ff00000041824 */
[C---:B------:R-:W-:Y:S08]  /*3d00*/  HMMA.16816.F32.BF16 R36, R244.reuse, R12, R32 ;  /* 0x0000000cf424723c */ /* 0x040ff00000041820 */
[C---:B------:R-:W-:Y:S08]  /*3d10*/  HMMA.16816.F32.BF16 R32, R244.reuse, R14, R28 ;  /* 0x0000000ef420723c */ /* 0x040ff0000004181c */
[C---:B---3--:R-:W-:Y:S08]  /*3d20*/  HMMA.16816.F32.BF16 R24, R244.reuse, R8, R24 ;  /* 0x00000008f418723c */ /* 0x048ff00000041818 */
[----:B------:R-:W-:Y:S01]  /*3d30*/  HMMA.16816.F32.BF16 R20, R244, R10, R4 ;  /* 0x0000000af414723c */ /* 0x000fe20000041804 */
[----:B------:R-:W-:Y:S07]  /*3d40*/  @!UPT UIADD3 URZ, URZ, URZ, URZ ;  /* 0x0000003f3f3ff290 */ /* 0x000fee000fffe03f */
[----:B------:R-:W-:Y:S11]  /*3d50*/  @!P0 BRA `(.L_x_4300) ;  /* 0x0000058000008947 */ /* 0x000ff60003800000 */
[----:B-1----:R-:W-:Y:S01]  /*3d60*/  ISETP.NE.AND P2, PT, R87, 0x1, PT ;  /* 0x000000015700780c */ /* 0x002fe20003f45270 */
[----:B------:R-:W-:-:S02]  /*3d70*/  IMAD R2, R72, 0x40, R132 ;  /* 0x0000004048027824 */ /* 0x000fc400078e0284 */
        /* <DEDUP_REMOVED lines=29> */
.L_x_4339:
        /* <DEDUP_REMOVED lines=29> */
.L_x_4340:
[----:B-1----:R-:W2:Y:S01]  /*4120*/  LDL R15, [R1+0x58] ;  /* 0x00005800010f7983 */ /* 0x002ea20000100800 */
[----:B---3--:R-:W-:-:S02]  /*4130*/  IADD3 R2, -R14, 0x10, RZ ;  /* 0x000000100e027810 */ /* 0x008fc40007ffe1ff */
[----:B------:R-:W-:Y:S02]  /*4140*/  IADD3 R3, -R13, 0x10, RZ ;  /* 0x000000100d037810 */ /* 0x000fe40007ffe1ff */
[----:B------:R-:W-:Y:S02]  /*4150*/  LOP3.LUT R2, R2, 0xf, RZ, 0xc0, !PT ;  /* 0x0000000f02027812 */ /* 0x000fe400078ec0ff */
[----:B------:R-:W-:Y:S02]  /*4160*/  LOP3.LUT R3, R3, 0xf, RZ, 0xc0, !PT ;  /* 0x0000000f03037812 */ /* 0x000fe400078ec0ff */
[----:B------:R-:W-:Y:S02]  /*4170*/  IADD3 R10, P1, P0, R2, R0, R80 ;  /* 0x00000000020a7210 */ /* 0x000fe4000783e050 */
[----:B------:R-:W-:Y:S02]  /*4180*/  IADD3 R2, -R12, 0x10, RZ ;  /* 0x000000100c027810 */ /* 0x000fe40007ffe1ff */
[----:B----4-:R-:W-:-:S02]  /*4190*/  IADD3.X R11, RZ, R4, R73, P1, P0 ;  /* 0x00000004ff0b7210 */ /* 0x010fc40000fe0449 */
[----:B------:R-:W-:Y:S02]  /*41a0*/  LOP3.LUT R2, R2, 0xf, RZ, 0xc0, !PT ;  /* 0x0000000f02027812 */ /* 0x000fe400078ec0ff */
[-C--:B------:R-:W-:Y:S02]  /*41b0*/  IADD3 R8, P5, P4, R3, R0.reuse, R79 ;  /* 0x0000000003087210 */ /* 0x080fe40007cbe04f */
[----:B------:R-:W-:Y:S02]  /*41c0*/  IADD3 R6, P3, P2, R2, R0, R81 ;  /* 0x0000000002067210 */ /* 0x000fe40007a7e051 */
[----:B------:R-:W-:Y:S02]  /*41d0*/  IADD3 R2, -R5, 0x10, RZ ;  /* 0x0000001005027810 */ /* 0x000fe40007ffe1ff */
[----:B------:R-:W-:Y:S02]  /*41e0*/  IADD3.X R7, RZ, R4, R75, P3, P2 ;  /* 0x00000004ff077210 */ /* 0x000fe40001fe444b */
[----:B------:R-:W-:-:S02]  /*41f0*/  LOP3.LUT R2, R2, 0xf, RZ, 0xc0, !PT ;  /* 0x0000000f02027812 */ /* 0x000fc400078ec0ff */
[----:B------:R-:W-:Y:S02]  /*4200*/  ISETP.NE.U32.AND P3, PT, R14, RZ, PT ;  /* 0x000000ff0e00720c */ /* 0x000fe40003f65070 */
[----:B------:R-:W-:Y:S02]  /*4210*/  IADD3 R2, P1, P0, R2, R0, R82 ;  /* 0x0000000002027210 */ /* 0x000fe4000783e052 */
[----:B------:R-:W-:Y:S02]  /*4220*/  ISETP.NE.U32.AND P2, PT, R13, RZ, PT ;  /* 0x000000ff0d00720c */ /* 0x000fe40003f45070 */
[----:B------:R-:W-:Y:S02]  /*4230*/  IADD3.X R3, RZ, R4, R76, P1, P0 ;  /* 0x00000004ff037210 */ /* 0x000fe40000fe044c */
[----:B------:R-:W-:Y:S02]  /*4240*/  ISETP.NE.U32.AND P1, PT, R12, RZ, PT ;  /* 0x000000ff0c00720c */ /* 0x000fe40003f25070 */
[----:B------:R-:W-:-:S02]  /*4250*/  ISETP.NE.U32.AND P0, PT, R5, RZ, PT ;  /* 0x000000ff0500720c */ /* 0x000fc40003f05070 */
[----:B------:R-:W-:Y:S01]  /*4260*/  IADD3.X R9, RZ, R4, R74, P5, P4 ;  /* 0x00000004ff097210 */ /* 0x000fe20002fe844a */
[----:B------:R-:W-:Y:S01]  /*4270*/  @!PT LDS RZ, [RZ] ;  /* 0x00000000fffff984 */ /* 0x000fe20000000800 */
[----:B------:R-:W-:Y:S01]  /*4280*/  @!PT LDS RZ, [RZ] ;  /* 0x00000000fffff984 */ /* 0x000fe20000000800 */
[----:B------:R-:W-:Y:S01]  /*4290*/  @!PT LDS RZ, [RZ] ;  /* 0x00000000fffff984 */ /* 0x000fe20000000800 */
[----:B--2---:R1:W-:Y:S04]  /*42a0*/  LDGSTS.E.BYPASS.LTC128B.128.ZFILL [R15+0x11100], [R10.64], P3 ;  /* 0x111000000a0f7fae */ /* 0x0043e80009941d46 */
[----:B------:R1:W-:Y:S04]  /*42b0*/  LDGSTS.E.BYPASS.LTC128B.128.ZFILL [R15+0x13100], [R8.64], P2 ;  /* 0x13100000080f7fae */ /* 0x0003e80009141d46 */
[----:B------:R1:W-:Y:S04]  /*42c0*/  LDGSTS.E.BYPASS.LTC128B.128.ZFILL [R15+0x15100], [R6.64], P1 ;  /* 0x15100000060f7fae */ /* 0x0003e80008941d46 */
[----:B------:R1:W-:Y:S02]  /*42d0*/  LDGSTS.E.BYPASS.LTC128B.128.ZFILL [R15+0x17100], [R2.64], P0 ;  /* 0x17100000020f7fae */ /* 0x0003e40008141d46 */
.L_x_4300:
[----:B-1----:R-:W-:Y:S05]  /*42e0*/  BSYNC B0 ;  /* 0x0000000000007941 */ /* 0x002fea0003800000 */
.L_x_4299:
[----:B------:R-:W2:Y:S04]  /*42f0*/  LDL R3, [R1+0xd4] ;  /* 0x0000d40001037983 */ /* 0x000ea80000100800 */
        /* <DEDUP_REMOVED lines=17> */
.L_x_4341:
        /* <DEDUP_REMOVED lines=50> */
[----:B-1----:R-:W-:Y:S02]  /*4730*/  FSEL R4, R55, -INF , P0 ;  /* 0xff80000037047808 */ /* 0x002fe40000000000 */
[----:B------:R-:W-:Y:S02]  /*4740*/  ISETP.GT.AND P0, PT, R0, 0x9, PT ;  /* 0x000000090000780c */ /* 0x000fe40003f04270 */
[----:B------:R-:W-:Y:S02]  /*4750*/  FSEL R7, R50, -INF , P2 ;  /* 0xff80000032077808 */ /* 0x000fe40001000000 */
[----:B------:R-:W-:Y:S02]  /*4760*/  FMNMX.FTZ R3, R5, R4, !PT ;  /* 0x0000000405037209 */ /* 0x000fe40007810000 */
[----:B------:R-:W-:-:S02]  /*4770*/  FSEL R6, R51, -INF , P0 ;  /* 0xff80000033067808 */ /* 0x000fc40000000000 */
[C---:B------:R-:W-:Y:S02]  /*4780*/  ISETP.GT.AND P1, PT, R0.reuse, 0x10, PT ;  /* 0x000000100000780c */ /* 0x040fe40003f24270 */
[----:B------:R-:W-:Y:S02]  /*4790*/  FMNMX.FTZ R3, R7, R3, !PT ;  /* 0x0000000307037209 */ /* 0x000fe40007810000 */
        /* <DEDUP_REMOVED lines=15> */
[----:B------:R-:W-:-:S02]  /*4890*/  FMNMX.FTZ R2, R86, R2, !PT ;  /* 0x0000000256027209 */ /* 0x000fc40007810000 */
[----:B------:R-:W-:Y:S02]  /*48a0*/  FSEL R78, R39, -INF , P0 ;  /* 0xff800000274e7808 */ /* 0x000fe40000000000 */
[C---:B------:R-:W-:Y:S02]  /*48b0*/  ISETP.GT.AND P1, PT, R0.reuse, 0x28, PT ;  /* 0x000000280000780c */ /* 0x040fe40003f24270 */
[----:B------:R-:W-:Y:S02]  /*48c0*/  FMNMX.FTZ R3, R79, R3, !PT ;  /* 0x000000034f037209 */ /* 0x000fe40007810000 */
[----:B------:R-:W-:Y:S02]  /*48d0*/  FMNMX.FTZ R2, R85, R2, !PT ;  /* 0x0000000255027209 */ /* 0x000fe40007810000 */
[----:B------:R-:W-:Y:S02]  /*48e0*/  ISETP.GT.AND P0, PT, R0, 0x29, PT ;  /* 0x000000290000780c */ /* 0x000fe40003f04270 */
[----:B------:R-:W-:-:S02]  /*48f0*/  FSEL R77, R34, -INF , P1 ;  /* 0xff800000224d7808 */ /* 0x000fc40000800000 */
[----:B------:R-:W-:Y:S02]  /*4900*/  FMNMX.FTZ R3, R78, R3, !PT ;  /* 0x000000034e037209 */ /* 0x000fe40007810000 */
[----:B------:R-:W-:Y:S02]  /*4910*/  FMNMX.FTZ R2, R84, R2, !PT ;  /* 0x0000000254027209 */ /* 0x000fe40007810000 */
[----:B------:R-:W-:Y:S02]  /*4920*/  FSEL R76, R35, -INF , P0 ;  /* 0xff800000234c7808 */ /* 0x000fe40000000000 */
[----:B------:R-:W-:Y:S02]  /*4930*/  ISETP.GT.AND P1, PT, R0, 0x30, PT ;  /* 0x000000300000780c */ /* 0x000fe40003f24270 */
[----:B------:R-:W-:Y:S02]  /*4940*/  FMNMX.FTZ R3, R77, R3, !PT ;  /* 0x000000034d037209 */ /* 0x000fe40007810000 */
[----:B------:R-:W-:-:S02]  /*4950*/  FMNMX.FTZ R2, R83, R2, !PT ;  /* 0x0000000253027209 */ /* 0x000fc40007810000 */
[----:B------:R-:W-:Y:S02]  /*4960*/  ISETP.GT.AND P0, PT, R0, 0x31, PT ;  /* 0x000000310000780c */ /* 0x000fe40003f04270 */
[----:B------:R-:W-:Y:S02]  /*4970*/  FSEL R75, R26, -INF , P1 ;  /* 0xff8000001a4b7808 */ /* 0x000fe40000800000 */
[----:B------:R-:W-:Y:S02]  /*4980*/  FMNMX.FTZ R3, R76, R3, !PT ;  /* 0x000000034c037209 */ /* 0x000fe40007810000 */
[----:B------:R-:W-:Y:S02]  /*4990*/  FMNMX.FTZ R2, R82, R2, !PT ;  /* 0x0000000252027209 */ /* 0x000fe40007810000 */
[----:B------:R-:W-:Y:S02]  /*49a0*/  FSEL R74, R27, -INF , P0 ;  /* 0xff8000001b4a7808 */ /* 0x000fe40000000000 */
[----:B------:R-:W-:-:S02]  /*49b0*/  ISETP.GT.AND P1, PT, R0, 0x38, PT ;  /* 0x000000380000780c */ /* 0x000fc40003f24270 */
        /* <DEDUP_REMOVED lines=15> */
[----:B-1----:R-:W-:-:S03]  /*4ab0*/  FMNMX.FTZ R133, R0, R133, !PT ;  /* 0x0000008500857209 */ /* 0x002fc60007810000 */
.L_x_4342:
[----:B------:R-:W4:Y:S04]  /*4ac0*/  LDL R92, [R1] ;  /* 0x00000000015c7983 */ /* 0x000f280000100800 */
[----:B------:R-:W5:Y:S04]  /*4ad0*/  LDL R56, [R1+0x3c] ;  /* 0x00003c0001387983 */ /* 0x000f680000100800 */
[----:B--2---:R-:W2:Y:S01]  /*4ae0*/  LDL R93, [R1+0x4] ;  /* 0x00000400015d7983 */ /* 0x004ea20000100800 */
[C---:B------:R-:W-:Y:S01]  /*4af0*/  FMUL.FTZ R2, R133.reuse, c[0x0][0x2d0] ;  /* 0x0000b40085027a20 */ /* 0x040fe20000410000 */
[----:B------:R-:W-:-:S02]  /*4b00*/  FSETP.NEU.FTZ.AND P0, PT, R133, -INF , PT ;  /* 0xff8000008500780b */ /* 0x000fc40003f1d000 */
[----:B---3--:R-:W-:Y:S02]  /*4b10*/  FMNMX.FTZ R16, R3, R16, !PT ;  /* 0x0000001003107209 */ /* 0x008fe40007810000 */
[----:B------:R-:W-:Y:S02]  /*4b20*/  FSEL R2, R2, RZ, P0 ;  /* 0x000000ff02027208 */ /* 0x000fe40000000000 */
[C---:B------:R-:W-:Y:S01]  /*4b30*/  FSETP.NEU.FTZ.AND P0, PT, R16.reuse, -INF , PT ;  /* 0xff8000001000780b */ /* 0x040fe20003f1d000 */
[----:B------:R-:W-:Y:S02]  /*4b40*/  FMUL.FTZ R0, R16, c[0x0][0x2d0] ;  /* 0x0000b40010007a20 */ /* 0x000fe40000410000 */
[----:B------:R-:W-:-:S03]  /*4b50*/  FFMA.FTZ R3, R14, c[0x0][0x2d0], -R2 ;  /* 0x0000b4000e037a23 */ /* 0x000fc60000010802 */
[----:B------:R-:W-:Y:S01]  /*4b60*/  FSEL R0, R0, RZ, P0 ;  /* 0x000000ff00007208 */ /* 0x000fe20000000000 */
[----:B------:R1:W-:Y:S02]  /*4b70*/  MUFU.EX2 R117, R3 ;  /* 0x0000000300757308 */ /* 0x0003e40000000800 */
[----:B-1----:R-:W-:-:S06]  /*4b80*/  FFMA.FTZ R3, R15, c[0x0][0x2d0], -R2 ;  /* 0x0000b4000f037a23 */ /* 0x002fcc0000010802 */
[----:B------:R1:W3:Y:S01]  /*4b90*/  MUFU.EX2 R122, R3 ;  /* 0x00000003007a7308 */ /* 0x0002e20000000800 */
[----:B------:R-:W-:Y:S01]  /*4ba0*/  WARPSYNC 0xffffffff ;  /* 0xffffffff00007948 */ /* 0x000fe20003800000 */
[----:B------:R-:W3:Y:S01]  /*4bb0*/  LDSM.16.MT88.4 R24, [R251] ;  /* 0x00000000fb18783b */ /* 0x000ee20000004200 */
[----:B------:R-:W-:Y:S02]  /*4bc0*/  FFMA.FTZ R5, R5, c[0x0][0x2d0], -R0 ;  /* 0x0000b40005057a23 */ /* 0x000fe40000010800 */
[----:B------:R-:W-:Y:S01]  /*4bd0*/  FFMA.FTZ R13, R13, c[0x0][0x2d0], -R2 ;  /* 0x0000b4000d0d7a23 */ /* 0x000fe20000010802 */
[----:B------:R-:W-:Y:S01]  /*4be0*/  LDSM.16.MT88.4 R44, [R251+0x800] ;  /* 0x00080000fb2c783b */ /* 0x000fe20000004200 */
[----:B-1----:R-:W-:Y:S02]  /*4bf0*/  FFMA.FTZ R3, R4, c[0x0][0x2d0], -R0 ;  /* 0x0000b40004037a23 */ /* 0x002fe40000010800 */
[----:B------:R-:W-:Y:S01]  /*4c00*/  FFMA.FTZ R12, R12, c[0x0][0x2d0], -R2 ;  /* 0x0000b4000c0c7a23 */ /* 0x000fe20000010802 */
[----:B---3--:R-:W-:Y:S01]  /*4c10*/  F2FP.BF16.PACK_AB R14, R122, R117 ;  /* 0x000000757a0e723e */ /* 0x008fe200000010ff */
[----:B------:R1:W-:Y:S01]  /*4c20*/  MUFU.EX2 R119, R3 ;  /* 0x0000000300777308 */ /* 0x0003e20000000800 */
[----:B------:R-:W-:Y:S04]  /*4c30*/  LDSM.16.MT88.4 R32, [R252+0x800] ;  /* 0x00080000fc20783b */ /* 0x000fe80000004200 */
[----:B------:R-:W-:Y:S04]  /*4c40*/  LDSM.16.MT88.4 R60, [R252+0x2800] ;  /* 0x00280000fc3c783b */ /* 0x000fe80000004200 */
[----:B------:R-:W-:Y:S01]  /*4c50*/  LDSM.16.MT88.4 R68, [R251+0x4000] ;  /* 0x00400000fb44783b */ /* 0x000fe20000004200 */
[----:B-1----:R-:W-:-:S04]  /*4c60*/  FFMA.FTZ R3, R7, c[0x0][0x2d0], -R0 ;  /* 0x0000b40007037a23 */ /* 0x002fc80000010800 */
[----:B------:R1:W-:Y:S02]  /*4c70*/  MUFU.EX2 R128, R3 ;  /* 0x0000000300807308 */ /* 0x0003e40000000800 */
[----:B-1----:R-:W-:-:S06]  /*4c80*/  FFMA.FTZ R3, R6, c[0x0][0x2d0], -R0 ;  /* 0x0000b40006037a23 */ /* 0x002fcc0000010800 */
[----:B------:R1:W-:Y:S02]  /*4c90*/  MUFU.EX2 R129, R3 ;  /* 0x0000000300817308 */ /* 0x0003e40000000800 */
[----:B-1----:R-:W-:-:S06]  /*4ca0*/  FFMA.FTZ R3, R17, c[0x0][0x2d0], -R2 ;  /* 0x0000b40011037a23 */ /* 0x002fcc0000010802 */
[----:B------:R1:W-:Y:S08]  /*4cb0*/  MUFU.EX2 R121, R3 ;  /* 0x0000000300797308 */ /* 0x0003f00000000800 */
[----:B------:R3:W-:Y:S01]  /*4cc0*/  MUFU.EX2 R120, R5 ;  /* 0x0000000500787308 */ /* 0x0007e20000000800 */
[----:B-1----:R-:W-:-:S07]  /*4cd0*/  FFMA.FTZ R3, R18, c[0x0][0x2d0], -R2 ;  /* 0x0000b40012037a23 */ /* 0x002fce0000010802 */
[----:B------:R1:W-:Y:S01]  /*4ce0*/  MUFU.EX2 R130, R3 ;  /* 0x0000000300827308 */ /* 0x0003e20000000800 */
[----:B---3--:R-:W-:Y:S07]  /*4cf0*/  LDSM.16.MT88.4 R4, [R252] ;  /* 0x00000000fc04783b */ /* 0x008fee0000004200 */
[----:B------:R-:W-:Y:S01]  /*4d00*/  MUFU.EX2 R118, R13 ;  /* 0x0000000d00767308 */ /* 0x000fe20000000800 */
[----:B-1----:R-:W-:-:S07]  /*4d10*/  FFMA.FTZ R3, R19, c[0x0][0x2d0], -R2 ;  /* 0x0000b40013037a23 */ /* 0x002fce0000010802 */
[----:B------:R-:W1:Y:S08]  /*4d20*/  MUFU.EX2 R116, R12 ;  /* 0x0000000c00747308 */ /* 0x000e700000000800 */
[----:B------:R3:W-:Y:S02]  /*4d30*/  MUFU.EX2 R134, R3 ;  /* 0x0000000300867308 */ /* 0x0007e40000000800 */
[----:B---3--:R-:W-:-:S06]  /*4d40*/  FFMA.FTZ R3, R28, c[0x0][0x2d0], -R2 ;  /* 0x0000b4001c037a23 */ /* 0x008fcc0000010802 */
[----:B------:R3:W2:Y:S01]  /*4d50*/  MUFU.EX2 R96, R3 ;  /* 0x0000000300607308 */ /* 0x0006a20000000800 */
[----:B-1----:R-:W-:Y:S02]  /*4d60*/  F2FP.BF16.PACK_AB R12, R116, R118 ;  /* 0x00000076740c723e */ /* 0x002fe400000010ff */
[----:B------:R-:W-:Y:S02]  /*4d70*/  F2FP.BF16.PACK_AB R13, R119, R120 ;  /* 0x00000078770d723e */ /* 0x000fe400000010ff */
[----:B------:R-:W-:Y:S01]  /*4d80*/  F2FP.BF16.PACK_AB R15, R129, R128 ;  /* 0x00000080810f723e */ /* 0x000fe200000010ff */
[----:B---3--:R-:W-:-:S04]  /*4d90*/  FFMA.FTZ R3, R11, c[0x0][0x2d0], -R0 ;  /* 0x0000b4000b037a23 */ /* 0x008fc80000010800 */
[----:B------:R1:W-:Y:S02]  /*4da0*/  MUFU.EX2 R123, R3 ;  /* 0x00000003007b7308 */ /* 0x0003e40000000800 */
[----:B------:R-:W-:Y:S01]  /*4db0*/  HMMA.16816.F32.BF16 R48, R12, R26, RZ ;  /* 0x0000001a0c30723c */ /* 0x000fe200000418ff */
[----:B-1----:R-:W-:-:S05]  /*4dc0*/  FFMA.FTZ R3, R10, c[0x0][0x2d0], -R0 ;  /* 0x0000b4000a037a23 */ /* 0x002fca0000010800 */
[----:B------:R1:W3:Y:S02]  /*4dd0*/  MUFU.EX2 R131, R3 ;  /* 0x0000000300837308 */ /* 0x0002e40000000800 */
[----:B------:R-:W-:Y:S01]  /*4de0*/  HMMA.16816.F32.BF16 R52, R12, R24, RZ ;  /* 0x000000180c34723c */ /* 0x000fe200000418ff */
[----:B-1----:R-:W-:-:S05]  /*4df0*/  FFMA.FTZ R3, R9, c[0x0][0x2d0], -R0 ;  /* 0x0000b40009037a23 */ /* 0x002fca0000010800 */
[----:B------:R1:W-:Y:S02]  /*4e00*/  MUFU.EX2 R135, R3 ;  /* 0x0000000300877308 */ /* 0x0003e40000000800 */
[----:B-1----:R-:W-:Y:S01]  /*4e10*/  FFMA.FTZ R3, R8, c[0x0][0x2d0], -R0 ;  /* 0x0000b40008037a23 */ /* 0x002fe20000010800 */
[----:B----4-:R-:W1:Y:S04]  /*4e20*/  LDSM.16.MT88.4 R20, [R92] ;  /* 0x000000005c14783b */ /* 0x010e680000004200 */
[----:B------:R-:W4:Y:S01]  /*4e30*/  LDSM.16.MT88.4 R40, [R92+0x800] ;  /* 0x000800005c28783b */ /* 0x000f220000004200 */
[----:B------:R-:W3:Y:S03]  /*4e40*/  MUFU.EX2 R132, R3 ;  /* 0x0000000300847308 */ /* 0x000ee60000000800 */
[----:B-----5:R-:W5:Y:S01]  /*4e50*/  LDSM.16.MT88.4 R24, [R56] ;  /* 0x000000003818783b */ /* 0x020f620000004200 */
[----:B------:R-:W-:-:S02]  /*4e60*/  F2FP.BF16.PACK_AB R8, R130, R121 ;  /* 0x000000798208723e */ /* 0x000fc400000010ff */
[----:B--2---:R-:W-:Y:S01]  /*4e70*/  F2FP.BF16.PACK_AB R10, R96, R134 ;  /* 0x00000086600a723e */ /* 0x004fe200000010ff */
[----:B------:R-:W2:Y:S01]  /*4e80*/  LDSM.16.MT88.4 R56, [R251+0x2000] ;  /* 0x00200000fb38783b */ /* 0x000ea20000004200 */
[----:B---3--:R-:W-:-:S03]  /*4e90*/  F2FP.BF16.PACK_AB R9, R131, R123 ;  /* 0x0000007b8309723e */ /* 0x008fc600000010ff */
[----:B------:R-:W-:Y:S01]  /*4ea0*/  LDSM.16.MT88.4 R64, [R92+0x2000] ;  /* 0x002000005c40783b */ /* 0x000fe20000004200 */
[----:B------:R-:W-:Y:S01]  /*4eb0*/  F2FP.BF16.PACK_AB R11, R132, R135 ;  /* 0x00000087840b723e */ /* 0x000fe200000010ff */
[C---:B-1----:R-:W-:Y:S08]  /*4ec0*/  HMMA.16816.F32.BF16 R28, R12.reuse, R22, RZ ;  /* 0x000000160c1c723c */ /* 0x042ff000000418ff */
[C---:B------:R-:W-:Y:S08]  /*4ed0*/  HMMA.16816.F32.BF16 R36, R12.reuse, R20, RZ ;  /* 0x000000140c24723c */ /* 0x040ff000000418ff */
[C---:B------:R-:W-:Y:S08]  /*4ee0*/  HMMA.16816.F32.BF16 R20, R12.reuse, R4, RZ ;  /* 0x000000040c14723c */ /* 0x040ff000000418ff */
[----:B------:R-:W-:Y:S08]  /*4ef0*/  HMMA.16816.F32.BF16 R4, R12, R6, RZ ;  /* 0x000000060c04723c */ /* 0x000ff000000418ff */
[C---:B------:R-:W-:Y:S08]  /*4f00*/  HMMA.16816.F32.BF16 R48, R8.reuse, R46, R48 ;  /* 0x0000002e0830723c */ /* 0x040ff00000041830 */
[C---:B------:R-:W-:Y:S01]  /*4f10*/  HMMA.16816.F32.BF16 R164, R8.reuse, R44, R52 ;  /* 0x0000002c08a4723c */ /* 0x040fe20000041834 */
[----:B------:R-:W1:Y:S07]  /*4f20*/  LDSM.16.MT88.4 R52, [R93+0x800] ;  /* 0x000800005d34783b */ /* 0x000e6e0000004200 */
[C---:B----4-:R-:W-:Y:S08]  /*4f30*/  HMMA.16816.F32.BF16 R28, R8.reuse, R42, R28 ;  /* 0x0000002a081c723c */ /* 0x050ff0000004181c */
[----:B------:R-:W-:Y:S01]  /*4f40*/  HMMA.16816.F32.BF16 R148, R8, R32, R20 ;  /* 0x000000200894723c */ /* 0x000fe20000041814 */
[----:B------:R-:W-:-:S07]  /*4f50*/  MOV R98, R51 ;  /* 0x0000003300627202 */ /* 0x000fce0000000f00 */
[----:B------:R-:W-:Y:S01]  /*4f60*/  HMMA.16816.F32.BF16 R4, R8, R34, R4 ;  /* 0x000000220804723c */ /* 0x000fe20000041804 */
[----:B------:R-:W-:Y:S01]  /*4f70*/  MOV R97, R48 ;  /* 0x0000003000617202 */ /* 0x000fe20000000f00 */
[----:B------:R-:W-:-:S06]  /*4f80*/  IMAD.MOV.U32 R94, RZ, RZ, R49 ;  /* 0x000000ffff5e7224 */ /* 0x000fcc00078e0031 */
[----:B-----5:R-:W-:Y:S01]  /*4f90*/  HMMA.16816.F32.BF16 R32, R12, R26, RZ ;  /* 0x0000001a0c20723c */ /* 0x020fe200000418ff */
[----:B------:R-:W-:Y:S02]  /*4fa0*/  MOV R95, R50 ;  /* 0x00000032005f7202 */ /* 0x000fe40000000f00 */
[----:B------:R-:W3:Y:S05]  /*4fb0*/  LDSM.16.MT88.4 R48, [R252+0x2000] ;  /* 0x00200000fc30783b */ /* 0x000eea0000004200 */
[----:B------:R-:W-:Y:S01]  /*4fc0*/  HMMA.16816.F32.BF16 R156, R8, R40, R36 ;  /* 0x00000028089c723c */ /* 0x000fe20000041824 */
[----:B------:R-:W4:Y:S01]  /*4fd0*/  LDSM.16.MT88.4 R40, [R251+0x2800] ;  /* 0x00280000fb28783b */ /* 0x000f220000004200 */
[----:B------:R-:W-:Y:S01]  /*4fe0*/  MOV R91, R31 ;  /* 0x0000001f005b7202 */ /* 0x000fe20000000f00 */
[----:B------:R-:W-:Y:S01]  /*4ff0*/  IMAD.MOV.U32 R88, RZ, RZ, R29 ;  /* 0x000000ffff587224 */ /* 0x000fe200078e001d */
[----:B------:R-:W-:Y:S01]  /*5000*/  MOV R90, R28 ;  /* 0x0000001c005a7202 */ /* 0x000fe20000000f00 */
[----:B------:R-:W5:Y:S01]  /*5010*/  LDSM.16.MT88.4 R36, [R92+0x2800] ;  /* 0x002800005c24783b */ /* 0x000f620000004200 */
[----:B------:R-:W-:-:S02]  /*5020*/  MOV R89, R30 ;  /* 0x0000001e00597202 */ /* 0x000fc40000000f00 */
[C---:B------:R-:W-:Y:S08]  /*5030*/  HMMA.16816.F32.BF16 R44, R12.reuse, R24, RZ ;  /* 0x000000180c2c723c */ /* 0x040ff000000418ff */
[C---:B--2---:R-:W-:Y:S08]  /*5040*/  HMMA.16816.F32.BF16 R28, R12.reuse, R56, RZ ;  /* 0x000000380c1c723c */ /* 0x044ff000000418ff */
[----:B------:R-:W-:Y:S01]  /*5050*/  HMMA.16816.F32.BF16 R24, R12, R58, RZ ;  /* 0x0000003a0c18723c */ /* 0x000fe200000418ff */
[----:B------:R-:W2:Y:S01]  /*5060*/  LDSM.16.MT88.4 R56, [R93+0x2000] ;  /* 0x002000005d38783b */ /* 0x000ea20000004200 */
[----:B------:R-:W-:-:S06]  /*5070*/  MOV R19, R4 ;  /* 0x0000000400137202 */ /* 0x000fcc0000000f00 */
[----:B-1----:R-:W-:Y:S01]  /*5080*/  HMMA.16816.F32.BF16 R100, R8, R54, R32 ;  /* 0x000000360864723c */ /* 0x002fe20000041820 */
[----:B------:R-:W-:Y:S01]  /*5090*/  MOV R18, R6 ;  /* 0x0000000600127202 */ /* 0x000fe20000000f00 */
[----:B------:R-:W-:Y:S01]  /*50a0*/  IMAD.MOV.U32 R3, RZ, RZ, R5 ;  /* 0x000000ffff037224 */ /* 0x000fe200078e0005 */
[----:B------:R-:W-:-:S05]  /*50b0*/  MOV R17, R7 ;  /* 0x0000000700117202 */ /* 0x000fca0000000f00 */
[C---:B------:R-:W-:Y:S08]  /*50c0*/  HMMA.16816.F32.BF16 R4, R12.reuse, R66, RZ ;  /* 0x000000420c04723c */ /* 0x040ff000000418ff */
[----:B------:R-:W-:Y:S01]  /*50d0*/  HMMA.16816.F32.BF16 R20, R12, R64, RZ ;  /* 0x000000400c14723c */ /* 0x000fe200000418ff */
[----:B------:R-:W1:Y:S07]  /*50e0*/  LDSM.16.MT88.4 R64, [R93+0x2800] ;  /* 0x002800005d40783b */ /* 0x000e6e0000004200 */
[----:B------:R-:W-:Y:S01]  /*50f0*/  HMMA.16816.F32.BF16 R140, R8, R52, R44 ;  /* 0x00000034088c723c */ /* 0x000fe2000004182c */
[----:B------:R-:W-:-:S02]  /*5100*/  MOV R33, R102 ;  /* 0x0000006600217202 */ /* 0x000fc40000000f00 */
[----:B------:R-:W-:-:S05]  /*5110*/  MOV R32, R101 ;  /* 0x0000006500207202 */ /* 0x000fca0000000f00 */
[----:B---3--:R-:W-:Y:S07]  /*5120*/  HMMA.16816.F32.BF16 R44, R12, R48, RZ ;  /* 0x000000300c2c723c */ /* 0x008fee00000418ff */
[----:B------:R-:W-:Y:S01]  /*5130*/  MOV R49, R103 ;  /* 0x0000006700317202 */ /* 0x000fe20000000f00 */
[----:B------:R-:W-:Y:S02]  /*5140*/  IMAD.MOV.U32 R48, RZ, RZ, R100 ;  /* 0x000000ffff307224 */ /* 0x000fe400078e0064 */
[C---:B----4-:R-:W-:Y:S08]  /*5150*/  HMMA.16816.F32.BF16 R100, R8.reuse, R42, R24 ;  /* 0x0000002a0864723c */ /* 0x050ff00000041818 */
[----:B-----5:R-:W-:Y:S08]  /*5160*/  HMMA.16816.F32.BF16 R188, R8, R38, R4 ;  /* 0x0000002608bc723c */ /* 0x020ff00000041804 */
[----:B--2---:R-:W-:Y:S08]  /*5170*/  HMMA.16816.F32.BF16 R4, R12, R56, RZ ;  /* 0x000000380c04723c */ /* 0x004ff000000418ff */
[C---:B------:R-:W-:Y:S08]  /*5180*/  HMMA.16816.F32.BF16 R184, R8.reuse, R36, R20 ;  /* 0x0000002408b8723c */ /* 0x040ff00000041814 */
[----:B------:R-:W-:Y:S01]  /*5190*/  HMMA.16816.F32.BF16 R52, R8, R40, R28 ;  /* 0x000000280834723c */ /* 0x000fe2000004181c */
[----:B------:R-:W2:Y:S01]  /*51a0*/  LDSM.16.MT88.4 R40, [R251+0x4800] ;  /* 0x00480000fb28783b */ /* 0x000ea20000004200 */
[----:B------:R-:W-:Y:S01]  /*51b0*/  MOV R26, R102 ;  /* 0x00000066001a7202 */ /* 0x000fe20000000f00 */
[----:B------:R-:W-:Y:S01]  /*51c0*/  IMAD.MOV.U32 R24, RZ, RZ, R101 ;  /* 0x000000ffff187224 */ /* 0x000fe200078e0065 */
[----:B------:R-:W-:Y:S01]  /*51d0*/  MOV R27, R100 ;  /* 0x00000064001b7202 */ /* 0x000fe20000000f00 */
[----:B------:R-:W-:Y:S03]  /*51e0*/  LDSM.16.MT88.4 R28, [R92+0x4800] ;  /* 0x004800005c1c783b */ /* 0x000fe60000004200 */
[----:B------:R-:W-:Y:S01]  /*51f0*/  HMMA.16816.F32.BF16 R20, R12, R50, RZ ;  /* 0x000000320c14723c */ /* 0x000fe200000418ff */
[----:B------:R-:W-:Y:S01]  /*5200*/  MOV R25, R103 ;  /* 0x0000006700197202 */ /* 0x000fe20000000f00 */
[----:B------:R-:W-:Y:S05]  /*5210*/  LDSM.16.MT88.4 R36, [R252+0x4000] ;  /* 0x00400000fc24783b */ /* 0x000fea0000004200 */
[----:B------:R-:W-:-:S02]  /*5220*/  MOV R51, R33 ;  /* 0x0000002100337202 */ /* 0x000fc40000000f00 */
[----:B------:R-:W-:Y:S02]  /*5230*/  MOV R50, R32 ;  /* 0x0000002000327202 */ /* 0x000fe40000000f00 */
[----:B------:R-:W3:Y:S01]  /*5240*/  LDSM.16.MT88.4 R32, [R92+0x4000] ;  /* 0x004000005c20783b */ /* 0x000ee20000004200 */
[----:B------:R-:W-:Y:S01]  /*5250*/  HMMA.16816.F32.BF16 R160, R8, R60, R44 ;  /* 0x0000003c08a0723c */ /* 0x000fe2000004182c */
[----:B------:R-:W-:Y:S02]  /*5260*/  MOV R56, R27 ;  /* 0x0000001b00387202 */ /* 0x000fe40000000f00 */
[----:B------:R-:W-:-:S04]  /*5270*/  MOV R57, R24 ;  /* 0x0000001800397202 */ /* 0x000fc80000000f00 */
[----:B------:R-:W-:Y:S01]  /*5280*/  IMAD.MOV.U32 R60, RZ, RZ, R26 ;  /* 0x000000ffff3c7224 */ /* 0x000fe200078e001a */
[----:B------:R-:W-:Y:S01]  /*5290*/  MOV R61, R25 ;  /* 0x00000019003d7202 */ /* 0x000fe20000000f00 */
[----:B-1----:R-:W-:Y:S08]  /*52a0*/  HMMA.16816.F32.BF16 R144, R8, R64, R4 ;  /* 0x000000400890723c */ /* 0x002ff00000041804 */
[C---:B------:R-:W-:Y:S08]  /*52b0*/  HMMA.16816.F32.BF16 R24, R12.reuse, R58, RZ ;  /* 0x0000003a0c18723c */ /* 0x040ff000000418ff */
[----:B------:R-:W-:Y:S01]  /*52c0*/  HMMA.16816.F32.BF16 R4, R12, R68, RZ ;  /* 0x000000440c04723c */ /* 0x000fe200000418ff */
[----:B------:R-:W-:-:S02]  /*52d0*/  MOV R64, R91 ;  /* 0x0000005b00407202 */ /* 0x000fc40000000f00 */
[----:B------:R-:W-:-:S05]  /*52e0*/  MOV R65, R90 ;  /* 0x0000005a00417202 */ /* 0x000fca0000000f00 */
[C---:B------:R-:W-:Y:S08]  /*52f0*/  HMMA.16816.F32.BF16 R152, R8.reuse, R62, R20 ;  /* 0x0000003e0898723c */ /* 0x040ff00000041814 */
[----:B------:R-:W-:Y:S07]  /*5300*/  HMMA.16816.F32.BF16 R136, R8, R66, R24 ;  /* 0x000000420888723c */ /* 0x000fee0000041818 */
[----:B------:R-:W-:Y:S01]  /*5310*/  MOV R67, R89 ;  /* 0x0000005900437202 */ /* 0x000fe20000000f00 */
[----:B------:R-:W-:Y:S01]  /*5320*/  IMAD.MOV.U32 R66, RZ, RZ, R88 ;  /* 0x000000ffff427224 */ /* 0x000fe200078e0058 */
[----:B------:R-:W-:Y:S08]  /*5330*/  HMMA.16816.F32.BF16 R24, R12, R70, RZ ;  /* 0x000000460c18723c */ /* 0x000ff000000418ff */
[----:B--2---:R-:W-:Y:S08]  /*5340*/  HMMA.16816.F32.BF16 R88, R8, R40, R4 ;  /* 0x000000280858723c */ /* 0x004ff00000041804 */
[C---:B---3--:R-:W-:Y:S08]  /*5350*/  HMMA.16816.F32.BF16 R20, R12.reuse, R32, RZ ;  /* 0x000000200c14723c */ /* 0x048ff000000418ff */
[----:B------:R-:W-:Y:S01]  /*5360*/  HMMA.16816.F32.BF16 R4, R12, R34, RZ ;  /* 0x000000220c04723c */ /* 0x000fe200000418ff */
[----:B------:R-:W-:-:S05]  /*5370*/  IMAD.MOV.U32 R70, RZ, RZ, R93 ;  /* 0x000000ffff467224 */ /* 0x000fca00078e005d */
[----:B------:R-:W1:Y:S01]  /*5380*/  LDSM.16.MT88.4 R44, [R70+0x4000] ;  /* 0x00400000462c783b */ /* 0x000e620000004200 */
[----:B------:R-:W-:Y:S01]  /*5390*/  IMAD.MOV.U32 R63, RZ, RZ, R95 ;  /* 0x000000ffff3f7224 */ /* 0x000fe200078e005f */
[----:B------:R-:W-:Y:S02]  /*53a0*/  MOV R62, R94 ;  /* 0x0000005e003e7202 */ /* 0x000fe40000000f00 */
[----:B------:R-:W-:Y:S01]  /*53b0*/  MOV R71, R92 ;  /* 0x0000005c00477202 */ /* 0x000fe20000000f00 */
[----:B------:R-:W-:Y:S01]  /*53c0*/  LDSM.16.MT88.4 R32, [R70+0x4800] ;  /* 0x004800004620783b */ /* 0x000fe20000004200 */
[----:B------:R-:W-:Y:S01]  /*53d0*/  HMMA.16816.F32.BF16 R92, R8, R42, R24 ;  /* 0x0000002a085c723c */ /* 0x000fe20000041818 */
[----:B------:R-:W-:Y:S02]  /*53e0*/  MOV R58, R98 ;  /* 0x00000062003a7202 */ /* 0x000fe40000000f00 */
[----:B------:R-:W-:-:S04]  /*53f0*/  MOV R59, R97 ;  /* 0x00000061003b7202 */ /* 0x000fc80000000f00 */
[----:B------:R-:W-:Y:S02]  /*5400*/  MOV R43, R96 ;  /* 0x00000060002b7202 */ /* 0x000fe40000000f00 */
[C---:B------:R-:W-:Y:S08]  /*5410*/  HMMA.16816.F32.BF16 R96, R8.reuse, R28, R20 ;  /* 0x0000001c0860723c */ /* 0x040ff00000041814 */
[----:B------:R-:W-:Y:S01]  /*5420*/  HMMA.16816.F32.BF16 R100, R8, R30, R4 ;  /* 0x0000001e0864723c */ /* 0x000fe20000041804 */
[----:B------:R-:W2:Y:S07]  /*5430*/  LDSM.16.MT88.4 R28, [R252+0x4800] ;  /* 0x00480000fc1c783b */ /* 0x000eae0000004200 */
[C---:B------:R-:W-:Y:S08]  /*5440*/  HMMA.16816.F32.BF16 R24, R12.reuse, R36, RZ ;  /* 0x000000240c18723c */ /* 0x040ff000000418ff */
[C---:B-1----:R-:W-:Y:S08]  /*5450*/  HMMA.16816.F32.BF16 R4, R12.reuse, R44, RZ ;  /* 0x0000002c0c04723c */ /* 0x042ff000000418ff */
[----:B------:R-:W-:Y:S08]  /*5460*/  HMMA.16816.F32.BF16 R20, R12, R38, RZ ;  /* 0x000000260c14723c */ /* 0x000ff000000418ff */
[C---:B--2---:R-:W-:Y:S01]  /*5470*/  HMMA.16816.F32.BF16 R104, R8.reuse, R28, R24 ;  /* 0x0000001c0868723c */ /* 0x044fe20000041818 */
[----:B------:R-:W1:Y:S07]  /*5480*/  LDSM.16.MT88.4 R24, [R251+0x6000] ;  /* 0x00600000fb18783b */ /* 0x000e6e0000004200 */
[----:B------:R-:W-:Y:S08]  /*5490*/  HMMA.16816.F32.BF16 R112, R8, R32, R4 ;  /* 0x000000200870723c */ /* 0x000ff00000041804 */
[----:B------:R-:W-:Y:S08]  /*54a0*/  HMMA.16816.F32.BF16 R4, R12, R46, RZ ;  /* 0x0000002e0c04723c */ /* 0x000ff000000418ff */
[C---:B------:R-:W-:Y:S01]  /*54b0*/  HMMA.16816.F32.BF16 R108, R8.reuse, R30, R20 ;  /* 0x0000001e086c723c */ /* 0x040fe20000041814 */
[----:B------:R-:W2:Y:S11]  /*54c0*/  LDSM.16.MT88.4 R20, [R251+0x6800] ;  /* 0x00680000fb14783b */ /* 0x000eb60000004200 */
[----:B------:R-:W-:Y:S04]  /*54d0*/  @!UPT UIADD3 URZ, URZ, URZ, URZ ;  /* 0x0000003f3f3ff290 */ /* 0x000fe8000fffe03f */
[----:B------:R-:W-:Y:S08]  /*54e0*/  HMMA.16816.F32.BF16 R180, R8, R34, R4 ;  /* 0x0000002208b4723c */ /* 0x000ff00000041804 */
[----:B-1----:R-:W-:Y:S11]  /*54f0*/  HMMA.16816.F32.BF16 R4, R12, R24, RZ ;  /* 0x000000180c04723c */ /* 0x002ff600000418ff */
[----:B------:R-:W-:Y:S11]  /*5500*/  @!UPT UIADD3 URZ, URZ, URZ, URZ ;  /* 0x0000003f3f3ff290 */ /* 0x000ff6000fffe03f */
[----:B------:R-:W-:Y:S02]  /*5510*/  @!UPT UIADD3 URZ, URZ, URZ, URZ ;  /* 0x0000003f3f3ff290 */ /* 0x000fe4000fffe03f */
[----:B--2---:R-:W-:Y:S08]  /*5520*/  HMMA.16816.F32.BF16 R176, R8, R20, R4 ;  /* 0x0000001408b0723c */ /* 0x004ff00000041804 */
[----:B------:R-:W-:Y:S01]  /*5530*/  HMMA.16816.F32.BF16 R4, R12, R26, RZ ;  /* 0x0000001a0c04723c */ /* 0x000fe200000418ff */
[----:B------:R-:W-:Y:S01]  /*5540*/  MOV R69, R3 ;  /* 0x0000000300457202 */ /* 0x000fe20000000f00 */
[----:B------:R-:W-:Y:S11]  /*5550*/  LDSM.16.MT88.4 R24, [R71+0x6800] ;  /* 0x006800004718783b */ /* 0x000ff60000004200 */
[----:B------:R-:W-:Y:S11]  /*5560*/  @!UPT UIADD3 URZ, URZ, URZ, URZ ;  /* 0x0000003f3f3ff290 */ /* 0x000ff6000fffe03f */
[----:B------:R-:W-:Y:S01]  /*5570*/  HMMA.16816.F32.BF16 R124, R8, R22, R4 ;  /* 0x00000016087c723c */ /* 0x000fe20000041804 */
[----:B------:R-:W1:Y:S01]  /*5580*/  LDSM.16.MT88.4 R20, [R71+0x6000] ;  /* 0x006000004714783b */ /* 0x000e620000004200 */
[----:B------:R-:W-:Y:S01]  /*5590*/  FADD.FTZ R3, R118, R116 ;  /* 0x0000007476037221 */ /* 0x000fe20000010000 */
[----:B------:R-:W-:Y:S01]  /*55a0*/  MOV R41, R17 ;  /* 0x0000001100297202 */ /* 0x000fe20000000f00 */
[----:B------:R-:W-:Y:S02]  /*55b0*/  FADD.FTZ R17, R120, R119 ;  /* 0x0000007778117221 */ /* 0x000fe40000010000 */
[----:B------:R-:W-:Y:S02]  /*55c0*/  FADD.FTZ R3, R117, R3 ;  /* 0x0000000375037221 */ /* 0x000fe40000010000 */
[----:B------:R-:W-:Y:S02]  /*55d0*/  FADD.FTZ R4, R128, R17 ;  /* 0x0000001180047221 */ /* 0x000fe40000010000 */
[----:B------:R-:W-:Y:S01]  /*55e0*/  FADD.FTZ R3, R122, R3 ;  /* 0x000000037a037221 */ /* 0x000fe20000010000 */
[----:B------:R-:W-:Y:S01]  /*55f0*/  MOV R68, R19 ;  /* 0x0000001300447202 */ /* 0x000fe20000000f00 */
[----:B------:R-:W-:-:S02]  /*5600*/  FADD.FTZ R4, R129, R4 ;  /* 0x0000000481047221 */ /* 0x000fc40000010000 */
[----:B------:R-:W-:Y:S01]  /*5610*/  FADD.FTZ R3, R121, R3 ;  /* 0x0000000379037221 */ /* 0x000fe20000010000 */
[----:B------:R-:W-:Y:S01]  /*5620*/  MOV R40, R18 ;  /* 0x0000001200287202 */ /* 0x000fe20000000f00 */
[--C-:B------:R-:W-:Y:S02]  /*5630*/  FFMA.FTZ R18, R87, c[0x0][0x2d0], -R2.reuse ;  /* 0x0000b40057127a23 */ /* 0x100fe40000010802 */
[--C-:B------:R-:W-:Y:S02]  /*5640*/  FFMA.FTZ R17, R86, c[0x0][0x2d0], -R2.reuse ;  /* 0x0000b40056117a23 */ /* 0x100fe40000010802 */
[--C-:B------:R-:W-:Y:S02]  /*5650*/  FFMA.FTZ R19, R85, c[0x0][0x2d0], -R2.reuse ;  /* 0x0000b40055137a23 */ /* 0x100fe40000010802 */
[--C-:B------:R-:W-:Y:S02]  /*5660*/  FFMA.FTZ R28, R84, c[0x0][0x2d0], -R2.reuse ;  /* 0x0000b400541c7a23 */ /* 0x100fe40000010802 */
[----:B------:R-:W-:-:S02]  /*5670*/  FFMA.FTZ R38, R83, c[0x0][0x2d0], -R2 ;  /* 0x0000b40053267a23 */ /* 0x000fc40000010802 */
[--C-:B------:R-:W-:Y:S02]  /*5680*/  FFMA.FTZ R37, R82, c[0x0][0x2d0], -R2.reuse ;  /* 0x0000b40052257a23 */ /* 0x100fe40000010802 */
[--C-:B------:R-:W-:Y:S02]  /*5690*/  FFMA.FTZ R36, R81, c[0x0][0x2d0], -R2.reuse ;  /* 0x0000b40051247a23 */ /* 0x100fe40000010802 */
[----:B------:R-:W-:Y:S02]  /*56a0*/  FFMA.FTZ R34, R80, c[0x0][0x2d0], -R2 ;  /* 0x0000b40050227a23 */ /* 0x000fe40000010802 */
[----:B------:R-:W-:Y:S02]  /*56b0*/  FADD.FTZ R2, R130, R3 ;  /* 0x0000000382027221 */ /* 0x000fe40000010000 */
[----:B------:R-:W-:Y:S02]  /*56c0*/  FADD.FTZ R3, R123, R4 ;  /* 0x000000047b037221 */ /* 0x000fe40000010000 */
[----:B-1----:R-:W-:Y:S11]  /*56d0*/  HMMA.16816.F32.BF16 R4, R12, R20, RZ ;  /* 0x000000140c04723c */ /* 0x002ff600000418ff */
[----:B------:R-:W-:Y:S11]  /*56e0*/  @!UPT UIADD3 URZ, URZ, URZ, URZ ;  /* 0x0000003f3f3ff290 */ /* 0x000ff6000fffe03f */
[----:B------:R-:W-:Y:S02]  /*56f0*/  @!UPT UIADD3 URZ, URZ, URZ, URZ ;  /* 0x0000003f3f3ff290 */ /* 0x000fe4000fffe03f */
[----:B------:R-:W-:Y:S08]  /*5700*/  HMMA.16816.F32.BF16 R120, R8, R24, R4 ;  /* 0x000000180878723c */ /* 0x000ff00000041804 */
[----:B------:R-:W-:Y:S01]  /*5710*/  HMMA.16816.F32.BF16 R4, R12, R22, RZ ;  /* 0x000000160c04723c */ /* 0x000fe200000418ff */
[----:B------:R1:W2:Y:S01]  /*5720*/  MUFU.EX2 R22, R18 ;  /* 0x0000001200167308 */ /* 0x0002a20000000800 */
[----:B------:R-:W-:Y:S11]  /*5730*/  FADD.FTZ R2, R134, R2 ;  /* 0x0000000286027221 */ /* 0x000ff60000010000 */
[----:B------:R-:W-:Y:S11]  /*5740*/  @!UPT UIADD3 URZ, URZ, URZ, URZ ;  /* 0x0000003f3f3ff290 */ /* 0x000ff6000fffe03f */
[----:B------:R-:W-:Y:S01]  /*5750*/  HMMA.16816.F32.BF16 R116, R8, R26, R4 ;  /* 0x0000001a0874723c */ /* 0x000fe20000041804 */
[----:B------:R3:W-:Y:S01]  /*5760*/  MUFU.EX2 R6, R28 ;  /* 0x0000001c00067308 */ /* 0x0007e20000000800 */
[--C-:B-1----:R-:W-:Y:S01]  /*5770*/  FFMA.FTZ R18, R76, c[0x0][0x2d0], -R0.reuse ;  /* 0x0000b4004c127a23 */ /* 0x102fe20000010800 */
[----:B------:R-:W-:Y:S04]  /*5780*/  LDSM.16.MT88.4 R24, [R252+0x6800] ;  /* 0x00680000fc18783b */ /* 0x000fe80000004200 */
[----:B---3--:R-:W1:Y:S02]  /*5790*/  LDSM.16.MT88.4 R28, [R252+0x6000] ;  /* 0x00600000fc1c783b */ /* 0x008e640000004200 */
[----:B------:R3:W4:Y:S01]  /*57a0*/  MUFU.EX2 R21, R17 ;  /* 0x0000001100157308 */ /* 0x0007220000000800 */
[----:B------:R-:W-:-:S02]  /*57b0*/  FFMA.FTZ R7, R78, c[0x0][0x2d0], -R0 ;  /* 0x0000b4004e077a23 */ /* 0x000fc40000010800 */
[--C-:B------:R-:W-:Y:S02]  /*57c0*/  FFMA.FTZ R5, R77, c[0x0][0x2d0], -R0.reuse ;  /* 0x0000b4004d057a23 */ /* 0x100fe40000010800 */
[----:B------:R-:W-:-:S03]  /*57d0*/  FFMA.FTZ R33, R75, c[0x0][0x2d0], -R0 ;  /* 0x0000b4004b217a23 */ /* 0x000fc60000010800 */
[----:B------:R5:W2:Y:S01]  /*57e0*/  MUFU.EX2 R20, R19 ;  /* 0x0000001300147308 */ /* 0x000aa20000000800 */
[--C-:B------:R-:W-:Y:S02]  /*57f0*/  FFMA.FTZ R32, R74, c[0x0][0x2d0], -R0.reuse ;  /* 0x0000b4004a207a23 */ /* 0x100fe40000010800 */
[--C-:B------:R-:W-:Y:S02]  /*5800*/  FFMA.FTZ R35, R72, c[0x0][0x2d0], -R0.reuse ;  /* 0x0000b40048237a23 */ /* 0x100fe40000010800 */
[--C-:B---3--:R-:W-:Y:S02]  /*5810*/  FFMA.FTZ R17, R79, c[0x0][0x2d0], -R0.reuse ;  /* 0x0000b4004f117a23 */ /* 0x108fe40000010800 */
[----:B-----5:R-:W-:Y:S02]  /*5820*/  FFMA.FTZ R19, R73, c[0x0][0x2d0], -R0 ;  /* 0x0000b40049137a23 */ /* 0x020fe40000010800 */
[----:B------:R-:W-:-:S04]  /*5830*/  FADD.FTZ R0, R43, R2 ;  /* 0x000000022b007221 */ /* 0x000fc80000010000 */
[----:B--2---:R-:W-:-:S04]  /*5840*/  FADD.FTZ R0, R22, R0 ;  /* 0x0000000016007221 */ /* 0x004fc80000010000 */
[----:B----4-:R-:W-:-:S04]  /*5850*/  FADD.FTZ R0, R21, R0 ;  /* 0x0000000015007221 */ /* 0x010fc80000010000 */
[----:B------:R-:W-:Y:S01]  /*5860*/  FADD.FTZ R0, R20, R0 ;  /* 0x0000000014007221 */ /* 0x000fe20000010000 */
[----:B------:R-:W-:-:S03]  /*5870*/  F2FP.BF16.PACK_AB R4, R21, R22 ;  /* 0x000000161504723e */ /* 0x000fc600000010ff */
[C---:B------:R-:W-:Y:S01]  /*5880*/  FADD.FTZ R0, R6.reuse, R0 ;  /* 0x0000000006007221 */ /* 0x040fe20000010000 */
[----:B------:R-:W-:Y:S02]  /*5890*/  F2FP.BF16.PACK_AB R6, R6, R20 ;  /* 0x000000140606723e */ /* 0x000fe400000010ff */
[----:B-1----:R-:W-:Y:S01]  /*58a0*/  HMMA.16816.F32.BF16 R20, R12, R28, RZ ;  /* 0x0000001c0c14723c */ /* 0x002fe200000418ff */
[----:B------:R-:W-:Y:S01]  /*58b0*/  FADD.FTZ R3, R131, R3 ;  /* 0x0000000383037221 */ /* 0x000fe20000010000 */
[----:B------:R-:W-:Y:S01]  /*58c0*/  MOV R134, R70 ;  /* 0x0000004600867202 */ /* 0x000fe20000000f00 */
[----:B------:R-:W-:Y:S02]  /*58d0*/  IMAD.MOV.U32 R70, RZ, RZ, R40 ;  /* 0x000000ffff467224 */ /* 0x000fe400078e0028 */
[----:B------:R-:W-:Y:S01]  /*58e0*/  FADD.FTZ R2, R135, R3 ;  /* 0x0000000387027221 */ /* 0x000fe20000010000 */
[----:B------:R-:W-:Y:S01]  /*58f0*/  MOV R135, R71 ;  /* 0x0000004700877202 */ /* 0x000fe20000000f00 */
[----:B------:R-:W-:Y:S01]  /*5900*/  IMAD.MOV.U32 R40, RZ, RZ, R65 ;  /* 0x000000ffff287224 */ /* 0x000fe200078e0041 */
[----:B------:R-:W-:-:S02]  /*5910*/  MOV R71, R41 ;  /* 0x0000002900477202 */ /* 0x000fc40000000f00 */
[----:B------:R-:W-:Y:S02]  /*5920*/  MOV R41, R66 ;  /* 0x0000004200297202 */ /* 0x000fe40000000f00 */
[----:B------:R-:W-:Y:S02]  /*5930*/  MOV R42, R67 ;  /* 0x00000043002a7202 */ /* 0x000fe40000000f00 */
[----:B------:R-:W-:-:S10]  /*5940*/  MOV R43, R64 ;  /* 0x00000040002b7202 */ /* 0x000fd40000000f00 */
[----:B------:R-:W-:Y:S08]  /*5950*/  HMMA.16816.F32.BF16 R64, R8, R24, R20 ;  /* 0x000000180840723c */ /* 0x000ff00000041814 */
[----:B------:R-:W-:Y:S01]  /*5960*/  HMMA.16816.F32.BF16 R20, R12, R30, RZ ;  /* 0x0000001e0c14723c */ /* 0x000fe200000418ff */
[----:B------:R-:W-:Y:S01]  /*5970*/  MOV R39, R58 ;  /* 0x0000003a00277202 */ /* 0x000fe20000000f00 */
[----:B------:R-:W-:Y:S01]  /*5980*/  IMAD.MOV.U32 R58, RZ, RZ, R60 ;  /* 0x000000ffff3a7224 */ /* 0x000fe200078e003c */
[----:B------:R-:W-:Y:S01]  /*5990*/  MOV R44, R59 ;  /* 0x0000003b002c7202 */ /* 0x000fe20000000f00 */
[----:B------:R-:W-:Y:S01]  /*59a0*/  IMAD.MOV.U32 R60, RZ, RZ, R48 ;  /* 0x000000ffff3c7224 */ /* 0x000fe200078e0030 */
[----:B------:R-:W-:-:S02]  /*59b0*/  MOV R45, R62 ;  /* 0x0000003e002d7202 */ /* 0x000fc40000000f00 */
[----:B------:R-:W-:Y:S02]  /*59c0*/  MOV R47, R63 ;  /* 0x0000003f002f7202 */ /* 0x000fe40000000f00 */
[----:B------:R-:W-:Y:S02]  /*59d0*/  MOV R59, R61 ;  /* 0x0000003d003b7202 */ /* 0x000fe40000000f00 */
[----:B------:R-:W-:Y:S02]  /*59e0*/  MOV R61, R50 ;  /* 0x00000032003d7202 */ /* 0x000fe40000000f00 */
[----:B------:R-:W-:Y:S02]  /*59f0*/  MOV R62, R51 ;  /* 0x00000033003e7202 */ /* 0x000fe40000000f00 */
[----:B------:R-:W-:-:S09]  /*5a00*/  MOV R63, R49 ;  /* 0x00000031003f7202 */ /* 0x000fd20000000f00 */
[----:B------:R-:W-:Y:S01]  /*5a10*/  HMMA.16816.F32.BF16 R48, R8, R26, R20 ;  /* 0x0000001a0830723c */ /* 0x000fe20000041814 */
[----:B------:R-:W1:Y:S01]  /*5a20*/  LDSM.16.MT88.4 R20, [R134+0x6000] ;  /* 0x006000008614783b */ /* 0x000e620000004200 */
[----:B------:R-:W2:Y:S08]  /*5a30*/  MUFU.EX2 R25, R38 ;  /* 0x0000002600197308 */ /* 0x000eb00000000800 */
[----:B------:R-:W3:Y:S01]  /*5a40*/  MUFU.EX2 R24, R37 ;  /* 0x0000002500187308 */ /* 0x000ee20000000800 */
[----:B--2---:R-:W-:-:S04]  /*5a50*/  FADD.FTZ R0, R25, R0 ;  /* 0x0000000019007221 */ /* 0x004fc80000010000 */
[C---:B---3--:R-:W-:Y:S01]  /*5a60*/  FADD.FTZ R0, R24.reuse, R0 ;  /* 0x0000000018007221 */ /* 0x048fe20000010000 */
[----:B------:R-:W-:Y:S02]  /*5a70*/  F2FP.BF16.PACK_AB R128, R24, R25 ;  /* 0x000000191880723e */ /* 0x000fe400000010ff */
[----:B------:R-:W2:Y:S01]  /*5a80*/  MUFU.EX2 R30, R36 ;  /* 0x00000024001e7308 */ /* 0x000ea20000000800 */
[C---:B-1----:R-:W-:Y:S08]  /*5a90*/  HMMA.16816.F32.BF16 R24, R12.reuse, R20, RZ ;  /* 0x000000140c18723c */ /* 0x042ff000000418ff */
[----:B------:R-:W-:Y:S01]  /*5aa0*/  HMMA.16816.F32.BF16 R20, R12, R22, RZ ;  /* 0x000000160c14723c */ /* 0x000fe200000418ff */
[----:B------:R-:W1:Y:S01]  /*5ab0*/  LDSM.16.MT88.4 R12, [R134+0x6800] ;  /* 0x00680000860c783b */ /* 0x000e620000004200 */
[----:B------:R-:W3:Y:S08]  /*5ac0*/  MUFU.EX2 R29, R17 ;  /* 0x00000011001d7308 */ /* 0x000ef00000000800 */
[----:B------:R-:W4:Y:S08]  /*5ad0*/  MUFU.EX2 R28, R34 ;  /* 0x00000022001c7308 */ /* 0x000f300000000800 */
[----:B------:R-:W5:Y:S01]  /*5ae0*/  MUFU.EX2 R7, R7 ;  /* 0x0000000700077308 */ /* 0x000f620000000800 */
[----:B------:R-:W-:-:S07]  /*5af0*/  FADD.FTZ R2, R132, R2 ;  /* 0x0000000284027221 */ /* 0x000fce0000010000 */
[----:B------:R1:W-:Y:S01]  /*5b00*/  MUFU.EX2 R17, R5 ;  /* 0x0000000500117308 */ /* 0x0003e20000000800 */
[----:B--2---:R-:W-:Y:S02]  /*5b10*/  FADD.FTZ R0, R30, R0 ;  /* 0x000000001e007221 */ /* 0x004fe40000010000 */
[----:B---3--:R-:W-:-:S05]  /*5b20*/  FADD.FTZ R2, R29, R2 ;  /* 0x000000021d027221 */ /* 0x008fca0000010000 */
[----:B------:R-:W2:Y:S01]  /*5b30*/  MUFU.EX2 R3, R18 ;  /* 0x0000001200037308 */ /* 0x000ea20000000800 */
[----:B----4-:R-:W-:Y:S02]  /*5b40*/  FADD.FTZ R0, R28, R0 ;  /* 0x000000001c007221 */ /* 0x010fe40000010000 */
[----:B-----5:R-:W-:-:S03]  /*5b50*/  FADD.FTZ R2, R7, R2 ;  /* 0x0000000207027221 */ /* 0x020fc60000010000 */
[----:B------:R3:W-:Y:S01]  /*5b60*/  STL [R1+0x78], R0 ;  /* 0x0000780001007387 */ /* 0x0007e20000100800 */
[----:B-1----:R-:W-:Y:S02]  /*5b70*/  F2FP.BF16.PACK_AB R5, R7, R29 ;  /* 0x0000001d0705723e */ /* 0x002fe400000010ff */
[----:B--2---:R-:W-:Y:S01]  /*5b80*/  F2FP.BF16.PACK_AB R7, R3, R17 ;  /* 0x000000110307723e */ /* 0x004fe200000010ff */
[----:B---3--:R-:W-:Y:S02]  /*5b90*/  FADD.FTZ R0, R17, R2 ;  /* 0x0000000211007221 */ /* 0x008fe40000010000 */
[----:B------:R-:W1:Y:S02]  /*5ba0*/  MUFU.EX2 R17, R33 ;  /* 0x0000002100117308 */ /* 0x000e640000000800 */
[----:B------:R-:W-:-:S06]  /*5bb0*/  FADD.FTZ R0, R3, R0 ;  /* 0x0000000003007221 */ /* 0x000fcc0000010000 */
[----:B------:R-:W2:Y:S08]  /*5bc0*/  MUFU.EX2 R3, R32 ;  /* 0x0000002000037308 */ /* 0x000eb00000000800 */
[----:B------:R3:W-:Y:S02]  /*5bd0*/  MUFU.EX2 R2, R35 ;  /* 0x0000002300027308 */ /* 0x0007e40000000800 */
[C---:B---3--:R-:W-:Y:S08]  /*5be0*/  HMMA.16816.F32.BF16 R32, R8.reuse, R12, R24 ;  /* 0x0000000c0820723c */ /* 0x048ff00000041818 */
[----:B------:R-:W-:Y:S01]  /*5bf0*/  HMMA.16816.F32.BF16 R24, R8, R14, R20 ;  /* 0x0000000e0818723c */ /* 0x000fe20000041814 */
[----:B------:R-:W3:Y:S01]  /*5c00*/  LDSM.16.MT88.4 R12, [R135+0x1000] ;  /* 0x00100000870c783b */ /* 0x000ee20000004200 */
[----:B------:R-:W-:-:S02]  /*5c10*/  MOV R46, R47 ;  /* 0x0000002f002e7202 */ /* 0x000fc40000000f00 */
[----:B------:R-:W-:Y:S01]  /*5c20*/  MOV R47, R39 ;  /* 0x00000027002f7202 */ /* 0x000fe20000000f00 */
[----:B------:R-:W4:Y:S01]  /*5c30*/  LDSM.16.MT88.4 R8, [R251+0x1000] ;  /* 0x00100000fb08783b */ /* 0x000f220000004200 */
[----:B------:R-:W-:Y:S01]  /*5c40*/  F2FP.BF16.PACK_AB R130, R28, R30 ;  /* 0x0000001e1c82723e */ /* 0x000fe200000010ff */
[----:B------:R-:W5:Y:S01]  /*5c50*/  MUFU.EX2 R19, R19 ;  /* 0x0000001300137308 */ /* 0x000f620000000800 */
[----:B-1----:R-:W-:Y:S01]  /*5c60*/  FADD.FTZ R0, R17, R0 ;  /* 0x0000000011007221 */ /* 0x002fe20000010000 */
[C---:B--2---:R-:W-:Y:S01]  /*5c70*/  F2FP.BF16.PACK_AB R129, R3.reuse, R17 ;  /* 0x000000110381723e */ /* 0x044fe200000010ff */
[----:B------:R-:W-:Y:S01]  /*5c80*/  LDSM.16.MT88.4 R20, [R135+0x7000] ;  /* 0x007000008714783b */ /* 0x000fe20000004200 */
[C---:B---3--:R-:W-:Y:S08]  /*5c90*/  HMMA.16816.F32.BF16 R156, R4.reuse, R12, R156 ;  /* 0x0000000c049c723c */ /* 0x048ff0000004189c */
[C---:B------:R-:W-:Y:S01]  /*5ca0*/  HMMA.16816.F32.BF16 R36, R4.reuse, R14, R40 ;  /* 0x0000000e0424723c */ /* 0x040fe20000041828 */
[----:B------:R-:W1:Y:S07]  /*5cb0*/  LDSM.16.MT88.4 R12, [R134+0x1000] ;  /* 0x00100000860c783b */ /* 0x000e6e0000004200 */
[C---:B----4-:R-:W-:Y:S08]  /*5cc0*/  HMMA.16816.F32.BF16 R164, R4.reuse, R8, R164 ;  /* 0x0000000804a4723c */ /* 0x050ff000000418a4 */
[C---:B------:R-:W-:Y:S01]  /*5cd0*/  HMMA.16816.F32.BF16 R28, R4.reuse, R10, R44 ;  /* 0x0000000a041c723c */ /* 0x040fe2000004182c */
[----:B------:R-:W2:Y:S07]  /*5ce0*/  LDSM.16.MT88.4 R8, [R252+0x1000] ;  /* 0x00100000fc08783b */ /* 0x000eae0000004200 */
[C---:B-1----:R-:W-:Y:S08]  /*5cf0*/  HMMA.16816.F32.BF16 R140, R4.reuse, R12, R140 ;  /* 0x0000000c048c723c */ /* 0x042ff0000004188c */
[C---:B------:R-:W-:Y:S01]  /*5d00*/  HMMA.16816.F32.BF16 R44, R4.reuse, R14, R60 ;  /* 0x0000000e042c723c */ /* 0x040fe2000004183c */
[----:B------:R-:W1:Y:S07]  /*5d10*/  LDSM.16.MT88.4 R12, [R135+0x3000] ;  /* 0x00300000870c783b */ /* 0x000e6e0000004200 */
[----:B--2---:R-:W-:Y:S01]  /*5d20*/  HMMA.16816.F32.BF16 R40, R4, R10, R68 ;  /* 0x0000000a0428723c */ /* 0x004fe20000041844 */
[----:B------:R-:W-:-:S04]  /*5d30*/  FADD.FTZ R0, R3, R0 ;  /* 0x0000000003007221 */ /* 0x000fc80000010000 */
[----:B-----5:R-:W-:-:S04]  /*5d40*/  FADD.FTZ R0, R19, R0 ;  /* 0x0000000013007221 */ /* 0x020fc80000010000 */
[C---:B------:R-:W-:Y:S01]  /*5d50*/  FADD.FTZ R0, R2.reuse, R0 ;  /* 0x0000000002007221 */ /* 0x040fe20000010000 */
[C---:B-1----:R-:W-:Y:S08]  /*5d60*/  HMMA.16816.F32.BF16 R60, R4.reuse, R12, R184 ;  /* 0x0000000c043c723c */ /* 0x042ff000000418b8 */
[C---:B------:R-:W-:Y:S01]  /*5d70*/  HMMA.16816.F32.BF16 R68, R4.reuse, R14, R188 ;  /* 0x0000000e0444723c */ /* 0x040fe200000418bc */
[----:B------:R-:W1:Y:S04]  /*5d80*/  LDSM.16.MT88.4 R12, [R134+0x3000] ;  /* 0x00300000860c783b */ /* 0x000e680000004200 */
[----:B------:R2:W-:Y:S04]  /*5d90*/  STL [R1+0x88], R0 ;  /* 0x0000880001007387 */ /* 0x0005e80000100800 */
[----:B--2---:R-:W2:Y:S04]  /*5da0*/  LDL R0, [R1+0xd4] ;  /* 0x0000d40001007983 */ /* 0x004ea80000100800 */
[----:B------:R-:W3:Y:S04]  /*5db0*/  LDL.LU R3, [R1+0x74] ;  /* 0x0000740001037983 */ /* 0x000ee80000300800 */
[----:B------:R-:W4:Y:S01]  /*5dc0*/  LDL R17, [R1+0x8c] ;  /* 0x00008c0001117983 */ /* 0x000f220000100800 */
[C---:B-1----:R-:W-:Y:S03]  /*5dd0*/  HMMA.16816.F32.BF16 R80, R4.reuse, R12, R144 ;  /* 0x0000000c0450723c */ /* 0x042fe60000041890 */
[----:B------:R-:W-:Y:S05]  /*5de0*/  LDSM.16.MT88.4 R144, [R252+0x1800] ;  /* 0x00180000fc90783b */ /* 0x000fea0000004200 */
[----:B------:R-:W-:Y:S01]  /*5df0*/  HMMA.16816.F32.BF16 R84, R4, R14, R136 ;  /* 0x0000000e0454723c */ /* 0x000fe20000041888 */
[----:B------:R-:W1:Y:S01]  /*5e00*/  LDSM.16.MT88.4 R12, [R135+0x5000] ;  /* 0x00500000870c783b */ /* 0x000e620000004200 */
[----:B------:R-:W-:-:S03]  /*5e10*/  F2FP.BF16.PACK_AB R131, R2, R19 ;  /* 0x000000130283723e */ /* 0x000fc600000010ff */
[----:B------:R-:W-:Y:S03]  /*5e20*/  LDSM.16.MT88.4 R136, [R134+0x1800] ;  /* 0x001800008688783b */ /* 0x000fe60000004200 */
[C---:B------:R-:W-:Y:S01]  /*5e30*/  HMMA.16816.F32.BF16 R148, R4.reuse, R8, R148 ;  /* 0x000000080494723c */ /* 0x040fe20000041894 */
[----:B------:R-:W5:Y:S07]  /*5e40*/  LDSM.16.MT88.4 R8, [R251+0x3000] ;  /* 0x00300000fb08783b */ /* 0x000f6e0000004200 */
[C---:B-1----:R-:W-:Y:S08]  /*5e50*/  HMMA.16816.F32.BF16 R96, R4.reuse, R12, R96 ;  /* 0x0000000c0460723c */ /* 0x042ff00000041860 */
[C---:B------:R-:W-:Y:S01]  /*5e60*/  HMMA.16816.F32.BF16 R100, R4.reuse, R14, R100 ;  /* 0x0000000e0464723c */ /* 0x040fe20000041864 */
[----:B------:R-:W1:Y:S07]  /*5e70*/  LDSM.16.MT88.4 R12, [R134+0x5000] ;  /* 0x00500000860c783b */ /* 0x000e6e0000004200 */
[C---:B-----5:R-:W-:Y:S08]  /*5e80*/  HMMA.16816.F32.BF16 R52, R4.reuse, R8, R52 ;  /* 0x000000080434723c */ /* 0x060ff00000041834 */
[C---:B------:R-:W-:Y:S01]  /*5e90*/  HMMA.16816.F32.BF16 R56, R4.reuse, R10, R56 ;  /* 0x0000000a0438723c */ /* 0x040fe20000041838 */
[----:B------:R-:W5:Y:S07]  /*5ea0*/  LDSM.16.MT88.4 R8, [R252+0x3000] ;  /* 0x00300000fc08783b */ /* 0x000f6e0000004200 */
[C---:B-1----:R-:W-:Y:S08]  /*5eb0*/  HMMA.16816.F32.BF16 R112, R4.reuse, R12, R112 ;  /* 0x0000000c0470723c */ /* 0x042ff00000041870 */
[C---:B------:R-:W-:Y:S01]  /*5ec0*/  HMMA.16816.F32.BF16 R180, R4.reuse, R14, R180 ;  /* 0x0000000e04b4723c */ /* 0x040fe200000418b4 */
[----:B------:R-:W1:Y:S07]  /*5ed0*/  LDSM.16.MT88.4 R12, [R252+0x7000] ;  /* 0x00700000fc0c783b */ /* 0x000e6e0000004200 */
[C---:B-----5:R-:W-:Y:S01]  /*5ee0*/  HMMA.16816.F32.BF16 R76, R4.reuse, R10, R152 ;  /* 0x0000000a044c723c */ /* 0x060fe20000041898 */
[----:B------:R-:W5:Y:S07]  /*5ef0*/  LDSM.16.MT88.4 R152, [R135+0x1800] ;  /* 0x001800008798783b */ /* 0x000f6e0000004200 */
[----:B------:R-:W-:Y:S08]  /*5f00*/  HMMA.16816.F32.BF16 R120, R4, R20, R120 ;  /* 0x000000140478723c */ /* 0x000ff00000041878 */
[----:B------:R-:W-:Y:S08]  /*5f10*/  HMMA.16816.F32.BF16 R148, R128, R144, R148 ;  /* 0x000000908094723c */ /* 0x000ff00000041894 */
[----:B------:R-:W-:Y:S08]  /*5f20*/  HMMA.16816.F32.BF16 R20, R4, R22, R116 ;  /* 0x000000160414723c */ /* 0x000ff00000041874 */
[----:B------:R-:W-:Y:S01]  /*5f30*/  HMMA.16816.F32.BF16 R144, R128, R146, R40 ;  /* 0x000000928090723c */ /* 0x000fe20000041828 */
[----:B------:R-:W5:Y:S07]  /*5f40*/  LDSM.16.MT88.4 R40, [R251+0x3800] ;  /* 0x00380000fb28783b */ /* 0x000f6e0000004200 */
        /* <DEDUP_REMOVED lines=9> */
[C---:B-----5:R-:W-:Y:S08]  /*5fe0*/  HMMA.16816.F32.BF16 R156, R128.reuse, R152, R156 ;  /* 0x00000098809c723c */ /* 0x060ff0000004189c */
[C---:B------:R-:W-:Y:S08]  /*5ff0*/  HMMA.16816.F32.BF16 R152, R128.reuse, R154, R36 ;  /* 0x0000009a8098723c */ /* 0x040ff00000041824 */
[C---:B------:R-:W-:Y:S08]  /*6000*/  HMMA.16816.F32.BF16 R140, R128.reuse, R136, R140 ;  /* 0x00000088808c723c */ /* 0x040ff0000004188c */
[C---:B------:R-:W-:Y:S08]  /*6010*/  HMMA.16816.F32.BF16 R36, R128.reuse, R40, R52 ;  /* 0x000000288024723c */ /* 0x040ff00000041834 */
[C---:B------:R-:W-:Y:S08]  /*6020*/  HMMA.16816.F32.BF16 R136, R128.reuse, R138, R44 ;  /* 0x0000008a8088723c */ /* 0x040ff0000004182c */
[C---:B------:R-:W-:Y:S01]  /*6030*/  HMMA.16816.F32.BF16 R40, R128.reuse, R42, R56 ;  /* 0x0000002a8028723c */ /* 0x040fe20000041838 */
[----:B------:R-:W5:Y:S07]  /*6040*/  LDSM.16.MT88.4 R56, [R252+0x3800] ;  /* 0x00380000fc38783b */ /* 0x000f6e0000004200 */
[C---:B-1----:R-:W-:Y:S08]  /*6050*/  HMMA.16816.F32.BF16 R44, R128.reuse, R48, R60 ;  /* 0x00000030802c723c */ /* 0x042ff0000004183c */
[----:B------:R-:W-:Y:S01]  /*6060*/  HMMA.16816.F32.BF16 R60, R128, R64, R80 ;  /* 0x00000040803c723c */ /* 0x000fe20000041850 */
[----:B------:R-:W1:Y:S07]  /*6070*/  LDSM.16.MT88.4 R80, [R135+0x5800] ;  /* 0x005800008750783b */ /* 0x000e6e0000004200 */
[C---:B------:R-:W-:Y:S08]  /*6080*/  HMMA.16816.F32.BF16 R88, R4.reuse, R8, R88 ;  /* 0x000000080458723c */ /* 0x040ff00000041858 */
[----:B------:R-:W-:Y:S01]  /*6090*/  HMMA.16816.F32.BF16 R92, R4, R10, R92 ;  /* 0x0000000a045c723c */ /* 0x000fe2000004185c */
[----:B------:R-:W2:Y:S07]  /*60a0*/  LDSM.16.MT88.4 R8, [R252+0x5000] ;  /* 0x00500000fc08783b */ /* 0x000eae0000004200 */
[C---:B-----5:R-:W-:Y:S01]  /*60b0*/  HMMA.16816.F32.BF16 R52, R128.reuse, R56, R72 ;  /* 0x000000388034723c */ /* 0x060fe20000041848 */
[----:B------:R-:W5:Y:S07]  /*60c0*/  LDSM.16.MT88.4 R72, [R251+0x5800] ;  /* 0x00580000fb48783b */ /* 0x000f6e0000004200 */
[C---:B------:R-:W-:Y:S08]  /*60d0*/  HMMA.16816.F32.BF16 R56, R128.reuse, R58, R76 ;  /* 0x0000003a8038723c */ /* 0x040ff0000004184c */
[----:B-1----:R-:W-:Y:S01]  /*60e0*/  HMMA.16816.F32.BF16 R76, R128, R80, R96 ;  /* 0x00000050804c723c */ /* 0x002fe20000041860 */
[----:B------:R-:W1:Y:S07]  /*60f0*/  LDSM.16.MT88.4 R96, [R134+0x5800] ;  /* 0x005800008660783b */ /* 0x000e6e0000004200 */
[C---:B--2---:R-:W-:Y:S08]  /*6100*/  HMMA.16816.F32.BF16 R104, R4.reuse, R8, R104 ;  /* 0x000000080468723c */ /* 0x044ff00000041868 */
[----:B------:R-:W-:Y:S01]  /*6110*/  HMMA.16816.F32.BF16 R108, R4, R10, R108 ;  /* 0x0000000a046c723c */ /* 0x000fe2000004186c */
[----:B------:R-:W2:Y:S07]  /*6120*/  LDSM.16.MT88.4 R8, [R251+0x7000] ;  /* 0x00700000fb08783b */ /* 0x000eae0000004200 */
[C---:B------:R-:W-:Y:S08]  /*6130*/  HMMA.16816.F32.BF16 R48, R128.reuse, R50, R68 ;  /* 0x000000328030723c */ /* 0x040ff00000041844 */
[C---:B-----5:R-:W-:Y:S01]  /*6140*/  HMMA.16816.F32.BF16 R68, R128.reuse, R72, R88 ;  /* 0x000000488044723c */ /* 0x060fe20000041858 */
[----:B------:R-:W5:Y:S07]  /*6150*/  LDSM.16.MT88.4 R88, [R252+0x5800] ;  /* 0x00580000fc58783b */ /* 0x000f6e0000004200 */
[C---:B------:R-:W-:Y:S08]  /*6160*/  HMMA.16816.F32.BF16 R72, R128.reuse, R74, R92 ;  /* 0x0000004a8048723c */ /* 0x040ff0000004185c */
[----:B-1----:R-:W-:Y:S01]  /*6170*/  HMMA.16816.F32.BF16 R92, R128, R96, R112 ;  /* 0x00000060805c723c */ /* 0x002fe20000041870 */
[----:B------:R-:W1:Y:S07]  /*6180*/  LDSM.16.MT88.4 R112, [R135+0x7800] ;  /* 0x007800008770783b */ /* 0x000e6e0000004200 */
[C---:B--2---:R-:W-:Y:S08]  /*6190*/  HMMA.16816.F32.BF16 R176, R4.reuse, R8, R176 ;  /* 0x0000000804b0723c */ /* 0x044ff000000418b0 */
[----:B------:R-:W-:Y:S01]  /*61a0*/  HMMA.16816.F32.BF16 R124, R4, R10, R124 ;  /* 0x0000000a047c723c */ /* 0x000fe2000004187c */
[----:B------:R-:W2:Y:S01]  /*61b0*/  LDSM.16.MT88.4 R8, [R134+0x7000] ;  /* 0x007000008608783b */ /* 0x000ea20000004200 */
[----:B------:R-:W-:Y:S01]  /*61c0*/  ISETP.NE.AND P1, PT, R2, 0x1, PT ;  /* 0x000000010200780c */ /* 0x000fe20003f25270 */
[----:B------:R-:W-:-:S05]  /*61d0*/  IMAD R18, R18, c[0x0][0x1d0], RZ ;  /* 0x0000740012127a24 */ /* 0x000fca00078e02ff */
[C---:B------:R-:W-:Y:S07]  /*61e0*/  HMMA.16816.F32.BF16 R64, R128.reuse, R66, R84 ;  /* 0x000000428040723c */ /* 0x040fee0000041854 */
[----:B------:R-:W-:Y:S01]  /*61f0*/  @P1 IMAD.HI.U32 R2, R0, c[0x0][0x2c8], RZ ;  /* 0x0000b20000021a27 */ /* 0x000fe200078e00ff */
[----:B-----5:R-:W-:Y:S01]  /*6200*/  HMMA.16816.F32.BF16 R84, R128, R88, R104 ;  /* 0x000000588054723c */ /* 0x020fe20000041868 */
[----:B------:R-:W5:Y:S03]  /*6210*/  LDSM.16.MT88.4 R104, [R251+0x7800] ;  /* 0x00780000fb68783b */ /* 0x000f660000004200 */
[----:B------:R-:W-:-:S04]  /*6220*/  @P1 SHF.R.U32.HI R0, RZ, c[0x0][0x2cc], R2 ;  /* 0x0000b300ff001a19 */ /* 0x000fc80000011602 */
[----:B------:R-:W-:Y:S01]  /*6230*/  HMMA.16816.F32.BF16 R88, R128, R90, R108 ;  /* 0x0000005a8058723c */ /* 0x000fe2000004186c */
[----:B------:R-:W-:-:S07]  /*6240*/  IADD3 R0, R0, -c[0x0][0x168], R18 ;  /* 0x80005a0000007a10 */ /* 0x000fce0007ffe012 */
[----:B-1----:R-:W-:Y:S01]  /*6250*/  HMMA.16816.F32.BF16 R108, R128, R112, R120 ;  /* 0x00000070806c723c */ /* 0x002fe20000041878 */
[----:B------:R-:W1:Y:S07]  /*6260*/  LDSM.16.MT88.4 R120, [R252+0x7800] ;  /* 0x00780000fc78783b */ /* 0x000e6e0000004200 */
[C---:B--2---:R-:W-:Y:S08]  /*6270*/  HMMA.16816.F32.BF16 R32, R4.reuse, R8, R32 ;  /* 0x000000080420723c */ /* 0x044ff00000041820 */
[----:B------:R-:W-:Y:S01]  /*6280*/  HMMA.16816.F32.BF16 R24, R4, R10, R24 ;  /* 0x0000000a0418723c */ /* 0x000fe20000041818 */
[----:B------:R-:W2:Y:S01]  /*6290*/  LDSM.16.MT88.4 R4, [R134+0x7800] ;  /* 0x007800008604783b */ /* 0x000ea20000004200 */
[----:B------:R-:W-:-:S04]  /*62a0*/  SHF.R.S32.HI R2, RZ, 0x1f, R0 ;  /* 0x0000001fff027819 */ /* 0x000fc80000011400 */
[----:B------:R-:W-:-:S04]  /*62b0*/  LEA.HI R0, R2, R0, RZ, 0x6 ;  /* 0x0000000002007211 */ /* 0x000fc800078f30ff */
[----:B------:R-:W-:Y:S02]  /*62c0*/  SHF.R.S32.HI R0, RZ, 0x6, R0 ;  /* 0x00000006ff007819 */ /* 0x000fe40000011400 */
[----:B---3--:R-:W-:Y:S02]  /*62d0*/  IADD3 R3, R3, -0x2, RZ ;  /* 0xfffffffe03037810 */ /* 0x008fe40007ffe0ff */
[----:B----4-:R-:W-:-:S03]  /*62e0*/  IMNMX R0, R17, R0, !PT ;  /* 0x0000000011007217 */ /* 0x010fc60007800200 */
[----:B------:R3:W-:Y:S04]  /*62f0*/  STL [R1+0x6c], R3 ;  /* 0x00006c0301007387 */ /* 0x0007e80000100800 */
[----:B------:R3:W-:Y:S01]  /*6300*/  STL [R1+0x94], R0 ;  /* 0x0000940001007387 */ /* 0x0007e20000100800 */
[----:B------:R-:W-:Y:S01]  /*6310*/  ISETP.GE.AND P0, PT, R3, R0, PT ;  /* 0x000000000300720c */ /* 0x000fe20003f06270 */
[C---:B------:R-:W-:Y:S08]  /*6320*/  HMMA.16816.F32.BF16 R80, R128.reuse, R82, R100 ;  /* 0x000000528050723c */ /* 0x040ff00000041864 */
[C---:B-----5:R-:W-:Y:S08]  /*6330*/  HMMA.16816.F32.BF16 R100, R128.reuse, R104, R176 ;  /* 0x000000688064723c */ /* 0x060ff000000418b0 */
[C---:B------:R-:W-:Y:S08]  /*6340*/  HMMA.16816.F32.BF16 R164, R128.reuse, R160, R164 ;  /* 0x000000a080a4723c */ /* 0x040ff000000418a4 */
[C---:B------:R-:W-:Y:S08]  /*6350*/  HMMA.16816.F32.BF16 R104, R128.reuse, R106, R124 ;  /* 0x0000006a8068723c */ /* 0x040ff0000004187c */
[C---:B-1----:R-:W-:Y:S08]  /*6360*/  HMMA.16816.F32.BF16 R116, R128.reuse, R120, R116 ;  /* 0x000000788074723c */ /* 0x042ff00000041874 */
[C---:B------:R-:W-:Y:S08]  /*6370*/  HMMA.16816.F32.BF16 R160, R128.reuse, R162, R28 ;  /* 0x000000a280a0723c */ /* 0x040ff0000004181c */
[C---:B------:R-:W-:Y:S08]  /*6380*/  HMMA.16816.F32.BF16 R96, R128.reuse, R98, R180 ;  /* 0x000000628060723c */ /* 0x040ff000000418b4 */
[C---:B------:R-:W-:Y:S08]  /*6390*/  HMMA.16816.F32.BF16 R112, R128.reuse, R114, R20 ;  /* 0x000000728070723c */ /* 0x040ff00000041814 */
[C---:B------:R-:W-:Y:S08]  /*63a0*/  HMMA.16816.F32.BF16 R120, R128.reuse, R122, R12 ;  /* 0x0000007a8078723c */ /* 0x040ff0000004180c */
[C---:B--2---:R-:W-:Y:S08]  /*63b0*/  HMMA.16816.F32.BF16 R124, R128.reuse, R4, R32 ;  /* 0x00000004807c723c */ /* 0x044ff00000041820 */
[----:B------:R-:W-:Y:S01]  /*63c0*/  HMMA.16816.F32.BF16 R128, R128, R6, R24 ;  /* 0x000000068080723c */ /* 0x000fe20000041818 */
[----:B------:R-:W-:Y:S01]  /*63d0*/  @!UPT UIADD3 URZ, URZ, URZ, URZ ;  /* 0x0000003f3f3ff290 */ /* 0x000fe2000fffe03f */
[----:B------:R-:W-:Y:S11]  /*63e0*/  @!P0 BRA `(.L_x_4305) ;  /* 0x000042f000008947 */ /* 0x000ff60003800000 */
[----:B---3--:R-:W-:Y:S02]  /*63f0*/  MOV R0, R3 ;  /* 0x0000000300007202 */ /* 0x008fe40000000f00 */
[----:B------:R-:W-:-:S02]  /*6400*/  MOV R135, R16 ;  /* 0x0000001000877202 */ /* 0x000fc40000000f00 */
[----:B------:R-:W-:Y:S01]  /*6410*/  MOV R134, R133 ;  /* 0x0000008500867202 */ /* 0x000fe20000000f00 */
[----:B------:R1:W-:Y:S06]  /*6420*/  STL [R1+0x5c], R0 ;  /* 0x00005c0001007387 */ /* 0x0003ec0000100800 */
.L_x_4316:
        /* <DEDUP_REMOVED lines=54> */
[----:B------:R2:W3:Y:S02]  /*6790*/  SHFL.IDX PT, R4, R5, RZ, 0x181f ;  /* 0x00181fff05047589 */ /* 0x0004e400000e0000 */
.L_x_4343:
        /* <DEDUP_REMOVED lines=18> */
[----:B------:R-:W-:Y:S03]  /*68c0*/  SEL R20, RZ, 0x10, P3 ;  /* 0x00000010ff147807 */ /* 0x000fe60001800000 */
[----:B------:R-:W-:Y:S03]  /*68d0*/  IMAD.X R7, R4, 0x1, R29, P2 ;  /* 0x0000000104077824 */ /* 0x000fe600010e061d */
[----:B------:R2:W-:Y:S01]  /*68e0*/  LDGSTS.E.BYPASS.LTC128B.128 [R14+0x2100], [R12.64], !P3 ;  /* 0x021000000c0e7fae */ /* 0x0005e2000d901d46 */
[----:B-1----:R-:W-:Y:S03]  /*68f0*/  IADD3 R2, P0, R0, R132, RZ ;  /* 0x0000008400027210 */ /* 0x002fe60007f1e0ff */
[----:B------:R-:W1:Y:S02]  /*6900*/  SHFL.IDX PT, R0, R21, 0x1, 0x181f ;  /* 0x00381f0015007f89 */ /* 0x000e6400000e0000 */
[----:B------:R-:W-:Y:S01]  /*6910*/  IMAD.X R3, R4, 0x1, R28, P0 ;  /* 0x0000000104037824 */ /* 0x000fe200000e061c */
[----:B------:R-:W-:Y:S01]  /*6920*/  ISETP.GE.AND P0, PT, R15, c[0x0][0x1d4], PT ;  /* 0x000075000f007a0c */ /* 0x000fe20003f06270 */
[----:B------:R3:W4:Y:S01]  /*6930*/  SHFL.IDX PT, R4, R5, 0x1, 0x181f ;  /* 0x00381f0005047f89 */ /* 0x00072200000e0000 */
[----:B------:R-:W-:Y:S03]  /*6940*/  SEL R15, RZ, 0x10, P1 ;  /* 0x00000010ff0f7807 */ /* 0x000fe60000800000 */
[----:B------:R2:W-:Y:S08]  /*6950*/  LDGSTS.E.BYPASS.LTC128B.128 [R14+0x4100], [R2.64], !P1 ;  /* 0x04100000020e7fae */ /* 0x0005f0000c901d46 */
[----:B------:R2:W-:Y:S01]  /*6960*/  LDGSTS.E.BYPASS.LTC128B.128 [R14+0x6100], [R6.64], !P0 ;  /* 0x06100000060e7fae */ /* 0x0005e2000c101d46 */
[----:B---3--:R-:W-:Y:S02]  /*6970*/  SEL R5, RZ, 0x10, P4 ;  /* 0x00000010ff057807 */ /* 0x008fe40002000000 */
[----:B--2---:R-:W-:Y:S02]  /*6980*/  SEL R14, RZ, 0x10, P0 ;  /* 0x00000010ff0e7807 */ /* 0x004fe40000000000 */
.L_x_4344:
[C---:B-1--4-:R-:W-:Y:S01]  /*6990*/  ISETP.NE.U32.AND P2, PT, R5.reuse, RZ, PT ;  /* 0x000000ff0500720c */ /* 0x052fe20003f45070 */
[----:B------:R-:W2:Y:S01]  /*69a0*/  LDL R21, [R1+0x58] ;  /* 0x0000580001157983 */ /* 0x000ea20000100800 */
[----:B------:R-:W-:Y:S02]  /*69b0*/  IADD3 R5, -R5, 0x10, RZ ;  /* 0x0000001005057810 */ /* 0x000fe40007ffe1ff */
[----:B------:R-:W-:Y:S02]  /*69c0*/  IADD3 R6, -R15, 0x10, RZ ;  /* 0x000000100f067810 */ /* 0x000fe40007ffe1ff */
[----:B------:R-:W-:Y:S02]  /*69d0*/  LOP3.LUT R5, R5, 0xf, RZ, 0xc0, !PT ;  /* 0x0000000f05057812 */ /* 0x000fe400078ec0ff */
[----:B------:R-:W-:Y:S02]  /*69e0*/  IADD3 R12, -R20, 0x10, RZ ;  /* 0x00000010140c7810 */ /* 0x000fe40007ffe1ff */
[----:B------:R-:W-:Y:S02]  /*69f0*/  IADD3 R2, P1, P0, R5, R0, R30 ;  /* 0x0000000005027210 */ /* 0x000fe4000783e01e */
[----:B------:R-:W-:Y:S02]  /*6a00*/  LOP3.LUT R6, R6, 0xf, RZ, 0xc0, !PT ;  /* 0x0000000f06067812 */ /* 0x000fe400078ec0ff */
        /* <DEDUP_REMOVED lines=21> */
.L_x_4307:
[----:B------:R-:W-:Y:S05]  /*6b60*/  BSYNC B0 ;  /* 0x0000000000007941 */ /* 0x000fea0003800000 */
.L_x_4306:
[----:B------:R-:W5:Y:S06]  /*6b70*/  LDL R132, [R1+0x1c] ;  /* 0x00001c0001847983 */ /* 0x000f6c0000100800 */
[----:B------:R-:W0:Y:S01]  /*6b80*/  LDGDEPBAR ;  /* 0x00000000000079af */ /* 0x000e220000000000 */
[----:B------:R-:W-:Y:S01]  /*6b90*/  WARPSYNC 0xffffffff ;  /* 0xffffffff00007948 */ /* 0x000fe20003800000 */
[C---:B-12---:R-:W-:Y:S01]  /*6ba0*/  HMMA.16816.F32.BF16 R4, R168.reuse, R8, RZ ;  /* 0x00000008a804723c */ /* 0x046fe200000418ff */
[----:B------:R-:W-:Y:S03]  /*6bb0*/  BSSY B0, `(.L_x_4310) ;  /* 0x0000144000007945 */ /* 0x000fe60003800000 */
[----:B------:R-:W2:Y:S04]  /*6bc0*/  LDL R2, [R1+0x14] ;  /* 0x0000140001027983 */ /* 0x000ea80000100800 */
[C---:B------:R-:W-:Y:S02]  /*6bd0*/  HMMA.16816.F32.BF16 R8, R168.reuse, R10, RZ ;  /* 0x0000000aa808723c */ /* 0x040fe400000418ff */
[----:B----4-:R-:W4:Y:S06]  /*6be0*/  LDL R0, [R1+0x18] ;  /* 0x0000180001007983 */ /* 0x010f2c0000100800 */
[C---:B------:R-:W-:Y:S01]  /*6bf0*/  HMMA.16816.F32.BF16 R12, R168.reuse, R16, RZ ;  /* 0x00000010a80c723c */ /* 0x040fe200000418ff */
[----:B---3--:R-:W3:Y:S07]  /*6c00*/  LDL R3, [R1+0x10] ;  /* 0x0000100001037983 */ /* 0x008eee0000100800 */
        /* <DEDUP_REMOVED lines=44> */
[C---:B------:R-:W-:Y:S08]  /*6ed0*/  HMMA.16816.F32.BF16 R16, R200.reuse, R182, R16 ;  /* 0x000000b6c810723c */ /* 0x040ff00000041810 */
[C---:B-----5:R-:W-:Y:S01]  /*6ee0*/  HMMA.16816.F32.BF16 R20, R200.reuse, R184, R20 ;  /* 0x000000b8c814723c */ /* 0x060fe20000041814 */
[----:B------:R1:W5:Y:S07]  /*6ef0*/  LDSM.16.M88.4 R176, [R132] ;  /* 0x0000000084b0783b */ /* 0x00036e0000000200 */
[C---:B------:R-:W-:Y:S08]  /*6f00*/  HMMA.16816.F32.BF16 R24, R200.reuse, R186, R24 ;  /* 0x000000bac818723c */ /* 0x040ff00000041818 */
[C---:B--2---:R-:W-:Y:S01]  /*6f10*/  HMMA.16816.F32.BF16 R28, R200.reuse, R188, R28 ;  /* 0x000000bcc81c723c */ /* 0x044fe2000004181c */
[----:B------:R2:W-:Y:S07]  /*6f20*/  LDSM.16.M88.4 R184, [R2] ;  /* 0x0000000002b8783b */ /* 0x0005ee0000000200 */
[----:B------:R-:W-:Y:S01]  /*6f30*/  HMMA.16816.F32.BF16 R32, R200, R190, R32 ;  /* 0x000000bec820723c */ /* 0x000fe20000041820 */
[----:B----4-:R5:W-:Y:S06]  /*6f40*/  LDSM.16.M88.4 R188, [R0] ;  /* 0x0000000000bc783b */ /* 0x010bec0000000200 */
[----:B-1----:R-:W4:Y:S06]  /*6f50*/  LDL R132, [R1+0x2c] ;  /* 0x00002c0001847983 */ /* 0x002f2c0000100800 */
[----:B---3--:R1:W3:Y:S06]  /*6f60*/  LDSM.16.M88.4 R180, [R3] ;  /* 0x0000000003b4783b */ /* 0x0082ec0000000200 */
[----:B--2---:R-:W2:Y:S01]  /*6f70*/  LDL R2, [R1+0x24] ;  /* 0x0000240001027983 */ /* 0x004ea20000100800 */
[C---:B-----5:R-:W-:Y:S05]  /*6f80*/  HMMA.16816.F32.BF16 R4, R204.reuse, R176, R4 ;  /* 0x000000b0cc04723c */ /* 0x060fea0000041804 */
[----:B------:R-:W5:Y:S03]  /*6f90*/  LDL R0, [R1+0x28] ;  /* 0x0000280001007983 */ /* 0x000f660000100800 */
[C---:B------:R-:W-:Y:S03]  /*6fa0*/  HMMA.16816.F32.BF16 R8, R204.reuse, R178, R8 ;  /* 0x000000b2cc08723c */ /* 0x040fe60000041808 */
[----:B------:R-:W3:Y:S06]  /*6fb0*/  LDSM.16.M88.4 R176, [R250+0x2000] ;  /* 0x00200000fab0783b */ /* 0x000eec0000000200 */
[----:B-1----:R-:W5:Y:S01]  /*6fc0*/  LDL R3, [R1+0x20] ;  /* 0x0000200001037983 */ /* 0x002f620000100800 */
[C---:B---3--:R-:W-:Y:S08]  /*6fd0*/  HMMA.16816.F32.BF16 R12, R204.reuse, R180, R12 ;  /* 0x000000b4cc0c723c */ /* 0x048ff0000004180c */
[C---:B------:R-:W-:Y:S01]  /*6fe0*/  HMMA.16816.F32.BF16 R16, R204.reuse, R182, R16 ;  /* 0x000000b6cc10723c */ /* 0x040fe20000041810 */
[----:B------:R-:W1:Y:S07]  /*6ff0*/  LDSM.16.M88.4 R180, [R250+0x2800] ;  /* 0x00280000fab4783b */ /* 0x000e6e0000000200 */
[C---:B------:R-:W-:Y:S08]  /*7000*/  HMMA.16816.F32.BF16 R20, R204.reuse, R184, R20 ;  /* 0x000000b8cc14723c */ /* 0x040ff00000041814 */
[C---:B------:R-:W-:Y:S01]  /*7010*/  HMMA.16816.F32.BF16 R24, R204.reuse, R186, R24 ;  /* 0x000000bacc18723c */ /* 0x040fe20000041818 */
[----:B------:R-:W3:Y:S07]  /*7020*/  LDSM.16.M88.4 R184, [R250+0x3000] ;  /* 0x00300000fab8783b */ /* 0x000eee0000000200 */
[C---:B------:R-:W-:Y:S08]  /*7030*/  HMMA.16816.F32.BF16 R28, R204.reuse, R188, R28 ;  /* 0x000000bccc1c723c */ /* 0x040ff0000004181c */
        /* <DEDUP_REMOVED lines=8> */
[C---:B---3--:R-:W-:Y:S08]  /*70c0*/  HMMA.16816.F32.BF16 R20, R208.reuse, R184, R20 ;  /* 0x000000b8d014723c */ /* 0x048ff00000041814 */
[C---:B------:R-:W-:Y:S01]  /*70d0*/  HMMA.16816.F32.BF16 R24, R208.reuse, R186, R24 ;  /* 0x000000bad018723c */ /* 0x040fe20000041818 */
[----:B------:R-:W3:Y:S07]  /*70e0*/  LDSM.16.M88.4 R184, [R249+-0x3000] ;  /* 0xffd00000f9b8783b */ /* 0x000eee0000000200 */
[C---:B------:R-:W-:Y:S08]  /*70f0*/  HMMA.16816.F32.BF16 R28, R208.reuse, R188, R28 ;  /* 0x000000bcd01c723c */ /* 0x040ff0000004181c */
        /* <DEDUP_REMOVED lines=8> */
[C---:B---3--:R-:W-:Y:S08]  /*7180*/  HMMA.16816.F32.BF16 R20, R212.reuse, R184, R20 ;  /* 0x000000b8d414723c */ /* 0x048ff00000041814 */
[C---:B------:R-:W-:Y:S01]  /*7190*/  HMMA.16816.F32.BF16 R24, R212.reuse, R186, R24 ;  /* 0x000000bad418723c */ /* 0x040fe20000041818 */
[----:B------:R-:W-:Y:S07]  /*71a0*/  LDSM.16.M88.4 R184, [R248+0x5800] ;  /* 0x00580000f8b8783b */ /* 0x000fee0000000200 */
[C---:B------:R-:W-:Y:S08]  /*71b0*/  HMMA.16816.F32.BF16 R28, R212.reuse, R176, R28 ;  /* 0x000000b0d41c723c */ /* 0x040ff0000004181c */
        /* <DEDUP_REMOVED lines=10> */
[----:B----4-:R1:W3:Y:S06]  /*7260*/  LDSM.16.M88.4 R188, [R132] ;  /* 0x0000000084bc783b */ /* 0x0102ec0000000200 */
[----:B--2---:R2:W-:Y:S06]  /*7270*/  LDSM.16.M88.4 R180, [R2] ;  /* 0x0000000002b4783b */ /* 0x0045ec0000000200 */
[----:B-----5:R4:W-:Y:S06]  /*7280*/  LDSM.16.M88.4 R184, [R0] ;  /* 0x0000000000b8783b */ /* 0x0209ec0000000200 */
[----:B-1----:R-:W5:Y:S06]  /*7290*/  LDL R132, [R1+0xc] ;  /* 0x00000c0001847983 */ /* 0x002f6c0000100800 */
[----:B------:R1:W1:Y:S06]  /*72a0*/  LDSM.16.M88.4 R176, [R3] ;  /* 0x0000000003b0783b */ /* 0x00026c0000000200 */
[----:B--2---:R-:W2:Y:S01]  /*72b0*/  LDL R2, [R1+0x34] ;  /* 0x0000340001027983 */ /* 0x004ea20000100800 */
[C---:B---3--:R-:W-:Y:S05]  /*72c0*/  HMMA.16816.F32.BF16 R4, R220.reuse, R188, R4 ;  /* 0x000000bcdc04723c */ /* 0x048fea0000041804 */
[----:B----4-:R-:W3:Y:S03]  /*72d0*/  LDL R0, [R1+0x38] ;  /* 0x0000380001007983 */ /* 0x010ee60000100800 */
[C---:B------:R-:W-:Y:S03]  /*72e0*/  HMMA.16816.F32.BF16 R8, R220.reuse, R190, R8 ;  /* 0x000000bedc08723c */ /* 0x040fe60000041808 */
[----:B------:R-:W-:Y:S06]  /*72f0*/  LDSM.16.M88.4 R188, [R250+0x4800] ;  /* 0x00480000fabc783b */ /* 0x000fec0000000200 */
[----:B-1----:R-:W4:Y:S01]  /*7300*/  LDL R3, [R1+0x30] ;  /* 0x0000300001037983 */ /* 0x002f220000100800 */
        /* <DEDUP_REMOVED lines=41> */
[----:B------:R-:W-:Y:S06]  /*75a0*/  LDSM.16.M88.4 R180, [R250+0x6000] ;  /* 0x00600000fab4783b */ /* 0x000fec0000000200 */
[----:B-----5:R-:W1:Y:S06]  /*75b0*/  LDSM.16.M88.4 R176, [R132] ;  /* 0x0000000084b0783b */ /* 0x020e6c0000000200 */
[----:B--2---:R2:W-:Y:S06]  /*75c0*/  LDSM.16.M88.4 R188, [R2] ;  /* 0x0000000002bc783b */ /* 0x0045ec0000000200 */
[----:B----4-:R-:W4:Y:S06]  /*75d0*/  LDSM.16.M88.4 R184, [R3] ;  /* 0x0000000003b8783b */ /* 0x010f2c0000000200 */
[----:B--2---:R-:W2:Y:S01]  /*75e0*/  LDL R2, [R1+0x5c] ;  /* 0x00005c0001027983 */ /* 0x004ea20000100800 */
[C---:B-1----:R-:W-:Y:S08]  /*75f0*/  HMMA.16816.F32.BF16 R4, R236.reuse, R176, R4 ;  /* 0x000000b0ec04723c */ /* 0x042ff00000041804 */
[C---:B------:R-:W-:Y:S01]  /*7600*/  HMMA.16816.F32.BF16 R8, R236.reuse, R178, R8 ;  /* 0x000000b2ec08723c */ /* 0x040fe20000041808 */
[----:B---3--:R1:W3:Y:S07]  /*7610*/  LDSM.16.M88.4 R176, [R0] ;  /* 0x0000000000b0783b */ /* 0x0082ee0000000200 */
[C---:B----4-:R-:W-:Y:S01]  /*7620*/  HMMA.16816.F32.BF16 R12, R236.reuse, R184, R12 ;  /* 0x000000b8ec0c723c */ /* 0x050fe2000004180c */
[----:B-1----:R-:W2:Y:S07]  /*7630*/  LDL R0, [R1+0x8c] ;  /* 0x00008c0001007983 */ /* 0x002eae0000100800 */
[C---:B------:R-:W-:Y:S01]  /*7640*/  HMMA.16816.F32.BF16 R16, R236.reuse, R186, R16 ;  /* 0x000000baec10723c */ /* 0x040fe20000041810 */
[----:B------:R-:W1:Y:S07]  /*7650*/  LDSM.16.M88.4 R184, [R250+0x6800] ;  /* 0x00680000fab8783b */ /* 0x000e6e0000000200 */
[C---:B------:R-:W-:Y:S08]  /*7660*/  HMMA.16816.F32.BF16 R20, R236.reuse, R188, R20 ;  /* 0x000000bcec14723c */ /* 0x040ff00000041814 */
[C---:B------:R-:W-:Y:S01]  /*7670*/  HMMA.16816.F32.BF16 R24, R236.reuse, R190, R24 ;  /* 0x000000beec18723c */ /* 0x040fe20000041818 */
[----:B------:R-:W-:Y:S07]  /*7680*/  LDSM.16.M88.4 R188, [R249] ;  /* 0x00000000f9bc783b */ /* 0x000fee0000000200 */
[C---:B---3--:R-:W-:Y:S08]  /*7690*/  HMMA.16816.F32.BF16 R28, R236.reuse, R176, R28 ;  /* 0x000000b0ec1c723c */ /* 0x048ff0000004181c */
[----:B------:R-:W-:Y:S01]  /*76a0*/  HMMA.16816.F32.BF16 R32, R236, R178, R32 ;  /* 0x000000b2ec20723c */ /* 0x000fe20000041820 */
[----:B------:R-:W3:Y:S07]  /*76b0*/  LDSM.16.M88.4 R176, [R250+0x7000] ;  /* 0x00700000fab0783b */ /* 0x000eee0000000200 */
[C---:B------:R-:W-:Y:S08]  /*76c0*/  HMMA.16816.F32.BF16 R4, R240.reuse, R180, R4 ;  /* 0x000000b4f004723c */ /* 0x040ff00000041804 */
[C---:B------:R-:W-:Y:S01]  /*76d0*/  HMMA.16816.F32.BF16 R8, R240.reuse, R182, R8 ;  /* 0x000000b6f008723c */ /* 0x040fe20000041808 */
[----:B------:R-:W4:Y:S07]  /*76e0*/  LDSM.16.M88.4 R180, [R250+0x7800] ;  /* 0x00780000fab4783b */ /* 0x000f2e0000000200 */
[C---:B-1----:R-:W-:Y:S08]  /*76f0*/  HMMA.16816.F32.BF16 R12, R240.reuse, R184, R12 ;  /* 0x000000b8f00c723c */ /* 0x042ff0000004180c */
[C---:B------:R-:W-:Y:S01]  /*7700*/  HMMA.16816.F32.BF16 R16, R240.reuse, R186, R16 ;  /* 0x000000baf010723c */ /* 0x040fe20000041810 */
[----:B------:R-:W-:Y:S07]  /*7710*/  LDSM.16.M88.4 R184, [R249+0x1800] ;  /* 0x00180000f9b8783b */ /* 0x000fee0000000200 */
[C---:B---3--:R-:W-:Y:S08]  /*7720*/  HMMA.16816.F32.BF16 R20, R240.reuse, R176, R20 ;  /* 0x000000b0f014723c */ /* 0x048ff00000041814 */
[C---:B------:R-:W-:Y:S01]  /*7730*/  HMMA.16816.F32.BF16 R24, R240.reuse, R178, R24 ;  /* 0x000000b2f018723c */ /* 0x040fe20000041818 */
[----:B------:R-:W1:Y:S07]  /*7740*/  LDSM.16.M88.4 R176, [R249+0x800] ;  /* 0x00080000f9b0783b */ /* 0x000e6e0000000200 */
[C---:B----4-:R-:W-:Y:S08]  /*7750*/  HMMA.16816.F32.BF16 R28, R240.reuse, R180, R28 ;  /* 0x000000b4f01c723c */ /* 0x050ff0000004181c */
[----:B------:R-:W-:Y:S01]  /*7760*/  HMMA.16816.F32.BF16 R32, R240, R182, R32 ;  /* 0x000000b6f020723c */ /* 0x000fe20000041820 */
[----:B------:R-:W3:Y:S01]  /*7770*/  LDSM.16.M88.4 R180, [R249+0x1000] ;  /* 0x00100000f9b4783b */ /* 0x000ee20000000200 */
[----:B------:R-:W-:Y:S05]  /*7780*/  DEPBAR.LE SB0, 0x0 ;  /* 0x000080000000791a */ /* 0x000fea0000000000 */
[----:B------:R-:W-:Y:S01]  /*7790*/  BAR.SYNC.DEFER_BLOCKING 0x0 ;  /* 0x0000000000007b1d */ /* 0x000fe20000010000 */
[C---:B------:R-:W-:Y:S08]  /*77a0*/  HMMA.16816.F32.BF16 R4, R244.reuse, R188, R4 ;  /* 0x000000bcf404723c */ /* 0x040ff00000041804 */
[C---:B------:R-:W-:Y:S08]  /*77b0*/  HMMA.16816.F32.BF16 R8, R244.reuse, R190, R8 ;  /* 0x000000bef408723c */ /* 0x040ff00000041808 */
[C---:B-1----:R-:W-:Y:S08]  /*77c0*/  HMMA.16816.F32.BF16 R12, R244.reuse, R176, R12 ;  /* 0x000000b0f40c723c */ /* 0x042ff0000004180c */
[C---:B------:R-:W-:Y:S08]  /*77d0*/  HMMA.16816.F32.BF16 R16, R244.reuse, R178, R16 ;  /* 0x000000b2f410723c */ /* 0x040ff00000041810 */
[C---:B---3--:R-:W-:Y:S08]  /*77e0*/  HMMA.16816.F32.BF16 R20, R244.reuse, R180, R20 ;  /* 0x000000b4f414723c */ /* 0x048ff00000041814 */
[C---:B------:R-:W-:Y:S08]  /*77f0*/  HMMA.16816.F32.BF16 R24, R244.reuse, R182, R24 ;  /* 0x000000b6f418723c */ /* 0x040ff00000041818 */
[C---:B------:R-:W-:Y:S08]  /*7800*/  HMMA.16816.F32.BF16 R28, R244.reuse, R184, R28 ;  /* 0x000000b8f41c723c */ /* 0x040ff0000004181c */
[----:B------:R-:W-:Y:S03]  /*7810*/  HMMA.16816.F32.BF16 R32, R244, R186, R32 ;  /* 0x000000baf420723c */ /* 0x000fe60000041820 */
[----:B--2---:R-:W-:Y:S11]  /*7820*/  ISETP.GT.AND P0, PT, R2, R0, PT ;  /* 0x000000000200720c */ /* 0x004ff60003f04270 */
[----:B------:R-:W-:Y:S02]  /*7830*/  @!UPT UIADD3 URZ, URZ, URZ, URZ ;  /* 0x0000003f3f3ff290 */ /* 0x000fe4000fffe03f */
[----:B------:R-:W-:-:S05]  /*7840*/  @!P0 BRA `(.L_x_4311) ;  /* 0x000007a000008947 */ /* 0x000fca0003800000 */
[----:B------:R-:W1:Y:S01]  /*7850*/  S2R R132, SR_TID.X ;  /* 0x0000000000847919 */ /* 0x000e620000002100 */
[----:B------:R-:W-:Y:S02]  /*7860*/  IMAD.MOV.U32 R189, RZ, RZ, c[0x0][0x2b8] ;  /* 0x0000ae00ffbd7624 */ /* 0x000fe400078e00ff */
[----:B------:R-:W-:Y:S01]  /*7870*/  IMAD.MOV.U32 R182, RZ, RZ, RZ ;  /* 0x000000ffffb67224 */ /* 0x000fe200078e00ff */
[----:B------:R-:W2:Y:S02]  /*7880*/  LDL R3, [R1+0xa0] ;  /* 0x0000a00001037983 */ /* 0x000ea40000100800 */
[----:B------:R-:W-:Y:S02]  /*7890*/  ISETP.NE.AND P1, PT, R189, 0x1, PT ;  /* 0x00000001bd00780c */ /* 0x000fe40003f25270 */
[----:B------:R-:W3:Y:S04]  /*78a0*/  LDL.64 R176, [R1+0xa8] ;  /* 0x0000a80001b07983 */ /* 0x000ee80000100a00 */
[----:B------:R-:W4:Y:S04]  /*78b0*/  LDL.64 R180, [R1+0x98] ;  /* 0x0000980001b47983 */ /* 0x000f280000100a00 */
[----:B------:R-:W5:Y:S04]  /*78c0*/  LDL R179, [R1+0xa4] ;  /* 0x0000a40001b37983 */ /* 0x000f680000100800 */
[----:B------:R-:W4:Y:S04]  /*78d0*/  LDL R178, [R1+0x158] ;  /* 0x0001580001b27983 */ /* 0x000f280000100800 */
[----:B------:R-:W4:Y:S01]  /*78e0*/  LDL R191, [R1+0x7c] ;  /* 0x00007c0001bf7983 */ /* 0x000f220000100800 */
[--C-:B-1----:R-:W-:Y:S02]  /*78f0*/  SHF.R.S32.HI R0, RZ, 0x1f, R132.reuse ;  /* 0x0000001fff007819 */ /* 0x102fe40000011484 */
[----:B------:R-:W-:Y:S01]  /*7900*/  SHF.R.S32.HI R133, RZ, 0x1f, R132 ;  /* 0x0000001fff857819 */ /* 0x000fe20000011484 */
[----:B------:R-:W5:Y:S01]  /*7910*/  LDL R190, [R1+0x80] ;  /* 0x0000800001be7983 */ /* 0x000f620000100800 */
[-C--:B------:R-:W-:Y:S02]  /*7920*/  LEA.HI R0, R0, R132.reuse, RZ, 0x3 ;  /* 0x0000008400007211 */ /* 0x080fe400078f18ff */
[----:B------:R-:W-:Y:S01]  /*7930*/  LEA.HI R133, R133, R132, RZ, 0x3 ;  /* 0x0000008485857211 */ /* 0x000fe200078f18ff */
[----:B------:R-:W5:Y:S01]  /*7940*/  LDL R189, [R1+0x84] ;  /* 0x0000840001bd7983 */ /* 0x000f620000100800 */
[----:B------:R-:W-:Y:S02]  /*7950*/  LOP3.LUT R0, R0, 0xfffffff8, RZ, 0xc0, !PT ;  /* 0xfffffff800007812 */ /* 0x000fe400078ec0ff */
[----:B------:R-:W-:Y:S01]  /*7960*/  SHF.R.S32.HI R133, RZ, 0x3, R133 ;  /* 0x00000003ff857819 */ /* 0x000fe20000011485 */
[----:B------:R-:W5:Y:S02]  /*7970*/  LDL R188, [R1+0x64] ;  /* 0x0000640001bc7983 */ /* 0x000f640000100800 */
[----:B------:R-:W-:Y:S02]  /*7980*/  IMAD.IADD R0, R132, 0x1, -R0 ;  /* 0x0000000184007824 */ /* 0x000fe400078e0a00 */
[----:B------:R-:W5:Y:S02]  /*7990*/  LDL R132, [R1+0xb8] ;  /* 0x0000b80001847983 */ /* 0x000f640000100800 */
[----:B------:R-:W-:Y:S02]  /*79a0*/  IMAD R0, R0, 0x20, R133 ;  /* 0x0000002000007824 */ /* 0x000fe400078e0285 */
[----:B--2---:R-:W-:Y:S01]  /*79b0*/  IMAD R2, R2, 0x40, R3 ;  /* 0x0000004002027824 */ /* 0x004fe200078e0203 */
[----:B---3--:R-:W2:Y:S04]  /*79c0*/  LDL R177, [R1+0x15c] ;  /* 0x00015c0001b17983 */ /* 0x008ea80000100800 */
[----:B------:R-:W-:Y:S05]  /*79d0*/  IADD3 R2, R2, -0x40, R0 ;  /* 0xffffffc002027810 */ /* 0x000fea0007ffe000 */
[----:B------:R-:W-:Y:S04]  /*79e0*/  @P1 IMAD.HI.U32 R3, R2, c[0x0][0x2bc], RZ ;  /* 0x0000af0002031a27 */ /* 0x000fe800078e00ff */
[----:B------:R-:W-:Y:S01]  /*79f0*/  IMAD.MOV.U32 R0, RZ, RZ, R2 ;  /* 0x000000ffff007224 */ /* 0x000fe200078e0002 */
[----:B------:R-:W-:Y:S04]  /*7a00*/  @P1 SHF.R.U32.HI R0, RZ, c[0x0][0x2c0], R3 ;  /* 0x0000b000ff001a19 */ /* 0x000fe80000011603 */
[C---:B------:R-:W-:Y:S02]  /*7a10*/  @!P6 IADD3 R3, P0, R0.reuse, R176, RZ ;  /* 0x000000b00003e210 */ /* 0x040fe40007f1e0ff */
[----:B------:R-:W3:Y:S01]  /*7a20*/  LDL R176, [R1+0x160] ;  /* 0x0001600001b07983 */ /* 0x000ee20000100800 */
[C---:B----4-:R-:W-:Y:S01]  /*7a30*/  SHF.L.U64.HI R187, R191.reuse, 0x1, R178 ;  /* 0x00000001bfbb7819 */ /* 0x050fe200000102b2 */
[----:B------:R-:W-:Y:S01]  /*7a40*/  IMAD.SHL.U32 R191, R191, 0x2, RZ ;  /* 0x00000002bfbf7824 */ /* 0x000fe200078e00ff */
[----:B-----5:R-:W-:Y:S01]  /*7a50*/  @!P6 LEA.HI.X.SX32 R133, R0, R132, 0x1, P0 ;  /* 0x000000840085e211 */ /* 0x020fe200000f0eff */
[----:B------:R-:W-:Y:S01]  /*7a60*/  IMAD.MOV R0, RZ, RZ, -R0 ;  /* 0x000000ffff007224 */ /* 0x000fe200078e0a00 */
[C---:B------:R-:W-:Y:S03]  /*7a70*/  @!P6 LEA R132, P0, R3.reuse, c[0x0][0x2a0], 0x2 ;  /* 0x0000a8000384ea11 */ /* 0x040fe600078010ff */
[----:B------:R-:W-:Y:S01]  /*7a80*/  IMAD R183, R0, c[0x0][0x2b8], R2 ;  /* 0x0000ae0000b77a24 */ /* 0x000fe200078e0202 */
[----:B------:R-:W-:Y:S03]  /*7a90*/  @!P6 LEA.HI.X R133, R3, c[0x0][0x2a4], R133, 0x2, P0 ;  /* 0x0000a9000385ea11 */ /* 0x000fe600000f1485 */
[C---:B------:R-:W-:Y:S01]  /*7aa0*/  IMAD.WIDE.U32 R2, R183.reuse, c[0x0][0x1e0], RZ ;  /* 0x00007800b7027a25 */ /* 0x040fe200078e00ff */
[----:B------:R1:W-:Y:S01]  /*7ab0*/  STL [R1+0x68], R183 ;  /* 0x000068b701007387 */ /* 0x0003e20000100800 */
[----:B------:R-:W-:Y:S03]  /*7ac0*/  SHF.R.S32.HI R0, RZ, 0x1f, R183 ;  /* 0x0000001fff007819 */ /* 0x000fe600000114b7 */
[----:B------:R4:W5:Y:S02]  /*7ad0*/  @!P6 LDG.E R182, [R132.64] ;  /* 0x0000000684b6e981 */ /* 0x000964000c1e1900 */
[----:B------:R-:W-:Y:S04]  /*7ae0*/  IMAD R0, R0, c[0x0][0x1e0], RZ ;  /* 0x0000780000007a24 */ /* 0x000fe800078e02ff */
[----:B------:R-:W-:Y:S04]  /*7af0*/  IMAD R0, R183, c[0x0][0x1e4], R0 ;  /* 0x00007900b7007a24 */ /* 0x000fe800078e0200 */
[----:B------:R-:W-:Y:S01]  /*7b00*/  IMAD.IADD R3, R3, 0x1, R0 ;  /* 0x0000000103037824 */ /* 0x000fe200078e0200 */
[----:B----4-:R-:W4:Y:S01]  /*7b10*/  LDL R132, [R1+0x164] ;  /* 0x0001640001847983 */ /* 0x010f220000100800 */
[C---:B--2---:R-:W-:Y:S01]  /*7b20*/  SHF.L.U64.HI R186, R190.reuse, 0x1, R177 ;  /* 0x00000001beba7819 */ /* 0x044fe200000102b1 */
[----:B------:R-:W-:Y:S01]  /*7b30*/  IMAD.SHL.U32 R190, R190, 0x2, RZ ;  /* 0x00000002bebe7824 */ /* 0x000fe200078e00ff */
[C---:B---3--:R-:W-:Y:S01]  /*7b40*/  SHF.L.U64.HI R185, R189.reuse, 0x1, R176 ;  /* 0x00000001bdb97819 */ /* 0x048fe200000102b0 */
[----:B------:R-:W-:Y:S01]  /*7b50*/  IMAD.SHL.U32 R189, R189, 0x2, RZ ;  /* 0x00000002bdbd7824 */ /* 0x000fe200078e00ff */
[----:B-----5:R-:W-:Y:S01]  /*7b60*/  SHF.R.S32.HI R133, RZ, 0x1f, R182 ;  /* 0x0000001fff857819 */ /* 0x020fe200000114b6 */
[----:B------:R2:W-:Y:S01]  /*7b70*/  STL [R1+0x60], R182 ;  /* 0x000060b601007387 */ /* 0x0005e20000100800 */
[----:B------:R-:W-:Y:S04]  /*7b80*/  IMAD.WIDE.U32 R2, R182, c[0x0][0x1f0], R2 ;  /* 0x00007c00b6027a25 */ /* 0x000fe800078e0002 */
[----:B------:R-:W-:Y:S01]  /*7b90*/  IMAD R133, R133, c[0x0][0x1f0], RZ ;  /* 0x00007c0085857a24 */ /* 0x000fe200078e02ff */
[----:B------:R-:W-:Y:S03]  /*7ba0*/  IADD3 R0, P0, R180, R2, RZ ;  /* 0x00000002b4007210 */ /* 0x000fe60007f1e0ff */
[----:B------:R-:W-:Y:S05]  /*7bb0*/  IMAD R133, R182, c[0x0][0x1f4], R133 ;  /* 0x00007d00b6857a24 */ /* 0x000fea00078e0285 */
[----:B------:R-:W-:Y:S02]  /*7bc0*/  IADD3.X R133, R179, R3, R133, P0, !PT ;  /* 0x00000003b3857210 */ /* 0x000fe400007fe485 */
[C---:B-1----:R-:W-:Y:S04]  /*7bd0*/  LEA R183, P0, R0.reuse, c[0x0][0x1c8], 0x1 ;  /* 0x0000720000b77a11 */ /* 0x042fe800078008ff */
[----:B------:R-:W-:Y:S02]  /*7be0*/  LEA.HI.X R133, R0, c[0x0][0x1cc], R133, 0x1, P0 ;  /* 0x0000730000857a11 */ /* 0x000fe400000f0c85 */
[C---:B----4-:R-:W-:Y:S01]  /*7bf0*/  SHF.L.U64.HI R184, R188.reuse, 0x1, R132 ;  /* 0x00000001bcb87819 */ /* 0x050fe20000010284 */
[----:B------:R-:W-:Y:S01]  /*7c00*/  IMAD.SHL.U32 R188, R188, 0x2, RZ ;  /* 0x00000002bcbc7824 */ /* 0x000fe200078e00ff */
[----:B------:R-:W-:-:S05]  /*7c10*/  BRA.DIV ~URZ, `(.L_x_4312) ;  /* 0x00009e227f007947 */ /* 0x000fca000b800000 */
[----:B--2---:R1:W2:Y:S02]  /*7c20*/  SHFL.IDX PT, R132, R133, RZ, 0x181f ;  /* 0x00181fff85847589 */ /* 0x0042a400000e0000 */
.L_x_4345:
[----:B------:R-:W-:-:S05]  /*7c30*/  BRA.DIV ~URZ, `(.L_x_4313) ;  /* 0x00009e727f007947 */ /* 0x000fca000b800000 */
[----:B------:R-:W3:Y:S04]  /*7c40*/  LDL R2, [R1+0x64] ;  /* 0x0000640001027983 */ /* 0x000ee80000100800 */
[----:B------:R-:W4:Y:S04]  /*7c50*/  LDL R180, [R1+0x58] ;  /* 0x0000580001b47983 */ /* 0x000f280000100800 */
[----:B------:R-:W5:Y:S04]  /*7c60*/  LDL R176, [R1+0x84] ;  /* 0x0000840001b07983 */ /* 0x000f680000100800 */
[----:B--2---:R-:W2:Y:S04]  /*7c70*/  LDL R182, [R1+0x80] ;  /* 0x0000800001b67983 */ /* 0x004ea80000100800 */
[----:B------:R-:W4:Y:S04]  /*7c80*/  LDL R181, [R1+0x7c] ;  /* 0x00007c0001b57983 */ /* 0x000f280000100800 */
[----:B------:R-:W1:Y:S01]  /*7c90*/  SHFL.IDX PT, R0, R183, RZ, 0x181f ;  /* 0x00181fffb7007589 */ /* 0x000e6200000e0000 */
[----:B---3--:R-:W-:Y:S02]  /*7ca0*/  ISETP.GE.AND P4, PT, R2, c[0x0][0x1d4], PT ;  /* 0x0000750002007a0c */ /* 0x008fe40003f86270 */
[----:B-1----:R-:W-:Y:S05]  /*7cb0*/  IADD3 R2, P0, R0, R188, RZ ;  /* 0x000000bc00027210 */ /* 0x002fea0007f1e0ff */
[----:B------:R-:W-:Y:S01]  /*7cc0*/  IMAD.X R3, R132, 0x1, R184, P0 ;  /* 0x0000000184037824 */ /* 0x000fe200000e06b8 */
[----:B------:R-:W-:Y:S02]  /*7cd0*/  IADD3 R178, P0, R0, R189, RZ ;  /* 0x000000bd00b27210 */ /* 0x000fe40007f1e0ff */
[----:B-----5:R-:W-:Y:S02]  /*7ce0*/  ISETP.GE.AND P3, PT, R176, c[0x0][0x1d4], PT ;  /* 0x00007500b0007a0c */ /* 0x020fe40003f66270 */
[----:B--2---:R-:W-:Y:S01]  /*7cf0*/  ISETP.GE.AND P1, PT, R182, c[0x0][0x1d4], PT ;  /* 0x00007500b6007a0c */ /* 0x004fe20003f26270 */
[----:B------:R-:W-:Y:S01]  /*7d00*/  @!PT LDS RZ, [RZ] ;  /* 0x00000000fffff984 */ /* 0x000fe20000000800 */
[----:B------:R-:W-:Y:S01]  /*7d10*/  @!PT LDS RZ, [RZ] ;  /* 0x00000000fffff984 */ /* 0x000fe20000000800 */
[----:B----4-:R1:W-:Y:S01]  /*7d20*/  LDGSTS.E.BYPASS.LTC128B.128 [R180+0x10100], [R2.64], !P4 ;  /* 0x1010000002b47fae */ /* 0x0103e2000e101d46 */
        /* <DEDUP_REMOVED lines=15> */
.L_x_4346:
        /* <DEDUP_REMOVED lines=29> */
.L_x_4311:
[----:B------:R-:W-:Y:S05]  /*7ff0*/  BSYNC B0 ;  /* 0x0000000000007941 */ /* 0x000fea0003800000 */
.L_x_4310:
[----:B------:R-:W3:Y:S01]  /*8000*/  LDL R132, [R1+0x90] ;  /* 0x0000900001847983 */ /* 0x000ee20000100800 */
[----:B------:R-:W-:Y:S02]  /*8010*/  IMAD.MOV.U32 R0, RZ, RZ, c[0x0][0x2c4] ;  /* 0x0000b100ff007624 */ /* 0x000fe400078e00ff */
[----:B------:R-:W-:Y:S01]  /*8020*/  IMAD.MOV.U32 R133, RZ, RZ, 0x1 ;  /* 0x00000001ff857424 */ /* 0x000fe200078e00ff */
[----:B--2---:R-:W2:Y:S02]  /*8030*/  LDL R3, [R1+0x5c] ;  /* 0x00005c0001037983 */ /* 0x004ea40000100800 */
[----:B------:R-:W-:Y:S02]  /*8040*/  ISETP.NE.AND P0, PT, R0, 0x1, PT ;  /* 0x000000010000780c */ /* 0x000fe40003f05270 */
[----:B------:R-:W4:Y:S04]  /*8050*/  LDL R2, [R1+0xc0] ;  /* 0x0000c00001027983 */ /* 0x000f280000100800 */
[----:B------:R-:W0:Y:S07]  /*8060*/  LDGDEPBAR ;  /* 0x00000000000079af */ /* 0x000e2e0000000000 */
[----:B---3--:R-:W-:Y:S04]  /*8070*/  @P0 IMAD.HI.U32 R0, R132, c[0x0][0x2c8], RZ ;  /* 0x0000b20084000a27 */ /* 0x008fe800078e00ff */
[----:B--2---:R-:W-:Y:S01]  /*8080*/  IMAD R133, R3, -0x40, R133 ;  /* 0xffffffc003857824 */ /* 0x004fe200078e0285 */
[----:B------:R-:W-:Y:S02]  /*8090*/  @P0 SHF.R.U32.HI R132, RZ, c[0x0][0x2cc], R0 ;  /* 0x0000b300ff840a19 */ /* 0x000fe40000011600 */
[----:B------:R-:W-:Y:S02]  /*80a0*/  MOV R0, c[0x0][0x2ac] ;  /* 0x0000ab0000007a02 */ /* 0x000fe40000000f00 */
[----:B----4-:R-:W-:Y:S05]  /*80b0*/  IADD3 R133, -R2, R133, RZ ;  /* 0x0000008502857210 */ /* 0x010fea0007ffe1ff */
[----:B------:R-:W-:Y:S05]  /*80c0*/  IMAD R133, R0, c[0x0][0x1d0], R133 ;  /* 0x0000740000857a24 */ /* 0x000fea00078e0285 */
[----:B------:R-:W-:Y:S01]  /*80d0*/  IADD3 R133, R133, -c[0x0][0x168], RZ ;  /* 0x80005a0085857a10 */ /* 0x000fe20007ffe0ff */
[----:B------:R-:W-:-:S05]  /*80e0*/  BRA.DIV ~URZ, `(.L_x_4314) ;  /* 0x00009cb27f007947 */ /* 0x000fca000b800000 */
[----:B------:R1:W2:Y:S02]  /*80f0*/  SHFL.IDX PT, R0, R132, RZ, 0x1c1f ;  /* 0x001c1fff84007589 */ /* 0x0002a400000e0000 */
.L_x_4347:
[----:B--2---:R-:W-:Y:S05]  /*8100*/  IMAD.IADD R0, R133, 0x1, R0 ;  /* 0x0000000185007824 */ /* 0x004fea00078e0200 */
[C---:B------:R-:W-:Y:S02]  /*8110*/  ISETP.GT.AND P0, PT, R0.reuse, RZ, PT ;  /* 0x000000ff0000720c */ /* 0x040fe40003f04270 */
[C---:B------:R-:W-:Y:S02]  /*8120*/  ISETP.GT.AND P2, PT, R0.reuse, 0x1, PT ;  /* 0x000000010000780c */ /* 0x040fe40003f44270 */
[C---:B------:R-:W-:Y:S02]  /*8130*/  ISETP.GT.AND P3, PT, R0.reuse, 0x8, PT ;  /* 0x000000080000780c */ /* 0x040fe40003f64270 */
        /* <DEDUP_REMOVED lines=37> */
[----:B------:R-:W-:Y:S02]  /*8390*/  FSEL R7, R7, -INF , P2 ;  /* 0xff80000007077808 */ /* 0x000fe40001000000 */
[----:B------:R-:W-:Y:S02]  /*83a0*/  FSEL R10, R10, -INF , P1 ;  /* 0xff8000000a0a7808 */ /* 0x000fe40000800000 */
[----:B------:R-:W-:Y:S02]  /*83b0*/  FSEL R11, R11, -INF , P0 ;  /* 0xff8000000b0b7808 */ /* 0x000fe40000000000 */
[C---:B------:R-:W-:Y:S02]  /*83c0*/  ISETP.GT.AND P3, PT, R0.reuse, 0x10, PT ;  /* 0x000000100000780c */ /* 0x040fe40003f64270 */
        /* <DEDUP_REMOVED lines=40> */
[----:B--2---:R-:W-:Y:S06]  /*8650*/  FMNMX.FTZ R0, R2, R0, !PT ;  /* 0x0000000002007209 */ /* 0x004fec0007810000 */
        /* <DEDUP_REMOVED lines=13> */
[----:B-1----:R-:W-:Y:S04]  /*8730*/  FMNMX.FTZ R132, R27, R0, !PT ;  /* 0x000000001b847209 */ /* 0x002fe80007810000 */
[----:B------:R-:W-:Y:S04]  /*8740*/  FMNMX.FTZ R132, R30, R132, !PT ;  /* 0x000000841e847209 */ /* 0x000fe80007810000 */
[----:B------:R-:W-:Y:S04]  /*8750*/  FMNMX.FTZ R132, R31, R132, !PT ;  /* 0x000000841f847209 */ /* 0x000fe80007810000 */
[----:B------:R-:W-:Y:S04]  /*8760*/  FMNMX.FTZ R132, R34, R132, !PT ;  /* 0x0000008422847209 */ /* 0x000fe80007810000 */
[----:B------:R-:W-:Y:S05]  /*8770*/  FMNMX.FTZ R132, R35, R132, !PT ;  /* 0x0000008423847209 */ /* 0x000fea0007810000 */
[----:B------:R-:W1:Y:S02]  /*8780*/  SHFL.BFLY PT, R0, R132, 0x2, 0x1f ;  /* 0x0c401f0084007f89 */ /* 0x000e6400000e0000 */
[----:B-1----:R-:W-:Y:S06]  /*8790*/  FMNMX.FTZ R132, R132, R0, !PT ;  /* 0x0000000084847209 */ /* 0x002fec0007810000 */
[----:B------:R1:W2:Y:S02]  /*87a0*/  SHFL.BFLY PT, R0, R132, 0x1, 0x1f ;  /* 0x0c201f0084007f89 */ /* 0x0002a400000e0000 */
.L_x_4348:
        /* <DEDUP_REMOVED lines=28> */
[----:B------:R-:W-:Y:S01]  /*8970*/  FFMA.FTZ R29, R29, c[0x0][0x2d0], -R2 ;  /* 0x0000b4001d1d7a23 */ /* 0x000fe20000010802 */
[----:B------:R-:W-:Y:S02]  /*8980*/  MOV R28, R24 ;  /* 0x00000018001c7202 */ /* 0x000fe40000000f00 */
[----:B------:R-:W-:Y:S10]  /*8990*/  MUFU.EX2 R8, R8 ;  /* 0x0000000800087308 */ /* 0x000ff40000000800 */
[----:B------:R-:W2:Y:S01]  /*89a0*/  MUFU.EX2 R9, R9 ;  /* 0x0000000900097308 */ /* 0x000ea20000000800 */
[C---:B---3--:R-:W-:Y:S01]  /*89b0*/  FFMA.FTZ R2, R0.reuse, R177, R4 ;  /* 0x000000b100027223 */ /* 0x048fe20000010004 */
[----:B--2---:R-:W-:Y:S01]  /*89c0*/  F2FP.BF16.PACK_AB R178, R9, R8 ;  /* 0x0000000809b2723e */ /* 0x004fe200000010ff */
[----:B------:R-:W-:Y:S02]  /*89d0*/  FMUL.FTZ R16, R0, R152 ;  /* 0x0000009800107220 */ /* 0x000fe40000410000 */
[C---:B------:R-:W-:Y:S01]  /*89e0*/  FADD.FTZ R5, R176.reuse, R2 ;  /* 0x00000002b0057221 */ /* 0x040fe20000010000 */
[----:B------:R-:W-:Y:S01]  /*89f0*/  F2FP.BF16.PACK_AB R176, R176, R4 ;  /* 0x00000004b0b0723e */ /* 0x000fe200000010ff */
[C---:B------:R-:W-:Y:S01]  /*8a00*/  FMUL.FTZ R4, R3.reuse, c[0x0][0x2d0] ;  /* 0x0000b40003047a20 */ /* 0x040fe20000410000 */
[----:B------:R-:W-:Y:S01]  /*8a10*/  FSEL R2, R3, RZ, P0 ;  /* 0x000000ff03027208 */ /* 0x000fe20000000000 */
[C---:B------:R-:W-:Y:S02]  /*8a20*/  FMUL.FTZ R12, R0.reuse, R156 ;  /* 0x0000009c000c7220 */ /* 0x040fe40000410000 */
[----:B------:R-:W-:Y:S01]  /*8a30*/  FMUL.FTZ R17, R0, R153 ;  /* 0x0000009900117220 */ /* 0x000fe20000410000 */
[----:B------:R-:W-:Y:S01]  /*8a40*/  FSEL R4, R4, RZ, P0 ;  /* 0x000000ff04047208 */ /* 0x000fe20000000000 */
[----:B------:R-:W-:Y:S01]  /*8a50*/  FADD.FTZ R2, -R2, R135 ;  /* 0x0000008702027221 */ /* 0x000fe20000010100 */
[----:B------:R-:W-:Y:S01]  /*8a60*/  MOV R135, R20 ;  /* 0x0000001400877202 */ /* 0x000fe20000000f00 */
[----:B------:R-:W-:Y:S01]  /*8a70*/  FMUL.FTZ R20, R0, R148 ;  /* 0x0000009400147220 */ /* 0x000fe20000410000 */
[----:B------:R-:W-:Y:S01]  /*8a80*/  MOV R148, R179 ;  /* 0x000000b300947202 */ /* 0x000fe20000000f00 */
[--C-:B------:R-:W-:Y:S02]  /*8a90*/  FFMA.FTZ R7, R7, c[0x0][0x2d0], -R4.reuse ;  /* 0x0000b40007077a23 */ /* 0x100fe40000010804 */
[--C-:B-1----:R-:W-:Y:S01]  /*8aa0*/  FFMA.FTZ R132, R10, c[0x0][0x2d0], -R4.reuse ;  /* 0x0000b4000a847a23 */ /* 0x102fe20000010804 */
[----:B------:R-:W-:Y:S01]  /*8ab0*/  MOV R10, R29 ;  /* 0x0000001d000a7202 */ /* 0x000fe20000000f00 */
[--C-:B------:R-:W-:Y:S01]  /*8ac0*/  FFMA.FTZ R181, R15, c[0x0][0x2d0], -R4.reuse ;  /* 0x0000b4000fb57a23 */ /* 0x100fe20000010804 */
[----:B------:R-:W-:Y:S01]  /*8ad0*/  MOV R29, R25 ;  /* 0x00000019001d7202 */ /* 0x000fe20000000f00 */
[--C-:B------:R-:W-:Y:S01]  /*8ae0*/  FFMA.FTZ R189, R23, c[0x0][0x2d0], -R4.reuse ;  /* 0x0000b40017bd7a23 */ /* 0x100fe20000010804 */
[----:B------:R-:W-:Y:S01]  /*8af0*/  MOV R25, R21 ;  /* 0x0000001500197202 */ /* 0x000fe20000000f00 */
        /* <DEDUP_REMOVED lines=9> */
[--C-:B------:R-:W-:Y:S01]  /*8b90*/  FFMA.FTZ R134, R11, c[0x0][0x2d0], -R4.reuse ;  /* 0x0000b4000b867a23 */ /* 0x100fe20000010804 */
[----:B------:R-:W-:Y:S01]  /*8ba0*/  MOV R11, R32 ;  /* 0x00000020000b7202 */ /* 0x000fe20000000f00 */
[--C-:B------:R-:W-:Y:S01]  /*8bb0*/  FFMA.FTZ R182, R14, c[0x0][0x2d0], -R4.reuse ;  /* 0x0000b4000eb67a23 */ /* 0x100fe20000010804 */
[----:B------:R-:W-:Y:S01]  /*8bc0*/  MOV R14, R33 ;  /* 0x00000021000e7202 */ /* 0x000fe20000000f00 */
[--C-:B------:R-:W-:Y:S02]  /*8bd0*/  FFMA.FTZ R183, R18, c[0x0][0x2d0], -R4.reuse ;  /* 0x0000b40012b77a23 */ /* 0x100fe40000010804 */
[--C-:B------:R-:W-:Y:S01]  /*8be0*/  FFMA.FTZ R184, R19, c[0x0][0x2d0], -R4.reuse ;  /* 0x0000b40013b87a23 */ /* 0x100fe20000010804 */
[----:B------:R-:W-:Y:S01]  /*8bf0*/  MUFU.EX2 R177, R6 ;  /* 0x0000000600b17308 */ /* 0x000fe20000000800 */
[----:B------:R-:W-:Y:S02]  /*8c00*/  FFMA.FTZ R190, R22, c[0x0][0x2d0], -R4 ;  /* 0x0000b40016be7a23 */ /* 0x000fe40000010804 */
[----:B------:R-:W-:Y:S02]  /*8c10*/  FADD.FTZ R4, R8, R5 ;  /* 0x0000000508047221 */ /* 0x000fe40000010000 */
[C---:B------:R-:W-:Y:S02]  /*8c20*/  FMUL.FTZ R32, R0.reuse, R136 ;  /* 0x0000008800207220 */ /* 0x040fe40000410000 */
[----:B------:R-:W-:Y:S02]  /*8c30*/  FADD.FTZ R180, R9, R4 ;  /* 0x0000000409b47221 */ /* 0x000fe40000010000 */
[----:B------:R-:W-:Y:S01]  /*8c40*/  FMUL.FTZ R4, R0, R164 ;  /* 0x000000a400047220 */ /* 0x000fe20000410000 */
[----:B------:R1:W-:Y:S01]  /*8c50*/  MUFU.EX2 R132, R188 ;  /* 0x000000bc00847308 */ /* 0x0003e20000000800 */
[----:B------:R-:W2:Y:S01]  /*8c60*/  LDL R164, [R1] ;  /* 0x0000000001a47983 */ /* 0x000ea20000100800 */
[----:B------:R-:W-:Y:S02]  /*8c70*/  FMUL.FTZ R2, R2, c[0x0][0x2d0] ;  /* 0x0000b40002027a20 */ /* 0x000fe40000410000 */
[C---:B------:R-:W-:Y:S01]  /*8c80*/  FMUL.FTZ R21, R0.reuse, R149 ;  /* 0x0000009500157220 */ /* 0x040fe20000410000 */
[----:B------:R-:W3:Y:S01]  /*8c90*/  LDL.LU R136, [R1+0x88] ;  /* 0x0000880001887983 */ /* 0x000ee20000300800 */
[----:B------:R-:W-:Y:S01]  /*8ca0*/  MOV R149, R10 ;  /* 0x0000000a00957202 */ /* 0x000fe20000000f00 */
[C---:B------:R-:W-:Y:S02]  /*8cb0*/  FMUL.FTZ R33, R0.reuse, R137 ;  /* 0x0000008900217220 */ /* 0x040fe40000410000 */
[C---:B------:R-:W-:Y:S01]  /*8cc0*/  FMUL.FTZ R5, R0.reuse, R165 ;  /* 0x000000a500057220 */ /* 0x040fe20000410000 */
[----:B------:R-:W4:Y:S01]  /*8cd0*/  MUFU.EX2 R2, R2 ;  /* 0x0000000200027308 */ /* 0x000f220000000800 */
[C---:B------:R-:W-:Y:S01]  /*8ce0*/  FMUL.FTZ R8, R0.reuse, R160 ;  /* 0x000000a000087220 */ /* 0x040fe20000410000 */
[----:B------:R-:W-:Y:S01]  /*8cf0*/  MOV R160, R34 ;  /* 0x0000002200a07202 */ /* 0x000fe20000000f00 */
[C---:B------:R-:W-:Y:S01]  /*8d00*/  FMUL.FTZ R13, R0.reuse, R157 ;  /* 0x0000009d000d7220 */ /* 0x040fe20000410000 */
[----:B------:R-:W-:Y:S01]  /*8d10*/  MOV R165, R35 ;  /* 0x0000002300a57202 */ /* 0x000fe20000000f00 */
[----:B------:R-:W5:Y:S01]  /*8d20*/  LDL R157, [R1+0x4] ;  /* 0x00000400019d7983 */ /* 0x000f620000100800 */
        /* <DEDUP_REMOVED lines=11> */
[----:B-1----:R-:W5:Y:S01]  /*8de0*/  LDL R188, [R1+0x94] ;  /* 0x0000940001bc7983 */ /* 0x002f620000100800 */
[C---:B------:R-:W-:Y:S01]  /*8df0*/  FMUL.FTZ R37, R0.reuse, R37 ;  /* 0x0000002500257220 */ /* 0x040fe20000410000 */
[----:B------:R-:W-:Y:S01]  /*8e00*/  MUFU.EX2 R190, R190 ;  /* 0x000000be00be7308 */ /* 0x000fe20000000800 */
[C---:B------:R-:W-:Y:S02]  /*8e10*/  FMUL.FTZ R40, R0.reuse, R40 ;  /* 0x0000002800287220 */ /* 0x040fe40000410000 */
[----:B------:R-:W-:Y:S02]  /*8e20*/  FMUL.FTZ R41, R0, R41 ;  /* 0x0000002900297220 */ /* 0x000fe40000410000 */
[C---:B----4-:R-:W-:Y:S02]  /*8e30*/  FMUL.FTZ R10, R2.reuse, R162 ;  /* 0x000000a2020a7220 */ /* 0x050fe40000410000 */
[----:B------:R-:W4:Y:S01]  /*8e40*/  LDL R162, [R1+0x3c] ;  /* 0x00003c0001a27983 */ /* 0x000f220000100800 */
[C---:B------:R-:W-:Y:S02]  /*8e50*/  FMUL.FTZ R34, R2.reuse, R138 ;  /* 0x0000008a02227220 */ /* 0x040fe40000410000 */
[C---:B------:R-:W-:Y:S01]  /*8e60*/  FMUL.FTZ R35, R2.reuse, R139 ;  /* 0x0000008b02237220 */ /* 0x040fe20000410000 */
[----:B------:R-:W-:Y:S01]  /*8e70*/  MUFU.EX2 R189, R189 ;  /* 0x000000bd00bd7308 */ /* 0x000fe20000000800 */
[C---:B------:R-:W-:Y:S01]  /*8e80*/  FMUL.FTZ R6, R2.reuse, R166 ;  /* 0x000000a602067220 */ /* 0x040fe20000410000 */
[----:B------:R-:W-:Y:S01]  /*8e90*/  MOV R166, R14 ;  /* 0x0000000e00a67202 */ /* 0x000fe20000000f00 */
[C---:B------:R-:W-:Y:S02]  /*8ea0*/  FMUL.FTZ R14, R2.reuse, R158 ;  /* 0x0000009e020e7220 */ /* 0x040fe40000410000 */
[C---:B------:R-:W-:Y:S01]  /*8eb0*/  FMUL.FTZ R7, R2.reuse, R167 ;  /* 0x000000a702077220 */ /* 0x040fe20000410000 */
[----:B------:R-:W-:Y:S01]  /*8ec0*/  MOV R167, R11 ;  /* 0x0000000b00a77202 */ /* 0x000fe20000000f00 */
[C---:B------:R-:W-:Y:S01]  /*8ed0*/  FMUL.FTZ R11, R2.reuse, R163 ;  /* 0x000000a3020b7220 */ /* 0x040fe20000410000 */
[----:B------:R-:W-:Y:S01]  /*8ee0*/  MOV R163, R141 ;  /* 0x0000008d00a37202 */ /* 0x000fe20000000f00 */
[C---:B------:R-:W-:Y:S01]  /*8ef0*/  FMUL.FTZ R15, R2.reuse, R159 ;  /* 0x0000009f020f7220 */ /* 0x040fe20000410000 */
[----:B------:R-:W1:Y:S01]  /*8f00*/  MUFU.EX2 R158, R134 ;  /* 0x00000086009e7308 */ /* 0x000e620000000800 */
        /* <DEDUP_REMOVED lines=11> */
[----:B------:R-:W-:Y:S02]  /*8fc0*/  FMUL.FTZ R31, R2, R143 ;  /* 0x0000008f021f7220 */ /* 0x000fe40000410000 */
        /* <DEDUP_REMOVED lines=52> */
[C---:B------:R-:W-:Y:S02]  /*9310*/  FMUL.FTZ R128, R0.reuse, R128 ;  /* 0x0000008000807220 */ /* 0x040fe40000410000 */
[----:B------:R-:W-:Y:S01]  /*9320*/  FMUL.FTZ R129, R0, R129 ;  /* 0x0000008100817220 */ /* 0x000fe20000410000 */
[----:B------:R-:W-:Y:S01]  /*9330*/  MOV R0, R30 ;  /* 0x0000001e00007202 */ /* 0x000fe20000000f00 */
        /* <DEDUP_REMOVED lines=50> */
[----:B--2---:R-:W-:Y:S01]  /*9660*/  LDSM.16.MT88.4 R144, [R164+0x800] ;  /* 0x00080000a490783b */ /* 0x004fe20000004200 */
[----:B---3--:R-:W-:Y:S01]  /*9670*/  FFMA.FTZ R152, R2, R136, R177 ;  /* 0x0000008802987223 */ /* 0x008fe200000100b1 */
[----:B------:R-:W-:Y:S01]  /*9680*/  F2FP.BF16.PACK_AB R177, R153, R177 ;  /* 0x000000b199b1723e */ /* 0x000fe200000010ff */
[----:B------:R1:W2:Y:S05]  /*9690*/  MUFU.EX2 R2, R187 ;  /* 0x000000bb00027308 */ /* 0x0002aa0000000800 */
[----:B------:R-:W3:Y:S08]  /*96a0*/  LDSM.16.MT88.4 R136, [R251] ;  /* 0x00000000fb88783b */ /* 0x000ef00000004200 */
[----:B-1----:R-:W5:Y:S01]  /*96b0*/  LDL.LU R187, [R1+0x5c] ;  /* 0x00005c0001bb7983 */ /* 0x002f620000300800 */
[C---:B---3--:R-:W-:Y:S08]  /*96c0*/  HMMA.16816.F32.BF16 R4, R176.reuse, R136, R4 ;  /* 0x00000088b004723c */ /* 0x048ff00000041804 */
[C---:B------:R-:W-:Y:S01]  /*96d0*/  HMMA.16816.F32.BF16 R8, R176.reuse, R138, R8 ;  /* 0x0000008ab008723c */ /* 0x040fe20000041808 */
[----:B------:R-:W1:Y:S07]  /*96e0*/  LDSM.16.MT88.4 R136, [R164] ;  /* 0x00000000a488783b */ /* 0x000e6e0000004200 */
[C---:B-1----:R-:W-:Y:S08]  /*96f0*/  HMMA.16816.F32.BF16 R12, R176.reuse, R136, R12 ;  /* 0x00000088b00c723c */ /* 0x042ff0000004180c */
[C---:B------:R-:W-:Y:S01]  /*9700*/  HMMA.16816.F32.BF16 R16, R176.reuse, R138, R16 ;  /* 0x0000008ab010723c */ /* 0x040fe20000041810 */
[----:B------:R-:W1:Y:S07]  /*9710*/  LDSM.16.MT88.4 R136, [R252] ;  /* 0x00000000fc88783b */ /* 0x000e6e0000004200 */
[C---:B-1----:R-:W-:Y:S08]  /*9720*/  HMMA.16816.F32.BF16 R20, R176.reuse, R136, R20 ;  /* 0x00000088b014723c */ /* 0x042ff00000041814 */
[C---:B------:R-:W-:Y:S01]  /*9730*/  HMMA.16816.F32.BF16 R24, R176.reuse, R138, R24 ;  /* 0x0000008ab018723c */ /* 0x040fe20000041818 */
[----:B----4-:R1:W3:Y:S03]  /*9740*/  LDSM.16.MT88.4 R136, [R162] ;  /* 0x00000000a288783b */ /* 0x0102e60000004200 */
[----:B-1----:R-:W-:Y:S02]  /*9750*/  MOV R162, R167 ;  /* 0x000000a700a27202 */ /* 0x002fe40000000f00 */
[----:B------:R-:W-:Y:S02]  /*9760*/  MOV R167, R166 ;  /* 0x000000a600a77202 */ /* 0x000fe40000000f00 */
[----:B------:R-:W-:Y:S01]  /*9770*/  MOV R166, R0 ;  /* 0x0000000000a67202 */ /* 0x000fe20000000f00 */
[----:B------:R-:W-:Y:S03]  /*9780*/  FADD.FTZ R0, R132, R180 ;  /* 0x000000b484007221 */ /* 0x000fe60000010000 */
[----:B------:R-:W1:Y:S01]  /*9790*/  MUFU.EX2 R180, R166 ;  /* 0x000000a600b47308 */ /* 0x000e620000000800 */
[----:B--2---:R-:W-:Y:S04]  /*97a0*/  FADD.FTZ R0, R2, R0 ;  /* 0x0000000002007221 */ /* 0x004fe80000010000 */
[----:B------:R-:W-:Y:S01]  /*97b0*/  FADD.FTZ R0, R135, R0 ;  /* 0x0000000087007221 */ /* 0x000fe20000010000 */
[C---:B---3--:R-:W-:Y:S03]  /*97c0*/  HMMA.16816.F32.BF16 R28, R176.reuse, R136, R28 ;  /* 0x00000088b01c723c */ /* 0x048fe6000004181c */
[----:B------:R-:W-:Y:S05]  /*97d0*/  FADD.FTZ R0, R134, R0 ;  /* 0x0000000086007221 */ /* 0x000fea0000010000 */
[C---:B------:R-:W-:Y:S01]  /*97e0*/  HMMA.16816.F32.BF16 R32, R176.reuse, R138, R32 ;  /* 0x0000008ab020723c */ /* 0x040fe20000041820 */
[----:B------:R-:W2:Y:S07]  /*97f0*/  LDSM.16.MT88.4 R136, [R251+0x2000] ;  /* 0x00200000fb88783b */ /* 0x000eae0000004200 */
[C---:B--2---:R-:W-:Y:S08]  /*9800*/  HMMA.16816.F32.BF16 R36, R176.reuse, R136, R36 ;  /* 0x00000088b024723c */ /* 0x044ff00000041824 */
[C---:B------:R-:W-:Y:S01]  /*9810*/  HMMA.16816.F32.BF16 R40, R176.reuse, R138, R40 ;  /* 0x0000008ab028723c */ /* 0x040fe20000041828 */
[----:B------:R-:W2:Y:S07]  /*9820*/  LDSM.16.MT88.4 R136, [R164+0x2000] ;  /* 0x00200000a488783b */ /* 0x000eae0000004200 */
[C---:B--2---:R-:W-:Y:S08]  /*9830*/  HMMA.16816.F32.BF16 R44, R176.reuse, R136, R44 ;  /* 0x00000088b02c723c */ /* 0x044ff0000004182c */
[C---:B------:R-:W-:Y:S01]  /*9840*/  HMMA.16816.F32.BF16 R48, R176.reuse, R138, R48 ;  /* 0x0000008ab030723c */ /* 0x040fe20000041830 */
[----:B------:R-:W2:Y:S02]  /*9850*/  LDSM.16.MT88.4 R136, [R252+0x2000] ;  /* 0x00200000fc88783b */ /* 0x000ea40000004200 */
[----:B-----5:R-:W-:Y:S05]  /*9860*/  ISETP.GT.AND P0, PT, R187, R188, PT ;  /* 0x000000bcbb00720c */ /* 0x020fea0003f04270 */
        /* <DEDUP_REMOVED lines=31> */
[----:B------:R-:W-:Y:S03]  /*9a60*/  F2FP.BF16.PACK_AB R137, R185, R186 ;  /* 0x000000bab989723e */ /* 0x000fe600000010ff */
[----:B------:R-:W-:Y:S02]  /*9a70*/  F2FP.BF16.PACK_AB R138, R134, R135 ;  /* 0x00000087868a723e */ /* 0x000fe400000010ff */
[----:B------:R-:W-:Y:S02]  /*9a80*/  F2FP.BF16.PACK_AB R139, R184, R183 ;  /* 0x000000b7b88b723e */ /* 0x000fe400000010ff */
[----:B------:R-:W3:Y:S01]  /*9a90*/  MUFU.EX2 R2, R155 ;  /* 0x0000009b00027308 */ /* 0x000ee20000000800 */
[----:B-1----:R-:W-:Y:S04]  /*9aa0*/  F2FP.BF16.PACK_AB R177, R181, R180 ;  /* 0x000000b4b5b1723e */ /* 0x002fe800000010ff */
[C---:B------:R-:W-:Y:S05]  /*9ab0*/  HMMA.16816.F32.BF16 R4, R136.reuse, R140, R4 ;  /* 0x0000008c8804723c */ /* 0x040fea0000041804 */
[----:B------:R-:W1:Y:S03]  /*9ac0*/  MUFU.EX2 R135, R154 ;  /* 0x0000009a00877308 */ /* 0x000e660000000800 */
[C---:B------:R-:W-:Y:S01]  /*9ad0*/  HMMA.16816.F32.BF16 R8, R136.reuse, R142, R8 ;  /* 0x0000008e8808723c */ /* 0x040fe20000041808 */
[----:B------:R-:W4:Y:S03]  /*9ae0*/  LDSM.16.MT88.4 R140, [R252+0x800] ;  /* 0x00080000fc8c783b */ /* 0x000f260000004200 */
[----:B--2---:R-:W-:Y:S03]  /*9af0*/  FADD.FTZ R0, R132, R0 ;  /* 0x0000000084007221 */ /* 0x004fe60000010000 */
[----:B------:R-:W-:Y:S01]  /*9b00*/  MUFU.EX2 R176, R163 ;  /* 0x000000a300b07308 */ /* 0x000fe20000000800 */
[C---:B------:R-:W-:Y:S04]  /*9b10*/  HMMA.16816.F32.BF16 R12, R136.reuse, R144, R12 ;  /* 0x00000090880c723c */ /* 0x040fe8000004180c */
[----:B---3--:R-:W-:Y:S04]  /*9b20*/  FADD.FTZ R0, R2, R0 ;  /* 0x0000000002007221 */ /* 0x008fe80000010000 */
[C---:B------:R-:W-:Y:S01]  /*9b30*/  HMMA.16816.F32.BF16 R16, R136.reuse, R146, R16 ;  /* 0x000000928810723c */ /* 0x040fe20000041810 */
[----:B------:R-:W2:Y:S01]  /*9b40*/  LDSM.16.MT88.4 R144, [R157+0x800] ;  /* 0x000800009d90783b */ /* 0x000ea20000004200 */
[----:B------:R3:W5:Y:S02]  /*9b50*/  MUFU.EX2 R134, R159 ;  /* 0x0000009f00867308 */ /* 0x0007640000000800 */
[----:B-1----:R-:W-:Y:S08]  /*9b60*/  FADD.FTZ R0, R135, R0 ;  /* 0x0000000087007221 */ /* 0x002ff00000010000 */
[----:B------:R-:W-:Y:S01]  /*9b70*/  MUFU.EX2 R178, R167 ;  /* 0x000000a700b27308 */ /* 0x000fe20000000800 */
[C---:B----4-:R-:W-:Y:S03]  /*9b80*/  HMMA.16816.F32.BF16 R20, R136.reuse, R140, R20 ;  /* 0x0000008c8814723c */ /* 0x050fe60000041814 */
[----:B---3--:R-:W-:Y:S01]  /*9b90*/  MOV R159, R148 ;  /* 0x00000094009f7202 */ /* 0x008fe20000000f00 */
[----:B-----5:R-:W-:Y:S01]  /*9ba0*/  FADD.FTZ R0, R134, R0 ;  /* 0x0000000086007221 */ /* 0x020fe20000010000 */
[----:B------:R-:W-:Y:S03]  /*9bb0*/  LDSM.16.MT88.4 R148, [R252+0x1000] ;  /* 0x00100000fc94783b */ /* 0x000fe60000004200 */
[C---:B------:R-:W-:Y:S05]  /*9bc0*/  HMMA.16816.F32.BF16 R24, R136.reuse, R142, R24 ;  /* 0x0000008e8818723c */ /* 0x040fea0000041818 */
[----:B------:R-:W1:Y:S03]  /*9bd0*/  LDSM.16.MT88.4 R140, [R251+0x2800] ;  /* 0x00280000fb8c783b */ /* 0x000e660000004200 */
        /* <DEDUP_REMOVED lines=40> */
[----:B------:R-:W-:Y:S01]  /*9e60*/  F2FP.BF16.PACK_AB R138, R134, R135 ;  /* 0x00000087868a723e */ /* 0x000fe200000010ff */
[----:B------:R-:W-:Y:S02]  /*9e70*/  MUFU.EX2 R132, R162 ;  /* 0x000000a200847308 */ /* 0x000fe40000000800 */
[----:B------:R-:W-:Y:S02]  /*9e80*/  F2FP.BF16.PACK_AB R137, R189, R190 ;  /* 0x000000bebd89723e */ /* 0x000fe400000010ff */
[----:B------:R-:W-:Y:S06]  /*9e90*/  F2FP.BF16.PACK_AB R139, R182, R191 ;  /* 0x000000bfb68b723e */ /* 0x000fec00000010ff */
[----:B------:R3:W-:Y:S01]  /*9ea0*/  MUFU.EX2 R135, R160 ;  /* 0x000000a000877308 */ /* 0x0007e20000000800 */
[C---:B-1----:R-:W-:Y:S09]  /*9eb0*/  HMMA.16816.F32.BF16 R4, R136.reuse, R140, R4 ;  /* 0x0000008c8804723c */ /* 0x042ff20000041804 */
[----:B------:R-:W1:Y:S01]  /*9ec0*/  MUFU.EX2 R2, R159 ;  /* 0x0000009f00027308 */ /* 0x000e620000000800 */
[C---:B------:R-:W-:Y:S01]  /*9ed0*/  HMMA.16816.F32.BF16 R8, R136.reuse, R142, R8 ;  /* 0x0000008e8808723c */ /* 0x040fe20000041808 */
[----:B------:R-:W4:Y:S08]  /*9ee0*/  LDSM.16.MT88.4 R140, [R157+0x1000] ;  /* 0x001000009d8c783b */ /* 0x000f300000004200 */
[----:B------:R-:W5:Y:S01]  /*9ef0*/  MUFU.EX2 R134, R165 ;  /* 0x000000a500867308 */ /* 0x000f620000000800 */
[C---:B--2---:R-:W-:Y:S01]  /*9f00*/  HMMA.16816.F32.BF16 R12, R136.reuse, R144, R12 ;  /* 0x00000090880c723c */ /* 0x044fe2000004180c */
[----:B---3--:R-:W-:Y:S07]  /*9f10*/  LDSM.16.MT88.4 R160, [R251+0x1800] ;  /* 0x00180000fba0783b */ /* 0x008fee0000004200 */
[C---:B------:R-:W-:Y:S01]  /*9f20*/  HMMA.16816.F32.BF16 R16, R136.reuse, R146, R16 ;  /* 0x000000928810723c */ /* 0x040fe20000041810 */
[----:B------:R-:W2:Y:S03]  /*9f30*/  LDSM.16.MT88.4 R144, [R251+0x3000] ;  /* 0x00300000fb90783b */ /* 0x000ea60000004200 */
[----:B-1----:R-:W-:Y:S04]  /*9f40*/  FADD.FTZ R0, R2, R0 ;  /* 0x0000000002007221 */ /* 0x002fe80000010000 */
[C---:B------:R-:W-:Y:S04]  /*9f50*/  HMMA.16816.F32.BF16 R20, R136.reuse, R148, R20 ;  /* 0x000000948814723c */ /* 0x040fe80000041814 */
[C---:B------:R-:W-:Y:S01]  /*9f60*/  FADD.FTZ R0, R176.reuse, R0 ;  /* 0x00000000b0007221 */ /* 0x040fe20000010000 */
[----:B------:R-:W-:Y:S01]  /*9f70*/  F2FP.BF16.PACK_AB R176, R176, R2 ;  /* 0x00000002b0b0723e */ /* 0x000fe200000010ff */
[----:B------:R-:W-:Y:S01]  /*9f80*/  FADD.FTZ R2, R153, R152 ;  /* 0x0000009899027221 */ /* 0x000fe20000010000 */
[----:B-----5:R-:W-:Y:S01]  /*9f90*/  F2FP.BF16.PACK_AB R179, R134, R135 ;  /* 0x0000008786b3723e */ /* 0x020fe200000010ff */
[C---:B------:R-:W-:Y:S01]  /*9fa0*/  HMMA.16816.F32.BF16 R24, R136.reuse, R150, R24 ;  /* 0x000000968818723c */ /* 0x040fe20000041818 */
[----:B------:R-:W1:Y:S03]  /*9fb0*/  LDSM.16.MT88.4 R148, [R164+0x3000] ;  /* 0x00300000a494783b */ /* 0x000e660000004200 */
[----:B------:R-:W-:Y:S04]  /*9fc0*/  FADD.FTZ R0, R132, R0 ;  /* 0x0000000084007221 */ /* 0x000fe80000010000 */
[C---:B------:R-:W-:Y:S01]  /*9fd0*/  FADD.FTZ R0, R178.reuse, R0 ;  /* 0x00000000b2007221 */ /* 0x040fe20000010000 */
[C---:B----4-:R-:W-:Y:S01]  /*9fe0*/  HMMA.16816.F32.BF16 R28, R136.reuse, R140, R28 ;  /* 0x0000008c881c723c */ /* 0x050fe2000004181c */
[----:B------:R-:W-:Y:S02]  /*9ff0*/  LDSM.16.MT88.4 R152, [R164+0x1800] ;  /* 0x00180000a498783b */ /* 0x000fe40000004200 */
[----:B------:R-:W-:Y:S02]  /*a000*/  F2FP.BF16.PACK_AB R178, R178, R132 ;  /* 0x00000084b2b2723e */ /* 0x000fe400000010ff */
[----:B------:R-:W-:Y:S03]  /*a010*/  MOV R132, R158 ;  /* 0x0000009e00847202 */ /* 0x000fe60000000f00 */
[C---:B------:R-:W-:Y:S01]  /*a020*/  HMMA.16816.F32.BF16 R32, R136.reuse, R142, R32 ;  /* 0x0000008e8820723c */ /* 0x040fe20000041820 */
[----:B------:R-:W3:Y:S08]  /*a030*/  LDSM.16.MT88.4 R140, [R252+0x3000] ;  /* 0x00300000fc8c783b */ /* 0x000ef00000004200 */
[----:B------:R4:W-:Y:S01]  /*a040*/  STL [R1+0x78], R0 ;  /* 0x0000780001007387 */ /* 0x0009e20000100800 */
[C---:B--2---:R-:W-:Y:S08]  /*a050*/  HMMA.16816.F32.BF16 R36, R136.reuse, R144, R36 ;  /* 0x000000908824723c */ /* 0x044ff00000041824 */
[C---:B------:R-:W-:Y:S01]  /*a060*/  HMMA.16816.F32.BF16 R40, R136.reuse, R146, R40 ;  /* 0x000000928828723c */ /* 0x040fe20000041828 */
[----:B------:R-:W2:Y:S07]  /*a070*/  LDSM.16.MT88.4 R144, [R157+0x3000] ;  /* 0x003000009d90783b */ /* 0x000eae0000004200 */
[C---:B-1----:R-:W-:Y:S08]  /*a080*/  HMMA.16816.F32.BF16 R44, R136.reuse, R148, R44 ;  /* 0x00000094882c723c */ /* 0x042ff0000004182c */
[C---:B------:R-:W-:Y:S01]  /*a090*/  HMMA.16816.F32.BF16 R48, R136.reuse, R150, R48 ;  /* 0x000000968830723c */ /* 0x040fe20000041830 */
[----:B------:R-:W1:Y:S03]  /*a0a0*/  LDSM.16.MT88.4 R148, [R251+0x5000] ;  /* 0x00500000fb94783b */ /* 0x000e660000004200 */
[----:B----4-:R-:W-:Y:S01]  /*a0b0*/  FADD.FTZ R0, R156, R2 ;  /* 0x000000029c007221 */ /* 0x010fe20000010000 */
[----:B------:R-:W-:Y:S03]  /*a0c0*/  MOV R2, R157 ;  /* 0x0000009d00027202 */ /* 0x000fe60000000f00 */
[C---:B---3--:R-:W-:Y:S04]  /*a0d0*/  HMMA.16816.F32.BF16 R52, R136.reuse, R140, R52 ;  /* 0x0000008c8834723c */ /* 0x048fe80000041834 */
        /* <DEDUP_REMOVED lines=23> */
[----:B------:R-:W-:Y:S01]  /*a250*/  FADD.FTZ R0, R135, R0 ;  /* 0x0000000087007221 */ /* 0x000fe20000010000 */
[----:B------:R-:W-:Y:S03]  /*a260*/  MOV R135, R3 ;  /* 0x0000000300877202 */ /* 0x000fe60000000f00 */
[----:B------:R-:W-:Y:S01]  /*a270*/  FADD.FTZ R0, R134, R0 ;  /* 0x0000000086007221 */ /* 0x000fe20000010000 */
[C---:B------:R-:W-:Y:S01]  /*a280*/  HMMA.16816.F32.BF16 R88, R136.reuse, R146, R88 ;  /* 0x000000928858723c */ /* 0x040fe20000041858 */
[----:B------:R-:W2:Y:S03]  /*a290*/  LDSM.16.MT88.4 R144, [R164+0x7000] ;  /* 0x00700000a490783b */ /* 0x000ea60000004200 */
[----:B------:R-:W-:Y:S04]  /*a2a0*/  MOV R134, R133 ;  /* 0x0000008500867202 */ /* 0x000fe80000000f00 */
        /* <DEDUP_REMOVED lines=13> */
[----:B------:R-:W-:Y:S01]  /*a380*/  HMMA.16816.F32.BF16 R128, R136, R142, R128 ;  /* 0x0000008e8880723c */ /* 0x000fe20000041880 */
[----:B------:R-:W1:Y:S07]  /*a390*/  LDSM.16.MT88.4 R136, [R2+0x1800] ;  /* 0x001800000288783b */ /* 0x000e6e0000004200 */
[C---:B------:R-:W-:Y:S01]  /*a3a0*/  HMMA.16816.F32.BF16 R164, R176.reuse, R160, R4 ;  /* 0x000000a0b0a4723c */ /* 0x040fe20000041804 */
[----:B------:R-:W3:Y:S07]  /*a3b0*/  LDSM.16.MT88.4 R4, [R251+0x3800] ;  /* 0x00380000fb04783b */ /* 0x000eee0000004200 */
[C---:B------:R-:W-:Y:S01]  /*a3c0*/  HMMA.16816.F32.BF16 R160, R176.reuse, R162, R8 ;  /* 0x000000a2b0a0723c */ /* 0x040fe20000041808 */
[----:B------:R1:W4:Y:S07]  /*a3d0*/  LDSM.16.MT88.4 R8, [R141+0x3800] ;  /* 0x003800008d08783b */ /* 0x00032e0000004200 */
[C---:B------:R-:W-:Y:S01]  /*a3e0*/  HMMA.16816.F32.BF16 R156, R176.reuse, R152, R12 ;  /* 0x00000098b09c723c */ /* 0x040fe2000004180c */
[----:B------:R-:W5:Y:S07]  /*a3f0*/  LDSM.16.MT88.4 R12, [R252+0x3800] ;  /* 0x00380000fc0c783b */ /* 0x000f6e0000004200 */
[C---:B------:R-:W-:Y:S01]  /*a400*/  HMMA.16816.F32.BF16 R152, R176.reuse, R154, R16 ;  /* 0x0000009ab098723c */ /* 0x040fe20000041810 */
[----:B------:R-:W4:Y:S07]  /*a410*/  LDSM.16.MT88.4 R16, [R2+0x3800] ;  /* 0x003800000210783b */ /* 0x000f2e0000004200 */
[C---:B--2---:R-:W-:Y:S07]  /*a420*/  HMMA.16816.F32.BF16 R148, R176.reuse, R144, R20 ;  /* 0x00000090b094723c */ /* 0x044fee0000041814 */
[----:B------:R-:W-:Y:S01]  /*a430*/  MOV R23, R141 ;  /* 0x0000008d00177202 */ /* 0x000fe20000000f00 */
[C---:B------:R-:W-:Y:S08]  /*a440*/  HMMA.16816.F32.BF16 R144, R176.reuse, R146, R24 ;  /* 0x00000092b090723c */ /* 0x040ff00000041818 */
[C---:B-1----:R-:W-:Y:S08]  /*a450*/  HMMA.16816.F32.BF16 R140, R176.reuse, R136, R28 ;  /* 0x00000088b08c723c */ /* 0x042ff0000004181c */
        /* <DEDUP_REMOVED lines=24> */
[----:B------:R4:W5:Y:S07]  /*a5e0*/  LDSM.16.MT88.4 R16, [R2+0x7800] ;  /* 0x007800000210783b */ /* 0x00096e0000004200 */
[C---:B-1----:R-:W-:Y:S08]  /*a5f0*/  HMMA.16816.F32.BF16 R100, R176.reuse, R4, R100 ;  /* 0x00000004b064723c */ /* 0x042ff00000041864 */
[C---:B------:R-:W-:Y:S08]  /*a600*/  HMMA.16816.F32.BF16 R104, R176.reuse, R6, R104 ;  /* 0x00000006b068723c */ /* 0x040ff00000041868 */
[C---:B--2---:R-:W-:Y:S04]  /*a610*/  HMMA.16816.F32.BF16 R108, R176.reuse, R8, R108 ;  /* 0x00000008b06c723c */ /* 0x044fe8000004186c */
[----:B----4-:R-:W-:Y:S04]  /*a620*/  IADD3 R2, R187, -0x1, RZ ;  /* 0xffffffffbb027810 */ /* 0x010fe80007ffe0ff */
[C---:B------:R-:W-:Y:S01]  /*a630*/  HMMA.16816.F32.BF16 R112, R176.reuse, R10, R112 ;  /* 0x0000000ab070723c */ /* 0x040fe20000041870 */
[----:B------:R-:W-:Y:S04]  /*a640*/  STL [R1+0x6c], R2 ;  /* 0x00006c0201007387 */ /* 0x000fe80000100800 */
[----:B------:R1:W-:Y:S03]  /*a650*/  STL [R1+0x88], R0 ;  /* 0x0000880001007387 */ /* 0x0003e60000100800 */
[C---:B---3--:R-:W-:Y:S08]  /*a660*/  HMMA.16816.F32.BF16 R116, R176.reuse, R12, R116 ;  /* 0x0000000cb074723c */ /* 0x048ff00000041874 */
[C---:B------:R-:W-:Y:S08]  /*a670*/  HMMA.16816.F32.BF16 R120, R176.reuse, R14, R120 ;  /* 0x0000000eb078723c */ /* 0x040ff00000041878 */
[C---:B-----5:R-:W-:Y:S04]  /*a680*/  HMMA.16816.F32.BF16 R124, R176.reuse, R16, R124 ;  /* 0x00000010b07c723c */ /* 0x060fe8000004187c */
[----:B-1----:R-:W-:Y:S04]  /*a690*/  MOV R0, R2 ;  /* 0x0000000200007202 */ /* 0x002fe80000000f00 */
[----:B------:R-:W-:Y:S01]  /*a6a0*/  HMMA.16816.F32.BF16 R128, R176, R18, R128 ;  /* 0x00000012b080723c */ /* 0x000fe20000041880 */
[----:B------:R1:W-:Y:S03]  /*a6b0*/  STL [R1+0x5c], R0 ;  /* 0x00005c0001007387 */ /* 0x0003e60000100800 */
[----:B------:R-:W-:Y:S04]  /*a6c0*/  MOV R16, R3 ;  /* 0x0000000300107202 */ /* 0x000fe80000000f00 */
[----:B-1----:R-:W-:-:S05]  /*a6d0*/  @P0 BRA `(.L_x_4316) ;  /* 0xffffbd5000000947 */ /* 0x002fca000383ffff */
.L_x_4305:
[----:B---3--:R-:W2:Y:S04]  /*a6e0*/  LDL R2, [R1+0x8c] ;  /* 0x00008c0001027983 */ /* 0x008ea80000100800 */
[----:B------:R-:W2:Y:S02]  /*a6f0*/  LDL R0, [R1+0x6c] ;  /* 0x00006c0001007983 */ /* 0x000ea40000100800 */
[----:B--2---:R-:W-:-:S13]  /*a700*/  ISETP.GE.AND P0, PT, R0, R2, PT ;  /* 0x000000020000720c */ /* 0x004fda0003f06270 */
[----:B------:R-:W-:Y:S05]  /*a710*/  @!P0 BRA `(.L_x_4317) ;  /* 0x00003b8000008947 */ /* 0x000fea0003800000 */
[----:B------:R-:W-:Y:S02]  /*a720*/  MOV R135, R16 ;  /* 0x0000001000877202 */ /* 0x000fe40000000f00 */
[----:B------:R-:W-:Y:S02]  /*a730*/  MOV R134, R133 ;  /* 0x0000008500867202 */ /* 0x000fe40000000f00 */
.L_x_4324:
[----:B------:R-:W2:Y:S01]  /*a740*/  LDL R12, [R1+0x8] ;  /* 0x00000800010c7983 */ /* 0x000ea20000100800 */
[----:B------:R-:W-:Y:S04]  /*a750*/  DEPBAR.LE SB0, 0x0 ;  /* 0x000080000000791a */ /* 0x000fe80000000000 */
[----:B------:R-:W3:Y:S01]  /*a760*/  LDL R28, [R1+0x60] ;  /* 0x00006000011c7983 */ /* 0x000ee20000100800 */
[----:B------:R-:W-:Y:S03]  /*a770*/  WARPSYNC 0xffffffff ;  /* 0xffffffff00007948 */ /* 0x000fe60003800000 */
[----:B------:R-:W4:Y:S04]  /*a780*/  LDL R7, [R1+0x40] ;  /* 0x0000400001077983 */ /* 0x000f280000100800 */
[----:B------:R-:W5:Y:S04]  /*a790*/  LDL.64 R22, [R1+0xb0] ;  /* 0x0000b00001167983 */ /* 0x000f680000100a00 */
[----:B------:R-:W3:Y:S04]  /*a7a0*/  LDL R4, [R1+0x48] ;  /* 0x0000480001047983 */ /* 0x000ee80000100800 */
[----:B------:R-:W5:Y:S04]  /*a7b0*/  LDL R6, [R1+0xbc] ;  /* 0x0000bc0001067983 */ /* 0x000f680000100800 */
[----:B------:R-:W5:Y:S04]  /*a7c0*/  LDL R8, [R1+0x68] ;  /* 0x0000680001087983 */ /* 0x000f680000100800 */
[----:B------:R-:W5:Y:S04]  /*a7d0*/  LDL R21, [R1+0x158] ;  /* 0x0001580001157983 */ /* 0x000f680000100800 */
[----:B------:R-:W5:Y:S04]  /*a7e0*/  LDL R5, [R1+0x44] ;  /* 0x0000440001057983 */ /* 0x000f680000100800 */
[----:B------:R-:W5:Y:S04]  /*a7f0*/  LDL R20, [R1+0x7c] ;  /* 0x00007c0001147983 */ /* 0x000f680000100800 */
[----:B------:R-:W5:Y:S04]  /*a800*/  LDL R15, [R1+0x15c] ;  /* 0x00015c00010f7983 */ /* 0x000f680000100800 */
[----:B------:R-:W5:Y:S04]  /*a810*/  LDL R14, [R1+0x80] ;  /* 0x00008000010e7983 */ /* 0x000f680000100800 */
[----:B------:R-:W5:Y:S04]  /*a820*/  LDL R13, [R1+0x160] ;  /* 0x00016000010d7983 */ /* 0x000f680000100800 */
[----:B------:R-:W-:Y:S06]  /*a830*/  BAR.SYNC.DEFER_BLOCKING 0x0 ;  /* 0x0000000000007b1d */ /* 0x000fec0000010000 */
[----:B------:R-:W1:Y:S04]  /*a840*/  LDSM.16.M88.4 R16, [R248+0x800] ;  /* 0x00080000f810783b */ /* 0x000e680000000200 */
[----:B------:R-:W1:Y:S04]  /*a850*/  LDSM.16.M88.4 R24, [R248+0x1000] ;  /* 0x00100000f818783b */ /* 0x000e680000000200 */
[----:B------:R-:W1:Y:S04]  /*a860*/  LDSM.16.M88.4 R32, [R248+0x1800] ;  /* 0x00180000f820783b */ /* 0x000e680000000200 */
[----:B--2---:R2:W1:Y:S04]  /*a870*/  LDSM.16.M88.4 R176, [R12] ;  /* 0x000000000cb0783b */ /* 0x0044680000000200 */
[----:B----4-:R4:W1:Y:S04]  /*a880*/  LDSM.16.M88.4 R180, [R7] ;  /* 0x0000000007b4783b */ /* 0x0108680000000200 */
[----:B---3--:R3:W1:Y:S04]  /*a890*/  LDSM.16.M88.4 R188, [R4] ;  /* 0x0000000004bc783b */ /* 0x0086680000000200 */
[----:B--2---:R-:W2:Y:S01]  /*a8a0*/  LDL R12, [R1+0x84] ;  /* 0x00008400010c7983 */ /* 0x004ea20000100800 */
[----:B-----5:R-:W-:Y:S01]  /*a8b0*/  SHF.R.S32.HI R0, RZ, 0x1f, R8 ;  /* 0x0000001fff007819 */ /* 0x020fe20000011408 */
[----:B------:R-:W-:Y:S04]  /*a8c0*/  IMAD.WIDE.U32 R2, R8, c[0x0][0x208], RZ ;  /* 0x0000820008027a25 */ /* 0x000fe800078e00ff */
[----:B------:R-:W-:Y:S01]  /*a8d0*/  IMAD R0, R0, c[0x0][0x208], RZ ;  /* 0x0000820000007a24 */ /* 0x000fe200078e02ff */
[----:B----4-:R-:W4:Y:S03]  /*a8e0*/  LDL R7, [R1+0x164] ;  /* 0x0001640001077983 */ /* 0x010f260000100800 */
[----:B------:R-:W-:Y:S01]  /*a8f0*/  IMAD R0, R8, c[0x0][0x20c], R0 ;  /* 0x0000830008007a24 */ /* 0x000fe200078e0200 */
[----:B------:R5:W1:Y:S01]  /*a900*/  LDSM.16.M88.4 R184, [R5] ;  /* 0x0000000005b8783b */ /* 0x000a620000000200 */
[C---:B------:R-:W-:Y:S02]  /*a910*/  SHF.L.U64.HI R29, R20.reuse, 0x1, R21 ;  /* 0x00000001141d7819 */ /* 0x040fe40000010215 */
[----:B------:R-:W-:Y:S01]  /*a920*/  IMAD.IADD R3, R3, 0x1, R0 ;  /* 0x0000000103037824 */ /* 0x000fe200078e0200 */
[----:B---3--:R-:W4:Y:S01]  /*a930*/  LDL R4, [R1+0x64] ;  /* 0x0000640001047983 */ /* 0x008f220000100800 */
[----:B------:R-:W-:Y:S02]  /*a940*/  IMAD.SHL.U32 R132, R20, 0x2, RZ ;  /* 0x0000000214847824 */ /* 0x000fe400078e00ff */
[----:B------:R-:W-:Y:S01]  /*a950*/  IMAD.WIDE.U32 R2, R28, c[0x0][0x218], R2 ;  /* 0x000086001c027a25 */ /* 0x000fe200078e0002 */
[----:B------:R3:W1:Y:S01]  /*a960*/  LDSM.16.M88.4 R8, [R248] ;  /* 0x00000000f808783b */ /* 0x0006620000000200 */
[----:B------:R-:W-:Y:S03]  /*a970*/  SHF.L.U32 R31, R14, 0x1, RZ ;  /* 0x000000010e1f7819 */ /* 0x000fe600000006ff */
[----:B------:R-:W-:Y:S02]  /*a980*/  IADD3 R0, P0, R22, R2, RZ ;  /* 0x0000000216007210 */ /* 0x000fe40007f1e0ff */
[----:B-----5:R-:W-:Y:S05]  /*a990*/  SHF.R.S32.HI R5, RZ, 0x1f, R28 ;  /* 0x0000001fff057819 */ /* 0x020fea000001141c */
[----:B------:R-:W-:Y:S04]  /*a9a0*/  IMAD R5, R5, c[0x0][0x218], RZ ;  /* 0x0000860005057a24 */ /* 0x000fe800078e02ff */
[----:B------:R-:W-:Y:S01]  /*a9b0*/  IMAD R5, R28, c[0x0][0x21c], R5 ;  /* 0x000087001c057a24 */ /* 0x000fe200078e0205 */
[----:B------:R-:W-:Y:S04]  /*a9c0*/  SHF.L.U64.HI R28, R14, 0x1, R15 ;  /* 0x000000010e1c7819 */ /* 0x000fe8000001020f */
[----:B------:R-:W-:Y:S02]  /*a9d0*/  IADD3.X R5, R6, R3, R5, P0, !PT ;  /* 0x0000000306057210 */ /* 0x000fe400007fe405 */
[C---:B------:R-:W-:Y:S04]  /*a9e0*/  LEA R6, P0, R0.reuse, c[0x0][0x1f8], 0x1 ;  /* 0x00007e0000067a11 */ /* 0x040fe800078008ff */
[----:B------:R-:W-:Y:S02]  /*a9f0*/  LEA.HI.X R5, R0, c[0x0][0x1fc], R5, 0x1, P0 ;  /* 0x00007f0000057a11 */ /* 0x000fe400000f0c05 */
[C---:B--2---:R-:W-:Y:S01]  /*aa00*/  SHF.L.U64.HI R15, R12.reuse, 0x1, R13 ;  /* 0x000000010c0f7819 */ /* 0x044fe2000001020d */
[----:B------:R-:W-:Y:S01]  /*aa10*/  IMAD.SHL.U32 R23, R12, 0x2, RZ ;  /* 0x000000020c177824 */ /* 0x000fe200078e00ff */
[C---:B----4-:R-:W-:Y:S02]  /*aa20*/  SHF.L.U64.HI R14, R4.reuse, 0x1, R7 ;  /* 0x00000001040e7819 */ /* 0x050fe40000010207 */
[----:B------:R-:W-:Y:S01]  /*aa30*/  SHF.L.U32 R20, R4, 0x1, RZ ;  /* 0x0000000104147819 */ /* 0x000fe200000006ff */
[----:B------:R-:W-:-:S05]  /*aa40*/  BRA.DIV ~URZ, `(.L_x_4318) ;  /* 0x000079327f007947 */ /* 0x000fca000b800000 */
[----:B-1-3--:R1:W2:Y:S02]  /*aa50*/  SHFL.IDX PT, R0, R5, RZ, 0x181f ;  /* 0x00181fff05007589 */ /* 0x00a2a400000e0000 */
.L_x_4349:
[----:B------:R-:W3:Y:S01]  /*aa60*/  LDL R2, [R1+0x64] ;  /* 0x0000640001027983 */ /* 0x000ee20000100800 */
[----:B------:R-:W-:Y:S04]  /*aa70*/  BSSY B0, `(.L_x_4319) ;  /* 0x000016f000007945 */ /* 0x000fe80003800000 */
[----:B------:R-:W4:Y:S05]  /*aa80*/  LDL R12, [R1+0x84] ;  /* 0x00008400010c7983 */ /* 0x000f2a0000100800 */
[----:B--2---:R-:W2:Y:S05]  /*aa90*/  LDL R7, [R1+0x80] ;  /* 0x0000800001077983 */ /* 0x004eaa0000100800 */
[----:B------:R-:W2:Y:S05]  /*aaa0*/  LDL R21, [R1+0x7c] ;  /* 0x00007c0001157983 */ /* 0x000eaa0000100800 */
[----:B------:R-:W-:Y:S05]  /*aab0*/  STL [R1+0x1f0], R36 ;  /* 0x0001f02401007387 */ /* 0x000fea0000100800 */
[----:B------:R-:W2:Y:S05]  /*aac0*/  LDL R133, [R1+0x58] ;  /* 0x0000580001857983 */ /* 0x000eaa0000100800 */
[----:B------:R-:W1:Y:S01]  /*aad0*/  SHFL.IDX PT, R4, R6, RZ, 0x181f ;  /* 0x00181fff06047589 */ /* 0x000e6200000e0000 */
[----:B---3--:R-:W-:Y:S02]  /*aae0*/  ISETP.GE.AND P1, PT, R2, c[0x0][0x1d4], PT ;  /* 0x0000750002007a0c */ /* 0x008fe40003f26270 */
[----:B-1----:R-:W-:Y:S02]  /*aaf0*/  IADD3 R2, P0, R4, R20, RZ ;  /* 0x0000001404027210 */ /* 0x002fe40007f1e0ff */
[----:B------:R-:W-:Y:S02]  /*ab00*/  SEL R36, RZ, 0x10, P1 ;  /* 0x00000010ff247807 */ /* 0x000fe40000800000 */
[----:B----4-:R-:W-:Y:S01]  /*ab10*/  ISETP.GE.AND P5, PT, R12, c[0x0][0x1d4], PT ;  /* 0x000075000c007a0c */ /* 0x010fe20003fa6270 */
[----:B------:R-:W-:Y:S01]  /*ab20*/  IMAD.X R3, R0, 0x1, R14, P0 ;  /* 0x0000000100037824 */ /* 0x000fe200000e060e */
[----:B------:R-:W-:Y:S01]  /*ab30*/  IADD3 R12, P0, R4, R23, RZ ;  /* 0x00000017040c7210 */ /* 0x000fe20007f1e0ff */
[----:B------:R-:W-:Y:S01]  /*ab40*/  STL [R1+0x5c], R36 ;  /* 0x00005c2401007387 */ /* 0x000fe20000100800 */
[----:B--2---:R-:W-:Y:S03]  /*ab50*/  ISETP.GE.AND P4, PT, R7, c[0x0][0x1d4], PT ;  /* 0x0000750007007a0c */ /* 0x004fe60003f86270 */
[----:B------:R-:W-:Y:S01]  /*ab60*/  IMAD.X R13, R0, 0x1, R15, P0 ;  /* 0x00000001000d7824 */ /* 0x000fe200000e060f */
[----:B------:R-:W-:Y:S02]  /*ab70*/  ISETP.GE.AND P3, PT, R21, c[0x0][0x1d4], PT ;  /* 0x0000750015007a0c */ /* 0x000fe40003f66270 */
[----:B------:R-:W-:Y:S04]  /*ab80*/  SEL R21, RZ, 0x10, P4 ;  /* 0x00000010ff157807 */ /* 0x000fe80002000000 */
[C---:B------:R-:W-:Y:S01]  /*ab90*/  IADD3 R30, -R21.reuse, 0x10, RZ ;  /* 0x00000010151e7810 */ /* 0x040fe20007ffe1ff */
[----:B------:R-:W-:Y:S01]  /*aba0*/  @!PT LDS RZ, [RZ] ;  /* 0x00000000fffff984 */ /* 0x000fe20000000800 */
[----:B------:R-:W-:Y:S01]  /*abb0*/  @!PT LDS RZ, [RZ] ;  /* 0x00000000fffff984 */ /* 0x000fe20000000800 */
[----:B------:R1:W-:Y:S03]  /*abc0*/  LDGSTS.E.BYPASS.LTC128B.128 [R133+0x100], [R2.64], !P1 ;  /* 0x0010000002857fae */ /* 0x0003e6000c901d46 */
[----:B------:R-:W-:Y:S02]  /*abd0*/  LOP3.LUT R30, R30, 0xf, RZ, 0xc0, !PT ;  /* 0x0000000f1e1e7812 */ /* 0x000fe400078ec0ff */
        /* <DEDUP_REMOVED lines=9> */
[----:B----4-:R-:W-:Y:S01]  /*ac70*/  IMAD.X R5, R0, 0x1, R29, P0 ;  /* 0x0000000100057824 */ /* 0x010fe200000e061d */
[----:B------:R-:W-:Y:S02]  /*ac80*/  SEL R0, RZ, 0x10, P5 ;  /* 0x00000010ff007807 */ /* 0x000fe40002800000 */
[-C--:B---3--:R-:W-:Y:S02]  /*ac90*/  IADD3 R12, P1, P0, R12, R2.reuse, R20 ;  /* 0x000000020c0c7210 */ /* 0x088fe4000783e014 */
[----:B------:R2:W-:Y:S01]  /*aca0*/  LDGSTS.E.BYPASS.LTC128B.128 [R133+0x6100], [R4.64], !P3 ;  /* 0x0610000004857fae */ /* 0x0005e2000d901d46 */
[----:B------:R-:W-:Y:S02]  /*acb0*/  IADD3 R22, -R0, 0x10, RZ ;  /* 0x0000001000167810 */ /* 0x000fe40007ffe1ff */
[----:B------:R-:W-:Y:S02]  /*acc0*/  SEL R20, RZ, 0x10, P3 ;  /* 0x00000010ff147807 */ /* 0x000fe40001800000 */
[----:B------:R-:W-:Y:S02]  /*acd0*/  LOP3.LUT R22, R22, 0xf, RZ, 0xc0, !PT ;  /* 0x0000000f16167812 */ /* 0x000fe400078ec0ff */
[-C--:B------:R-:W-:Y:S02]  /*ace0*/  IADD3.X R13, RZ, R3.reuse, R14, P1, P0 ;  /* 0x00000003ff0d7210 */ /* 0x080fe40000fe040e */
[-C--:B------:R-:W-:Y:S04]  /*acf0*/  IADD3 R22, P1, P0, R22, R2.reuse, R23 ;  /* 0x0000000216167210 */ /* 0x080fe8000783e017 */
[-C--:B------:R-:W-:Y:S02]  /*ad00*/  IADD3.X R23, RZ, R3.reuse, R15, P1, P0 ;  /* 0x00000003ff177210 */ /* 0x080fe40000fe040f */
[-C--:B------:R-:W-:Y:S04]  /*ad10*/  IADD3 R30, P1, P0, R30, R2.reuse, R31 ;  /* 0x000000021e1e7210 */ /* 0x080fe8000783e01f */
[-C--:B------:R-:W-:Y:S02]  /*ad20*/  IADD3.X R31, RZ, R3.reuse, R28, P1, P0 ;  /* 0x00000003ff1f7210 */ /* 0x080fe40000fe041c */
[----:B--2---:R-:W-:Y:S04]  /*ad30*/  IADD3 R4, -R20, 0x10, RZ ;  /* 0x0000001014047810 */ /* 0x004fe80007ffe1ff */
[----:B------:R-:W-:Y:S04]  /*ad40*/  LOP3.LUT R4, R4, 0xf, RZ, 0xc0, !PT ;  /* 0x0000000f04047812 */ /* 0x000fe800078ec0ff */
[----:B------:R-:W-:Y:S02]  /*ad50*/  IADD3 R2, P1, P0, R4, R2, R132 ;  /* 0x0000000204027210 */ /* 0x000fe4000783e084 */
[C---:B-1----:R-:W-:Y:S03]  /*ad60*/  HMMA.16816.F32.BF16 R4, R168.reuse, R8, RZ ;  /* 0x00000008a804723c */ /* 0x042fe600000418ff */
[----:B------:R-:W-:Y:S02]  /*ad70*/  IADD3.X R3, RZ, R3, R29, P1, P0 ;  /* 0x00000003ff037210 */ /* 0x000fe40000fe041d */
[----:B------:R-:W-:Y:S02]  /*ad80*/  ISETP.NE.U32.AND P1, PT, R36, RZ, PT ;  /* 0x000000ff2400720c */ /* 0x000fe40003f25070 */
[----:B------:R1:W5:Y:S01]  /*ad90*/  LDL.LU R36, [R1+0x1f0] ;  /* 0x0001f00001247983 */ /* 0x0003620000300800 */
[C---:B------:R-:W-:Y:S01]  /*ada0*/  HMMA.16816.F32.BF16 R8, R168.reuse, R10, RZ ;  /* 0x0000000aa808723c */ /* 0x040fe200000418ff */
[----:B------:R-:W-:Y:S03]  /*adb0*/  ISETP.NE.U32.AND P0, PT, R0, RZ, PT ;  /* 0x000000ff0000720c */ /* 0x000fe60003f05070 */
[----:B------:R-:W2:Y:S05]  /*adc0*/  LDL R132, [R1+0x14] ;  /* 0x0000140001847983 */ /* 0x000eaa0000100800 */
[----:B------:R-:W3:Y:S05]  /*add0*/  LDL R0, [R1+0x18] ;  /* 0x0000180001007983 */ /* 0x000eea0000100800 */
[----:B------:R4:W-:Y:S01]  /*ade0*/  LDGSTS.E.BYPASS.LTC128B.128.ZFILL [R133+0x1100], [R12.64], P1 ;  /* 0x011000000c857fae */ /* 0x0009e20008941d46 */
[----:B------:R-:W-:Y:S04]  /*adf0*/  ISETP.NE.U32.AND P1, PT, R21, RZ, PT ;  /* 0x000000ff1500720c */ /* 0x000fe80003f25070 */
[----:B------:R1:W-:Y:S01]  /*ae00*/  LDGSTS.E.BYPASS.LTC128B.128.ZFILL [R133+0x3100], [R22.64], P0 ;  /* 0x0310000016857fae */ /* 0x0003e20008141d46 */
[----:B------:R-:W-:Y:S08]  /*ae10*/  ISETP.NE.U32.AND P0, PT, R20, RZ, PT ;  /* 0x000000ff1400720c */ /* 0x000ff00003f05070 */
[----:B------:R1:W-:Y:S05]  /*ae20*/  LDGSTS.E.BYPASS.LTC128B.128.ZFILL [R133+0x5100], [R30.64], P1 ;  /* 0x051000001e857fae */ /* 0x0003ea0008941d46 */
[----:B------:R1:W-:Y:S05]  /*ae30*/  LDGSTS.E.BYPASS.LTC128B.128.ZFILL [R133+0x7100], [R2.64], P0 ;  /* 0x0710000002857fae */ /* 0x0003ea0008141d46 */
[----:B------:R-:W0:Y:S01]  /*ae40*/  LDGDEPBAR ;  /* 0x00000000000079af */ /* 0x000e220000000000 */
[C---:B----4-:R-:W-:Y:S08]  /*ae50*/  HMMA.16816.F32.BF16 R12, R168.reuse, R16, RZ ;  /* 0x00000010a80c723c */ /* 0x050ff000000418ff */
[C---:B------:R-:W-:Y:S08]  /*ae60*/  HMMA.16816.F32.BF16 R16, R168.reuse, R18, RZ ;  /* 0x00000012a810723c */ /* 0x040ff000000418ff */
[C---:B-1----:R-:W-:Y:S01]  /*ae70*/  HMMA.16816.F32.BF16 R20, R168.reuse, R24, RZ ;  /* 0x00000018a814723c */ /* 0x042fe200000418ff */
[----:B------:R-:W4:Y:S07]  /*ae80*/  LDL R3, [R1+0x1c] ;  /* 0x00001c0001037983 */ /* 0x000f2e0000100800 */
[C---:B------:R-:W-:Y:S01]  /*ae90*/  HMMA.16816.F32.BF16 R24, R168.reuse, R26, RZ ;  /* 0x0000001aa818723c */ /* 0x040fe200000418ff */
[----:B------:R-:W4:Y:S05]  /*aea0*/  LDL R133, [R1+0x10] ;  /* 0x0000100001857983 */ /* 0x000f2a0000100800 */
[----:B------:R-:W4:Y:S02]  /*aeb0*/  LDL R2, [R1+0x24] ;  /* 0x0000240001027983 */ /* 0x000f240000100800 */
        /* <DEDUP_REMOVED lines=39> */
[C---:B------:R-:W-:Y:S08]  /*b130*/  HMMA.16816.F32.BF16 R8, R200.reuse, R178, R8 ;  /* 0x000000b2c808723c */ /* 0x040ff00000041808 */
[C---:B------:R-:W-:Y:S08]  /*b140*/  HMMA.16816.F32.BF16 R12, R200.reuse, R180, R12 ;  /* 0x000000b4c80c723c */ /* 0x040ff0000004180c */
[C---:B------:R-:W-:Y:S08]  /*b150*/  HMMA.16816.F32.BF16 R16, R200.reuse, R182, R16 ;  /* 0x000000b6c810723c */ /* 0x040ff00000041810 */
[C---:B--2---:R-:W-:Y:S08]  /*b160*/  HMMA.16816.F32.BF16 R20, R200.reuse, R184, R20 ;  /* 0x000000b8c814723c */ /* 0x044ff00000041814 */
[C---:B------:R-:W-:Y:S01]  /*b170*/  HMMA.16816.F32.BF16 R24, R200.reuse, R186, R24 ;  /* 0x000000bac818723c */ /* 0x040fe20000041818 */
[----:B------:R1:W-:Y:S07]  /*b180*/  LDSM.16.M88.4 R184, [R132] ;  /* 0x0000000084b8783b */ /* 0x0003ee0000000200 */
[C---:B---3--:R-:W-:Y:S08]  /*b190*/  HMMA.16816.F32.BF16 R28, R200.reuse, R188, R28 ;  /* 0x000000bcc81c723c */ /* 0x048ff0000004181c */
[----:B------:R-:W-:Y:S01]  /*b1a0*/  HMMA.16816.F32.BF16 R32, R200, R190, R32 ;  /* 0x000000bec820723c */ /* 0x000fe20000041820 */
[----:B------:R2:W-:Y:S05]  /*b1b0*/  LDSM.16.M88.4 R188, [R0] ;  /* 0x0000000000bc783b */ /* 0x0005ea0000000200 */
[----:B-1----:R-:W3:Y:S05]  /*b1c0*/  LDL R132, [R1+0x2c] ;  /* 0x00002c0001847983 */ /* 0x002eea0000100800 */
[----:B----4-:R1:W4:Y:S05]  /*b1d0*/  LDSM.16.M88.4 R176, [R3] ;  /* 0x0000000003b0783b */ /* 0x01032a0000000200 */
[----:B--2---:R-:W2:Y:S05]  /*b1e0*/  LDL R0, [R1+0x28] ;  /* 0x0000280001007983 */ /* 0x004eaa0000100800 */
[----:B------:R-:W4:Y:S05]  /*b1f0*/  LDSM.16.M88.4 R180, [R133] ;  /* 0x0000000085b4783b */ /* 0x000f2a0000000200 */
[----:B-1----:R-:W2:Y:S01]  /*b200*/  LDL R3, [R1+0x20] ;  /* 0x0000200001037983 */ /* 0x002ea20000100800 */
[C---:B----4-:R-:W-:Y:S08]  /*b210*/  HMMA.16816.F32.BF16 R4, R204.reuse, R176, R4 ;  /* 0x000000b0cc04723c */ /* 0x050ff00000041804 */
[C---:B------:R-:W-:Y:S01]  /*b220*/  HMMA.16816.F32.BF16 R8, R204.reuse, R178, R8 ;  /* 0x000000b2cc08723c */ /* 0x040fe20000041808 */
[----:B------:R-:W1:Y:S07]  /*b230*/  LDSM.16.M88.4 R176, [R250+0x2000] ;  /* 0x00200000fab0783b */ /* 0x000e6e0000000200 */
[C---:B------:R-:W-:Y:S08]  /*b240*/  HMMA.16816.F32.BF16 R12, R204.reuse, R180, R12 ;  /* 0x000000b4cc0c723c */ /* 0x040ff0000004180c */
[C---:B------:R-:W-:Y:S01]  /*b250*/  HMMA.16816.F32.BF16 R16, R204.reuse, R182, R16 ;  /* 0x000000b6cc10723c */ /* 0x040fe20000041810 */
[----:B------:R-:W4:Y:S07]  /*b260*/  LDSM.16.M88.4 R180, [R250+0x2800] ;  /* 0x00280000fab4783b */ /* 0x000f2e0000000200 */
[C---:B------:R-:W-:Y:S08]  /*b270*/  HMMA.16816.F32.BF16 R20, R204.reuse, R184, R20 ;  /* 0x000000b8cc14723c */ /* 0x040ff00000041814 */
[C---:B------:R-:W-:Y:S01]  /*b280*/  HMMA.16816.F32.BF16 R24, R204.reuse, R186, R24 ;  /* 0x000000bacc18723c */ /* 0x040fe20000041818 */
[----:B------:R-:W4:Y:S07]  /*b290*/  LDSM.16.M88.4 R184, [R250+0x3000] ;  /* 0x00300000fab8783b */ /* 0x000f2e0000000200 */
[C---:B------:R-:W-:Y:S08]  /*b2a0*/  HMMA.16816.F32.BF16 R28, R204.reuse, R188, R28 ;  /* 0x000000bccc1c723c */ /* 0x040ff0000004181c */
[----:B------:R-:W-:Y:S01]  /*b2b0*/  HMMA.16816.F32.BF16 R32, R204, R190, R32 ;  /* 0x000000becc20723c */ /* 0x000fe20000041820 */
[----:B------:R-:W4:Y:S07]  /*b2c0*/  LDSM.16.M88.4 R188, [R250+0x3800] ;  /* 0x00380000fabc783b */ /* 0x000f2e0000000200 */
[C---:B-1----:R-:W-:Y:S08]  /*b2d0*/  HMMA.16816.F32.BF16 R4, R208.reuse, R176, R4 ;  /* 0x000000b0d004723c */ /* 0x042ff00000041804 */
[C---:B------:R-:W-:Y:S01]  /*b2e0*/  HMMA.16816.F32.BF16 R8, R208.reuse, R178, R8 ;  /* 0x000000b2d008723c */ /* 0x040fe20000041808 */
[----:B------:R-:W1:Y:S07]  /*b2f0*/  LDSM.16.M88.4 R176, [R249+-0x4000] ;  /* 0xffc00000f9b0783b */ /* 0x000e6e0000000200 */
[C---:B----4-:R-:W-:Y:S08]  /*b300*/  HMMA.16816.F32.BF16 R12, R208.reuse, R180, R12 ;  /* 0x000000b4d00c723c */ /* 0x050ff0000004180c */
[C---:B------:R-:W-:Y:S01]  /*b310*/  HMMA.16816.F32.BF16 R16, R208.reuse, R182, R16 ;  /* 0x000000b6d010723c */ /* 0x040fe20000041810 */
[----:B------:R-:W4:Y:S07]  /*b320*/  LDSM.16.M88.4 R180, [R249+-0x3800] ;  /* 0xffc80000f9b4783b */ /* 0x000f2e0000000200 */
[C---:B------:R-:W-:Y:S08]  /*b330*/  HMMA.16816.F32.BF16 R20, R208.reuse, R184, R20 ;  /* 0x000000b8d014723c */ /* 0x040ff00000041814 */
[C---:B------:R-:W-:Y:S01]  /*b340*/  HMMA.16816.F32.BF16 R24, R208.reuse, R186, R24 ;  /* 0x000000bad018723c */ /* 0x040fe20000041818 */
[----:B------:R-:W4:Y:S07]  /*b350*/  LDSM.16.M88.4 R184, [R249+-0x3000] ;  /* 0xffd00000f9b8783b */ /* 0x000f2e0000000200 */
[C---:B------:R-:W-:Y:S08]  /*b360*/  HMMA.16816.F32.BF16 R28, R208.reuse, R188, R28 ;  /* 0x000000bcd01c723c */ /* 0x040ff0000004181c */
[----:B------:R-:W-:Y:S01]  /*b370*/  HMMA.16816.F32.BF16 R32, R208, R190, R32 ;  /* 0x000000bed020723c */ /* 0x000fe20000041820 */
[----:B------:R-:W-:Y:S07]  /*b380*/  LDSM.16.M88.4 R188, [R248+0x4000] ;  /* 0x00400000f8bc783b */ /* 0x000fee0000000200 */
[C---:B-1----:R-:W-:Y:S08]  /*b390*/  HMMA.16816.F32.BF16 R4, R212.reuse, R176, R4 ;  /* 0x000000b0d404723c */ /* 0x042ff00000041804 */
[C---:B------:R-:W-:Y:S01]  /*b3a0*/  HMMA.16816.F32.BF16 R8, R212.reuse, R178, R8 ;  /* 0x000000b2d408723c */ /* 0x040fe20000041808 */
[----:B------:R-:W1:Y:S07]  /*b3b0*/  LDSM.16.M88.4 R176, [R249+-0x2800] ;  /* 0xffd80000f9b0783b */ /* 0x000e6e0000000200 */
[C---:B----4-:R-:W-:Y:S08]  /*b3c0*/  HMMA.16816.F32.BF16 R12, R212.reuse, R180, R12 ;  /* 0x000000b4d40c723c */ /* 0x050ff0000004180c */
[C---:B------:R-:W-:Y:S01]  /*b3d0*/  HMMA.16816.F32.BF16 R16, R212.reuse, R182, R16 ;  /* 0x000000b6d410723c */ /* 0x040fe20000041810 */
[----:B------:R-:W4:Y:S07]  /*b3e0*/  LDSM.16.M88.4 R180, [R248+0x4800] ;  /* 0x00480000f8b4783b */ /* 0x000f2e0000000200 */
[C---:B------:R-:W-:Y:S08]  /*b3f0*/  HMMA.16816.F32.BF16 R20, R212.reuse, R184, R20 ;  /* 0x000000b8d414723c */ /* 0x040ff00000041814 */
[C---:B------:R-:W-:Y:S01]  /*b400*/  HMMA.16816.F32.BF16 R24, R212.reuse, R186, R24 ;  /* 0x000000bad418723c */ /* 0x040fe20000041818 */
[----:B------:R-:W-:Y:S07]  /*b410*/  LDSM.16.M88.4 R184, [R248+0x5800] ;  /* 0x00580000f8b8783b */ /* 0x000fee0000000200 */
[C---:B-1----:R-:W-:Y:S08]  /*b420*/  HMMA.16816.F32.BF16 R28, R212.reuse, R176, R28 ;  /* 0x000000b0d41c723c */ /* 0x042ff0000004181c */
[----:B------:R-:W-:Y:S01]  /*b430*/  HMMA.16816.F32.BF16 R32, R212, R178, R32 ;  /* 0x000000b2d420723c */ /* 0x000fe20000041820 */
[----:B------:R-:W1:Y:S07]  /*b440*/  LDSM.16.M88.4 R176, [R248+0x5000] ;  /* 0x00500000f8b0783b */ /* 0x000e6e0000000200 */
[C---:B------:R-:W-:Y:S08]  /*b450*/  HMMA.16816.F32.BF16 R4, R216.reuse, R188, R4 ;  /* 0x000000bcd804723c */ /* 0x040ff00000041804 */
[C---:B------:R-:W-:Y:S08]  /*b460*/  HMMA.16816.F32.BF16 R8, R216.reuse, R190, R8 ;  /* 0x000000bed808723c */ /* 0x040ff00000041808 */
[C---:B----4-:R-:W-:Y:S08]  /*b470*/  HMMA.16816.F32.BF16 R12, R216.reuse, R180, R12 ;  /* 0x000000b4d80c723c */ /* 0x050ff0000004180c */
[C---:B------:R-:W-:Y:S01]  /*b480*/  HMMA.16816.F32.BF16 R16, R216.reuse, R182, R16 ;  /* 0x000000b6d810723c */ /* 0x040fe20000041810 */
[----:B------:R4:W-:Y:S07]  /*b490*/  LDSM.16.M88.4 R180, [R2] ;  /* 0x0000000002b4783b */ /* 0x0009ee0000000200 */
[C---:B-1----:R-:W-:Y:S08]  /*b4a0*/  HMMA.16816.F32.BF16 R20, R216.reuse, R176, R20 ;  /* 0x000000b0d814723c */ /* 0x042ff00000041814 */
[C---:B------:R-:W-:Y:S01]  /*b4b0*/  HMMA.16816.F32.BF16 R24, R216.reuse, R178, R24 ;  /* 0x000000b2d818723c */ /* 0x040fe20000041818 */
[----:B----4-:R-:W4:Y:S07]  /*b4c0*/  LDL R2, [R1+0x34] ;  /* 0x0000340001027983 */ /* 0x010f2e0000100800 */
[C---:B------:R-:W-:Y:S01]  /*b4d0*/  HMMA.16816.F32.BF16 R28, R216.reuse, R184, R28 ;  /* 0x000000b8d81c723c */ /* 0x040fe2000004181c */
[----:B---3--:R1:W3:Y:S07]  /*b4e0*/  LDSM.16.M88.4 R188, [R132] ;  /* 0x0000000084bc783b */ /* 0x0082ee0000000200 */
[----:B------:R-:W-:Y:S01]  /*b4f0*/  HMMA.16816.F32.BF16 R32, R216, R186, R32 ;  /* 0x000000bad820723c */ /* 0x000fe20000041820 */
[----:B--2---:R2:W-:Y:S05]  /*b500*/  LDSM.16.M88.4 R184, [R0] ;  /* 0x0000000000b8783b */ /* 0x0045ea0000000200 */
[----:B-1----:R-:W4:Y:S05]  /*b510*/  LDL R132, [R1+0xc] ;  /* 0x00000c0001847983 */ /* 0x002f2a0000100800 */
[----:B------:R1:W1:Y:S01]  /*b520*/  LDSM.16.M88.4 R176, [R3] ;  /* 0x0000000003b0783b */ /* 0x0002620000000200 */
[C---:B---3--:R-:W-:Y:S04]  /*b530*/  HMMA.16816.F32.BF16 R4, R220.reuse, R188, R4 ;  /* 0x000000bcdc04723c */ /* 0x048fe80000041804 */
[----:B--2---:R-:W2:Y:S04]  /*b540*/  LDL R0, [R1+0x38] ;  /* 0x0000380001007983 */ /* 0x004ea80000100800 */
[C---:B------:R-:W-:Y:S01]  /*b550*/  HMMA.16816.F32.BF16 R8, R220.reuse, R190, R8 ;  /* 0x000000bedc08723c */ /* 0x040fe20000041808 */
[----:B------:R-:W-:Y:S05]  /*b560*/  LDSM.16.M88.4 R188, [R250+0x4800] ;  /* 0x00480000fabc783b */ /* 0x000fea0000000200 */
[----:B-1----:R-:W3:Y:S02]  /*b570*/  LDL R3, [R1+0x30] ;  /* 0x0000300001037983 */ /* 0x002ee40000100800 */
        /* <DEDUP_REMOVED lines=32> */
[----:B------:R-:W4:Y:S07]  /*b780*/  LDSM.16.M88.4 R180, [R248+0x7800] ;  /* 0x00780000f8b4783b */ /* 0x000f2e0000000200 */
[C---:B------:R-:W-:Y:S08]  /*b790*/  HMMA.16816.F32.BF16 R4, R232.reuse, R184, R4 ;  /* 0x000000b8e804723c */ /* 0x040ff00000041804 */
[C---:B------:R-:W-:Y:S08]  /*b7a0*/  HMMA.16816.F32.BF16 R8, R232.reuse, R186, R8 ;  /* 0x000000bae808723c */ /* 0x040ff00000041808 */
[C---:B-1----:R-:W-:Y:S08]  /*b7b0*/  HMMA.16816.F32.BF16 R12, R232.reuse, R176, R12 ;  /* 0x000000b0e80c723c */ /* 0x042ff0000004180c */
[C---:B------:R-:W-:Y:S08]  /*b7c0*/  HMMA.16816.F32.BF16 R16, R232.reuse, R178, R16 ;  /* 0x000000b2e810723c */ /* 0x040ff00000041810 */
[C---:B------:R-:W-:Y:S08]  /*b7d0*/  HMMA.16816.F32.BF16 R20, R232.reuse, R188, R20 ;  /* 0x000000bce814723c */ /* 0x040ff00000041814 */
[C---:B------:R-:W-:Y:S01]  /*b7e0*/  HMMA.16816.F32.BF16 R24, R232.reuse, R190, R24 ;  /* 0x000000bee818723c */ /* 0x040fe20000041818 */
[----:B----4-:R1:W-:Y:S07]  /*b7f0*/  LDSM.16.M88.4 R188, [R2] ;  /* 0x0000000002bc783b */ /* 0x0103ee0000000200 */
[C---:B------:R-:W-:Y:S08]  /*b800*/  HMMA.16816.F32.BF16 R28, R232.reuse, R180, R28 ;  /* 0x000000b4e81c723c */ /* 0x040ff0000004181c */
[----:B------:R-:W-:Y:S01]  /*b810*/  HMMA.16816.F32.BF16 R32, R232, R182, R32 ;  /* 0x000000b6e820723c */ /* 0x000fe20000041820 */
[----:B------:R-:W-:Y:S05]  /*b820*/  LDSM.16.M88.4 R180, [R250+0x6000] ;  /* 0x00600000fab4783b */ /* 0x000fea0000000200 */
[----:B-1----:R-:W4:Y:S05]  /*b830*/  LDL R2, [R1+0x6c] ;  /* 0x00006c0001027983 */ /* 0x002f2a0000100800 */
[----:B------:R-:W1:Y:S05]  /*b840*/  LDSM.16.M88.4 R176, [R132] ;  /* 0x0000000084b0783b */ /* 0x000e6a0000000200 */
[----:B---3--:R-:W3:Y:S01]  /*b850*/  LDSM.16.M88.4 R184, [R3] ;  /* 0x0000000003b8783b */ /* 0x008ee20000000200 */
[C---:B-1----:R-:W-:Y:S08]  /*b860*/  HMMA.16816.F32.BF16 R4, R236.reuse, R176, R4 ;  /* 0x000000b0ec04723c */ /* 0x042ff00000041804 */
[C---:B------:R-:W-:Y:S01]  /*b870*/  HMMA.16816.F32.BF16 R8, R236.reuse, R178, R8 ;  /* 0x000000b2ec08723c */ /* 0x040fe20000041808 */
[----:B--2---:R1:W2:Y:S05]  /*b880*/  LDSM.16.M88.4 R176, [R0] ;  /* 0x0000000000b0783b */ /* 0x0042aa0000000200 */
[----:B-1----:R-:W4:Y:S02]  /*b890*/  LDL R0, [R1+0x8c] ;  /* 0x00008c0001007983 */ /* 0x002f240000100800 */
[C---:B---3--:R-:W-:Y:S08]  /*b8a0*/  HMMA.16816.F32.BF16 R12, R236.reuse, R184, R12 ;  /* 0x000000b8ec0c723c */ /* 0x048ff0000004180c */
[C---:B------:R-:W-:Y:S01]  /*b8b0*/  HMMA.16816.F32.BF16 R16, R236.reuse, R186, R16 ;  /* 0x000000baec10723c */ /* 0x040fe20000041810 */
[----:B------:R-:W1:Y:S07]  /*b8c0*/  LDSM.16.M88.4 R184, [R250+0x6800] ;  /* 0x00680000fab8783b */ /* 0x000e6e0000000200 */
[C---:B------:R-:W-:Y:S08]  /*b8d0*/  HMMA.16816.F32.BF16 R20, R236.reuse, R188, R20 ;  /* 0x000000bcec14723c */ /* 0x040ff00000041814 */
[C---:B------:R-:W-:Y:S01]  /*b8e0*/  HMMA.16816.F32.BF16 R24, R236.reuse, R190, R24 ;  /* 0x000000beec18723c */ /* 0x040fe20000041818 */
[----:B------:R-:W-:Y:S07]  /*b8f0*/  LDSM.16.M88.4 R188, [R249] ;  /* 0x00000000f9bc783b */ /* 0x000fee0000000200 */
[C---:B--2---:R-:W-:Y:S08]  /*b900*/  HMMA.16816.F32.BF16 R28, R236.reuse, R176, R28 ;  /* 0x000000b0ec1c723c */ /* 0x044ff0000004181c */
[----:B------:R-:W-:Y:S01]  /*b910*/  HMMA.16816.F32.BF16 R32, R236, R178, R32 ;  /* 0x000000b2ec20723c */ /* 0x000fe20000041820 */
[----:B------:R-:W2:Y:S07]  /*b920*/  LDSM.16.M88.4 R176, [R250+0x7000] ;  /* 0x00700000fab0783b */ /* 0x000eae0000000200 */
[C---:B------:R-:W-:Y:S08]  /*b930*/  HMMA.16816.F32.BF16 R4, R240.reuse, R180, R4 ;  /* 0x000000b4f004723c */ /* 0x040ff00000041804 */
[C---:B------:R-:W-:Y:S01]  /*b940*/  HMMA.16816.F32.BF16 R8, R240.reuse, R182, R8 ;  /* 0x000000b6f008723c */ /* 0x040fe20000041808 */
[----:B------:R-:W3:Y:S07]  /*b950*/  LDSM.16.M88.4 R180, [R250+0x7800] ;  /* 0x00780000fab4783b */ /* 0x000eee0000000200 */
        /* <DEDUP_REMOVED lines=8> */
[----:B------:R-:W2:Y:S01]  /*b9e0*/  LDSM.16.M88.4 R180, [R249+0x1000] ;  /* 0x00100000f9b4783b */ /* 0x000ea20000000200 */
[----:B------:R-:W-:Y:S04]  /*b9f0*/  DEPBAR.LE SB0, 0x0 ;  /* 0x000080000000791a */ /* 0x000fe80000000000 */
[----:B------:R-:W-:Y:S02]  /*ba00*/  BAR.SYNC.DEFER_BLOCKING 0x0 ;  /* 0x0000000000007b1d */ /* 0x000fe40000010000 */
[C---:B------:R-:W-:Y:S08]  /*ba10*/  HMMA.16816.F32.BF16 R4, R244.reuse, R188, R4 ;  /* 0x000000bcf404723c */ /* 0x040ff00000041804 */
[C---:B------:R-:W-:Y:S08]  /*ba20*/  HMMA.16816.F32.BF16 R8, R244.reuse, R190, R8 ;  /* 0x000000bef408723c */ /* 0x040ff00000041808 */
[C---:B-1----:R-:W-:Y:S08]  /*ba30*/  HMMA.16816.F32.BF16 R12, R244.reuse, R176, R12 ;  /* 0x000000b0f40c723c */ /* 0x042ff0000004180c */
[C---:B------:R-:W-:Y:S08]  /*ba40*/  HMMA.16816.F32.BF16 R16, R244.reuse, R178, R16 ;  /* 0x000000b2f410723c */ /* 0x040ff00000041810 */
[C---:B--2---:R-:W-:Y:S08]  /*ba50*/  HMMA.16816.F32.BF16 R20, R244.reuse, R180, R20 ;  /* 0x000000b4f414723c */ /* 0x044ff00000041814 */
[C---:B------:R-:W-:Y:S08]  /*ba60*/  HMMA.16816.F32.BF16 R24, R244.reuse, R182, R24 ;  /* 0x000000b6f418723c */ /* 0x040ff00000041818 */
[C---:B------:R-:W-:Y:S08]  /*ba70*/  HMMA.16816.F32.BF16 R28, R244.reuse, R184, R28 ;  /* 0x000000b8f41c723c */ /* 0x040ff0000004181c */
[----:B------:R-:W-:Y:S03]  /*ba80*/  HMMA.16816.F32.BF16 R32, R244, R186, R32 ;  /* 0x000000baf420723c */ /* 0x000fe60000041820 */
[----:B----4-:R-:W-:Y:S11]  /*ba90*/  ISETP.GT.AND P0, PT, R2, R0, PT ;  /* 0x000000000200720c */ /* 0x010ff60003f04270 */
        /* <DEDUP_REMOVED lines=9> */
[----:B------:R-:W4:Y:S04]  /*bb30*/  LDL R178, [R1+0xa4] ;  /* 0x0000a40001b27983 */ /* 0x000f280000100800 */
[----:B------:R-:W4:Y:S04]  /*bb40*/  LDL R179, [R1+0x158] ;  /* 0x0001580001b37983 */ /* 0x000f280000100800 */
        /* <DEDUP_REMOVED lines=13> */
[----:B--2---:R-:W-:Y:S01]  /*bc20*/  IMAD R2, R2, 0x40, R3 ;  /* 0x0000004002027824 */ /* 0x004fe200078e0203 */
[----:B---3--:R-:W2:Y:S04]  /*bc30*/  LDL R177, [R1+0x15c] ;  /* 0x00015c0001b17983 */ /* 0x008ea80000100800 */
[----:B------:R-:W-:Y:S05]  /*bc40*/  IADD3 R2, R2, -0x40, R0 ;  /* 0xffffffc002027810 */ /* 0x000fea0007ffe000 */
[----:B------:R-:W-:Y:S04]  /*bc50*/  @P2 IMAD.HI.U32 R3, R2, c[0x0][0x2bc], RZ ;  /* 0x0000af0002032a27 */ /* 0x000fe800078e00ff */
[----:B------:R-:W-:Y:S01]  /*bc60*/  IMAD.MOV.U32 R0, RZ, RZ, R2 ;  /* 0x000000ffff007224 */ /* 0x000fe200078e0002 */
[----:B------:R-:W-:Y:S04]  /*bc70*/  @P2 SHF.R.U32.HI R0, RZ, c[0x0][0x2c0], R3 ;  /* 0x0000b000ff002a19 */ /* 0x000fe80000011603 */
[----:B------:R-:W-:Y:S01]  /*bc80*/  @!P6 IADD3 R3, P0, R0, R176, RZ ;  /* 0x000000b00003e210 */ /* 0x000fe20007f1e0ff */
[----:B----4-:R-:W-:Y:S01]  /*bc90*/  IMAD.SHL.U32 R186, R190, 0x2, RZ ;  /* 0x00000002beba7824 */ /* 0x010fe200078e00ff */
[----:B------:R-:W3:Y:S01]  /*bca0*/  LDL R176, [R1+0x160] ;  /* 0x0001600001b07983 */ /* 0x000ee20000100800 */
[----:B------:R-:W-:Y:S02]  /*bcb0*/  IMAD.SHL.U32 R185, R191, 0x2, RZ ;  /* 0x00000002bfb97824 */ /* 0x000fe400078e00ff */
[----:B------:R-:W-:Y:S01]  /*bcc0*/  IMAD.SHL.U32 R184, R188, 0x2, RZ ;  /* 0x00000002bcb87824 */ /* 0x000fe200078e00ff */
[----:B------:R-:W-:Y:S01]  /*bcd0*/  @!P6 LEA.HI.X.SX32 R133, R0, R132, 0x1, P0 ;  /* 0x000000840085e211 */ /* 0x000fe200000f0eff */
[----:B------:R-:W-:Y:S01]  /*bce0*/  IMAD.MOV R0, RZ, RZ, -R0 ;  /* 0x000000ffff007224 */ /* 0x000fe200078e0a00 */
[C---:B------:R-:W-:Y:S03]  /*bcf0*/  @!P6 LEA R132, P0, R3.reuse, c[0x0][0x2a0], 0x2 ;  /* 0x0000a8000384ea11 */ /* 0x040fe600078010ff */
[----:B------:R-:W-:Y:S01]  /*bd00*/  IMAD R183, R0, c[0x0][0x2b8], R2 ;  /* 0x0000ae0000b77a24 */ /* 0x000fe200078e0202 */
[----:B------:R-:W-:Y:S03]  /*bd10*/  @!P6 LEA.HI.X R133, R3, c[0x0][0x2a4], R133, 0x2, P0 ;  /* 0x0000a9000385ea11 */ /* 0x000fe600000f1485 */
[C---:B------:R-:W-:Y:S01]  /*bd20*/  IMAD.WIDE.U32 R2, R183.reuse, c[0x0][0x1e0], RZ ;  /* 0x00007800b7027a25 */ /* 0x040fe200078e00ff */
[----:B------:R-:W-:Y:S01]  /*bd30*/  SHF.R.S32.HI R0, RZ, 0x1f, R183 ;  /* 0x0000001fff007819 */ /* 0x000fe200000114b7 */
[----:B------:R1:W4:Y:S04]  /*bd40*/  @!P6 LDG.E R182, [R132.64] ;  /* 0x0000000684b6e981 */ /* 0x000328000c1e1900 */
[----:B------:R1:W-:Y:S01]  /*bd50*/  STL [R1+0x68], R183 ;  /* 0x000068b701007387 */ /* 0x0003e20000100800 */
[----:B------:R-:W-:Y:S04]  /*bd60*/  IMAD R0, R0, c[0x0][0x1e0], RZ ;  /* 0x0000780000007a24 */ /* 0x000fe800078e02ff */
[----:B------:R-:W-:Y:S04]  /*bd70*/  IMAD R0, R183, c[0x0][0x1e4], R0 ;  /* 0x00007900b7007a24 */ /* 0x000fe800078e0200 */
[----:B------:R-:W-:Y:S01]  /*bd80*/  IMAD.IADD R3, R3, 0x1, R0 ;  /* 0x0000000103037824 */ /* 0x000fe200078e0200 */
[----:B-1----:R-:W3:Y:S01]  /*bd90*/  LDL R132, [R1+0x164] ;  /* 0x0001640001847983 */ /* 0x002ee20000100800 */
[----:B------:R-:W-:Y:S01]  /*bda0*/  IMAD.SHL.U32 R183, R189, 0x2, RZ ;  /* 0x00000002bdb77824 */ /* 0x000fe200078e00ff */
[----:B--2---:R-:W-:Y:S02]  /*bdb0*/  SHF.L.U64.HI R181, R191, 0x1, R177 ;  /* 0x00000001bfb57819 */ /* 0x004fe400000102b1 */
[----:B----4-:R-:W-:Y:S01]  /*bdc0*/  SHF.R.S32.HI R133, RZ, 0x1f, R182 ;  /* 0x0000001fff857819 */ /* 0x010fe200000114b6 */
[----:B------:R1:W-:Y:S01]  /*bdd0*/  STL [R1+0x60], R182 ;  /* 0x000060b601007387 */ /* 0x0003e20000100800 */
[----:B------:R-:W-:Y:S04]  /*bde0*/  IMAD.WIDE.U32 R2, R182, c[0x0][0x1f0], R2 ;  /* 0x00007c00b6027a25 */ /* 0x000fe800078e0002 */
[----:B------:R-:W-:Y:S01]  /*bdf0*/  IMAD R133, R133, c[0x0][0x1f0], RZ ;  /* 0x00007c0085857a24 */ /* 0x000fe200078e02ff */
[----:B------:R-:W-:Y:S02]  /*be00*/  IADD3 R0, P0, R180, R2, RZ ;  /* 0x00000002b4007210 */ /* 0x000fe40007f1e0ff */
[----:B---3--:R-:W-:Y:S01]  /*be10*/  SHF.L.U64.HI R180, R188, 0x1, R176 ;  /* 0x00000001bcb47819 */ /* 0x008fe200000102b0 */
[----:B------:R-:W-:Y:S05]  /*be20*/  IMAD R133, R182, c[0x0][0x1f4], R133 ;  /* 0x00007d00b6857a24 */ /* 0x000fea00078e0285 */
[----:B------:R-:W-:Y:S02]  /*be30*/  IADD3.X R133, R178, R3, R133, P0, !PT ;  /* 0x00000003b2857210 */ /* 0x000fe400007fe485 */
[C---:B------:R-:W-:Y:S04]  /*be40*/  LEA R178, P0, R0.reuse, c[0x0][0x1c8], 0x1 ;  /* 0x0000720000b27a11 */ /* 0x040fe800078008ff */
[----:B------:R-:W-:Y:S02]  /*be50*/  LEA.HI.X R133, R0, c[0x0][0x1cc], R133, 0x1, P0 ;  /* 0x0000730000857a11 */ /* 0x000fe400000f0c85 */
[----:B-1----:R-:W-:Y:S02]  /*be60*/  SHF.L.U64.HI R182, R190, 0x1, R179 ;  /* 0x00000001beb67819 */ /* 0x002fe400000102b3 */
[----:B------:R-:W-:Y:S01]  /*be70*/  SHF.L.U64.HI R179, R189, 0x1, R132 ;  /* 0x00000001bdb37819 */ /* 0x000fe20000010284 */
[----:B------:R-:W-:-:S05]  /*be80*/  BRA.DIV ~URZ, `(.L_x_4321) ;  /* 0x000065527f007947 */ /* 0x000fca000b800000 */
[----:B------:R1:W2:Y:S02]  /*be90*/  SHFL.IDX PT, R132, R133, RZ, 0x181f ;  /* 0x00181fff85847589 */ /* 0x0002a400000e0000 */
.L_x_4350:
[----:B------:R-:W-:-:S05]  /*bea0*/  BRA.DIV ~URZ, `(.L_x_4322) ;  /* 0x000065a27f007947 */ /* 0x000fca000b800000 */
[----:B------:R-:W3:Y:S04]  /*beb0*/  LDL R176, [R1+0x5c] ;  /* 0x00005c0001b07983 */ /* 0x000ee80000100800 */
[----:B------:R-:W4:Y:S04]  /*bec0*/  LDL R187, [R1+0x58] ;  /* 0x0000580001bb7983 */ /* 0x000f280000100800 */
[----:B------:R-:W1:Y:S01]  /*bed0*/  SHFL.IDX PT, R0, R178, RZ, 0x181f ;  /* 0x00181fffb2007589 */ /* 0x000e6200000e0000 */
[----:B---3--:R-:W-:Y:S04]  /*bee0*/  IADD3 R2, -R176, 0x10, RZ ;  /* 0x00000010b0027810 */ /* 0x008fe80007ffe1ff */
[----:B------:R-:W-:Y:S04]  /*bef0*/  LOP3.LUT R2, R2, 0xf, RZ, 0xc0, !PT ;  /* 0x0000000f02027812 */ /* 0x000fe800078ec0ff */
[----:B-1----:R-:W-:Y:S04]  /*bf00*/  IADD3 R2, P1, P0, R2, R0, R183 ;  /* 0x0000000002027210 */ /* 0x002fe8000783e0b7 */
[----:B--2---:R-:W-:Y:S02]  /*bf10*/  IADD3.X R3, RZ, R132, R179, P1, P0 ;  /* 0x00000084ff037210 */ /* 0x004fe40000fe04b3 */
[----:B------:R-:W-:Y:S11]  /*bf20*/  ISETP.NE.U32.AND P0, PT, R176, RZ, PT ;  /* 0x000000ffb000720c */ /* 0x000ff60003f05070 */
[----:B------:R-:W-:Y:S02]  /*bf30*/  @!UPT UIADD3 URZ, URZ, URZ, URZ ;  /* 0x0000003f3f3ff290 */ /* 0x000fe4000fffe03f */
[----:B------:R-:W-:Y:S01]  /*bf40*/  @!PT LDS RZ, [RZ] ;  /* 0x00000000fffff984 */ /* 0x000fe20000000800 */
[----:B------:R-:W-:Y:S01]  /*bf50*/  @!PT LDS RZ, [RZ] ;  /* 0x00000000fffff984 */ /* 0x000fe20000000800 */
[----:B----4-:R1:W-:Y:S02]  /*bf60*/  LDGSTS.E.BYPASS.LTC128B.128.ZFILL [R187+0x10100], [R2.64], P0 ;  /* 0x1010000002bb7fae */ /* 0x0103e40008141d46 */
[----:B-1----:R-:W-:Y:S05]  /*bf70*/  IADD3 R2, P0, R0, R184, RZ ;  /* 0x000000b800027210 */ /* 0x002fea0007f1e0ff */
[----:B------:R-:W-:Y:S05]  /*bf80*/  IMAD.X R3, R132, 0x1, R180, P0 ;  /* 0x0000000184037824 */ /* 0x000fea00000e06b4 */
[----:B------:R1:W-:Y:S02]  /*bf90*/  LDGSTS.E.BYPASS.LTC128B.128 [R187+0x12100], [R2.64], !P5 ;  /* 0x1210000002bb7fae */ /* 0x0003e4000e901d46 */
[----:B-1----:R-:W-:Y:S05]  /*bfa0*/  IADD3 R2, P0, R0, R185, RZ ;  /* 0x000000b900027210 */ /* 0x002fea0007f1e0ff */
[----:B------:R-:W-:Y:S01]  /*bfb0*/  IMAD.X R3, R132, 0x1, R181, P0 ;  /* 0x0000000184037824 */ /* 0x000fe200000e06b5 */
[----:B------:R-:W-:Y:S02]  /*bfc0*/  IADD3 R176, P0, R0, R186, RZ ;  /* 0x000000ba00b07210 */ /* 0x000fe40007f1e0ff */
[----:B------:R1:W2:Y:S03]  /*bfd0*/  SHFL.IDX PT, R0, R178, 0x1, 0x181f ;  /* 0x00381f00b2007f89 */ /* 0x0002a600000e0000 */
[----:B------:R-:W-:Y:S01]  /*bfe0*/  IMAD.X R177, R132, 0x1, R182, P0 ;  /* 0x0000000184b17824 */ /* 0x000fe200000e06b6 */
[----:B------:R1:W-:Y:S04]  /*bff0*/  LDGSTS.E.BYPASS.LTC128B.128 [R187+0x14100], [R2.64], !P4 ;  /* 0x1410000002bb7fae */ /* 0x0003e8000e101d46 */
[----:B------:R1:W3:Y:S04]  /*c000*/  SHFL.IDX PT, R132, R133, 0x1, 0x181f ;  /* 0x00381f0085847f89 */ /* 0x0002e800000e0000 */
[----:B------:R1:W-:Y:S02]  /*c010*/  LDGSTS.E.BYPASS.LTC128B.128 [R187+0x16100], [R176.64], !P3 ;  /* 0x16100000b0bb7fae */ /* 0x0003e4000d901d46 */
.L_x_4351:
[----:B-1----:R-:W4:Y:S04]  /*c020*/  LDL.LU R2, [R1+0x5c] ;  /* 0x00005c0001027983 */ /* 0x002f280000300800 */
[----:B---3--:R-:W3:Y:S01]  /*c030*/  LDL R133, [R1+0x58] ;  /* 0x0000580001857983 */ /* 0x008ee20000100800 */
[C---:B----4-:R-:W-:Y:S02]  /*c040*/  ISETP.NE.U32.AND P0, PT, R2.reuse, RZ, PT ;  /* 0x000000ff0200720c */ /* 0x050fe40003f05070 */
[----:B------:R-:W-:Y:S04]  /*c050*/  IADD3 R2, -R2, 0x10, RZ ;  /* 0x0000001002027810 */ /* 0x000fe80007ffe1ff */
[----:B------:R-:W-:Y:S04]  /*c060*/  LOP3.LUT R2, R2, 0xf, RZ, 0xc0, !PT ;  /* 0x0000000f02027812 */ /* 0x000fe800078ec0ff */
[----:B--2---:R-:W-:Y:S04]  /*c070*/  IADD3 R2, P2, P1, R2, R0, R183 ;  /* 0x0000000002027210 */ /* 0x004fe8000795e0b7 */
[----:B------:R-:W-:Y:S02]  /*c080*/  IADD3.X R3, RZ, R132, R179, P2, P1 ;  /* 0x00000084ff037210 */ /* 0x000fe400017e24b3 */
[C---:B------:R-:W-:Y:S03]  /*c090*/  IADD3 R176, P1, R0.reuse, R185, RZ ;  /* 0x000000b900b07210 */ /* 0x040fe60007f3e0ff */
[----:B------:R-:W-:Y:S01]  /*c0a0*/  @!PT LDS RZ, [RZ] ;  /* 0x00000000fffff984 */ /* 0x000fe20000000800 */
[----:B------:R-:W-:Y:S01]  /*c0b0*/  @!PT LDS RZ, [RZ] ;  /* 0x00000000fffff984 */ /* 0x000fe20000000800 */
[----:B------:R-:W-:Y:S01]  /*c0c0*/  @!PT LDS RZ, [RZ] ;  /* 0x00000000fffff984 */ /* 0x000fe20000000800 */
[----:B---3--:R1:W-:Y:S01]  /*c0d0*/  LDGSTS.E.BYPASS.LTC128B.128.ZFILL [R133+0x11100], [R2.64], P0 ;  /* 0x1110000002857fae */ /* 0x0083e20008141d46 */
        /* <DEDUP_REMOVED lines=8> */
.L_x_4320:
[----:B------:R-:W-:Y:S05]  /*c160*/  BSYNC B0 ;  /* 0x0000000000007941 */ /* 0x000fea0003800000 */
.L_x_4319:
        /* <DEDUP_REMOVED lines=41> */
.L_x_4352:
        /* <DEDUP_REMOVED lines=25> */
[----:B------:R-:W-:Y:S01]  /*c590*/  FFMA.FTZ R132, R33, c[0x0][0x2d0], -R132 ;  /* 0x0000b40021847a23 */ /* 0x000fe20000010884 */
[----:B------:R-:W-:Y:S02]  /*c5a0*/  MOV R33, R29 ;  /* 0x0000001d00217202 */ /* 0x000fe40000000f00 */
[----:B------:R-:W-:Y:S01]  /*c5b0*/  MOV R29, R25 ;  /* 0x00000019001d7202 */ /* 0x000fe20000000f00 */
[----:B------:R-:W-:Y:S01]  /*c5c0*/  MUFU.EX2 R8, R8 ;  /* 0x0000000800087308 */ /* 0x000fe20000000800 */
[----:B------:R-:W-:Y:S09]  /*c5d0*/  MOV R25, R20 ;  /* 0x0000001400197202 */ /* 0x000ff20000000f00 */
[----:B------:R-:W1:Y:S10]  /*c5e0*/  MUFU.EX2 R9, R9 ;  /* 0x0000000900097308 */ /* 0x000e740000000800 */
[----:B------:R-:W-:Y:S01]  /*c5f0*/  MUFU.EX2 R132, R132 ;  /* 0x0000008400847308 */ /* 0x000fe20000000800 */
[C---:B---3--:R-:W-:Y:S01]  /*c600*/  FFMA.FTZ R0, R2.reuse, R177, R4 ;  /* 0x000000b102007223 */ /* 0x048fe20000010004 */
[----:B-1----:R-:W-:Y:S01]  /*c610*/  F2FP.BF16.PACK_AB R178, R9, R8 ;  /* 0x0000000809b2723e */ /* 0x002fe200000010ff */
[----:B------:R-:W-:Y:S02]  /*c620*/  FMUL.FTZ R17, R2, R153 ;  /* 0x0000009902117220 */ /* 0x000fe40000410000 */
[C---:B------:R-:W-:Y:S01]  /*c630*/  FADD.FTZ R5, R176.reuse, R0 ;  /* 0x00000000b0057221 */ /* 0x040fe20000010000 */
[----:B------:R-:W-:Y:S01]  /*c640*/  F2FP.BF16.PACK_AB R176, R176, R4 ;  /* 0x00000004b0b0723e */ /* 0x000fe200000010ff */
[C---:B------:R-:W-:Y:S02]  /*c650*/  FMUL.FTZ R4, R3.reuse, c[0x0][0x2d0] ;  /* 0x0000b40003047a20 */ /* 0x040fe40000410000 */
[----:B------:R-:W-:Y:S02]  /*c660*/  FADD.FTZ R0, -R3, R135 ;  /* 0x0000008703007221 */ /* 0x000fe40000010100 */
[--C-:B------:R-:W-:Y:S02]  /*c670*/  FFMA.FTZ R6, R6, c[0x0][0x2d0], -R4.reuse ;  /* 0x0000b40006067a23 */ /* 0x100fe40000010804 */
[--C-:B------:R-:W-:Y:S02]  /*c680*/  FFMA.FTZ R7, R7, c[0x0][0x2d0], -R4.reuse ;  /* 0x0000b40007077a23 */ /* 0x100fe40000010804 */
        /* <DEDUP_REMOVED lines=19> */
[C---:B------:R-:W-:Y:S02]  /*c7c0*/  FMUL.FTZ R4, R2.reuse, R164 ;  /* 0x000000a402047220 */ /* 0x040fe40000410000 */
[----:B------:R-:W2:Y:S01]  /*c7d0*/  LDL R164, [R1] ;  /* 0x0000000001a47983 */ /* 0x000ea20000100800 */
[----:B------:R-:W-:Y:S02]  /*c7e0*/  FMUL.FTZ R32, R2, R136 ;  /* 0x0000008802207220 */ /* 0x000fe40000410000 */
[----:B------:R-:W-:Y:S01]  /*c7f0*/  FMUL.FTZ R0, R0, c[0x0][0x2d0] ;  /* 0x0000b40000007a20 */ /* 0x000fe20000410000 */
[----:B------:R-:W3:Y:S01]  /*c800*/  LDL.LU R136, [R1+0x88] ;  /* 0x0000880001887983 */ /* 0x000ee20000300800 */
[C---:B------:R-:W-:Y:S01]  /*c810*/  FMUL.FTZ R24, R2.reuse, R144 ;  /* 0x0000009002187220 */ /* 0x040fe20000410000 */
[----:B------:R-:W-:Y:S01]  /*c820*/  MOV R144, R25 ;  /* 0x0000001900907202 */ /* 0x000fe20000000f00 */
[----:B------:R-:W-:Y:S01]  /*c830*/  FMUL.FTZ R25, R2, R145 ;  /* 0x0000009102197220 */ /* 0x000fe20000410000 */
[----:B------:R-:W-:Y:S01]  /*c840*/  MOV R145, R10 ;  /* 0x0000000a00917202 */ /* 0x000fe20000000f00 */
[----:B------:R-:W1:Y:S01]  /*c850*/  MUFU.EX2 R0, R0 ;  /* 0x0000000000007308 */ /* 0x000e620000000800 */
[----:B------:R-:W-:Y:S01]  /*c860*/  MOV R10, R33 ;  /* 0x00000021000a7202 */ /* 0x000fe20000000f00 */
[----:B------:R-:W-:Y:S02]  /*c870*/  FADD.FTZ R5, R8, R5 ;  /* 0x0000000508057221 */ /* 0x000fe40000010000 */
[C---:B------:R-:W-:Y:S02]  /*c880*/  FMUL.FTZ R33, R2.reuse, R137 ;  /* 0x0000008902217220 */ /* 0x040fe40000410000 */
        /* <DEDUP_REMOVED lines=8> */
[C---:B------:R-:W-:Y:S01]  /*c910*/  FMUL.FTZ R21, R2.reuse, R149 ;  /* 0x0000009502157220 */ /* 0x040fe20000410000 */
[----:B------:R-:W-:Y:S01]  /*c920*/  MOV R149, R179 ;  /* 0x000000b300957202 */ /* 0x000fe20000000f00 */
[C---:B------:R-:W-:Y:S02]  /*c930*/  FMUL.FTZ R13, R2.reuse, R157 ;  /* 0x0000009d020d7220 */ /* 0x040fe40000410000 */
[----:B------:R-:W4:Y:S01]  /*c940*/  LDL R157, [R1+0x4] ;  /* 0x00000400019d7983 */ /* 0x000f220000100800 */
[----:B------:R-:W-:Y:S01]  /*c950*/  FMUL.FTZ R9, R2, R161 ;  /* 0x000000a102097220 */ /* 0x000fe20000410000 */
[----:B------:R-:W-:Y:S01]  /*c960*/  MOV R161, R31 ;  /* 0x0000001f00a17202 */ /* 0x000fe20000000f00 */
[----:B------:R-:W-:Y:S01]  /*c970*/  MUFU.EX2 R156, R134 ;  /* 0x00000086009c7308 */ /* 0x000fe20000000800 */
[C---:B-1----:R-:W-:Y:S01]  /*c980*/  FMUL.FTZ R7, R0.reuse, R167 ;  /* 0x000000a700077220 */ /* 0x042fe20000410000 */
[----:B------:R-:W-:Y:S01]  /*c990*/  MOV R167, R10 ;  /* 0x0000000a00a77202 */ /* 0x000fe20000000f00 */
[C---:B------:R-:W-:Y:S02]  /*c9a0*/  FMUL.FTZ R10, R0.reuse, R162 ;  /* 0x000000a2000a7220 */ /* 0x040fe40000410000 */
[----:B------:R-:W2:Y:S01]  /*c9b0*/  LDL R162, [R1+0x3c] ;  /* 0x00003c0001a27983 */ /* 0x000ea20000100800 */
[C---:B------:R-:W-:Y:S02]  /*c9c0*/  FMUL.FTZ R34, R0.reuse, R138 ;  /* 0x0000008a00227220 */ /* 0x040fe40000410000 */
[C---:B------:R-:W-:Y:S02]  /*c9d0*/  FMUL.FTZ R35, R0.reuse, R139 ;  /* 0x0000008b00237220 */ /* 0x040fe40000410000 */
[C---:B------:R-:W-:Y:S01]  /*c9e0*/  FMUL.FTZ R14, R0.reuse, R158 ;  /* 0x0000009e000e7220 */ /* 0x040fe20000410000 */
[----:B------:R-:W-:Y:S01]  /*c9f0*/  MUFU.EX2 R134, R187 ;  /* 0x000000bb00867308 */ /* 0x000fe20000000800 */
[C---:B------:R-:W-:Y:S01]  /*ca00*/  FMUL.FTZ R6, R0.reuse, R166 ;  /* 0x000000a600067220 */ /* 0x040fe20000410000 */
[----:B------:R-:W-:Y:S01]  /*ca10*/  MOV R166, R11 ;  /* 0x0000000b00a67202 */ /* 0x000fe20000000f00 */
[C---:B------:R-:W-:Y:S02]  /*ca20*/  FMUL.FTZ R11, R0.reuse, R163 ;  /* 0x000000a3000b7220 */ /* 0x040fe40000410000 */
[C---:B------:R-:W-:Y:S02]  /*ca30*/  FMUL.FTZ R15, R0.reuse, R159 ;  /* 0x0000009f000f7220 */ /* 0x040fe40000410000 */
[C---:B------:R-:W-:Y:S01]  /*ca40*/  FMUL.FTZ R18, R0.reuse, R154 ;  /* 0x0000009a00127220 */ /* 0x040fe20000410000 */
[----:B------:R-:W-:Y:S01]  /*ca50*/  MOV R154, R145 ;  /* 0x00000091009a7202 */ /* 0x000fe20000000f00 */
[C---:B------:R-:W-:Y:S01]  /*ca60*/  FMUL.FTZ R19, R0.reuse, R155 ;  /* 0x0000009b00137220 */ /* 0x040fe20000410000 */
[----:B------:R-:W1:Y:S01]  /*ca70*/  MUFU.EX2 R158, R135 ;  /* 0x00000087009e7308 */ /* 0x000e620000000800 */
[C---:B------:R-:W-:Y:S01]  /*ca80*/  FMUL.FTZ R22, R0.reuse, R150 ;  /* 0x0000009600167220 */ /* 0x040fe20000410000 */
[----:B------:R-:W-:Y:S01]  /*ca90*/  MOV R155, R144 ;  /* 0x00000090009b7202 */ /* 0x000fe20000000f00 */
[----:B------:R-:W-:Y:S02]  /*caa0*/  FMUL.FTZ R23, R0, R151 ;  /* 0x0000009700177220 */ /* 0x000fe40000410000 */
[----:B------:R-:W-:Y:S01]  /*cab0*/  FMUL.FTZ R20, R2, R148 ;  /* 0x0000009402147220 */ /* 0x000fe20000410000 */
[----:B------:R-:W-:Y:S01]  /*cac0*/  MOV R148, R28 ;  /* 0x0000001c00947202 */ /* 0x000fe20000000f00 */
[----:B------:R-:W-:Y:S02]  /*cad0*/  FMUL.FTZ R26, R0, R146 ;  /* 0x00000092001a7220 */ /* 0x000fe40000410000 */
[C---:B------:R-:W-:Y:S01]  /*cae0*/  FMUL.FTZ R28, R2.reuse, R140 ;  /* 0x0000008c021c7220 */ /* 0x040fe20000410000 */
[----:B------:R-:W-:Y:S01]  /*caf0*/  MOV R140, R29 ;  /* 0x0000001d008c7202 */ /* 0x000fe20000000f00 */
[----:B------:R-:W-:Y:S01]  /*cb00*/  FMUL.FTZ R29, R2, R141 ;  /* 0x0000008d021d7220 */ /* 0x000fe20000410000 */
[----:B------:R-:W-:Y:S01]  /*cb10*/  MOV R141, R27 ;  /* 0x0000001b008d7202 */ /* 0x000fe20000000f00 */
[C---:B------:R-:W-:Y:S01]  /*cb20*/  FMUL.FTZ R27, R0.reuse, R147 ;  /* 0x00000093001b7220 */ /* 0x040fe20000410000 */
[----:B------:R-:W-:Y:S01]  /*cb30*/  MUFU.EX2 R144, R185 ;  /* 0x000000b900907308 */ /* 0x000fe20000000800 */
[----:B------:R-:W-:Y:S01]  /*cb40*/  FMUL.FTZ R31, R0, R143 ;  /* 0x0000008f001f7220 */ /* 0x000fe20000410000 */
[----:B------:R-:W-:Y:S01]  /*cb50*/  MOV R163, R141 ;  /* 0x0000008d00a37202 */ /* 0x000fe20000000f00 */
[C---:B-----5:R-:W-:Y:S01]  /*cb60*/  FMUL.FTZ R36, R2.reuse, R36 ;  /* 0x0000002402247220 */ /* 0x060fe20000410000 */
[----:B------:R-:W-:Y:S01]  /*cb70*/  MOV R159, R140 ;  /* 0x0000008c009f7202 */ /* 0x000fe20000000f00 */
[C---:B------:R-:W-:Y:S02]  /*cb80*/  FMUL.FTZ R37, R2.reuse, R37 ;  /* 0x0000002502257220 */ /* 0x040fe40000410000 */
[C---:B------:R-:W-:Y:S02]  /*cb90*/  FMUL.FTZ R40, R2.reuse, R40 ;  /* 0x0000002802287220 */ /* 0x040fe40000410000 */
[----:B------:R-:W-:Y:S01]  /*cba0*/  FMUL.FTZ R41, R2, R41 ;  /* 0x0000002902297220 */ /* 0x000fe20000410000 */
[----:B-1----:R-:W-:Y:S01]  /*cbb0*/  F2FP.BF16.PACK_AB R179, R158, R156 ;  /* 0x0000009c9eb3723e */ /* 0x002fe200000010ff */
        /* <DEDUP_REMOVED lines=103> */
[----:B---3--:R-:W-:Y:S01]  /*d230*/  FFMA.FTZ R152, R0, R136, R177 ;  /* 0x0000008800987223 */ /* 0x008fe200000100b1 */
[----:B------:R-:W-:Y:S01]  /*d240*/  F2FP.BF16.PACK_AB R177, R153, R177 ;  /* 0x000000b199b1723e */ /* 0x000fe200000010ff */
[----:B------:R-:W1:Y:S01]  /*d250*/  LDSM.16.MT88.4 R136, [R251] ;  /* 0x00000000fb88783b */ /* 0x000e620000004200 */
[----:B------:R-:W-:Y:S07]  /*d260*/  FADD.FTZ R0, R134, R188 ;  /* 0x000000bc86007221 */ /* 0x000fee0000010000 */
[----:B------:R-:W3:Y:S04]  /*d270*/  LDL R188, [R1+0x8c] ;  /* 0x00008c0001bc7983 */ /* 0x000ee80000100800 */
[----:B------:R-:W3:Y:S01]  /*d280*/  LDL.LU R187, [R1+0x6c] ;  /* 0x00006c0001bb7983 */ /* 0x000ee20000300800 */
[C---:B-1----:R-:W-:Y:S08]  /*d290*/  HMMA.16816.F32.BF16 R4, R176.reuse, R136, R4 ;  /* 0x00000088b004723c */ /* 0x042ff00000041804 */
[C---:B------:R-:W-:Y:S01]  /*d2a0*/  HMMA.16816.F32.BF16 R8, R176.reuse, R138, R8 ;  /* 0x0000008ab008723c */ /* 0x040fe20000041808 */
[----:B--2---:R-:W1:Y:S07]  /*d2b0*/  LDSM.16.MT88.4 R136, [R164] ;  /* 0x00000000a488783b */ /* 0x004e6e0000004200 */
[C---:B-1----:R-:W-:Y:S08]  /*d2c0*/  HMMA.16816.F32.BF16 R12, R176.reuse, R136, R12 ;  /* 0x00000088b00c723c */ /* 0x042ff0000004180c */
[C---:B------:R-:W-:Y:S01]  /*d2d0*/  HMMA.16816.F32.BF16 R16, R176.reuse, R138, R16 ;  /* 0x0000008ab010723c */ /* 0x040fe20000041810 */
[----:B------:R-:W1:Y:S07]  /*d2e0*/  LDSM.16.MT88.4 R136, [R252] ;  /* 0x00000000fc88783b */ /* 0x000e6e0000004200 */
[C---:B-1----:R-:W-:Y:S08]  /*d2f0*/  HMMA.16816.F32.BF16 R20, R176.reuse, R136, R20 ;  /* 0x00000088b014723c */ /* 0x042ff00000041814 */
[C---:B------:R-:W-:Y:S01]  /*d300*/  HMMA.16816.F32.BF16 R24, R176.reuse, R138, R24 ;  /* 0x0000008ab018723c */ /* 0x040fe20000041818 */
[----:B------:R1:W2:Y:S03]  /*d310*/  LDSM.16.MT88.4 R136, [R162] ;  /* 0x00000000a288783b */ /* 0x0002a60000004200 */
[----:B-1----:R-:W-:Y:S02]  /*d320*/  MOV R162, R167 ;  /* 0x000000a700a27202 */ /* 0x002fe40000000f00 */
[----:B------:R-:W-:Y:S02]  /*d330*/  MOV R167, R166 ;  /* 0x000000a600a77202 */ /* 0x000fe40000000f00 */
[----:B------:R-:W-:Y:S02]  /*d340*/  MOV R166, R2 ;  /* 0x0000000200a67202 */ /* 0x000fe40000000f00 */
[----:B------:R-:W1:Y:S10]  /*d350*/  MUFU.EX2 R2, R186 ;  /* 0x000000ba00027308 */ /* 0x000e740000000800 */
[----:B------:R-:W3:Y:S01]  /*d360*/  MUFU.EX2 R186, R181 ;  /* 0x000000b500ba7308 */ /* 0x000ee20000000800 */
[C---:B--2---:R-:W-:Y:S08]  /*d370*/  HMMA.16816.F32.BF16 R28, R176.reuse, R136, R28 ;  /* 0x00000088b01c723c */ /* 0x044ff0000004181c */
[C---:B------:R-:W-:Y:S01]  /*d380*/  HMMA.16816.F32.BF16 R32, R176.reuse, R138, R32 ;  /* 0x0000008ab020723c */ /* 0x040fe20000041820 */
[----:B------:R-:W2:Y:S01]  /*d390*/  LDSM.16.MT88.4 R136, [R251+0x2000] ;  /* 0x00200000fb88783b */ /* 0x000ea20000004200 */
[----:B------:R-:W-:Y:S02]  /*d3a0*/  MUFU.EX2 R181, R161 ;  /* 0x000000a100b57308 */ /* 0x000fe40000000800 */
[----:B-1----:R-:W-:Y:S04]  /*d3b0*/  FADD.FTZ R0, R2, R0 ;  /* 0x0000000002007221 */ /* 0x002fe80000010000 */
[----:B------:R-:W-:Y:S04]  /*d3c0*/  FADD.FTZ R0, R144, R0 ;  /* 0x0000000090007221 */ /* 0x000fe80000010000 */
[----:B------:R-:W1:Y:S01]  /*d3d0*/  MUFU.EX2 R180, R166 ;  /* 0x000000a600b47308 */ /* 0x000e620000000800 */
[----:B------:R-:W-:Y:S01]  /*d3e0*/  FADD.FTZ R0, R135, R0 ;  /* 0x0000000087007221 */ /* 0x000fe20000010000 */
[C---:B--2---:R-:W-:Y:S08]  /*d3f0*/  HMMA.16816.F32.BF16 R36, R176.reuse, R136, R36 ;  /* 0x00000088b024723c */ /* 0x044ff00000041824 */
[C---:B------:R-:W-:Y:S01]  /*d400*/  HMMA.16816.F32.BF16 R40, R176.reuse, R138, R40 ;  /* 0x0000008ab028723c */ /* 0x040fe20000041828 */
[----:B------:R-:W2:Y:S07]  /*d410*/  LDSM.16.MT88.4 R136, [R164+0x2000] ;  /* 0x00200000a488783b */ /* 0x000eae0000004200 */
[C---:B--2---:R-:W-:Y:S08]  /*d420*/  HMMA.16816.F32.BF16 R44, R176.reuse, R136, R44 ;  /* 0x00000088b02c723c */ /* 0x044ff0000004182c */
[C---:B------:R-:W-:Y:S01]  /*d430*/  HMMA.16816.F32.BF16 R48, R176.reuse, R138, R48 ;  /* 0x0000008ab030723c */ /* 0x040fe20000041830 */
[----:B------:R-:W2:Y:S02]  /*d440*/  LDSM.16.MT88.4 R136, [R252+0x2000] ;  /* 0x00200000fc88783b */ /* 0x000ea40000004200 */
[----:B---3--:R-:W-:Y:S05]  /*d450*/  ISETP.GT.AND P0, PT, R187, R188, PT ;  /* 0x000000bcbb00720c */ /* 0x008fea0003f04270 */
[C---:B--2---:R-:W-:Y:S08]  /*d460*/  HMMA.16816.F32.BF16 R52, R176.reuse, R136, R52 ;  /* 0x00000088b034723c */ /* 0x044ff00000041834 */
[C---:B------:R-:W-:Y:S01]  /*d470*/  HMMA.16816.F32.BF16 R56, R176.reuse, R138, R56 ;  /* 0x0000008ab038723c */ /* 0x040fe20000041838 */
[----:B----4-:R-:W2:Y:S07]  /*d480*/  LDSM.16.MT88.4 R136, [R157+0x2000] ;  /* 0x002000009d88783b */ /* 0x010eae0000004200 */
        /* <DEDUP_REMOVED lines=30> */
[----:B------:R-:W3:Y:S02]  /*d670*/  LDSM.16.MT88.4 R144, [R164+0x800] ;  /* 0x00080000a490783b */ /* 0x000ee40000004200 */
[----:B------:R-:W4:Y:S01]  /*d680*/  MUFU.EX2 R2, R154 ;  /* 0x0000009a00027308 */ /* 0x000f220000000800 */
[----:B------:R-:W-:Y:S02]  /*d690*/  F2FP.BF16.PACK_AB R139, R183, R184 ;  /* 0x000000b8b78b723e */ /* 0x000fe400000010ff */
[----:B-1----:R-:W-:Y:S05]  /*d6a0*/  F2FP.BF16.PACK_AB R177, R181, R180 ;  /* 0x000000b4b5b1723e */ /* 0x002fea00000010ff */
[C---:B------:R-:W-:Y:S02]  /*d6b0*/  HMMA.16816.F32.BF16 R4, R136.reuse, R140, R4 ;  /* 0x0000008c8804723c */ /* 0x040fe40000041804 */
[----:B------:R-:W-:Y:S03]  /*d6c0*/  MUFU.EX2 R176, R162 ;  /* 0x000000a200b07308 */ /* 0x000fe60000000800 */
[----:B--2---:R-:W-:Y:S03]  /*d6d0*/  FADD.FTZ R0, R134, R0 ;  /* 0x0000000086007221 */ /* 0x004fe60000010000 */
[C---:B------:R-:W-:Y:S01]  /*d6e0*/  HMMA.16816.F32.BF16 R8, R136.reuse, R142, R8 ;  /* 0x0000008e8808723c */ /* 0x040fe20000041808 */
[----:B------:R-:W1:Y:S03]  /*d6f0*/  LDSM.16.MT88.4 R140, [R252+0x800] ;  /* 0x00080000fc8c783b */ /* 0x000e660000004200 */
[----:B------:R-:W2:Y:S01]  /*d700*/  MUFU.EX2 R135, R159 ;  /* 0x0000009f00877308 */ /* 0x000ea20000000800 */
[----:B----4-:R-:W-:Y:S04]  /*d710*/  FADD.FTZ R0, R2, R0 ;  /* 0x0000000002007221 */ /* 0x010fe80000010000 */
[----:B------:R-:W-:Y:S05]  /*d720*/  FADD.FTZ R0, R148, R0 ;  /* 0x0000000094007221 */ /* 0x000fea0000010000 */
[----:B------:R-:W-:Y:S01]  /*d730*/  MUFU.EX2 R178, R167 ;  /* 0x000000a700b27308 */ /* 0x000fe20000000800 */
[C---:B---3--:R-:W-:Y:S03]  /*d740*/  HMMA.16816.F32.BF16 R12, R136.reuse, R144, R12 ;  /* 0x00000090880c723c */ /* 0x048fe6000004180c */
[C---:B--2---:R-:W-:Y:S05]  /*d750*/  FADD.FTZ R0, R135.reuse, R0 ;  /* 0x0000000087007221 */ /* 0x044fea0000010000 */
        /* <DEDUP_REMOVED lines=50> */
[----:B------:R4:W4:Y:S03]  /*da80*/  MUFU.EX2 R2, R163 ;  /* 0x000000a300027308 */ /* 0x0009260000000800 */
[C---:B-1----:R-:W-:Y:S07]  /*da90*/  HMMA.16816.F32.BF16 R4, R136.reuse, R140, R4 ;  /* 0x0000008c8804723c */ /* 0x042fee0000041804 */
[----:B------:R-:W1:Y:S01]  /*daa0*/  MUFU.EX2 R134, R165 ;  /* 0x000000a500867308 */ /* 0x000e620000000800 */
[C---:B------:R-:W-:Y:S01]  /*dab0*/  HMMA.16816.F32.BF16 R8, R136.reuse, R142, R8 ;  /* 0x0000008e8808723c */ /* 0x040fe20000041808 */
[----:B------:R-:W3:Y:S07]  /*dac0*/  LDSM.16.MT88.4 R140, [R157+0x1000] ;  /* 0x001000009d8c783b */ /* 0x000eee0000004200 */
[C---:B--2---:R-:W-:Y:S01]  /*dad0*/  HMMA.16816.F32.BF16 R12, R136.reuse, R144, R12 ;  /* 0x00000090880c723c */ /* 0x044fe2000004180c */
[----:B----4-:R-:W-:Y:S03]  /*dae0*/  LDSM.16.MT88.4 R160, [R251+0x1800] ;  /* 0x00180000fba0783b */ /* 0x010fe60000004200 */
[----:B------:R-:W-:Y:S04]  /*daf0*/  FADD.FTZ R0, R2, R0 ;  /* 0x0000000002007221 */ /* 0x000fe80000010000 */
[C---:B------:R-:W-:Y:S01]  /*db00*/  HMMA.16816.F32.BF16 R16, R136.reuse, R146, R16 ;  /* 0x000000928810723c */ /* 0x040fe20000041810 */
[----:B------:R-:W2:Y:S03]  /*db10*/  LDSM.16.MT88.4 R144, [R251+0x3000] ;  /* 0x00300000fb90783b */ /* 0x000ea60000004200 */
[C---:B------:R-:W-:Y:S01]  /*db20*/  FADD.FTZ R0, R176.reuse, R0 ;  /* 0x00000000b0007221 */ /* 0x040fe20000010000 */
[----:B------:R-:W-:Y:S01]  /*db30*/  F2FP.BF16.PACK_AB R176, R176, R2 ;  /* 0x00000002b0b0723e */ /* 0x000fe200000010ff */
[----:B------:R-:W-:Y:S01]  /*db40*/  FADD.FTZ R2, R153, R152 ;  /* 0x0000009899027221 */ /* 0x000fe20000010000 */
[----:B-1----:R-:W-:Y:S01]  /*db50*/  F2FP.BF16.PACK_AB R179, R134, R135 ;  /* 0x0000008786b3723e */ /* 0x002fe200000010ff */
[C---:B---3--:R-:W-:Y:S01]  /*db60*/  HMMA.16816.F32.BF16 R20, R136.reuse, R148, R20 ;  /* 0x000000948814723c */ /* 0x048fe20000041814 */
[----:B------:R-:W-:Y:S03]  /*db70*/  LDSM.16.MT88.4 R152, [R164+0x1800] ;  /* 0x00180000a498783b */ /* 0x000fe60000004200 */
[----:B------:R-:W-:Y:S01]  /*db80*/  FADD.FTZ R0, R178, R0 ;  /* 0x00000000b2007221 */ /* 0x000fe20000010000 */
[C---:B------:R-:W-:Y:S03]  /*db90*/  F2FP.BF16.PACK_AB R178, R132.reuse, R178 ;  /* 0x000000b284b2723e */ /* 0x040fe600000010ff */
[C---:B------:R-:W-:Y:S01]  /*dba0*/  HMMA.16816.F32.BF16 R24, R136.reuse, R150, R24 ;  /* 0x000000968818723c */ /* 0x040fe20000041818 */
[----:B------:R-:W1:Y:S03]  /*dbb0*/  LDSM.16.MT88.4 R148, [R164+0x3000] ;  /* 0x00300000a494783b */ /* 0x000e660000004200 */
[----:B------:R-:W-:Y:S01]  /*dbc0*/  FADD.FTZ R0, R132, R0 ;  /* 0x0000000084007221 */ /* 0x000fe20000010000 */
[----:B------:R-:W-:Y:S03]  /*dbd0*/  MOV R132, R158 ;  /* 0x0000009e00847202 */ /* 0x000fe60000000f00 */
[C---:B------:R-:W-:Y:S01]  /*dbe0*/  HMMA.16816.F32.BF16 R28, R136.reuse, R140, R28 ;  /* 0x0000008c881c723c */ /* 0x040fe2000004181c */
[----:B------:R3:W-:Y:S07]  /*dbf0*/  STL [R1+0x78], R0 ;  /* 0x0000780001007387 */ /* 0x0007ee0000100800 */
[C---:B------:R-:W-:Y:S01]  /*dc00*/  HMMA.16816.F32.BF16 R32, R136.reuse, R142, R32 ;  /* 0x0000008e8820723c */ /* 0x040fe20000041820 */
[----:B------:R-:W4:Y:S07]  /*dc10*/  LDSM.16.MT88.4 R140, [R252+0x3000] ;  /* 0x00300000fc8c783b */ /* 0x000f2e0000004200 */
        /* <DEDUP_REMOVED lines=10> */
[C---:B----4-:R-:W-:Y:S04]  /*dcc0*/  HMMA.16816.F32.BF16 R52, R136.reuse, R140, R52 ;  /* 0x0000008c8834723c */ /* 0x050fe80000041834 */
        /* <DEDUP_REMOVED lines=43> */
[----:B------:R-:W3:Y:S07]  /*df80*/  LDSM.16.MT88.4 R12, [R252+0x3800] ;  /* 0x00380000fc0c783b */ /* 0x000eee0000004200 */
        /* <DEDUP_REMOVED lines=13> */
[C---:B------:R-:W-:Y:S08]  /*e060*/  HMMA.16816.F32.BF16 R52, R176.reuse, R12, R52 ;  /* 0x0000000cb034723c */ /* 0x040ff00000041834 */
        /* <DEDUP_REMOVED lines=16> */
[----:B------:R4:W3:Y:S07]  /*e170*/  LDSM.16.MT88.4 R16, [R2+0x7800] ;  /* 0x007800000210783b */ /* 0x0008ee0000004200 */
[C---:B-1----:R-:W-:Y:S08]  /*e180*/  HMMA.16816.F32.BF16 R100, R176.reuse, R4, R100 ;  /* 0x00000004b064723c */ /* 0x042ff00000041864 */
[C---:B------:R-:W-:Y:S08]  /*e190*/  HMMA.16816.F32.BF16 R104, R176.reuse, R6, R104 ;  /* 0x00000006b068723c */ /* 0x040ff00000041868 */
[C---:B--2---:R-:W-:Y:S04]  /*e1a0*/  HMMA.16816.F32.BF16 R108, R176.reuse, R8, R108 ;  /* 0x00000008b06c723c */ /* 0x044fe8000004186c */
[----:B----4-:R-:W-:Y:S01]  /*e1b0*/  FADD.FTZ R2, R135, R0 ;  /* 0x0000000087027221 */ /* 0x010fe20000010000 */
[----:B------:R-:W-:Y:S02]  /*e1c0*/  IADD3 R0, R187, -0x1, RZ ;  /* 0xffffffffbb007810 */ /* 0x000fe40007ffe0ff */
[----:B------:R-:W-:Y:S01]  /*e1d0*/  MOV R135, R3 ;  /* 0x0000000300877202 */ /* 0x000fe20000000f00 */
[C---:B------:R-:W-:Y:S02]  /*e1e0*/  HMMA.16816.F32.BF16 R112, R176.reuse, R10, R112 ;  /* 0x0000000ab070723c */ /* 0x040fe40000041870 */
[----:B------:R1:W-:Y:S02]  /*e1f0*/  STL [R1+0x6c], R0 ;  /* 0x00006c0001007387 */ /* 0x0003e40000100800 */
[----:B------:R-:W-:Y:S01]  /*e200*/  FADD.FTZ R2, R134, R2 ;  /* 0x0000000286027221 */ /* 0x000fe20000010000 */
[----:B------:R-:W-:Y:S03]  /*e210*/  MOV R134, R133 ;  /* 0x0000008500867202 */ /* 0x000fe60000000f00 */
[C---:B---3--:R-:W-:Y:S01]  /*e220*/  HMMA.16816.F32.BF16 R116, R176.reuse, R12, R116 ;  /* 0x0000000cb074723c */ /* 0x048fe20000041874 */
[----:B------:R1:W-:Y:S07]  /*e230*/  STL [R1+0x88], R2 ;  /* 0x0000880201007387 */ /* 0x0003ee0000100800 */
[C---:B------:R-:W-:Y:S08]  /*e240*/  HMMA.16816.F32.BF16 R120, R176.reuse, R14, R120 ;  /* 0x0000000eb078723c */ /* 0x040ff00000041878 */
[C---:B------:R-:W-:Y:S07]  /*e250*/  HMMA.16816.F32.BF16 R124, R176.reuse, R16, R124 ;  /* 0x00000010b07c723c */ /* 0x040fee000004187c */
[----:B------:R-:W-:Y:S01]  /*e260*/  MOV R16, R3 ;  /* 0x0000000300107202 */ /* 0x000fe20000000f00 */
[----:B------:R-:W-:Y:S01]  /*e270*/  HMMA.16816.F32.BF16 R128, R176, R18, R128 ;  /* 0x00000012b080723c */ /* 0x000fe20000041880 */
[----:B------:R-:W-:Y:S07]  /*e280*/  @!UPT UIADD3 URZ, URZ, URZ, URZ ;  /* 0x0000003f3f3ff290 */ /* 0x000fee000fffe03f */
[----:B-1----:R-:W-:-:S11]  /*e290*/  @P0 BRA `(.L_x_4324) ;  /* 0xffffc4a000000947 */ /* 0x002fd6000383ffff */
.L_x_4317:
[----:B------:R-:W-:Y:S05]  /*e2a0*/  BRA.DIV ~URZ, `(.L_x_4325) ;  /* 0x000045327f007947 */ /* 0x000fea000b800000 */
[----:B------:R-:W2:Y:S04]  /*e2b0*/  LDL R0, [R1+0x78] ;  /* 0x0000780001007983 */ /* 0x000ea80000100800 */
[----:B--2---:R1:W2:Y:S02]  /*e2c0*/  SHFL.BFLY PT, R4, R0, 0x2, 0x1f ;  /* 0x0c401f0000047f89 */ /* 0x0042a400000e0000 */
.L_x_4353:
        /* <DEDUP_REMOVED lines=9> */
.L_x_4354:
[----:B------:R-:W-:Y:S01]  /*e360*/  FSETP.NE.FTZ.AND P1, PT, R4, RZ, PT ;  /* 0x000000ff0400720b */ /* 0x000fe20003f35000 */
[----:B--2---:R-:W-:Y:S01]  /*e370*/  FADD.FTZ R3, R3, R5 ;  /* 0x0000000503037221 */ /* 0x004fe20000010000 */
[----:B------:R-:W-:Y:S02]  /*e380*/  MOV R2, RZ ;  /* 0x000000ff00027202 */ /* 0x000fe40000000f00 */
[----:B------:R-:W-:Y:S02]  /*e390*/  MOV R0, RZ ;  /* 0x000000ff00007202 */ /* 0x000fe40000000f00 */
[----:B------:R-:W-:Y:S02]  /*e3a0*/  FSETP.NE.FTZ.AND P0, PT, R3, RZ, PT ;  /* 0x000000ff0300720b */ /* 0x000fe40003f15000 */
[----:B------:R-:W-:Y:S02]  /*e3b0*/  MOV R13, 0xff800000 ;  /* 0xff800000000d7802 */ /* 0x000fe40000000f00 */
[----:B------:R-:W-:-:S03]  /*e3c0*/  MOV R12, 0xff800000 ;  /* 0xff800000000c7802 */ /* 0x000fc60000000f00 */
[----:B------:R-:W2:Y:S08]  /*e3d0*/  @P1 MUFU.RCP R2, R4 ;  /* 0x0000000400021308 */ /* 0x000eb00000001000 */
[----:B------:R3:W4:Y:S01]  /*e3e0*/  @P1 MUFU.LG2 R6, R4 ;  /* 0x0000000400061308 */ /* 0x0007220000000c00 */
[----:B--2---:R-:W-:-:S07]  /*e3f0*/  FMUL.FTZ R164, R2, R164 ;  /* 0x000000a402a47220 */ /* 0x004fce0000410000 */
[----:B------:R-:W2:Y:S01]  /*e400*/  @P0 MUFU.RCP R0, R3 ;  /* 0x0000000300000308 */ /* 0x000ea20000001000 */
[C---:B------:R-:W-:Y:S02]  /*e410*/  FMUL.FTZ R165, R2.reuse, R165 ;  /* 0x000000a502a57220 */ /* 0x040fe40000410000 */
[C---:B------:R-:W-:Y:S02]  /*e420*/  FMUL.FTZ R160, R2.reuse, R160 ;  /* 0x000000a002a07220 */ /* 0x040fe40000410000 */
[C---:B------:R-:W-:Y:S02]  /*e430*/  FMUL.FTZ R161, R2.reuse, R161 ;  /* 0x000000a102a17220 */ /* 0x040fe40000410000 */
[C---:B------:R-:W-:Y:S01]  /*e440*/  FMUL.FTZ R156, R2.reuse, R156 ;  /* 0x0000009c029c7220 */ /* 0x040fe20000410000 */
[----:B---3--:R-:W-:Y:S01]  /*e450*/  @P1 MOV R4, 0x3f317218 ;  /* 0x3f31721800041802 */ /* 0x008fe20000000f00 */
        /* <DEDUP_REMOVED lines=59> */
[----:B------:R3:W5:Y:S01]  /*e810*/  @P0 MUFU.LG2 R2, R3 ;  /* 0x0000000300020308 */ /* 0x0007620000000c00 */
[----:B----4-:R-:W-:Y:S02]  /*e820*/  @P1 FMUL.FTZ R6, R6, 0.69314718246459960938 ;  /* 0x3f31721806061820 */ /* 0x010fe40000410000 */
[----:B------:R-:W-:Y:S02]  /*e830*/  @P1 FMUL.FTZ R4, R4, c[0x0][0x2d0] ;  /* 0x0000b40004041a20 */ /* 0x000fe40000410000 */
[----:B--2---:R-:W-:-:S02]  /*e840*/  FMUL.FTZ R166, R0, R166 ;  /* 0x000000a600a67220 */ /* 0x004fc40000410000 */
[----:B------:R-:W-:Y:S01]  /*e850*/  @P1 FFMA.FTZ R13, R4, R133, R6 ;  /* 0x00000085040d1223 */ /* 0x000fe20000010006 */
[----:B------:R-:W-:Y:S01]  /*e860*/  MOV R4, 0x1 ;  /* 0x0000000100047802 */ /* 0x000fe20000000f00 */
[C---:B------:R-:W-:Y:S02]  /*e870*/  FMUL.FTZ R167, R0.reuse, R167 ;  /* 0x000000a700a77220 */ /* 0x040fe40000410000 */
[C---:B------:R-:W-:Y:S02]  /*e880*/  FMUL.FTZ R162, R0.reuse, R162 ;  /* 0x000000a200a27220 */ /* 0x040fe40000410000 */
[C---:B------:R-:W-:Y:S02]  /*e890*/  FMUL.FTZ R163, R0.reuse, R163 ;  /* 0x000000a300a37220 */ /* 0x040fe40000410000 */
[----:B------:R-:W-:Y:S01]  /*e8a0*/  FMUL.FTZ R158, R0, R158 ;  /* 0x0000009e009e7220 */ /* 0x000fe20000410000 */
[----:B---3--:R-:W-:Y:S01]  /*e8b0*/  @P0 MOV R3, 0x3f317218 ;  /* 0x3f31721800030802 */ /* 0x008fe20000000f00 */
[----:B-----5:R-:W-:-:S02]  /*e8c0*/  @P0 FMUL.FTZ R2, R2, 0.69314718246459960938 ;  /* 0x3f31721802020820 */ /* 0x020fc40000410000 */
[C---:B------:R-:W-:Y:S02]  /*e8d0*/  FMUL.FTZ R159, R0.reuse, R159 ;  /* 0x0000009f009f7220 */ /* 0x040fe40000410000 */
        /* <DEDUP_REMOVED lines=59> */
[----:B------:R-:W-:Y:S01]  /*ec90*/  PRMT R0, R4, 0x7610, R0 ;  /* 0x0000761004007816 */ /* 0x000fe20000000000 */
[----:B------:R-:W-:-:S02]  /*eca0*/  @P0 FFMA.FTZ R12, R3, R16, R2 ;  /* 0x00000010030c0223 */ /* 0x000fc40000010002 */
.L_x_4298:
        /* <DEDUP_REMOVED lines=23> */
.L_x_4328:
[----:B------:R-:W-:Y:S05]  /*ee20*/  BSYNC B0 ;  /* 0x0000000000007941 */ /* 0x000fea0003800000 */
.L_x_4327:
        /* <DEDUP_REMOVED lines=8> */
[----:B------:R2:W-:Y:S01]  /*eeb0*/  STL [R1+0x70], RZ ;  /* 0x000070ff01007387 */ /* 0x0005e20000100800 */
[----:B---3--:R-:W-:Y:S01]  /*eec0*/  SHF.R.S32.HI R2, RZ, 0x1f, R6 ;  /* 0x0000001fff027819 */ /* 0x008fe20000011406 */
[----:B------:R-:W-:-:S03]  /*eed0*/  IMAD.MOV.U32 R3, RZ, RZ, 0x1f ;  /* 0x0000001fff037424 */ /* 0x000fc600078e00ff */
[----:B------:R-:W-:-:S04]  /*eee0*/  LEA.HI R2, R2, R6, RZ, 0x7 ;  /* 0x0000000602027211 */ /* 0x000fc800078f38ff */
[----:B------:R-:W-:-:S05]  /*eef0*/  SHF.R.S32.HI R2, RZ, 0x7, R2 ;  /* 0x00000007ff027819 */ /* 0x000fca0000011402 */
[----:B------:R-:W-:Y:S01]  /*ef00*/  IMAD.MOV.U32 R0, RZ, RZ, R2 ;  /* 0x000000ffff007224 */ /* 0x000fe200078e0002 */
[----:B------:R-:W-:Y:S02]  /*ef10*/  MOV R2, 0xef30 ;  /* 0x0000ef3000027802 */ /* 0x000fe40000000f00 */
[----:B-12---:R-:W-:Y:S05]  /*ef20*/  CALL.REL.NOINC `($__internal_71_$__cuda_sm70_shflsync_idx_p) ;  /* 0x00003ae000007944 */ /* 0x006fea0003c00000 */
.L_x_4331:
[----:B------:R-:W2:Y:S04]  /*ef30*/  LDL R6, [R1+0x1e4] ;  /* 0x0001e40001067983 */ /* 0x000ea80000100800 */
[----:B------:R-:W4:Y:S04]  /*ef40*/  LDL.LU R18, [R1+0xc8] ;  /* 0x0000c80001127983 */ /* 0x000f280000300800 */
[----:B---3--:R-:W3:Y:S04]  /*ef50*/  LDL.LU R16, [R1+0xc4] ;  /* 0x0000c40001107983 */ /* 0x008ee80000300800 */
[----:B------:R-:W2:Y:S04]  /*ef60*/  LDL.LU R15, [R1+0xcc] ;  /* 0x0000cc00010f7983 */ /* 0x000ea80000300800 */
[----:B------:R-:W2:Y:S01]  /*ef70*/  LDL.LU R17, [R1+0xd4] ;  /* 0x0000d40001117983 */ /* 0x000ea20000300800 */
        /* <DEDUP_REMOVED lines=67> */
[----:B------:R-:W-:Y:S01]  /*f3b0*/  IMAD R4, R10, c[0x0][0x4d8], RZ ;  /* 0x000136000a047a24 */ /* 0x000fe200078e02ff */
        /* <DEDUP_REMOVED lines=210> */
.L_x_4333:
[----:B------:R-:W-:Y:S05]  /*100e0*/  BSYNC B0 ;  /* 0x0000000000007941 */ /* 0x000fea0003800000 */
.L_x_4332:
[----:B------:R-:W-:Y:S01]  /*100f0*/  ISETP.NE.AND P0, PT, R0, RZ, PT ;  /* 0x000000ff0000720c */ /* 0x000fe20003f05270 */
[----:B---3--:R3:W4:Y:S04]  /*10100*/  SHFL.IDX PT, R3, R10, 0x1, 0x1c1f ;  /* 0x003c1f000a037f89 */ /* 0x00872800000e0000 */
[----:B-1----:R3:W1:Y:S08]  /*10110*/  SHFL.IDX PT, R2, R11, 0x1, 0x1c1f ;  /* 0x003c1f000b027f89 */ /* 0x00267000000e0000 */
        /* <DEDUP_REMOVED lines=130> */
.L_x_4330:
        /* <DEDUP_REMOVED lines=44> */
.L_x_4334:
[----:B------:R-:W-:Y:S05]  /*10c00*/  BSYNC B1 ;  /* 0x0000000000017941 */ /* 0x000fea0003800000 */
.L_x_4329:
        /* <DEDUP_REMOVED lines=10> */
.L_x_4355:
[----:B---3--:R-:W3:Y:S01]  /*10cb0*/  S2R R2, SR_TID.X ;  /* 0x0000000000027919 */ /* 0x008ee20000002100 */
[----:B------:R-:W-:Y:S03]  /*10cc0*/  WARPSYNC 0xffffffff ;  /* 0xffffffff00007948 */ /* 0x000fe60003800000 */
[----:B------:R-:W-:Y:S06]  /*10cd0*/  BAR.SYNC.DEFER_BLOCKING 0x4, 0x100 ;  /* 0x0104000000007b1d */ /* 0x000fec0000010000 */
[----:B--2---:R2:W-:Y:S01]  /*10ce0*/  STL [R1+0xd8], R0 ;  /* 0x0000d80001007387 */ /* 0x0045e20000100800 */
[----:B---3--:R-:W-:-:S13]  /*10cf0*/  LOP3.LUT P0, RZ, R2, 0xff, RZ, 0xc0, !PT ;  /* 0x000000ff02ff7812 */ /* 0x008fda000780c0ff */
[----:B------:R2:W-:Y:S04]  /*10d00*/  @!P0 STS [0x18100], R14 ;  /* 0x0181000eff008388 */ /* 0x0005e80000000800 */
[----:B------:R-:W-:Y:S06]  /*10d10*/  BAR.ARV 0x5, 0x100 ;  /* 0x0144000000007b1d */ /* 0x000fec0000002000 */
.L_x_4335:
[----:B-12---:R-:W2:Y:S02]  /*10d20*/  LDL R0, [R1+0xd8] ;  /* 0x0000d80001007983 */ /* 0x006ea40000100800 */
[----:B--2---:R-:W-:-:S13]  /*10d30*/  ISETP.GE.AND P0, PT, R0, c[0x0][0x538], PT ;  /* 0x00014e0000007a0c */ /* 0x004fda0003f06270 */
[----:B---345:R-:W-:Y:S01]  /*10d40*/  @P0 CALL.REL.NOINC `(.L_x_4337) ;  /* 0x0000001000000944 */ /* 0x038fe20003c00000 */
[----:B------:R-:W-:Y:S05]  /*10d50*/  BRA `(.L_x_4338) ;  /* 0xffff01f000007947 */ /* 0x000fea000383ffff */
.L_x_4337:
[----:B------:R-:W-:Y:S05]  /*10d60*/  EXIT ;  /* 0x000000000000794d */ /* 0x000fea0003800000 */
.L_x_4301:
[----:B------:R2:W-:Y:S01]  /*10d70*/  STL [R1+0x70], RZ ;  /* 0x000070ff01007387 */ /* 0x0005e20000100800 */
[----:B------:R-:W-:Y:S01]  /*10d80*/  IMAD.MOV.U32 R0, RZ, RZ, R5 ;  /* 0x000000ffff007224 */ /* 0x000fe200078e0005 */
[----:B------:R-:W-:Y:S02]  /*10d90*/  MOV R3, 0x181f ;  /* 0x0000181f00037802 */ /* 0x000fe40000000f00 */
[----:B------:R-:W-:Y:S02]  /*10da0*/  MOV R2, 0x10dc0 ;  /* 0x00010dc000027802 */ /* 0x000fe40000000f00 */
[----:B-12---:R-:W-:Y:S05]  /*10db0*/  CALL.REL.NOINC `($__internal_71_$__cuda_sm70_shflsync_idx_p) ;  /* 0x00001c5000007944 */ /* 0x006fea0003c00000 */
[----:B-----5:R-:W-:Y:S01]  /*10dc0*/  MOV R4, R0 ;  /* 0x0000000000047202 */ /* 0x020fe20000000f00 */
[----:B-1----:R-:W-:Y:S05]  /*10dd0*/  BRA `(.L_x_4339) ;  /* 0xffff317000007947 */ /* 0x002fea000383ffff */
.L_x_4302:
[----:B------:R4:W-:Y:S01]  /*10de0*/  STL [R1+0x70], RZ ;  /* 0x000070ff01007387 */ /* 0x0009e20000100800 */
[----:B------:R-:W-:Y:S01]  /*10df0*/  IMAD.MOV.U32 R0, RZ, RZ, R15 ;  /* 0x000000ffff007224 */ /* 0x000fe200078e000f */
[----:B------:R-:W-:Y:S02]  /*10e00*/  MOV R3, 0x181f ;  /* 0x0000181f00037802 */ /* 0x000fe40000000f00 */
[----:B------:R-:W-:Y:S02]  /*10e10*/  MOV R2, 0x10e30 ;  /* 0x00010e3000027802 */ /* 0x000fe40000000f00 */
[----:B-1234-:R-:W-:Y:S05]  /*10e20*/  CALL.REL.NOINC `($__internal_71_$__cuda_sm70_shflsync_idx_p) ;  /* 0x00001be000007944 */ /* 0x01efea0003c00000 */
        /* <DEDUP_REMOVED lines=21> */
[----:B--2---:R-:W-:-:S05]  /*10f80*/  IADD3 R2, P0, R0, R82, RZ ;  /* 0x0000005200027210 */ /* 0x004fca0007f1e0ff */
[----:B------:R-:W-:Y:S01]  /*10f90*/  IMAD.X R3, R4, 0x1, R76, P0 ;  /* 0x0000000104037824 */ /* 0x000fe200000e064c */
[----:B------:R-:W-:Y:S01]  /*10fa0*/  ISETP.GE.AND P0, PT, R7, c[0x0][0x1d4], PT ;  /* 0x0000750007007a0c */ /* 0x000fe20003f06270 */
[----:B------:R-:W-:Y:S01]  /*10fb0*/  IMAD.MOV.U32 R0, RZ, RZ, R5 ;  /* 0x000000ffff007224 */ /* 0x000fe200078e0005 */
[----:B------:R-:W-:Y:S02]  /*10fc0*/  SEL R13, RZ, 0x10, P2 ;  /* 0x00000010ff0d7807 */ /* 0x000fe40001000000 */
[----:B------:R-:W-:Y:S02]  /*10fd0*/  SEL R12, RZ, 0x10, P1 ;  /* 0x00000010ff0c7807 */ /* 0x000fe40000800000 */
[----:B------:R-:W-:-:S07]  /*10fe0*/  SEL R5, RZ, 0x10, P0 ;  /* 0x00000010ff057807 */ /* 0x000fce0000000000 */
[----:B------:R2:W-:Y:S02]  /*10ff0*/  LDGSTS.E.BYPASS.LTC128B.128 [R6+0x16100], [R2.64], !P0 ;  /* 0x1610000002067fae */ /* 0x0005e4000c101d46 */
[----:B--2---:R-:W-:Y:S02]  /*11000*/  IMAD.MOV.U32 R2, RZ, RZ, 0x1 ;  /* 0x00000001ff027424 */ /* 0x004fe400078e00ff */
[----:B------:R-:W-:-:S03]  /*11010*/  IMAD.MOV.U32 R3, RZ, RZ, 0x181f ;  /* 0x0000181fff037424 */ /* 0x000fc600078e00ff */
[----:B------:R2:W-:Y:S02]  /*11020*/  STL [R1+0x70], R2 ;  /* 0x0000700201007387 */ /* 0x0005e40000100800 */
[----:B--2---:R-:W-:Y:S02]  /*11030*/  MOV R2, 0x11050 ;  /* 0x0001105000027802 */ /* 0x004fe40000000f00 */
[----:B-1----:R-:W-:Y:S05]  /*11040*/  CALL.REL.NOINC `($__internal_71_$__cuda_sm70_shflsync_idx_p) ;  /* 0x000019c000007944 */ /* 0x002fea0003c00000 */
[----:B------:R-:W-:Y:S01]  /*11050*/  MOV R2, 0x1 ;  /* 0x0000000100027802 */ /* 0x000fe20000000f00 */
[----:B-----5:R-:W-:Y:S01]  /*11060*/  IMAD.MOV.U32 R4, RZ, RZ, R0 ;  /* 0x000000ffff047224 */ /* 0x020fe200078e0000 */
[----:B------:R-:W-:Y:S01]  /*11070*/  MOV R3, 0x181f ;  /* 0x0000181f00037802 */ /* 0x000fe20000000f00 */
[----:B------:R-:W-:Y:S02]  /*11080*/  IMAD.MOV.U32 R0, RZ, RZ, R15 ;  /* 0x000000ffff007224 */ /* 0x000fe400078e000f */
[----:B------:R2:W-:Y:S02]  /*11090*/  STL [R1+0x70], R2 ;  /* 0x0000700201007387 */ /* 0x0005e40000100800 */
[----:B--2---:R-:W-:Y:S02]  /*110a0*/  MOV R2, 0x110c0 ;  /* 0x000110c000027802 */ /* 0x004fe40000000f00 */
[----:B-1----:R-:W-:Y:S05]  /*110b0*/  CALL.REL.NOINC `($__internal_71_$__cuda_sm70_shflsync_idx_p) ;  /* 0x0000195000007944 */ /* 0x002fea0003c00000 */
[----:B-1---5:R-:W-:Y:S05]  /*110c0*/  BRA `(.L_x_4340) ;  /* 0xffff305000007947 */ /* 0x022fea000383ffff */
.L_x_4303:
[----:B------:R1:W-:Y:S01]  /*110d0*/  STL [R1+0x70], RZ ;  /* 0x000070ff01007387 */ /* 0x0003e20000100800 */
[----:B------:R-:W-:Y:S01]  /*110e0*/  IMAD.MOV.U32 R0, RZ, RZ, R4 ;  /* 0x000000ffff007224 */ /* 0x000fe200078e0004 */
[----:B------:R-:W-:-:S02]  /*110f0*/  MOV R3, 0x1c1f ;  /* 0x00001c1f00037802 */ /* 0x000fc40000000f00 */
[----:B------:R-:W-:Y:S02]  /*11100*/  MOV R2, 0x11120 ;  /* 0x0001112000027802 */ /* 0x000fe40000000f00 */
[----:B-1----:R-:W-:Y:S05]  /*11110*/  CALL.REL.NOINC `($__internal_71_$__cuda_sm70_shflsync_idx_p) ;  /* 0x000018f000007944 */ /* 0x002fea0003c00000 */
[----:B-1---5:R-:W-:Y:S05]  /*11120*/  BRA `(.L_x_4341) ;  /* 0xffff32e000007947 */ /* 0x022fea000383ffff */
.L_x_4304:
[----:B------:R-:W-:Y:S01]  /*11130*/  MOV R2, 0x1 ;  /* 0x0000000100027802 */ /* 0x000fe20000000f00 */
[----:B------:R-:W-:Y:S02]  /*11140*/  IMAD.MOV.U32 R0, RZ, RZ, R4 ;  /* 0x000000ffff007224 */ /* 0x000fe400078e0004 */
[----:B------:R-:W-:Y:S02]  /*11150*/  IMAD.MOV.U32 R3, RZ, RZ, 0x1c1f ;  /* 0x00001c1fff037424 */ /* 0x000fe400078e00ff */
[----:B------:R2:W-:Y:S02]  /*11160*/  STL [R1+0x70], R2 ;  /* 0x0000700201007387 */ /* 0x0005e40000100800 */
[----:B--2---:R-:W-:Y:S02]  /*11170*/  MOV R2, 0x11190 ;  /* 0x0001119000027802 */ /* 0x004fe40000000f00 */
[----:B-1----:R-:W-:Y:S05]  /*11180*/  CALL.REL.NOINC `($__internal_71_$__cuda_sm70_shflsync_idx_p) ;  /* 0x0000188000007944 */ /* 0x002fea0003c00000 */
[----:B-----5:R-:W-:-:S05]  /*11190*/  IMAD.IADD R0, R5, 0x1, R0 ;  /* 0x0000000105007824 */ /* 0x020fca00078e0200 */
        /* <DEDUP_REMOVED lines=50> */
[----:B------:R-:W-:Y:S02]  /*114c0*/  FSEL R75, R26, -INF , P3 ;  /* 0xff8000001a4b7808 */ /* 0x000fe40001800000 */
[----:B------:R-:W-:Y:S02]  /*114d0*/  FMNMX.FTZ R0, R83, R0, !PT ;  /* 0x0000000053007209 */ /* 0x000fe40007810000 */
        /* <DEDUP_REMOVED lines=11> */
[----:B------:R-:W-:Y:S01]  /*11590*/  IMAD.MOV.U32 R132, RZ, RZ, R133 ;  /* 0x000000ffff847224 */ /* 0x000fe200078e0085 */
[----:B------:R-:W-:Y:S02]  /*115a0*/  MOV R2, 0x115d0 ;  /* 0x000115d000027802 */ /* 0x000fe40000000f00 */
[----:B------:R-:W-:Y:S02]  /*115b0*/  FMNMX.FTZ R16, R72, R16, !PT ;  /* 0x0000001048107209 */ /* 0x000fe40007810000 */
[----:B-1----:R-:W-:Y:S05]  /*115c0*/  CALL.REL.NOINC `($__internal_70_$__cuda_sm70_shflsync_bfly_p) ;  /* 0x000013e000007944 */ /* 0x002fea0003c00000 */
[----:B------:R-:W-:Y:S01]  /*115d0*/  FMNMX.FTZ R133, R133, R0, !PT ;  /* 0x0000000085857209 */ /* 0x000fe20007810000 */
[----:B------:R-:W-:Y:S01]  /*115e0*/  IMAD.MOV.U32 R0, RZ, RZ, 0x1 ;  /* 0x00000001ff007424 */ /* 0x000fe200078e00ff */
[----:B------:R-:W-:-:S03]  /*115f0*/  MOV R2, 0x11620 ;  /* 0x0001162000027802 */ /* 0x000fc60000000f00 */
[----:B------:R-:W-:Y:S02]  /*11600*/  IMAD.MOV.U32 R132, RZ, RZ, R133 ;  /* 0x000000ffff847224 */ /* 0x000fe400078e0085 */
[----:B------:R-:W-:Y:S05]  /*11610*/  CALL.REL.NOINC `($__internal_70_$__cuda_sm70_shflsync_bfly_p) ;  /* 0x0000139000007944 */ /* 0x000fea0003c00000 */
[----:B------:R-:W-:Y:S01]  /*11620*/  FMNMX.FTZ R133, R133, R0, !PT ;  /* 0x0000000085857209 */ /* 0x000fe20007810000 */
[----:B------:R-:W-:Y:S01]  /*11630*/  IMAD.MOV.U32 R132, RZ, RZ, R16 ;  /* 0x000000ffff847224 */ /* 0x000fe200078e0010 */
[----:B------:R-:W-:Y:S01]  /*11640*/  MOV R2, 0x11670 ;  /* 0x0001167000027802 */ /* 0x000fe20000000f00 */
[----:B------:R-:W-:Y:S02]  /*11650*/  IMAD.MOV.U32 R0, RZ, RZ, 0x2 ;  /* 0x00000002ff007424 */ /* 0x000fe400078e00ff */
[----:B------:R-:W-:Y:S05]  /*11660*/  CALL.REL.NOINC `($__internal_70_$__cuda_sm70_shflsync_bfly_p) ;  /* 0x0000134000007944 */ /* 0x000fea0003c00000 */
[----:B------:R-:W-:Y:S01]  /*11670*/  FMNMX.FTZ R16, R16, R0, !PT ;  /* 0x0000000010107209 */ /* 0x000fe20007810000 */
[----:B------:R-:W-:Y:S01]  /*11680*/  IMAD.MOV.U32 R0, RZ, RZ, 0x1 ;  /* 0x00000001ff007424 */ /* 0x000fe200078e00ff */
[----:B------:R-:W-:-:S03]  /*11690*/  MOV R2, 0x116c0 ;  /* 0x000116c000027802 */ /* 0x000fc60000000f00 */
[----:B------:R-:W-:Y:S02]  /*116a0*/  IMAD.MOV.U32 R132, RZ, RZ, R16 ;  /* 0x000000ffff847224 */ /* 0x000fe400078e0010 */
[----:B------:R-:W-:Y:S05]  /*116b0*/  CALL.REL.NOINC `($__internal_70_$__cuda_sm70_shflsync_bfly_p) ;  /* 0x000012f000007944 */ /* 0x000fea0003c00000 */
[----:B------:R-:W-:Y:S01]  /*116c0*/  MOV R3, R0 ;  /* 0x0000000000037202 */ /* 0x000fe20000000f00 */
[----:B------:R-:W-:Y:S05]  /*116d0*/  BRA `(.L_x_4342) ;  /* 0xffff33e000007947 */ /* 0x000fea000383ffff */
.L_x_4308:
[----:B------:R-:W-:Y:S01]  /*116e0*/  MOV R3, 0x181f ;  /* 0x0000181f00037802 */ /* 0x000fe20000000f00 */
[----:B------:R2:W-:Y:S01]  /*116f0*/  STL [R1+0x70], RZ ;  /* 0x000070ff01007387 */ /* 0x0005e20000100800 */
[----:B------:R-:W-:Y:S01]  /*11700*/  MOV R2, 0x11730 ;  /* 0x0001173000027802 */ /* 0x000fe20000000f00 */
[----:B------:R-:W-:Y:S02]  /*11710*/  IMAD.MOV.U32 R0, RZ, RZ, R5 ;  /* 0x000000ffff007224 */ /* 0x000fe400078e0005 */
[----:B-12---:R-:W-:Y:S05]  /*11720*/  CALL.REL.NOINC `($__internal_71_$__cuda_sm70_shflsync_idx_p) ;  /* 0x000012e000007944 */ /* 0x006fea0003c00000 */
[----:B-----5:R-:W-:Y:S01]  /*11730*/  MOV R4, R0 ;  /* 0x0000000000047202 */ /* 0x020fe20000000f00 */
[----:B-1----:R-:W-:-:S05]  /*11740*/  BRA `(.L_x_4343) ;  /* 0xffff505000007947 */ /* 0x002fca000383ffff */
.L_x_4309:
[----:B------:R-:W-:Y:S01]  /*11750*/  MOV R3, 0x181f ;  /* 0x0000181f00037802 */ /* 0x000fe20000000f00 */
[----:B------:R4:W-:Y:S01]  /*11760*/  STL [R1+0x70], RZ ;  /* 0x000070ff01007387 */ /* 0x0009e20000100800 */
[----:B------:R-:W-:Y:S01]  /*11770*/  MOV R2, 0x117a0 ;  /* 0x000117a000027802 */ /* 0x000fe20000000f00 */
[----:B------:R-:W-:Y:S02]  /*11780*/  IMAD.MOV.U32 R0, RZ, RZ, R21 ;  /* 0x000000ffff007224 */ /* 0x000fe400078e0015 */
[----:B-1234-:R-:W-:Y:S05]  /*11790*/  CALL.REL.NOINC `($__internal_71_$__cuda_sm70_shflsync_idx_p) ;  /* 0x0000127000007944 */ /* 0x01efea0003c00000 */
        /* <DEDUP_REMOVED lines=18> */
[----:B------:R3:W-:Y:S02]  /*118c0*/  LDGSTS.E.BYPASS.LTC128B.128 [R12+0x2100], [R2.64], !P2 ;  /* 0x02100000020c7fae */ /* 0x0007e4000d101d46 */
[----:B---3--:R-:W-:Y:S05]  /*118d0*/  IADD3 R2, P0, R0, R132, RZ ;  /* 0x0000008400027210 */ /* 0x008fea0007f1e0ff */
[----:B------:R-:W-:Y:S05]  /*118e0*/  IMAD.X R3, R4, 0x1, R28, P0 ;  /* 0x0000000104037824 */ /* 0x000fea00000e061c */
[----:B------:R3:W-:Y:S02]  /*118f0*/  LDGSTS.E.BYPASS.LTC128B.128 [R12+0x4100], [R2.64], !P1 ;  /* 0x04100000020c7fae */ /* 0x0007e4000c901d46 */
[----:B---3--:R-:W-:Y:S01]  /*11900*/  IADD3 R2, P0, R0, R133, RZ ;  /* 0x0000008500027210 */ /* 0x008fe20007f1e0ff */
[----:B------:R-:W-:Y:S01]  /*11910*/  IMAD.MOV.U32 R0, RZ, RZ, R5 ;  /* 0x000000ffff007224 */ /* 0x000fe200078e0005 */
[----:B------:R-:W-:Y:S03]  /*11920*/  SEL R5, RZ, 0x10, P3 ;  /* 0x00000010ff057807 */ /* 0x000fe60001800000 */
[----:B------:R-:W-:Y:S01]  /*11930*/  IMAD.X R3, R4, 0x1, R29, P0 ;  /* 0x0000000104037824 */ /* 0x000fe200000e061d */
[----:B------:R-:W-:Y:S04]  /*11940*/  ISETP.GE.AND P0, PT, R13, c[0x0][0x1d4], PT ;  /* 0x000075000d007a0c */ /* 0x000fe80003f06270 */
[----:B------:R-:W-:Y:S09]  /*11950*/  SEL R14, RZ, 0x10, P0 ;  /* 0x00000010ff0e7807 */ /* 0x000ff20000000000 */
[----:B------:R3:W-:Y:S02]  /*11960*/  LDGSTS.E.BYPASS.LTC128B.128 [R12+0x6100], [R2.64], !P0 ;  /* 0x06100000020c7fae */ /* 0x0007e4000c101d46 */
[----:B---3--:R-:W-:Y:S02]  /*11970*/  IMAD.MOV.U32 R2, RZ, RZ, 0x1 ;  /* 0x00000001ff027424 */ /* 0x008fe400078e00ff */
[----:B------:R-:W-:Y:S03]  /*11980*/  IMAD.MOV.U32 R3, RZ, RZ, 0x181f ;  /* 0x0000181fff037424 */ /* 0x000fe600078e00ff */
[----:B------:R3:W-:Y:S02]  /*11990*/  STL [R1+0x70], R2 ;  /* 0x0000700201007387 */ /* 0x0007e40000100800 */
[----:B---3--:R-:W-:Y:S02]  /*119a0*/  MOV R2, 0x119c0 ;  /* 0x000119c000027802 */ /* 0x008fe40000000f00 */
[----:B-12---:R-:W-:Y:S05]  /*119b0*/  CALL.REL.NOINC `($__internal_71_$__cuda_sm70_shflsync_idx_p) ;  /* 0x0000105000007944 */ /* 0x006fea0003c00000 */
[----:B------:R-:W-:Y:S01]  /*119c0*/  MOV R2, 0x1 ;  /* 0x0000000100027802 */ /* 0x000fe20000000f00 */
[----:B-----5:R-:W-:Y:S01]  /*119d0*/  IMAD.MOV.U32 R4, RZ, RZ, R0 ;  /* 0x000000ffff047224 */ /* 0x020fe200078e0000 */
[----:B------:R-:W-:Y:S01]  /*119e0*/  MOV R3, 0x181f ;  /* 0x0000181f00037802 */ /* 0x000fe20000000f00 */
[----:B------:R-:W-:Y:S02]  /*119f0*/  IMAD.MOV.U32 R0, RZ, RZ, R21 ;  /* 0x000000ffff007224 */ /* 0x000fe400078e0015 */
[----:B------:R2:W-:Y:S02]  /*11a00*/  STL [R1+0x70], R2 ;  /* 0x0000700201007387 */ /* 0x0005e40000100800 */
[----:B--2---:R-:W-:Y:S02]  /*11a10*/  MOV R2, 0x11a30 ;  /* 0x00011a3000027802 */ /* 0x004fe40000000f00 */
[----:B-1----:R-:W-:Y:S05]  /*11a20*/  CALL.REL.NOINC `($__internal_71_$__cuda_sm70_shflsync_idx_p) ;  /* 0x00000fe000007944 */ /* 0x002fea0003c00000 */
[----:B-1---5:R-:W-:-:S05]  /*11a30*/  BRA `(.L_x_4344) ;  /* 0xffff4f5000007947 */ /* 0x022fca000383ffff */
.L_x_4312:
[----:B--2---:R-:W-:Y:S01]  /*11a40*/  MOV R3, 0x181f ;  /* 0x0000181f00037802 */ /* 0x004fe20000000f00 */
[----:B------:R1:W-:Y:S01]  /*11a50*/  STL [R1+0x70], RZ ;  /* 0x000070ff01007387 */ /* 0x0003e20000100800 */
[----:B------:R-:W-:Y:S01]  /*11a60*/  MOV R2, 0x11a90 ;  /* 0x00011a9000027802 */ /* 0x000fe20000000f00 */
[----:B------:R-:W-:Y:S02]  /*11a70*/  IMAD.MOV.U32 R0, RZ, RZ, R133 ;  /* 0x000000ffff007224 */ /* 0x000fe400078e0085 */
[----:B-1----:R-:W-:Y:S05]  /*11a80*/  CALL.REL.NOINC `($__internal_71_$__cuda_sm70_shflsync_idx_p) ;  /* 0x00000f8000007944 */ /* 0x002fea0003c00000 */
[----:B------:R-:W-:Y:S01]  /*11a90*/  MOV R132, R0 ;  /* 0x0000000000847202 */ /* 0x000fe20000000f00 */
[----:B-1---5:R-:W-:-:S05]  /*11aa0*/  BRA `(.L_x_4345) ;  /* 0xffff618000007947 */ /* 0x022fca000383ffff */
.L_x_4313:
[----:B------:R-:W-:Y:S01]  /*11ab0*/  MOV R3, 0x181f ;  /* 0x0000181f00037802 */ /* 0x000fe20000000f00 */
[----:B------:R3:W-:Y:S01]  /*11ac0*/  STL [R1+0x70], RZ ;  /* 0x000070ff01007387 */ /* 0x0007e20000100800 */
[----:B------:R-:W-:Y:S01]  /*11ad0*/  MOV R2, 0x11b00 ;  /* 0x00011b0000027802 */ /* 0x000fe20000000f00 */
[----:B------:R-:W-:Y:S02]  /*11ae0*/  IMAD.MOV.U32 R0, RZ, RZ, R183 ;  /* 0x000000ffff007224 */ /* 0x000fe400078e00b7 */
[----:B-123--:R-:W-:Y:S05]  /*11af0*/  CALL.REL.NOINC `($__internal_71_$__cuda_sm70_shflsync_idx_p) ;  /* 0x00000f1000007944 */ /* 0x00efea0003c00000 */
[----:B------:R-:W2:Y:S01]  /*11b00*/  LDL R3, [R1+0x64] ;  /* 0x0000640001037983 */ /* 0x000ea20000100800 */
[----:B------:R-:W-:Y:S03]  /*11b10*/  IADD3 R176, P0, R0, R188, RZ ;  /* 0x000000bc00b07210 */ /* 0x000fe60007f1e0ff */
[----:B------:R-:W3:Y:S02]  /*11b20*/  LDL R2, [R1+0x84] ;  /* 0x0000840001027983 */ /* 0x000ee40000100800 */
[----:B------:R-:W-:Y:S02]  /*11b30*/  IMAD.X R177, R132, 0x1, R184, P0 ;  /* 0x0000000184b17824 */ /* 0x000fe400000e06b8 */
        /* <DEDUP_REMOVED lines=29> */
[----:B-12--5:R-:W-:Y:S05]  /*11d10*/  CALL.REL.NOINC `($__internal_71_$__cuda_sm70_shflsync_idx_p) ;  /* 0x00000cf000007944 */ /* 0x026fea0003c00000 */
[----:B------:R-:W-:Y:S01]  /*11d20*/  MOV R2, 0x1 ;  /* 0x0000000100027802 */ /* 0x000fe20000000f00 */
[----:B------:R-:W-:Y:S01]  /*11d30*/  IMAD.MOV.U32 R132, RZ, RZ, R0 ;  /* 0x000000ffff847224 */ /* 0x000fe200078e0000 */
[----:B------:R-:W-:Y:S01]  /*11d40*/  MOV R3, 0x181f ;  /* 0x0000181f00037802 */ /* 0x000fe20000000f00 */
[----:B------:R-:W-:Y:S02]  /*11d50*/  IMAD.MOV.U32 R0, RZ, RZ, R183 ;  /* 0x000000ffff007224 */ /* 0x000fe400078e00b7 */
[----:B------:R2:W-:Y:S02]  /*11d60*/  STL [R1+0x70], R2 ;  /* 0x0000700201007387 */ /* 0x0005e40000100800 */
[----:B--2---:R-:W-:Y:S02]  /*11d70*/  MOV R2, 0x11d90 ;  /* 0x00011d9000027802 */ /* 0x004fe40000000f00 */
[----:B-1---5:R-:W-:Y:S05]  /*11d80*/  CALL.REL.NOINC `($__internal_71_$__cuda_sm70_shflsync_idx_p) ;  /* 0x00000c8000007944 */ /* 0x022fea0003c00000 */
[----:B-1---5:R-:W-:-:S05]  /*11d90*/  BRA `(.L_x_4346) ;  /* 0xffff608000007947 */ /* 0x022fca000383ffff */
.L_x_4314:
[----:B------:R-:W-:Y:S01]  /*11da0*/  MOV R3, 0x1c1f ;  /* 0x00001c1f00037802 */ /* 0x000fe20000000f00 */
[----:B------:R1:W-:Y:S01]  /*11db0*/  STL [R1+0x70], RZ ;  /* 0x000070ff01007387 */ /* 0x0003e20000100800 */
[----:B------:R-:W-:Y:S01]  /*11dc0*/  MOV R2, 0x11df0 ;  /* 0x00011df000027802 */ /* 0x000fe20000000f00 */
[----:B------:R-:W-:Y:S02]  /*11dd0*/  IMAD.MOV.U32 R0, RZ, RZ, R132 ;  /* 0x000000ffff007224 */ /* 0x000fe400078e0084 */
[----:B-1----:R-:W-:Y:S05]  /*11de0*/  CALL.REL.NOINC `($__internal_71_$__cuda_sm70_shflsync_idx_p) ;  /* 0x00000c2000007944 */ /* 0x002fea0003c00000 */
[----:B-1---5:R-:W-:-:S05]  /*11df0*/  BRA `(.L_x_4347) ;  /* 0xffff630000007947 */ /* 0x022fca000383ffff */
.L_x_4315:
[----:B------:R-:W-:Y:S01]  /*11e00*/  MOV R2, 0x1 ;  /* 0x0000000100027802 */ /* 0x000fe20000000f00 */
[----:B------:R-:W-:Y:S02]  /*11e10*/  IMAD.MOV.U32 R0, RZ, RZ, R132 ;  /* 0x000000ffff007224 */ /* 0x000fe400078e0084 */
[----:B------:R-:W-:Y:S02]  /*11e20*/  IMAD.MOV.U32 R3, RZ, RZ, 0x1c1f ;  /* 0x00001c1fff037424 */ /* 0x000fe400078e00ff */
[----:B------:R2:W-:Y:S02]  /*11e30*/  STL [R1+0x70], R2 ;  /* 0x0000700201007387 */ /* 0x0005e40000100800 */
[----:B--2---:R-:W-:Y:S02]  /*11e40*/  MOV R2, 0x11e60 ;  /* 0x00011e6000027802 */ /* 0x004fe40000000f00 */
[----:B-1----:R-:W-:Y:S05]  /*11e50*/  CALL.REL.NOINC `($__internal_71_$__cuda_sm70_shflsync_idx_p) ;  /* 0x00000bb000007944 */ /* 0x002fea0003c00000 */
[----:B------:R-:W-:Y:S05]  /*11e60*/  IMAD.IADD R0, R133, 0x1, R0 ;  /* 0x0000000185007824 */ /* 0x000fea00078e0200 */
        /* <DEDUP_REMOVED lines=66> */
[----:B-1----:R-:W-:Y:S05]  /*12290*/  CALL.REL.NOINC `($__internal_70_$__cuda_sm70_shflsync_bfly_p) ;  /* 0x0000071000007944 */ /* 0x002fea0003c00000 */
[----:B------:R-:W-:Y:S01]  /*122a0*/  FMNMX.FTZ R132, R132, R0, !PT ;  /* 0x0000000084847209 */ /* 0x000fe20007810000 */
[----:B------:R-:W-:Y:S01]  /*122b0*/  IMAD.MOV.U32 R0, RZ, RZ, 0x1 ;  /* 0x00000001ff007424 */ /* 0x000fe200078e00ff */
[----:B------:R-:W-:Y:S02]  /*122c0*/  MOV R2, 0x122e0 ;  /* 0x000122e000027802 */ /* 0x000fe40000000f00 */
        /* <DEDUP_REMOVED lines=8> */
[----:B------:R-:W-:Y:S02]  /*12350*/  MOV R2, 0x12370 ;  /* 0x0001237000027802 */ /* 0x000fe40000000f00 */
[----:B------:R-:W-:Y:S05]  /*12360*/  CALL.REL.NOINC `($__internal_70_$__cuda_sm70_shflsync_bfly_p) ;  /* 0x0000064000007944 */ /* 0x000fea0003c00000 */
[----:B------:R-:W-:-:S05]  /*12370*/  BRA `(.L_x_4348) ;  /* 0xffff643000007947 */ /* 0x000fca000383ffff */
.L_x_4318:
[----:B-1-3--:R-:W-:Y:S01]  /*12380*/  MOV R3, 0x181f ;  /* 0x0000181f00037802 */ /* 0x00afe20000000f00 */
[----:B------:R1:W-:Y:S01]  /*12390*/  STL [R1+0x70], RZ ;  /* 0x000070ff01007387 */ /* 0x0003e20000100800 */
[----:B------:R-:W-:Y:S01]  /*123a0*/  MOV R2, 0x123d0 ;  /* 0x000123d000027802 */ /* 0x000fe20000000f00 */
[----:B------:R-:W-:Y:S02]  /*123b0*/  IMAD.MOV.U32 R0, RZ, RZ, R5 ;  /* 0x000000ffff007224 */ /* 0x000fe400078e0005 */
[----:B-1----:R-:W-:Y:S05]  /*123c0*/  CALL.REL.NOINC `($__internal_71_$__cuda_sm70_shflsync_idx_p) ;  /* 0x0000064000007944 */ /* 0x002fea0003c00000 */
[----:B-1---5:R-:W-:-:S05]  /*123d0*/  BRA `(.L_x_4349) ;  /* 0xffff868000007947 */ /* 0x022fca000383ffff */
.L_x_4321:
[----:B------:R-:W-:Y:S01]  /*123e0*/  MOV R3, 0x181f ;  /* 0x0000181f00037802 */ /* 0x000fe20000000f00 */
[----:B------:R1:W-:Y:S01]  /*123f0*/  STL [R1+0x70], RZ ;  /* 0x000070ff01007387 */ /* 0x0003e20000100800 */
[----:B------:R-:W-:Y:S01]  /*12400*/  MOV R2, 0x12430 ;  /* 0x0001243000027802 */ /* 0x000fe20000000f00 */
[----:B------:R-:W-:Y:S02]  /*12410*/  IMAD.MOV.U32 R0, RZ, RZ, R133 ;  /* 0x000000ffff007224 */ /* 0x000fe400078e0085 */
[----:B-1---5:R-:W-:Y:S05]  /*12420*/  CALL.REL.NOINC `($__internal_71_$__cuda_sm70_shflsync_idx_p) ;  /* 0x000005e000007944 */ /* 0x022fea0003c00000 */
[----:B------:R-:W-:Y:S01]  /*12430*/  MOV R132, R0 ;  /* 0x0000000000847202 */ /* 0x000fe20000000f00 */
[----:B-1---5:R-:W-:-:S05]  /*12440*/  BRA `(.L_x_4350) ;  /* 0xffff9a5000007947 */ /* 0x022fca000383ffff */
.L_x_4322:
[----:B------:R-:W-:Y:S01]  /*12450*/  MOV R3, 0x181f ;  /* 0x0000181f00037802 */ /* 0x000fe20000000f00 */
[----:B------:R3:W-:Y:S01]  /*12460*/  STL [R1+0x70], RZ ;  /* 0x000070ff01007387 */ /* 0x0007e20000100800 */
[----:B------:R-:W-:Y:S01]  /*12470*/  MOV R2, 0x124a0 ;  /* 0x000124a000027802 */ /* 0x000fe20000000f00 */
[----:B------:R-:W-:Y:S02]  /*12480*/  IMAD.MOV.U32 R0, RZ, RZ, R178 ;  /* 0x000000ffff007224 */ /* 0x000fe400078e00b2 */
[----:B-123-5:R-:W-:Y:S05]  /*12490*/  CALL.REL.NOINC `($__internal_71_$__cuda_sm70_shflsync_idx_p) ;  /* 0x0000057000007944 */ /* 0x02efea0003c00000 */
[----:B------:R-:W2:Y:S04]  /*124a0*/  LDL R176, [R1+0x5c] ;  /* 0x00005c0001b07983 */ /* 0x000ea80000100800 */
[----:B------:R-:W3:Y:S01]  /*124b0*/  LDL R187, [R1+0x58] ;  /* 0x0000580001bb7983 */ /* 0x000ee20000100800 */
[----:B--2---:R-:W-:Y:S04]  /*124c0*/  IADD3 R2, -R176, 0x10, RZ ;  /* 0x00000010b0027810 */ /* 0x004fe80007ffe1ff */
        /* <DEDUP_REMOVED lines=8> */
[----:B---3--:R2:W-:Y:S02]  /*12550*/  LDGSTS.E.BYPASS.LTC128B.128.ZFILL [R187+0x10100], [R2.64], P0 ;  /* 0x1010000002bb7fae */ /* 0x0085e40008141d46 */
        /* <DEDUP_REMOVED lines=10> */
[----:B--2---:R-:W-:Y:S02]  /*12600*/  IMAD.MOV.U32 R2, RZ, RZ, 0x1 ;  /* 0x00000001ff027424 */ /* 0x004fe400078e00ff */
[----:B------:R-:W-:Y:S03]  /*12610*/  IMAD.MOV.U32 R3, RZ, RZ, 0x181f ;  /* 0x0000181fff037424 */ /* 0x000fe600078e00ff */
[----:B------:R2:W-:Y:S02]  /*12620*/  STL [R1+0x70], R2 ;  /* 0x0000700201007387 */ /* 0x0005e40000100800 */
[----:B--2---:R-:W-:Y:S02]  /*12630*/  MOV R2, 0x12650 ;  /* 0x0001265000027802 */ /* 0x004fe40000000f00 */
[----:B-1-3-5:R-:W-:Y:S05]  /*12640*/  CALL.REL.NOINC `($__internal_71_$__cuda_sm70_shflsync_idx_p) ;  /* 0x000003c000007944 */ /* 0x02afea0003c00000 */
        /* <DEDUP_REMOVED lines=8> */
.L_x_4323:
[----:B------:R-:W-:Y:S02]  /*126d0*/  MOV R0, 0x2 ;  /* 0x0000000200007802 */ /* 0x000fe40000000f00 */
[----:B------:R-:W-:Y:S02]  /*126e0*/  MOV R2, 0x12700 ;  /* 0x0001270000027802 */ /* 0x000fe40000000f00 */
[----:B-----5:R-:W-:Y:S05]  /*126f0*/  CALL.REL.NOINC `($__internal_70_$__cuda_sm70_shflsync_bfly_p) ;  /* 0x000002b000007944 */ /* 0x020fea0003c00000 */
        /* <DEDUP_REMOVED lines=14> */
.L_x_4325:
[----:B------:R1:W5:Y:S01]  /*127e0*/  LDL R132, [R1+0x78] ;  /* 0x0000780001847983 */ /* 0x0003620000100800 */
[----:B------:R-:W-:-:S02]  /*127f0*/  MOV R0, 0x2 ;  /* 0x0000000200007802 */ /* 0x000fc40000000f00 */
[----:B------:R-:W-:Y:S02]  /*12800*/  MOV R2, 0x12820 ;  /* 0x0001282000027802 */ /* 0x000fe40000000f00 */
[----:B-1---5:R-:W-:Y:S05]  /*12810*/  CALL.REL.NOINC `($__internal_70_$__cuda_sm70_shflsync_bfly_p) ;  /* 0x0000019000007944 */ /* 0x022fea0003c00000 */
[----:B------:R-:W-:Y:S01]  /*12820*/  MOV R4, R0 ;  /* 0x0000000000047202 */ /* 0x000fe20000000f00 */
[----:B------:R-:W-:Y:S05]  /*12830*/  BRA `(.L_x_4353) ;  /* 0xffffba9000007947 */ /* 0x000fea000383ffff */
.L_x_4326:
[----:B------:R-:W-:Y:S01]  /*12840*/  IMAD.MOV.U32 R132, RZ, RZ, R4 ;  /* 0x000000ffff847224 */ /* 0x000fe200078e0004 */
[----:B------:R-:W-:Y:S02]  /*12850*/  MOV R0, 0x1 ;  /* 0x0000000100007802 */ /* 0x000fe40000000f00 */
[----:B------:R-:W-:Y:S02]  /*12860*/  MOV R2, 0x12880 ;  /* 0x0001288000027802 */ /* 0x000fe40000000f00 */
[----:B------:R-:W-:Y:S05]  /*12870*/  CALL.REL.NOINC `($__internal_70_$__cuda_sm70_shflsync_bfly_p) ;  /* 0x0000013000007944 */ /* 0x000fea0003c00000 */
[----:B------:R1:W5:Y:S01]  /*12880*/  LDL R132, [R1+0x88] ;  /* 0x0000880001847983 */ /* 0x0003620000100800 */
[----:B------:R-:W-:Y:S01]  /*12890*/  FADD.FTZ R4, R4, R0 ;  /* 0x0000000004047221 */ /* 0x000fe20000010000 */
[----:B------:R-:W-:Y:S02]  /*128a0*/  MOV R0, 0x2 ;  /* 0x0000000200007802 */ /* 0x000fe40000000f00 */
[----:B------:R-:W-:Y:S02]  /*128b0*/  MOV R2, 0x128d0 ;  /* 0x000128d000027802 */ /* 0x000fe40000000f00 */
[----:B-1---5:R-:W-:Y:S05]  /*128c0*/  CALL.REL.NOINC `($__internal_70_$__cuda_sm70_shflsync_bfly_p) ;  /* 0x000000e000007944 */ /* 0x022fea0003c00000 */
[----:B------:R-:W2:Y:S02]  /*128d0*/  LDL.LU R2, [R1+0x88] ;  /* 0x0000880001027983 */ /* 0x000ea40000300800 */
[----:B--2---:R-:W-:Y:S01]  /*128e0*/  FADD.FTZ R5, R2, R0 ;  /* 0x0000000002057221 */ /* 0x004fe20000010000 */
[----:B------:R-:W-:-:S02]  /*128f0*/  MOV R0, 0x1 ;  /* 0x0000000100007802 */ /* 0x000fc40000000f00 */
[----:B------:R-:W-:Y:S02]  /*12900*/  MOV R2, 0x12930 ;  /* 0x0001293000027802 */ /* 0x000fe40000000f00 */
[----:B------:R-:W-:Y:S02]  /*12910*/  MOV R132, R5 ;  /* 0x0000000500847202 */ /* 0x000fe40000000f00 */
[----:B------:R-:W-:Y:S05]  /*12920*/  CALL.REL.NOINC `($__internal_70_$__cuda_sm70_shflsync_bfly_p) ;  /* 0x0000008000007944 */ /* 0x000fea0003c00000 */
[----:B------:R-:W-:Y:S01]  /*12930*/  MOV R3, R0 ;  /* 0x0000000000037202 */ /* 0x000fe20000000f00 */
[----:B------:R-:W-:Y:S05]  /*12940*/  BRA `(.L_x_4354) ;  /* 0xffffba1000007947 */ /* 0x000fea000383ffff */
.L_x_4336:
[----:B------:R2:W-:Y:S01]  /*12950*/  STL [R1+0x70], RZ ;  /* 0x000070ff01007387 */ /* 0x0005e20000100800 */
[----:B-1----:R-:W-:Y:S01]  /*12960*/  IMAD.MOV.U32 R0, RZ, RZ, R14 ;  /* 0x000000ffff007224 */ /* 0x002fe200078e000e */
[----:B----4-:R-:W-:Y:S02]  /*12970*/  MOV R3, 0x1f ;  /* 0x0000001f00037802 */ /* 0x010fe40000000f00 */
[----:B---3--:R-:W-:Y:S02]  /*12980*/  MOV R2, 0x129a0 ;  /* 0x000129a000027802 */ /* 0x008fe40000000f00 */
[----:B--2--5:R-:W-:Y:S05]  /*12990*/  CALL.REL.NOINC `($__internal_71_$__cuda_sm70_shflsync_idx_p) ;  /* 0x0000007000007944 */ /* 0x024fea0003c00000 */
[----:B-1---5:R-:W-:Y:S05]  /*129a0*/  BRA `(.L_x_4355) ;  /* 0xffffe30000007947 */ /* 0x022fea000383ffff */
        .weak           $__internal_70_$__cuda_sm70_shflsync_bfly_p
        .type           $__internal_70_$__cuda_sm70_shflsync_bfly_p,@function
        .size           $__internal_70_$__cuda_sm70_shflsync_bfly_p,($__internal_71_$__cuda_sm70_shflsync_idx_p - $__internal_70_$__cuda_sm70_shflsync_bfly_p)
$__internal_70_$__cuda_sm70_shflsync_bfly_p:
[----:B------:R-:W-:Y:S02]  /*129b0*/  MOV R177, 0xffffffff ;  /* 0xffffffff00b17802 */ /* 0x000fe40000000f00 */
[----:B------:R-:W-:Y:S02]  /*129c0*/  MOV R3, 0x1f ;  /* 0x0000001f00037802 */ /* 0x000fe40000000f00 */
[----:B------:R-:W-:Y:S04]  /*129d0*/  WARPSYNC R177 ;  /* 0x000000b100007348 */ /* 0x000fe80003800000 */
[----:B------:R1:W2:Y:S02]  /*129e0*/  SHFL.BFLY PT, R0, R132, R0, R3 ;  /* 0x0c00000084007389 */ /* 0x0002a400000e0003 */
[----:B-1----:R-:W-:-:S04]  /*129f0*/  MOV R3, 0x0 ;  /* 0x0000000000037802 */ /* 0x002fc80000000f00 */
[----:B--2---:R-:W-:Y:S05]  /*12a00*/  RET.REL.NODEC R2 `(_ZN7cutlass13device_kernelIN5flash19enable_sm80_to_sm89INS1_16FlashAttnFwdSm80INS1_25CollectiveMainloopFwdSm80ILi8ELi1ELb1EN4cute5tupleIJNS5_1CILi128EEENS7_ILi64EEENS7_ILi256EEEEEELi256ENS_10bfloat16_tEfNS_4arch4Sm80ELb1ELb0ELb0ELb0ELb1ELb0ELb1ELb1EEENS1_21CollectiveEpilogueFwdINS6_IJS8_SA_S9_EEENS6_IJNS7_ILi1EEESI_SI_EEESC_SE_Li256ELb0ELb1ELb1ELb0EEENS1_30DynamicPersistentTileSchedulerILi256ELi256ELb1ELb1ELb0EEEEEEEEEvNT_6ParamsE) ;  /* 0xfffed5f002007950 */ /* 0x004fea0003c3ffff */
        .weak           $__internal_71_$__cuda_sm70_shflsync_idx_p
        .type           $__internal_71_$__cuda_sm70_shflsync_idx_p,@function
        .size           $__internal_71_$__cuda_sm70_shflsync_idx_p,(.L_x_6581 - $__internal_71_$__cuda_sm70_shflsync_idx_p)
$__internal_71_$__cuda_sm70_shflsync_idx_p:
        /* <DEDUP_REMOVED lines=9> */
[----:B--2---:R-:W-:Y:S05]  /*12aa0*/  RET.REL.NODEC R2 `(_ZN7cutlass13device_kernelIN5flash19enable_sm80_to_sm89INS1_16FlashAttnFwdSm80INS1_25CollectiveMainloopFwdSm80ILi8ELi1ELb1EN4cute5tupleIJNS5_1CILi128EEENS7_ILi64EEENS7_ILi256EEEEEELi256ENS_10bfloat16_tEfNS_4arch4Sm80ELb1ELb0ELb0ELb0ELb1ELb0ELb1ELb1EEENS1_21CollectiveEpilogueFwdINS6_IJS8_SA_S9_EEENS6_IJNS7_ILi1EEESI_SI_EEESC_SE_Li256ELb0ELb1ELb1ELb0EEENS1_30DynamicPersistentTileSchedulerILi256ELi256ELb1ELb1ELb0EEEEEEEEEvNT_6ParamsE) ;  /* 0xfffed55002007950 */ /* 0x004fea0003c3ffff */
.L_x_4356:
        /* <DEDUP_REMOVED lines=13> */
.L_x_6581:


//--------------------- .text._ZN7cutlass13device_kernelIN5flash19enable_sm80_to_sm89INS1_16FlashAttnFwdSm80INS1_25CollectiveMainloopFwdSm80ILi8ELi1ELb1EN4cute5tupleIJNS5_1CILi128EEENS7_ILi48EEENS7_ILi256EEEEEELi256ENS_10bfloat16_tEfNS_4arch4Sm80ELb1ELb0ELb0ELb1ELb1ELb0ELb1ELb1EEENS1_21CollectiveEpilogueFwdINS6_IJS8_SA_S9_EEENS6_IJNS7_ILi1EEESI_SI_EEESC_SE_Li256ELb1ELb1ELb1ELb0EEENS1_36VarlenDynamicPersistentTileSchedulerILi128ELi48ELi256ELi256ELb1ELb1ELb0ELb1ELb1ELb1EEEEEEEEEvNT_6ParamsE --------------------------
	.section	.text._ZN7cutlass13device_kernelIN5flash19enable_sm80_to_sm89INS1_16FlashAttnFwdSm80INS1_25CollectiveMainloopFwdSm80ILi8ELi1ELb1EN4cute5tupleIJNS5_1CILi128EEENS7_ILi48EEENS7_ILi256EEEEEELi256ENS_10bfloat16_tEfNS_4arch4Sm80ELb1ELb0ELb0ELb1ELb1ELb0ELb1ELb1EEENS1_21CollectiveEpilogueFwdINS6_IJS8_SA_S9_EEENS6_IJNS7_ILi1EEESI_SI_EEESC_SE_Li256ELb1ELb1ELb1ELb0EEENS1_36VarlenDynamicPersistentTileSchedulerILi128ELi48ELi256ELi256ELb1ELb1ELb0ELb1ELb1ELb1EEEEEEEEEvNT_6ParamsE,"ax",@progbits
	.sectioninfo	@"SHI_REGISTERS=255"
	.align	128
.text._ZN7cutlass13device_kernelIN5flash19enable_sm80_to_sm89INS1_16FlashAttnFwdSm80INS1_25CollectiveMainloopFwdSm80ILi8ELi1ELb1EN4cute5tupleIJNS5_1CILi128EEENS7_ILi48EEENS7_ILi256EEEEEELi256ENS_10bfloat16_tEfNS_4arch4Sm80ELb1ELb0ELb0ELb1ELb1ELb0ELb1ELb1EEENS1_21CollectiveEpilogueFwdINS6_IJS8_SA_S9_EEENS6_IJNS7_ILi1EEESI_SI_EEESC_SE_Li256ELb1ELb1ELb1ELb0EEENS1_36VarlenDynamicPersistentTileSchedulerILi128ELi48ELi256ELi256ELb1ELb1ELb0ELb1ELb1ELb1EEEEEEEEEvNT_6ParamsE:
        .type           _ZN7cutlass13device_kernelIN5flash19enable_sm80_to_sm89INS1_16FlashAttnFwdSm80INS1_25CollectiveMainloopFwdSm80ILi8ELi1ELb1EN4cute5tupleIJNS5_1CILi128EEENS7_ILi48EEENS7_ILi256EEEEEELi256ENS_10bfloat16_tEfNS_4arch4Sm80ELb1ELb0ELb0ELb1ELb1ELb0ELb1ELb1EEENS1_21CollectiveEpilogueFwdINS6_IJS8_SA_S9_EEENS6_IJNS7_ILi1EEESI_SI_EEESC_SE_Li256ELb1ELb1ELb1ELb0EEENS1_36VarlenDynamicPersistentTileSchedulerILi128ELi48ELi256ELi256ELb1ELb1ELb0ELb1ELb1ELb1EEEEEEEEEvNT_6ParamsE,@function
        .size           _ZN7cutlass13device_kernelIN5flash19enable_sm80_to_sm89INS1_16FlashAttnFwdSm80INS1_25CollectiveMainloopFwdSm80ILi8ELi1ELb1EN4cute5tupleIJNS5_1CILi128EEENS7_ILi48EEENS7_ILi256EEEEEELi256ENS_10bfloat16_tEfNS_4arch4Sm80ELb1ELb0ELb0ELb1ELb1ELb0ELb1ELb1EEENS1_21CollectiveEpilogueFwdINS6_IJS8_SA_S9_EEENS6_IJNS7_ILi1EEESI_SI_EEESC_SE_Li256ELb1ELb1ELb1ELb0EEENS1_36VarlenDynamicPersistentTileSchedulerILi128ELi48ELi256ELi256ELb1ELb1ELb0ELb1ELb1ELb1EEEEEEEEEvNT_6ParamsE,(.L_x_6584 - _ZN7cutlass13device_kernelIN5flash19enable_sm80_to_sm89INS1_16FlashAttnFwdSm80INS1_25CollectiveMainloopFwdSm80ILi8ELi1ELb1EN4cute5tupleIJNS5_1CILi128EEENS7_ILi48EEENS7_ILi256EEEEEELi256ENS_10bfloat16_tEfNS_4arch4Sm80ELb1ELb0ELb0ELb1ELb1ELb0ELb1ELb1EEENS1_21CollectiveEpilogueFwdINS6_IJS8_SA_S9_EEENS6_IJNS7_ILi1EEESI_SI_EEESC_SE_Li256ELb1ELb1ELb1ELb0EEENS1_36VarlenDynamicPersistentTileSchedulerILi128ELi48ELi256ELi256ELb1ELb1ELb0ELb1ELb1ELb1EEEEEEEEEvNT_6ParamsE)
        .other          _ZN7cutlass13device_kernelIN5flash19enable_sm80_to_sm89INS1_16FlashAttnFwdSm80INS1_25CollectiveMainloopFwdSm80ILi8ELi1ELb1EN4cute5tupleIJNS5_1CILi128EEENS7_ILi48EEENS7_ILi256EEEEEELi256ENS_10bfloat16_tEfNS_4arch4Sm80ELb1ELb0ELb0ELb1ELb1ELb0ELb1ELb1EEENS1_21CollectiveEpilogueFwdINS6_IJS8_SA_S9_EEENS6_IJNS7_ILi1EEESI_SI_EEESC_SE_Li256ELb1ELb1ELb1ELb0EEENS1_36VarlenDynamicPersistentTileSchedulerILi128ELi48ELi256ELi256ELb1ELb1ELb0ELb1ELb1ELb1EEEEEEEEEvNT_6ParamsE,@"STO_CUDA_ENTRY STV_DEFAULT"
_ZN7cutlass13device_kernelIN5flash19enable_sm80_to_sm89INS1_16FlashAttnFwdSm80INS1_25CollectiveMainloopFwdSm80ILi8ELi1ELb1EN4cute5tupleIJNS5_1CILi128EEENS7_ILi48EEENS7_ILi256EEEEEELi256ENS_10bfloat16_tEfNS_4arch4Sm80ELb1ELb0ELb0ELb1ELb1ELb0ELb1ELb1EEENS1_21CollectiveEpilogueFwdINS6_IJS8_SA_S9_EEENS6_IJNS7_ILi1EEESI_SI_EEESC_SE_Li256ELb1ELb1ELb1ELb0EEENS1_36VarlenDynamicPersistentTileSchedulerILi128ELi48ELi256ELi256ELb1ELb1ELb0ELb1ELb1ELb1EEEEEEEEEvNT_6ParamsE:
        /* <DEDUP_REMOVED lines=54> */
.L_x_4362:
        /* <DEDUP_REMOVED lines=16> */
.L_x_4480:
        /* <DEDUP_REMOVED lines=16> */
.L_x_4481:
[----:B--2---:R-:W-:-:S05]  /*0560*/  IMAD R0, R0, c[0x0][0x538], RZ ;  /* 0x00014e0000007a24 */ /* 0x004fca00078e02ff */
[----:B------:R-:W-:-:S04]  /*0570*/  IADD3 R6, R0, R6, RZ ;  /* 0x0000000600067210 */ /* 0x000fc80007ffe0ff */
[----:B------:R-:W-:-:S13]  /*0580*/  ISETP.GT.AND P0, PT, R6, UR4, PT ;  /* 0x0000000406007c0c */ /* 0x000fda000bf04270 */
[----:B-1----:R-:W-:Y:S05]  /*0590*/  @!P0 BRA `(.L_x_4362) ;  /* 0xfffffdc000008947 */ /* 0x002fea000383ffff */
.L_x_4358:
[----:B------:R-:W-:-:S05]  /*05a0*/  IADD3 R11, -R0, R6, RZ ;  /* 0x00000006000b7210 */ /* 0x000fca0007ffe1ff */
[----:B------:R-:W-:-:S05]  /*05b0*/  IMAD R0, R4, c[0x0][0x538], R11 ;  /* 0x00014e0004007a24 */ /* 0x000fca00078e020b */
[----:B------:R-:W-:Y:S01]  /*05c0*/  ISETP.GT.AND P0, PT, R0, UR4, PT ;  /* 0x0000000400007c0c */ /* 0x000fe2000bf04270 */
[----:B------:R-:W-:-:S12]  /*05d0*/  BRA.DIV ~URZ, `(.L_x_4363) ;  /* 0x000136027f007947 */ /* 0x000fd8000b800000 */
[----:B------:R-:W-:-:S04]  /*05e0*/  VOTE.ANY R10, PT, !P0 ;  /* 0x00000000000a7806 */ /* 0x000fc800040e0100 */
.L_x_4482:
[----:B------:R-:W1:Y:S02]  /*05f0*/  POPC R5, R10 ;  /* 0x0000000a00057309 */ /* 0x000e640000000000 */
[----:B-1----:R-:W-:-:S05]  /*0600*/  IADD3 R0, R5, R7, RZ ;  /* 0x0000000705007210 */ /* 0x002fca0007ffe0ff */
[----:B------:R1:W-:Y:S01]  /*0610*/  STL [R1+0xb4], R0 ;  /* 0x0000b40001007387 */ /* 0x0003e20000100800 */
[----:B------:R-:W-:Y:S05]  /*0620*/  BRA.DIV ~URZ, `(.L_x_4364) ;  /* 0x000136027f007947 */ /* 0x000fea000b800000 */
[----:B------:R2:W3:Y:S01]  /*0630*/  SHFL.IDX PT, R12, R9, R5, 0x1f ;  /* 0x00001f05090c7589 */ /* 0x0004e200000e0000 */
[----:B------:R-:W-:-:S03]  /*0640*/  MOV R6, RZ ;  /* 0x000000ff00067202 */ /* 0x000fc60000000f00 */
[----:B------:R2:W4:Y:S04]  /*0650*/  SHFL.IDX PT, R9, R8, R5, 0x1f ;  /* 0x00001f0508097589 */ /* 0x00052800000e0000 */
.L_x_4483:
[----:B------:R-:W-:Y:S01]  /*0660*/  ISETP.NE.AND P0, PT, R10, RZ, PT ;  /* 0x000000ff0a00720c */ /* 0x000fe20003f05270 */
[----:B------:R-:W-:-:S12]  /*0670*/  BSSY B0, `(.L_x_4365) ;  /* 0x0000005000007945 */ /* 0x000fd80003800000 */
[----:B------:R-:W-:Y:S05]  /*0680*/  @!P0 BRA `(.L_x_4366) ;  /* 0x0000003000008947 */ /* 0x000fea0003800000 */
[----:B-1----:R-:W-:Y:S01]  /*0690*/  IADD3 R0, R5, -0x1, RZ ;  /* 0xffffffff05007810 */ /* 0x002fe20007ffe0ff */
[----:B------:R-:W-:Y:S05]  /*06a0*/  BRA.DIV ~URZ, `(.L_x_4367) ;  /* 0x000136627f007947 */ /* 0x000fea000b800000 */
[----:B------:R1:W2:Y:S02]  /*06b0*/  SHFL.IDX PT, R6, R4, R0, 0x1f ;  /* 0x00001f0004067589 */ /* 0x0002a400000e0000 */
.L_x_4366:
[----:B------:R-:W-:Y:S05]  /*06c0*/  BSYNC B0 ;  /* 0x0000000000007941 */ /* 0x000fea0003800000 */
.L_x_4365:
        /* <DEDUP_REMOVED lines=69> */
.L_x_4369:
        /* <DEDUP_REMOVED lines=70> */
.L_x_4370:
[----:B------:R-:W-:Y:S05]  /*0f80*/  BSYNC B0 ;  /* 0x0000000000007941 */ /* 0x000fea0003800000 */
.L_x_4368:
[----:B------:R-:W-:-:S04]  /*0f90*/  LOP3.LUT R0, RZ, R0, RZ, 0x33, !PT ;  /* 0x00000000ff007212 */ /* 0x000fc800078e33ff */
[----:B------:R-:W-:-:S05]  /*0fa0*/  IADD3 R0, R0, R12, RZ ;  /* 0x0000000c00007210 */ /* 0x000fca0007ffe0ff */
[----:B------:R2:W-:Y:S01]  /*0fb0*/  STL [R1+0xac], R0 ;  /* 0x0000ac0001007387 */ /* 0x0005e20000100800 */
[----:B------:R-:W-:Y:S05]  /*0fc0*/  BRA `(.L_x_4371) ;  /* 0x0000006000007947 */ /* 0x000fea0003800000 */
.L_x_4359:
[----:B------:R-:W-:Y:S01]  /*0fd0*/  MOV R0, UR4 ;  /* 0x0000000400007c02 */ /* 0x000fe20008000f00 */
[----:B------:R-:W-:Y:S04]  /*0fe0*/  STL [R1+0xac], RZ ;  /* 0x0000acff01007387 */ /* 0x000fe80000100800 */
[----:B------:R-:W-:Y:S04]  /*0ff0*/  STL [R1+0xb0], RZ ;  /* 0x0000b0ff01007387 */ /* 0x000fe80000100800 */
[----:B------:R1:W-:Y:S02]  /*1000*/  STL [R1+0xa8], R0 ;  /* 0x0000a80001007387 */ /* 0x0003e40000100800 */
[----:B-1----:R-:W-:-:S05]  /*1010*/  MOV R0, c[0x0][0x53c] ;  /* 0x00014f0000007a02 */ /* 0x002fca0000000f00 */
[----:B------:R1:W-:Y:S02]  /*1020*/  STL [R1+0xb4], R0 ;  /* 0x0000b40001007387 */ /* 0x0003e40000100800 */
.L_x_4371:
        /* <DEDUP_REMOVED lines=8> */
.L_x_4357:
        /* <DEDUP_REMOVED lines=63> */
[----:B------:R-:W-:Y:S01]  /*14a0*/  IMAD.SHL.U32 R2, R6, 0x40, RZ ;  /* 0x0000004006027824 */ /* 0x000fe200078e00ff */
        /* <DEDUP_REMOVED lines=206> */
.L_x_4479:
        /* <DEDUP_REMOVED lines=39> */
.L_x_4372:
[----:B------:R-:W-:-:S04]  /*2400*/  ISETP.NE.U32.AND P0, PT, RZ, c[0x0][0x368], PT ;  /* 0x0000da00ff007a0c */ /* 0x000fc80003f05070 */
[----:B------:R-:W-:-:S13]  /*2410*/  ISETP.NE.AND.EX P0, PT, RZ, c[0x0][0x36c], PT, P0 ;  /* 0x0000db00ff007a0c */ /* 0x000fda0003f05300 */
[----:B------:R-:W-:Y:S05]  /*2420*/  @!P0 BRA `(.L_x_4373) ;  /* 0x0000004000008947 */ /* 0x000fea0003800000 */
[----:B-1----:R-:W-:-:S04]  /*2430*/  IADD3 R2, P0, R114, c[0x0][0x368], RZ ;  /* 0x0000da0072027a10 */ /* 0x002fc80007f1e0ff */
[----:B------:R-:W-:-:S05]  /*2440*/  IADD3.X R3, R107, c[0x0][0x36c], RZ, P0, !PT ;  /* 0x0000db006b037a10 */ /* 0x000fca00007fe4ff */
[----:B------:R1:W5:Y:S01]  /*2450*/  LDG.E R0, [R2.64] ;  /* 0x0000000602007981 */ /* 0x000362000c1e1900 */
[----:B------:R-:W-:Y:S05]  /*2460*/  BRA `(.L_x_4374) ;  /* 0x0000008000007947 */ /* 0x000fea0003800000 */
.L_x_4373:
        /* <DEDUP_REMOVED lines=8> */
.L_x_4374:
        /* <DEDUP_REMOVED lines=70> */
.L_x_4376:
[----:B------:R-:W-:Y:S05]  /*2950*/  BSYNC B0 ;  /* 0x0000000000007941 */ /* 0x000fea0003800000 */
.L_x_4375:
        /* <DEDUP_REMOVED lines=402> */
.L_x_4484:
        /* <DEDUP_REMOVED lines=30> */
.L_x_4379:
[----:B----4-:R-:W-:Y:S05]  /*4460*/  BSYNC B0 ;  /* 0x0000000000007941 */ /* 0x010fea0003800000 */
.L_x_4378:
        /* <DEDUP_REMOVED lines=9> */
[----:B------:R-:W-:-:S05]  /*4500*/  LOP3.LUT R0, R0, 0xfffffff8, RZ, 0xc0, !PT ;  /* 0xfffffff800007812 */ /* 0x000fca00078ec0ff */
[----:B------:R-:W-:Y:S02]  /*4510*/  IMAD.IADD R0, R2, 0x1, -R0 ;  /* 0x0000000102007824 */ /* 0x000fe400078e0a00 */
[----:B------:R-:W-:Y:S01]  /*4520*/  HMMA.16816.F32.BF16 R32, R168, R34, R4 ;  /* 0x00000022a820723c */ /* 0x000fe20000041804 */
[----:B------:R-:W2:Y:S02]  /*4530*/  LDL R2, [R1+0x64] ;  /* 0x0000640001027983 */ /* 0x000ea40000100800 */
[----:B------:R-:W-:-:S05]  /*4540*/  LOP3.LUT P0, RZ, R0, 0x4, RZ, 0xc0, !PT ;  /* 0x0000000400ff7812 */ /* 0x000fca000780c0ff */
[C---:B------:R-:W-:Y:S08]  /*4550*/  HMMA.16816.F32.BF16 R8, R164.reuse, R20, RZ ;  /* 0x00000014a408723c */ /* 0x040ff000000418ff */
[----:B------:R-:W-:Y:S01]  /*4560*/  HMMA.16816.F32.BF16 R4, R164, R22, RZ ;  /* 0x00000016a404723c */ /* 0x000fe200000418ff */
[----:B------:R-:W-:-:S05]  /*4570*/  IMAD.MOV.U32 R0, RZ, RZ, 0x40 ;  /* 0x00000040ff007424 */ /* 0x000fca00078e00ff */
[----:B------:R-:W-:-:S05]  /*4580*/  SEL R0, R0, 0xffffffc0, !P0 ;  /* 0xffffffc000007807 */ /* 0x000fca0004000000 */
[----:B------:R-:W-:-:S05]  /*4590*/  IMAD.IADD R242, R240, 0x1, R0 ;  /* 0x00000001f0f27824 */ /* 0x000fca00078e0200 */
[C---:B------:R-:W-:Y:S01]  /*45a0*/  HMMA.16816.F32.BF16 R28, R168.reuse, R24, R8 ;  /* 0x00000018a81c723c */ /* 0x040fe20000041808 */
[----:B------:R-:W1:Y:S07]  /*45b0*/  LDSM.16.M88.4 R8, [R242] ;  /* 0x00000000f208783b */ /* 0x000e6e0000000200 */
[C---:B------:R-:W-:Y:S01]  /*45c0*/  HMMA.16816.F32.BF16 R16, R168.reuse, R26, R4 ;  /* 0x0000001aa810723c */ /* 0x040fe20000041804 */
[----:B------:R-:W3:Y:S04]  /*45d0*/  LDSM.16.M88.4 R4, [R242+0x800] ;  /* 0x00080000f204783b */ /* 0x000ee80000000200 */
[----:B------:R-:W4:Y:S03]  /*45e0*/  LDSM.16.M88.4 R24, [R242+0x1000] ;  /* 0x00100000f218783b */ /* 0x000f260000000200 */
[----:B------:R-:W-:Y:S08]  /*45f0*/  HMMA.16816.F32.BF16 R20, R168, R52, R12 ;  /* 0x00000034a814723c */ /* 0x000ff0000004180c */
[----:B------:R-:W-:Y:S01]  /*4600*/  HMMA.16816.F32.BF16 R12, R164, R42, RZ ;  /* 0x0000002aa40c723c */ /* 0x000fe200000418ff */
[----:B------:R-:W-:-:S07]  /*4610*/  IMAD.IADD R241, R247, 0x1, R0 ;  /* 0x00000001f7f17824 */ /* 0x000fce00078e0200 */
[C---:B-1----:R-:W-:Y:S08]  /*4620*/  HMMA.16816.F32.BF16 R48, R184.reuse, R8, R36 ;  /* 0x00000008b830723c */ /* 0x042ff00000041824 */
[C---:B---3--:R-:W-:Y:S01]  /*4630*/  HMMA.16816.F32.BF16 R40, R184.reuse, R4, R28 ;  /* 0x00000004b828723c */ /* 0x048fe2000004181c */
[----:B------:R-:W-:Y:S07]  /*4640*/  LDSM.16.M88.4 R28, [R240+0x1800] ;  /* 0x00180000f01c783b */ /* 0x000fee0000000200 */
[----:B------:R-:W-:Y:S08]  /*4650*/  HMMA.16816.F32.BF16 R36, R184, R6, R16 ;  /* 0x00000006b824723c */ /* 0x000ff00000041810 */
[----:B------:R-:W-:Y:S08]  /*4660*/  HMMA.16816.F32.BF16 R4, R168, R54, R12 ;  /* 0x00000036a804723c */ /* 0x000ff0000004180c */
[C---:B------:R-:W-:Y:S01]  /*4670*/  HMMA.16816.F32.BF16 R44, R184.reuse, R10, R32 ;  /* 0x0000000ab82c723c */ /* 0x040fe20000041820 */
[----:B------:R-:W1:Y:S07]  /*4680*/  LDSM.16.M88.4 R8, [R241] ;  /* 0x00000000f108783b */ /* 0x000e6e0000000200 */
[C---:B----4-:R-:W-:Y:S01]  /*4690*/  HMMA.16816.F32.BF16 R32, R184.reuse, R24, R20 ;  /* 0x00000018b820723c */ /* 0x050fe20000041814 */
        /* <DEDUP_REMOVED lines=48> */
[----:B------:R-:W2:Y:S03]  /*49a0*/  LDSM.16.M88.4 R16, [R247+0x3000] ;  /* 0x00300000f710783b */ /* 0x000ea60000000200 */
[C---:B-----5:R-:W-:Y:S08]  /*49b0*/  HMMA.16816.F32.BF16 R32, R208.reuse, R28, R4 ;  /* 0x0000001cd020723c */ /* 0x060ff00000041804 */
[C---:B-1----:R-:W-:Y:S08]  /*49c0*/  HMMA.16816.F32.BF16 R4, R208.reuse, R8, R48 ;  /* 0x00000008d004723c */ /* 0x042ff00000041830 */
[C---:B------:R-:W-:Y:S08]  /*49d0*/  HMMA.16816.F32.BF16 R12, R208.reuse, R30, R12 ;  /* 0x0000001ed00c723c */ /* 0x040ff0000004180c */
[----:B------:R-:W-:Y:S08]  /*49e0*/  HMMA.16816.F32.BF16 R8, R208, R10, R44 ;  /* 0x0000000ad008723c */ /* 0x000ff0000004182c */
[----:B---3--:R-:W-:Y:S01]  /*49f0*/  HMMA.16816.F32.BF16 R28, R212, R24, R4 ;  /* 0x00000018d41c723c */ /* 0x008fe20000041804 */
[----:B------:R-:W1:Y:S07]  /*4a00*/  LDSM.16.M88.4 R4, [R247+0x4000] ;  /* 0x00400000f704783b */ /* 0x000e6e0000000200 */
[C---:B----4-:R-:W-:Y:S08]  /*4a10*/  HMMA.16816.F32.BF16 R44, R208.reuse, R20, R40 ;  /* 0x00000014d02c723c */ /* 0x050ff00000041828 */
[----:B------:R-:W-:Y:S01]  /*4a20*/  HMMA.16816.F32.BF16 R40, R208, R22, R36 ;  /* 0x00000016d028723c */ /* 0x000fe20000041824 */
[----:B------:R-:W3:Y:S07]  /*4a30*/  LDSM.16.M88.4 R20, [R242+0x3000] ;  /* 0x00300000f214783b */ /* 0x000eee0000000200 */
[C---:B--2---:R-:W-:Y:S08]  /*4a40*/  HMMA.16816.F32.BF16 R36, R212.reuse, R16, R32 ;  /* 0x00000010d424723c */ /* 0x044ff00000041820 */
[C---:B------:R-:W-:Y:S01]  /*4a50*/  HMMA.16816.F32.BF16 R32, R212.reuse, R18, R12 ;  /* 0x00000012d420723c */ /* 0x040fe2000004180c */
[----:B------:R-:W2:Y:S07]  /*4a60*/  LDSM.16.M88.4 R16, [R242+0x3800] ;  /* 0x00380000f210783b */ /* 0x000eae0000000200 */
[C---:B------:R-:W-:Y:S01]  /*4a70*/  HMMA.16816.F32.BF16 R12, R212.reuse, R26, R8 ;  /* 0x0000001ad40c723c */ /* 0x040fe20000041808 */
[----:B------:R-:W4:Y:S07]  /*4a80*/  LDSM.16.M88.4 R24, [R242+0x4000] ;  /* 0x00400000f218783b */ /* 0x000f2e0000000200 */
[C---:B-1----:R-:W-:Y:S08]  /*4a90*/  HMMA.16816.F32.BF16 R8, R212.reuse, R4, R44 ;  /* 0x00000004d408723c */ /* 0x042ff0000004182c */
[----:B------:R-:W-:Y:S08]  /*4aa0*/  HMMA.16816.F32.BF16 R4, R212, R6, R40 ;  /* 0x00000006d404723c */ /* 0x000ff00000041828 */
[C---:B---3--:R-:W-:Y:S08]  /*4ab0*/  HMMA.16816.F32.BF16 R44, R216.reuse, R20, R36 ;  /* 0x00000014d82c723c */ /* 0x048ff00000041824 */
[C---:B------:R-:W-:Y:S01]  /*4ac0*/  HMMA.16816.F32.BF16 R40, R216.reuse, R22, R32 ;  /* 0x00000016d828723c */ /* 0x040fe20000041820 */
[----:B------:R-:W1:Y:S07]  /*4ad0*/  LDSM.16.M88.4 R20, [R241+0x3000] ;  /* 0x00300000f114783b */ /* 0x000e6e0000000200 */
[C---:B--2---:R-:W-:Y:S01]  /*4ae0*/  HMMA.16816.F32.BF16 R32, R216.reuse, R18, R12 ;  /* 0x00000012d820723c */ /* 0x044fe2000004180c */
[----:B------:R-:W2:Y:S07]  /*4af0*/  LDSM.16.M88.4 R12, [R241+0x4000] ;  /* 0x00400000f10c783b */ /* 0x000eae0000000200 */
[C---:B------:R-:W-:Y:S01]  /*4b00*/  HMMA.16816.F32.BF16 R36, R216.reuse, R16, R28 ;  /* 0x00000010d824723c */ /* 0x040fe2000004181c */
[----:B------:R-:W3:Y:S07]  /*4b10*/  LDSM.16.M88.4 R16, [R241+0x3800] ;  /* 0x00380000f110783b */ /* 0x000eee0000000200 */
[C---:B----4-:R-:W-:Y:S08]  /*4b20*/  HMMA.16816.F32.BF16 R28, R216.reuse, R24, R8 ;  /* 0x00000018d81c723c */ /* 0x050ff00000041808 */
[----:B------:R-:W-:Y:S01]  /*4b30*/  HMMA.16816.F32.BF16 R8, R216, R26, R4 ;  /* 0x0000001ad808723c */ /* 0x000fe20000041804 */
[----:B------:R-:W4:Y:S07]  /*4b40*/  LDSM.16.M88.4 R24, [R240+0x4800] ;  /* 0x00480000f018783b */ /* 0x000f2e0000000200 */
[C---:B-1----:R-:W-:Y:S08]  /*4b50*/  HMMA.16816.F32.BF16 R4, R220.reuse, R20, R44 ;  /* 0x00000014dc04723c */ /* 0x042ff0000004182c */
[C---:B------:R-:W-:Y:S08]  /*4b60*/  HMMA.16816.F32.BF16 R20, R220.reuse, R22, R40 ;  /* 0x00000016dc14723c */ /* 0x040ff00000041828 */
[C---:B--2---:R-:W-:Y:S08]  /*4b70*/  HMMA.16816.F32.BF16 R40, R220.reuse, R12, R28 ;  /* 0x0000000cdc28723c */ /* 0x044ff0000004181c */
[C---:B------:R-:W-:Y:S01]  /*4b80*/  HMMA.16816.F32.BF16 R28, R220.reuse, R14, R8 ;  /* 0x0000000edc1c723c */ /* 0x040fe20000041808 */
[----:B------:R-:W1:Y:S07]  /*4b90*/  LDSM.16.M88.4 R8, [R240+0x5000] ;  /* 0x00500000f008783b */ /* 0x000e6e0000000200 */
[C---:B---3--:R-:W-:Y:S01]  /*4ba0*/  HMMA.16816.F32.BF16 R44, R220.reuse, R16, R36 ;  /* 0x00000010dc2c723c */ /* 0x048fe20000041824 */
[----:B------:R-:W-:Y:S07]  /*4bb0*/  LDSM.16.M88.4 R36, [R247+0x5000] ;  /* 0x00500000f724783b */ /* 0x000fee0000000200 */
[----:B------:R-:W-:Y:S08]  /*4bc0*/  HMMA.16816.F32.BF16 R32, R220, R18, R32 ;  /* 0x00000012dc20723c */ /* 0x000ff00000041820 */
[C---:B----4-:R-:W-:Y:S08]  /*4bd0*/  HMMA.16816.F32.BF16 R16, R224.reuse, R24, R4 ;  /* 0x00000018e010723c */ /* 0x050ff00000041804 */
[C---:B------:R-:W-:Y:S01]  /*4be0*/  HMMA.16816.F32.BF16 R12, R224.reuse, R26, R20 ;  /* 0x0000001ae00c723c */ /* 0x040fe20000041814 */
[----:B------:R-:W2:Y:S04]  /*4bf0*/  LDSM.16.M88.4 R24, [R240+0x5800] ;  /* 0x00580000f018783b */ /* 0x000ea80000000200 */
[----:B------:R-:W3:Y:S03]  /*4c00*/  LDSM.16.M88.4 R20, [R247+0x4800] ;  /* 0x00480000f714783b */ /* 0x000ee60000000200 */
[C---:B-1----:R-:W-:Y:S08]  /*4c10*/  HMMA.16816.F32.BF16 R4, R224.reuse, R8, R44 ;  /* 0x00000008e004723c */ /* 0x042ff0000004182c */
[C---:B------:R-:W-:Y:S01]  /*4c20*/  HMMA.16816.F32.BF16 R32, R224.reuse, R10, R32 ;  /* 0x0000000ae020723c */ /* 0x040fe20000041820 */
[----:B------:R-:W1:Y:S07]  /*4c30*/  LDSM.16.M88.4 R8, [R247+0x5800] ;  /* 0x00580000f708783b */ /* 0x000e6e0000000200 */
[C---:B--2---:R-:W-:Y:S08]  /*4c40*/  HMMA.16816.F32.BF16 R48, R224.reuse, R24, R40 ;  /* 0x00000018e030723c */ /* 0x044ff00000041828 */
[----:B------:R-:W-:Y:S01]  /*4c50*/  HMMA.16816.F32.BF16 R44, R224, R26, R28 ;  /* 0x0000001ae02c723c */ /* 0x000fe2000004181c */
[----:B------:R-:W2:Y:S07]  /*4c60*/  LDSM.16.M88.4 R24, [R242+0x4800] ;  /* 0x00480000f218783b */ /* 0x000eae0000000200 */
[C---:B---3--:R-:W-:Y:S08]  /*4c70*/  HMMA.16816.F32.BF16 R40, R228.reuse, R20, R16 ;  /* 0x00000014e428723c */ /* 0x048ff00000041810 */
[C---:B------:R-:W-:Y:S01]  /*4c80*/  HMMA.16816.F32.BF16 R28, R228.reuse, R22, R12 ;  /* 0x00000016e41c723c */ /* 0x040fe2000004180c */
[----:B------:R-:W3:Y:S07]  /*4c90*/  LDSM.16.M88.4 R20, [R242+0x5000] ;  /* 0x00500000f214783b */ /* 0x000eee0000000200 */
[C---:B------:R-:W-:Y:S08]  /*4ca0*/  HMMA.16816.F32.BF16 R16, R228.reuse, R36, R4 ;  /* 0x00000024e410723c */ /* 0x040ff00000041804 */
[C---:B------:R-:W-:Y:S01]  /*4cb0*/  HMMA.16816.F32.BF16 R12, R228.reuse, R38, R32 ;  /* 0x00000026e40c723c */ /* 0x040fe20000041820 */
[----:B------:R-:W4:Y:S07]  /*4cc0*/  LDSM.16.M88.4 R36, [R242+0x5800] ;  /* 0x00580000f224783b */ /* 0x000f2e0000000200 */
[C---:B-1----:R-:W-:Y:S08]  /*4cd0*/  HMMA.16816.F32.BF16 R4, R228.reuse, R8, R48 ;  /* 0x00000008e404723c */ /* 0x042ff00000041830 */
[----:B------:R-:W-:Y:S08]  /*4ce0*/  HMMA.16816.F32.BF16 R44, R228, R10, R44 ;  /* 0x0000000ae42c723c */ /* 0x000ff0000004182c */
[C---:B--2---:R-:W-:Y:S08]  /*4cf0*/  HMMA.16816.F32.BF16 R40, R232.reuse, R24, R40 ;  /* 0x00000018e828723c */ /* 0x044ff00000041828 */
[C---:B------:R-:W-:Y:S08]  /*4d00*/  HMMA.16816.F32.BF16 R32, R232.reuse, R26, R28 ;  /* 0x0000001ae820723c */ /* 0x040ff0000004181c */
[C---:B---3--:R-:W-:Y:S01]  /*4d10*/  HMMA.16816.F32.BF16 R28, R232.reuse, R20, R16 ;  /* 0x00000014e81c723c */ /* 0x048fe20000041810 */
[----:B------:R-:W-:Y:S07]  /*4d20*/  LDSM.16.M88.4 R16, [R241+0x5000] ;  /* 0x00500000f110783b */ /* 0x000fee0000000200 */
[----:B------:R-:W-:Y:S01]  /*4d30*/  HMMA.16816.F32.BF16 R24, R232, R22, R12 ;  /* 0x00000016e818723c */ /* 0x000fe2000004180c */
[----:B------:R-:W1:Y:S04]  /*4d40*/  LDSM.16.M88.4 R20, [R241+0x4800] ;  /* 0x00480000f114783b */ /* 0x000e680000000200 */
[----:B------:R-:W2:Y:S01]  /*4d50*/  LDSM.16.M88.4 R12, [R241+0x5800] ;  /* 0x00580000f10c783b */ /* 0x000ea20000000200 */
[----:B------:R-:W-:Y:S01]  /*4d60*/  IADD3 R0, R247, 0x4800, RZ ;  /* 0x00004800f7007810 */ /* 0x000fe20007ffe0ff */
[----:B------:R-:W-:-:S04]  /*4d70*/  DEPBAR.LE SB0, 0x0 ;  /* 0x000080000000791a */ /* 0x000fc80000000000 */
[----:B----4-:R-:W-:Y:S01]  /*4d80*/  HMMA.16816.F32.BF16 R8, R232, R36, R4 ;  /* 0x00000024e808723c */ /* 0x010fe20000041804 */
[----:B------:R-:W-:Y:S01]  /*4d90*/  ISETP.GT.AND P0, PT, R57, R2, PT ;  /* 0x000000023900720c */ /* 0x000fe20003f04270 */
[----:B------:R3:W-:Y:S01]  /*4da0*/  STL [R1+0xc], R0 ;  /* 0x00000c0001007387 */ /* 0x0007e20000100800 */
[C---:B------:R-:W-:Y:S02]  /*4db0*/  IADD3 R3, R247.reuse, 0x5800, RZ ;  /* 0x00005800f7037810 */ /* 0x040fe40007ffe0ff */
[----:B------:R-:W-:-:S03]  /*4dc0*/  IADD3 R2, R247, 0x5000, RZ ;  /* 0x00005000f7027810 */ /* 0x000fc60007ffe0ff */
[----:B------:R-:W-:Y:S01]  /*4dd0*/  HMMA.16816.F32.BF16 R4, R232, R38, R44 ;  /* 0x00000026e804723c */ /* 0x000fe2000004182c */
[----:B------:R4:W-:Y:S04]  /*4de0*/  STL [R1+0x8], R3 ;  /* 0x0000080301007387 */ /* 0x0009e80000100800 */
[----:B------:R4:W-:Y:S01]  /*4df0*/  STL [R1+0x4], R2 ;  /* 0x0000040201007387 */ /* 0x0009e20000100800 */
[----:B---3--:R-:W-:-:S05]  /*4e00*/  IADD3 R0, R247, 0x3000, RZ ;  /* 0x00003000f7007810 */ /* 0x008fca0007ffe0ff */
[----:B------:R4:W-:Y:S01]  /*4e10*/  STL [R1], R0 ;  /* 0x0000000001007387 */ /* 0x0009e20000100800 */
[----:B-1----:R-:W-:Y:S01]  /*4e20*/  HMMA.16816.F32.BF16 R40, R236, R20, R40 ;  /* 0x00000014ec28723c */ /* 0x002fe20000041828 */
[----:B------:R-:W-:Y:S01]  /*4e30*/  BSSY B1, `(.L_x_4381) ;  /* 0x0000084000017945 */ /* 0x000fe20003800000 */
[----:B------:R-:W-:-:S06]  /*4e40*/  IADD3 R252, R247, 0x4000, RZ ;  /* 0x00004000f7fc7810 */ /* 0x000fcc0007ffe0ff */
[----:B------:R-:W-:Y:S01]  /*4e50*/  HMMA.16816.F32.BF16 R36, R236, R22, R32 ;  /* 0x00000016ec24723c */ /* 0x000fe20000041820 */
[C---:B------:R-:W-:Y:S02]  /*4e60*/  IADD3 R251, R247.reuse, 0x3800, RZ ;  /* 0x00003800f7fb7810 */ /* 0x040fe40007ffe0ff */
[----:B------:R-:W-:-:S05]  /*4e70*/  IADD3 R250, R247, 0x1800, RZ ;  /* 0x00001800f7fa7810 */ /* 0x000fca0007ffe0ff */
[----:B------:R-:W-:Y:S01]  /*4e80*/  HMMA.16816.F32.BF16 R32, R236, R16, R28 ;  /* 0x00000010ec20723c */ /* 0x000fe2000004181c */
[C---:B------:R-:W-:Y:S02]  /*4e90*/  IADD3 R249, R247.reuse, 0x2800, RZ ;  /* 0x00002800f7f97810 */ /* 0x040fe40007ffe0ff */
[----:B------:R-:W-:-:S05]  /*4ea0*/  IADD3 R248, R247, 0x2000, RZ ;  /* 0x00002000f7f87810 */ /* 0x000fca0007ffe0ff */
[C---:B------:R-:W-:Y:S08]  /*4eb0*/  HMMA.16816.F32.BF16 R20, R236.reuse, R18, R24 ;  /* 0x00000012ec14723c */ /* 0x040ff00000041818 */
[C---:B--2---:R-:W-:Y:S08]  /*4ec0*/  HMMA.16816.F32.BF16 R28, R236.reuse, R12, R8 ;  /* 0x0000000cec1c723c */ /* 0x044ff00000041808 */
[----:B------:R-:W-:Y:S01]  /*4ed0*/  HMMA.16816.F32.BF16 R24, R236, R14, R4 ;  /* 0x0000000eec18723c */ /* 0x000fe20000041804 */
[----:B------:R-:W-:Y:S06]  /*4ee0*/  BAR.SYNC.DEFER_BLOCKING 0x0 ;  /* 0x0000000000007b1d */ /* 0x000fec0000010000 */
[----:B------:R-:W-:Y:S01]  /*4ef0*/  @!UPT UIADD3 URZ, URZ, URZ, URZ ;  /* 0x0000003f3f3ff290 */ /* 0x000fe2000fffe03f */
[----:B------:R-:W-:Y:S11]  /*4f00*/  @!P0 BRA `(.L_x_4382) ;  /* 0x0000076000008947 */ /* 0x000ff60003800000 */
[----:B----4-:R-:W2:Y:S04]  /*4f10*/  LDL R3, [R1+0x70] ;  /* 0x0000700001037983 */ /* 0x010ea80000100800 */
        /* <DEDUP_REMOVED lines=43> */
.L_x_4485:
[----:B------:R-:W-:Y:S05]  /*51d0*/  BRA.DIV ~URZ, `(.L_x_4384) ;  /* 0x0000ecc27f007947 */ /* 0x000fea000b800000 */
[----:B------:R4:W1:Y:S02]  /*51e0*/  SHFL.IDX PT, R0, R6, RZ, 0x181f ;  /* 0x00181fff06007589 */ /* 0x00086400000e0000 */
.L_x_4486:
        /* <DEDUP_REMOVED lines=34> */
.L_x_4386:
[----:B------:R-:W-:Y:S05]  /*5410*/  BSYNC B0 ;  /* 0x0000000000007941 */ /* 0x000fea0003800000 */
.L_x_4385:
[----:B------:R-:W-:Y:S01]  /*5420*/  ISETP.GE.AND P0, PT, R7, 0x21, PT ;  /* 0x000000210700780c */ /* 0x000fe20003f06270 */
[----:B------:R-:W-:Y:S06]  /*5430*/  BRA.DIV ~URZ, `(.L_x_4387) ;  /* 0x0000eac27f007947 */ /* 0x000fec000b800000 */
[----:B---3--:R3:W2:Y:S04]  /*5440*/  SHFL.IDX PT, R4, R5, 0x1, 0x181f ;  /* 0x00381f0005047f89 */ /* 0x0086a800000e0000 */
[----:B-1----:R3:W1:Y:S02]  /*5450*/  SHFL.IDX PT, R0, R6, 0x1, 0x181f ;  /* 0x00381f0006007f89 */ /* 0x00266400000e0000 */
.L_x_4487:
        /* <DEDUP_REMOVED lines=33> */
.L_x_4382:
[----:B----4-:R-:W-:Y:S05]  /*5670*/  BSYNC B1 ;  /* 0x0000000000017941 */ /* 0x010fea0003800000 */
.L_x_4381:
[----:B-1----:R-:W4:Y:S01]  /*5680*/  LDL R2, [R1+0xa0] ;  /* 0x0000a00001027983 */ /* 0x002f220000100800 */
[----:B--2---:R-:W-:-:S03]  /*5690*/  IMAD.MOV.U32 R4, RZ, RZ, c[0x0][0x2c4] ;  /* 0x0000b100ff047624 */ /* 0x004fc600078e00ff */
[----:B------:R-:W4:Y:S04]  /*56a0*/  LDL R0, [R1+0xb8] ;  /* 0x0000b80001007983 */ /* 0x000f280000100800 */
[----:B---3--:R-:W2:Y:S04]  /*56b0*/  LDL R5, [R1+0xa4] ;  /* 0x0000a40001057983 */ /* 0x008ea80000100800 */
[----:B------:R-:W3:Y:S01]  /*56c0*/  LDL R3, [R1+0x98] ;  /* 0x0000980001037983 */ /* 0x000ee20000100800 */
[----:B------:R-:W-:-:S03]  /*56d0*/  ISETP.NE.AND P0, PT, R4, 0x1, PT ;  /* 0x000000010400780c */ /* 0x000fc60003f05270 */
[----:B------:R-:W0:Y:S01]  /*56e0*/  LDGDEPBAR ;  /* 0x00000000000079af */ /* 0x000e220000000000 */
[----:B----4-:R-:W-:Y:S02]  /*56f0*/  IADD3 R0, R0, R2, RZ ;  /* 0x0000000200007210 */ /* 0x010fe40007ffe0ff */
[----:B--2---:R-:W-:-:S07]  /*5700*/  IADD3 R6, -R5, R56, RZ ;  /* 0x0000003805067210 */ /* 0x004fce0007ffe1ff */
[----:B------:R-:W-:-:S04]  /*5710*/  @P0 IMAD.HI.U32 R2, R0, c[0x0][0x2c8], RZ ;  /* 0x0000b20000020a27 */ /* 0x000fc800078e00ff */
[----:B------:R-:W-:Y:S01]  /*5720*/  IMAD.MOV.U32 R4, RZ, RZ, R0 ;  /* 0x000000ffff047224 */ /* 0x000fe200078e0000 */
[----:B------:R-:W-:Y:S02]  /*5730*/  IADD3 R0, -R5, 0x1, R56 ;  /* 0x0000000105007810 */ /* 0x000fe40007ffe138 */
[----:B------:R-:W-:-:S03]  /*5740*/  @P0 SHF.R.U32.HI R4, RZ, c[0x0][0x2cc], R2 ;  /* 0x0000b300ff040a19 */ /* 0x000fc60000011602 */
[----:B---3--:R-:W-:Y:S01]  /*5750*/  IMAD.IADD R5, R0, 0x1, -R3 ;  /* 0x0000000100057824 */ /* 0x008fe200078e0a03 */
[----:B------:R-:W-:Y:S05]  /*5760*/  BRA.DIV ~URZ, `(.L_x_4388) ;  /* 0x0000e8527f007947 */ /* 0x000fea000b800000 */
[----:B------:R1:W2:Y:S02]  /*5770*/  SHFL.IDX PT, R0, R4, RZ, 0x1c1f ;  /* 0x001c1fff04007589 */ /* 0x0002a400000e0000 */
.L_x_4488:
        /* <DEDUP_REMOVED lines=83> */
.L_x_4489:
[----:B------:R-:W4:Y:S01]  /*5cb0*/  LDL R44, [R1+0x10] ;  /* 0x00001000012c7983 */ /* 0x000f220000100800 */
        /* <DEDUP_REMOVED lines=89> */
[----:B------:R-:W4:Y:S01]  /*6250*/  LDSM.16.MT88.4 R48, [R246+0x2000] ;  /* 0x00200000f630783b */ /* 0x000f220000004200 */
[----:B------:R-:W-:-:S03]  /*6260*/  MOV R148, R79 ;  /* 0x0000004f00947202 */ /* 0x000fc60000000f00 */
[----:B------:R-:W-:Y:S01]  /*6270*/  HMMA.16816.F32.BF16 R40, R8, R56, RZ ;  /* 0x000000380828723c */ /* 0x000fe200000418ff */
[----:B------:R-:W-:Y:S01]  /*6280*/  IMAD.MOV.U32 R81, RZ, RZ, R26 ;  /* 0x000000ffff517224 */ /* 0x000fe200078e001a */
[----:B------:R-:W-:Y:S01]  /*6290*/  MOV R80, R27 ;  /* 0x0000001b00507202 */ /* 0x000fe20000000f00 */
[----:B------:R-:W-:Y:S01]  /*62a0*/  IMAD.MOV.U32 R78, RZ, RZ, R24 ;  /* 0x000000ffff4e7224 */ /* 0x000fe200078e0018 */
[----:B------:R-:W-:-:S04]  /*62b0*/  MOV R79, R25 ;  /* 0x00000019004f7202 */ /* 0x000fc80000000f00 */
[----:B------:R-:W-:Y:S01]  /*62c0*/  HMMA.16816.F32.BF16 R16, R4, R32, R16 ;  /* 0x000000200410723c */ /* 0x000fe20000041810 */
[----:B------:R-:W-:Y:S01]  /*62d0*/  MOV R77, R22 ;  /* 0x00000016004d7202 */ /* 0x000fe20000000f00 */
[----:B------:R-:W-:Y:S01]  /*62e0*/  IMAD.MOV.U32 R92, RZ, RZ, R21 ;  /* 0x000000ffff5c7224 */ /* 0x000fe200078e0015 */
[----:B------:R-:W-:Y:S02]  /*62f0*/  MOV R76, R23 ;  /* 0x00000017004c7202 */ /* 0x000fe40000000f00 */
[----:B------:R-:W-:-:S03]  /*6300*/  MOV R87, R20 ;  /* 0x0000001400577202 */ /* 0x000fc60000000f00 */
[----:B------:R-:W-:Y:S01]  /*6310*/  HMMA.16816.F32.BF16 R12, R4, R34, R12 ;  /* 0x00000022040c723c */ /* 0x000fe2000004180c */
[----:B------:R-:W-:Y:S07]  /*6320*/  LDSM.16.MT88.4 R32, [R245+0x3800] ;  /* 0x00380000f520783b */ /* 0x000fee0000004200 */
[C---:B------:R-:W-:Y:S08]  /*6330*/  HMMA.16816.F32.BF16 R28, R8.reuse, R58, RZ ;  /* 0x0000003a081c723c */ /* 0x040ff000000418ff */
[----:B--2---:R-:W-:Y:S01]  /*6340*/  HMMA.16816.F32.BF16 R24, R8, R44, RZ ;  /* 0x0000002c0818723c */ /* 0x004fe200000418ff */
[----:B------:R-:W-:Y:S01]  /*6350*/  MOV R135, R16 ;  /* 0x0000001000877202 */ /* 0x000fe20000000f00 */
[----:B------:R-:W-:Y:S01]  /*6360*/  IMAD.MOV.U32 R132, RZ, RZ, R17 ;  /* 0x000000ffff847224 */ /* 0x000fe200078e0011 */
[----:B------:R-:W-:-:S02]  /*6370*/  MOV R131, R18 ;  /* 0x0000001200837202 */ /* 0x000fc40000000f00 */
[----:B------:R-:W-:-:S03]  /*6380*/  MOV R130, R19 ;  /* 0x0000001300827202 */ /* 0x000fc60000000f00 */
[----:B------:R-:W-:Y:S01]  /*6390*/  HMMA.16816.F32.BF16 R20, R8, R46, RZ ;  /* 0x0000002e0814723c */ /* 0x000fe200000418ff */
[----:B------:R-:W2:Y:S01]  /*63a0*/  LDSM.16.MT88.4 R44, [R245+0x3000] ;  /* 0x00300000f52c783b */ /* 0x000ea20000004200 */
[----:B------:R-:W-:Y:S01]  /*63b0*/  IMAD.MOV.U32 R86, RZ, RZ, R13 ;  /* 0x000000ffff567224 */ /* 0x000fe200078e000d */
[----:B------:R-:W-:Y:S01]  /*63c0*/  MOV R85, R14 ;  /* 0x0000000e00557202 */ /* 0x000fe20000000f00 */
[----:B------:R-:W-:Y:S01]  /*63d0*/  IMAD.MOV.U32 R3, RZ, RZ, R12 ;  /* 0x000000ffff037224 */ /* 0x000fe200078e000c */
[----:B------:R-:W-:-:S03]  /*63e0*/  MOV R84, R15 ;  /* 0x0000000f00547202 */ /* 0x000fc60000000f00 */
[----:B------:R-:W-:Y:S01]  /*63f0*/  HMMA.16816.F32.BF16 R56, R4, R64, R40 ;  /* 0x000000400438723c */ /* 0x000fe20000041828 */
[----:B------:R-:W5:Y:S07]  /*6400*/  LDSM.16.MT88.4 R40, [R243+0x3800] ;  /* 0x00380000f328783b */ /* 0x000f6e0000004200 */
[C---:B------:R-:W-:Y:S08]  /*6410*/  HMMA.16816.F32.BF16 R16, R8.reuse, R52, RZ ;  /* 0x000000340810723c */ /* 0x040ff000000418ff */
[----:B------:R-:W-:Y:S01]  /*6420*/  HMMA.16816.F32.BF16 R12, R8, R54, RZ ;  /* 0x00000036080c723c */ /* 0x000fe200000418ff */
[----:B------:R-:W2:Y:S07]  /*6430*/  LDSM.16.MT88.4 R52, [R244+0x3000] ;  /* 0x00300000f434783b */ /* 0x000eae0000004200 */
[C---:B------:R-:W-:Y:S08]  /*6440*/  HMMA.16816.F32.BF16 R180, R4.reuse, R66, R28 ;  /* 0x0000004204b4723c */ /* 0x040ff0000004181c */
[----:B---3--:R-:W-:Y:S08]  /*6450*/  HMMA.16816.F32.BF16 R64, R4, R60, R24 ;  /* 0x0000003c0440723c */ /* 0x008ff00000041818 */
[C---:B-1----:R-:W-:Y:S08]  /*6460*/  HMMA.16816.F32.BF16 R28, R8.reuse, R36, RZ ;  /* 0x00000024081c723c */ /* 0x042ff000000418ff */
[----:B------:R-:W-:Y:S01]  /*6470*/  HMMA.16816.F32.BF16 R24, R8, R38, RZ ;  /* 0x000000260818723c */ /* 0x000fe200000418ff */
[----:B------:R-:W1:Y:S07]  /*6480*/  LDSM.16.MT88.4 R36, [R246+0x3000] ;  /* 0x00300000f624783b */ /* 0x000e6e0000004200 */
[C---:B------:R-:W-:Y:S08]  /*6490*/  HMMA.16816.F32.BF16 R176, R4.reuse, R62, R20 ;  /* 0x0000003e04b0723c */ /* 0x040ff00000041814 */
[C---:B----4-:R-:W-:Y:S08]  /*64a0*/  HMMA.16816.F32.BF16 R60, R4.reuse, R48, R16 ;  /* 0x00000030043c723c */ /* 0x050ff00000041810 */
[----:B------:R-:W-:Y:S01]  /*64b0*/  HMMA.16816.F32.BF16 R172, R4, R50, R12 ;  /* 0x0000003204ac723c */ /* 0x000fe2000004180c */
[----:B------:R-:W3:Y:S07]  /*64c0*/  LDSM.16.MT88.4 R48, [R244+0x3800] ;  /* 0x00380000f430783b */ /* 0x000eee0000004200 */
[----:B--2---:R-:W-:Y:S07]  /*64d0*/  HMMA.16816.F32.BF16 R16, R8, R46, RZ ;  /* 0x0000002e0810723c */ /* 0x004fee00000418ff */
[----:B------:R-:W-:Y:S01]  /*64e0*/  MOV R46, R85 ;  /* 0x00000055002e7202 */ /* 0x000fe20000000f00 */
[----:B-----5:R-:W-:Y:S01]  /*64f0*/  HMMA.16816.F32.BF16 R88, R4, R42, R24 ;  /* 0x0000002a0458723c */ /* 0x020fe20000041818 */
[----:B------:R-:W2:Y:S01]  /*6500*/  LDSM.16.MT88.4 R24, [R246+0x3800] ;  /* 0x00380000f618783b */ /* 0x000ea20000004200 */
[----:B------:R-:W-:-:S05]  /*6510*/  MOV R47, R84 ;  /* 0x00000054002f7202 */ /* 0x000fca0000000f00 */
[----:B------:R-:W-:Y:S01]  /*6520*/  MOV R42, R77 ;  /* 0x0000004d002a7202 */ /* 0x000fe20000000f00 */
[----:B------:R-:W-:Y:S01]  /*6530*/  HMMA.16816.F32.BF16 R20, R8, R44, RZ ;  /* 0x0000002c0814723c */ /* 0x000fe200000418ff */
[----:B------:R-:W-:-:S06]  /*6540*/  MOV R43, R76 ;  /* 0x0000004c002b7202 */ /* 0x000fcc0000000f00 */
[----:B------:R-:W-:Y:S01]  /*6550*/  MOV R45, R86 ;  /* 0x00000056002d7202 */ /* 0x000fe20000000f00 */
[----:B------:R-:W-:Y:S01]  /*6560*/  HMMA.16816.F32.BF16 R12, R8, R52, RZ ;  /* 0x00000034080c723c */ /* 0x000fe200000418ff */
        /* <DEDUP_REMOVED lines=8> */
[----:B------:R-:W-:Y:S01]  /*65f0*/  HMMA.16816.F32.BF16 R80, R4, R40, R28 ;  /* 0x000000280450723c */ /* 0x000fe2000004181c */
[----:B------:R-:W4:Y:S01]  /*6600*/  LDSM.16.MT88.4 R28, [R243+0x4800] ;  /* 0x00480000f31c783b */ /* 0x000f220000004200 */
[----:B------:R-:W-:-:S05]  /*6610*/  MOV R35, R156 ;  /* 0x0000009c00237202 */ /* 0x000fca0000000f00 */
[----:B------:R-:W-:Y:S01]  /*6620*/  MOV R41, R79 ;  /* 0x0000004f00297202 */ /* 0x000fe20000000f00 */
[----:B-1----:R-:W-:Y:S01]  /*6630*/  HMMA.16816.F32.BF16 R16, R8, R36, RZ ;  /* 0x000000240810723c */ /* 0x002fe200000418ff */
[----:B------:R-:W-:-:S07]  /*6640*/  IMAD.MOV.U32 R40, RZ, RZ, R78 ;  /* 0x000000ffff287224 */ /* 0x000fce00078e004e */
[C---:B------:R-:W-:Y:S07]  /*6650*/  HMMA.16816.F32.BF16 R76, R4.reuse, R32, R20 ;  /* 0x00000020044c723c */ /* 0x040fee0000041814 */
[----:B------:R-:W-:Y:S01]  /*6660*/  IMAD.MOV.U32 R32, RZ, RZ, R87 ;  /* 0x000000ffff207224 */ /* 0x000fe200078e0057 */
[----:B------:R-:W-:Y:S01]  /*6670*/  MOV R33, R92 ;  /* 0x0000005c00217202 */ /* 0x000fe20000000f00 */
[----:B---3--:R-:W-:Y:S03]  /*6680*/  HMMA.16816.F32.BF16 R84, R4, R48, R12 ;  /* 0x000000300454723c */ /* 0x008fe6000004180c */
[----:B------:R-:W-:-:S02]  /*6690*/  MOV R36, R32 ;  /* 0x0000002000247202 */ /* 0x000fc40000000f00 */
[----:B------:R-:W-:Y:S01]  /*66a0*/  MOV R37, R33 ;  /* 0x0000002100257202 */ /* 0x000fe20000000f00 */
[----:B------:R-:W-:Y:S01]  /*66b0*/  IMAD.MOV.U32 R33, RZ, RZ, R158 ;  /* 0x000000ffff217224 */ /* 0x000fe200078e009e */
[----:B------:R-:W-:Y:S01]  /*66c0*/  MOV R48, R151 ;  /* 0x0000009700307202 */ /* 0x000fe20000000f00 */
[----:B------:R-:W-:Y:S01]  /*66d0*/  HMMA.16816.F32.BF16 R12, R8, R38, RZ ;  /* 0x00000026080c723c */ /* 0x000fe200000418ff */
[----:B------:R-:W-:Y:S01]  /*66e0*/  IMAD.MOV.U32 R49, RZ, RZ, R150 ;  /* 0x000000ffff317224 */ /* 0x000fe200078e0096 */
[----:B------:R-:W-:Y:S02]  /*66f0*/  MOV R32, R159 ;  /* 0x0000009f00207202 */ /* 0x000fe40000000f00 */
[----:B------:R-:W-:Y:S03]  /*6700*/  LDSM.16.MT88.4 R156, [R243+0x1000] ;  /* 0x00100000f39c783b */ /* 0x000fe60000004200 */
[----:B------:R-:W-:Y:S01]  /*6710*/  MOV R38, R42 ;  /* 0x0000002a00267202 */ /* 0x000fe20000000f00 */
[----:B--2---:R-:W-:Y:S01]  /*6720*/  HMMA.16816.F32.BF16 R92, R4, R24, R16 ;  /* 0x00000018045c723c */ /* 0x004fe20000041810 */
[----:B------:R-:W1:Y:S01]  /*6730*/  LDSM.16.MT88.4 R16, [R243+0x5000] ;  /* 0x00500000f310783b */ /* 0x000e620000004200 */
[----:B------:R-:W-:Y:S01]  /*6740*/  IMAD.MOV.U32 R39, RZ, RZ, R43 ;  /* 0x000000ffff277224 */ /* 0x000fe200078e002b */
[----:B------:R-:W-:-:S02]  /*6750*/  MOV R42, R52 ;  /* 0x00000034002a7202 */ /* 0x000fc40000000f00 */
[----:B------:R-:W-:Y:S01]  /*6760*/  MOV R43, R53 ;  /* 0x00000035002b7202 */ /* 0x000fe20000000f00 */
[----:B------:R-:W-:Y:S01]  /*6770*/  IMAD.MOV.U32 R53, RZ, RZ, R132 ;  /* 0x000000ffff357224 */ /* 0x000fe200078e0084 */
[----:B------:R-:W-:Y:S01]  /*6780*/  MOV R52, R135 ;  /* 0x0000008700347202 */ /* 0x000fe20000000f00 */
[----:B------:R-:W-:Y:S01]  /*6790*/  HMMA.16816.F32.BF16 R20, R8, R54, RZ ;  /* 0x000000360814723c */ /* 0x000fe200000418ff */
[----:B------:R-:W-:-:S06]  /*67a0*/  FADD.FTZ R25, R117, R3 ;  /* 0x0000000375197221 */ /* 0x000fcc0000010000 */
[----:B------:R-:W-:Y:S01]  /*67b0*/  MOV R55, R130 ;  /* 0x0000008200377202 */ /* 0x000fe20000000f00 */
[----:B------:R-:W-:Y:S01]  /*67c0*/  HMMA.16816.F32.BF16 R112, R4, R26, R12 ;  /* 0x0000001a0470723c */ /* 0x000fe2000004180c */
[----:B------:R-:W-:-:S06]  /*67d0*/  MOV R54, R131 ;  /* 0x0000008300367202 */ /* 0x000fcc0000000f00 */
[--C-:B------:R-:W-:Y:S01]  /*67e0*/  FFMA.FTZ R27, R74, c[0x0][0x2d0], -R2.reuse ;  /* 0x0000b4004a1b7a23 */ /* 0x100fe20000010802 */
[----:B----4-:R-:W-:Y:S01]  /*67f0*/  HMMA.16816.F32.BF16 R12, R8, R28, RZ ;  /* 0x0000001c080c723c */ /* 0x010fe200000418ff */
[----:B------:R-:W-:-:S06]  /*6800*/  FFMA.FTZ R26, R73, c[0x0][0x2d0], -R2 ;  /* 0x0000b400491a7a23 */ /* 0x000fcc0000010802 */
[----:B------:R-:W-:Y:S01]  /*6810*/  FFMA.FTZ R28, R75, c[0x0][0x2d0], -R2 ;  /* 0x0000b4004b1c7a23 */ /* 0x000fe20000010802 */
[----:B------:R-:W-:Y:S01]  /*6820*/  HMMA.16816.F32.BF16 R104, R4, R50, R20 ;  /* 0x000000320468723c */ /* 0x000fe20000041814 */
[----:B------:R-:W2:Y:S01]  /*6830*/  LDSM.16.MT88.4 R20, [R245+0x4800] ;  /* 0x00480000f514783b */ /* 0x000ea20000004200 */
[----:B------:R-:W-:-:S05]  /*6840*/  FFMA.FTZ R29, R70, c[0x0][0x2d0], -R0 ;  /* 0x0000b400461d7a23 */ /* 0x000fca0000010800 */
[----:B------:R-:W-:Y:S02]  /*6850*/  MOV R50, R149 ;  /* 0x0000009500327202 */ /* 0x000fe40000000f00 */
[----:B------:R-:W-:Y:S02]  /*6860*/  MOV R51, R148 ;  /* 0x0000009400337202 */ /* 0x000fe40000000f00 */
[----:B------:R-:W-:Y:S05]  /*6870*/  LDSM.16.MT88.4 R148, [R245+0x1000] ;  /* 0x00100000f594783b */ /* 0x000fea0000004200 */
        /* <DEDUP_REMOVED lines=72> */
[C---:B----4-:R-:W-:Y:S01]  /*6d00*/  HMMA.16816.F32.BF16 R16, R4.reuse, R8, R16 ;  /* 0x000000080410723c */ /* 0x050fe20000041810 */
[----:B------:R-:W2:Y:S07]  /*6d10*/  LDL R9, [R1+0x9c] ;  /* 0x00009c0001097983 */ /* 0x000eae0000100800 */
[----:B------:R-:W-:Y:S01]  /*6d20*/  HMMA.16816.F32.BF16 R12, R4, R10, R12 ;  /* 0x0000000a040c723c */ /* 0x000fe2000004180c */
[----:B------:R-:W2:Y:S04]  /*6d30*/  LDL R10, [R1+0x98] ;  /* 0x00009800010a7983 */ /* 0x000ea80000100800 */
[----:B------:R-:W4:Y:S03]  /*6d40*/  LDL.LU R8, [R1+0x34] ;  /* 0x0000340001087983 */ /* 0x000f260000300800 */
[C---:B------:R-:W-:Y:S01]  /*6d50*/  HMMA.16816.F32.BF16 R72, R128.reuse, R74, R88 ;  /* 0x0000004a8048723c */ /* 0x040fe20000041858 */
[----:B------:R-:W4:Y:S04]  /*6d60*/  LDL R3, [R1+0x64] ;  /* 0x0000640001037983 */ /* 0x000f280000100800 */
[----:B------:R-:W1:Y:S03]  /*6d70*/  LDSM.16.MT88.4 R88, [R244+0x4000] ;  /* 0x00400000f458783b */ /* 0x000e660000004200 */
[----:B------:R-:W-:Y:S01]  /*6d80*/  HMMA.16816.F32.BF16 R140, R128, R142, R48 ;  /* 0x0000008e808c723c */ /* 0x000fe20000041830 */
[----:B------:R-:W1:Y:S01]  /*6d90*/  LDSM.16.MT88.4 R48, [R245+0x2800] ;  /* 0x00280000f530783b */ /* 0x000e620000004200 */
[----:B------:R-:W-:-:S03]  /*6da0*/  MOV R2, c[0x0][0x2c4] ;  /* 0x0000b10000027a02 */ /* 0x000fc60000000f00 */
[----:B------:R-:W-:Y:S03]  /*6db0*/  LDSM.16.MT88.4 R4, [R246+0x5800] ;  /* 0x00580000f604783b */ /* 0x000fe60000004200 */
        /* <DEDUP_REMOVED lines=10> */
[----:B------:R-:W3:Y:S01]  /*6e60*/  LDSM.16.MT88.4 R56, [R244+0x2800] ;  /* 0x00280000f438783b */ /* 0x000ee20000004200 */
[----:B------:R-:W-:-:S06]  /*6e70*/  ISETP.NE.AND P1, PT, R2, 0x1, PT ;  /* 0x000000010200780c */ /* 0x000fcc0003f25270 */
[C---:B-1----:R-:W-:Y:S08]  /*6e80*/  HMMA.16816.F32.BF16 R100, R128.reuse, R104, R100 ;  /* 0x000000688064723c */ /* 0x042ff00000041864 */
[C---:B---3--:R-:W-:Y:S08]  /*6e90*/  HMMA.16816.F32.BF16 R92, R128.reuse, R96, R92 ;  /* 0x00000060805c723c */ /* 0x048ff0000004185c */
[C---:B------:R-:W-:Y:S01]  /*6ea0*/  HMMA.16816.F32.BF16 R104, R128.reuse, R106, R120 ;  /* 0x0000006a8068723c */ /* 0x040fe20000041878 */
[----:B------:R-:W1:Y:S07]  /*6eb0*/  LDSM.16.MT88.4 R120, [R244+0x5800] ;  /* 0x00580000f478783b */ /* 0x000e6e0000004200 */
[C---:B------:R-:W-:Y:S01]  /*6ec0*/  HMMA.16816.F32.BF16 R52, R128.reuse, R56, R64 ;  /* 0x000000388034723c */ /* 0x040fe20000041840 */
[----:B------:R-:W3:Y:S07]  /*6ed0*/  LDSM.16.MT88.4 R64, [R246+0x2800] ;  /* 0x00280000f640783b */ /* 0x000eee0000004200 */
[C---:B------:R-:W-:Y:S01]  /*6ee0*/  HMMA.16816.F32.BF16 R96, R128.reuse, R98, R112 ;  /* 0x000000628060723c */ /* 0x040fe20000041870 */
[----:B------:R-:W3:Y:S07]  /*6ef0*/  LDSM.16.MT88.4 R112, [R245+0x5800] ;  /* 0x00580000f570783b */ /* 0x000eee0000004200 */
[C---:B------:R-:W-:Y:S08]  /*6f00*/  HMMA.16816.F32.BF16 R48, R128.reuse, R50, R180 ;  /* 0x000000328030723c */ /* 0x040ff000000418b4 */
[C---:B------:R-:W-:Y:S08]  /*6f10*/  HMMA.16816.F32.BF16 R56, R128.reuse, R58, R176 ;  /* 0x0000003a8038723c */ /* 0x040ff000000418b0 */
[C---:B-1----:R-:W-:Y:S08]  /*6f20*/  HMMA.16816.F32.BF16 R116, R128.reuse, R120, R116 ;  /* 0x000000788074723c */ /* 0x042ff00000041874 */
        /* <DEDUP_REMOVED lines=8> */
[----:B------:R-:W-:-:S04]  /*6fb0*/  @P1 SHF.R.U32.HI R0, RZ, c[0x0][0x2cc], R2 ;  /* 0x0000b300ff001a19 */ /* 0x000fc80000011602 */
[----:B--2---:R-:W-:-:S05]  /*6fc0*/  IADD3 R0, R0, R9, -R10 ;  /* 0x0000000900007210 */ /* 0x004fca0007ffe80a */
[----:B------:R-:W-:-:S05]  /*6fd0*/  IMAD.HI R0, R0, 0x2aaaaaab, RZ ;  /* 0x2aaaaaab00007827 */ /* 0x000fca00078e02ff */
[----:B------:R-:W-:-:S04]  /*6fe0*/  SHF.R.U32.HI R2, RZ, 0x1f, R0 ;  /* 0x0000001fff027819 */ /* 0x000fc80000011600 */
[----:B------:R-:W-:-:S04]  /*6ff0*/  LEA.HI.SX32 R0, R0, R2, 0x1d ;  /* 0x0000000200007211 */ /* 0x000fc800078feaff */
[----:B----4-:R-:W-:Y:S02]  /*7000*/  IMNMX R0, R3, R0, !PT ;  /* 0x0000000003007217 */ /* 0x010fe40007800200 */
[----:B------:R-:W-:-:S03]  /*7010*/  IADD3 R180, R8, -0x2, RZ ;  /* 0xfffffffe08b47810 */ /* 0x000fc60007ffe0ff */
[----:B------:R1:W-:Y:S01]  /*7020*/  STL [R1+0x6c], R0 ;  /* 0x00006c0001007387 */ /* 0x0003e20000100800 */
[----:B------:R-:W-:Y:S11]  /*7030*/  ISETP.GE.AND P0, PT, R180, R0, PT ;  /* 0x00000000b400720c */ /* 0x000ff60003f06270 */
[----:B------:R-:W-:Y:S02]  /*7040*/  @!UPT UIADD3 URZ, URZ, URZ, URZ ;  /* 0x0000003f3f3ff290 */ /* 0x000fe4000fffe03f */
[----:B------:R-:W-:Y:S05]  /*7050*/  @!P0 BRA `(.L_x_4390) ;  /* 0x0000367000008947 */ /* 0x000fea0003800000 */
[----:B------:R2:W-:Y:S01]  /*7060*/  STL [R1+0x34], R180 ;  /* 0x000034b401007387 */ /* 0x0005e20000100800 */
[----:B------:R-:W-:Y:S02]  /*7070*/  MOV R136, R133 ;  /* 0x0000008500887202 */ /* 0x000fe40000000f00 */
[----:B------:R-:W-:Y:S02]  /*7080*/  MOV R135, R134 ;  /* 0x0000008600877202 */ /* 0x000fe40000000f00 */
.L_x_4403:
[----:B------:R-:W3:Y:S01]  /*7090*/  LDL R4, [R1+0x14] ;  /* 0x0000140001047983 */ /* 0x000ee20000100800 */
[----:B------:R-:W-:Y:S04]  /*70a0*/  DEPBAR.LE SB0, 0x0 ;  /* 0x000080000000791a */ /* 0x000fe80000000000 */
[----:B------:R-:W4:Y:S01]  /*70b0*/  LDL R2, [R1+0x34] ;  /* 0x0000340001027983 */ /* 0x000f220000100800 */
[----:B------:R-:W-:Y:S01]  /*70c0*/  WARPSYNC 0xffffffff ;  /* 0xffffffff00007948 */ /* 0x000fe20003800000 */
[----:B------:R-:W-:Y:S02]  /*70d0*/  BSSY B0, `(.L_x_4391) ;  /* 0x0000061000007945 */ /* 0x000fe40003800000 */
[----:B------:R-:W5:Y:S04]  /*70e0*/  LDL R3, [R1+0x18] ;  /* 0x0000180001037983 */ /* 0x000f680000100800 */
[----:B-1----:R-:W4:Y:S04]  /*70f0*/  LDL R0, [R1+0x64] ;  /* 0x0000640001007983 */ /* 0x002f280000100800 */
[----:B------:R-:W-:Y:S06]  /*7100*/  BAR.SYNC.DEFER_BLOCKING 0x0 ;  /* 0x0000000000007b1d */ /* 0x000fec0000010000 */
[----:B------:R1:W2:Y:S04]  /*7110*/  LDSM.16.M88.4 R8, [R240] ;  /* 0x00000000f008783b */ /* 0x0002a80000000200 */
[----:B------:R1:W1:Y:S04]  /*7120*/  LDSM.16.M88.4 R16, [R240+0x800] ;  /* 0x00080000f010783b */ /* 0x0002680000000200 */
[----:B------:R1:W1:Y:S04]  /*7130*/  LDSM.16.M88.4 R24, [R240+0x1000] ;  /* 0x00100000f018783b */ /* 0x0002680000000200 */
[----:B------:R1:W1:Y:S04]  /*7140*/  LDSM.16.M88.4 R172, [R247] ;  /* 0x00000000f7ac783b */ /* 0x0002680000000200 */
[----:B---3--:R3:W1:Y:S04]  /*7150*/  LDSM.16.M88.4 R176, [R4] ;  /* 0x0000000004b0783b */ /* 0x0086680000000200 */
[----:B--2--5:R3:W2:Y:S01]  /*7160*/  LDSM.16.M88.4 R180, [R3] ;  /* 0x0000000003b4783b */ /* 0x0246a20000000200 */
[----:B----4-:R-:W-:Y:S11]  /*7170*/  ISETP.GT.AND P0, PT, R0, R2, PT ;  /* 0x000000020000720c */ /* 0x010ff60003f04270 */
[----:B------:R-:W-:Y:S02]  /*7180*/  @!UPT UIADD3 URZ, URZ, URZ, URZ ;  /* 0x0000003f3f3ff290 */ /* 0x000fe4000fffe03f */
[----:B------:R-:W-:-:S05]  /*7190*/  @P0 BRA `(.L_x_4392) ;  /* 0x0000054000000947 */ /* 0x000fca0003800000 */
[----:B---3--:R-:W3:Y:S04]  /*71a0*/  LDL R4, [R1+0x30] ;  /* 0x0000300001047983 */ /* 0x008ee80000100800 */
[----:B------:R-:W4:Y:S04]  /*71b0*/  LDL R12, [R1+0x2c] ;  /* 0x00002c00010c7983 */ /* 0x000f280000100800 */
[----:B------:R-:W5:Y:S04]  /*71c0*/  LDL.64 R6, [R1+0x88] ;  /* 0x0000880001067983 */ /* 0x000f680000100a00 */
[----:B--2---:R-:W2:Y:S01]  /*71d0*/  LDL R5, [R1+0x94] ;  /* 0x0000940001057983 */ /* 0x004ea20000100800 */
[----:B---3--:R-:W-:Y:S01]  /*71e0*/  IMAD.WIDE.U32 R2, R4, c[0x0][0x208], RZ ;  /* 0x0000820004027a25 */ /* 0x008fe200078e00ff */
[----:B------:R-:W-:Y:S05]  /*71f0*/  SHF.R.S32.HI R0, RZ, 0x1f, R4 ;  /* 0x0000001fff007819 */ /* 0x000fea0000011404 */
[----:B------:R-:W-:Y:S04]  /*7200*/  IMAD R0, R0, c[0x0][0x208], RZ ;  /* 0x0000820000007a24 */ /* 0x000fe800078e02ff */
[----:B------:R-:W-:Y:S05]  /*7210*/  IMAD R0, R4, c[0x0][0x20c], R0 ;  /* 0x0000830004007a24 */ /* 0x000fea00078e0200 */
[----:B------:R-:W-:Y:S02]  /*7220*/  IADD3 R3, R3, R0, RZ ;  /* 0x0000000003037210 */ /* 0x000fe40007ffe0ff */
[----:B----4-:R-:W-:Y:S03]  /*7230*/  SHF.R.S32.HI R0, RZ, 0x1f, R12 ;  /* 0x0000001fff007819 */ /* 0x010fe6000001140c */
[----:B------:R-:W-:Y:S04]  /*7240*/  IMAD.WIDE.U32 R2, R12, c[0x0][0x218], R2 ;  /* 0x000086000c027a25 */ /* 0x000fe800078e0002 */
[----:B------:R-:W-:Y:S01]  /*7250*/  IMAD R4, R0, c[0x0][0x218], RZ ;  /* 0x0000860000047a24 */ /* 0x000fe200078e02ff */
[----:B-----5:R-:W-:Y:S03]  /*7260*/  IADD3 R0, P0, R6, R2, RZ ;  /* 0x0000000206007210 */ /* 0x020fe60007f1e0ff */
[----:B------:R-:W-:Y:S05]  /*7270*/  IMAD R4, R12, c[0x0][0x21c], R4 ;  /* 0x000087000c047a24 */ /* 0x000fea00078e0204 */
[----:B--2---:R-:W-:Y:S02]  /*7280*/  IADD3.X R2, R5, R3, R4, P0, !PT ;  /* 0x0000000305027210 */ /* 0x004fe400007fe404 */
[C---:B------:R-:W-:Y:S04]  /*7290*/  LEA R12, P0, R0.reuse, c[0x0][0x1f8], 0x1 ;  /* 0x00007e00000c7a11 */ /* 0x040fe800078008ff */
[----:B------:R-:W-:Y:S01]  /*72a0*/  LEA.HI.X R5, R0, c[0x0][0x1fc], R2, 0x1, P0 ;  /* 0x00007f0000057a11 */ /* 0x000fe200000f0c02 */
[----:B------:R-:W-:-:S06]  /*72b0*/  BRA.DIV ~URZ, `(.L_x_4393) ;  /* 0x0000d2027f007947 */ /* 0x000fcc000b800000 */
[----:B------:R2:W3:Y:S02]  /*72c0*/  SHFL.IDX PT, R4, R5, RZ, 0x181f ;  /* 0x00181fff05047589 */ /* 0x0004e400000e0000 */
.L_x_4490:
[----:B------:R-:W-:-:S05]  /*72d0*/  BRA.DIV ~URZ, `(.L_x_4394) ;  /* 0x0000d2527f007947 */ /* 0x000fca000b800000 */
[----:B------:R4:W2:Y:S02]  /*72e0*/  SHFL.IDX PT, R0, R12, RZ, 0x181f ;  /* 0x00181fff0c007589 */ /* 0x0008a400000e0000 */
.L_x_4491:
        /* <DEDUP_REMOVED lines=39> */
.L_x_4492:
        /* <DEDUP_REMOVED lines=24> */
.L_x_4392:
[----:B--2---:R-:W-:Y:S05]  /*76e0*/  BSYNC B0 ;  /* 0x0000000000007941 */ /* 0x004fea0003800000 */
.L_x_4391:
[----:B------:R-:W0:Y:S01]  /*76f0*/  LDGDEPBAR ;  /* 0x00000000000079af */ /* 0x000e220000000000 */
[----:B------:R-:W-:Y:S01]  /*7700*/  WARPSYNC 0xffffffff ;  /* 0xffffffff00007948 */ /* 0x000fe20003800000 */
[C---:B---3--:R-:W-:Y:S01]  /*7710*/  HMMA.16816.F32.BF16 R4, R164.reuse, R8, RZ ;  /* 0x00000008a404723c */ /* 0x048fe200000418ff */
        /* <DEDUP_REMOVED lines=156> */
[----:B------:R-:W5:Y:S04]  /*80e0*/  LDL R134, [R1+0x74] ;  /* 0x0000740001867983 */ /* 0x000f680000100800 */
[----:B------:R-:W1:Y:S01]  /*80f0*/  S2R R137, SR_TID.X ;  /* 0x0000000000897919 */ /* 0x000e620000002100 */
[----:B--2---:R-:W-:Y:S05]  /*8100*/  IMAD R2, R2, 0x30, R3 ;  /* 0x0000003002027824 */ /* 0x004fea00078e0203 */
[----:B---3--:R-:W-:Y:S05]  /*8110*/  IADD3 R2, R2, -0x30, R0 ;  /* 0xffffffd002027810 */ /* 0x008fea0007ffe000 */
        /* <DEDUP_REMOVED lines=33> */
.L_x_4493:
[----:B------:R-:W-:-:S05]  /*8330*/  BRA.DIV ~URZ, `(.L_x_4399) ;  /* 0x0000c3827f007947 */ /* 0x000fca000b800000 */
[----:B------:R3:W4:Y:S02]  /*8340*/  SHFL.IDX PT, R0, R137, RZ, 0x181f ;  /* 0x00181fff89007589 */ /* 0x00072400000e0000 */
.L_x_4494:
        /* <DEDUP_REMOVED lines=36> */
.L_x_4495:
        /* <DEDUP_REMOVED lines=32> */
.L_x_4397:
[----:B------:R-:W-:Y:S05]  /*8790*/  BSYNC B0 ;  /* 0x0000000000007941 */ /* 0x000fea0003800000 */
.L_x_4396:
[----:B------:R-:W2:Y:S01]  /*87a0*/  LDL R132, [R1+0xa0] ;  /* 0x0000a00001847983 */ /* 0x000ea20000100800 */
[----:B------:R-:W-:Y:S03]  /*87b0*/  IMAD.MOV.U32 R137, RZ, RZ, c[0x0][0x2c4] ;  /* 0x0000b100ff897624 */ /* 0x000fe600078e00ff */
[----:B------:R-:W2:Y:S02]  /*87c0*/  LDL R0, [R1+0xb8] ;  /* 0x0000b80001007983 */ /* 0x000ea40000100800 */
[----:B------:R-:W-:Y:S02]  /*87d0*/  ISETP.NE.AND P0, PT, R137, 0x1, PT ;  /* 0x000000018900780c */ /* 0x000fe40003f05270 */
[----:B------:R-:W3:Y:S04]  /*87e0*/  LDL R134, [R1+0x34] ;  /* 0x0000340001867983 */ /* 0x000ee80000100800 */
[----:B-1----:R-:W4:Y:S04]  /*87f0*/  LDL R133, [R1+0xa4] ;  /* 0x0000a40001857983 */ /* 0x002f280000100800 */
[----:B------:R-:W5:Y:S04]  /*8800*/  LDL R3, [R1+0x9c] ;  /* 0x00009c0001037983 */ /* 0x000f680000100800 */
[----:B------:R-:W5:Y:S04]  /*8810*/  LDL R2, [R1+0x98] ;  /* 0x0000980001027983 */ /* 0x000f680000100800 */
[----:B------:R-:W0:Y:S01]  /*8820*/  LDGDEPBAR ;  /* 0x00000000000079af */ /* 0x000e220000000000 */
[----:B--2---:R-:W-:Y:S04]  /*8830*/  IMAD.IADD R132, R0, 0x1, R132 ;  /* 0x0000000100847824 */ /* 0x004fe800078e0284 */
[----:B------:R-:W-:Y:S05]  /*8840*/  @P0 IMAD.HI.U32 R0, R132, c[0x0][0x2c8], RZ ;  /* 0x0000b20084000a27 */ /* 0x000fea00078e00ff */
[----:B------:R-:W-:Y:S01]  /*8850*/  @P0 SHF.R.U32.HI R132, RZ, c[0x0][0x2cc], R0 ;  /* 0x0000b300ff840a19 */ /* 0x000fe20000011600 */
[----:B---3--:R-:W-:Y:S05]  /*8860*/  IMAD R0, R134, -0x30, RZ ;  /* 0xffffffd086007824 */ /* 0x008fea00078e02ff */
[----:B----4-:R-:W-:Y:S04]  /*8870*/  IADD3 R0, -R133, 0x1, R0 ;  /* 0x0000000185007810 */ /* 0x010fe80007ffe100 */
[----:B-----5:R-:W-:Y:S01]  /*8880*/  IADD3 R133, -R2, R0, R3 ;  /* 0x0000000002857210 */ /* 0x020fe20007ffe103 */
[----:B------:R-:W-:-:S05]  /*8890*/  BRA.DIV ~URZ, `(.L_x_4401) ;  /* 0x0000bf427f007947 */ /* 0x000fca000b800000 */
[----:B------:R1:W2:Y:S02]  /*88a0*/  SHFL.IDX PT, R0, R132, RZ, 0x1c1f ;  /* 0x001c1fff84007589 */ /* 0x0002a400000e0000 */
.L_x_4496:
        /* <DEDUP_REMOVED lines=81> */
[----:B-12---:R-:W-:Y:S06]  /*8dc0*/  FMNMX.FTZ R132, R0, R2, !PT ;  /* 0x0000000200847209 */ /* 0x006fec0007810000 */
[----:B------:R1:W2:Y:S02]  /*8dd0*/  SHFL.BFLY PT, R0, R132, 0x1, 0x1f ;  /* 0x0c201f0084007f89 */ /* 0x0002a400000e0000 */
.L_x_4497:
[----:B------:R-:W3:Y:S01]  /*8de0*/  LDL.LU R23, [R1+0x54] ;  /* 0x0000540001177983 */ /* 0x000ee20000300800 */
        /* <DEDUP_REMOVED lines=23> */
[----:B------:R-:W2:Y:S10]  /*8f60*/  MUFU.EX2 R4, R18 ;  /* 0x0000001200047308 */ /* 0x000eb40000000800 */
[----:B------:R-:W-:Y:S01]  /*8f70*/  MUFU.EX2 R135, R135 ;  /* 0x0000008700877308 */ /* 0x000fe20000000800 */
[----:B---3--:R-:W-:Y:S01]  /*8f80*/  FFMA.FTZ R2, R0, R23, R20 ;  /* 0x0000001700027223 */ /* 0x008fe20000010014 */
[----:B--2---:R-:W-:Y:S01]  /*8f90*/  F2FP.BF16.PACK_AB R172, R4, R20 ;  /* 0x0000001404ac723e */ /* 0x004fe200000010ff */
[----:B------:R-:W-:Y:S07]  /*8fa0*/  FMUL.FTZ R21, R0, R145 ;  /* 0x0000009100157220 */ /* 0x000fee0000410000 */
[----:B------:R-:W-:Y:S01]  /*8fb0*/  MUFU.EX2 R20, R19 ;  /* 0x0000001300147308 */ /* 0x000fe20000000800 */
        /* <DEDUP_REMOVED lines=8> */
[----:B------:R-:W2:Y:S01]  /*9040*/  LDL.LU R136, [R1+0x50] ;  /* 0x0000500001887983 */ /* 0x000ea20000300800 */
[----:B------:R-:W3:Y:S01]  /*9050*/  MUFU.EX2 R19, R22 ;  /* 0x0000001600137308 */ /* 0x000ee20000000800 */
[----:B------:R-:W-:Y:S01]  /*9060*/  FMUL.FTZ R25, R0, R141 ;  /* 0x0000008d00197220 */ /* 0x000fe20000410000 */
[----:B------:R-:W-:Y:S01]  /*9070*/  MOV R141, R27 ;  /* 0x0000001b008d7202 */ /* 0x000fe20000000f00 */
[--C-:B------:R-:W-:Y:S02]  /*9080*/  FFMA.FTZ R12, R12, c[0x0][0x2d0], -R4.reuse ;  /* 0x0000b4000c0c7a23 */ /* 0x100fe40000010804 */
[--C-:B------:R-:W-:Y:S02]  /*9090*/  FFMA.FTZ R18, R17, c[0x0][0x2d0], -R4.reuse ;  /* 0x0000b40011127a23 */ /* 0x100fe40000010804 */
[--C-:B-1----:R-:W-:Y:S02]  /*90a0*/  FFMA.FTZ R132, R16, c[0x0][0x2d0], -R4.reuse ;  /* 0x0000b40010847a23 */ /* 0x102fe40000010804 */
[--C-:B------:R-:W-:Y:S01]  /*90b0*/  FFMA.FTZ R133, R13, c[0x0][0x2d0], -R4.reuse ;  /* 0x0000b4000d857a23 */ /* 0x100fe20000010804 */
        /* <DEDUP_REMOVED lines=18> */
[C---:B-1----:R-:W-:Y:S02]  /*91e0*/  FMUL.FTZ R12, R0.reuse, R152 ;  /* 0x00000098000c7220 */ /* 0x042fe40000410000 */
        /* <DEDUP_REMOVED lines=70> */
[----:B------:R-:W3:Y:S01]  /*9650*/  LDL R0, [R1+0x10] ;  /* 0x0000100001007983 */ /* 0x000ee20000100800 */
        /* <DEDUP_REMOVED lines=66> */
[C---:B--2---:R-:W-:Y:S01]  /*9a80*/  FFMA.FTZ R148, R2.reuse, R136, R173 ;  /* 0x0000008802947223 */ /* 0x044fe200000100ad */
        /* <DEDUP_REMOVED lines=8> */
[----:B------:R-:W2:Y:S10]  /*9b10*/  MUFU.EX2 R2, R182 ;  /* 0x000000b600027308 */ /* 0x000eb40000000800 */
        /* <DEDUP_REMOVED lines=10> */
[----:B---3--:R1:W3:Y:S03]  /*9bc0*/  LDSM.16.MT88.4 R136, [R0] ;  /* 0x000000000088783b */ /* 0x0082e60000004200 */
[----:B-1----:R-:W-:Y:S02]  /*9bd0*/  FADD.FTZ R0, R132, R177 ;  /* 0x000000b184007221 */ /* 0x002fe40000010000 */
[----:B------:R-:W1:Y:S02]  /*9be0*/  MUFU.EX2 R177, R160 ;  /* 0x000000a000b17308 */ /* 0x000e640000000800 */
[C---:B--2---:R-:W-:Y:S04]  /*9bf0*/  FADD.FTZ R0, R2.reuse, R0 ;  /* 0x0000000002007221 */ /* 0x044fe80000010000 */
[----:B------:R-:W-:Y:S04]  /*9c00*/  FADD.FTZ R0, R135, R0 ;  /* 0x0000000087007221 */ /* 0x000fe80000010000 */
[C---:B------:R-:W-:Y:S01]  /*9c10*/  FADD.FTZ R0, R133.reuse, R0 ;  /* 0x0000000085007221 */ /* 0x040fe20000010000 */
[C---:B---3--:R-:W-:Y:S08]  /*9c20*/  HMMA.16816.F32.BF16 R28, R172.reuse, R136, R28 ;  /* 0x00000088ac1c723c */ /* 0x048ff0000004181c */
        /* <DEDUP_REMOVED lines=134> */
[C---:B---3--:R-:W-:Y:S01]  /*a490*/  HMMA.16816.F32.BF16 R44, R172.reuse, R12, R44 ;  /* 0x0000000cac2c723c */ /* 0x048fe2000004182c */
[----:B------:R-:W-:Y:S07]  /*a4a0*/  STL [R1+0x50], R0 ;  /* 0x0000500001007387 */ /* 0x000fee0000100800 */
        /* <DEDUP_REMOVED lines=32> */
[----:B------:R1:W-:Y:S10]  /*a6b0*/  STL [R1+0x34], R180 ;  /* 0x000034b401007387 */ /* 0x0003f40000100800 */
[----:B-1----:R-:W-:-:S05]  /*a6c0*/  @P0 BRA `(.L_x_4403) ;  /* 0xffffc9c000000947 */ /* 0x002fca000383ffff */
.L_x_4390:
[----:B-1----:R-:W2:Y:S02]  /*a6d0*/  LDL R0, [R1+0x64] ;  /* 0x0000640001007983 */ /* 0x002ea40000100800 */
[----:B--2---:R-:W-:-:S13]  /*a6e0*/  ISETP.GE.AND P0, PT, R180, R0, PT ;  /* 0x00000000b400720c */ /* 0x004fda0003f06270 */
[----:B------:R-:W-:Y:S05]  /*a6f0*/  @!P0 BRA `(.L_x_4404) ;  /* 0x0000305000008947 */ /* 0x000fea0003800000 */
.L_x_4416:
        /* <DEDUP_REMOVED lines=31> */
.L_x_4498:
        /* <DEDUP_REMOVED lines=39> */
.L_x_4499:
        /* <DEDUP_REMOVED lines=24> */
.L_x_4407:
[----:B------:R-:W-:Y:S05]  /*ace0*/  BSYNC B0 ;  /* 0x0000000000007941 */ /* 0x000fea0003800000 */
.L_x_4406:
[----:B------:R-:W0:Y:S01]  /*acf0*/  LDGDEPBAR ;  /* 0x00000000000079af */ /* 0x000e220000000000 */
[----:B------:R-:W-:Y:S01]  /*ad00*/  WARPSYNC 0xffffffff ;  /* 0xffffffff00007948 */ /* 0x000fe20003800000 */
[C---:B-123--:R-:W-:Y:S01]  /*ad10*/  HMMA.16816.F32.BF16 R4, R164.reuse, R8, RZ ;  /* 0x00000008a404723c */ /* 0x04efe200000418ff */
[----:B------:R-:W-:Y:S03]  /*ad20*/  BSSY B0, `(.L_x_4409) ;  /* 0x00000f6000007945 */ /* 0x000fe60003800000 */
[----:B------:R-:W2:Y:S04]  /*ad30*/  LDL R0, [R1] ;  /* 0x0000000001007983 */ /* 0x000ea80000100800 */
[C---:B------:R-:W-:Y:S02]  /*ad40*/  HMMA.16816.F32.BF16 R8, R164.reuse, R10, RZ ;  /* 0x0000000aa408723c */ /* 0x040fe400000418ff */
[----:B------:R-:W3:Y:S06]  /*ad50*/  LDL R3, [R1+0x4] ;  /* 0x0000040001037983 */ /* 0x000eec0000100800 */
[C---:B------:R-:W-:Y:S01]  /*ad60*/  HMMA.16816.F32.BF16 R12, R164.reuse, R16, RZ ;  /* 0x00000010a40c723c */ /* 0x040fe200000418ff */
[----:B------:R-:W4:Y:S07]  /*ad70*/  LDL R2, [R1+0x8] ;  /* 0x0000080001027983 */ /* 0x000f2e0000100800 */
        /* <DEDUP_REMOVED lines=8> */
[----:B------:R-:W5:Y:S07]  /*ae00*/  LDSM.16.M88.4 R172, [R242+0x800] ;  /* 0x00080000f2ac783b */ /* 0x000f6e0000000200 */
[C---:B------:R-:W-:Y:S08]  /*ae10*/  HMMA.16816.F32.BF16 R20, R168.reuse, R176, R20 ;  /* 0x000000b0a814723c */ /* 0x040ff00000041814 */
[----:B------:R-:W-:Y:S01]  /*ae20*/  HMMA.16816.F32.BF16 R24, R168, R178, R24 ;  /* 0x000000b2a818723c */ /* 0x000fe20000041818 */
[----:B------:R-:W5:Y:S07]  /*ae30*/  LDSM.16.M88.4 R176, [R242+0x1000] ;  /* 0x00100000f2b0783b */ /* 0x000f6e0000000200 */
[C---:B-1----:R-:W-:Y:S08]  /*ae40*/  HMMA.16816.F32.BF16 R4, R184.reuse, R136, R4 ;  /* 0x00000088b804723c */ /* 0x042ff00000041804 */
[C---:B------:R-:W-:Y:S01]  /*ae50*/  HMMA.16816.F32.BF16 R8, R184.reuse, R138, R8 ;  /* 0x0000008ab808723c */ /* 0x040fe20000041808 */
[----:B------:R-:W1:Y:S07]  /*ae60*/  LDSM.16.M88.4 R136, [R241] ;  /* 0x00000000f188783b */ /* 0x000e6e0000000200 */
[C---:B-----5:R-:W-:Y:S08]  /*ae70*/  HMMA.16816.F32.BF16 R12, R184.reuse, R172, R12 ;  /* 0x000000acb80c723c */ /* 0x060ff0000004180c */
[C---:B------:R-:W-:Y:S01]  /*ae80*/  HMMA.16816.F32.BF16 R16, R184.reuse, R174, R16 ;  /* 0x000000aeb810723c */ /* 0x040fe20000041810 */
[----:B------:R-:W5:Y:S07]  /*ae90*/  LDSM.16.M88.4 R172, [R241+0x800] ;  /* 0x00080000f1ac783b */ /* 0x000f6e0000000200 */
[C---:B------:R-:W-:Y:S08]  /*aea0*/  HMMA.16816.F32.BF16 R20, R184.reuse, R176, R20 ;  /* 0x000000b0b814723c */ /* 0x040ff00000041814 */
[----:B------:R-:W-:Y:S01]  /*aeb0*/  HMMA.16816.F32.BF16 R24, R184, R178, R24 ;  /* 0x000000b2b818723c */ /* 0x000fe20000041818 */
[----:B------:R-:W5:Y:S07]  /*aec0*/  LDSM.16.M88.4 R176, [R241+0x1000] ;  /* 0x00100000f1b0783b */ /* 0x000f6e0000000200 */
[C---:B-1----:R-:W-:Y:S08]  /*aed0*/  HMMA.16816.F32.BF16 R4, R188.reuse, R136, R4 ;  /* 0x00000088bc04723c */ /* 0x042ff00000041804 */
[C---:B------:R-:W-:Y:S01]  /*aee0*/  HMMA.16816.F32.BF16 R8, R188.reuse, R138, R8 ;  /* 0x0000008abc08723c */ /* 0x040fe20000041808 */
[----:B------:R-:W1:Y:S07]  /*aef0*/  LDSM.16.M88.4 R136, [R240+0x1800] ;  /* 0x00180000f088783b */ /* 0x000e6e0000000200 */
        /* <DEDUP_REMOVED lines=11> */
[----:B------:R-:W5:Y:S07]  /*afb0*/  LDSM.16.M88.4 R172, [R248] ;  /* 0x00000000f8ac783b */ /* 0x000f6e0000000200 */
[C---:B------:R-:W-:Y:S08]  /*afc0*/  HMMA.16816.F32.BF16 R20, R192.reuse, R176, R20 ;  /* 0x000000b0c014723c */ /* 0x040ff00000041814 */
[----:B------:R-:W-:Y:S01]  /*afd0*/  HMMA.16816.F32.BF16 R24, R192, R178, R24 ;  /* 0x000000b2c018723c */ /* 0x000fe20000041818 */
[----:B------:R-:W5:Y:S07]  /*afe0*/  LDSM.16.M88.4 R176, [R249] ;  /* 0x00000000f9b0783b */ /* 0x000f6e0000000200 */
        /* <DEDUP_REMOVED lines=8> */
[----:B------:R-:W2:Y:S07]  /*b070*/  LDSM.16.M88.4 R176, [R242+0x2800] ;  /* 0x00280000f2b0783b */ /* 0x000eae0000000200 */
[C---:B-1----:R-:W-:Y:S08]  /*b080*/  HMMA.16816.F32.BF16 R4, R200.reuse, R136, R4 ;  /* 0x00000088c804723c */ /* 0x042ff00000041804 */
[C---:B------:R-:W-:Y:S01]  /*b090*/  HMMA.16816.F32.BF16 R8, R200.reuse, R138, R8 ;  /* 0x0000008ac808723c */ /* 0x040fe20000041808 */
[----:B------:R-:W1:Y:S07]  /*b0a0*/  LDSM.16.M88.4 R136, [R241+0x1800] ;  /* 0x00180000f188783b */ /* 0x000e6e0000000200 */
[C---:B-----5:R-:W-:Y:S08]  /*b0b0*/  HMMA.16816.F32.BF16 R12, R200.reuse, R172, R12 ;  /* 0x000000acc80c723c */ /* 0x060ff0000004180c */
[C---:B------:R-:W-:Y:S01]  /*b0c0*/  HMMA.16816.F32.BF16 R16, R200.reuse, R174, R16 ;  /* 0x000000aec810723c */ /* 0x040fe20000041810 */
[----:B------:R-:W5:Y:S07]  /*b0d0*/  LDSM.16.M88.4 R172, [R241+0x2000] ;  /* 0x00200000f1ac783b */ /* 0x000f6e0000000200 */
[C---:B--2---:R-:W-:Y:S08]  /*b0e0*/  HMMA.16816.F32.BF16 R20, R200.reuse, R176, R20 ;  /* 0x000000b0c814723c */ /* 0x044ff00000041814 */
        /* <DEDUP_REMOVED lines=13> */
[----:B------:R1:W3:Y:S07]  /*b1c0*/  LDSM.16.M88.4 R136, [R0] ;  /* 0x000000000088783b */ /* 0x0002ee0000000200 */
[C---:B-----5:R-:W-:Y:S08]  /*b1d0*/  HMMA.16816.F32.BF16 R12, R208.reuse, R172, R12 ;  /* 0x000000acd00c723c */ /* 0x060ff0000004180c */
[C---:B------:R-:W-:Y:S01]  /*b1e0*/  HMMA.16816.F32.BF16 R16, R208.reuse, R174, R16 ;  /* 0x000000aed010723c */ /* 0x040fe20000041810 */
[----:B------:R-:W5:Y:S07]  /*b1f0*/  LDSM.16.M88.4 R172, [R251] ;  /* 0x00000000fbac783b */ /* 0x000f6e0000000200 */
[C---:B--2---:R-:W-:Y:S01]  /*b200*/  HMMA.16816.F32.BF16 R20, R208.reuse, R176, R20 ;  /* 0x000000b0d014723c */ /* 0x044fe20000041814 */
[----:B-1----:R-:W2:Y:S07]  /*b210*/  LDL R0, [R1+0xc] ;  /* 0x00000c0001007983 */ /* 0x002eae0000100800 */
[----:B------:R-:W-:Y:S01]  /*b220*/  HMMA.16816.F32.BF16 R24, R208, R178, R24 ;  /* 0x000000b2d018723c */ /* 0x000fe20000041818 */
[----:B------:R-:W1:Y:S07]  /*b230*/  LDSM.16.M88.4 R176, [R252] ;  /* 0x00000000fcb0783b */ /* 0x000e6e0000000200 */
[C---:B---3--:R-:W-:Y:S08]  /*b240*/  HMMA.16816.F32.BF16 R4, R212.reuse, R136, R4 ;  /* 0x00000088d404723c */ /* 0x048ff00000041804 */
[C---:B------:R-:W-:Y:S01]  /*b250*/  HMMA.16816.F32.BF16 R8, R212.reuse, R138, R8 ;  /* 0x0000008ad408723c */ /* 0x040fe20000041808 */
[----:B------:R-:W3:Y:S07]  /*b260*/  LDSM.16.M88.4 R136, [R242+0x3000] ;  /* 0x00300000f288783b */ /* 0x000eee0000000200 */
        /* <DEDUP_REMOVED lines=22> */
[----:B------:R-:W-:Y:S08]  /*b3d0*/  HMMA.16816.F32.BF16 R24, R220, R178, R24 ;  /* 0x000000b2dc18723c */ /* 0x000ff00000041818 */
[C---:B---3--:R-:W-:Y:S08]  /*b3e0*/  HMMA.16816.F32.BF16 R4, R224.reuse, R136, R4 ;  /* 0x00000088e004723c */ /* 0x048ff00000041804 */
[C---:B------:R-:W-:Y:S01]  /*b3f0*/  HMMA.16816.F32.BF16 R8, R224.reuse, R138, R8 ;  /* 0x0000008ae008723c */ /* 0x040fe20000041808 */
[----:B------:R-:W1:Y:S07]  /*b400*/  LDSM.16.M88.4 R136, [R240+0x5800] ;  /* 0x00580000f088783b */ /* 0x000e6e0000000200 */
[C---:B-----5:R-:W-:Y:S08]  /*b410*/  HMMA.16816.F32.BF16 R12, R224.reuse, R172, R12 ;  /* 0x000000ace00c723c */ /* 0x060ff0000004180c */
[C---:B------:R-:W-:Y:S01]  /*b420*/  HMMA.16816.F32.BF16 R16, R224.reuse, R174, R16 ;  /* 0x000000aee010723c */ /* 0x040fe20000041810 */
[----:B----4-:R-:W-:Y:S07]  /*b430*/  LDSM.16.M88.4 R172, [R2] ;  /* 0x0000000002ac783b */ /* 0x010fee0000000200 */
[C---:B-1----:R-:W-:Y:S08]  /*b440*/  HMMA.16816.F32.BF16 R20, R224.reuse, R136, R20 ;  /* 0x00000088e014723c */ /* 0x042ff00000041814 */
[----:B------:R-:W-:Y:S01]  /*b450*/  HMMA.16816.F32.BF16 R24, R224, R138, R24 ;  /* 0x0000008ae018723c */ /* 0x000fe20000041818 */
[----:B------:R-:W-:Y:S06]  /*b460*/  LDSM.16.M88.4 R136, [R3] ;  /* 0x000000000388783b */ /* 0x000fec0000000200 */
[----:B--2---:R1:W2:Y:S06]  /*b470*/  LDSM.16.M88.4 R176, [R0] ;  /* 0x0000000000b0783b */ /* 0x0042ac0000000200 */
        /* <DEDUP_REMOVED lines=31> */
[----:B------:R-:W-:Y:S02]  /*b670*/  IMAD.MOV.U32 R136, RZ, RZ, RZ ;  /* 0x000000ffff887224 */ /* 0x000fe400078e00ff */
[----:B------:R-:W-:Y:S01]  /*b680*/  IMAD.MOV.U32 R3, RZ, RZ, c[0x0][0x2b8] ;  /* 0x0000ae00ff037624 */ /* 0x000fe200078e00ff */
[----:B------:R-:W3:Y:S04]  /*b690*/  LDL R0, [R1+0x68] ;  /* 0x0000680001007983 */ /* 0x000ee80000100800 */
[----:B------:R-:W-:Y:S01]  /*b6a0*/  ISETP.NE.AND P1, PT, R3, 0x1, PT ;  /* 0x000000010300780c */ /* 0x000fe20003f25270 */
[----:B------:R-:W4:Y:S04]  /*b6b0*/  LDL.64 R172, [R1+0x80] ;  /* 0x0000800001ac7983 */ /* 0x000f280000100a00 */
[----:B------:R-:W5:Y:S04]  /*b6c0*/  LDL R181, [R1+0x90] ;  /* 0x0000900001b57983 */ /* 0x000f680000100800 */
[----:B------:R-:W4:Y:S04]  /*b6d0*/  LDL.64 R182, [R1+0x78] ;  /* 0x0000780001b67983 */ /* 0x000f280000100a00 */
[----:B------:R-:W5:Y:S01]  /*b6e0*/  LDL R137, [R1+0x74] ;  /* 0x0000740001897983 */ /* 0x000f620000100800 */
        /* <DEDUP_REMOVED lines=10> */
[----:B------:R-:W1:Y:S03]  /*b790*/  S2R R181, SR_TID.X ;  /* 0x0000000000b57919 */ /* 0x000e660000002100 */
        /* <DEDUP_REMOVED lines=24> */
.L_x_4500:
[----:B------:R-:W-:-:S05]  /*b920*/  BRA.DIV ~URZ, `(.L_x_4412) ;  /* 0x000095127f007947 */ /* 0x000fca000b800000 */
[----:B------:R3:W4:Y:S02]  /*b930*/  SHFL.IDX PT, R0, R172, RZ, 0x181f ;  /* 0x00181fffac007589 */ /* 0x00072400000e0000 */
.L_x_4501:
        /* <DEDUP_REMOVED lines=28> */
.L_x_4502:
[----:B--2---:R-:W2:Y:S04]  /*bb00*/  LDL R2, [R1+0x104] ;  /* 0x0001040001027983 */ /* 0x004ea80000100800 */
[----:B------:R-:W5:Y:S04]  /*bb10*/  LDL R175, [R1+0x3c] ;  /* 0x00003c0001af7983 */ /* 0x000f680000100800 */
[----:B---3--:R-:W3:Y:S04]  /*bb20*/  LDL R138, [R1+0x28] ;  /* 0x00002800018a7983 */ /* 0x008ee80000100800 */
[----:B----4-:R-:W4:Y:S04]  /*bb30*/  LDL R174, [R1+0x108] ;  /* 0x0001080001ae7983 */ /* 0x010f280000100800 */
[----:B-1----:R-:W4:Y:S04]  /*bb40*/  LDL R137, [R1+0x40] ;  /* 0x0000400001897983 */ /* 0x002f280000100800 */
[----:B------:R-:W4:Y:S04]  /*bb50*/  LDL R136, [R1+0x100] ;  /* 0x0001000001887983 */ /* 0x000f280000100800 */
[----:B------:R-:W4:Y:S04]  /*bb60*/  LDL R173, [R1+0x44] ;  /* 0x0000440001ad7983 */ /* 0x000f280000100800 */
[----:B------:R-:W4:Y:S04]  /*bb70*/  LDL R172, [R1+0xfc] ;  /* 0x0000fc0001ac7983 */ /* 0x000f280000100800 */
[----:B------:R-:W4:Y:S01]  /*bb80*/  LDL R139, [R1+0x48] ;  /* 0x00004800018b7983 */ /* 0x000f220000100800 */
        /* <DEDUP_REMOVED lines=15> */
.L_x_4410:
[----:B------:R-:W-:Y:S05]  /*bc80*/  BSYNC B0 ;  /* 0x0000000000007941 */ /* 0x000fea0003800000 */
.L_x_4409:
        /* <DEDUP_REMOVED lines=27> */
.L_x_4503:
[----:B-12---:R-:W-:Y:S01]  /*be40*/  FMNMX.FTZ R132, R132, R0, !PT ;  /* 0x0000000084847209 */ /* 0x006fe20007810000 */
[----:B------:R-:W-:-:S05]  /*be50*/  BRA.DIV ~URZ, `(.L_x_4415) ;  /* 0x000091427f007947 */ /* 0x000fca000b800000 */
[----:B------:R-:W1:Y:S02]  /*be60*/  SHFL.BFLY PT, R0, R132, 0x1, 0x1f ;  /* 0x0c201f0084007f89 */ /* 0x000e6400000e0000 */
[----:B-1----:R-:W-:Y:S02]  /*be70*/  FMNMX.FTZ R134, R132, R0, !PT ;  /* 0x0000000084867209 */ /* 0x002fe40007810000 */
[----:B------:R-:W1:Y:S02]  /*be80*/  SHFL.BFLY PT, R0, R136, 0x2, 0x1f ;  /* 0x0c401f0088007f89 */ /* 0x000e6400000e0000 */
[----:B-1----:R-:W-:Y:S05]  /*be90*/  FMNMX.FTZ R132, R136, R0, !PT ;  /* 0x0000000088847209 */ /* 0x002fea0007810000 */
[----:B------:R1:W2:Y:S02]  /*bea0*/  SHFL.BFLY PT, R0, R132, 0x1, 0x1f ;  /* 0x0c201f0084007f89 */ /* 0x0002a400000e0000 */
.L_x_4504:
[----:B------:R-:W3:Y:S01]  /*beb0*/  LDL.LU R137, [R1+0x54] ;  /* 0x0000540001897983 */ /* 0x000ee20000300800 */
[----:B--2---:R-:W-:Y:S01]  /*bec0*/  FMNMX.FTZ R3, R0, R132, !PT ;  /* 0x0000008400037209 */ /* 0x004fe20007810000 */
[C---:B------:R-:W-:Y:S01]  /*bed0*/  FADD.FTZ R0, -R134.reuse, R135 ;  /* 0x0000008786007221 */ /* 0x040fe20000010100 */
[----:B------:R-:W-:Y:S01]  /*bee0*/  WARPSYNC 0xffffffff ;  /* 0xffffffff00007948 */ /* 0x000fe20003800000 */
[----:B-1----:R-:W-:Y:S02]  /*bef0*/  FMUL.FTZ R132, R134, c[0x0][0x2d0] ;  /* 0x0000b40086847a20 */ /* 0x002fe40000410000 */
        /* <DEDUP_REMOVED lines=15> */
[----:B------:R-:W-:Y:S09]  /*bff0*/  FFMA.FTZ R132, R25, c[0x0][0x2d0], -R132 ;  /* 0x0000b40019847a23 */ /* 0x000ff20000010884 */
[----:B------:R-:W-:Y:S10]  /*c000*/  MUFU.EX2 R13, R5 ;  /* 0x00000005000d7308 */ /* 0x000ff40000000800 */
[----:B------:R2:W4:Y:S10]  /*c010*/  MUFU.EX2 R12, R4 ;  /* 0x00000004000c7308 */ /* 0x0005340000000800 */
[----:B------:R-:W-:Y:S01]  /*c020*/  MUFU.EX2 R132, R132 ;  /* 0x0000008400847308 */ /* 0x000fe20000000800 */
[----:B--2---:R-:W-:Y:S04]  /*c030*/  FMUL.FTZ R4, R3, c[0x0][0x2d0] ;  /* 0x0000b40003047a20 */ /* 0x004fe80000410000 */
        /* <DEDUP_REMOVED lines=12> */
[----:B-1----:R-:W-:Y:S01]  /*c100*/  F2FP.BF16.PACK_AB R136, R8, R9 ;  /* 0x000000090888723e */ /* 0x002fe200000010ff */
[C---:B------:R-:W-:Y:S01]  /*c110*/  FMUL.FTZ R20, R2.reuse, R144 ;  /* 0x0000009002147220 */ /* 0x040fe20000410000 */
[----:B------:R-:W-:Y:S01]  /*c120*/  MOV R144, R139 ;  /* 0x0000008b00907202 */ /* 0x000fe20000000f00 */
[C---:B------:R-:W-:Y:S01]  /*c130*/  FMUL.FTZ R9, R2.reuse, R157 ;  /* 0x0000009d02097220 */ /* 0x040fe20000410000 */
[----:B------:R-:W2:Y:S01]  /*c140*/  LDL.LU R139, [R1+0x50] ;  /* 0x00005000018b7983 */ /* 0x000ea20000300800 */
[----:B------:R-:W-:Y:S01]  /*c150*/  MOV R157, R21 ;  /* 0x00000015009d7202 */ /* 0x000fe20000000f00 */
[----:B------:R-:W-:Y:S01]  /*c160*/  FMUL.FTZ R21, R2, R145 ;  /* 0x0000009102157220 */ /* 0x000fe20000410000 */
[----:B----4-:R-:W-:Y:S01]  /*c170*/  F2FP.BF16.PACK_AB R138, R12, R13 ;  /* 0x0000000d0c8a723e */ /* 0x010fe200000010ff */
[----:B------:R-:W3:Y:S01]  /*c180*/  LDL R145, [R1+0x10] ;  /* 0x0000100001917983 */ /* 0x000ee20000100800 */
[----:B------:R-:W-:Y:S01]  /*c190*/  FADD.FTZ R5, R8, R0 ;  /* 0x0000000008057221 */ /* 0x000fe20000010000 */
[----:B------:R-:W-:Y:S01]  /*c1a0*/  MUFU.EX2 R137, R6 ;  /* 0x0000000600897308 */ /* 0x000fe20000000800 */
[----:B------:R-:W-:Y:S02]  /*c1b0*/  FADD.FTZ R0, -R3, R133 ;  /* 0x0000008503007221 */ /* 0x000fe40000010100 */
[----:B------:R-:W-:Y:S02]  /*c1c0*/  FMUL.FTZ R25, R2, R141 ;  /* 0x0000008d02197220 */ /* 0x000fe40000410000 */
[----:B------:R-:W-:Y:S02]  /*c1d0*/  FMUL.FTZ R0, R0, c[0x0][0x2d0] ;  /* 0x0000b40000007a20 */ /* 0x000fe40000410000 */
[C---:B------:R-:W-:Y:S01]  /*c1e0*/  FMUL.FTZ R8, R2.reuse, R156 ;  /* 0x0000009c02087220 */ /* 0x040fe20000410000 */
[----:B------:R-:W-:Y:S01]  /*c1f0*/  MOV R156, R24 ;  /* 0x00000018009c7202 */ /* 0x000fe20000000f00 */
[----:B------:R-:W-:Y:S02]  /*c200*/  FMUL.FTZ R24, R2, R140 ;  /* 0x0000008c02187220 */ /* 0x000fe40000410000 */
[----:B------:R-:W1:Y:S01]  /*c210*/  MUFU.EX2 R0, R0 ;  /* 0x0000000000007308 */ /* 0x000e620000000800 */
[----:B------:R-:W-:Y:S02]  /*c220*/  FADD.FTZ R5, R13, R5 ;  /* 0x000000050d057221 */ /* 0x000fe40000010000 */
[----:B------:R-:W-:Y:S02]  /*c230*/  FFMA.FTZ R133, R10, c[0x0][0x2d0], -R4 ;  /* 0x0000b4000a857a23 */ /* 0x000fe40000010804 */
[----:B------:R-:W-:Y:S02]  /*c240*/  FADD.FTZ R181, R12, R5 ;  /* 0x000000050cb57221 */ /* 0x000fe40000010000 */
[C---:B------:R-:W-:Y:S01]  /*c250*/  FMUL.FTZ R4, R2.reuse, R160 ;  /* 0x000000a002047220 */ /* 0x040fe20000410000 */
[----:B------:R-:W-:Y:S01]  /*c260*/  MOV R160, R17 ;  /* 0x0000001100a07202 */ /* 0x000fe20000000f00 */
[C---:B------:R-:W-:Y:S02]  /*c270*/  FMUL.FTZ R12, R2.reuse, R152 ;  /* 0x00000098020c7220 */ /* 0x040fe40000410000 */
[C---:B------:R-:W-:Y:S01]  /*c280*/  FMUL.FTZ R13, R2.reuse, R153 ;  /* 0x00000099020d7220 */ /* 0x040fe20000410000 */
[----:B------:R-:W-:Y:S01]  /*c290*/  MUFU.EX2 R152, R133 ;  /* 0x0000008500987308 */ /* 0x000fe20000000800 */
[C---:B------:R-:W-:Y:S02]  /*c2a0*/  FMUL.FTZ R17, R2.reuse, R149 ;  /* 0x0000009502117220 */ /* 0x040fe40000410000 */
[C---:B------:R-:W-:Y:S01]  /*c2b0*/  FMUL.FTZ R5, R2.reuse, R161 ;  /* 0x000000a102057220 */ /* 0x040fe20000410000 */
[----:B------:R-:W-:Y:S01]  /*c2c0*/  MOV R161, R16 ;  /* 0x0000001000a17202 */ /* 0x000fe20000000f00 */
[C---:B------:R-:W-:Y:S02]  /*c2d0*/  FMUL.FTZ R16, R2.reuse, R148 ;  /* 0x0000009402107220 */ /* 0x040fe40000410000 */
[C---:B------:R-:W-:Y:S02]  /*c2e0*/  FMUL.FTZ R28, R2.reuse, R28 ;  /* 0x0000001c021c7220 */ /* 0x040fe40000410000 */
[C---:B------:R-:W-:Y:S01]  /*c2f0*/  FMUL.FTZ R29, R2.reuse, R29 ;  /* 0x0000001d021d7220 */ /* 0x040fe20000410000 */
[----:B------:R4:W-:Y:S01]  /*c300*/  MUFU.EX2 R149, R7 ;  /* 0x0000000700957308 */ /* 0x0009e20000000800 */
[----:B------:R-:W-:Y:S02]  /*c310*/  FMUL.FTZ R32, R2, R32 ;  /* 0x0000002002207220 */ /* 0x000fe40000410000 */
[C---:B-1----:R-:W-:Y:S02]  /*c320*/  FMUL.FTZ R26, R0.reuse, R142 ;  /* 0x0000008e001a7220 */ /* 0x042fe40000410000 */
[C---:B------:R-:W-:Y:S02]  /*c330*/  FMUL.FTZ R27, R0.reuse, R143 ;  /* 0x0000008f001b7220 */ /* 0x040fe40000410000 */
[----:B------:R-:W1:Y:S01]  /*c340*/  LDSM.16.MT88.4 R140, [R243] ;  /* 0x00000000f38c783b */ /* 0x000e620000004200 */
[C---:B------:R-:W-:Y:S01]  /*c350*/  FMUL.FTZ R6, R0.reuse, R162 ;  /* 0x000000a200067220 */ /* 0x040fe20000410000 */
[----:B------:R-:W-:Y:S01]  /*c360*/  MOV R162, R157 ;  /* 0x0000009d00a27202 */ /* 0x000fe20000000f00 */
        /* <DEDUP_REMOVED lines=12> */
[C---:B----4-:R-:W-:Y:S02]  /*c430*/  FMUL.FTZ R7, R0.reuse, R163 ;  /* 0x000000a300077220 */ /* 0x050fe40000410000 */
[C---:B------:R-:W-:Y:S02]  /*c440*/  FMUL.FTZ R22, R0.reuse, R146 ;  /* 0x0000009200167220 */ /* 0x040fe40000410000 */
[C---:B------:R-:W-:Y:S01]  /*c450*/  FMUL.FTZ R30, R0.reuse, R30 ;  /* 0x0000001e001e7220 */ /* 0x040fe20000410000 */
[----:B------:R-:W-:Y:S01]  /*c460*/  MUFU.EX2 R146, R175 ;  /* 0x000000af00927308 */ /* 0x000fe20000000800 */
        /* <DEDUP_REMOVED lines=23> */
[----:B------:R-:W4:Y:S01]  /*c5e0*/  MUFU.EX2 R155, R172 ;  /* 0x000000ac009b7308 */ /* 0x000f220000000800 */
        /* <DEDUP_REMOVED lines=24> */
[----:B----4-:R-:W-:Y:S01]  /*c770*/  MOV R182, R155 ;  /* 0x0000009b00b67202 */ /* 0x010fe20000000f00 */
        /* <DEDUP_REMOVED lines=55> */
[----:B------:R-:W-:Y:S01]  /*caf0*/  MUFU.EX2 R2, R178 ;  /* 0x000000b200027308 */ /* 0x000fe20000000800 */
[C---:B------:R-:W-:Y:S02]  /*cb00*/  FMUL.FTZ R127, R0.reuse, R127 ;  /* 0x0000007f007f7220 */ /* 0x040fe40000410000 */
[C---:B------:R-:W-:Y:S02]  /*cb10*/  FMUL.FTZ R130, R0.reuse, R130 ;  /* 0x0000008200827220 */ /* 0x040fe40000410000 */
[C---:B------:R-:W-:Y:S05]  /*cb20*/  FMUL.FTZ R131, R0.reuse, R131 ;  /* 0x0000008300837220 */ /* 0x040fea0000410000 */
[----:B------:R-:W4:Y:S02]  /*cb30*/  MUFU.EX2 R178, R183 ;  /* 0x000000b700b27308 */ /* 0x000f240000000800 */
[----:B----4-:R-:W-:Y:S02]  /*cb40*/  F2FP.BF16.PACK_AB R173, R179, R178 ;  /* 0x000000b2b3ad723e */ /* 0x010fe400000010ff */
[----:B------:R-:W-:Y:S01]  /*cb50*/  MOV R183, R160 ;  /* 0x000000a000b77202 */ /* 0x000fe20000000f00 */
[----:B--2---:R-:W-:Y:S01]  /*cb60*/  FFMA.FTZ R148, R0, R139, R137 ;  /* 0x0000008b00947223 */ /* 0x004fe20000010089 */
[----:B------:R-:W-:Y:S01]  /*cb70*/  F2FP.BF16.PACK_AB R137, R149, R137 ;  /* 0x000000899589723e */ /* 0x000fe200000010ff */
[----:B------:R-:W-:Y:S01]  /*cb80*/  FADD.FTZ R0, R133, R181 ;  /* 0x000000b585007221 */ /* 0x000fe20000010000 */
[----:B------:R-:W-:Y:S02]  /*cb90*/  F2FP.BF16.PACK_AB R139, R153, R152 ;  /* 0x00000098998b723e */ /* 0x000fe400000010ff */
[----:B------:R-:W-:Y:S01]  /*cba0*/  MOV R181, R146 ;  /* 0x0000009200b57202 */ /* 0x000fe20000000f00 */
        /* <DEDUP_REMOVED lines=9> */
[----:B---3--:R1:W2:Y:S03]  /*cc40*/  LDSM.16.MT88.4 R140, [R145] ;  /* 0x00000000918c783b */ /* 0x0082a60000004200 */
[----:B-1----:R-:W-:Y:S02]  /*cc50*/  MOV R145, R144 ;  /* 0x0000009000917202 */ /* 0x002fe40000000f00 */
[----:B------:R-:W1:Y:S02]  /*cc60*/  MUFU.EX2 R144, R177 ;  /* 0x000000b100907308 */ /* 0x000e640000000800 */
[----:B------:R-:W-:Y:S08]  /*cc70*/  MOV R163, R145 ;  /* 0x0000009100a37202 */ /* 0x000ff00000000f00 */
[----:B------:R-:W3:Y:S01]  /*cc80*/  MUFU.EX2 R177, R161 ;  /* 0x000000a100b17308 */ /* 0x000ee20000000800 */
[C---:B--2---:R-:W-:Y:S08]  /*cc90*/  HMMA.16816.F32.BF16 R28, R136.reuse, R140, R28 ;  /* 0x0000008c881c723c */ /* 0x044ff0000004181c */
[C---:B------:R-:W-:Y:S01]  /*cca0*/  HMMA.16816.F32.BF16 R32, R136.reuse, R142, R32 ;  /* 0x0000008e8820723c */ /* 0x040fe20000041820 */
[----:B------:R-:W2:Y:S03]  /*ccb0*/  LDSM.16.MT88.4 R140, [R243+0x1800] ;  /* 0x00180000f38c783b */ /* 0x000ea60000004200 */
[----:B-1----:R-:W-:Y:S04]  /*ccc0*/  FADD.FTZ R0, R144, R0 ;  /* 0x0000000090007221 */ /* 0x002fe80000010000 */
[----:B------:R-:W-:Y:S01]  /*ccd0*/  FADD.FTZ R0, R135, R0 ;  /* 0x0000000087007221 */ /* 0x000fe20000010000 */
[----:B---3--:R-:W-:Y:S01]  /*cce0*/  F2FP.BF16.PACK_AB R175, R177, R176 ;  /* 0x000000b0b1af723e */ /* 0x008fe200000010ff */
        /* <DEDUP_REMOVED lines=38> */
[----:B------:R3:W4:Y:S02]  /*cf50*/  MUFU.EX2 R135, R157 ;  /* 0x0000009d00877308 */ /* 0x0007240000000800 */
[----:B------:R-:W-:Y:S02]  /*cf60*/  F2FP.BF16.PACK_AB R136, R2, R133 ;  /* 0x000000850288723e */ /* 0x000fe400000010ff */
[----:B------:R-:W-:Y:S02]  /*cf70*/  F2FP.BF16.PACK_AB R137, R155, R154 ;  /* 0x0000009a9b89723e */ /* 0x000fe400000010ff */
[----:B------:R-:W-:Y:S04]  /*cf80*/  F2FP.BF16.PACK_AB R139, R181, R160 ;  /* 0x000000a0b58b723e */ /* 0x000fe800000010ff */
[----:B------:R-:W5:Y:S10]  /*cf90*/  MUFU.EX2 R133, R163 ;  /* 0x000000a300857308 */ /* 0x000f740000000800 */
[----:B------:R-:W2:Y:S01]  /*cfa0*/  MUFU.EX2 R2, R162 ;  /* 0x000000a200027308 */ /* 0x000ea20000000800 */
[----:B---3--:R-:W-:Y:S01]  /*cfb0*/  LDSM.16.MT88.4 R156, [R243+0x1000] ;  /* 0x00100000f39c783b */ /* 0x008fe20000004200 */
[----:B----4-:R-:W-:Y:S01]  /*cfc0*/  F2FP.BF16.PACK_AB R174, R132, R135 ;  /* 0x0000008784ae723e */ /* 0x010fe200000010ff */
[C---:B-1----:R-:W-:Y:S03]  /*cfd0*/  HMMA.16816.F32.BF16 R4, R136.reuse, R140, R4 ;  /* 0x0000008c8804723c */ /* 0x042fe60000041804 */
[----:B-----5:R-:W-:Y:S05]  /*cfe0*/  FADD.FTZ R0, R133, R0 ;  /* 0x0000000085007221 */ /* 0x020fea0000010000 */
[C---:B------:R-:W-:Y:S01]  /*cff0*/  HMMA.16816.F32.BF16 R8, R136.reuse, R142, R8 ;  /* 0x0000008e8808723c */ /* 0x040fe20000041808 */
[----:B------:R-:W1:Y:S03]  /*d000*/  LDSM.16.MT88.4 R140, [R244+0x800] ;  /* 0x00080000f48c783b */ /* 0x000e660000004200 */
[C---:B--2---:R-:W-:Y:S01]  /*d010*/  F2FP.BF16.PACK_AB R172, R2.reuse, R133 ;  /* 0x0000008502ac723e */ /* 0x044fe200000010ff */
[----:B------:R-:W-:Y:S03]  /*d020*/  FADD.FTZ R0, R2, R0 ;  /* 0x0000000002007221 */ /* 0x000fe60000010000 */
[C---:B------:R-:W-:Y:S04]  /*d030*/  HMMA.16816.F32.BF16 R12, R136.reuse, R144, R12 ;  /* 0x00000090880c723c */ /* 0x040fe8000004180c */
[----:B------:R-:W-:Y:S02]  /*d040*/  FADD.FTZ R2, R149, R148 ;  /* 0x0000009495027221 */ /* 0x000fe40000010000 */
[----:B------:R-:W-:Y:S01]  /*d050*/  LDSM.16.MT88.4 R148, [R245+0x1000] ;  /* 0x00100000f594783b */ /* 0x000fe20000004200 */
[----:B------:R-:W-:Y:S01]  /*d060*/  FADD.FTZ R0, R135, R0 ;  /* 0x0000000087007221 */ /* 0x000fe20000010000 */
[C---:B------:R-:W-:Y:S04]  /*d070*/  HMMA.16816.F32.BF16 R16, R136.reuse, R146, R16 ;  /* 0x000000928810723c */ /* 0x040fe80000041810 */
[----:B------:R-:W-:Y:S02]  /*d080*/  FADD.FTZ R0, R132, R0 ;  /* 0x0000000084007221 */ /* 0x000fe40000010000 */
[----:B------:R-:W2:Y:S08]  /*d090*/  LDSM.16.MT88.4 R144, [R246+0x800] ;  /* 0x00080000f690783b */ /* 0x000eb00000004200 */
[----:B------:R3:W-:Y:S04]  /*d0a0*/  STL [R1+0x54], R0 ;  /* 0x0000540001007387 */ /* 0x0007e80000100800 */
[----:B------:R-:W4:Y:S01]  /*d0b0*/  LDL R133, [R1+0x64] ;  /* 0x0000640001857983 */ /* 0x000f220000100800 */
[C---:B-1----:R-:W-:Y:S08]  /*d0c0*/  HMMA.16816.F32.BF16 R20, R136.reuse, R140, R20 ;  /* 0x0000008c8814723c */ /* 0x042ff00000041814 */
[C---:B------:R-:W-:Y:S01]  /*d0d0*/  HMMA.16816.F32.BF16 R24, R136.reuse, R142, R24 ;  /* 0x0000008e8818723c */ /* 0x040fe20000041818 */
[----:B------:R-:W1:Y:S03]  /*d0e0*/  LDSM.16.MT88.4 R140, [R243+0x2000] ;  /* 0x00200000f38c783b */ /* 0x000e660000004200 */
[----:B---3--:R-:W-:Y:S04]  /*d0f0*/  FADD.FTZ R0, R152, R2 ;  /* 0x0000000298007221 */ /* 0x008fe80000010000 */
        /* <DEDUP_REMOVED lines=32> */
[----:B------:R-:W2:Y:S02]  /*d300*/  LDSM.16.MT88.4 R144, [R246+0x5000] ;  /* 0x00500000f690783b */ /* 0x000ea40000004200 */
[----:B----4-:R-:W-:Y:S05]  /*d310*/  ISETP.GT.AND P0, PT, R180, R133, PT ;  /* 0x00000085b400720c */ /* 0x010fea0003f04270 */
[C---:B-1----:R-:W-:Y:S04]  /*d320*/  HMMA.16816.F32.BF16 R116, R136.reuse, R140, R116 ;  /* 0x0000008c8874723c */ /* 0x042fe80000041874 */
[----:B------:R-:W-:Y:S04]  /*d330*/  MOV R133, R3 ;  /* 0x0000000300857202 */ /* 0x000fe80000000f00 */
[C---:B------:R-:W-:Y:S01]  /*d340*/  HMMA.16816.F32.BF16 R120, R136.reuse, R142, R120 ;  /* 0x0000008e8878723c */ /* 0x040fe20000041878 */
[----:B------:R-:W1:Y:S07]  /*d350*/  LDSM.16.MT88.4 R140, [R244+0x1000] ;  /* 0x00100000f48c783b */ /* 0x000e6e0000004200 */
[C---:B--2---:R-:W-:Y:S08]  /*d360*/  HMMA.16816.F32.BF16 R124, R136.reuse, R144, R124 ;  /* 0x00000090887c723c */ /* 0x044ff0000004187c */
[----:B------:R-:W-:Y:S07]  /*d370*/  HMMA.16816.F32.BF16 R128, R136, R146, R128 ;  /* 0x000000928880723c */ /* 0x000fee0000041880 */
[----:B------:R-:W-:Y:S01]  /*d380*/  MOV R139, R154 ;  /* 0x0000009a008b7202 */ /* 0x000fe20000000f00 */
[C---:B------:R-:W-:Y:S01]  /*d390*/  HMMA.16816.F32.BF16 R160, R172.reuse, R156, R4 ;  /* 0x0000009caca0723c */ /* 0x040fe20000041804 */
[----:B------:R-:W2:Y:S04]  /*d3a0*/  LDSM.16.MT88.4 R4, [R246+0x1000] ;  /* 0x00100000f604783b */ /* 0x000ea80000004200 */
[----:B------:R-:W-:Y:S03]  /*d3b0*/  MOV R138, R153 ;  /* 0x00000099008a7202 */ /* 0x000fe60000000f00 */
[C---:B------:R-:W-:Y:S01]  /*d3c0*/  HMMA.16816.F32.BF16 R156, R172.reuse, R158, R8 ;  /* 0x0000009eac9c723c */ /* 0x040fe20000041808 */
[----:B------:R-:W3:Y:S03]  /*d3d0*/  LDSM.16.MT88.4 R8, [R243+0x2800] ;  /* 0x00280000f308783b */ /* 0x000ee60000004200 */
[----:B------:R-:W-:Y:S04]  /*d3e0*/  FADD.FTZ R0, R138, R0 ;  /* 0x000000008a007221 */ /* 0x000fe80000010000 */
[C---:B------:R-:W-:Y:S01]  /*d3f0*/  HMMA.16816.F32.BF16 R152, R172.reuse, R148, R12 ;  /* 0x00000094ac98723c */ /* 0x040fe2000004180c */
[----:B------:R-:W4:Y:S03]  /*d400*/  LDSM.16.MT88.4 R12, [R245+0x2800] ;  /* 0x00280000f50c783b */ /* 0x000f260000004200 */
[----:B------:R-:W-:Y:S04]  /*d410*/  FADD.FTZ R0, R139, R0 ;  /* 0x000000008b007221 */ /* 0x000fe80000010000 */
[C---:B------:R-:W-:Y:S04]  /*d420*/  HMMA.16816.F32.BF16 R148, R172.reuse, R150, R16 ;  /* 0x00000096ac94723c */ /* 0x040fe80000041810 */
        /* <DEDUP_REMOVED lines=10> */
[C---:B---3--:R-:W-:Y:S04]  /*d4d0*/  HMMA.16816.F32.BF16 R36, R172.reuse, R8, R36 ;  /* 0x00000008ac24723c */ /* 0x048fe80000041824 */
[----:B------:R-:W-:Y:S01]  /*d4e0*/  FADD.FTZ R2, R176, R0 ;  /* 0x00000000b0027221 */ /* 0x000fe20000010000 */
[----:B------:R-:W-:Y:S03]  /*d4f0*/  IADD3 R0, R180, -0x1, RZ ;  /* 0xffffffffb4007810 */ /* 0x000fe60007ffe0ff */
[C---:B------:R-:W-:Y:S01]  /*d500*/  HMMA.16816.F32.BF16 R40, R172.reuse, R10, R40 ;  /* 0x0000000aac28723c */ /* 0x040fe20000041828 */
[----:B------:R-:W2:Y:S03]  /*d510*/  LDSM.16.MT88.4 R8, [R246+0x2800] ;  /* 0x00280000f608783b */ /* 0x000ea60000004200 */
[----:B------:R-:W-:Y:S01]  /*d520*/  FADD.FTZ R2, R177, R2 ;  /* 0x00000002b1027221 */ /* 0x000fe20000010000 */
[----:B------:R-:W-:Y:S03]  /*d530*/  MOV R180, R0 ;  /* 0x0000000000b47202 */ /* 0x000fe60000000f00 */
[C---:B----4-:R-:W-:Y:S01]  /*d540*/  HMMA.16816.F32.BF16 R44, R172.reuse, R12, R44 ;  /* 0x0000000cac2c723c */ /* 0x050fe2000004182c */
[----:B------:R-:W-:Y:S07]  /*d550*/  STL [R1+0x50], R2 ;  /* 0x0000500201007387 */ /* 0x000fee0000100800 */
        /* <DEDUP_REMOVED lines=31> */
.L_x_4404:
[----:B------:R-:W-:Y:S05]  /*d750*/  BRA.DIV ~URZ, `(.L_x_4417) ;  /* 0x000079127f007947 */ /* 0x000fea000b800000 */
[----:B------:R-:W2:Y:S04]  /*d760*/  LDL R2, [R1+0x54] ;  /* 0x0000540001027983 */ /* 0x000ea80000100800 */
[----:B--2---:R1:W2:Y:S02]  /*d770*/  SHFL.BFLY PT, R0, R2, 0x2, 0x1f ;  /* 0x0c401f0002007f89 */ /* 0x0042a400000e0000 */
.L_x_4505:
        /* <DEDUP_REMOVED lines=9> */
.L_x_4506:
        /* <DEDUP_REMOVED lines=148> */
.L_x_4377:
        /* <DEDUP_REMOVED lines=19> */
.L_x_4420:
[----:B-1----:R-:W-:Y:S05]  /*e280*/  BSYNC B0 ;  /* 0x0000000000007941 */ /* 0x002fea0003800000 */
.L_x_4419:
        /* <DEDUP_REMOVED lines=166> */
.L_x_4423:
        /* <DEDUP_REMOVED lines=125> */
.L_x_4507:
[----:B------:R-:W-:Y:S05]  /*f4c0*/  BRA.DIV ~URZ, `(.L_x_4426) ;  /* 0x00005d727f007947 */ /* 0x000fea000b800000 */
[----:B------:R4:W2:Y:S02]  /*f4d0*/  SHFL.IDX PT, R0, R14, RZ, 0x181f ;  /* 0x00181fff0e007589 */ /* 0x0008a400000e0000 */
.L_x_4508:
        /* <DEDUP_REMOVED lines=33> */
.L_x_4428:
[----:B------:R-:W-:Y:S05]  /*f6f0*/  BSYNC B0 ;  /* 0x0000000000007941 */ /* 0x000fea0003800000 */
.L_x_4427:
[----:B------:R-:W-:Y:S05]  /*f700*/  BRA.DIV ~URZ, `(.L_x_4429) ;  /* 0x00005b927f007947 */ /* 0x000fea000b800000 */
[----:B---3--:R3:W4:Y:S04]  /*f710*/  SHFL.IDX PT, R4, R5, 0x1, 0x181f ;  /* 0x00381f0005047f89 */ /* 0x00872800000e0000 */
[----:B--2---:R3:W2:Y:S02]  /*f720*/  SHFL.IDX PT, R0, R14, 0x1, 0x181f ;  /* 0x00381f000e007f89 */ /* 0x0046a400000e0000 */
.L_x_4509:
        /* <DEDUP_REMOVED lines=28> */
.L_x_4431:
[----:B------:R-:W-:Y:S05]  /*f8f0*/  BSYNC B0 ;  /* 0x0000000000007941 */ /* 0x000fea0003800000 */
.L_x_4430:
[----:B------:R-:W-:Y:S05]  /*f900*/  BRA.DIV ~URZ, `(.L_x_4432) ;  /* 0x00005a527f007947 */ /* 0x000fea000b800000 */
[----:B----4-:R4:W3:Y:S02]  /*f910*/  SHFL.IDX PT, R4, R5, 0x2, 0x181f ;  /* 0x00581f0005047f89 */ /* 0x0108e400000e0000 */
.L_x_4510:
[----:B------:R-:W-:Y:S05]  /*f920*/  BRA.DIV ~URZ, `(.L_x_4433) ;  /* 0x00005aa27f007947 */ /* 0x000fea000b800000 */
[----:B--2---:R2:W4:Y:S02]  /*f930*/  SHFL.IDX PT, R0, R14, 0x2, 0x181f ;  /* 0x00581f000e007f89 */ /* 0x00452400000e0000 */
.L_x_4511:
        /* <DEDUP_REMOVED lines=28> */
.L_x_4435:
[----:B------:R-:W-:Y:S05]  /*fb00*/  BSYNC B0 ;  /* 0x0000000000007941 */ /* 0x000fea0003800000 */
.L_x_4434:
[----:B------:R-:W-:Y:S05]  /*fb10*/  BRA.DIV ~URZ, `(.L_x_4436) ;  /* 0x000059127f007947 */ /* 0x000fea000b800000 */
[----:B---3--:R3:W1:Y:S04]  /*fb20*/  SHFL.IDX PT, R4, R5, 0x3, 0x181f ;  /* 0x00781f0005047f89 */ /* 0x00866800000e0000 */
[----:B----4-:R3:W4:Y:S02]  /*fb30*/  SHFL.IDX PT, R0, R14, 0x3, 0x181f ;  /* 0x00781f000e007f89 */ /* 0x01072400000e0000 */
.L_x_4512:
        /* <DEDUP_REMOVED lines=29> */
.L_x_4424:
        /* <DEDUP_REMOVED lines=33> */
.L_x_4513:
[----:B------:R-:W-:Y:S05]  /*ff20*/  BRA.DIV ~URZ, `(.L_x_4439) ;  /* 0x000056327f007947 */ /* 0x000fea000b800000 */
[----:B------:R3:W4:Y:S02]  /*ff30*/  SHFL.IDX PT, R0, R12, RZ, 0x1c1f ;  /* 0x001c1fff0c007589 */ /* 0x00072400000e0000 */
.L_x_4514:
        /* <DEDUP_REMOVED lines=194> */
.L_x_4441:
[----:B------:R-:W-:Y:S05]  /*10b60*/  BSYNC B0 ;  /* 0x0000000000007941 */ /* 0x000fea0003800000 */
.L_x_4440:
[----:B------:R-:W-:Y:S05]  /*10b70*/  BRA.DIV ~URZ, `(.L_x_4442) ;  /* 0x00004a427f007947 */ /* 0x000fea000b800000 */
[----:B--2---:R2:W1:Y:S04]  /*10b80*/  SHFL.IDX PT, R4, R5, 0x1, 0x1c1f ;  /* 0x003c1f0005047f89 */ /* 0x00446800000e0000 */
[----:B----4-:R2:W4:Y:S02]  /*10b90*/  SHFL.IDX PT, R0, R12, 0x1, 0x1c1f ;  /* 0x003c1f000c007f89 */ /* 0x01052400000e0000 */
.L_x_4515:
        /* <DEDUP_REMOVED lines=212> */
.L_x_4422:
        /* <DEDUP_REMOVED lines=22> */
.L_x_4443:
        /* <DEDUP_REMOVED lines=60> */
.L_x_4445:
[----:B------:R-:W-:Y:S05]  /*11e00*/  BSYNC B0 ;  /* 0x0000000000007941 */ /* 0x000fea0003800000 */
.L_x_4444:
        /* <DEDUP_REMOVED lines=36> */
.L_x_4516:
[----:B------:R-:W-:Y:S05]  /*12050*/  BRA.DIV ~URZ, `(.L_x_4447) ;  /* 0x000036927f007947 */ /* 0x000fea000b800000 */
[----:B------:R3:W4:Y:S02]  /*12060*/  SHFL.IDX PT, R0, R14, RZ, 0x181f ;  /* 0x00181fff0e007589 */ /* 0x00072400000e0000 */
.L_x_4517:
        /* <DEDUP_REMOVED lines=34> */
.L_x_4449:
[----:B------:R-:W-:Y:S05]  /*12290*/  BSYNC B0 ;  /* 0x0000000000007941 */ /* 0x000fea0003800000 */
.L_x_4448:
[----:B------:R-:W-:Y:S05]  /*122a0*/  BRA.DIV ~URZ, `(.L_x_4450) ;  /* 0x000034a27f007947 */ /* 0x000fea000b800000 */
[----:B--2---:R2:W1:Y:S04]  /*122b0*/  SHFL.IDX PT, R4, R5, 0x1, 0x181f ;  /* 0x00381f0005047f89 */ /* 0x00446800000e0000 */
[----:B----4-:R2:W4:Y:S02]  /*122c0*/  SHFL.IDX PT, R0, R14, 0x1, 0x181f ;  /* 0x00381f000e007f89 */ /* 0x01052400000e0000 */
.L_x_4518:
        /* <DEDUP_REMOVED lines=28> */
.L_x_4452:
[----:B------:R-:W-:Y:S05]  /*12490*/  BSYNC B0 ;  /* 0x0000000000007941 */ /* 0x000fea0003800000 */
.L_x_4451:
[----:B------:R-:W-:Y:S05]  /*124a0*/  BRA.DIV ~URZ, `(.L_x_4453) ;  /* 0x000033627f007947 */ /* 0x000fea000b800000 */
[----:B------:R1:W2:Y:S02]  /*124b0*/  SHFL.IDX PT, R4, R5, 0x2, 0x181f ;  /* 0x00581f0005047f89 */ /* 0x0002a400000e0000 */
.L_x_4519:
[----:B------:R-:W-:Y:S05]  /*124c0*/  BRA.DIV ~URZ, `(.L_x_4454) ;  /* 0x000033b27f007947 */ /* 0x000fea000b800000 */
[----:B----4-:R4:W1:Y:S02]  /*124d0*/  SHFL.IDX PT, R0, R14, 0x2, 0x181f ;  /* 0x00581f000e007f89 */ /* 0x01086400000e0000 */
.L_x_4520:
        /* <DEDUP_REMOVED lines=28> */
.L_x_4456:
[----:B------:R-:W-:Y:S05]  /*126a0*/  BSYNC B0 ;  /* 0x0000000000007941 */ /* 0x000fea0003800000 */
.L_x_4455:
[----:B------:R-:W-:Y:S05]  /*126b0*/  BRA.DIV ~URZ, `(.L_x_4457) ;  /* 0x000032227f007947 */ /* 0x000fea000b800000 */
[----:B--2---:R2:W1:Y:S04]  /*126c0*/  SHFL.IDX PT, R4, R5, 0x3, 0x181f ;  /* 0x00781f0005047f89 */ /* 0x00446800000e0000 */
[----:B------:R2:W3:Y:S02]  /*126d0*/  SHFL.IDX PT, R0, R14, 0x3, 0x181f ;  /* 0x00781f000e007f89 */ /* 0x0004e400000e0000 */
.L_x_4521:
        /* <DEDUP_REMOVED lines=27> */
.L_x_4437:
[----:B------:R-:W-:Y:S05]  /*12890*/  BSYNC B1 ;  /* 0x0000000000017941 */ /* 0x000fea0003800000 */
.L_x_4421:
        /* <DEDUP_REMOVED lines=15> */
.L_x_4522:
[----:B------:R-:W-:Y:S05]  /*12990*/  BRA.DIV ~URZ, `(.L_x_4460) ;  /* 0x000030727f007947 */ /* 0x000fea000b800000 */
[----:B------:R3:W4:Y:S02]  /*129a0*/  SHFL.IDX PT, R8, R106, 0x1, 0x1f ;  /* 0x00201f006a087f89 */ /* 0x00072400000e0000 */
.L_x_4523:
        /* <DEDUP_REMOVED lines=19> */
.L_x_4524:
        /* <DEDUP_REMOVED lines=16> */
.L_x_4525:
[----:B---3--:R-:W-:Y:S01]  /*12be0*/  IMAD R0, R0, c[0x0][0x538], RZ ;  /* 0x00014e0000007a24 */ /* 0x008fe200078e02ff */
[----:B------:R-:W-:Y:S04]  /*12bf0*/  BSSY B1, `(.L_x_4463) ;  /* 0x00000cf000017945 */ /* 0x000fe80003800000 */
[----:B----4-:R-:W-:-:S04]  /*12c00*/  IADD3 R8, R0, R8, RZ ;  /* 0x0000000800087210 */ /* 0x010fc80007ffe0ff */
[----:B--2---:R-:W-:-:S13]  /*12c10*/  ISETP.GT.AND P0, PT, R8, R9, PT ;  /* 0x000000090800720c */ /* 0x004fda0003f04270 */
[----:B------:R-:W-:Y:S05]  /*12c20*/  @P0 BRA `(.L_x_4464) ;  /* 0x0000025000000947 */ /* 0x000fea0003800000 */
.L_x_4468:
        /* <DEDUP_REMOVED lines=17> */
.L_x_4526:
        /* <DEDUP_REMOVED lines=16> */
.L_x_4527:
[----:B--2---:R-:W-:-:S05]  /*12e40*/  IMAD R0, R0, c[0x0][0x538], RZ ;  /* 0x00014e0000007a24 */ /* 0x004fca00078e02ff */
[----:B------:R-:W-:-:S04]  /*12e50*/  IADD3 R8, R0, R8, RZ ;  /* 0x0000000800087210 */ /* 0x000fc80007ffe0ff */
[----:B------:R-:W-:-:S13]  /*12e60*/  ISETP.GT.AND P0, PT, R8, R9, PT ;  /* 0x000000090800720c */ /* 0x000fda0003f04270 */
[----:B-1----:R-:W-:Y:S05]  /*12e70*/  @!P0 BRA `(.L_x_4468) ;  /* 0xfffffdb000008947 */ /* 0x002fea000383ffff */
.L_x_4464:
[----:B------:R-:W-:-:S05]  /*12e80*/  IADD3 R8, -R0, R8, RZ ;  /* 0x0000000800087210 */ /* 0x000fca0007ffe1ff */
[----:B------:R-:W-:-:S05]  /*12e90*/  IMAD R0, R4, c[0x0][0x538], R8 ;  /* 0x00014e0004007a24 */ /* 0x000fca00078e0208 */
[----:B------:R-:W-:Y:S01]  /*12ea0*/  ISETP.GT.AND P0, PT, R0, R9, PT ;  /* 0x000000090000720c */ /* 0x000fe20003f04270 */
[----:B------:R-:W-:-:S12]  /*12eb0*/  BRA.DIV ~URZ, `(.L_x_4469) ;  /* 0x00002f927f007947 */ /* 0x000fd8000b800000 */
[----:B------:R-:W-:-:S03]  /*12ec0*/  VOTE.ANY R10, PT, !P0 ;  /* 0x00000000000a7806 */ /* 0x000fc600040e0100 */
.L_x_4528:
[----:B------:R-:W2:Y:S01]  /*12ed0*/  LDL.LU R0, [R1+0xb4] ;  /* 0x0000b40001007983 */ /* 0x000ea20000300800 */
[----:B------:R-:W2:Y:S02]  /*12ee0*/  POPC R5, R10 ;  /* 0x0000000a00057309 */ /* 0x000ea40000000000 */
[----:B--2---:R-:W-:-:S05]  /*12ef0*/  IADD3 R0, R5, R0, RZ ;  /* 0x0000000005007210 */ /* 0x004fca0007ffe0ff */
[----:B------:R2:W-:Y:S01]  /*12f00*/  STL [R1+0xb4], R0 ;  /* 0x0000b40001007387 */ /* 0x0005e20000100800 */
[----:B------:R-:W-:Y:S05]  /*12f10*/  BRA.DIV ~URZ, `(.L_x_4470) ;  /* 0x00002f827f007947 */ /* 0x000fea000b800000 */
[----:B------:R3:W4:Y:S04]  /*12f20*/  SHFL.IDX PT, R11, R6, R5, 0x1f ;  /* 0x00001f05060b7589 */ /* 0x00072800000e0000 */
[----:B------:R3:W1:Y:S02]  /*12f30*/  SHFL.IDX PT, R7, R7, R5, 0x1f ;  /* 0x00001f0507077589 */ /* 0x00066400000e0000 */
.L_x_4529:
[----:B------:R-:W-:Y:S01]  /*12f40*/  ISETP.NE.AND P0, PT, R10, RZ, PT ;  /* 0x000000ff0a00720c */ /* 0x000fe20003f05270 */
[----:B------:R-:W-:-:S12]  /*12f50*/  BSSY B0, `(.L_x_4471) ;  /* 0x0000005000007945 */ /* 0x000fd80003800000 */
[----:B------:R-:W-:Y:S05]  /*12f60*/  @!P0 BRA `(.L_x_4472) ;  /* 0x0000003000008947 */ /* 0x000fea0003800000 */
[----:B---3--:R-:W-:Y:S01]  /*12f70*/  IADD3 R5, R5, -0x1, RZ ;  /* 0xffffffff05057810 */ /* 0x008fe20007ffe0ff */
[----:B------:R-:W-:Y:S05]  /*12f80*/  BRA.DIV ~URZ, `(.L_x_4473) ;  /* 0x00002fe27f007947 */ /* 0x000fea000b800000 */
[----:B------:R3:W2:Y:S02]  /*12f90*/  SHFL.IDX PT, R12, R4, R5, 0x1f ;  /* 0x00001f05040c7589 */ /* 0x0006a400000e0000 */
.L_x_4472:
[----:B------:R-:W-:Y:S05]  /*12fa0*/  BSYNC B0 ;  /* 0x0000000000007941 */ /* 0x000fea0003800000 */
.L_x_4471:
        /* <DEDUP_REMOVED lines=68> */
.L_x_4475:
        /* <DEDUP_REMOVED lines=69> */
.L_x_4476:
[----:B------:R-:W-:Y:S05]  /*13840*/  BSYNC B0 ;  /* 0x0000000000007941 */ /* 0x000fea0003800000 */
.L_x_4474:
[----:B------:R-:W-:-:S04]  /*13850*/  LOP3.LUT R2, RZ, R2, RZ, 0x33, !PT ;  /* 0x00000002ff027212 */ /* 0x000fc800078e33ff */
[----:B-1----:R-:W-:-:S05]  /*13860*/  IADD3 R0, R2, R11, RZ ;  /* 0x0000000b02007210 */ /* 0x002fca0007ffe0ff */
[----:B------:R1:W-:Y:S01]  /*13870*/  STL [R1+0xac], R0 ;  /* 0x0000ac0001007387 */ /* 0x0003e20000100800 */
[----:B------:R-:W-:Y:S05]  /*13880*/  BRA `(.L_x_4477) ;  /* 0x0000005000007947 */ /* 0x000fea0003800000 */
.L_x_4465:
[----:B------:R-:W-:Y:S01]  /*13890*/  MOV R0, c[0x0][0x53c] ;  /* 0x00014f0000007a02 */ /* 0x000fe20000000f00 */
[----:B------:R2:W-:Y:S04]  /*138a0*/  STL [R1+0xa8], R9 ;  /* 0x0000a80901007387 */ /* 0x0005e80000100800 */
[----:B------:R2:W-:Y:S04]  /*138b0*/  STL [R1+0xac], RZ ;  /* 0x0000acff01007387 */ /* 0x0005e80000100800 */
[----:B------:R2:W-:Y:S04]  /*138c0*/  STL [R1+0xb0], RZ ;  /* 0x0000b0ff01007387 */ /* 0x0005e80000100800 */
[----:B------:R2:W-:Y:S02]  /*138d0*/  STL [R1+0xb4], R0 ;  /* 0x0000b40001007387 */ /* 0x0005e40000100800 */
.L_x_4477:
[----:B------:R-:W-:Y:S05]  /*138e0*/  BSYNC B1 ;  /* 0x0000000000017941 */ /* 0x000fea0003800000 */
.L_x_4463:
        /* <DEDUP_REMOVED lines=9> */
.L_x_4458:
[----:B--2---:R-:W2:Y:S02]  /*13980*/  LDL R0, [R1+0xb4] ;  /* 0x0000b40001007983 */ /* 0x004ea40000100800 */
[----:B--2---:R-:W-:-:S13]  /*13990*/  ISETP.GE.AND P0, PT, R0, c[0x0][0x53c], PT ;  /* 0x00014f0000007a0c */ /* 0x004fda0003f06270 */
[----:B-1----:R-:W-:Y:S01]  /*139a0*/  @P0 CALL.REL.NOINC `(.L_x_4478) ;  /* 0x0000001000000944 */ /* 0x002fe20003c00000 */
[----:B------:R-:W-:Y:S05]  /*139b0*/  BRA `(.L_x_4479) ;  /* 0xfffee7d000007947 */ /* 0x000fea000383ffff */
.L_x_4478:
[----:B------:R-:W-:Y:S05]  /*139c0*/  EXIT ;  /* 0x000000000000794d */ /* 0x000fea0003800000 */
.L_x_4360:
[----:B------:R-:W-:Y:S01]  /*139d0*/  IMAD.MOV.U32 R0, RZ, RZ, R5 ;  /* 0x000000ffff007224 */ /* 0x000fe200078e0005 */
[----:B------:R-:W-:Y:S02]  /*139e0*/  MOV R3, 0x1 ;  /* 0x0000000100037802 */ /* 0x000fe40000000f00 */
[----:B------:R-:W-:Y:S02]  /*139f0*/  MOV R2, 0x13a10 ;  /* 0x00013a1000027802 */ /* 0x000fe40000000f00 */
[----:B------:R-:W-:Y:S05]  /*13a00*/  CALL.REL.NOINC `($__internal_74_$__cuda_sm70_shflsync_up_p) ;  /* 0x000026d000007944 */ /* 0x000fea0003c00000 */
[----:B------:R-:W-:Y:S01]  /*13a10*/  MOV R0, R4 ;  /* 0x0000000400007202 */ /* 0x000fe20000000f00 */
[----:B------:R-:W-:Y:S05]  /*13a20*/  BRA `(.L_x_4480) ;  /* 0xfffeca3000007947 */ /* 0x000fea000383ffff */
.L_x_4361:
[----:B------:R-:W-:Y:S01]  /*13a30*/  IMAD.MOV.U32 R0, RZ, RZ, R5 ;  /* 0x000000ffff007224 */ /* 0x000fe200078e0005 */
[----:B------:R-:W-:Y:S02]  /*13a40*/  MOV R3, 0x2 ;  /* 0x0000000200037802 */ /* 0x000fe40000000f00 */
[----:B------:R-:W-:Y:S02]  /*13a50*/  MOV R2, 0x13a70 ;  /* 0x00013a7000027802 */ /* 0x000fe40000000f00 */
[----:B------:R-:W-:Y:S05]  /*13a60*/  CALL.REL.NOINC `($__internal_74_$__cuda_sm70_shflsync_up_p) ;  /* 0x0000267000007944 */ /* 0x000fea0003c00000 */
[----:B------:R-:W-:Y:S01]  /*13a70*/  SEL R4, R4, RZ, P4 ;  /* 0x000000ff04047207 */ /* 0x000fe20002000000 */
[----:B------:R-:W-:Y:S01]  /*13a80*/  IMAD.MOV.U32 R3, RZ, RZ, 0x4 ;  /* 0x00000004ff037424 */ /* 0x000fe200078e00ff */
[----:B------:R-:W-:-:S03]  /*13a90*/  MOV R2, 0x13ac0 ;  /* 0x00013ac000027802 */ /* 0x000fc60000000f00 */
[----:B------:R-:W-:Y:S02]  /*13aa0*/  IMAD.IADD R0, R5, 0x1, R4 ;  /* 0x0000000105007824 */ /* 0x000fe400078e0204 */
        /* <DEDUP_REMOVED lines=14> */
[----:B------:R-:W-:Y:S01]  /*13b90*/  IMAD.IADD R4, R0, 0x1, R4 ;  /* 0x0000000100047824 */ /* 0x000fe200078e0204 */
[----:B------:R-:W-:-:S04]  /*13ba0*/  MOV R0, 0x1f ;  /* 0x0000001f00007802 */ /* 0x000fc80000000f00 */
[----:B------:R1:W-:Y:S03]  /*13bb0*/  STL [R1+0x4c], R4 ;  /* 0x00004c0401007387 */ /* 0x0003e60000100800 */
[----:B-1----:R-:W-:Y:S05]  /*13bc0*/  CALL.REL.NOINC `($__internal_73_$__cuda_sm70_shflsync_idx_p) ;  /* 0x0000247000007944 */ /* 0x002fea0003c00000 */
[----:B-1---5:R-:W-:Y:S05]  /*13bd0*/  BRA `(.L_x_4481) ;  /* 0xfffec98000007947 */ /* 0x022fea000383ffff */
.L_x_4363:
[----:B------:R-:W-:Y:S02]  /*13be0*/  SEL R0, RZ, 0x1, P0 ;  /* 0x00000001ff007807 */ /* 0x000fe40000000000 */
[----:B------:R-:W-:Y:S02]  /*13bf0*/  MOV R2, 0x13c10 ;  /* 0x00013c1000027802 */ /* 0x000fe40000000f00 */
[----:B------:R-:W-:Y:S05]  /*13c00*/  CALL.REL.NOINC `($__internal_75_$__cuda_sm70_votesync_ballot) ;  /* 0x0000253000007944 */ /* 0x000fea0003c00000 */
[----:B------:R-:W-:Y:S01]  /*13c10*/  MOV R10, R0 ;  /* 0x00000000000a7202 */ /* 0x000fe20000000f00 */
[----:B------:R-:W-:Y:S05]  /*13c20*/  BRA `(.L_x_4482) ;  /* 0xfffec9c000007947 */ /* 0x000fea000383ffff */
.L_x_4364:
[----:B------:R2:W-:Y:S01]  /*13c30*/  STL [R1+0x4c], R9 ;  /* 0x00004c0901007387 */ /* 0x0005e20000100800 */
[----:B-1----:R-:W-:Y:S01]  /*13c40*/  IMAD.MOV.U32 R0, RZ, RZ, R5 ;  /* 0x000000ffff007224 */ /* 0x002fe200078e0005 */
[----:B------:R-:W-:Y:S02]  /*13c50*/  MOV R3, 0x1f ;  /* 0x0000001f00037802 */ /* 0x000fe40000000f00 */
[----:B------:R-:W-:Y:S02]  /*13c60*/  MOV R2, 0x13c80 ;  /* 0x00013c8000027802 */ /* 0x000fe40000000f00 */
[----:B--2---:R-:W-:Y:S05]  /*13c70*/  CALL.REL.NOINC `($__internal_73_$__cuda_sm70_shflsync_idx_p) ;  /* 0x000023c000007944 */ /* 0x004fea0003c00000 */
[----:B------:R2:W-:Y:S01]  /*13c80*/  STL [R1+0x4c], R8 ;  /* 0x00004c0801007387 */ /* 0x0005e20000100800 */
[----:B------:R-:W-:Y:S01]  /*13c90*/  IMAD.MOV.U32 R12, RZ, RZ, R0 ;  /* 0x000000ffff0c7224 */ /* 0x000fe200078e0000 */
[----:B-----5:R-:W-:Y:S01]  /*13ca0*/  MOV R0, R5 ;  /* 0x0000000500007202 */ /* 0x020fe20000000f00 */
[----:B------:R-:W-:Y:S01]  /*13cb0*/  IMAD.MOV.U32 R6, RZ, RZ, RZ ;  /* 0x000000ffff067224 */ /* 0x000fe200078e00ff */
[----:B------:R-:W-:-:S02]  /*13cc0*/  MOV R3, 0x1f ;  /* 0x0000001f00037802 */ /* 0x000fc40000000f00 */
[----:B------:R-:W-:Y:S02]  /*13cd0*/  MOV R2, 0x13cf0 ;  /* 0x00013cf000027802 */ /* 0x000fe40000000f00 */
[----:B-12---:R-:W-:Y:S05]  /*13ce0*/  CALL.REL.NOINC `($__internal_73_$__cuda_sm70_shflsync_idx_p) ;  /* 0x0000235000007944 */ /* 0x006fea0003c00000 */
[----:B------:R-:W-:Y:S01]  /*13cf0*/  MOV R9, R0 ;  /* 0x0000000000097202 */ /* 0x000fe20000000f00 */
[----:B-1---5:R-:W-:Y:S05]  /*13d00*/  BRA `(.L_x_4483) ;  /* 0xfffec95000007947 */ /* 0x022fea000383ffff */
.L_x_4367:
[----:B------:R1:W-:Y:S01]  /*13d10*/  STL [R1+0x4c], R4 ;  /* 0x00004c0401007387 */ /* 0x0003e20000100800 */
[----:B------:R-:W-:Y:S02]  /*13d20*/  MOV R3, 0x1f ;  /* 0x0000001f00037802 */ /* 0x000fe40000000f00 */
[----:B------:R-:W-:Y:S02]  /*13d30*/  MOV R2, 0x13d50 ;  /* 0x00013d5000027802 */ /* 0x000fe40000000f00 */
[----:B-1234-:R-:W-:Y:S05]  /*13d40*/  CALL.REL.NOINC `($__internal_73_$__cuda_sm70_shflsync_idx_p) ;  /* 0x000022f000007944 */ /* 0x01efea0003c00000 */
[----:B------:R-:W-:Y:S01]  /*13d50*/  MOV R6, R0 ;  /* 0x0000000000067202 */ /* 0x000fe20000000f00 */
[----:B-1---5:R-:W-:Y:S05]  /*13d60*/  BRA `(.L_x_4366) ;  /* 0xfffec95000007947 */ /* 0x022fea000383ffff */
.L_x_4380:
[----:B------:R1:W-:Y:S01]  /*13d70*/  STL [R1+0x4c], R12 ;  /* 0x00004c0c01007387 */ /* 0x0003e20000100800 */
[----:B--2---:R-:W-:Y:S01]  /*13d80*/  IMAD.MOV.U32 R0, RZ, RZ, 0x1 ;  /* 0x00000001ff007424 */ /* 0x004fe200078e00ff */
[----:B------:R-:W-:Y:S02]  /*13d90*/  MOV R3, 0x181f ;  /* 0x0000181f00037802 */ /* 0x000fe40000000f00 */
[----:B------:R-:W-:Y:S02]  /*13da0*/  MOV R2, 0x13dc0 ;  /* 0x00013dc000027802 */ /* 0x000fe40000000f00 */
[----:B-1----:R-:W-:Y:S05]  /*13db0*/  CALL.REL.NOINC `($__internal_73_$__cuda_sm70_shflsync_idx_p) ;  /* 0x0000228000007944 */ /* 0x002fea0003c00000 */
[----:B------:R2:W-:Y:S01]  /*13dc0*/  STL [R1+0x4c], R13 ;  /* 0x00004c0d01007387 */ /* 0x0005e20000100800 */
[----:B-----5:R-:W-:Y:S01]  /*13dd0*/  IMAD.MOV.U32 R5, RZ, RZ, R0 ;  /* 0x000000ffff057224 */ /* 0x020fe200078e0000 */
[----:B------:R-:W-:Y:S01]  /*13de0*/  MOV R0, 0x1 ;  /* 0x0000000100007802 */ /* 0x000fe20000000f00 */
[----:B------:R-:W-:Y:S01]  /*13df0*/  IMAD.MOV.U32 R3, RZ, RZ, 0x181f ;  /* 0x0000181fff037424 */ /* 0x000fe200078e00ff */
[----:B------:R-:W-:-:S02]  /*13e00*/  MOV R2, 0x13e20 ;  /* 0x00013e2000027802 */ /* 0x000fc40000000f00 */
[----:B-12---:R-:W-:Y:S05]  /*13e10*/  CALL.REL.NOINC `($__internal_73_$__cuda_sm70_shflsync_idx_p) ;  /* 0x0000222000007944 */ /* 0x006fea0003c00000 */
[----:B-1---5:R-:W-:Y:S05]  /*13e20*/  BRA `(.L_x_4484) ;  /* 0xffff045000007947 */ /* 0x022fea000383ffff */
.L_x_4383:
[----:B------:R2:W-:Y:S01]  /*13e30*/  STL [R1+0x4c], R5 ;  /* 0x00004c0501007387 */ /* 0x0005e20000100800 */
[----:B------:R-:W-:Y:S01]  /*13e40*/  IMAD.MOV.U32 R0, RZ, RZ, RZ ;  /* 0x000000ffff007224 */ /* 0x000fe200078e00ff */
[----:B------:R-:W-:-:S02]  /*13e50*/  MOV R3, 0x181f ;  /* 0x0000181f00037802 */ /* 0x000fc40000000f00 */
[----:B------:R-:W-:Y:S02]  /*13e60*/  MOV R2, 0x13e80 ;  /* 0x00013e8000027802 */ /* 0x000fe40000000f00 */
[----:B-12---:R-:W-:Y:S05]  /*13e70*/  CALL.REL.NOINC `($__internal_73_$__cuda_sm70_shflsync_idx_p) ;  /* 0x000021c000007944 */ /* 0x006fea0003c00000 */
[----:B-----5:R-:W-:Y:S01]  /*13e80*/  MOV R4, R0 ;  /* 0x0000000000047202 */ /* 0x020fe20000000f00 */
[----:B-1----:R-:W-:Y:S05]  /*13e90*/  BRA `(.L_x_4485) ;  /* 0xffff133000007947 */ /* 0x002fea000383ffff */
.L_x_4384:
[----:B------:R4:W-:Y:S01]  /*13ea0*/  STL [R1+0x4c], R6 ;  /* 0x00004c0601007387 */ /* 0x0009e20000100800 */
[----:B------:R-:W-:Y:S01]  /*13eb0*/  IMAD.MOV.U32 R0, RZ, RZ, RZ ;  /* 0x000000ffff007224 */ /* 0x000fe200078e00ff */
[----:B------:R-:W-:Y:S02]  /*13ec0*/  MOV R3, 0x181f ;  /* 0x0000181f00037802 */ /* 0x000fe40000000f00 */
[----:B------:R-:W-:Y:S02]  /*13ed0*/  MOV R2, 0x13ef0 ;  /* 0x00013ef000027802 */ /* 0x000fe40000000f00 */
[----:B-1234-:R-:W-:Y:S05]  /*13ee0*/  CALL.REL.NOINC `($__internal_73_$__cuda_sm70_shflsync_idx_p) ;  /* 0x0000215000007944 */ /* 0x01efea0003c00000 */
[----:B-1---5:R-:W-:Y:S05]  /*13ef0*/  BRA `(.L_x_4486) ;  /* 0xffff12f000007947 */ /* 0x022fea000383ffff */
.L_x_4387:
[----:B------:R2:W-:Y:S01]  /*13f00*/  STL [R1+0x4c], R5 ;  /* 0x00004c0501007387 */ /* 0x0005e20000100800 */
[----:B-1----:R-:W-:Y:S01]  /*13f10*/  IMAD.MOV.U32 R0, RZ, RZ, 0x1 ;  /* 0x00000001ff007424 */ /* 0x002fe200078e00ff */
[----:B------:R-:W-:Y:S02]  /*13f20*/  MOV R3, 0x181f ;  /* 0x0000181f00037802 */ /* 0x000fe40000000f00 */
[----:B------:R-:W-:Y:S02]  /*13f30*/  MOV R2, 0x13f50 ;  /* 0x00013f5000027802 */ /* 0x000fe40000000f00 */
[----:B--234-:R-:W-:Y:S05]  /*13f40*/  CALL.REL.NOINC `($__internal_73_$__cuda_sm70_shflsync_idx_p) ;  /* 0x000020f000007944 */ /* 0x01cfea0003c00000 */
[----:B------:R2:W-:Y:S01]  /*13f50*/  STL [R1+0x4c], R6 ;  /* 0x00004c0601007387 */ /* 0x0005e20000100800 */
[----:B-----5:R-:W-:Y:S01]  /*13f60*/  IMAD.MOV.U32 R4, RZ, RZ, R0 ;  /* 0x000000ffff047224 */ /* 0x020fe200078e0000 */
[----:B------:R-:W-:Y:S01]  /*13f70*/  MOV R0, 0x1 ;  /* 0x0000000100007802 */ /* 0x000fe20000000f00 */
[----:B------:R-:W-:Y:S01]  /*13f80*/  IMAD.MOV.U32 R3, RZ, RZ, 0x181f ;  /* 0x0000181fff037424 */ /* 0x000fe200078e00ff */
[----:B------:R-:W-:-:S02]  /*13f90*/  MOV R2, 0x13fb0 ;  /* 0x00013fb000027802 */ /* 0x000fc40000000f00 */
[----:B-12---:R-:W-:Y:S05]  /*13fa0*/  CALL.REL.NOINC `($__internal_73_$__cuda_sm70_shflsync_idx_p) ;  /* 0x0000209000007944 */ /* 0x006fea0003c00000 */
[----:B-1---5:R-:W-:Y:S05]  /*13fb0*/  BRA `(.L_x_4487) ;  /* 0xffff14a000007947 */ /* 0x022fea000383ffff */
.L_x_4388:
[----:B------:R1:W-:Y:S01]  /*13fc0*/  STL [R1+0x4c], R4 ;  /* 0x00004c0401007387 */ /* 0x0003e20000100800 */
[----:B------:R-:W-:Y:S01]  /*13fd0*/  IMAD.MOV.U32 R0, RZ, RZ, RZ ;  /* 0x000000ffff007224 */ /* 0x000fe200078e00ff */
[----:B------:R-:W-:-:S02]  /*13fe0*/  MOV R3, 0x1c1f ;  /* 0x00001c1f00037802 */ /* 0x000fc40000000f00 */
[----:B------:R-:W-:Y:S02]  /*13ff0*/  MOV R2, 0x14010 ;  /* 0x0001401000027802 */ /* 0x000fe40000000f00 */
[----:B-1----:R-:W-:Y:S05]  /*14000*/  CALL.REL.NOINC `($__internal_73_$__cuda_sm70_shflsync_idx_p) ;  /* 0x0000203000007944 */ /* 0x002fea0003c00000 */
[----:B-1---5:R-:W-:Y:S05]  /*14010*/  BRA `(.L_x_4488) ;  /* 0xffff176000007947 */ /* 0x022fea000383ffff */
.L_x_4389:
[----:B------:R2:W-:Y:S01]  /*14020*/  STL [R1+0x4c], R4 ;  /* 0x00004c0401007387 */ /* 0x0005e20000100800 */
[----:B------:R-:W-:Y:S01]  /*14030*/  IMAD.MOV.U32 R0, RZ, RZ, 0x1 ;  /* 0x00000001ff007424 */ /* 0x000fe200078e00ff */
[----:B------:R-:W-:Y:S02]  /*14040*/  MOV R3, 0x1c1f ;  /* 0x00001c1f00037802 */ /* 0x000fe40000000f00 */
[----:B------:R-:W-:Y:S02]  /*14050*/  MOV R2, 0x14070 ;  /* 0x0001407000027802 */ /* 0x000fe40000000f00 */
[----:B-12---:R-:W-:Y:S05]  /*14060*/  CALL.REL.NOINC `($__internal_73_$__cuda_sm70_shflsync_idx_p) ;  /* 0x00001fd000007944 */ /* 0x006fea0003c00000 */
        /* <DEDUP_REMOVED lines=51> */
[----:B-1----:R-:W-:Y:S05]  /*143a0*/  CALL.REL.NOINC `($__internal_72_$__cuda_sm70_shflsync_bfly_p) ;  /* 0x00001c3000007944 */ /* 0x002fea0003c00000 */
[----:B------:R-:W-:Y:S01]  /*143b0*/  FMNMX.FTZ R134, R134, R0, !PT ;  /* 0x0000000086867209 */ /* 0x000fe20007810000 */
[----:B------:R-:W-:Y:S01]  /*143c0*/  IMAD.MOV.U32 R0, RZ, RZ, 0x1 ;  /* 0x00000001ff007424 */ /* 0x000fe200078e00ff */
[----:B------:R-:W-:-:S03]  /*143d0*/  MOV R2, 0x14400 ;  /* 0x0001440000027802 */ /* 0x000fc60000000f00 */
[----:B------:R-:W-:Y:S02]  /*143e0*/  IMAD.MOV.U32 R132, RZ, RZ, R134 ;  /* 0x000000ffff847224 */ /* 0x000fe400078e0086 */
[----:B------:R-:W-:Y:S05]  /*143f0*/  CALL.REL.NOINC `($__internal_72_$__cuda_sm70_shflsync_bfly_p) ;  /* 0x00001be000007944 */ /* 0x000fea0003c00000 */
[----:B------:R-:W-:Y:S01]  /*14400*/  FMNMX.FTZ R134, R134, R0, !PT ;  /* 0x0000000086867209 */ /* 0x000fe20007810000 */
[----:B------:R-:W-:Y:S01]  /*14410*/  IMAD.MOV.U32 R132, RZ, RZ, R4 ;  /* 0x000000ffff847224 */ /* 0x000fe200078e0004 */
[----:B------:R-:W-:Y:S01]  /*14420*/  MOV R2, 0x14450 ;  /* 0x0001445000027802 */ /* 0x000fe20000000f00 */
[----:B------:R-:W-:Y:S02]  /*14430*/  IMAD.MOV.U32 R0, RZ, RZ, 0x2 ;  /* 0x00000002ff007424 */ /* 0x000fe400078e00ff */
[----:B------:R-:W-:Y:S05]  /*14440*/  CALL.REL.NOINC `($__internal_72_$__cuda_sm70_shflsync_bfly_p) ;  /* 0x00001b9000007944 */ /* 0x000fea0003c00000 */
[----:B------:R-:W-:Y:S01]  /*14450*/  FMNMX.FTZ R4, R4, R0, !PT ;  /* 0x0000000004047209 */ /* 0x000fe20007810000 */
[----:B------:R-:W-:Y:S01]  /*14460*/  IMAD.MOV.U32 R0, RZ, RZ, 0x1 ;  /* 0x00000001ff007424 */ /* 0x000fe200078e00ff */
[----:B------:R-:W-:-:S03]  /*14470*/  MOV R2, 0x144a0 ;  /* 0x000144a000027802 */ /* 0x000fc60000000f00 */
[----:B------:R-:W-:Y:S02]  /*14480*/  IMAD.MOV.U32 R132, RZ, RZ, R4 ;  /* 0x000000ffff847224 */ /* 0x000fe400078e0004 */
[----:B------:R-:W-:Y:S05]  /*14490*/  CALL.REL.NOINC `($__internal_72_$__cuda_sm70_shflsync_bfly_p) ;  /* 0x00001b4000007944 */ /* 0x000fea0003c00000 */
[----:B------:R-:W-:Y:S01]  /*144a0*/  MOV R3, R0 ;  /* 0x0000000000037202 */ /* 0x000fe20000000f00 */
[----:B------:R-:W-:Y:S05]  /*144b0*/  BRA `(.L_x_4489) ;  /* 0xffff17f000007947 */ /* 0x000fea000383ffff */
.L_x_4393:
[----:B------:R-:W-:Y:S01]  /*144c0*/  MOV R3, 0x181f ;  /* 0x0000181f00037802 */ /* 0x000fe20000000f00 */
[----:B------:R2:W-:Y:S01]  /*144d0*/  STL [R1+0x4c], R5 ;  /* 0x00004c0501007387 */ /* 0x0005e20000100800 */
[----:B------:R-:W-:Y:S01]  /*144e0*/  MOV R2, 0x14510 ;  /* 0x0001451000027802 */ /* 0x000fe20000000f00 */
[----:B------:R-:W-:Y:S02]  /*144f0*/  IMAD.MOV.U32 R0, RZ, RZ, RZ ;  /* 0x000000ffff007224 */ /* 0x000fe400078e00ff */
[----:B-12---:R-:W-:Y:S05]  /*14500*/  CALL.REL.NOINC `($__internal_73_$__cuda_sm70_shflsync_idx_p) ;  /* 0x00001b3000007944 */ /* 0x006fea0003c00000 */
[----:B-----5:R-:W-:Y:S01]  /*14510*/  MOV R4, R0 ;  /* 0x0000000000047202 */ /* 0x020fe20000000f00 */
[----:B-1----:R-:W-:-:S05]  /*14520*/  BRA `(.L_x_4490) ;  /* 0xffff2da000007947 */ /* 0x002fca000383ffff */
.L_x_4394:
[----:B------:R-:W-:Y:S01]  /*14530*/  MOV R3, 0x181f ;  /* 0x0000181f00037802 */ /* 0x000fe20000000f00 */
[----:B------:R4:W-:Y:S01]  /*14540*/  STL [R1+0x4c], R12 ;  /* 0x00004c0c01007387 */ /* 0x0009e20000100800 */
[----:B------:R-:W-:Y:S01]  /*14550*/  MOV R2, 0x14580 ;  /* 0x0001458000027802 */ /* 0x000fe20000000f00 */
[----:B------:R-:W-:Y:S02]  /*14560*/  IMAD.MOV.U32 R0, RZ, RZ, RZ ;  /* 0x000000ffff007224 */ /* 0x000fe400078e00ff */
[----:B-1234-:R-:W-:Y:S05]  /*14570*/  CALL.REL.NOINC `($__internal_73_$__cuda_sm70_shflsync_idx_p) ;  /* 0x00001ac000007944 */ /* 0x01efea0003c00000 */
[----:B-1---5:R-:W-:-:S05]  /*14580*/  BRA `(.L_x_4491) ;  /* 0xffff2d6000007947 */ /* 0x022fca000383ffff */
.L_x_4395:
[----:B------:R-:W-:Y:S01]  /*14590*/  MOV R3, 0x181f ;  /* 0x0000181f00037802 */ /* 0x000fe20000000f00 */
[----:B------:R2:W-:Y:S01]  /*145a0*/  STL [R1+0x4c], R5 ;  /* 0x00004c0501007387 */ /* 0x0005e20000100800 */
[----:B------:R-:W-:Y:S01]  /*145b0*/  MOV R2, 0x145e0 ;  /* 0x000145e000027802 */ /* 0x000fe20000000f00 */
[----:B------:R-:W-:Y:S02]  /*145c0*/  IMAD.MOV.U32 R0, RZ, RZ, 0x1 ;  /* 0x00000001ff007424 */ /* 0x000fe400078e00ff */
[----:B-12---:R-:W-:Y:S05]  /*145d0*/  CALL.REL.NOINC `($__internal_73_$__cuda_sm70_shflsync_idx_p) ;  /* 0x00001a6000007944 */ /* 0x006fea0003c00000 */
[----:B------:R-:W-:Y:S01]  /*145e0*/  MOV R2, 0x14640 ;  /* 0x0001464000027802 */ /* 0x000fe20000000f00 */
[----:B------:R2:W-:Y:S01]  /*145f0*/  STL [R1+0x4c], R12 ;  /* 0x00004c0c01007387 */ /* 0x0005e20000100800 */
[----:B-----5:R-:W-:Y:S01]  /*14600*/  IMAD.MOV.U32 R4, RZ, RZ, R0 ;  /* 0x000000ffff047224 */ /* 0x020fe200078e0000 */
[----:B------:R-:W-:Y:S01]  /*14610*/  MOV R0, 0x1 ;  /* 0x0000000100007802 */ /* 0x000fe20000000f00 */
[----:B------:R-:W-:Y:S02]  /*14620*/  IMAD.MOV.U32 R3, RZ, RZ, 0x181f ;  /* 0x0000181fff037424 */ /* 0x000fe400078e00ff */
[----:B-12---:R-:W-:Y:S05]  /*14630*/  CALL.REL.NOINC `($__internal_73_$__cuda_sm70_shflsync_idx_p) ;  /* 0x00001a0000007944 */ /* 0x006fea0003c00000 */
[----:B-1---5:R-:W-:-:S05]  /*14640*/  BRA `(.L_x_4492) ;  /* 0xffff2f1000007947 */ /* 0x022fca000383ffff */
.L_x_4398:
[----:B------:R-:W-:Y:S01]  /*14650*/  MOV R3, 0x181f ;  /* 0x0000181f00037802 */ /* 0x000fe20000000f00 */
[----:B------:R1:W-:Y:S01]  /*14660*/  STL [R1+0x4c], R134 ;  /* 0x00004c8601007387 */ /* 0x0003e20000100800 */
[----:B------:R-:W-:Y:S01]  /*14670*/  MOV R2, 0x146a0 ;  /* 0x000146a000027802 */ /* 0x000fe20000000f00 */
[----:B------:R-:W-:Y:S02]  /*14680*/  IMAD.MOV.U32 R0, RZ, RZ, RZ ;  /* 0x000000ffff007224 */ /* 0x000fe400078e00ff */
[----:B-1----:R-:W-:Y:S05]  /*14690*/  CALL.REL.NOINC `($__internal_73_$__cuda_sm70_shflsync_idx_p) ;  /* 0x000019a000007944 */ /* 0x002fea0003c00000 */
[----:B------:R-:W-:Y:S01]  /*146a0*/  MOV R132, R0 ;  /* 0x0000000000847202 */ /* 0x000fe20000000f00 */
[----:B-1---5:R-:W-:-:S05]  /*146b0*/  BRA `(.L_x_4493) ;  /* 0xffff3c7000007947 */ /* 0x022fca000383ffff */
.L_x_4399:
[----:B------:R-:W-:Y:S01]  /*146c0*/  MOV R3, 0x181f ;  /* 0x0000181f00037802 */ /* 0x000fe20000000f00 */
[----:B------:R3:W-:Y:S01]  /*146d0*/  STL [R1+0x4c], R137 ;  /* 0x00004c8901007387 */ /* 0x0007e20000100800 */
[----:B------:R-:W-:Y:S01]  /*146e0*/  MOV R2, 0x14710 ;  /* 0x0001471000027802 */ /* 0x000fe20000000f00 */
[----:B------:R-:W-:Y:S02]  /*146f0*/  IMAD.MOV.U32 R0, RZ, RZ, RZ ;  /* 0x000000ffff007224 */ /* 0x000fe400078e00ff */
[----:B-123--:R-:W-:Y:S05]  /*14700*/  CALL.REL.NOINC `($__internal_73_$__cuda_sm70_shflsync_idx_p) ;  /* 0x0000193000007944 */ /* 0x00efea0003c00000 */
[----:B-1---5:R-:W-:-:S05]  /*14710*/  BRA `(.L_x_4494) ;  /* 0xffff3c3000007947 */ /* 0x022fca000383ffff */
.L_x_4400:
[----:B--2---:R-:W-:Y:S01]  /*14720*/  MOV R3, 0x181f ;  /* 0x0000181f00037802 */ /* 0x004fe20000000f00 */
[----:B------:R2:W-:Y:S01]  /*14730*/  STL [R1+0x4c], R134 ;  /* 0x00004c8601007387 */ /* 0x0005e20000100800 */
[----:B------:R-:W-:Y:S01]  /*14740*/  MOV R2, 0x14770 ;  /* 0x0001477000027802 */ /* 0x000fe20000000f00 */
[----:B------:R-:W-:Y:S03]  /*14750*/  IMAD.MOV.U32 R0, RZ, RZ, 0x1 ;  /* 0x00000001ff007424 */ /* 0x000fe600078e00ff */
[----:B-12---:R-:W-:Y:S05]  /*14760*/  CALL.REL.NOINC `($__internal_73_$__cuda_sm70_shflsync_idx_p) ;  /* 0x000018d000007944 */ /* 0x006fea0003c00000 */
[----:B------:R-:W-:Y:S01]  /*14770*/  MOV R2, 0x147d0 ;  /* 0x000147d000027802 */ /* 0x000fe20000000f00 */
[----:B------:R2:W-:Y:S01]  /*14780*/  STL [R1+0x4c], R137 ;  /* 0x00004c8901007387 */ /* 0x0005e20000100800 */
[----:B------:R-:W-:Y:S01]  /*14790*/  IMAD.MOV.U32 R132, RZ, RZ, R0 ;  /* 0x000000ffff847224 */ /* 0x000fe200078e0000 */
[----:B------:R-:W-:Y:S01]  /*147a0*/  MOV R0, 0x1 ;  /* 0x0000000100007802 */ /* 0x000fe20000000f00 */
[----:B------:R-:W-:Y:S02]  /*147b0*/  IMAD.MOV.U32 R3, RZ, RZ, 0x181f ;  /* 0x0000181fff037424 */ /* 0x000fe400078e00ff */
[----:B-12--5:R-:W-:Y:S05]  /*147c0*/  CALL.REL.NOINC `($__internal_73_$__cuda_sm70_shflsync_idx_p) ;  /* 0x0000187000007944 */ /* 0x026fea0003c00000 */
[----:B-1---5:R-:W-:-:S05]  /*147d0*/  BRA `(.L_x_4495) ;  /* 0xffff3db000007947 */ /* 0x022fca000383ffff */
.L_x_4401:
[----:B------:R-:W-:Y:S01]  /*147e0*/  MOV R3, 0x1c1f ;  /* 0x00001c1f00037802 */ /* 0x000fe20000000f00 */
[----:B------:R1:W-:Y:S01]  /*147f0*/  STL [R1+0x4c], R132 ;  /* 0x00004c8401007387 */ /* 0x0003e20000100800 */
[----:B------:R-:W-:Y:S01]  /*14800*/  MOV R2, 0x14830 ;  /* 0x0001483000027802 */ /* 0x000fe20000000f00 */
[----:B------:R-:W-:Y:S02]  /*14810*/  IMAD.MOV.U32 R0, RZ, RZ, RZ ;  /* 0x000000ffff007224 */ /* 0x000fe400078e00ff */
[----:B-1----:R-:W-:Y:S05]  /*14820*/  CALL.REL.NOINC `($__internal_73_$__cuda_sm70_shflsync_idx_p) ;  /* 0x0000181000007944 */ /* 0x002fea0003c00000 */
[----:B-1---5:R-:W-:-:S05]  /*14830*/  BRA `(.L_x_4496) ;  /* 0xffff407000007947 */ /* 0x022fca000383ffff */
.L_x_4402:
[----:B------:R-:W-:Y:S01]  /*14840*/  MOV R3, 0x1c1f ;  /* 0x00001c1f00037802 */ /* 0x000fe20000000f00 */
[----:B------:R2:W-:Y:S01]  /*14850*/  STL [R1+0x4c], R132 ;  /* 0x00004c8401007387 */ /* 0x0005e20000100800 */
[----:B------:R-:W-:Y:S01]  /*14860*/  MOV R2, 0x14890 ;  /* 0x0001489000027802 */ /* 0x000fe20000000f00 */
[----:B------:R-:W-:Y:S02]  /*14870*/  IMAD.MOV.U32 R0, RZ, RZ, 0x1 ;  /* 0x00000001ff007424 */ /* 0x000fe400078e00ff */
[----:B-12---:R-:W-:Y:S05]  /*14880*/  CALL.REL.NOINC `($__internal_73_$__cuda_sm70_shflsync_idx_p) ;  /* 0x000017b000007944 */ /* 0x006fea0003c00000 */
        /* <DEDUP_REMOVED lines=46> */
[----:B-----5:R-:W-:Y:S02]  /*14b70*/  FSEL R5, R27, -INF , P0 ;  /* 0xff8000001b057808 */ /* 0x020fe40000000000 */
[----:B------:R-:W-:Y:S02]  /*14b80*/  FMNMX.FTZ R15, R6, R15, !PT ;  /* 0x0000000f060f7209 */ /* 0x000fe40007810000 */
[----:B------:R-:W-:Y:S02]  /*14b90*/  FMNMX.FTZ R132, R4, R132, !PT ;  /* 0x0000008404847209 */ /* 0x000fe40007810000 */
[----:B------:R-:W-:Y:S02]  /*14ba0*/  FMNMX.FTZ R15, R5, R15, !PT ;  /* 0x0000000f050f7209 */ /* 0x000fe40007810000 */
[----:B------:R-:W-:Y:S02]  /*14bb0*/  MOV R2, 0x14bd0 ;  /* 0x00014bd000027802 */ /* 0x000fe40000000f00 */
[----:B-1----:R-:W-:Y:S05]  /*14bc0*/  CALL.REL.NOINC `($__internal_72_$__cuda_sm70_shflsync_bfly_p) ;  /* 0x0000141000007944 */ /* 0x002fea0003c00000 */
[----:B------:R-:W-:Y:S01]  /*14bd0*/  FMNMX.FTZ R132, R132, R0, !PT ;  /* 0x0000000084847209 */ /* 0x000fe20007810000 */
[----:B------:R-:W-:Y:S01]  /*14be0*/  IMAD.MOV.U32 R0, RZ, RZ, 0x1 ;  /* 0x00000001ff007424 */ /* 0x000fe200078e00ff */
[----:B------:R-:W-:Y:S02]  /*14bf0*/  MOV R2, 0x14c10 ;  /* 0x00014c1000027802 */ /* 0x000fe40000000f00 */
        /* <DEDUP_REMOVED lines=8> */
[----:B------:R-:W-:Y:S02]  /*14c80*/  MOV R2, 0x14ca0 ;  /* 0x00014ca000027802 */ /* 0x000fe40000000f00 */
[----:B------:R-:W-:Y:S05]  /*14c90*/  CALL.REL.NOINC `($__internal_72_$__cuda_sm70_shflsync_bfly_p) ;  /* 0x0000134000007944 */ /* 0x000fea0003c00000 */
[----:B------:R-:W-:-:S05]  /*14ca0*/  BRA `(.L_x_4497) ;  /* 0xffff413000007947 */ /* 0x000fca000383ffff */
.L_x_4405:
[----:B------:R-:W-:Y:S01]  /*14cb0*/  MOV R3, 0x181f ;  /* 0x0000181f00037802 */ /* 0x000fe20000000f00 */
[----:B------:R2:W-:Y:S01]  /*14cc0*/  STL [R1+0x4c], R6 ;  /* 0x00004c0601007387 */ /* 0x0005e20000100800 */
[----:B------:R-:W-:Y:S01]  /*14cd0*/  MOV R2, 0x14d00 ;  /* 0x00014d0000027802 */ /* 0x000fe20000000f00 */
[----:B------:R-:W-:Y:S02]  /*14ce0*/  IMAD.MOV.U32 R0, RZ, RZ, RZ ;  /* 0x000000ffff007224 */ /* 0x000fe400078e00ff */
[----:B-1234-:R-:W-:Y:S05]  /*14cf0*/  CALL.REL.NOINC `($__internal_73_$__cuda_sm70_shflsync_idx_p) ;  /* 0x0000134000007944 */ /* 0x01efea0003c00000 */
[----:B-1---5:R-:W-:-:S05]  /*14d00*/  BRA `(.L_x_4498) ;  /* 0xffff5be000007947 */ /* 0x022fca000383ffff */
.L_x_4408:
[----:B--2---:R-:W-:Y:S01]  /*14d10*/  MOV R3, 0x181f ;  /* 0x0000181f00037802 */ /* 0x004fe20000000f00 */
        /* <DEDUP_REMOVED lines=11> */
.L_x_4411:
[----:B------:R-:W-:Y:S01]  /*14dd0*/  MOV R3, 0x181f ;  /* 0x0000181f00037802 */ /* 0x000fe20000000f00 */
[----:B------:R1:W-:Y:S01]  /*14de0*/  STL [R1+0x4c], R137 ;  /* 0x00004c8901007387 */ /* 0x0003e20000100800 */
[----:B------:R-:W-:Y:S01]  /*14df0*/  MOV R2, 0x14e20 ;  /* 0x00014e2000027802 */ /* 0x000fe20000000f00 */
[----:B------:R-:W-:Y:S02]  /*14e00*/  IMAD.MOV.U32 R0, RZ, RZ, RZ ;  /* 0x000000ffff007224 */ /* 0x000fe400078e00ff */
[----:B-1----:R-:W-:Y:S05]  /*14e10*/  CALL.REL.NOINC `($__internal_73_$__cuda_sm70_shflsync_idx_p) ;  /* 0x0000122000007944 */ /* 0x002fea0003c00000 */
[----:B------:R-:W-:Y:S01]  /*14e20*/  MOV R132, R0 ;  /* 0x0000000000847202 */ /* 0x000fe20000000f00 */
[----:B-1---5:R-:W-:-:S05]  /*14e30*/  BRA `(.L_x_4500) ;  /* 0xffff6ae000007947 */ /* 0x022fca000383ffff */
.L_x_4412:
[----:B------:R-:W-:Y:S01]  /*14e40*/  MOV R3, 0x181f ;  /* 0x0000181f00037802 */ /* 0x000fe20000000f00 */
[----:B------:R3:W-:Y:S01]  /*14e50*/  STL [R1+0x4c], R172 ;  /* 0x00004cac01007387 */ /* 0x0007e20000100800 */
[----:B------:R-:W-:Y:S01]  /*14e60*/  MOV R2, 0x14e90 ;  /* 0x00014e9000027802 */ /* 0x000fe20000000f00 */
[----:B------:R-:W-:Y:S02]  /*14e70*/  IMAD.MOV.U32 R0, RZ, RZ, RZ ;  /* 0x000000ffff007224 */ /* 0x000fe400078e00ff */
[----:B-123--:R-:W-:Y:S05]  /*14e80*/  CALL.REL.NOINC `($__internal_73_$__cuda_sm70_shflsync_idx_p) ;  /* 0x000011b000007944 */ /* 0x00efea0003c00000 */
[----:B-1---5:R-:W-:-:S05]  /*14e90*/  BRA `(.L_x_4501) ;  /* 0xffff6aa000007947 */ /* 0x022fca000383ffff */
.L_x_4413:
        /* <DEDUP_REMOVED lines=12> */
.L_x_4414:
[----:B------:R-:W-:Y:S02]  /*14f60*/  MOV R0, 0x2 ;  /* 0x0000000200007802 */ /* 0x000fe40000000f00 */
[----:B------:R-:W-:Y:S02]  /*14f70*/  MOV R2, 0x14f90 ;  /* 0x00014f9000027802 */ /* 0x000fe40000000f00 */
[----:B------:R-:W-:Y:S05]  /*14f80*/  CALL.REL.NOINC `($__internal_72_$__cuda_sm70_shflsync_bfly_p) ;  /* 0x0000105000007944 */ /* 0x000fea0003c00000 */
[----:B------:R-:W-:-:S05]  /*14f90*/  BRA `(.L_x_4503) ;  /* 0xffff6ea000007947 */ /* 0x000fca000383ffff */
.L_x_4415:
[----:B------:R-:W-:Y:S02]  /*14fa0*/  MOV R0, 0x1 ;  /* 0x0000000100007802 */ /* 0x000fe40000000f00 */
        /* <DEDUP_REMOVED lines=12> */
.L_x_4417:
[----:B------:R1:W5:Y:S01]  /*15070*/  LDL R132, [R1+0x54] ;  /* 0x0000540001847983 */ /* 0x0003620000100800 */
[----:B------:R-:W-:-:S02]  /*15080*/  MOV R0, 0x2 ;  /* 0x0000000200007802 */ /* 0x000fc40000000f00 */
[----:B------:R-:W-:Y:S02]  /*15090*/  MOV R2, 0x150b0 ;  /* 0x000150b000027802 */ /* 0x000fe40000000f00 */
[----:B-1---5:R-:W-:Y:S05]  /*150a0*/  CALL.REL.NOINC `($__internal_72_$__cuda_sm70_shflsync_bfly_p) ;  /* 0x00000f3000007944 */ /* 0x022fea0003c00000 */
[----:B------:R-:W-:Y:S05]  /*150b0*/  BRA `(.L_x_4505) ;  /* 0xffff86c000007947 */ /* 0x000fea000383ffff */
.L_x_4418:
[----:B------:R-:W-:Y:S01]  /*150c0*/  IMAD.MOV.U32 R132, RZ, RZ, R4 ;  /* 0x000000ffff847224 */ /* 0x000fe200078e0004 */
[----:B------:R-:W-:Y:S02]  /*150d0*/  MOV R0, 0x1 ;  /* 0x0000000100007802 */ /* 0x000fe40000000f00 */
[----:B------:R-:W-:Y:S02]  /*150e0*/  MOV R2, 0x15100 ;  /* 0x0001510000027802 */ /* 0x000fe40000000f00 */
[----:B------:R-:W-:Y:S05]  /*150f0*/  CALL.REL.NOINC `($__internal_72_$__cuda_sm70_shflsync_bfly_p) ;  /* 0x00000ee000007944 */ /* 0x000fea0003c00000 */
[----:B------:R1:W5:Y:S01]  /*15100*/  LDL R132, [R1+0x50] ;  /* 0x0000500001847983 */ /* 0x0003620000100800 */
[----:B------:R-:W-:Y:S01]  /*15110*/  FADD.FTZ R4, R4, R0 ;  /* 0x0000000004047221 */ /* 0x000fe20000010000 */
[----:B------:R-:W-:Y:S02]  /*15120*/  MOV R0, 0x2 ;  /* 0x0000000200007802 */ /* 0x000fe40000000f00 */
[----:B------:R-:W-:Y:S02]  /*15130*/  MOV R2, 0x15150 ;  /* 0x0001515000027802 */ /* 0x000fe40000000f00 */
[----:B-1---5:R-:W-:Y:S05]  /*15140*/  CALL.REL.NOINC `($__internal_72_$__cuda_sm70_shflsync_bfly_p) ;  /* 0x00000e9000007944 */ /* 0x022fea0003c00000 */
[----:B------:R-:W2:Y:S02]  /*15150*/  LDL.LU R2, [R1+0x50] ;  /* 0x0000500001027983 */ /* 0x000ea40000300800 */
[----:B--2---:R-:W-:Y:S01]  /*15160*/  FADD.FTZ R5, R2, R0 ;  /* 0x0000000002057221 */ /* 0x004fe20000010000 */
[----:B------:R-:W-:-:S02]  /*15170*/  MOV R0, 0x1 ;  /* 0x0000000100007802 */ /* 0x000fc40000000f00 */
[----:B------:R-:W-:Y:S02]  /*15180*/  MOV R2, 0x151b0 ;  /* 0x000151b000027802 */ /* 0x000fe40000000f00 */
[----:B------:R-:W-:Y:S02]  /*15190*/  MOV R132, R5 ;  /* 0x0000000500847202 */ /* 0x000fe40000000f00 */
[----:B------:R-:W-:Y:S05]  /*151a0*/  CALL.REL.NOINC `($__internal_72_$__cuda_sm70_shflsync_bfly_p) ;  /* 0x00000e3000007944 */ /* 0x000fea0003c00000 */
[----:B------:R-:W-:Y:S01]  /*151b0*/  MOV R3, R0 ;  /* 0x0000000000037202 */ /* 0x000fe20000000f00 */
[----:B------:R-:W-:Y:S05]  /*151c0*/  BRA `(.L_x_4506) ;  /* 0xffff864000007947 */ /* 0x000fea000383ffff */
.L_x_4425:
[----:B--234-:R2:W-:Y:S01]  /*151d0*/  STL [R1+0x4c], R5 ;  /* 0x00004c0501007387 */ /* 0x01c5e20000100800 */
[----:B------:R-:W-:Y:S01]  /*151e0*/  IMAD.MOV.U32 R0, RZ, RZ, RZ ;  /* 0x000000ffff007224 */ /* 0x000fe200078e00ff */
[----:B------:R-:W-:Y:S02]  /*151f0*/  MOV R3, 0x181f ;  /* 0x0000181f00037802 */ /* 0x000fe40000000f00 */
[----:B------:R-:W-:Y:S02]  /*15200*/  MOV R2, 0x15220 ;  /* 0x0001522000027802 */ /* 0x000fe40000000f00 */
[----:B-12---:R-:W-:Y:S05]  /*15210*/  CALL.REL.NOINC `($__internal_73_$__cuda_sm70_shflsync_idx_p) ;  /* 0x00000e2000007944 */ /* 0x006fea0003c00000 */
[----:B-----5:R-:W-:Y:S01]  /*15220*/  MOV R4, R0 ;  /* 0x0000000000047202 */ /* 0x020fe20000000f00 */
[----:B-1----:R-:W-:Y:S05]  /*15230*/  BRA `(.L_x_4507) ;  /* 0xffffa28000007947 */ /* 0x002fea000383ffff */
.L_x_4426:
[----:B------:R4:W-:Y:S01]  /*15240*/  STL [R1+0x4c], R14 ;  /* 0x00004c0e01007387 */ /* 0x0009e20000100800 */
[----:B------:R-:W-:Y:S01]  /*15250*/  IMAD.MOV.U32 R0, RZ, RZ, RZ ;  /* 0x000000ffff007224 */ /* 0x000fe200078e00ff */
[----:B------:R-:W-:-:S02]  /*15260*/  MOV R3, 0x181f ;  /* 0x0000181f00037802 */ /* 0x000fc40000000f00 */
[----:B------:R-:W-:Y:S02]  /*15270*/  MOV R2, 0x15290 ;  /* 0x0001529000027802 */ /* 0x000fe40000000f00 */
[----:B-1234-:R-:W-:Y:S05]  /*15280*/  CALL.REL.NOINC `($__internal_73_$__cuda_sm70_shflsync_idx_p) ;  /* 0x00000db000007944 */ /* 0x01efea0003c00000 */
[----:B-1---5:R-:W-:Y:S05]  /*15290*/  BRA `(.L_x_4508) ;  /* 0xffffa24000007947 */ /* 0x022fea000383ffff */
.L_x_4429:
[----:B------:R4:W-:Y:S01]  /*152a0*/  STL [R1+0x4c], R5 ;  /* 0x00004c0501007387 */ /* 0x0009e20000100800 */
[----:B--2---:R-:W-:Y:S01]  /*152b0*/  IMAD.MOV.U32 R0, RZ, RZ, 0x1 ;  /* 0x00000001ff007424 */ /* 0x004fe200078e00ff */
[----:B------:R-:W-:Y:S02]  /*152c0*/  MOV R3, 0x181f ;  /* 0x0000181f00037802 */ /* 0x000fe40000000f00 */
[----:B------:R-:W-:Y:S02]  /*152d0*/  MOV R2, 0x152f0 ;  /* 0x000152f000027802 */ /* 0x000fe40000000f00 */
[----:B-1-34-:R-:W-:Y:S05]  /*152e0*/  CALL.REL.NOINC `($__internal_73_$__cuda_sm70_shflsync_idx_p) ;  /* 0x00000d5000007944 */ /* 0x01afea0003c00000 */
[----:B------:R2:W-:Y:S01]  /*152f0*/  STL [R1+0x4c], R14 ;  /* 0x00004c0e01007387 */ /* 0x0005e20000100800 */
[----:B-----5:R-:W-:Y:S01]  /*15300*/  IMAD.MOV.U32 R4, RZ, RZ, R0 ;  /* 0x000000ffff047224 */ /* 0x020fe200078e0000 */
[----:B------:R-:W-:Y:S01]  /*15310*/  MOV R0, 0x1 ;  /* 0x0000000100007802 */ /* 0x000fe20000000f00 */
[----:B------:R-:W-:Y:S01]  /*15320*/  IMAD.MOV.U32 R3, RZ, RZ, 0x181f ;  /* 0x0000181fff037424 */ /* 0x000fe200078e00ff */
[----:B------:R-:W-:Y:S02]  /*15330*/  MOV R2, 0x15350 ;  /* 0x0001535000027802 */ /* 0x000fe40000000f00 */
[----:B-12---:R-:W-:Y:S05]  /*15340*/  CALL.REL.NOINC `($__internal_73_$__cuda_sm70_shflsync_idx_p) ;  /* 0x00000cf000007944 */ /* 0x006fea0003c00000 */
[----:B-1---5:R-:W-:Y:S05]  /*15350*/  BRA `(.L_x_4509) ;  /* 0xffffa3d000007947 */ /* 0x022fea000383ffff */
.L_x_4432:
[----:B------:R3:W-:Y:S01]  /*15360*/  STL [R1+0x4c], R5 ;  /* 0x00004c0501007387 */ /* 0x0007e20000100800 */
[----:B--2---:R-:W-:Y:S01]  /*15370*/  IMAD.MOV.U32 R0, RZ, RZ, 0x2 ;  /* 0x00000002ff007424 */ /* 0x004fe200078e00ff */
[----:B-1----:R-:W-:-:S02]  /*15380*/  MOV R3, 0x181f ;  /* 0x0000181f00037802 */ /* 0x002fc40000000f00 */
[----:B------:R-:W-:Y:S02]  /*15390*/  MOV R2, 0x153b0 ;  /* 0x000153b000027802 */ /* 0x000fe40000000f00 */
[----:B---34-:R-:W-:Y:S05]  /*153a0*/  CALL.REL.NOINC `($__internal_73_$__cuda_sm70_shflsync_idx_p) ;  /* 0x00000c9000007944 */ /* 0x018fea0003c00000 */
[----:B-----5:R-:W-:Y:S01]  /*153b0*/  MOV R4, R0 ;  /* 0x0000000000047202 */ /* 0x020fe20000000f00 */
[----:B-1----:R-:W-:Y:S05]  /*153c0*/  BRA `(.L_x_4510) ;  /* 0xffffa55000007947 */ /* 0x002fea000383ffff */
.L_x_4433:
[----:B------:R4:W-:Y:S01]  /*153d0*/  STL [R1+0x4c], R14 ;  /* 0x00004c0e01007387 */ /* 0x0009e20000100800 */
[----:B--2---:R-:W-:Y:S01]  /*153e0*/  IMAD.MOV.U32 R0, RZ, RZ, 0x2 ;  /* 0x00000002ff007424 */ /* 0x004fe200078e00ff */
[----:B-1----:R-:W-:Y:S02]  /*153f0*/  MOV R3, 0x181f ;  /* 0x0000181f00037802 */ /* 0x002fe40000000f00 */
[----:B------:R-:W-:Y:S02]  /*15400*/  MOV R2, 0x15420 ;  /* 0x0001542000027802 */ /* 0x000fe40000000f00 */
[----:B---34-:R-:W-:Y:S05]  /*15410*/  CALL.REL.NOINC `($__internal_73_$__cuda_sm70_shflsync_idx_p) ;  /* 0x00000c2000007944 */ /* 0x018fea0003c00000 */
[----:B-1---5:R-:W-:Y:S05]  /*15420*/  BRA `(.L_x_4511) ;  /* 0xffffa51000007947 */ /* 0x022fea000383ffff */
.L_x_4436:
[----:B------:R1:W-:Y:S01]  /*15430*/  STL [R1+0x4c], R5 ;  /* 0x00004c0501007387 */ /* 0x0003e20000100800 */
[----:B----4-:R-:W-:Y:S01]  /*15440*/  IMAD.MOV.U32 R0, RZ, RZ, 0x3 ;  /* 0x00000003ff007424 */ /* 0x010fe200078e00ff */
[----:B-1----:R-:W-:Y:S02]  /*15450*/  MOV R3, 0x181f ;  /* 0x0000181f00037802 */ /* 0x002fe40000000f00 */
[----:B------:R-:W-:Y:S02]  /*15460*/  MOV R2, 0x15480 ;  /* 0x0001548000027802 */ /* 0x000fe40000000f00 */
[----:B--23--:R-:W-:Y:S05]  /*15470*/  CALL.REL.NOINC `($__internal_73_$__cuda_sm70_shflsync_idx_p) ;  /* 0x00000bc000007944 */ /* 0x00cfea0003c00000 */
[----:B------:R2:W-:Y:S01]  /*15480*/  STL [R1+0x4c], R14 ;  /* 0x00004c0e01007387 */ /* 0x0005e20000100800 */
[----:B-----5:R-:W-:Y:S01]  /*15490*/  IMAD.MOV.U32 R4, RZ, RZ, R0 ;  /* 0x000000ffff047224 */ /* 0x020fe200078e0000 */
[----:B------:R-:W-:Y:S01]  /*154a0*/  MOV R0, 0x3 ;  /* 0x0000000300007802 */ /* 0x000fe20000000f00 */
[----:B------:R-:W-:Y:S01]  /*154b0*/  IMAD.MOV.U32 R3, RZ, RZ, 0x181f ;  /* 0x0000181fff037424 */ /* 0x000fe200078e00ff */
[----:B------:R-:W-:-:S02]  /*154c0*/  MOV R2, 0x154e0 ;  /* 0x000154e000027802 */ /* 0x000fc40000000f00 */
[----:B-12---:R-:W-:Y:S05]  /*154d0*/  CALL.REL.NOINC `($__internal_73_$__cuda_sm70_shflsync_idx_p) ;  /* 0x00000b6000007944 */ /* 0x006fea0003c00000 */
[----:B-1---5:R-:W-:Y:S05]  /*154e0*/  BRA `(.L_x_4512) ;  /* 0xffffa65000007947 */ /* 0x022fea000383ffff */
.L_x_4438:
[----:B------:R1:W-:Y:S01]  /*154f0*/  STL [R1+0x4c], R5 ;  /* 0x00004c0501007387 */ /* 0x0003e20000100800 */
[----:B------:R-:W-:Y:S01]  /*15500*/  IMAD.MOV.U32 R0, RZ, RZ, RZ ;  /* 0x000000ffff007224 */ /* 0x000fe200078e00ff */
[----:B------:R-:W-:-:S02]  /*15510*/  MOV R3, 0x1c1f ;  /* 0x00001c1f00037802 */ /* 0x000fc40000000f00 */
[----:B------:R-:W-:Y:S02]  /*15520*/  MOV R2, 0x15540 ;  /* 0x0001554000027802 */ /* 0x000fe40000000f00 */
[----:B-1----:R-:W-:Y:S05]  /*15530*/  CALL.REL.NOINC `($__internal_73_$__cuda_sm70_shflsync_idx_p) ;  /* 0x00000b0000007944 */ /* 0x002fea0003c00000 */
[----:B-----5:R-:W-:Y:S01]  /*15540*/  MOV R4, R0 ;  /* 0x0000000000047202 */ /* 0x020fe20000000f00 */
[----:B-1----:R-:W-:Y:S05]  /*15550*/  BRA `(.L_x_4513) ;  /* 0xffffa9c000007947 */ /* 0x002fea000383ffff */
.L_x_4439:
[----:B------:R3:W-:Y:S01]  /*15560*/  STL [R1+0x4c], R12 ;  /* 0x00004c0c01007387 */ /* 0x0007e20000100800 */
[----:B------:R-:W-:Y:S01]  /*15570*/  IMAD.MOV.U32 R0, RZ, RZ, RZ ;  /* 0x000000ffff007224 */ /* 0x000fe200078e00ff */
[----:B------:R-:W-:Y:S02]  /*15580*/  MOV R3, 0x1c1f ;  /* 0x00001c1f00037802 */ /* 0x000fe40000000f00 */
[----:B------:R-:W-:Y:S02]  /*15590*/  MOV R2, 0x155b0 ;  /* 0x000155b000027802 */ /* 0x000fe40000000f00 */
[----:B-123--:R-:W-:Y:S05]  /*155a0*/  CALL.REL.NOINC `($__internal_73_$__cuda_sm70_shflsync_idx_p) ;  /* 0x00000a9000007944 */ /* 0x00efea0003c00000 */
[----:B-1---5:R-:W-:Y:S05]  /*155b0*/  BRA `(.L_x_4514) ;  /* 0xffffa98000007947 */ /* 0x022fea000383ffff */
.L_x_4442:
[----:B------:R1:W-:Y:S01]  /*155c0*/  STL [R1+0x4c], R5 ;  /* 0x00004c0501007387 */ /* 0x0003e20000100800 */
[----:B----4-:R-:W-:Y:S01]  /*155d0*/  IMAD.MOV.U32 R0, RZ, RZ, 0x1 ;  /* 0x00000001ff007424 */ /* 0x010fe200078e00ff */
[----:B--2---:R-:W-:Y:S02]  /*155e0*/  MOV R3, 0x1c1f ;  /* 0x00001c1f00037802 */ /* 0x004fe40000000f00 */
[----:B------:R-:W-:Y:S02]  /*155f0*/  MOV R2, 0x15610 ;  /* 0x0001561000027802 */ /* 0x000fe40000000f00 */
[----:B-1-3--:R-:W-:Y:S05]  /*15600*/  CALL.REL.NOINC `($__internal_73_$__cuda_sm70_shflsync_idx_p) ;  /* 0x00000a3000007944 */ /* 0x00afea0003c00000 */
[----:B------:R2:W-:Y:S01]  /*15610*/  STL [R1+0x4c], R12 ;  /* 0x00004c0c01007387 */ /* 0x0005e20000100800 */
[----:B-----5:R-:W-:Y:S01]  /*15620*/  IMAD.MOV.U32 R4, RZ, RZ, R0 ;  /* 0x000000ffff047224 */ /* 0x020fe200078e0000 */
[----:B------:R-:W-:Y:S01]  /*15630*/  MOV R0, 0x1 ;  /* 0x0000000100007802 */ /* 0x000fe20000000f00 */
[----:B------:R-:W-:Y:S01]  /*15640*/  IMAD.MOV.U32 R3, RZ, RZ, 0x1c1f ;  /* 0x00001c1fff037424 */ /* 0x000fe200078e00ff */
[----:B------:R-:W-:-:S02]  /*15650*/  MOV R2, 0x15670 ;  /* 0x0001567000027802 */ /* 0x000fc40000000f00 */
[----:B-12---:R-:W-:Y:S05]  /*15660*/  CALL.REL.NOINC `($__internal_73_$__cuda_sm70_shflsync_idx_p) ;  /* 0x000009d000007944 */ /* 0x006fea0003c00000 */
[----:B-1---5:R-:W-:Y:S05]  /*15670*/  BRA `(.L_x_4515) ;  /* 0xffffb52000007947 */ /* 0x022fea000383ffff */
.L_x_4446:
[----:B------:R1:W-:Y:S01]  /*15680*/  STL [R1+0x4c], R5 ;  /* 0x00004c0501007387 */ /* 0x0003e20000100800 */
[----:B------:R-:W-:Y:S01]  /*15690*/  IMAD.MOV.U32 R0, RZ, RZ, RZ ;  /* 0x000000ffff007224 */ /* 0x000fe200078e00ff */
[----:B------:R-:W-:-:S02]  /*156a0*/  MOV R3, 0x181f ;  /* 0x0000181f00037802 */ /* 0x000fc40000000f00 */
[----:B------:R-:W-:Y:S02]  /*156b0*/  MOV R2, 0x156d0 ;  /* 0x000156d000027802 */ /* 0x000fe40000000f00 */
[----:B-1----:R-:W-:Y:S05]  /*156c0*/  CALL.REL.NOINC `($__internal_73_$__cuda_sm70_shflsync_idx_p) ;  /* 0x0000097000007944 */ /* 0x002fea0003c00000 */
[----:B-----5:R-:W-:Y:S01]  /*156d0*/  MOV R4, R0 ;  /* 0x0000000000047202 */ /* 0x020fe20000000f00 */
[----:B-1----:R-:W-:Y:S05]  /*156e0*/  BRA `(.L_x_4516) ;  /* 0xffffc96000007947 */ /* 0x002fea000383ffff */
.L_x_4447:
[----:B------:R3:W-:Y:S01]  /*156f0*/  STL [R1+0x4c], R14 ;  /* 0x00004c0e01007387 */ /* 0x0007e20000100800 */
[----:B------:R-:W-:Y:S01]  /*15700*/  IMAD.MOV.U32 R0, RZ, RZ, RZ ;  /* 0x000000ffff007224 */ /* 0x000fe200078e00ff */
[----:B------:R-:W-:Y:S02]  /*15710*/  MOV R3, 0x181f ;  /* 0x0000181f00037802 */ /* 0x000fe40000000f00 */
[----:B------:R-:W-:Y:S02]  /*15720*/  MOV R2, 0x15740 ;  /* 0x0001574000027802 */ /* 0x000fe40000000f00 */
[----:B-123--:R-:W-:Y:S05]  /*15730*/  CALL.REL.NOINC `($__internal_73_$__cuda_sm70_shflsync_idx_p) ;  /* 0x0000090000007944 */ /* 0x00efea0003c00000 */
[----:B-1---5:R-:W-:Y:S05]  /*15740*/  BRA `(.L_x_4517) ;  /* 0xffffc92000007947 */ /* 0x022fea000383ffff */
.L_x_4450:
        /* <DEDUP_REMOVED lines=12> */
.L_x_4453:
[----:B------:R1:W-:Y:S01]  /*15810*/  STL [R1+0x4c], R5 ;  /* 0x00004c0501007387 */ /* 0x0003e20000100800 */
[----:B----4-:R-:W-:Y:S01]  /*15820*/  IMAD.MOV.U32 R0, RZ, RZ, 0x2 ;  /* 0x00000002ff007424 */ /* 0x010fe200078e00ff */
[----:B-1----:R-:W-:-:S02]  /*15830*/  MOV R3, 0x181f ;  /* 0x0000181f00037802 */ /* 0x002fc40000000f00 */
[----:B------:R-:W-:Y:S02]  /*15840*/  MOV R2, 0x15860 ;  /* 0x0001586000027802 */ /* 0x000fe40000000f00 */
[----:B--23--:R-:W-:Y:S05]  /*15850*/  CALL.REL.NOINC `($__internal_73_$__cuda_sm70_shflsync_idx_p) ;  /* 0x000007e000007944 */ /* 0x00cfea0003c00000 */
[----:B-----5:R-:W-:Y:S01]  /*15860*/  MOV R4, R0 ;  /* 0x0000000000047202 */ /* 0x020fe20000000f00 */
[----:B-1----:R-:W-:Y:S05]  /*15870*/  BRA `(.L_x_4519) ;  /* 0xffffcc4000007947 */ /* 0x002fea000383ffff */
.L_x_4454:
[----:B------:R1:W-:Y:S01]  /*15880*/  STL [R1+0x4c], R14 ;  /* 0x00004c0e01007387 */ /* 0x0003e20000100800 */
[----:B----4-:R-:W-:Y:S01]  /*15890*/  IMAD.MOV.U32 R0, RZ, RZ, 0x2 ;  /* 0x00000002ff007424 */ /* 0x010fe200078e00ff */
[----:B-1----:R-:W-:Y:S02]  /*158a0*/  MOV R3, 0x181f ;  /* 0x0000181f00037802 */ /* 0x002fe40000000f00 */
[----:B------:R-:W-:Y:S02]  /*158b0*/  MOV R2, 0x158d0 ;  /* 0x000158d000027802 */ /* 0x000fe40000000f00 */
[----:B--23--:R-:W-:Y:S05]  /*158c0*/  CALL.REL.NOINC `($__internal_73_$__cuda_sm70_shflsync_idx_p) ;  /* 0x0000077000007944 */ /* 0x00cfea0003c00000 */
[----:B-1---5:R-:W-:Y:S05]  /*158d0*/  BRA `(.L_x_4520) ;  /* 0xffffcc0000007947 */ /* 0x022fea000383ffff */
.L_x_4457:
[----:B------:R1:W-:Y:S01]  /*158e0*/  STL [R1+0x4c], R5 ;  /* 0x00004c0501007387 */ /* 0x0003e20000100800 */
[----:B------:R-:W-:Y:S01]  /*158f0*/  IMAD.MOV.U32 R0, RZ, RZ, 0x3 ;  /* 0x00000003ff007424 */ /* 0x000fe200078e00ff */
[----:B-1----:R-:W-:Y:S02]  /*15900*/  MOV R3, 0x181f ;  /* 0x0000181f00037802 */ /* 0x002fe40000000f00 */
        /* <DEDUP_REMOVED lines=9> */
.L_x_4459:
[----:B------:R1:W-:Y:S01]  /*159a0*/  STL [R1+0x4c], R106 ;  /* 0x00004c6a01007387 */ /* 0x0003e20000100800 */
[----:B------:R-:W-:Y:S01]  /*159b0*/  IMAD.MOV.U32 R0, RZ, RZ, RZ ;  /* 0x000000ffff007224 */ /* 0x000fe200078e00ff */
[----:B------:R-:W-:-:S02]  /*159c0*/  MOV R3, 0x1f ;  /* 0x0000001f00037802 */ /* 0x000fc40000000f00 */
[----:B------:R-:W-:Y:S02]  /*159d0*/  MOV R2, 0x159f0 ;  /* 0x000159f000027802 */ /* 0x000fe40000000f00 */
[----:B-1----:R-:W-:Y:S05]  /*159e0*/  CALL.REL.NOINC `($__internal_73_$__cuda_sm70_shflsync_idx_p) ;  /* 0x0000065000007944 */ /* 0x002fea0003c00000 */
[----:B------:R-:W-:Y:S01]  /*159f0*/  MOV R9, R0 ;  /* 0x0000000000097202 */ /* 0x000fe20000000f00 */
[----:B-1---5:R-:W-:Y:S05]  /*15a00*/  BRA `(.L_x_4522) ;  /* 0xffffcf8000007947 */ /* 0x022fea000383ffff */
.L_x_4460:
[----:B------:R3:W-:Y:S01]  /*15a10*/  STL [R1+0x4c], R106 ;  /* 0x00004c6a01007387 */ /* 0x0007e20000100800 */
[----:B------:R-:W-:Y:S01]  /*15a20*/  IMAD.MOV.U32 R0, RZ, RZ, 0x1 ;  /* 0x00000001ff007424 */ /* 0x000fe200078e00ff */
[----:B------:R-:W-:Y:S02]  /*15a30*/  MOV R3, 0x1f ;  /* 0x0000001f00037802 */ /* 0x000fe40000000f00 */
[----:B------:R-:W-:Y:S02]  /*15a40*/  MOV R2, 0x15a60 ;  /* 0x00015a6000027802 */ /* 0x000fe40000000f00 */
[----:B-123--:R-:W-:Y:S05]  /*15a50*/  CALL.REL.NOINC `($__internal_73_$__cuda_sm70_shflsync_idx_p) ;  /* 0x000005e000007944 */ /* 0x00efea0003c00000 */
[----:B------:R-:W-:Y:S01]  /*15a60*/  MOV R8, R0 ;  /* 0x0000000000087202 */ /* 0x000fe20000000f00 */
[----:B-1---5:R-:W-:Y:S05]  /*15a70*/  BRA `(.L_x_4523) ;  /* 0xffffcf3000007947 */ /* 0x022fea000383ffff */
.L_x_4461:
[----:B------:R-:W-:Y:S02]  /*15a80*/  MOV R3, 0x1 ;  /* 0x0000000100037802 */ /* 0x000fe40000000f00 */
[----:B------:R-:W-:Y:S02]  /*15a90*/  MOV R2, 0x15ab0 ;  /* 0x00015ab000027802 */ /* 0x000fe40000000f00 */
[----:B-1234-:R-:W-:Y:S05]  /*15aa0*/  CALL.REL.NOINC `($__internal_74_$__cuda_sm70_shflsync_up_p) ;  /* 0x0000063000007944 */ /* 0x01efea0003c00000 */
[----:B------:R-:W-:Y:S05]  /*15ab0*/  BRA `(.L_x_4524) ;  /* 0xffffd02000007947 */ /* 0x000fea000383ffff */
.L_x_4462:
[----:B------:R-:W-:Y:S02]  /*15ac0*/  MOV R3, 0x2 ;  /* 0x0000000200037802 */ /* 0x000fe40000000f00 */
[----:B------:R-:W-:-:S02]  /*15ad0*/  MOV R2, 0x15af0 ;  /* 0x00015af000027802 */ /* 0x000fc40000000f00 */
[----:B--2-4-:R-:W-:Y:S05]  /*15ae0*/  CALL.REL.NOINC `($__internal_74_$__cuda_sm70_shflsync_up_p) ;  /* 0x000005f000007944 */ /* 0x014fea0003c00000 */
        /* <DEDUP_REMOVED lines=23> */
.L_x_4466:
[----:B------:R-:W-:Y:S02]  /*15c60*/  MOV R3, 0x1 ;  /* 0x0000000100037802 */ /* 0x000fe40000000f00 */
[----:B------:R-:W-:Y:S02]  /*15c70*/  MOV R2, 0x15c90 ;  /* 0x00015c9000027802 */ /* 0x000fe40000000f00 */
[----:B------:R-:W-:Y:S05]  /*15c80*/  CALL.REL.NOINC `($__internal_74_$__cuda_sm70_shflsync_up_p) ;  /* 0x0000045000007944 */ /* 0x000fea0003c00000 */
[----:B------:R-:W-:Y:S01]  /*15c90*/  MOV R2, R4 ;  /* 0x0000000400027202 */ /* 0x000fe20000000f00 */
[----:B------:R-:W-:Y:S05]  /*15ca0*/  BRA `(.L_x_4526) ;  /* 0xffffd09000007947 */ /* 0x000fea000383ffff */
.L_x_4467:
        /* <DEDUP_REMOVED lines=26> */
.L_x_4469:
[----:B------:R-:W-:Y:S02]  /*15e50*/  SEL R0, RZ, 0x1, P0 ;  /* 0x00000001ff007807 */ /* 0x000fe40000000000 */
[----:B------:R-:W-:Y:S02]  /*15e60*/  MOV R2, 0x15e80 ;  /* 0x00015e8000027802 */ /* 0x000fe40000000f00 */
[----:B-1----:R-:W-:Y:S05]  /*15e70*/  CALL.REL.NOINC `($__internal_75_$__cuda_sm70_votesync_ballot) ;  /* 0x000002c000007944 */ /* 0x002fea0003c00000 */
[----:B------:R-:W-:Y:S01]  /*15e80*/  MOV R10, R0 ;  /* 0x00000000000a7202 */ /* 0x000fe20000000f00 */
[----:B------:R-:W-:Y:S05]  /*15e90*/  BRA `(.L_x_4528) ;  /* 0xffffd03000007947 */ /* 0x000fea000383ffff */
.L_x_4470:
[----:B------:R3:W-:Y:S01]  /*15ea0*/  STL [R1+0x4c], R6 ;  /* 0x00004c0601007387 */ /* 0x0007e20000100800 */
[----:B--2---:R-:W-:Y:S01]  /*15eb0*/  IMAD.MOV.U32 R0, RZ, RZ, R5 ;  /* 0x000000ffff007224 */ /* 0x004fe200078e0005 */
[----:B------:R-:W-:Y:S02]  /*15ec0*/  MOV R3, 0x1f ;  /* 0x0000001f00037802 */ /* 0x000fe40000000f00 */
[----:B------:R-:W-:Y:S02]  /*15ed0*/  MOV R2, 0x15ef0 ;  /* 0x00015ef000027802 */ /* 0x000fe40000000f00 */
[----:B-1-3--:R-:W-:Y:S05]  /*15ee0*/  CALL.REL.NOINC `($__internal_73_$__cuda_sm70_shflsync_idx_p) ;  /* 0x0000015000007944 */ /* 0x00afea0003c00000 */
[----:B------:R2:W-:Y:S01]  /*15ef0*/  STL [R1+0x4c], R7 ;  /* 0x00004c0701007387 */ /* 0x0005e20000100800 */
[----:B------:R-:W-:Y:S01]  /*15f00*/  IMAD.MOV.U32 R11, RZ, RZ, R0 ;  /* 0x000000ffff0b7224 */ /* 0x000fe200078e0000 */
[----:B-----5:R-:W-:Y:S01]  /*15f10*/  MOV R0, R5 ;  /* 0x0000000500007202 */ /* 0x020fe20000000f00 */
[----:B------:R-:W-:Y:S01]  /*15f20*/  IMAD.MOV.U32 R3, RZ, RZ, 0x1f ;  /* 0x0000001fff037424 */ /* 0x000fe200078e00ff */
[----:B------:R-:W-:-:S02]  /*15f30*/  MOV R2, 0x15f50 ;  /* 0x00015f5000027802 */ /* 0x000fc40000000f00 */
[----:B-12---:R-:W-:Y:S05]  /*15f40*/  CALL.REL.NOINC `($__internal_73_$__cuda_sm70_shflsync_idx_p) ;  /* 0x000000f000007944 */ /* 0x006fea0003c00000 */
[----:B------:R-:W-:Y:S01]  /*15f50*/  MOV R7, R0 ;  /* 0x0000000000077202 */ /* 0x000fe20000000f00 */
[----:B-1---5:R-:W-:Y:S05]  /*15f60*/  BRA `(.L_x_4529) ;  /* 0xffffcfd000007947 */ /* 0x022fea000383ffff */
.L_x_4473:
[----:B------:R3:W-:Y:S01]  /*15f70*/  STL [R1+0x4c], R4 ;  /* 0x00004c0401007387 */ /* 0x0007e20000100800 */
[----:B--2---:R-:W-:Y:S01]  /*15f80*/  IMAD.MOV.U32 R0, RZ, RZ, R5 ;  /* 0x000000ffff007224 */ /* 0x004fe200078e0005 */
[----:B------:R-:W-:-:S02]  /*15f90*/  MOV R3, 0x1f ;  /* 0x0000001f00037802 */ /* 0x000fc40000000f00 */
[----:B------:R-:W-:Y:S02]  /*15fa0*/  MOV R2, 0x15fc0 ;  /* 0x00015fc000027802 */ /* 0x000fe40000000f00 */
[----:B-1-34-:R-:W-:Y:S05]  /*15fb0*/  CALL.REL.NOINC `($__internal_73_$__cuda_sm70_shflsync_idx_p) ;  /* 0x0000008000007944 */ /* 0x01afea0003c00000 */
[----:B------:R-:W-:Y:S01]  /*15fc0*/  MOV R12, R0 ;  /* 0x00000000000c7202 */ /* 0x000fe20000000f00 */
[----:B-1---5:R-:W-:Y:S05]  /*15fd0*/  BRA `(.L_x_4472) ;  /* 0xffffcfc000007947 */ /* 0x022fea000383ffff */
        .weak           $__internal_72_$__cuda_sm70_shflsync_bfly_p
        .type           $__internal_72_$__cuda_sm70_shflsync_bfly_p,@function
        .size           $__internal_72_$__cuda_sm70_shflsync_bfly_p,($__internal_73_$__cuda_sm70_shflsync_idx_p - $__internal_72_$__cuda_sm70_shflsync_bfly_p)
$__internal_72_$__cuda_sm70_shflsync_bfly_p:
[----:B------:R-:W-:Y:S02]  /*15fe0*/  MOV R178, 0xffffffff ;  /* 0xffffffff00b27802 */ /* 0x000fe40000000f00 */
[----:B------:R-:W-:Y:S02]  /*15ff0*/  MOV R3, 0x1f ;  /* 0x0000001f00037802 */ /* 0x000fe40000000f00 */
[----:B------:R-:W-:Y:S04]  /*16000*/  WARPSYNC R178 ;  /* 0x000000b200007348 */ /* 0x000fe80003800000 */
[----:B------:R1:W2:Y:S02]  /*16010*/  SHFL.BFLY PT, R0, R132, R0, R3 ;  /* 0x0c00000084007389 */ /* 0x0002a400000e0003 */
[----:B-1----:R-:W-:-:S04]  /*16020*/  MOV R3, 0x0 ;  /* 0x0000000000037802 */ /* 0x002fc80000000f00 */
[----:B--2---:R-:W-:Y:S05]  /*16030*/  RET.REL.NODEC R2 `(_ZN7cutlass13device_kernelIN5flash19enable_sm80_to_sm89INS1_16FlashAttnFwdSm80INS1_25CollectiveMainloopFwdSm80ILi8ELi1ELb1EN4cute5tupleIJNS5_1CILi128EEENS7_ILi48EEENS7_ILi256EEEEEELi256ENS_10bfloat16_tEfNS_4arch4Sm80ELb1ELb0ELb0ELb1ELb1ELb0ELb1ELb1EEENS1_21CollectiveEpilogueFwdINS6_IJS8_SA_S9_EEENS6_IJNS7_ILi1EEESI_SI_EEESC_SE_Li256ELb1ELb1ELb1ELb0EEENS1_36VarlenDynamicPersistentTileSchedulerILi128ELi48ELi256ELi256ELb1ELb1ELb0ELb1ELb1ELb1EEEEEEEEEvNT_6ParamsE) ;  /* 0xfffe9fc002007950 */ /* 0x004fea0003c3ffff */
        .weak           $__internal_73_$__cuda_sm70_shflsync_idx_p
        .type           $__internal_73_$__cuda_sm70_shflsync_idx_p,@function
        .size           $__internal_73_$__cuda_sm70_shflsync_idx_p,($__internal_74_$__cuda_sm70_shflsync_up_p - $__internal_73_$__cuda_sm70_shflsync_idx_p)
$__internal_73_$__cuda_sm70_shflsync_idx_p:
        /* <DEDUP_REMOVED lines=9> */
[----:B--2---:R-:W-:Y:S05]  /*160d0*/  RET.REL.NODEC R2 `(_ZN7cutlass13device_kernelIN5flash19enable_sm80_to_sm89INS1_16FlashAttnFwdSm80INS1_25CollectiveMainloopFwdSm80ILi8ELi1ELb1EN4cute5tupleIJNS5_1CILi128EEENS7_ILi48EEENS7_ILi256EEEEEELi256ENS_10bfloat16_tEfNS_4arch4Sm80ELb1ELb0ELb0ELb1ELb1ELb0ELb1ELb1EEENS1_21CollectiveEpilogueFwdINS6_IJS8_SA_S9_EEENS6_IJNS7_ILi1EEESI_SI_EEESC_SE_Li256ELb1ELb1ELb1ELb0EEENS1_36VarlenDynamicPersistentTileSchedulerILi128ELi48ELi256ELi256ELb1ELb1ELb0ELb1ELb1ELb1EEEEEEEEEvNT_6ParamsE) ;  /* 0xfffe9f2002007950 */ /* 0x004fea0003c3ffff */
        .weak           $__internal_74_$__cuda_sm70_shflsync_up_p
        .type           $__internal_74_$__cuda_sm70_shflsync_up_p,@function
        .size           $__internal_74_$__cuda_sm70_shflsync_up_p,($__internal_75_$__cuda_sm70_votesync_ballot - $__internal_74_$__cuda_sm70_shflsync_up_p)
$__internal_74_$__cuda_sm70_shflsync_up_p:
[----:B------:R-:W-:Y:S02]  /*160e0*/  MOV R4, RZ ;  /* 0x000000ff00047202 */ /* 0x000fe40000000f00 */
[----:B------:R-:W-:-:S04]  /*160f0*/  MOV R10, 0xffffffff ;  /* 0xffffffff000a7802 */ /* 0x000fc80000000f00 */
[----:B------:R-:W-:Y:S04]  /*16100*/  WARPSYNC R10 ;  /* 0x0000000a00007348 */ /* 0x000fe80003800000 */
[----:B------:R1:W2:Y:S02]  /*16110*/  SHFL.UP PT, R4, R0, R3, R4 ;  /* 0x0400000300047389 */ /* 0x0002a400000e0004 */
[----:B-1----:R-:W-:-:S04]  /*16120*/  MOV R3, 0x0 ;  /* 0x0000000000037802 */ /* 0x002fc80000000f00 */
[----:B--2---:R-:W-:Y:S05]  /*16130*/  RET.REL.NODEC R2 `(_ZN7cutlass13device_kernelIN5flash19enable_sm80_to_sm89INS1_16FlashAttnFwdSm80INS1_25CollectiveMainloopFwdSm80ILi8ELi1ELb1EN4cute5tupleIJNS5_1CILi128EEENS7_ILi48EEENS7_ILi256EEEEEELi256ENS_10bfloat16_tEfNS_4arch4Sm80ELb1ELb0ELb0ELb1ELb1ELb0ELb1ELb1EEENS1_21CollectiveEpilogueFwdINS6_IJS8_SA_S9_EEENS6_IJNS7_ILi1EEESI_SI_EEESC_SE_Li256ELb1ELb1ELb1ELb0EEENS1_36VarlenDynamicPersistentTileSchedulerILi128ELi48ELi256ELi256ELb1ELb1ELb0ELb1ELb1ELb1EEEEEEEEEvNT_6ParamsE) ;  /* 0xfffe9ec002007950 */ /* 0x004fea0003c3ffff */
        .weak           $__internal_75_$__cuda_sm70_votesync_ballot
        .type           $__internal_75_$__cuda_sm70_votesync_ballot,@function
        .size           $__internal_75_$__cuda_sm70_votesync_ballot,(.L_x_6584 - $__internal_75_$__cuda_sm70_votesync_ballot)
$__internal_75_$__cuda_sm70_votesync_ballot:
[----:B------:R-:W-:Y:S01]  /*16140*/  ISETP.NE.U32.AND P0, PT, R0, 0x1, PT ;  /* 0x000000010000780c */ /* 0x000fe20003f05070 */
[----:B------:R-:W-:-:S04]  /*16150*/  IMAD.MOV.U32 R3, RZ, RZ, -0x1 ;  /* 0xffffffffff037424 */ /* 0x000fc800078e00ff */
[----:B------:R-:W-:Y:S08]  /*16160*/  WARPSYNC R3 ;  /* 0x0000000300007348 */ /* 0x000ff00003800000 */
[----:B------:R-:W-:-:S04]  /*16170*/  VOTE.ANY R0, PT, !P0 ;  /* 0x0000000000007806 */ /* 0x000fc800040e0100 */
[----:B------:R-:W-:Y:S01]  /*16180*/  LOP3.LUT R0, R0, R3, RZ, 0xc0, !PT ;  /* 0x0000000300007212 */ /* 0x000fe200078ec0ff */
[----:B------:R-:W-:-:S04]  /*16190*/  IMAD.MOV.U32 R3, RZ, RZ, 0x0 ;  /* 0x00000000ff037424 */ /* 0x000fc800078e00ff */
[----:B------:R-:W-:Y:S05]  /*161a0*/  RET.REL.NODEC R2 `(_ZN7cutlass13device_kernelIN5flash19enable_sm80_to_sm89INS1_16FlashAttnFwdSm80INS1_25CollectiveMainloopFwdSm80ILi8ELi1ELb1EN4cute5tupleIJNS5_1CILi128EEENS7_ILi48EEENS7_ILi256EEEEEELi256ENS_10bfloat16_tEfNS_4arch4Sm80ELb1ELb0ELb0ELb1ELb1ELb0ELb1ELb1EEENS1_21CollectiveEpilogueFwdINS6_IJS8_SA_S9_EEENS6_IJNS7_ILi1EEESI_SI_EEESC_SE_Li256ELb1ELb1ELb1ELb0EEENS1_36VarlenDynamicPersistentTileSchedulerILi128ELi48ELi256ELi256ELb1ELb1ELb0ELb1ELb1ELb1EEEEEEEEEvNT_6ParamsE) ;  /* 0xfffe9e5002007950 */ /* 0x000fea0003c3ffff */
.L_x_4530:
        /* <DEDUP_REMOVED lines=13> */
.L_x_6584:


//--------------------- .text._ZN7cutlass13device_kernelIN5flash19enable_sm80_to_sm89INS1_16FlashAttnFwdSm80INS1_25CollectiveMainloopFwdSm80ILi8ELi1ELb0EN4cute5tupleIJNS5_1CILi128EEENS7_ILi32EEENS7_ILi256EEEEEELi256ENS_10bfloat16_tEfNS_4arch4Sm80ELb1ELb0ELb0ELb1ELb1ELb1ELb1ELb1EEENS1_21CollectiveEpilogueFwdINS6_IJS8_SA_S9_EEENS6_IJNS7_ILi1EEESI_SI_EEESC_SE_Li256ELb1ELb1ELb1ELb0EEENS1_36VarlenDynamicPersistentTileSchedulerILi128ELi32ELi256ELi256ELb1ELb1ELb0ELb1ELb1ELb1EEEEEEEEEvNT_6ParamsE --------------------------
	.section	.text._ZN7cutlass13device_kernelIN5flash19enable_sm80_to_sm89INS1_16FlashAttnFwdSm80INS1_25CollectiveMainloopFwdSm80ILi8ELi1ELb0EN4cute5tupleIJNS5_1CILi128EEENS7_ILi32EEENS7_ILi256EEEEEELi256ENS_10bfloat16_tEfNS_4arch4Sm80ELb1ELb0ELb0ELb1ELb1ELb1ELb1ELb1EEENS1_21CollectiveEpilogueFwdINS6_IJS8_SA_S9_EEENS6_IJNS7_ILi1EEESI_SI_EEESC_SE_Li256ELb1ELb1ELb1ELb0EEENS1_36VarlenDynamicPersistentTileSchedulerILi128ELi32ELi256ELi256ELb1ELb1ELb0ELb1ELb1ELb1EEEEEEEEEvNT_6ParamsE,"ax",@progbits
	.sectioninfo	@"SHI_REGISTERS=255"
	.align	128
.text._ZN7cutlass13device_kernelIN5flash19enable_sm80_to_sm89INS1_16FlashAttnFwdSm80INS1_25CollectiveMainloopFwdSm80ILi8ELi1ELb0EN4cute5tupleIJNS5_1CILi128EEENS7_ILi32EEENS7_ILi256EEEEEELi256ENS_10bfloat16_tEfNS_4arch4Sm80ELb1ELb0ELb0ELb1ELb1ELb1ELb1ELb1EEENS1_21CollectiveEpilogueFwdINS6_IJS8_SA_S9_EEENS6_IJNS7_ILi1EEESI_SI_EEESC_SE_Li256ELb1ELb1ELb1ELb0EEENS1_36VarlenDynamicPersistentTileSchedulerILi128ELi32ELi256ELi256ELb1ELb1ELb0ELb1ELb1ELb1EEEEEEEEEvNT_6ParamsE:
        .type           _ZN7cutlass13device_kernelIN5flash19enable_sm80_to_sm89INS1_16FlashAttnFwdSm80INS1_25CollectiveMainloopFwdSm80ILi8ELi1ELb0EN4cute5tupleIJNS5_1CILi128EEENS7_ILi32EEENS7_ILi256EEEEEELi256ENS_10bfloat16_tEfNS_4arch4Sm80ELb1ELb0ELb0ELb1ELb1ELb1ELb1ELb1EEENS1_21CollectiveEpilogueFwdINS6_IJS8_SA_S9_EEENS6_IJNS7_ILi1EEESI_SI_EEESC_SE_Li256ELb1ELb1ELb1ELb0EEENS1_36VarlenDynamicPersistentTileSchedulerILi128ELi32ELi256ELi256ELb1ELb1ELb0ELb1ELb1ELb1EEEEEEEEEvNT_6ParamsE,@function
        .size           _ZN7cutlass13device_kernelIN5flash19enable_sm80_to_sm89INS1_16FlashAttnFwdSm80INS1_25CollectiveMainloopFwdSm80ILi8ELi1ELb0EN4cute5tupleIJNS5_1CILi128EEENS7_ILi32EEENS7_ILi256EEEEEELi256ENS_10bfloat16_tEfNS_4arch4Sm80ELb1ELb0ELb0ELb1ELb1ELb1ELb1ELb1EEENS1_21CollectiveEpilogueFwdINS6_IJS8_SA_S9_EEENS6_IJNS7_ILi1EEESI_SI_EEESC_SE_Li256ELb1ELb1ELb1ELb0EEENS1_36VarlenDynamicPersistentTileSchedulerILi128ELi32ELi256ELi256ELb1ELb1ELb0ELb1ELb1ELb1EEEEEEEEEvNT_6ParamsE,(.L_x_6589 - _ZN7cutlass13device_kernelIN5flash19enable_sm80_to_sm89INS1_16FlashAttnFwdSm80INS1_25CollectiveMainloopFwdSm80ILi8ELi1ELb0EN4cute5tupleIJNS5_1CILi128EEENS7_ILi32EEENS7_ILi256EEEEEELi256ENS_10bfloat16_tEfNS_4arch4Sm80ELb1ELb0ELb0ELb1ELb1ELb1ELb1ELb1EEENS1_21CollectiveEpilogueFwdINS6_IJS8_SA_S9_EEENS6_IJNS7_ILi1EEESI_SI_EEESC_SE_Li256ELb1ELb1ELb1ELb0EEENS1_36VarlenDynamicPersistentTileSchedulerILi128ELi32ELi256ELi256ELb1ELb1ELb0ELb1ELb1ELb1EEEEEEEEEvNT_6ParamsE)
        .other          _ZN7cutlass13device_kernelIN5flash19enable_sm80_to_sm89INS1_16FlashAttnFwdSm80INS1_25CollectiveMainloopFwdSm80ILi8ELi1ELb0EN4cute5tupleIJNS5_1CILi128EEENS7_ILi32EEENS7_ILi256EEEEEELi256ENS_10bfloat16_tEfNS_4arch4Sm80ELb1ELb0ELb0ELb1ELb1ELb1ELb1ELb1EEENS1_21CollectiveEpilogueFwdINS6_IJS8_SA_S9_EEENS6_IJNS7_ILi1EEESI_SI_EEESC_SE_Li256ELb1ELb1ELb1ELb0EEENS1_36VarlenDynamicPersistentTileSchedulerILi128ELi32ELi256ELi256ELb1ELb1ELb0ELb1ELb1ELb1EEEEEEEEEvNT_6ParamsE,@"STO_CUDA_ENTRY STV_DEFAULT"
_ZN7cutlass13device_kernelIN5flash19enable_sm80_to_sm89INS1_16FlashAttnFwdSm80INS1_25CollectiveMainloopFwdSm80ILi8ELi1ELb0EN4cute5tupleIJNS5_1CILi128EEENS7_ILi32EEENS7_ILi256EEEEEELi256ENS_10bfloat16_tEfNS_4arch4Sm80ELb1ELb0ELb0ELb1ELb1ELb1ELb1ELb1EEENS1_21CollectiveEpilogueFwdINS6_IJS8_SA_S9_EEENS6_IJNS7_ILi1EEESI_SI_EEESC_SE_Li256ELb1ELb1ELb1ELb0EEENS1_36VarlenDynamicPersistentTileSchedulerILi128ELi32ELi256ELi256ELb1ELb1ELb0ELb1ELb1ELb1EEEEEEEEEvNT_6ParamsE:
        /* <DEDUP_REMOVED lines=52> */
.L_x_4536:
        /* <DEDUP_REMOVED lines=16> */
.L_x_4739:
        /* <DEDUP_REMOVED lines=16> */
.L_x_4740:
[----:B---3--:R-:W-:-:S05]  /*0540*/  IMAD R0, R0, c[0x0][0x538], RZ ;  /* 0x00014e0000007a24 */ /* 0x008fca00078e02ff */
[----:B------:R-:W-:-:S04]  /*0550*/  IADD3 R6, R0, R6, RZ ;  /* 0x0000000600067210 */ /* 0x000fc80007ffe0ff */
[----:B------:R-:W-:-:S13]  /*0560*/  ISETP.GT.AND P0, PT, R6, UR4, PT ;  /* 0x0000000406007c0c */ /* 0x000fda000bf04270 */
[----:B-12---:R-:W-:Y:S05]  /*0570*/  @!P0 BRA `(.L_x_4536) ;  /* 0xfffffdc000008947 */ /* 0x006fea000383ffff */
.L_x_4532:
[----:B------:R-:W-:-:S05]  /*0580*/  IADD3 R11, -R0, R6, RZ ;  /* 0x00000006000b7210 */ /* 0x000fca0007ffe1ff */
[----:B------:R-:W-:-:S05]  /*0590*/  IMAD R0, R4, c[0x0][0x538], R11 ;  /* 0x00014e0004007a24 */ /* 0x000fca00078e020b */
[----:B------:R-:W-:Y:S01]  /*05a0*/  ISETP.GT.AND P0, PT, R0, UR4, PT ;  /* 0x0000000400007c0c */ /* 0x000fe2000bf04270 */
[----:B------:R-:W-:-:S12]  /*05b0*/  BRA.DIV ~URZ, `(.L_x_4537) ;  /* 0x0001ca927f007947 */ /* 0x000fd8000b800000 */
[----:B------:R-:W-:-:S04]  /*05c0*/  VOTE.ANY R10, PT, !P0 ;  /* 0x00000000000a7806 */ /* 0x000fc800040e0100 */
.L_x_4741:
[----:B------:R-:W1:Y:S02]  /*05d0*/  POPC R5, R10 ;  /* 0x0000000a00057309 */ /* 0x000e640000000000 */
[----:B-12---:R-:W-:Y:S01]  /*05e0*/  IADD3 R235, R5, R7, RZ ;  /* 0x0000000705eb7210 */ /* 0x006fe20007ffe0ff */
[----:B------:R-:W-:Y:S05]  /*05f0*/  BRA.DIV ~URZ, `(.L_x_4538) ;  /* 0x0001caa27f007947 */ /* 0x000fea000b800000 */
[----:B------:R1:W2:Y:S01]  /*0600*/  SHFL.IDX PT, R12, R9, R5, 0x1f ;  /* 0x00001f05090c7589 */ /* 0x0002a200000e0000 */
[----:B------:R-:W-:-:S03]  /*0610*/  MOV R6, RZ ;  /* 0x000000ff00067202 */ /* 0x000fc60000000f00 */
[----:B------:R1:W3:Y:S04]  /*0620*/  SHFL.IDX PT, R9, R8, R5, 0x1f ;  /* 0x00001f0508097589 */ /* 0x0002e800000e0000 */
.L_x_4742:
[----:B------:R-:W-:Y:S01]  /*0630*/  ISETP.NE.AND P0, PT, R10, RZ, PT ;  /* 0x000000ff0a00720c */ /* 0x000fe20003f05270 */
[----:B------:R-:W-:-:S12]  /*0640*/  BSSY B0, `(.L_x_4539) ;  /* 0x0000005000007945 */ /* 0x000fd80003800000 */
[----:B------:R-:W-:Y:S05]  /*0650*/  @!P0 BRA `(.L_x_4540) ;  /* 0x0000003000008947 */ /* 0x000fea0003800000 */
[----:B------:R-:W-:Y:S01]  /*0660*/  IADD3 R2, R5, -0x1, RZ ;  /* 0xffffffff05027810 */ /* 0x000fe20007ffe0ff */
[----:B------:R-:W-:Y:S05]  /*0670*/  BRA.DIV ~URZ, `(.L_x_4541) ;  /* 0x0001cb027f007947 */ /* 0x000fea000b800000 */
[----:B------:R4:W1:Y:S02]  /*0680*/  SHFL.IDX PT, R6, R4, R2, 0x1f ;  /* 0x00001f0204067589 */ /* 0x00086400000e0000 */
.L_x_4540:
[----:B------:R-:W-:Y:S05]  /*0690*/  BSYNC B0 ;  /* 0x0000000000007941 */ /* 0x000fea0003800000 */
.L_x_4539:
        /* <DEDUP_REMOVED lines=67> */
.L_x_4543:
        /* <DEDUP_REMOVED lines=68> */
.L_x_4544:
[----:B------:R-:W-:Y:S05]  /*0f10*/  BSYNC B0 ;  /* 0x0000000000007941 */ /* 0x000fea0003800000 */
.L_x_4542:
[----:B------:R-:W-:-:S04]  /*0f20*/  LOP3.LUT R0, RZ, R0, RZ, 0x33, !PT ;  /* 0x00000000ff007212 */ /* 0x000fc800078e33ff */
[----:B------:R-:W-:Y:S01]  /*0f30*/  IADD3 R233, R0, R12, RZ ;  /* 0x0000000c00e97210 */ /* 0x000fe20007ffe0ff */
[----:B------:R-:W-:Y:S05]  /*0f40*/  BRA `(.L_x_4545) ;  /* 0x0000004000007947 */ /* 0x000fea0003800000 */
.L_x_4533:
[----:B--2---:R-:W-:Y:S01]  /*0f50*/  IMAD.MOV.U32 R233, RZ, RZ, RZ ;  /* 0x000000ffffe97224 */ /* 0x004fe200078e00ff */
[----:B------:R-:W-:Y:S01]  /*0f60*/  MOV R234, RZ ;  /* 0x000000ff00ea7202 */ /* 0x000fe20000000f00 */
[----:B------:R-:W-:Y:S01]  /*0f70*/  IMAD.U32 R232, RZ, RZ, UR4 ;  /* 0x00000004ffe87e24 */ /* 0x000fe2000f8e00ff */
[----:B------:R-:W-:Y:S02]  /*0f80*/  MOV R235, c[0x0][0x53c] ;  /* 0x00014f0000eb7a02 */ /* 0x000fe40000000f00 */
.L_x_4545:
[----:B------:R-:W-:Y:S01]  /*0f90*/  ISETP.NE.AND P0, PT, R13, RZ, PT ;  /* 0x000000ff0d00720c */ /* 0x000fe20003f05270 */
[----:B------:R-:W-:-:S12]  /*0fa0*/  WARPSYNC 0xffffffff ;  /* 0xffffffff00007948 */ /* 0x000fd80003800000 */
[----:B------:R1:W-:Y:S04]  /*0fb0*/  @!P0 STS.128 [0x20080], R232 ;  /* 0x020080e8ff008388 */ /* 0x0003e80000000c00 */
[----:B------:R-:W-:Y:S06]  /*0fc0*/  BAR.ARV 0x5, 0x100 ;  /* 0x0144000000007b1d */ /* 0x000fec0000002000 */
.L_x_4531:
        /* <DEDUP_REMOVED lines=147> */
[----:B------:R2:W-:Y:S01]  /*1900*/  STL [R1+0x4], R7 ;  /* 0x0000040701007387 */ /* 0x0005e20000100800 */
        /* <DEDUP_REMOVED lines=10> */
[----:B------:R1:W-:Y:S01]  /*19b0*/  STL [R1+0xc], R0 ;  /* 0x00000c0001007387 */ /* 0x0003e20000100800 */
[----:B------:R-:W-:Y:S02]  /*19c0*/  LOP3.LUT R202, R5, 0xfffffff8, RZ, 0xc0, !PT ;  /* 0xfffffff805ca7812 */ /* 0x000fe400078ec0ff */
[----:B------:R-:W-:Y:S01]  /*19d0*/  LEA R5, R9, 0x10080, 0x1 ;  /* 0x0001008009057811 */ /* 0x000fe200078e08ff */
[----:B------:R-:W-:Y:S01]  /*19e0*/  IMAD.SHL.U32 R216, R8, 0x2, RZ ;  /* 0x0000000208d87824 */ /* 0x000fe200078e00ff */
[----:B------:R-:W-:Y:S01]  /*19f0*/  LEA R8, R10, 0x10080, 0x1 ;  /* 0x000100800a087811 */ /* 0x000fe200078e08ff */
[----:B------:R4:W-:Y:S01]  /*1a00*/  STL [R1+0x34], R11 ;  /* 0x0000340b01007387 */ /* 0x0009e20000100800 */
[----:B--2---:R-:W-:-:S02]  /*1a10*/  SEL R7, R18, 0xffffffc0, !P2 ;  /* 0xffffffc012077807 */ /* 0x004fc40005000000 */
[----:B------:R-:W-:Y:S01]  /*1a20*/  LEA R183, R3, 0x10080, 0x1 ;  /* 0x0001008003b77811 */ /* 0x000fe200078e08ff */
[----:B------:R-:W-:Y:S01]  /*1a30*/  STL [R1+0x30], R8 ;  /* 0x0000300801007387 */ /* 0x000fe20000100800 */
[----:B---3--:R-:W-:Y:S01]  /*1a40*/  IMAD.IADD R2, R26, 0x1, -R6 ;  /* 0x000000011a027824 */ /* 0x008fe200078e0a06 */
[----:B------:R-:W-:Y:S01]  /*1a50*/  SEL R6, R12, 0xffffffe0, !P1 ;  /* 0xffffffe00c067807 */ /* 0x000fe20004800000 */
[----:B------:R-:W-:Y:S01]  /*1a60*/  IMAD.IADD R247, R240, 0x1, R7 ;  /* 0x00000001f0f77824 */ /* 0x000fe200078e0207 */
[----:B------:R2:W-:Y:S01]  /*1a70*/  STL [R1+0x2c], R5 ;  /* 0x00002c0501007387 */ /* 0x0005e20000100800 */
[----:B------:R-:W-:Y:S01]  /*1a80*/  IMAD.SHL.U32 R230, R2, 0x2, RZ ;  /* 0x0000000202e67824 */ /* 0x000fe200078e00ff */
[----:B------:R-:W-:Y:S01]  /*1a90*/  SEL R2, R12, 0xffffffe0, !P4 ;  /* 0xffffffe00c027807 */ /* 0x000fe20006000000 */
[----:B------:R-:W-:Y:S01]  /*1aa0*/  IMAD.IADD R243, R240, 0x1, R6 ;  /* 0x00000001f0f37824 */ /* 0x000fe200078e0206 */
[----:B------:R-:W-:Y:S01]  /*1ab0*/  LEA R179, R4, 0x8080, 0x1 ;  /* 0x0000808004b37811 */ /* 0x000fe200078e08ff */
[----:B------:R-:W-:Y:S01]  /*1ac0*/  IMAD.IADD R242, R6, 0x1, R241 ;  /* 0x0000000106f27824 */ /* 0x000fe200078e02f1 */
[C---:B------:R-:W-:Y:S01]  /*1ad0*/  IADD3 R37, R230.reuse, 0x10, RZ ;  /* 0x00000010e6257810 */ /* 0x040fe20007ffe0ff */
[----:B------:R-:W-:Y:S01]  /*1ae0*/  IMAD.IADD R184, R183, 0x1, R2 ;  /* 0x00000001b7b87824 */ /* 0x000fe200078e0202 */
[----:B------:R-:W-:Y:S01]  /*1af0*/  IADD3 R249, R230, 0x28, RZ ;  /* 0x00000028e6f97810 */ /* 0x000fe20007ffe0ff */
[----:B------:R-:W-:Y:S01]  /*1b00*/  IMAD.IADD R180, R2, 0x1, R179 ;  /* 0x0000000102b47824 */ /* 0x000fe200078e02b3 */
[C---:B------:R-:W-:Y:S01]  /*1b10*/  IADD3 R33, R230.reuse, 0x40, RZ ;  /* 0x00000040e6217810 */ /* 0x040fe20007ffe0ff */
[C---:B------:R-:W-:Y:S01]  /*1b20*/  IMAD.IADD R246, R7.reuse, 0x1, R243 ;  /* 0x0000000107f67824 */ /* 0x040fe200078e02f3 */
[C---:B------:R-:W-:Y:S01]  /*1b30*/  IADD3 R30, R230.reuse, 0x58, RZ ;  /* 0x00000058e61e7810 */ /* 0x040fe20007ffe0ff */
[----:B------:R-:W-:Y:S01]  /*1b40*/  IMAD.IADD R245, R7, 0x1, R241 ;  /* 0x0000000107f57824 */ /* 0x000fe200078e02f1 */
[----:B------:R-:W-:Y:S01]  /*1b50*/  IADD3 R27, R230, 0x70, RZ ;  /* 0x00000070e61b7810 */ /* 0x000fe20007ffe0ff */
[----:B------:R-:W-:Y:S01]  /*1b60*/  IMAD.IADD R244, R242, 0x1, R7 ;  /* 0x00000001f2f47824 */ /* 0x000fe200078e0207 */
[----:B------:R-:W-:-:S02]  /*1b70*/  SHF.R.S32.HI R9, RZ, 0x1f, R37 ;  /* 0x0000001fff097819 */ /* 0x000fc40000011425 */
[----:B------:R-:W-:Y:S02]  /*1b80*/  IADD3 R24, R230, 0x88, RZ ;  /* 0x00000088e6187810 */ /* 0x000fe40007ffe0ff */
[----:B------:R-:W-:Y:S02]  /*1b90*/  SHF.R.S32.HI R9, RZ, 0x1f, R249 ;  /* 0x0000001fff097819 */ /* 0x000fe400000114f9 */
[----:B-1----:R-:W-:Y:S02]  /*1ba0*/  SEL R0, R18, 0xffffffc0, !P3 ;  /* 0xffffffc012007807 */ /* 0x002fe40005800000 */
[C---:B------:R-:W-:Y:S02]  /*1bb0*/  IADD3 R21, R230.reuse, 0xa0, RZ ;  /* 0x000000a0e6157810 */ /* 0x040fe40007ffe0ff */
[----:B------:R-:W-:Y:S01]  /*1bc0*/  SHF.R.S32.HI R9, RZ, 0x1f, R33 ;  /* 0x0000001fff097819 */ /* 0x000fe20000011421 */
[----:B------:R-:W-:Y:S01]  /*1bd0*/  IMAD.IADD R186, R183, 0x1, R0 ;  /* 0x00000001b7ba7824 */ /* 0x000fe200078e0200 */
[----:B------:R-:W-:Y:S01]  /*1be0*/  IADD3 R18, R230, 0xb8, RZ ;  /* 0x000000b8e6127810 */ /* 0x000fe20007ffe0ff */
[----:B------:R-:W-:Y:S01]  /*1bf0*/  IMAD.IADD R182, R0, 0x1, R179 ;  /* 0x0000000100b67824 */ /* 0x000fe200078e02b3 */
[----:B------:R-:W-:Y:S01]  /*1c00*/  SHF.R.S32.HI R9, RZ, 0x1f, R30 ;  /* 0x0000001fff097819 */ /* 0x000fe2000001141e */
[----:B------:R-:W-:Y:S01]  /*1c10*/  IMAD.IADD R185, R184, 0x1, R0 ;  /* 0x00000001b8b97824 */ /* 0x000fe200078e0200 */
[----:B----4-:R-:W-:Y:S01]  /*1c20*/  IADD3 R11, R230, 0xd0, RZ ;  /* 0x000000d0e60b7810 */ /* 0x010fe20007ffe0ff */
[----:B------:R-:W-:Y:S01]  /*1c30*/  IMAD.IADD R181, R0, 0x1, R180 ;  /* 0x0000000100b57824 */ /* 0x000fe200078e02b4 */
[----:B------:R-:W-:-:S02]  /*1c40*/  SHF.R.S32.HI R9, RZ, 0x1f, R27 ;  /* 0x0000001fff097819 */ /* 0x000fc4000001141b */
[C---:B--2---:R-:W-:Y:S02]  /*1c50*/  IADD3 R5, R230.reuse, 0xe8, RZ ;  /* 0x000000e8e6057810 */ /* 0x044fe40007ffe0ff */
[----:B------:R-:W-:Y:S02]  /*1c60*/  SHF.R.S32.HI R9, RZ, 0x1f, R24 ;  /* 0x0000001fff097819 */ /* 0x000fe40000011418 */
[----:B------:R-:W-:Y:S02]  /*1c70*/  IADD3 R251, R230, 0xf8, RZ ;  /* 0x000000f8e6fb7810 */ /* 0x000fe40007ffe0ff */
[----:B------:R-:W-:Y:S02]  /*1c80*/  SHF.R.S32.HI R9, RZ, 0x1f, R21 ;  /* 0x0000001fff097819 */ /* 0x000fe40000011415 */
[----:B------:R-:W-:Y:S02]  /*1c90*/  SHF.R.S32.HI R9, RZ, 0x1f, R18 ;  /* 0x0000001fff097819 */ /* 0x000fe40000011412 */
[----:B------:R-:W-:-:S02]  /*1ca0*/  SHF.R.S32.HI R9, RZ, 0x1f, R11 ;  /* 0x0000001fff097819 */ /* 0x000fc4000001140b */
[C---:B------:R-:W-:Y:S02]  /*1cb0*/  IADD3 R10, R230.reuse, 0xd8, RZ ;  /* 0x000000d8e60a7810 */ /* 0x040fe40007ffe0ff */
        /* <DEDUP_REMOVED lines=9> */
[----:B------:R-:W-:Y:S02]  /*1d50*/  LEA R9, R15, 0x10080, 0x1 ;  /* 0x000100800f097811 */ /* 0x000fe400078e08ff */
[----:B------:R-:W-:Y:S02]  /*1d60*/  LEA R8, R14, 0x10080, 0x1 ;  /* 0x000100800e087811 */ /* 0x000fe400078e08ff */
[----:B------:R-:W-:Y:S01]  /*1d70*/  IADD3 R36, R230, 0x18, RZ ;  /* 0x00000018e6247810 */ /* 0x000fe20007ffe0ff */
[----:B------:R2:W-:Y:S01]  /*1d80*/  STL [R1+0x24], R9 ;  /* 0x0000240901007387 */ /* 0x0005e20000100800 */
[----:B------:R-:W-:-:S02]  /*1d90*/  IADD3 R198, R134, 0x80, RZ ;  /* 0x0000008086c67810 */ /* 0x000fc40007ffe0ff */
[----:B------:R-:W-:Y:S01]  /*1da0*/  IADD3 R199, R134, 0xc0, RZ ;  /* 0x000000c086c77810 */ /* 0x000fe20007ffe0ff */
[----:B------:R2:W-:Y:S01]  /*1db0*/  STL [R1+0x20], R8 ;  /* 0x0000200801007387 */ /* 0x0005e20000100800 */
[C---:B------:R-:W-:Y:S02]  /*1dc0*/  IADD3 R38, R230.reuse, 0x8, RZ ;  /* 0x00000008e6267810 */ /* 0x040fe40007ffe0ff */
[C---:B------:R-:W-:Y:S02]  /*1dd0*/  IADD3 R250, R230.reuse, 0x20, RZ ;  /* 0x00000020e6fa7810 */ /* 0x040fe40007ffe0ff */
[C---:B------:R-:W-:Y:S02]  /*1de0*/  IADD3 R35, R230.reuse, 0x30, RZ ;  /* 0x00000030e6237810 */ /* 0x040fe40007ffe0ff */
[C---:B------:R-:W-:Y:S02]  /*1df0*/  IADD3 R34, R230.reuse, 0x38, RZ ;  /* 0x00000038e6227810 */ /* 0x040fe40007ffe0ff */
[----:B------:R-:W-:-:S02]  /*1e00*/  IADD3 R32, R230, 0x48, RZ ;  /* 0x00000048e6207810 */ /* 0x000fc40007ffe0ff */
[C---:B------:R-:W-:Y:S02]  /*1e10*/  IADD3 R31, R230.reuse, 0x50, RZ ;  /* 0x00000050e61f7810 */ /* 0x040fe40007ffe0ff */
[----:B-1----:R-:W-:Y:S02]  /*1e20*/  LEA R5, R13, 0x10080, 0x1 ;  /* 0x000100800d057811 */ /* 0x002fe400078e08ff */
[C---:B------:R-:W-:Y:S02]  /*1e30*/  IADD3 R29, R230.reuse, 0x60, RZ ;  /* 0x00000060e61d7810 */ /* 0x040fe40007ffe0ff */
[C---:B------:R-:W-:Y:S01]  /*1e40*/  IADD3 R28, R230.reuse, 0x68, RZ ;  /* 0x00000068e61c7810 */ /* 0x040fe20007ffe0ff */
[----:B------:R2:W-:Y:S01]  /*1e50*/  STL [R1+0x1c], R5 ;  /* 0x00001c0501007387 */ /* 0x0005e20000100800 */
        /* <DEDUP_REMOVED lines=29> */
[----:B--2---:R-:W-:Y:S02]  /*2030*/  SHF.R.S32.HI R12, RZ, 0x1f, R12 ;  /* 0x0000001fff0c7819 */ /* 0x004fe4000001140c */
.L_x_4738:
        /* <DEDUP_REMOVED lines=41> */
.L_x_4546:
[----:B------:R-:W-:-:S04]  /*22d0*/  ISETP.NE.U32.AND P0, PT, RZ, c[0x0][0x368], PT ;  /* 0x0000da00ff007a0c */ /* 0x000fc80003f05070 */
[----:B------:R-:W-:-:S13]  /*22e0*/  ISETP.NE.AND.EX P0, PT, RZ, c[0x0][0x36c], PT, P0 ;  /* 0x0000db00ff007a0c */ /* 0x000fda0003f05300 */
[----:B------:R-:W-:Y:S05]  /*22f0*/  @!P0 BRA `(.L_x_4547) ;  /* 0x0000004000008947 */ /* 0x000fea0003800000 */
[----:B---3--:R-:W-:-:S04]  /*2300*/  IADD3 R4, P0, R236, c[0x0][0x368], RZ ;  /* 0x0000da00ec047a10 */ /* 0x008fc80007f1e0ff */
[----:B------:R-:W-:-:S05]  /*2310*/  IADD3.X R5, R237, c[0x0][0x36c], RZ, P0, !PT ;  /* 0x0000db00ed057a10 */ /* 0x000fca00007fe4ff */
[----:B------:R1:W5:Y:S01]  /*2320*/  LDG.E R11, [R4.64] ;  /* 0x00000008040b7981 */ /* 0x000362000c1e1900 */
[----:B------:R-:W-:Y:S05]  /*2330*/  BRA `(.L_x_4548) ;  /* 0x0000005000007947 */ /* 0x000fea0003800000 */
.L_x_4547:
[----:B------:R-:W-:Y:S01]  /*2340*/  MOV R11, UR6 ;  /* 0x00000006000b7c02 */ /* 0x000fe20008000f00 */
[----:B------:R-:W-:Y:S05]  /*2350*/  @!P5 BRA `(.L_x_4548) ;  /* 0x000000300000d947 */ /* 0x000fea0003800000 */
[----:B---3--:R-:W2:Y:S04]  /*2360*/  LDG.E R6, [R4.64] ;  /* 0x0000000804067981 */ /* 0x008ea8000c1e1900 */
[----:B------:R-:W2:Y:S02]  /*2370*/  LDG.E R0, [R4.64+0x4] ;  /* 0x0000040804007981 */ /* 0x000ea4000c1e1900 */
[----:B--2---:R-:W-:Y:S02]  /*2380*/  IADD3 R11, -R6, R0, RZ ;  /* 0x00000000060b7210 */ /* 0x004fe40007ffe1ff */
.L_x_4548:
        /* <DEDUP_REMOVED lines=71> */
.L_x_4550:
[----:B------:R-:W-:Y:S05]  /*2800*/  BSYNC B0 ;  /* 0x0000000000007941 */ /* 0x000fea0003800000 */
.L_x_4549:
        /* <DEDUP_REMOVED lines=40> */
[----:B------:R-:W-:Y:S01]  /*2a90*/  IMAD.WIDE.U32 R2, R20, c[0x0][0x240], R2 ;  /* 0x0000900014027a25 */ /* 0x000fe200078e0002 */
[----:B------:R-:W-:Y:S02]  /*2aa0*/  LOP3.LUT R208, R208, 0xfffffffe, RZ, 0xc0, !PT ;  /* 0xfffffffed0d07812 */ /* 0x000fe400078ec0ff */
[----:B------:R-:W-:Y:S01]  /*2ab0*/  ISETP.GE.AND P6, PT, R138, c[0x0][0x1d4], PT ;  /* 0x000075008a007a0c */ /* 0x000fe20003fc6270 */
[----:B------:R-:W-:Y:S01]  /*2ac0*/  IMAD R3, R20, c[0x0][0x244], R3 ;  /* 0x0000910014037a24 */ /* 0x000fe200078e0203 */
[----:B------:R-:W-:Y:S01]  /*2ad0*/  ISETP.GE.AND P5, PT, R198, c[0x0][0x1d4], PT ;  /* 0x00007500c6007a0c */ /* 0x000fe20003fa6270 */
[----:B------:R-:W-:Y:S01]  /*2ae0*/  IMAD R4, R10, c[0x0][0x24c], R0 ;  /* 0x000093000a047a24 */ /* 0x000fe200078e0200 */
        /* <DEDUP_REMOVED lines=35> */
[----:B-1----:R-:W-:Y:S01]  /*2d20*/  IMAD.WIDE.U32 R2, R20, c[0x0][0x260], R134 ;  /* 0x0000980014027a25 */ /* 0x002fe200078e0086 */
        /* <DEDUP_REMOVED lines=89> */
.L_x_4570:
        /* <DEDUP_REMOVED lines=92> */
.L_x_4556:
[----:B------:R-:W-:Y:S05]  /*3880*/  BSYNC B0 ;  /* 0x0000000000007941 */ /* 0x000fea0003800000 */
.L_x_4555:
        /* <DEDUP_REMOVED lines=82> */
.L_x_4559:
[----:B------:R-:W-:Y:S05]  /*3db0*/  BSYNC B0 ;  /* 0x0000000000007941 */ /* 0x000fea0003800000 */
.L_x_4558:
        /* <DEDUP_REMOVED lines=58> */
.L_x_4561:
[----:B------:R-:W-:Y:S05]  /*4160*/  BSYNC B0 ;  /* 0x0000000000007941 */ /* 0x000fea0003800000 */
.L_x_4560:
        /* <DEDUP_REMOVED lines=58> */
.L_x_4563:
[----:B------:R-:W-:Y:S05]  /*4510*/  BSYNC B0 ;  /* 0x0000000000007941 */ /* 0x000fea0003800000 */
.L_x_4562:
        /* <DEDUP_REMOVED lines=58> */
.L_x_4554:
        /* <DEDUP_REMOVED lines=31> */
.L_x_4565:
[----:B------:R-:W-:Y:S05]  /*4ab0*/  BSYNC B0 ;  /* 0x0000000000007941 */ /* 0x000fea0003800000 */
.L_x_4564:
        /* <DEDUP_REMOVED lines=147> */
.L_x_4567:
[----:B------:R-:W-:Y:S05]  /*53f0*/  BSYNC B0 ;  /* 0x0000000000007941 */ /* 0x000fea0003800000 */
.L_x_4566:
        /* <DEDUP_REMOVED lines=126> */
.L_x_4553:
        /* <DEDUP_REMOVED lines=27> */
.L_x_4557:
[----:B------:R-:W-:Y:S05]  /*5d90*/  BSYNC B1 ;  /* 0x0000000000017941 */ /* 0x000fea0003800000 */
.L_x_4552:
        /* <DEDUP_REMOVED lines=59> */
.L_x_4569:
[----:B-123--:R-:W-:Y:S05]  /*6150*/  BSYNC B0 ;  /* 0x0000000000007941 */ /* 0x00efea0003800000 */
.L_x_4568:
        /* <DEDUP_REMOVED lines=23> */
.L_x_4551:
        /* <DEDUP_REMOVED lines=43> */
.L_x_4572:
[----:B------:R-:W-:Y:S05]  /*6580*/  BSYNC B0 ;  /* 0x0000000000007941 */ /* 0x000fea0003800000 */
.L_x_4571:
        /* <DEDUP_REMOVED lines=120> */
.L_x_4743:
[----:B------:R-:W-:Y:S05]  /*6d10*/  BRA.DIV ~URZ, `(.L_x_4575) ;  /* 0x000165327f007947 */ /* 0x000fea000b800000 */
[----:B------:R3:W4:Y:S02]  /*6d20*/  SHFL.IDX PT, R0, R12, RZ, 0x181f ;  /* 0x00181fff0c007589 */ /* 0x00072400000e0000 */
.L_x_4744:
        /* <DEDUP_REMOVED lines=21> */
.L_x_4577:
[----:B------:R-:W-:Y:S05]  /*6e80*/  BSYNC B0 ;  /* 0x0000000000007941 */ /* 0x000fea0003800000 */
.L_x_4576:
[----:B------:R-:W-:Y:S05]  /*6e90*/  BRA.DIV ~URZ, `(.L_x_4578) ;  /* 0x000164127f007947 */ /* 0x000fea000b800000 */
[----:B--2---:R2:W1:Y:S04]  /*6ea0*/  SHFL.IDX PT, R4, R5, 0x1, 0x181f ;  /* 0x00381f0005047f89 */ /* 0x00446800000e0000 */
[----:B----4-:R2:W4:Y:S02]  /*6eb0*/  SHFL.IDX PT, R0, R12, 0x1, 0x181f ;  /* 0x00381f000c007f89 */ /* 0x01052400000e0000 */
.L_x_4745:
        /* <DEDUP_REMOVED lines=21> */
.L_x_4580:
[----:B------:R-:W-:Y:S05]  /*7010*/  BSYNC B0 ;  /* 0x0000000000007941 */ /* 0x000fea0003800000 */
.L_x_4579:
[----:B------:R-:W-:Y:S05]  /*7020*/  BRA.DIV ~URZ, `(.L_x_4581) ;  /* 0x000163427f007947 */ /* 0x000fea000b800000 */
[----:B-1----:R1:W2:Y:S02]  /*7030*/  SHFL.IDX PT, R4, R5, 0x2, 0x181f ;  /* 0x00581f0005047f89 */ /* 0x0022a400000e0000 */
.L_x_4746:
[----:B------:R-:W-:Y:S05]  /*7040*/  BRA.DIV ~URZ, `(.L_x_4582) ;  /* 0x000163927f007947 */ /* 0x000fea000b800000 */
[----:B----4-:R4:W1:Y:S02]  /*7050*/  SHFL.IDX PT, R0, R12, 0x2, 0x181f ;  /* 0x00581f000c007f89 */ /* 0x01086400000e0000 */
.L_x_4747:
        /* <DEDUP_REMOVED lines=21> */
.L_x_4584:
[----:B------:R-:W-:Y:S05]  /*71b0*/  BSYNC B0 ;  /* 0x0000000000007941 */ /* 0x000fea0003800000 */
.L_x_4583:
[----:B------:R-:W-:Y:S05]  /*71c0*/  BRA.DIV ~URZ, `(.L_x_4585) ;  /* 0x000162727f007947 */ /* 0x000fea000b800000 */
[----:B--2---:R2:W3:Y:S04]  /*71d0*/  SHFL.IDX PT, R4, R5, 0x3, 0x181f ;  /* 0x00781f0005047f89 */ /* 0x0044e800000e0000 */
[----:B-1----:R2:W1:Y:S02]  /*71e0*/  SHFL.IDX PT, R0, R12, 0x3, 0x181f ;  /* 0x00781f000c007f89 */ /* 0x00246400000e0000 */
.L_x_4748:
[----:B------:R-:W-:Y:S01]  /*71f0*/  IADD3 R2, R13, 0x60, RZ ;  /* 0x000000600d027810 */ /* 0x000fe20007ffe0ff */
[----:B-----5:R-:W-:Y:S01]  /*7200*/  IMAD.WIDE.U32 R220, R14, c[0x0][0x2b0], RZ ;  /* 0x0000ac000edc7a25 */ /* 0x020fe200078e00ff */
[----:B------:R-:W-:Y:S02]  /*7210*/  LOP3.LUT R208, R208, 0xfffffffe, RZ, 0xc0, !PT ;  /* 0xfffffffed0d07812 */ /* 0x000fe400078ec0ff */
[----:B------:R-:W-:-:S13]  /*7220*/  ISETP.GE.AND P1, PT, R2, R60, PT ;  /* 0x0000003c0200720c */ /* 0x000fda0003f26270 */
[----:B-1----:R-:W-:Y:S02]  /*7230*/  @!P1 LEA R10, P0, R134, R0, 0x1 ;  /* 0x00000000860a9211 */ /* 0x002fe400078008ff */
        /* <DEDUP_REMOVED lines=84> */
.L_x_4586:
        /* <DEDUP_REMOVED lines=96> */
.L_x_4590:
[----:B------:R-:W-:Y:S05]  /*7d80*/  BSYNC B0 ;  /* 0x0000000000007941 */ /* 0x000fea0003800000 */
.L_x_4589:
        /* <DEDUP_REMOVED lines=83> */
.L_x_4592:
[----:B---3--:R-:W-:Y:S05]  /*82c0*/  BSYNC B0 ;  /* 0x0000000000007941 */ /* 0x008fea0003800000 */
.L_x_4591:
        /* <DEDUP_REMOVED lines=88> */
.L_x_4594:
[----:B------:R-:W-:Y:S05]  /*8850*/  BSYNC B0 ;  /* 0x0000000000007941 */ /* 0x000fea0003800000 */
.L_x_4593:
        /* <DEDUP_REMOVED lines=82> */
.L_x_4596:
[----:B-123--:R-:W-:Y:S05]  /*8d80*/  BSYNC B0 ;  /* 0x0000000000007941 */ /* 0x00efea0003800000 */
.L_x_4595:
        /* <DEDUP_REMOVED lines=83> */
.L_x_4600:
[----:B------:R-:W-:Y:S05]  /*92c0*/  BSYNC B0 ;  /* 0x0000000000007941 */ /* 0x000fea0003800000 */
.L_x_4599:
        /* <DEDUP_REMOVED lines=49> */
.L_x_4602:
[----:B------:R-:W-:Y:S05]  /*95e0*/  BSYNC B0 ;  /* 0x0000000000007941 */ /* 0x000fea0003800000 */
.L_x_4601:
        /* <DEDUP_REMOVED lines=49> */
.L_x_4604:
[----:B------:R-:W-:Y:S05]  /*9900*/  BSYNC B0 ;  /* 0x0000000000007941 */ /* 0x000fea0003800000 */
.L_x_4603:
        /* <DEDUP_REMOVED lines=48> */
.L_x_4598:
[----:B------:R-:W-:Y:S05]  /*9c10*/  BSYNC B1 ;  /* 0x0000000000017941 */ /* 0x000fea0003800000 */
.L_x_4597:
        /* <DEDUP_REMOVED lines=53> */
.L_x_4608:
[----:B------:R-:W-:Y:S05]  /*9f70*/  BSYNC B0 ;  /* 0x0000000000007941 */ /* 0x000fea0003800000 */
.L_x_4607:
        /* <DEDUP_REMOVED lines=49> */
.L_x_4610:
[----:B------:R-:W-:Y:S05]  /*a290*/  BSYNC B0 ;  /* 0x0000000000007941 */ /* 0x000fea0003800000 */
.L_x_4609:
        /* <DEDUP_REMOVED lines=49> */
.L_x_4612:
[----:B------:R-:W-:Y:S05]  /*a5b0*/  BSYNC B0 ;  /* 0x0000000000007941 */ /* 0x000fea0003800000 */
.L_x_4611:
        /* <DEDUP_REMOVED lines=48> */
.L_x_4606:
[----:B------:R-:W-:Y:S05]  /*a8c0*/  BSYNC B1 ;  /* 0x0000000000017941 */ /* 0x000fea0003800000 */
.L_x_4605:
        /* <DEDUP_REMOVED lines=53> */
.L_x_4616:
[----:B------:R-:W-:Y:S05]  /*ac20*/  BSYNC B0 ;  /* 0x0000000000007941 */ /* 0x000fea0003800000 */
.L_x_4615:
        /* <DEDUP_REMOVED lines=49> */
.L_x_4618:
[----:B------:R-:W-:Y:S05]  /*af40*/  BSYNC B0 ;  /* 0x0000000000007941 */ /* 0x000fea0003800000 */
.L_x_4617:
        /* <DEDUP_REMOVED lines=49> */
.L_x_4620:
[----:B------:R-:W-:Y:S05]  /*b260*/  BSYNC B0 ;  /* 0x0000000000007941 */ /* 0x000fea0003800000 */
.L_x_4619:
        /* <DEDUP_REMOVED lines=48> */
.L_x_4614:
[----:B------:R-:W-:Y:S05]  /*b570*/  BSYNC B1 ;  /* 0x0000000000017941 */ /* 0x000fea0003800000 */
.L_x_4613:
        /* <DEDUP_REMOVED lines=52> */
.L_x_4623:
[----:B------:R-:W-:Y:S05]  /*b8c0*/  BSYNC B0 ;  /* 0x0000000000007941 */ /* 0x000fea0003800000 */
.L_x_4622:
        /* <DEDUP_REMOVED lines=49> */
.L_x_4625:
[----:B------:R-:W-:Y:S05]  /*bbe0*/  BSYNC B0 ;  /* 0x0000000000007941 */ /* 0x000fea0003800000 */
.L_x_4624:
        /* <DEDUP_REMOVED lines=49> */
.L_x_4627:
[----:B------:R-:W-:Y:S05]  /*bf00*/  BSYNC B0 ;  /* 0x0000000000007941 */ /* 0x000fea0003800000 */
.L_x_4626:
        /* <DEDUP_REMOVED lines=49> */
.L_x_4588:
        /* <DEDUP_REMOVED lines=61> */
.L_x_4629:
[----:B------:R-:W-:Y:S05]  /*c5f0*/  BSYNC B0 ;  /* 0x0000000000007941 */ /* 0x000fea0003800000 */
.L_x_4628:
        /* <DEDUP_REMOVED lines=64> */
.L_x_4631:
[----:B---34-:R-:W-:Y:S05]  /*ca00*/  BSYNC B0 ;  /* 0x0000000000007941 */ /* 0x018fea0003800000 */
.L_x_4630:
        /* <DEDUP_REMOVED lines=74> */
.L_x_4633:
[----:B--2---:R-:W-:Y:S05]  /*ceb0*/  BSYNC B0 ;  /* 0x0000000000007941 */ /* 0x004fea0003800000 */
.L_x_4632:
        /* <DEDUP_REMOVED lines=64> */
.L_x_4635:
[----:B-1234-:R-:W-:Y:S05]  /*d2c0*/  BSYNC B0 ;  /* 0x0000000000007941 */ /* 0x01efea0003800000 */
.L_x_4634:
        /* <DEDUP_REMOVED lines=141> */
.L_x_4639:
[----:B------:R-:W-:Y:S05]  /*dba0*/  BSYNC B0 ;  /* 0x0000000000007941 */ /* 0x000fea0003800000 */
.L_x_4638:
        /* <DEDUP_REMOVED lines=107> */
.L_x_4637:
[----:B------:R-:W-:Y:S05]  /*e260*/  BSYNC B1 ;  /* 0x0000000000017941 */ /* 0x000fea0003800000 */
.L_x_4636:
        /* <DEDUP_REMOVED lines=119> */
.L_x_4643:
[----:B------:R-:W-:Y:S05]  /*e9e0*/  BSYNC B0 ;  /* 0x0000000000007941 */ /* 0x000fea0003800000 */
.L_x_4642:
        /* <DEDUP_REMOVED lines=107> */
.L_x_4641:
[----:B------:R-:W-:Y:S05]  /*f0a0*/  BSYNC B1 ;  /* 0x0000000000017941 */ /* 0x000fea0003800000 */
.L_x_4640:
        /* <DEDUP_REMOVED lines=119> */
.L_x_4647:
[----:B------:R-:W-:Y:S05]  /*f820*/  BSYNC B0 ;  /* 0x0000000000007941 */ /* 0x000fea0003800000 */
.L_x_4646:
        /* <DEDUP_REMOVED lines=107> */
.L_x_4645:
[----:B------:R-:W-:Y:S05]  /*fee0*/  BSYNC B1 ;  /* 0x0000000000017941 */ /* 0x000fea0003800000 */
.L_x_4644:
        /* <DEDUP_REMOVED lines=118> */
.L_x_4649:
[----:B------:R-:W-:Y:S05]  /*10650*/  BSYNC B0 ;  /* 0x0000000000007941 */ /* 0x000fea0003800000 */
.L_x_4648:
        /* <DEDUP_REMOVED lines=107> */
.L_x_4621:
[----:B------:R-:W-:Y:S05]  /*10d10*/  BSYNC B2 ;  /* 0x0000000000027941 */ /* 0x000fea0003800000 */
.L_x_4587:
        /* <DEDUP_REMOVED lines=20> */
[----:B------:R-:W1:Y:S01]  /*10e60*/  SHFL.IDX PT, R0, R3, RZ, 0x181f ;  /* 0x00181fff03007589 */ /* 0x000e6200000e0000 */
[----:B------:R-:W-:-:S03]  /*10e70*/  ISETP.GT.AND P0, PT, R116, R209, PT ;  /* 0x000000d17400720c */ /* 0x000fc60003f04270 */
[----:B------:R-:W2:Y:S01]  /*10e80*/  SHFL.IDX PT, R2, R2, RZ, 0x181f ;  /* 0x00181fff02027589 */ /* 0x000ea200000e0000 */
[----:B------:R-:W-:-:S03]  /*10e90*/  ISETP.GE.OR P4, PT, R134, c[0x0][0x1d4], !P0 ;  /* 0x0000750086007a0c */ /* 0x000fc60004786670 */
[----:B------:R-:W3:Y:S04]  /*10ea0*/  LDSM.16.M88.4 R20, [R178+0x800] ;  /* 0x00080000b214783b */ /* 0x000ee80000000200 */
[----:B------:R-:W-:Y:S01]  /*10eb0*/  @P1 IADD3 R187, R178, -0x20, RZ ;  /* 0xffffffe0b2bb1810 */ /* 0x000fe20007ffe0ff */
[----:B----4-:R-:W-:Y:S03]  /*10ec0*/  LDSM.16.M88.4 R12, [R184] ;  /* 0x00000000b80c783b */ /* 0x010fe60000000200 */
[C---:B------:R-:W-:Y:S01]  /*10ed0*/  IADD3 R188, R187.reuse, 0x3000, RZ ;  /* 0x00003000bbbc7810 */ /* 0x040fe20007ffe0ff */
[----:B-----5:R-:W-:Y:S01]  /*10ee0*/  LDSM.16.M88.4 R36, [R187] ;  /* 0x00000000bb24783b */ /* 0x020fe20000000200 */
[----:B------:R-:W-:-:S02]  /*10ef0*/  IADD3 R190, R187, 0x1000, RZ ;  /* 0x00001000bbbe7810 */ /* 0x000fc40007ffe0ff */
[C---:B------:R-:W-:Y:S01]  /*10f00*/  IADD3 R189, R187.reuse, 0x1800, RZ ;  /* 0x00001800bbbd7810 */ /* 0x040fe20007ffe0ff */
[----:B------:R-:W4:Y:S01]  /*10f10*/  LDSM.16.M88.4 R44, [R187+0x800] ;  /* 0x00080000bb2c783b */ /* 0x000f220000000200 */
[----:B------:R-:W-:Y:S02]  /*10f20*/  IADD3 R192, R187, 0x2000, RZ ;  /* 0x00002000bbc07810 */ /* 0x000fe40007ffe0ff */
[-C--:B-1----:R-:W-:Y:S02]  /*10f30*/  LEA R16, P1, R202, R0.reuse, 0x1 ;  /* 0x00000000ca107211 */ /* 0x082fe400078208ff */
[----:B------:R-:W-:Y:S02]  /*10f40*/  LEA R8, P3, R134, R0, 0x1 ;  /* 0x0000000086087211 */ /* 0x000fe400078608ff */
[----:B--2---:R-:W-:Y:S02]  /*10f50*/  LEA.HI.X R17, R202, R2, R205, 0x1, P1 ;  /* 0x00000002ca117211 */ /* 0x004fe400008f0ccd */
[----:B------:R-:W-:-:S02]  /*10f60*/  LEA R18, P1, R198, R0, 0x1 ;  /* 0x00000000c6127211 */ /* 0x000fc400078208ff */
[-C--:B------:R-:W-:Y:S02]  /*10f70*/  LEA.HI.X R9, R134, R2.reuse, R135, 0x1, P3 ;  /* 0x0000000286097211 */ /* 0x080fe400018f0c87 */
[----:B------:R-:W-:Y:S02]  /*10f80*/  LEA.HI.X R19, R198, R2, R207, 0x1, P1 ;  /* 0x00000002c6137211 */ /* 0x000fe400008f0ccf */
[C---:B------:R-:W-:Y:S01]  /*10f90*/  LEA R10, P1, R199.reuse, R0, 0x1 ;  /* 0x00000000c70a7211 */ /* 0x040fe200078208ff */
[----:B------:R-:W-:Y:S01]  /*10fa0*/  IMAD.MOV.U32 R0, RZ, RZ, 0x40 ;  /* 0x00000040ff007424 */ /* 0x000fe200078e00ff */
[----:B------:R-:W-:Y:S01]  /*10fb0*/  ISETP.GE.OR P3, PT, R138, c[0x0][0x1d4], !P0 ;  /* 0x000075008a007a0c */ /* 0x000fe20004766670 */
[----:B------:R-:W-:Y:S01]  /*10fc0*/  HMMA.16816.F32.BF16 R28, R4, R24, RZ ;  /* 0x00000018041c723c */ /* 0x000fe200000418ff */
[----:B------:R-:W-:Y:S01]  /*10fd0*/  LEA.HI.X R11, R199, R2, R206, 0x1, P1 ;  /* 0x00000002c70b7211 */ /* 0x000fe200008f0cce */
[----:B------:R-:W-:Y:S01]  /*10fe0*/  @!PT LDS RZ, [RZ] ;  /* 0x00000000fffff984 */ /* 0x000fe20000000800 */
[----:B------:R-:W-:Y:S01]  /*10ff0*/  @!PT LDS RZ, [RZ] ;  /* 0x00000000fffff984 */ /* 0x000fe20000000800 */
[----:B------:R-:W-:Y:S01]  /*11000*/  @!PT LDS RZ, [RZ] ;  /* 0x00000000fffff984 */ /* 0x000fe20000000800 */
[----:B------:R1:W-:Y:S01]  /*11010*/  LDGSTS.E.BYPASS.LTC128B.128 [R195+0x8080], [R8.64], !P4 ;  /* 0x0808000008c37fae */ /* 0x0003e2000e101d48 */
[----:B------:R-:W-:-:S02]  /*11020*/  ISETP.GE.OR P1, PT, R198, c[0x0][0x1d4], !P0 ;  /* 0x00007500c6007a0c */ /* 0x000fc40004726670 */
[----:B------:R-:W-:Y:S02]  /*11030*/  ISETP.GE.OR P0, PT, R199, c[0x0][0x1d4], !P0 ;  /* 0x00007500c7007a0c */ /* 0x000fe40004706670 */
[----:B------:R-:W-:Y:S01]  /*11040*/  SEL R0, R0, 0xffffffc0, !P2 ;  /* 0xffffffc000007807 */ /* 0x000fe20005000000 */
[C---:B------:R-:W-:Y:S01]  /*11050*/  HMMA.16816.F32.BF16 R32, R4.reuse, R26, RZ ;  /* 0x0000001a0420723c */ /* 0x040fe200000418ff */
[C---:B------:R-:W-:Y:S02]  /*11060*/  IADD3 R191, R187.reuse, 0x2800, RZ ;  /* 0x00002800bbbf7810 */ /* 0x040fe40007ffe0ff */
[C---:B------:R-:W-:Y:S01]  /*11070*/  IADD3 R193, R187.reuse, 0x3800, RZ ;  /* 0x00003800bbc17810 */ /* 0x040fe20007ffe0ff */
[--C-:B------:R-:W-:Y:S01]  /*11080*/  IMAD.IADD R177, R178, 0x1, R0.reuse ;  /* 0x00000001b2b17824 */ /* 0x100fe200078e0200 */
[----:B------:R2:W-:Y:S01]  /*11090*/  LDGSTS.E.BYPASS.LTC128B.128 [R195+0x9080], [R16.64], !P3 ;  /* 0x0908000010c37fae */ /* 0x0005e2000d901d48 */
[----:B------:R-:W-:Y:S01]  /*110a0*/  IMAD.IADD R176, R188, 0x1, R0 ;  /* 0x00000001bcb07824 */ /* 0x000fe200078e0200 */
[----:B------:R-:W-:Y:S01]  /*110b0*/  IADD3 R194, R187, 0x800, RZ ;  /* 0x00000800bbc27810 */ /* 0x000fe20007ffe0ff */
[----:B---3--:R-:W-:Y:S01]  /*110c0*/  HMMA.16816.F32.BF16 R24, R4, R20, RZ ;  /* 0x000000140418723c */ /* 0x008fe200000418ff */
[----:B------:R2:W-:Y:S04]  /*110d0*/  LDGSTS.E.BYPASS.LTC128B.128 [R195+0xa080], [R18.64], !P1 ;  /* 0x0a08000012c37fae */ /* 0x0005e8000c901d48 */
[----:B------:R1:W-:Y:S01]  /*110e0*/  LDGSTS.E.BYPASS.LTC128B.128 [R195+0xb080], [R10.64], !P0 ;  /* 0x0b0800000ac37fae */ /* 0x0003e2000c101d48 */
[----:B------:R-:W-:-:S02]  /*110f0*/  ISETP.GT.AND P0, PT, R111, R211, PT ;  /* 0x000000d36f00720c */ /* 0x000fc40003f04270 */
[----:B------:R-:W-:Y:S01]  /*11100*/  HMMA.16816.F32.BF16 R4, R4, R22, RZ ;  /* 0x000000160404723c */ /* 0x000fe200000418ff */
[----:B------:R-:W-:Y:S04]  /*11110*/  LDSM.16.M88.4 R40, [R177] ;  /* 0x00000000b128783b */ /* 0x000fe80000000200 */
[----:B------:R-:W-:Y:S04]  /*11120*/  LDSM.16.M88.4 R48, [R177+0x800] ;  /* 0x00080000b130783b */ /* 0x000fe80000000200 */
[----:B------:R-:W0:Y:S07]  /*11130*/  LDGDEPBAR ;  /* 0x00000000000079af */ /* 0x000e2e0000000000 */
[C---:B----4-:R-:W-:Y:S01]  /*11140*/  HMMA.16816.F32.BF16 R24, R12.reuse, R44, R24 ;  /* 0x0000002c0c18723c */ /* 0x050fe20000041818 */
[----:B-1----:R-:W1:Y:S07]  /*11150*/  LDSM.16.M88.4 R8, [R186] ;  /* 0x00000000ba08783b */ /* 0x002e6e0000000200 */
        /* <DEDUP_REMOVED lines=131> */
.L_x_4749:
[----:B------:R-:W-:Y:S05]  /*11990*/  BRA.DIV ~URZ, `(.L_x_4653) ;  /* 0x0000bbc27f007947 */ /* 0x000fea000b800000 */
[----:B-1----:R1:W3:Y:S02]  /*119a0*/  SHFL.IDX PT, R0, R5, RZ, 0x181f ;  /* 0x00181fff05007589 */ /* 0x0022e400000e0000 */
.L_x_4750:
        /* <DEDUP_REMOVED lines=19> */
.L_x_4651:
[----:B------:R-:W-:Y:S05]  /*11ae0*/  BSYNC B0 ;  /* 0x0000000000007941 */ /* 0x000fea0003800000 */
.L_x_4650:
[----:B------:R-:W-:Y:S01]  /*11af0*/  IMAD.MOV.U32 R0, RZ, RZ, c[0x0][0x2c4] ;  /* 0x0000b100ff007624 */ /* 0x000fe200078e00ff */
[----:B------:R-:W0:Y:S01]  /*11b00*/  LDGDEPBAR ;  /* 0x00000000000079af */ /* 0x000e220000000000 */
[----:B---3--:R-:W-:Y:S01]  /*11b10*/  IMAD.MOV.U32 R2, RZ, RZ, -0x20 ;  /* 0xffffffe0ff027424 */ /* 0x008fe200078e00ff */
        /* <DEDUP_REMOVED lines=8> */
[----:B-1----:R-:W-:Y:S01]  /*11ba0*/  IADD3 R5, R0, -R229, RZ ;  /* 0x800000e500057210 */ /* 0x002fe20007ffe0ff */
[----:B------:R-:W-:Y:S05]  /*11bb0*/  BRA.DIV ~URZ, `(.L_x_4654) ;  /* 0x0000ba027f007947 */ /* 0x000fea000b800000 */
[----:B------:R1:W2:Y:S02]  /*11bc0*/  SHFL.IDX PT, R0, R4, RZ, 0x1c1f ;  /* 0x001c1fff04007589 */ /* 0x0002a400000e0000 */
.L_x_4751:
        /* <DEDUP_REMOVED lines=36> */
[----:B------:R-:W-:Y:S02]  /*11e10*/  FSEL R8, R35, -INF , P0 ;  /* 0xff80000023087808 */ /* 0x000fe40000000000 */
[C---:B------:R-:W-:Y:S02]  /*11e20*/  ISETP.GT.AND P1, PT, R0.reuse, 0x10, PT ;  /* 0x000000100000780c */ /* 0x040fe40003f24270 */
[----:B------:R-:W-:Y:S02]  /*11e30*/  FMNMX.FTZ R3, R9, R3, !PT ;  /* 0x0000000309037209 */ /* 0x000fe40007810000 */
        /* <DEDUP_REMOVED lines=14> */
[----:B-1----:R-:W1:Y:S01]  /*11f20*/  SHFL.BFLY PT, R4, R2, 0x2, 0x1f ;  /* 0x0c401f0002047f89 */ /* 0x002e6200000e0000 */
[----:B--2---:R-:W-:-:S05]  /*11f30*/  FMNMX.FTZ R0, R3, R0, !PT ;  /* 0x0000000003007209 */ /* 0x004fca0007810000 */
[----:B------:R-:W2:Y:S01]  /*11f40*/  SHFL.BFLY PT, R3, R0, 0x1, 0x1f ;  /* 0x0c201f0000037f89 */ /* 0x000ea200000e0000 */
[----:B-1----:R-:W-:-:S05]  /*11f50*/  FMNMX.FTZ R4, R2, R4, !PT ;  /* 0x0000000402047209 */ /* 0x002fca0007810000 */
[----:B------:R1:W3:Y:S01]  /*11f60*/  SHFL.BFLY PT, R5, R4, 0x1, 0x1f ;  /* 0x0c201f0004057f89 */ /* 0x0002e200000e0000 */
[----:B--2---:R-:W-:-:S05]  /*11f70*/  FMNMX.FTZ R133, R0, R3, !PT ;  /* 0x0000000300857209 */ /* 0x004fca0007810000 */
.L_x_4752:
        /* <DEDUP_REMOVED lines=176> */
.L_x_4667:
        /* <DEDUP_REMOVED lines=27> */
.L_x_4753:
[----:B------:R-:W-:-:S05]  /*12c30*/  BRA.DIV ~URZ, `(.L_x_4660) ;  /* 0x0000ade27f007947 */ /* 0x000fca000b800000 */
[----:B----4-:R4:W3:Y:S02]  /*12c40*/  SHFL.IDX PT, R0, R5, RZ, 0x181f ;  /* 0x00181fff05007589 */ /* 0x0108e400000e0000 */
.L_x_4754:
        /* <DEDUP_REMOVED lines=20> */
.L_x_4658:
[----:B------:R-:W-:Y:S05]  /*12d90*/  BSYNC B0 ;  /* 0x0000000000007941 */ /* 0x000fea0003800000 */
.L_x_4657:
        /* <DEDUP_REMOVED lines=144> */
.L_x_4755:
[----:B------:R-:W-:-:S05]  /*136a0*/  BRA.DIV ~URZ, `(.L_x_4664) ;  /* 0x0000a4327f007947 */ /* 0x000fca000b800000 */
[----:B-1----:R1:W3:Y:S02]  /*136b0*/  SHFL.IDX PT, R0, R133, RZ, 0x181f ;  /* 0x00181fff85007589 */ /* 0x0022e400000e0000 */
.L_x_4756:
        /* <DEDUP_REMOVED lines=20> */
.L_x_4662:
[----:B------:R-:W-:Y:S05]  /*13800*/  BSYNC B0 ;  /* 0x0000000000007941 */ /* 0x000fea0003800000 */
.L_x_4661:
[----:B------:R-:W-:Y:S01]  /*13810*/  IMAD.MOV.U32 R0, RZ, RZ, c[0x0][0x2c4] ;  /* 0x0000b100ff007624 */ /* 0x000fe200078e00ff */
        /* <DEDUP_REMOVED lines=9> */
[----:B-1----:R-:W-:Y:S01]  /*138b0*/  IADD3 R133, R0, -R229, RZ ;  /* 0x800000e500857210 */ /* 0x002fe20007ffe0ff */
[----:B------:R-:W-:-:S05]  /*138c0*/  BRA.DIV ~URZ, `(.L_x_4665) ;  /* 0x0000a2727f007947 */ /* 0x000fca000b800000 */
[----:B------:R1:W3:Y:S02]  /*138d0*/  SHFL.IDX PT, R0, R132, RZ, 0x1c1f ;  /* 0x001c1fff84007589 */ /* 0x0002e400000e0000 */
.L_x_4757:
[----:B---3--:R-:W-:Y:S05]  /*138e0*/  IMAD.IADD R0, R133, 0x1, R0 ;  /* 0x0000000185007824 */ /* 0x008fea00078e0200 */
        /* <DEDUP_REMOVED lines=12> */
[----:B--2---:R-:W-:Y:S02]  /*139b0*/  FSEL R161, R12, -INF , P4 ;  /* 0xff8000000ca17808 */ /* 0x004fe40002000000 */
        /* <DEDUP_REMOVED lines=45> */
.L_x_4758:
        /* <DEDUP_REMOVED lines=17> */
[----:B------:R-:W2:Y:S01]  /*13da0*/  MUFU.EX2 R0, R0 ;  /* 0x0000000000007308 */ /* 0x000ea20000000800 */
[----:B------:R-:W-:Y:S09]  /*13db0*/  FFMA.FTZ R170, R13, c[0x0][0x2d0], -R2 ;  /* 0x0000b4000daa7a23 */ /* 0x000ff20000010802 */
[----:B------:R-:W3:Y:S10]  /*13dc0*/  MUFU.EX2 R4, R16 ;  /* 0x0000001000047308 */ /* 0x000ef40000000800 */
[----:B------:R-:W-:Y:S10]  /*13dd0*/  MUFU.EX2 R16, R15 ;  /* 0x0000000f00107308 */ /* 0x000ff40000000800 */
[----:B------:R2:W4:Y:S02]  /*13de0*/  MUFU.EX2 R15, R17 ;  /* 0x00000011000f7308 */ /* 0x0005240000000800 */
[----:B--2---:R-:W-:Y:S01]  /*13df0*/  FMUL.FTZ R17, R0, R141 ;  /* 0x0000008d00117220 */ /* 0x004fe20000410000 */
[----:B---3--:R-:W-:Y:S01]  /*13e00*/  F2FP.BF16.PACK_AB R160, R4, R14 ;  /* 0x0000000e04a0723e */ /* 0x008fe200000010ff */
[C---:B------:R-:W-:Y:S01]  /*13e10*/  FFMA.FTZ R2, R0.reuse, R204, R14 ;  /* 0x000000cc00027223 */ /* 0x040fe2000001000e */
[----:B----4-:R-:W-:Y:S01]  /*13e20*/  F2FP.BF16.PACK_AB R162, R15, R16 ;  /* 0x000000100fa2723e */ /* 0x010fe200000010ff */
        /* <DEDUP_REMOVED lines=34> */
[C---:B------:R-:W-:Y:S02]  /*14050*/  FMUL.FTZ R8, R0.reuse, R148 ;  /* 0x0000009400087220 */ /* 0x040fe40000410000 */
[----:B--2---:R-:W-:Y:S02]  /*14060*/  FMUL.FTZ R9, R0, R149 ;  /* 0x0000009500097220 */ /* 0x004fe40000410000 */
        /* <DEDUP_REMOVED lines=240> */
.L_x_4656:
[----:B------:R-:W-:-:S13]  /*14f70*/  ISETP.GE.AND P0, PT, R196, R211, PT ;  /* 0x000000d3c400720c */ /* 0x000fda0003f06270 */
[----:B------:R-:W-:Y:S05]  /*14f80*/  @!P0 BRA `(.L_x_4668) ;  /* 0x0000211000008947 */ /* 0x000fea0003800000 */
[----:B------:R-:W-:Y:S02]  /*14f90*/  MOV R137, R4 ;  /* 0x0000000400897202 */ /* 0x000fe40000000f00 */
[----:B------:R-:W-:Y:S02]  /*14fa0*/  MOV R136, R133 ;  /* 0x0000008500887202 */ /* 0x000fe40000000f00 */
.L_x_4675:
        /* <DEDUP_REMOVED lines=24> */
.L_x_4759:
        /* <DEDUP_REMOVED lines=9> */
[-C--:B--2---:R-:W-:Y:S03]  /*151c0*/  LEA R132, P0, R134, R2.reuse, 0x1 ;  /* 0x0000000286847211 */ /* 0x084fe600078008ff */
[----:B------:R-:W-:Y:S02]  /*151d0*/  LEA R160, P1, R202, R2, 0x1 ;  /* 0x00000002caa07211 */ /* 0x000fe400078208ff */
[-C--:B------:R-:W-:Y:S02]  /*151e0*/  LEA.HI.X R133, R134, R0.reuse, R135, 0x1, P0 ;  /* 0x0000000086857211 */ /* 0x080fe400000f0c87 */
[C---:B-1----:R-:W-:Y:S03]  /*151f0*/  HMMA.16816.F32.BF16 R4, R164.reuse, R168, R4 ;  /* 0x000000a8a404723c */ /* 0x042fe60000041804 */
[----:B------:R-:W-:Y:S01]  /*15200*/  @!PT LDS RZ, [RZ] ;  /* 0x00000000fffff984 */ /* 0x000fe20000000800 */
[----:B------:R-:W-:Y:S01]  /*15210*/  @!PT LDS RZ, [RZ] ;  /* 0x00000000fffff984 */ /* 0x000fe20000000800 */
[----:B------:R1:W-:Y:S02]  /*15220*/  LDGSTS.E.BYPASS.LTC128B.128 [R216+0x8080], [R132.64], !P3 ;  /* 0x0808000084d87fae */ /* 0x0003e4000d901d48 */
        /* <DEDUP_REMOVED lines=12> */
[----:B------:R1:W-:Y:S04]  /*152f0*/  LDGSTS.E.BYPASS.LTC128B.128 [R216+0xb080], [R2.64], !P1 ;  /* 0x0b08000002d87fae */ /* 0x0003e8000c901d48 */
[----:B--2---:R-:W-:Y:S04]  /*15300*/  LDSM.16.M88.4 R160, [R186] ;  /* 0x00000000baa0783b */ /* 0x004fe80000000200 */
[----:B------:R-:W2:Y:S04]  /*15310*/  LDSM.16.M88.4 R168, [R177] ;  /* 0x00000000b1a8783b */ /* 0x000ea80000000200 */
[----:B------:R-:W3:Y:S04]  /*15320*/  LDSM.16.M88.4 R164, [R177+0x800] ;  /* 0x00080000b1a4783b */ /* 0x000ee80000000200 */
[----:B------:R-:W0:Y:S04]  /*15330*/  LDGDEPBAR ;  /* 0x00000000000079af */ /* 0x000e280000000000 */
[----:B------:R-:W-:Y:S01]  /*15340*/  LDSM.16.M88.4 R172, [R176+-0x3000] ;  /* 0xffd00000b0ac783b */ /* 0x000fe20000000200 */
[C---:B--2---:R-:W-:Y:S08]  /*15350*/  HMMA.16816.F32.BF16 R4, R160.reuse, R168, R4 ;  /* 0x000000a8a004723c */ /* 0x044ff00000041804 */
[C---:B------:R-:W-:Y:S01]  /*15360*/  HMMA.16816.F32.BF16 R8, R160.reuse, R170, R8 ;  /* 0x000000aaa008723c */ /* 0x040fe20000041808 */
[----:B------:R-:W2:Y:S07]  /*15370*/  LDSM.16.M88.4 R168, [R185] ;  /* 0x00000000b9a8783b */ /* 0x000eae0000000200 */
        /* <DEDUP_REMOVED lines=125> */
.L_x_4760:
[----:B------:R-:W-:-:S05]  /*15b50*/  BRA.DIV ~URZ, `(.L_x_4673) ;  /* 0x000084627f007947 */ /* 0x000fca000b800000 */
[----:B-1----:R1:W3:Y:S02]  /*15b60*/  SHFL.IDX PT, R0, R133, RZ, 0x181f ;  /* 0x00181fff85007589 */ /* 0x0022e400000e0000 */
.L_x_4761:
        /* <DEDUP_REMOVED lines=15> */
.L_x_4671:
[----:B-1----:R-:W-:Y:S05]  /*15c60*/  BSYNC B0 ;  /* 0x0000000000007941 */ /* 0x002fea0003800000 */
.L_x_4670:
        /* <DEDUP_REMOVED lines=25> */
.L_x_4762:
        /* <DEDUP_REMOVED lines=298> */
.L_x_4668:
[----:B------:R-:W-:Y:S05]  /*170a0*/  BRA.DIV ~URZ, `(.L_x_4676) ;  /* 0x000070827f007947 */ /* 0x000fea000b800000 */
[----:B------:R1:W2:Y:S02]  /*170b0*/  SHFL.BFLY PT, R0, R204, 0x2, 0x1f ;  /* 0x0c401f00cc007f89 */ /* 0x0002a400000e0000 */
.L_x_4763:
[----:B--2---:R-:W-:Y:S01]  /*170c0*/  FADD.FTZ R5, R0, R204 ;  /* 0x000000cc00057221 */ /* 0x004fe20000010000 */
[----:B------:R-:W-:Y:S05]  /*170d0*/  BRA.DIV ~URZ, `(.L_x_4677) ;  /* 0x000070a27f007947 */ /* 0x000fea000b800000 */
[----:B------:R-:W2:Y:S02]  /*170e0*/  SHFL.BFLY PT, R0, R5, 0x1, 0x1f ;  /* 0x0c201f0005007f89 */ /* 0x000ea400000e0000 */
[----:B--2---:R-:W-:-:S02]  /*170f0*/  FADD.FTZ R5, R5, R0 ;  /* 0x0000000005057221 */ /* 0x004fc40000010000 */
[----:B------:R-:W2:Y:S02]  /*17100*/  SHFL.BFLY PT, R0, R203, 0x2, 0x1f ;  /* 0x0c401f00cb007f89 */ /* 0x000ea400000e0000 */
[----:B--2---:R-:W-:-:S05]  /*17110*/  FADD.FTZ R6, R0, R203 ;  /* 0x000000cb00067221 */ /* 0x004fca0000010000 */
[----:B------:R2:W3:Y:S02]  /*17120*/  SHFL.BFLY PT, R3, R6, 0x1, 0x1f ;  /* 0x0c201f0006037f89 */ /* 0x0004e400000e0000 */
.L_x_4764:
        /* <DEDUP_REMOVED lines=148> */
.L_x_4573:
        /* <DEDUP_REMOVED lines=17> */
.L_x_4679:
[----:B------:R-:W-:Y:S05]  /*17b80*/  BSYNC B0 ;  /* 0x0000000000007941 */ /* 0x000fea0003800000 */
.L_x_4678:
        /* <DEDUP_REMOVED lines=155> */
.L_x_4682:
        /* <DEDUP_REMOVED lines=119> */
.L_x_4765:
[----:B------:R-:W-:Y:S05]  /*18cb0*/  BRA.DIV ~URZ, `(.L_x_4685) ;  /* 0x000056327f007947 */ /* 0x000fea000b800000 */
[----:B------:R4:W2:Y:S02]  /*18cc0*/  SHFL.IDX PT, R0, R14, RZ, 0x181f ;  /* 0x00181fff0e007589 */ /* 0x0008a400000e0000 */
.L_x_4766:
        /* <DEDUP_REMOVED lines=19> */
.L_x_4687:
[----:B------:R-:W-:Y:S05]  /*18e00*/  BSYNC B0 ;  /* 0x0000000000007941 */ /* 0x000fea0003800000 */
.L_x_4686:
[----:B------:R-:W-:Y:S05]  /*18e10*/  BRA.DIV ~URZ, `(.L_x_4688) ;  /* 0x000055327f007947 */ /* 0x000fea000b800000 */
[----:B---3--:R3:W4:Y:S04]  /*18e20*/  SHFL.IDX PT, R4, R13, 0x1, 0x181f ;  /* 0x00381f000d047f89 */ /* 0x00872800000e0000 */
[----:B--2---:R3:W2:Y:S02]  /*18e30*/  SHFL.IDX PT, R0, R14, 0x1, 0x181f ;  /* 0x00381f000e007f89 */ /* 0x0046a400000e0000 */
.L_x_4767:
        /* <DEDUP_REMOVED lines=20> */
.L_x_4690:
[----:B------:R-:W-:Y:S05]  /*18f80*/  BSYNC B0 ;  /* 0x0000000000007941 */ /* 0x000fea0003800000 */
.L_x_4689:
[----:B------:R-:W-:Y:S05]  /*18f90*/  BRA.DIV ~URZ, `(.L_x_4691) ;  /* 0x000054727f007947 */ /* 0x000fea000b800000 */
[----:B----4-:R4:W3:Y:S02]  /*18fa0*/  SHFL.IDX PT, R4, R13, 0x2, 0x181f ;  /* 0x00581f000d047f89 */ /* 0x0108e400000e0000 */
.L_x_4768:
[----:B------:R-:W-:Y:S05]  /*18fb0*/  BRA.DIV ~URZ, `(.L_x_4692) ;  /* 0x000054c27f007947 */ /* 0x000fea000b800000 */
[----:B--2---:R2:W4:Y:S02]  /*18fc0*/  SHFL.IDX PT, R0, R14, 0x2, 0x181f ;  /* 0x00581f000e007f89 */ /* 0x00452400000e0000 */
.L_x_4769:
        /* <DEDUP_REMOVED lines=20> */
.L_x_4694:
[----:B------:R-:W-:Y:S05]  /*19110*/  BSYNC B0 ;  /* 0x0000000000007941 */ /* 0x000fea0003800000 */
.L_x_4693:
[----:B------:R-:W-:Y:S05]  /*19120*/  BRA.DIV ~URZ, `(.L_x_4695) ;  /* 0x000053b27f007947 */ /* 0x000fea000b800000 */
[----:B---3--:R3:W2:Y:S04]  /*19130*/  SHFL.IDX PT, R4, R13, 0x3, 0x181f ;  /* 0x00781f000d047f89 */ /* 0x0086a800000e0000 */
[----:B----4-:R3:W4:Y:S02]  /*19140*/  SHFL.IDX PT, R0, R14, 0x3, 0x181f ;  /* 0x00781f000e007f89 */ /* 0x01072400000e0000 */
.L_x_4770:
        /* <DEDUP_REMOVED lines=21> */
.L_x_4683:
        /* <DEDUP_REMOVED lines=33> */
.L_x_4771:
[----:B------:R-:W-:Y:S05]  /*194b0*/  BRA.DIV ~URZ, `(.L_x_4698) ;  /* 0x000051527f007947 */ /* 0x000fea000b800000 */
[----:B------:R3:W4:Y:S02]  /*194c0*/  SHFL.IDX PT, R0, R12, RZ, 0x1c1f ;  /* 0x001c1fff0c007589 */ /* 0x00072400000e0000 */
.L_x_4772:
        /* <DEDUP_REMOVED lines=12> */
[C---:B------:R-:W-:Y:S02]  /*19590*/  IADD3 R11, R230.reuse, 0x58, RZ ;  /* 0x00000058e60b7810 */ /* 0x040fe40007ffe0ff */
[C---:B------:R-:W-:Y:S01]  /*195a0*/  IADD3 R10, R230.reuse, 0x70, RZ ;  /* 0x00000070e60a7810 */ /* 0x040fe20007ffe0ff */
[----:B------:R-:W-:Y:S01]  /*195b0*/  @!P0 IMAD.WIDE R2, R230, 0x4, R2 ;  /* 0x00000004e6028825 */ /* 0x000fe200078e0202 */
[----:B------:R-:W-:-:S02]  /*195c0*/  SHF.R.S32.HI R11, RZ, 0x1f, R11 ;  /* 0x0000001fff0b7819 */ /* 0x000fc4000001140b */
[----:B------:R-:W-:Y:S02]  /*195d0*/  IADD3 R15, R230, 0x60, RZ ;  /* 0x00000060e60f7810 */ /* 0x000fe40007ffe0ff */
[----:B------:R2:W-:Y:S01]  /*195e0*/  @!P0 ST.E.64 [R2.64], R132 ;  /* 0x0000008402008985 */ /* 0x0005e2000c101b08 */
[----:B------:R-:W-:Y:S02]  /*195f0*/  ISETP.GE.AND P0, PT, R8, c[0x0][0x3c8], PT ;  /* 0x0000f20008007a0c */ /* 0x000fe40003f06270 */
[----:B------:R-:W-:Y:S02]  /*19600*/  SHF.R.S32.HI R15, RZ, 0x1f, R15 ;  /* 0x0000001fff0f7819 */ /* 0x000fe4000001140f */
[C---:B------:R-:W-:Y:S02]  /*19610*/  IADD3 R16, R230.reuse, 0xa0, RZ ;  /* 0x000000a0e6107810 */ /* 0x040fe40007ffe0ff */
[C---:B------:R-:W-:Y:S02]  /*19620*/  IADD3 R17, R230.reuse, 0xb0, RZ ;  /* 0x000000b0e6117810 */ /* 0x040fe40007ffe0ff */
        /* <DEDUP_REMOVED lines=70> */
[----:B------:R4:W-:Y:S01]  /*19a90*/  @!P4 ST.E.64 [R6.64], R48 ;  /* 0x000000300600c985 */ /* 0x0009e2000c101b08 */
[----:B------:R-:W-:Y:S02]  /*19aa0*/  ISETP.GE.AND P3, PT, R10, c[0x0][0x3c8], PT ;  /* 0x0000f2000a007a0c */ /* 0x000fe40003f66270 */
[----:B------:R-:W-:Y:S02]  /*19ab0*/  ISETP.GE.AND P4, PT, R8, c[0x0][0x3c8], PT ;  /* 0x0000f20008007a0c */ /* 0x000fe40003f86270 */
[----:B------:R-:W-:-:S02]  /*19ac0*/  SHF.R.S32.HI R11, RZ, 0x1f, R11 ;  /* 0x0000001fff0b7819 */ /* 0x000fc4000001140b */
        /* <DEDUP_REMOVED lines=10> */
[----:B------:R-:W-:Y:S02]  /*19b70*/  IADD3 R11, R230, 0x78, RZ ;  /* 0x00000078e60b7810 */ /* 0x000fe40007ffe0ff */
[----:B------:R-:W-:Y:S02]  /*19b80*/  ISETP.GE.AND P1, PT, R9, c[0x0][0x3c8], PT ;  /* 0x0000f20009007a0c */ /* 0x000fe40003f26270 */
[----:B------:R-:W-:Y:S02]  /*19b90*/  SHF.R.S32.HI R15, RZ, 0x1f, R15 ;  /* 0x0000001fff0f7819 */ /* 0x000fe4000001140f */
[----:B------:R-:W-:Y:S02]  /*19ba0*/  SHF.R.S32.HI R11, RZ, 0x1f, R11 ;  /* 0x0000001fff0b7819 */ /* 0x000fe4000001140b */
[----:B--2---:R-:W-:-:S04]  /*19bb0*/  @!P3 LEA R2, P5, R10, R0, 0x2 ;  /* 0x000000000a02b211 */ /* 0x004fc800078a10ff */
[----:B------:R-:W-:Y:S02]  /*19bc0*/  @!P3 LEA.HI.X R3, R10, R4, R15, 0x2, P5 ;  /* 0x000000040a03b211 */ /* 0x000fe400028f140f */
[----:B----4-:R-:W-:Y:S02]  /*19bd0*/  @!P4 LEA R6, P0, R8, R0, 0x2 ;  /* 0x000000000806c211 */ /* 0x010fe400078010ff */
[----:B------:R-:W-:Y:S01]  /*19be0*/  IADD3 R10, R230, 0x90, RZ ;  /* 0x00000090e60a7810 */ /* 0x000fe20007ffe0ff */
[----:B------:R2:W-:Y:S01]  /*19bf0*/  @!P3 ST.E.64 [R2.64], R60 ;  /* 0x0000003c0200b985 */ /* 0x0005e2000c101b08 */
[----:B------:R-:W-:Y:S02]  /*19c00*/  @!P4 LEA.HI.X R7, R8, R4, R11, 0x2, P0 ;  /* 0x000000040807c211 */ /* 0x000fe400000f140b */
[C---:B------:R-:W-:Y:S02]  /*19c10*/  IADD3 R15, R230.reuse, 0x80, RZ ;  /* 0x00000080e60f7810 */ /* 0x040fe40007ffe0ff */
[C---:B------:R-:W-:Y:S01]  /*19c20*/  IADD3 R8, R230.reuse, 0x98, RZ ;  /* 0x00000098e6087810 */ /* 0x040fe20007ffe0ff */
[----:B------:R4:W-:Y:S01]  /*19c30*/  @!P4 ST.E.64 [R6.64], R64 ;  /* 0x000000400600c985 */ /* 0x0009e2000c101b08 */
[----:B------:R-:W-:-:S02]  /*19c40*/  IADD3 R11, R230, 0x88, RZ ;  /* 0x00000088e60b7810 */ /* 0x000fc40007ffe0ff */
[----:B------:R-:W-:Y:S02]  /*19c50*/  ISETP.GE.AND P3, PT, R10, c[0x0][0x3c8], PT ;  /* 0x0000f2000a007a0c */ /* 0x000fe40003f66270 */
        /* <DEDUP_REMOVED lines=9> */
[----:B------:R-:W-:Y:S02]  /*19cf0*/  IADD3 R11, R230, 0xa8, RZ ;  /* 0x000000a8e60b7810 */ /* 0x000fe40007ffe0ff */
[----:B------:R-:W-:Y:S01]  /*19d00*/  ISETP.GE.AND P2, PT, R16, c[0x0][0x3c8], PT ;  /* 0x0000f20010007a0c */ /* 0x000fe20003f46270 */
[----:B------:R4:W-:Y:S01]  /*19d10*/  @!P1 ST.E.64 [R6.64], R72 ;  /* 0x0000004806009985 */ /* 0x0009e2000c101b08 */
[----:B------:R-:W-:-:S02]  /*19d20*/  IADD3 R9, R230, 0x98, RZ ;  /* 0x00000098e6097810 */ /* 0x000fc40007ffe0ff */
[----:B------:R-:W-:Y:S02]  /*19d30*/  ISETP.GE.AND P1, PT, R11, c[0x0][0x3c8], PT ;  /* 0x0000f2000b007a0c */ /* 0x000fe40003f26270 */
[----:B------:R-:W-:Y:S02]  /*19d40*/  SHF.R.S32.HI R14, RZ, 0x1f, R14 ;  /* 0x0000001fff0e7819 */ /* 0x000fe4000001140e */
[----:B------:R-:W-:Y:S02]  /*19d50*/  SHF.R.S32.HI R9, RZ, 0x1f, R9 ;  /* 0x0000001fff097819 */ /* 0x000fe40000011409 */
[----:B------:R-:W-:-:S04]  /*19d60*/  IADD3 R15, R230, 0xa8, RZ ;  /* 0x000000a8e60f7810 */ /* 0x000fc80007ffe0ff */
        /* <DEDUP_REMOVED lines=8> */
[----:B------:R-:W-:Y:S01]  /*19df0*/  @!P1 LEA R8, P0, R11, R0, 0x2 ;  /* 0x000000000b089211 */ /* 0x000fe200078010ff */
[----:B------:R4:W-:Y:S01]  /*19e00*/  @!P4 ST.E.64 [R6.64], R80 ;  /* 0x000000500600c985 */ /* 0x0009e2000c101b08 */
[----:B------:R-:W-:-:S02]  /*19e10*/  ISETP.GE.AND P4, PT, R10, c[0x0][0x3c8], PT ;  /* 0x0000f2000a007a0c */ /* 0x000fc40003f86270 */
[----:B------:R-:W-:Y:S02]  /*19e20*/  @!P1 LEA.HI.X R9, R11, R4, R15, 0x2, P0 ;  /* 0x000000040b099211 */ /* 0x000fe400000f140f */
[C---:B------:R-:W-:Y:S02]  /*19e30*/  IADD3 R15, R230.reuse, 0xc8, RZ ;  /* 0x000000c8e60f7810 */ /* 0x040fe40007ffe0ff */
[C---:B------:R-:W-:Y:S02]  /*19e40*/  IADD3 R14, R230.reuse, 0xc0, RZ ;  /* 0x000000c0e60e7810 */ /* 0x040fe40007ffe0ff */
[----:B------:R-:W-:-:S04]  /*19e50*/  IADD3 R11, R230, 0xd0, RZ ;  /* 0x000000d0e60b7810 */ /* 0x000fc80007ffe0ff */
[----:B------:R-:W-:Y:S02]  /*19e60*/  ISETP.GE.AND P6, PT, R11, c[0x0][0x3c8], PT ;  /* 0x0000f2000b007a0c */ /* 0x000fe40003fc6270 */
        /* <DEDUP_REMOVED lines=9> */
[----:B------:R-:W-:Y:S02]  /*19f00*/  SHF.R.S32.HI R18, RZ, 0x1f, R18 ;  /* 0x0000001fff127819 */ /* 0x000fe40000011412 */
[----:B------:R-:W-:Y:S02]  /*19f10*/  SHF.R.S32.HI R16, RZ, 0x1f, R16 ;  /* 0x0000001fff107819 */ /* 0x000fe40000011410 */
[----:B------:R-:W-:Y:S02]  /*19f20*/  @!P3 LEA.HI.X R7, R17, R4, R18, 0x2, P5 ;  /* 0x000000041107b211 */ /* 0x000fe400028f1412 */
[----:B------:R-:W-:-:S03]  /*19f30*/  IADD3 R17, R230, 0xc0, RZ ;  /* 0x000000c0e6117810 */ /* 0x000fc60007ffe0ff */
[----:B------:R5:W-:Y:S01]  /*19f40*/  @!P3 ST.E.64 [R6.64], R152 ;  /* 0x000000980600b985 */ /* 0x000be2000c101b08 */
[----:B------:R-:W-:Y:S02]  /*19f50*/  SHF.R.S32.HI R17, RZ, 0x1f, R17 ;  /* 0x0000001fff117819 */ /* 0x000fe40000011411 */
[----:B--2---:R-:W-:-:S04]  /*19f60*/  @!P4 LEA R2, P0, R10, R0, 0x2 ;  /* 0x000000000a02c211 */ /* 0x004fc800078010ff */
[----:B------:R-:W-:Y:S02]  /*19f70*/  @!P4 LEA.HI.X R3, R10, R4, R16, 0x2, P0 ;  /* 0x000000040a03c211 */ /* 0x000fe400000f1410 */
[C---:B------:R-:W-:Y:S02]  /*19f80*/  IADD3 R16, R230.reuse, 0xc8, RZ ;  /* 0x000000c8e6107810 */ /* 0x040fe40007ffe0ff */
[----:B------:R-:W-:Y:S01]  /*19f90*/  IADD3 R10, R230, 0xd8, RZ ;  /* 0x000000d8e60a7810 */ /* 0x000fe20007ffe0ff */
[----:B------:R2:W-:Y:S01]  /*19fa0*/  @!P4 ST.E.64 [R2.64], R96 ;  /* 0x000000600200c985 */ /* 0x0005e2000c101b08 */
[----:B------:R-:W-:Y:S02]  /*19fb0*/  SHF.R.S32.HI R16, RZ, 0x1f, R16 ;  /* 0x0000001fff107819 */ /* 0x000fe40000011410 */
[----:B----4-:R-:W-:Y:S02]  /*19fc0*/  @!P2 LEA R8, P0, R14, R0, 0x2 ;  /* 0x000000000e08a211 */ /* 0x010fe400078010ff */
[----:B------:R-:W-:-:S02]  /*19fd0*/  ISETP.GE.AND P5, PT, R10, c[0x0][0x3c8], PT ;  /* 0x0000f2000a007a0c */ /* 0x000fc40003fa6270 */
[----:B------:R-:W-:Y:S02]  /*19fe0*/  @!P2 LEA.HI.X R9, R14, R4, R17, 0x2, P0 ;  /* 0x000000040e09a211 */ /* 0x000fe400000f1411 */
[----:B------:R-:W-:Y:S02]  /*19ff0*/  IADD3 R14, R230, 0xe0, RZ ;  /* 0x000000e0e60e7810 */ /* 0x000fe40007ffe0ff */
[----:B-----5:R-:W-:Y:S01]  /*1a000*/  @!P6 LEA R6, P0, R11, R0, 0x2 ;  /* 0x000000000b06e211 */ /* 0x020fe200078010ff */
        /* <DEDUP_REMOVED lines=12> */
[----:B------:R-:W-:Y:S02]  /*1a0d0*/  IADD3 R11, R230, 0xd8, RZ ;  /* 0x000000d8e60b7810 */ /* 0x000fe40007ffe0ff */
[----:B------:R-:W-:Y:S01]  /*1a0e0*/  ISETP.GE.AND P1, PT, R252, c[0x0][0x3c8], PT ;  /* 0x0000f200fc007a0c */ /* 0x000fe20003f26270 */
[----:B------:R4:W-:Y:S01]  /*1a0f0*/  @!P6 ST.E.64 [R6.64], R104 ;  /* 0x000000680600e985 */ /* 0x0009e2000c101b08 */
[----:B------:R-:W-:Y:S02]  /*1a100*/  ISETP.GE.AND P0, PT, R251, c[0x0][0x3c8], PT ;  /* 0x0000f200fb007a0c */ /* 0x000fe40003f06270 */
[----:B------:R-:W-:Y:S02]  /*1a110*/  SHF.R.S32.HI R11, RZ, 0x1f, R11 ;  /* 0x0000001fff0b7819 */ /* 0x000fe4000001140b */
[----:B------:R-:W-:-:S04]  /*1a120*/  IADD3 R15, R230, 0xe0, RZ ;  /* 0x000000e0e60f7810 */ /* 0x000fc80007ffe0ff */
[----:B------:R-:W-:Y:S02]  /*1a130*/  SHF.R.S32.HI R15, RZ, 0x1f, R15 ;  /* 0x0000001fff0f7819 */ /* 0x000fe4000001140f */
        /* <DEDUP_REMOVED lines=17> */
.L_x_4700:
[----:B------:R-:W-:Y:S05]  /*1a250*/  BSYNC B0 ;  /* 0x0000000000007941 */ /* 0x000fea0003800000 */
.L_x_4699:
[----:B------:R-:W-:Y:S05]  /*1a260*/  BRA.DIV ~URZ, `(.L_x_4701) ;  /* 0x000044027f007947 */ /* 0x000fea000b800000 */
[----:B--2---:R2:W1:Y:S04]  /*1a270*/  SHFL.IDX PT, R4, R5, 0x1, 0x1c1f ;  /* 0x003c1f0005047f89 */ /* 0x00446800000e0000 */
[----:B----4-:R2:W4:Y:S02]  /*1a280*/  SHFL.IDX PT, R0, R12, 0x1, 0x1c1f ;  /* 0x003c1f000c007f89 */ /* 0x01052400000e0000 */
.L_x_4773:
        /* <DEDUP_REMOVED lines=147> */
[C---:B-1----:R-:W-:Y:S02]  /*1abc0*/  @!P5 LEA R8, P0, R5.reuse, R0, 0x2 ;  /* 0x000000000508d211 */ /* 0x042fe400078010ff */
        /* <DEDUP_REMOVED lines=20> */
[C---:B------:R-:W-:Y:S01]  /*1ad10*/  IADD3 R13, R230.reuse, 0xc8, RZ ;  /* 0x000000c8e60d7810 */ /* 0x040fe20007ffe0ff */
[----:B------:R3:W-:Y:S01]  /*1ad20*/  @!P3 ST.E.64 [R2.64], R54 ;  /* 0x000000360200b985 */ /* 0x0007e2000c101b08 */
[----:B-1----:R-:W-:Y:S02]  /*1ad30*/  @!P2 LEA R8, P3, R11, R0, 0x2 ;  /* 0x000000000b08a211 */ /* 0x002fe400078610ff */
[----:B------:R-:W-:Y:S02]  /*1ad40*/  SHF.R.S32.HI R14, RZ, 0x1f, R14 ;  /* 0x0000001fff0e7819 */ /* 0x000fe4000001140e */
[----:B------:R-:W-:Y:S02]  /*1ad50*/  ISETP.GE.AND P5, PT, R13, c[0x0][0x3c8], PT ;  /* 0x0000f2000d007a0c */ /* 0x000fe40003fa6270 */
[----:B------:R-:W-:Y:S02]  /*1ad60*/  @!P2 LEA.HI.X R9, R11, R4, R14, 0x2, P3 ;  /* 0x000000040b09a211 */ /* 0x000fe400018f140e */
[----:B------:R-:W-:-:S02]  /*1ad70*/  IADD3 R11, R230, 0xc0, RZ ;  /* 0x000000c0e60b7810 */ /* 0x000fc40007ffe0ff */
[C---:B------:R-:W-:Y:S01]  /*1ad80*/  IADD3 R14, R230.reuse, 0xb8, RZ ;  /* 0x000000b8e60e7810 */ /* 0x040fe20007ffe0ff */
[----:B------:R-:W-:Y:S01]  /*1ad90*/  @!P2 ST.E.64 [R8.64], R94 ;  /* 0x0000005e0800a985 */ /* 0x000fe2000c101b08 */
[C---:B------:R-:W-:Y:S02]  /*1ada0*/  IADD3 R10, R230.reuse, 0xd0, RZ ;  /* 0x000000d0e60a7810 */ /* 0x040fe40007ffe0ff */
[----:B------:R-:W-:Y:S02]  /*1adb0*/  SHF.R.S32.HI R11, RZ, 0x1f, R11 ;  /* 0x0000001fff0b7819 */ /* 0x000fe4000001140b */
[----:B------:R-:W-:Y:S02]  /*1adc0*/  SHF.R.S32.HI R14, RZ, 0x1f, R14 ;  /* 0x0000001fff0e7819 */ /* 0x000fe4000001140e */
[----:B------:R-:W-:-:S04]  /*1add0*/  IADD3 R15, R230, 0xc8, RZ ;  /* 0x000000c8e60f7810 */ /* 0x000fc80007ffe0ff */
        /* <DEDUP_REMOVED lines=17> */
[----:B------:R-:W-:Y:S02]  /*1aef0*/  ISETP.GE.AND P1, PT, R12, c[0x0][0x3c8], PT ;  /* 0x0000f2000c007a0c */ /* 0x000fe40003f26270 */
[----:B-1----:R-:W-:-:S04]  /*1af00*/  @!P5 LEA R6, P0, R13, R0, 0x2 ;  /* 0x000000000d06d211 */ /* 0x002fc800078010ff */
[----:B------:R-:W-:Y:S02]  /*1af10*/  @!P5 LEA.HI.X R7, R13, R4, R15, 0x2, P0 ;  /* 0x000000040d07d211 */ /* 0x000fe400000f140f */
[----:B--2---:R-:W-:Y:S02]  /*1af20*/  @!P4 LEA R2, P6, R10, R0, 0x2 ;  /* 0x000000000a02c211 */ /* 0x004fe400078c10ff */
        /* <DEDUP_REMOVED lines=15> */
[----:B------:R-:W-:Y:S02]  /*1b020*/  IADD3 R13, R230, 0xe8, RZ ;  /* 0x000000e8e60d7810 */ /* 0x000fe40007ffe0ff */
[----:B------:R-:W-:Y:S01]  /*1b030*/  SHF.R.S32.HI R5, RZ, 0x1f, R252 ;  /* 0x0000001fff057819 */ /* 0x000fe200000114fc */
[----:B------:R1:W-:Y:S01]  /*1b040*/  @!P3 ST.E.64 [R10.64], R102 ;  /* 0x000000660a00b985 */ /* 0x0003e2000c101b08 */
[----:B------:R-:W-:Y:S02]  /*1b050*/  SHF.R.S32.HI R13, RZ, 0x1f, R13 ;  /* 0x0000001fff0d7819 */ /* 0x000fe4000001140d */
[----:B------:R-:W-:Y:S01]  /*1b060*/  @!P0 LEA R2, P4, R252, R0, 0x2 ;  /* 0x00000000fc028211 */ /* 0x000fe200078810ff */
[----:B------:R1:W-:Y:S01]  /*1b070*/  @!P2 ST.E.64 [R8.64], R98 ;  /* 0x000000620800a985 */ /* 0x0003e2000c101b08 */
[----:B------:R-:W-:-:S02]  /*1b080*/  @!P1 LEA.HI.X R7, R12, R4, R13, 0x2, P5 ;  /* 0x000000040c079211 */ /* 0x000fc400028f140d */
        /* <DEDUP_REMOVED lines=10> */
.L_x_4681:
        /* <DEDUP_REMOVED lines=19> */
.L_x_4702:
        /* <DEDUP_REMOVED lines=55> */
.L_x_4704:
[----:B------:R-:W-:Y:S05]  /*1b5d0*/  BSYNC B0 ;  /* 0x0000000000007941 */ /* 0x000fea0003800000 */
.L_x_4703:
        /* <DEDUP_REMOVED lines=35> */
.L_x_4774:
[----:B------:R-:W-:Y:S05]  /*1b810*/  BRA.DIV ~URZ, `(.L_x_4706) ;  /* 0x00002f827f007947 */ /* 0x000fea000b800000 */
[----:B------:R3:W4:Y:S02]  /*1b820*/  SHFL.IDX PT, R0, R14, RZ, 0x181f ;  /* 0x00181fff0e007589 */ /* 0x00072400000e0000 */
.L_x_4775:
        /* <DEDUP_REMOVED lines=20> */
.L_x_4708:
[----:B------:R-:W-:Y:S05]  /*1b970*/  BSYNC B0 ;  /* 0x0000000000007941 */ /* 0x000fea0003800000 */
.L_x_4707:
[----:B------:R-:W-:Y:S05]  /*1b980*/  BRA.DIV ~URZ, `(.L_x_4709) ;  /* 0x00002e727f007947 */ /* 0x000fea000b800000 */
[----:B--2---:R2:W1:Y:S04]  /*1b990*/  SHFL.IDX PT, R4, R5, 0x1, 0x181f ;  /* 0x00381f0005047f89 */ /* 0x00446800000e0000 */
[----:B----4-:R2:W4:Y:S02]  /*1b9a0*/  SHFL.IDX PT, R0, R14, 0x1, 0x181f ;  /* 0x00381f000e007f89 */ /* 0x01052400000e0000 */
.L_x_4776:
        /* <DEDUP_REMOVED lines=20> */
.L_x_4711:
[----:B------:R-:W-:Y:S05]  /*1baf0*/  BSYNC B0 ;  /* 0x0000000000007941 */ /* 0x000fea0003800000 */
.L_x_4710:
[----:B------:R-:W-:Y:S05]  /*1bb00*/  BRA.DIV ~URZ, `(.L_x_4712) ;  /* 0x00002db27f007947 */ /* 0x000fea000b800000 */
[----:B-1----:R1:W2:Y:S02]  /*1bb10*/  SHFL.IDX PT, R4, R5, 0x2, 0x181f ;  /* 0x00581f0005047f89 */ /* 0x0022a400000e0000 */
.L_x_4777:
[----:B------:R-:W-:Y:S05]  /*1bb20*/  BRA.DIV ~URZ, `(.L_x_4713) ;  /* 0x00002e027f007947 */ /* 0x000fea000b800000 */
[----:B----4-:R4:W1:Y:S02]  /*1bb30*/  SHFL.IDX PT, R0, R14, 0x2, 0x181f ;  /* 0x00581f000e007f89 */ /* 0x01086400000e0000 */
.L_x_4778:
        /* <DEDUP_REMOVED lines=20> */
.L_x_4715:
[----:B------:R-:W-:Y:S05]  /*1bc80*/  BSYNC B0 ;  /* 0x0000000000007941 */ /* 0x000fea0003800000 */
.L_x_4714:
[----:B------:R-:W-:Y:S05]  /*1bc90*/  BRA.DIV ~URZ, `(.L_x_4716) ;  /* 0x00002cf27f007947 */ /* 0x000fea000b800000 */
[----:B--2---:R2:W3:Y:S04]  /*1bca0*/  SHFL.IDX PT, R4, R5, 0x3, 0x181f ;  /* 0x00781f0005047f89 */ /* 0x0044e800000e0000 */
[----:B-1----:R2:W1:Y:S02]  /*1bcb0*/  SHFL.IDX PT, R0, R14, 0x3, 0x181f ;  /* 0x00781f000e007f89 */ /* 0x00246400000e0000 */
.L_x_4779:
        /* <DEDUP_REMOVED lines=19> */
.L_x_4696:
[----:B------:R-:W-:Y:S05]  /*1bdf0*/  BSYNC B1 ;  /* 0x0000000000017941 */ /* 0x000fea0003800000 */
.L_x_4680:
        /* <DEDUP_REMOVED lines=13> */
.L_x_4780:
[----:B------:R-:W-:Y:S05]  /*1bed0*/  BRA.DIV ~URZ, `(.L_x_4719) ;  /* 0x00002be27f007947 */ /* 0x000fea000b800000 */
[----:B------:R3:W4:Y:S02]  /*1bee0*/  SHFL.IDX PT, R6, R92, 0x1, 0x1f ;  /* 0x00201f005c067f89 */ /* 0x00072400000e0000 */
.L_x_4781:
        /* <DEDUP_REMOVED lines=18> */
.L_x_4782:
        /* <DEDUP_REMOVED lines=16> */
.L_x_4783:
[----:B--2---:R-:W-:Y:S01]  /*1c110*/  IMAD R0, R0, c[0x0][0x538], RZ ;  /* 0x00014e0000007a24 */ /* 0x004fe200078e02ff */
[----:B------:R-:W-:Y:S04]  /*1c120*/  BSSY B1, `(.L_x_4722) ;  /* 0x00000c8000017945 */ /* 0x000fe80003800000 */
[----:B----4-:R-:W-:-:S04]  /*1c130*/  IADD3 R6, R0, R6, RZ ;  /* 0x0000000600067210 */ /* 0x010fc80007ffe0ff */
[----:B------:R-:W-:-:S13]  /*1c140*/  ISETP.GT.AND P0, PT, R6, R9, PT ;  /* 0x000000090600720c */ /* 0x000fda0003f04270 */
[----:B------:R-:W-:Y:S05]  /*1c150*/  @P0 BRA `(.L_x_4723) ;  /* 0x0000025000000947 */ /* 0x000fea0003800000 */
.L_x_4727:
        /* <DEDUP_REMOVED lines=17> */
.L_x_4784:
        /* <DEDUP_REMOVED lines=16> */
.L_x_4785:
[----:B--2---:R-:W-:-:S05]  /*1c370*/  IMAD R0, R0, c[0x0][0x538], RZ ;  /* 0x00014e0000007a24 */ /* 0x004fca00078e02ff */
[----:B------:R-:W-:-:S04]  /*1c380*/  IADD3 R6, R0, R6, RZ ;  /* 0x0000000600067210 */ /* 0x000fc80007ffe0ff */
[----:B------:R-:W-:-:S13]  /*1c390*/  ISETP.GT.AND P0, PT, R6, R9, PT ;  /* 0x000000090600720c */ /* 0x000fda0003f04270 */
[----:B-1-3--:R-:W-:Y:S05]  /*1c3a0*/  @!P0 BRA `(.L_x_4727) ;  /* 0xfffffdb000008947 */ /* 0x00afea000383ffff */
.L_x_4723:
[----:B------:R-:W-:-:S05]  /*1c3b0*/  IADD3 R11, -R0, R6, RZ ;  /* 0x00000006000b7210 */ /* 0x000fca0007ffe1ff */
[----:B------:R-:W-:-:S05]  /*1c3c0*/  IMAD R0, R4, c[0x0][0x538], R11 ;  /* 0x00014e0004007a24 */ /* 0x000fca00078e020b */
[----:B------:R-:W-:Y:S01]  /*1c3d0*/  ISETP.GT.AND P0, PT, R0, R9, PT ;  /* 0x000000090000720c */ /* 0x000fe20003f04270 */
[----:B------:R-:W-:-:S12]  /*1c3e0*/  BRA.DIV ~URZ, `(.L_x_4728) ;  /* 0x00002b127f007947 */ /* 0x000fd8000b800000 */
[----:B------:R-:W-:-:S04]  /*1c3f0*/  VOTE.ANY R10, PT, !P0 ;  /* 0x00000000000a7806 */ /* 0x000fc800040e0100 */
.L_x_4786:
[----:B------:R-:W2:Y:S02]  /*1c400*/  POPC R6, R10 ;  /* 0x0000000a00067309 */ /* 0x000ea40000000000 */
[----:B--2---:R-:W-:Y:S01]  /*1c410*/  IADD3 R235, R6, R235, RZ ;  /* 0x000000eb06eb7210 */ /* 0x004fe20007ffe0ff */
[----:B------:R-:W-:Y:S05]  /*1c420*/  BRA.DIV ~URZ, `(.L_x_4729) ;  /* 0x00002b227f007947 */ /* 0x000fea000b800000 */
[----:B------:R2:W4:Y:S04]  /*1c430*/  SHFL.IDX PT, R7, R7, R6, 0x1f ;  /* 0x00001f0607077589 */ /* 0x00052800000e0000 */
[----:B------:R2:W1:Y:S02]  /*1c440*/  SHFL.IDX PT, R5, R8, R6, 0x1f ;  /* 0x00001f0608057589 */ /* 0x00046400000e0000 */
.L_x_4787:
[----:B------:R-:W-:Y:S01]  /*1c450*/  ISETP.NE.AND P0, PT, R10, RZ, PT ;  /* 0x000000ff0a00720c */ /* 0x000fe20003f05270 */
[----:B------:R-:W-:-:S12]  /*1c460*/  BSSY B0, `(.L_x_4730) ;  /* 0x0000005000007945 */ /* 0x000fd80003800000 */
[----:B------:R-:W-:Y:S05]  /*1c470*/  @!P0 BRA `(.L_x_4731) ;  /* 0x0000003000008947 */ /* 0x000fea0003800000 */
[----:B--2---:R-:W-:Y:S01]  /*1c480*/  IADD3 R6, R6, -0x1, RZ ;  /* 0xffffffff06067810 */ /* 0x004fe20007ffe0ff */
[----:B------:R-:W-:Y:S05]  /*1c490*/  BRA.DIV ~URZ, `(.L_x_4732) ;  /* 0x00002b827f007947 */ /* 0x000fea000b800000 */
[----:B------:R2:W3:Y:S02]  /*1c4a0*/  SHFL.IDX PT, R12, R4, R6, 0x1f ;  /* 0x00001f06040c7589 */ /* 0x0004e400000e0000 */
.L_x_4731:
[----:B------:R-:W-:Y:S05]  /*1c4b0*/  BSYNC B0 ;  /* 0x0000000000007941 */ /* 0x000fea0003800000 */
.L_x_4730:
        /* <DEDUP_REMOVED lines=67> */
.L_x_4734:
        /* <DEDUP_REMOVED lines=67> */
.L_x_4735:
[----:B------:R-:W-:Y:S05]  /*1cd20*/  BSYNC B0 ;  /* 0x0000000000007941 */ /* 0x000fea0003800000 */
.L_x_4733:
[----:B------:R-:W-:-:S04]  /*1cd30*/  LOP3.LUT R2, RZ, R2, RZ, 0x33, !PT ;  /* 0x00000002ff027212 */ /* 0x000fc800078e33ff */
[----:B------:R-:W-:Y:S01]  /*1cd40*/  IADD3 R233, R2, R7, RZ ;  /* 0x0000000702e97210 */ /* 0x000fe20007ffe0ff */
[----:B------:R-:W-:Y:S05]  /*1cd50*/  BRA `(.L_x_4736) ;  /* 0x0000004000007947 */ /* 0x000fea0003800000 */
.L_x_4724:
[----:B------:R-:W-:Y:S01]  /*1cd60*/  IMAD.MOV.U32 R232, RZ, RZ, R9 ;  /* 0x000000ffffe87224 */ /* 0x000fe200078e0009 */
[----:B------:R-:W-:Y:S01]  /*1cd70*/  MOV R234, RZ ;  /* 0x000000ff00ea7202 */ /* 0x000fe20000000f00 */
[----:B------:R-:W-:Y:S01]  /*1cd80*/  IMAD.MOV.U32 R233, RZ, RZ, RZ ;  /* 0x000000ffffe97224 */ /* 0x000fe200078e00ff */
[----:B------:R-:W-:Y:S02]  /*1cd90*/  MOV R235, c[0x0][0x53c] ;  /* 0x00014f0000eb7a02 */ /* 0x000fe40000000f00 */
.L_x_4736:
[----:B------:R-:W-:Y:S05]  /*1cda0*/  BSYNC B1 ;  /* 0x0000000000017941 */ /* 0x000fea0003800000 */
.L_x_4722:
[----:B------:R-:W-:Y:S01]  /*1cdb0*/  WARPSYNC 0xffffffff ;  /* 0xffffffff00007948 */ /* 0x000fe20003800000 */
[----:B------:R-:W-:Y:S01]  /*1cdc0*/  BAR.SYNC.DEFER_BLOCKING 0x4, 0x100 ;  /* 0x0104000000007b1d */ /* 0x000fe20000010000 */
[----:B------:R-:W-:-:S13]  /*1cdd0*/  ISETP.NE.AND P0, PT, R13, RZ, PT ;  /* 0x000000ff0d00720c */ /* 0x000fda0003f05270 */
[----:B------:R2:W-:Y:S04]  /*1cde0*/  @!P0 STS.128 [0x20080], R232 ;  /* 0x020080e8ff008388 */ /* 0x0005e80000000c00 */
[----:B------:R-:W-:Y:S06]  /*1cdf0*/  BAR.ARV 0x5, 0x100 ;  /* 0x0144000000007b1d */ /* 0x000fec0000002000 */
.L_x_4717:
[----:B-1----:R-:W-:-:S13]  /*1ce00*/  ISETP.GE.AND P0, PT, R235, c[0x0][0x53c], PT ;  /* 0x00014f00eb007a0c */ /* 0x002fda0003f06270 */
[----:B--23--:R-:W-:Y:S01]  /*1ce10*/  @P0 CALL.REL.NOINC `(.L_x_4737) ;  /* 0x0000001000000944 */ /* 0x00cfe20003c00000 */
[----:B------:R-:W-:Y:S05]  /*1ce20*/  BRA `(.L_x_4738) ;  /* 0xfffe521000007947 */ /* 0x000fea000383ffff */
.L_x_4737:
[----:B------:R-:W-:Y:S05]  /*1ce30*/  EXIT ;  /* 0x000000000000794d */ /* 0x000fea0003800000 */
.L_x_4534:
[----:B------:R-:W-:Y:S01]  /*1ce40*/  IMAD.MOV.U32 R0, RZ, RZ, R5 ;  /* 0x000000ffff007224 */ /* 0x000fe200078e0005 */
[----:B------:R-:W-:Y:S02]  /*1ce50*/  MOV R3, 0x1 ;  /* 0x0000000100037802 */ /* 0x000fe40000000f00 */
[----:B------:R-:W-:Y:S02]  /*1ce60*/  MOV R2, 0x1ce80 ;  /* 0x0001ce8000027802 */ /* 0x000fe40000000f00 */
[----:B--2---:R-:W-:Y:S05]  /*1ce70*/  CALL.REL.NOINC `($__internal_78_$__cuda_sm70_shflsync_up_p) ;  /* 0x000022f000007944 */ /* 0x004fea0003c00000 */
[----:B------:R-:W-:Y:S01]  /*1ce80*/  MOV R0, R4 ;  /* 0x0000000400007202 */ /* 0x000fe20000000f00 */
[----:B------:R-:W-:Y:S05]  /*1ce90*/  BRA `(.L_x_4739) ;  /* 0xfffe35a000007947 */ /* 0x000fea000383ffff */
.L_x_4535:
[----:B------:R-:W-:Y:S01]  /*1cea0*/  IMAD.MOV.U32 R0, RZ, RZ, R5 ;  /* 0x000000ffff007224 */ /* 0x000fe200078e0005 */
[----:B------:R-:W-:Y:S02]  /*1ceb0*/  MOV R3, 0x2 ;  /* 0x0000000200037802 */ /* 0x000fe40000000f00 */
[----:B------:R-:W-:Y:S02]  /*1cec0*/  MOV R2, 0x1cee0 ;  /* 0x0001cee000027802 */ /* 0x000fe40000000f00 */
[----:B--2---:R-:W-:Y:S05]  /*1ced0*/  CALL.REL.NOINC `($__internal_78_$__cuda_sm70_shflsync_up_p) ;  /* 0x0000229000007944 */ /* 0x004fea0003c00000 */
[----:B------:R-:W-:Y:S01]  /*1cee0*/  SEL R4, R4, RZ, P4 ;  /* 0x000000ff04047207 */ /* 0x000fe20002000000 */
[----:B------:R-:W-:Y:S01]  /*1cef0*/  IMAD.MOV.U32 R3, RZ, RZ, 0x4 ;  /* 0x00000004ff037424 */ /* 0x000fe200078e00ff */
[----:B------:R-:W-:-:S03]  /*1cf00*/  MOV R2, 0x1cf30 ;  /* 0x0001cf3000027802 */ /* 0x000fc60000000f00 */
[----:B------:R-:W-:Y:S02]  /*1cf10*/  IMAD.IADD R0, R5, 0x1, R4 ;  /* 0x0000000105007824 */ /* 0x000fe400078e0204 */
[----:B------:R-:W-:Y:S05]  /*1cf20*/  CALL.REL.NOINC `($__internal_78_$__cuda_sm70_shflsync_up_p) ;  /* 0x0000224000007944 */ /* 0x000fea0003c00000 */
        /* <DEDUP_REMOVED lines=12> */
[----:B------:R-:W-:Y:S02]  /*1cff0*/  MOV R201, 0x1f ;  /* 0x0000001f00c97802 */ /* 0x000fe40000000f00 */
[----:B------:R-:W-:Y:S01]  /*1d000*/  MOV R3, 0x1d040 ;  /* 0x0001d04000037802 */ /* 0x000fe20000000f00 */
[----:B------:R-:W-:-:S04]  /*1d010*/  IMAD.IADD R4, R0, 0x1, R4 ;  /* 0x0000000100047824 */ /* 0x000fc800078e0204 */
[----:B------:R-:W-:Y:S02]  /*1d020*/  IMAD.MOV.U32 R0, RZ, RZ, R4 ;  /* 0x000000ffff007224 */ /* 0x000fe400078e0004 */
[----:B------:R-:W-:Y:S05]  /*1d030*/  CALL.REL.NOINC `($__internal_77_$__cuda_sm70_shflsync_idx_p) ;  /* 0x000020b000007944 */ /* 0x000fea0003c00000 */
[----:B-1---5:R-:W-:Y:S05]  /*1d040*/  BRA `(.L_x_4740) ;  /* 0xfffe34f000007947 */ /* 0x022fea000383ffff */
.L_x_4537:
[----:B------:R-:W-:Y:S02]  /*1d050*/  SEL R0, RZ, 0x1, P0 ;  /* 0x00000001ff007807 */ /* 0x000fe40000000000 */
[----:B------:R-:W-:Y:S02]  /*1d060*/  MOV R2, 0x1d080 ;  /* 0x0001d08000027802 */ /* 0x000fe40000000f00 */
[----:B--2---:R-:W-:Y:S05]  /*1d070*/  CALL.REL.NOINC `($__internal_79_$__cuda_sm70_votesync_ballot) ;  /* 0x0000215000007944 */ /* 0x004fea0003c00000 */
[----:B------:R-:W-:Y:S01]  /*1d080*/  MOV R10, R0 ;  /* 0x00000000000a7202 */ /* 0x000fe20000000f00 */
[----:B------:R-:W-:Y:S05]  /*1d090*/  BRA `(.L_x_4741) ;  /* 0xfffe353000007947 */ /* 0x000fea000383ffff */
.L_x_4538:
[----:B------:R-:W-:Y:S01]  /*1d0a0*/  IMAD.MOV.U32 R0, RZ, RZ, R9 ;  /* 0x000000ffff007224 */ /* 0x000fe200078e0009 */
[----:B------:R-:W-:Y:S01]  /*1d0b0*/  MOV R2, R5 ;  /* 0x0000000500027202 */ /* 0x000fe20000000f00 */
[----:B------:R-:W-:Y:S01]  /*1d0c0*/  IMAD.MOV.U32 R201, RZ, RZ, 0x1f ;  /* 0x0000001fffc97424 */ /* 0x000fe200078e00ff */
[----:B------:R-:W-:Y:S02]  /*1d0d0*/  MOV R3, 0x1d0f0 ;  /* 0x0001d0f000037802 */ /* 0x000fe40000000f00 */
[----:B------:R-:W-:Y:S05]  /*1d0e0*/  CALL.REL.NOINC `($__internal_77_$__cuda_sm70_shflsync_idx_p) ;  /* 0x0000200000007944 */ /* 0x000fea0003c00000 */
[----:B------:R-:W-:Y:S01]  /*1d0f0*/  IMAD.MOV.U32 R12, RZ, RZ, R0 ;  /* 0x000000ffff0c7224 */ /* 0x000fe200078e0000 */
[----:B------:R-:W-:Y:S01]  /*1d100*/  MOV R0, R8 ;  /* 0x0000000800007202 */ /* 0x000fe20000000f00 */
[----:B------:R-:W-:Y:S01]  /*1d110*/  IMAD.MOV.U32 R6, RZ, RZ, RZ ;  /* 0x000000ffff067224 */ /* 0x000fe200078e00ff */
[----:B------:R-:W-:Y:S01]  /*1d120*/  MOV R2, R5 ;  /* 0x0000000500027202 */ /* 0x000fe20000000f00 */
[----:B------:R-:W-:Y:S01]  /*1d130*/  IMAD.MOV.U32 R201, RZ, RZ, 0x1f ;  /* 0x0000001fffc97424 */ /* 0x000fe200078e00ff */
[----:B------:R-:W-:-:S02]  /*1d140*/  MOV R3, 0x1d160 ;  /* 0x0001d16000037802 */ /* 0x000fc40000000f00 */
[----:B-1---5:R-:W-:Y:S05]  /*1d150*/  CALL.REL.NOINC `($__internal_77_$__cuda_sm70_shflsync_idx_p) ;  /* 0x00001f9000007944 */ /* 0x022fea0003c00000 */
[----:B------:R-:W-:Y:S01]  /*1d160*/  MOV R9, R0 ;  /* 0x0000000000097202 */ /* 0x000fe20000000f00 */
[----:B-1---5:R-:W-:Y:S05]  /*1d170*/  BRA `(.L_x_4742) ;  /* 0xfffe34b000007947 */ /* 0x022fea000383ffff */
.L_x_4541:
[----:B------:R-:W-:Y:S01]  /*1d180*/  IMAD.MOV.U32 R0, RZ, RZ, R4 ;  /* 0x000000ffff007224 */ /* 0x000fe200078e0004 */
[----:B------:R-:W-:-:S02]  /*1d190*/  MOV R201, 0x1f ;  /* 0x0000001f00c97802 */ /* 0x000fc40000000f00 */
[----:B------:R-:W-:Y:S02]  /*1d1a0*/  MOV R3, 0x1d1c0 ;  /* 0x0001d1c000037802 */ /* 0x000fe40000000f00 */
[----:B-123--:R-:W-:Y:S05]  /*1d1b0*/  CALL.REL.NOINC `($__internal_77_$__cuda_sm70_shflsync_idx_p) ;  /* 0x00001f3000007944 */ /* 0x00efea0003c00000 */
[----:B------:R-:W-:Y:S01]  /*1d1c0*/  MOV R6, R0 ;  /* 0x0000000000067202 */ /* 0x000fe20000000f00 */
[----:B-1---5:R-:W-:Y:S05]  /*1d1d0*/  BRA `(.L_x_4540) ;  /* 0xfffe34b000007947 */ /* 0x022fea000383ffff */
.L_x_4574:
[----:B------:R-:W-:Y:S01]  /*1d1e0*/  IMAD.MOV.U32 R0, RZ, RZ, R5 ;  /* 0x000000ffff007224 */ /* 0x000fe200078e0005 */
[----:B------:R-:W-:Y:S01]  /*1d1f0*/  MOV R2, RZ ;  /* 0x000000ff00027202 */ /* 0x000fe20000000f00 */
[----:B------:R-:W-:Y:S01]  /*1d200*/  IMAD.MOV.U32 R201, RZ, RZ, 0x181f ;  /* 0x0000181fffc97424 */ /* 0x000fe200078e00ff */
[----:B------:R-:W-:Y:S02]  /*1d210*/  MOV R3, 0x1d230 ;  /* 0x0001d23000037802 */ /* 0x000fe40000000f00 */
[----:B-----5:R-:W-:Y:S05]  /*1d220*/  CALL.REL.NOINC `($__internal_77_$__cuda_sm70_shflsync_idx_p) ;  /* 0x00001ec000007944 */ /* 0x020fea0003c00000 */
[----:B-----5:R-:W-:Y:S01]  /*1d230*/  MOV R4, R0 ;  /* 0x0000000000047202 */ /* 0x020fe20000000f00 */
[----:B-1----:R-:W-:Y:S05]  /*1d240*/  BRA `(.L_x_4743) ;  /* 0xfffe9ac000007947 */ /* 0x002fea000383ffff */
.L_x_4575:
[----:B------:R-:W-:Y:S01]  /*1d250*/  IMAD.MOV.U32 R0, RZ, RZ, R12 ;  /* 0x000000ffff007224 */ /* 0x000fe200078e000c */
[----:B------:R-:W-:Y:S01]  /*1d260*/  MOV R2, RZ ;  /* 0x000000ff00027202 */ /* 0x000fe20000000f00 */
[----:B------:R-:W-:Y:S01]  /*1d270*/  IMAD.MOV.U32 R201, RZ, RZ, 0x181f ;  /* 0x0000181fffc97424 */ /* 0x000fe200078e00ff */
[----:B------:R-:W-:Y:S02]  /*1d280*/  MOV R3, 0x1d2a0 ;  /* 0x0001d2a000037802 */ /* 0x000fe40000000f00 */
[----:B-12--5:R-:W-:Y:S05]  /*1d290*/  CALL.REL.NOINC `($__internal_77_$__cuda_sm70_shflsync_idx_p) ;  /* 0x00001e5000007944 */ /* 0x026fea0003c00000 */
[----:B-1---5:R-:W-:Y:S05]  /*1d2a0*/  BRA `(.L_x_4744) ;  /* 0xfffe9a8000007947 */ /* 0x022fea000383ffff */
.L_x_4578:
[----:B----4-:R-:W-:Y:S01]  /*1d2b0*/  IMAD.MOV.U32 R0, RZ, RZ, R5 ;  /* 0x000000ffff007224 */ /* 0x010fe200078e0005 */
[----:B--2---:R-:W-:Y:S01]  /*1d2c0*/  MOV R2, 0x1 ;  /* 0x0000000100027802 */ /* 0x004fe20000000f00 */
[----:B------:R-:W-:Y:S01]  /*1d2d0*/  IMAD.MOV.U32 R201, RZ, RZ, 0x181f ;  /* 0x0000181fffc97424 */ /* 0x000fe200078e00ff */
[----:B------:R-:W-:-:S02]  /*1d2e0*/  MOV R3, 0x1d300 ;  /* 0x0001d30000037802 */ /* 0x000fc40000000f00 */
[----:B-1-3-5:R-:W-:Y:S05]  /*1d2f0*/  CALL.REL.NOINC `($__internal_77_$__cuda_sm70_shflsync_idx_p) ;  /* 0x00001df000007944 */ /* 0x02afea0003c00000 */
[----:B-----5:R-:W-:Y:S01]  /*1d300*/  IMAD.MOV.U32 R4, RZ, RZ, R0 ;  /* 0x000000ffff047224 */ /* 0x020fe200078e0000 */
[----:B------:R-:W-:Y:S01]  /*1d310*/  MOV R2, 0x1 ;  /* 0x0000000100027802 */ /* 0x000fe20000000f00 */
[----:B------:R-:W-:Y:S01]  /*1d320*/  IMAD.MOV.U32 R0, RZ, RZ, R12 ;  /* 0x000000ffff007224 */ /* 0x000fe200078e000c */
[----:B------:R-:W-:-:S02]  /*1d330*/  MOV R201, 0x181f ;  /* 0x0000181f00c97802 */ /* 0x000fc40000000f00 */
[----:B------:R-:W-:Y:S02]  /*1d340*/  MOV R3, 0x1d360 ;  /* 0x0001d36000037802 */ /* 0x000fe40000000f00 */
[----:B-1----:R-:W-:Y:S05]  /*1d350*/  CALL.REL.NOINC `($__internal_77_$__cuda_sm70_shflsync_idx_p) ;  /* 0x00001d9000007944 */ /* 0x002fea0003c00000 */
[----:B-1---5:R-:W-:Y:S05]  /*1d360*/  BRA `(.L_x_4745) ;  /* 0xfffe9b5000007947 */ /* 0x022fea000383ffff */
.L_x_4581:
[----:B----4-:R-:W-:Y:S01]  /*1d370*/  IMAD.MOV.U32 R0, RZ, RZ, R5 ;  /* 0x000000ffff007224 */ /* 0x010fe200078e0005 */
[----:B-1----:R-:W-:Y:S01]  /*1d380*/  MOV R2, 0x2 ;  /* 0x0000000200027802 */ /* 0x002fe20000000f00 */
[----:B------:R-:W-:Y:S01]  /*1d390*/  IMAD.MOV.U32 R201, RZ, RZ, 0x181f ;  /* 0x0000181fffc97424 */ /* 0x000fe200078e00ff */
[----:B------:R-:W-:Y:S02]  /*1d3a0*/  MOV R3, 0x1d3c0 ;  /* 0x0001d3c000037802 */ /* 0x000fe40000000f00 */
[----:B--23-5:R-:W-:Y:S05]  /*1d3b0*/  CALL.REL.NOINC `($__internal_77_$__cuda_sm70_shflsync_idx_p) ;  /* 0x00001d3000007944 */ /* 0x02cfea0003c00000 */
[----:B-----5:R-:W-:Y:S01]  /*1d3c0*/  MOV R4, R0 ;  /* 0x0000000000047202 */ /* 0x020fe20000000f00 */
[----:B-1----:R-:W-:Y:S05]  /*1d3d0*/  BRA `(.L_x_4746) ;  /* 0xfffe9c6000007947 */ /* 0x002fea000383ffff */
.L_x_4582:
[----:B----4-:R-:W-:Y:S01]  /*1d3e0*/  IMAD.MOV.U32 R0, RZ, RZ, R12 ;  /* 0x000000ffff007224 */ /* 0x010fe200078e000c */
[----:B------:R-:W-:Y:S01]  /*1d3f0*/  MOV R2, 0x2 ;  /* 0x0000000200027802 */ /* 0x000fe20000000f00 */
[----:B------:R-:W-:Y:S01]  /*1d400*/  IMAD.MOV.U32 R201, RZ, RZ, 0x181f ;  /* 0x0000181fffc97424 */ /* 0x000fe200078e00ff */
[----:B------:R-:W-:Y:S02]  /*1d410*/  MOV R3, 0x1d430 ;  /* 0x0001d43000037802 */ /* 0x000fe40000000f00 */
[----:B-123-5:R-:W-:Y:S05]  /*1d420*/  CALL.REL.NOINC `($__internal_77_$__cuda_sm70_shflsync_idx_p) ;  /* 0x00001cc000007944 */ /* 0x02efea0003c00000 */
[----:B-1---5:R-:W-:Y:S05]  /*1d430*/  BRA `(.L_x_4747) ;  /* 0xfffe9c2000007947 */ /* 0x022fea000383ffff */
.L_x_4585:
[----:B-1----:R-:W-:Y:S01]  /*1d440*/  IMAD.MOV.U32 R0, RZ, RZ, R5 ;  /* 0x000000ffff007224 */ /* 0x002fe200078e0005 */
[----:B------:R-:W-:Y:S01]  /*1d450*/  MOV R2, 0x3 ;  /* 0x0000000300027802 */ /* 0x000fe20000000f00 */
[----:B------:R-:W-:Y:S01]  /*1d460*/  IMAD.MOV.U32 R201, RZ, RZ, 0x181f ;  /* 0x0000181fffc97424 */ /* 0x000fe200078e00ff */
[----:B------:R-:W-:-:S02]  /*1d470*/  MOV R3, 0x1d490 ;  /* 0x0001d49000037802 */ /* 0x000fc40000000f00 */
[----:B--2345:R-:W-:Y:S05]  /*1d480*/  CALL.REL.NOINC `($__internal_77_$__cuda_sm70_shflsync_idx_p) ;  /* 0x00001c6000007944 */ /* 0x03cfea0003c00000 */
[----:B-----5:R-:W-:Y:S01]  /*1d490*/  IMAD.MOV.U32 R4, RZ, RZ, R0 ;  /* 0x000000ffff047224 */ /* 0x020fe200078e0000 */
[----:B------:R-:W-:Y:S01]  /*1d4a0*/  MOV R2, 0x3 ;  /* 0x0000000300027802 */ /* 0x000fe20000000f00 */
[----:B------:R-:W-:Y:S01]  /*1d4b0*/  IMAD.MOV.U32 R0, RZ, RZ, R12 ;  /* 0x000000ffff007224 */ /* 0x000fe200078e000c */
[----:B------:R-:W-:-:S02]  /*1d4c0*/  MOV R201, 0x181f ;  /* 0x0000181f00c97802 */ /* 0x000fc40000000f00 */
[----:B------:R-:W-:Y:S02]  /*1d4d0*/  MOV R3, 0x1d4f0 ;  /* 0x0001d4f000037802 */ /* 0x000fe40000000f00 */
[----:B-1----:R-:W-:Y:S05]  /*1d4e0*/  CALL.REL.NOINC `($__internal_77_$__cuda_sm70_shflsync_idx_p) ;  /* 0x00001c0000007944 */ /* 0x002fea0003c00000 */
[----:B-1---5:R-:W-:Y:S05]  /*1d4f0*/  BRA `(.L_x_4748) ;  /* 0xfffe9cf000007947 */ /* 0x022fea000383ffff */
.L_x_4652:
[----:B------:R-:W-:Y:S01]  /*1d500*/  IMAD.MOV.U32 R2, RZ, RZ, RZ ;  /* 0x000000ffff027224 */ /* 0x000fe200078e00ff */
[----:B------:R-:W-:Y:S02]  /*1d510*/  MOV R201, 0x181f ;  /* 0x0000181f00c97802 */ /* 0x000fe40000000f00 */
[----:B------:R-:W-:Y:S02]  /*1d520*/  MOV R3, 0x1d540 ;  /* 0x0001d54000037802 */ /* 0x000fe40000000f00 */
[----:B------:R-:W-:Y:S05]  /*1d530*/  CALL.REL.NOINC `($__internal_77_$__cuda_sm70_shflsync_idx_p) ;  /* 0x00001bb000007944 */ /* 0x000fea0003c00000 */
[----:B-----5:R-:W-:Y:S01]  /*1d540*/  MOV R4, R0 ;  /* 0x0000000000047202 */ /* 0x020fe20000000f00 */
[----:B-1----:R-:W-:Y:S05]  /*1d550*/  BRA `(.L_x_4749) ;  /* 0xffff443000007947 */ /* 0x002fea000383ffff */
.L_x_4653:
[----:B-1----:R-:W-:Y:S01]  /*1d560*/  IMAD.MOV.U32 R0, RZ, RZ, R5 ;  /* 0x000000ffff007224 */ /* 0x002fe200078e0005 */
[----:B------:R-:W-:Y:S01]  /*1d570*/  MOV R2, RZ ;  /* 0x000000ff00027202 */ /* 0x000fe20000000f00 */
[----:B------:R-:W-:Y:S01]  /*1d580*/  IMAD.MOV.U32 R201, RZ, RZ, 0x181f ;  /* 0x0000181fffc97424 */ /* 0x000fe200078e00ff */
[----:B------:R-:W-:Y:S02]  /*1d590*/  MOV R3, 0x1d5b0 ;  /* 0x0001d5b000037802 */ /* 0x000fe40000000f00 */
[----:B--2---:R-:W-:Y:S05]  /*1d5a0*/  CALL.REL.NOINC `($__internal_77_$__cuda_sm70_shflsync_idx_p) ;  /* 0x00001b4000007944 */ /* 0x004fea0003c00000 */
[----:B-1---5:R-:W-:Y:S05]  /*1d5b0*/  BRA `(.L_x_4750) ;  /* 0xffff43f000007947 */ /* 0x022fea000383ffff */
.L_x_4654:
[----:B------:R-:W-:Y:S01]  /*1d5c0*/  IMAD.MOV.U32 R0, RZ, RZ, R4 ;  /* 0x000000ffff007224 */ /* 0x000fe200078e0004 */
[----:B------:R-:W-:Y:S01]  /*1d5d0*/  MOV R2, RZ ;  /* 0x000000ff00027202 */ /* 0x000fe20000000f00 */
[----:B------:R-:W-:Y:S01]  /*1d5e0*/  IMAD.MOV.U32 R201, RZ, RZ, 0x1c1f ;  /* 0x00001c1fffc97424 */ /* 0x000fe200078e00ff */
[----:B------:R-:W-:-:S02]  /*1d5f0*/  MOV R3, 0x1d610 ;  /* 0x0001d61000037802 */ /* 0x000fc40000000f00 */
[----:B------:R-:W-:Y:S05]  /*1d600*/  CALL.REL.NOINC `($__internal_77_$__cuda_sm70_shflsync_idx_p) ;  /* 0x00001ae000007944 */ /* 0x000fea0003c00000 */
[----:B-1---5:R-:W-:Y:S05]  /*1d610*/  BRA `(.L_x_4751) ;  /* 0xffff45b000007947 */ /* 0x022fea000383ffff */
.L_x_4655:
[----:B------:R-:W-:Y:S01]  /*1d620*/  IMAD.MOV.U32 R0, RZ, RZ, R4 ;  /* 0x000000ffff007224 */ /* 0x000fe200078e0004 */
[----:B------:R-:W-:Y:S01]  /*1d630*/  MOV R2, 0x1 ;  /* 0x0000000100027802 */ /* 0x000fe20000000f00 */
[----:B------:R-:W-:Y:S01]  /*1d640*/  IMAD.MOV.U32 R201, RZ, RZ, 0x1c1f ;  /* 0x00001c1fffc97424 */ /* 0x000fe200078e00ff */
[----:B------:R-:W-:-:S02]  /*1d650*/  MOV R3, 0x1d670 ;  /* 0x0001d67000037802 */ /* 0x000fc40000000f00 */
[----:B-1----:R-:W-:Y:S05]  /*1d660*/  CALL.REL.NOINC `($__internal_77_$__cuda_sm70_shflsync_idx_p) ;  /* 0x00001a8000007944 */ /* 0x002fea0003c00000 */
[----:B------:R-:W-:Y:S01]  /*1d670*/  IMAD.IADD R0, R5, 0x1, R0 ;  /* 0x0000000105007824 */ /* 0x000fe200078e0200 */
[----:B------:R-:W-:-:S02]  /*1d680*/  FMNMX.FTZ R133, R10, R11, !PT ;  /* 0x0000000b0a857209 */ /* 0x000fc40007810000 */
[----:B------:R-:W-:Y:S02]  /*1d690*/  MOV R2, 0x1d8b0 ;  /* 0x0001d8b000027802 */ /* 0x000fe40000000f00 */
        /* <DEDUP_REMOVED lines=9> */
[----:B-----5:R-:W-:Y:S02]  /*1d730*/  FMNMX.FTZ R4, R6, R7, !PT ;  /* 0x0000000706047209 */ /* 0x020fe40007810000 */
[----:B------:R-:W-:-:S02]  /*1d740*/  FMNMX.FTZ R133, R13, R133, !PT ;  /* 0x000000850d857209 */ /* 0x000fc40007810000 */
[----:B------:R-:W-:Y:S02]  /*1d750*/  FSEL R8, R35, -INF , P0 ;  /* 0xff80000023087808 */ /* 0x000fe40000000000 */
[----:B------:R-:W-:Y:S02]  /*1d760*/  ISETP.GT.AND P1, PT, R0, 0x10, PT ;  /* 0x000000100000780c */ /* 0x000fe40003f24270 */
        /* <DEDUP_REMOVED lines=10> */
[----:B------:R-:W-:Y:S01]  /*1d810*/  ISETP.GT.AND P0, PT, R0, 0x19, PT ;  /* 0x000000190000780c */ /* 0x000fe20003f04270 */
[----:B------:R-:W-:Y:S01]  /*1d820*/  IMAD.MOV.U32 R0, RZ, RZ, 0x2 ;  /* 0x00000002ff007424 */ /* 0x000fe200078e00ff */
[----:B------:R-:W-:Y:S02]  /*1d830*/  FSEL R22, R30, -INF , P1 ;  /* 0xff8000001e167808 */ /* 0x000fe40000800000 */
[----:B------:R-:W-:Y:S02]  /*1d840*/  FMNMX.FTZ R4, R20, R4, !PT ;  /* 0x0000000414047209 */ /* 0x000fe40007810000 */
[----:B------:R-:W-:Y:S02]  /*1d850*/  FMNMX.FTZ R133, R26, R133, !PT ;  /* 0x000000851a857209 */ /* 0x000fe40007810000 */
[----:B------:R-:W-:Y:S02]  /*1d860*/  FSEL R25, R31, -INF , P0 ;  /* 0xff8000001f197808 */ /* 0x000fe40000000000 */
[----:B------:R-:W-:Y:S01]  /*1d870*/  FMNMX.FTZ R4, R22, R4, !PT ;  /* 0x0000000416047209 */ /* 0x000fe20007810000 */
[----:B------:R-:W-:-:S03]  /*1d880*/  IMAD.MOV.U32 R132, RZ, RZ, R133 ;  /* 0x000000ffff847224 */ /* 0x000fc600078e0085 */
[----:B------:R-:W-:Y:S02]  /*1d890*/  FMNMX.FTZ R4, R25, R4, !PT ;  /* 0x0000000419047209 */ /* 0x000fe40007810000 */
[----:B-1----:R-:W-:Y:S05]  /*1d8a0*/  CALL.REL.NOINC `($__internal_76_$__cuda_sm70_shflsync_bfly_p) ;  /* 0x000017e000007944 */ /* 0x002fea0003c00000 */
[----:B------:R-:W-:Y:S01]  /*1d8b0*/  FMNMX.FTZ R133, R133, R0, !PT ;  /* 0x0000000085857209 */ /* 0x000fe20007810000 */
[----:B------:R-:W-:Y:S01]  /*1d8c0*/  IMAD.MOV.U32 R0, RZ, RZ, 0x1 ;  /* 0x00000001ff007424 */ /* 0x000fe200078e00ff */
[----:B------:R-:W-:-:S03]  /*1d8d0*/  MOV R2, 0x1d900 ;  /* 0x0001d90000027802 */ /* 0x000fc60000000f00 */
[----:B------:R-:W-:Y:S02]  /*1d8e0*/  IMAD.MOV.U32 R132, RZ, RZ, R133 ;  /* 0x000000ffff847224 */ /* 0x000fe400078e0085 */
[----:B------:R-:W-:Y:S05]  /*1d8f0*/  CALL.REL.NOINC `($__internal_76_$__cuda_sm70_shflsync_bfly_p) ;  /* 0x0000179000007944 */ /* 0x000fea0003c00000 */
[----:B------:R-:W-:Y:S01]  /*1d900*/  FMNMX.FTZ R133, R133, R0, !PT ;  /* 0x0000000085857209 */ /* 0x000fe20007810000 */
[----:B------:R-:W-:Y:S01]  /*1d910*/  IMAD.MOV.U32 R132, RZ, RZ, R4 ;  /* 0x000000ffff847224 */ /* 0x000fe200078e0004 */
[----:B------:R-:W-:Y:S01]  /*1d920*/  MOV R2, 0x1d950 ;  /* 0x0001d95000027802 */ /* 0x000fe20000000f00 */
[----:B------:R-:W-:Y:S02]  /*1d930*/  IMAD.MOV.U32 R0, RZ, RZ, 0x2 ;  /* 0x00000002ff007424 */ /* 0x000fe400078e00ff */
[----:B------:R-:W-:Y:S05]  /*1d940*/  CALL.REL.NOINC `($__internal_76_$__cuda_sm70_shflsync_bfly_p) ;  /* 0x0000174000007944 */ /* 0x000fea0003c00000 */
[----:B------:R-:W-:Y:S01]  /*1d950*/  FMNMX.FTZ R4, R4, R0, !PT ;  /* 0x0000000004047209 */ /* 0x000fe20007810000 */
[----:B------:R-:W-:Y:S01]  /*1d960*/  IMAD.MOV.U32 R0, RZ, RZ, 0x1 ;  /* 0x00000001ff007424 */ /* 0x000fe200078e00ff */
[----:B------:R-:W-:-:S03]  /*1d970*/  MOV R2, 0x1d9a0 ;  /* 0x0001d9a000027802 */ /* 0x000fc60000000f00 */
[----:B------:R-:W-:Y:S02]  /*1d980*/  IMAD.MOV.U32 R132, RZ, RZ, R4 ;  /* 0x000000ffff847224 */ /* 0x000fe400078e0004 */
[----:B------:R-:W-:Y:S05]  /*1d990*/  CALL.REL.NOINC `($__internal_76_$__cuda_sm70_shflsync_bfly_p) ;  /* 0x000016f000007944 */ /* 0x000fea0003c00000 */
[----:B------:R-:W-:Y:S01]  /*1d9a0*/  MOV R5, R0 ;  /* 0x0000000000057202 */ /* 0x000fe20000000f00 */
[----:B------:R-:W-:Y:S05]  /*1d9b0*/  BRA `(.L_x_4752) ;  /* 0xffff45c000007947 */ /* 0x000fea000383ffff */
.L_x_4659:
[----:B------:R-:W-:Y:S01]  /*1d9c0*/  MOV R201, 0x181f ;  /* 0x0000181f00c97802 */ /* 0x000fe20000000f00 */
[----:B------:R-:W-:Y:S01]  /*1d9d0*/  IMAD.MOV.U32 R2, RZ, RZ, RZ ;  /* 0x000000ffff027224 */ /* 0x000fe200078e00ff */
[----:B------:R-:W-:Y:S02]  /*1d9e0*/  MOV R3, 0x1da00 ;  /* 0x0001da0000037802 */ /* 0x000fe40000000f00 */
[----:B-1234-:R-:W-:Y:S05]  /*1d9f0*/  CALL.REL.NOINC `($__internal_77_$__cuda_sm70_shflsync_idx_p) ;  /* 0x000016f000007944 */ /* 0x01efea0003c00000 */
[----:B-----5:R-:W-:Y:S01]  /*1da00*/  MOV R4, R0 ;  /* 0x0000000000047202 */ /* 0x020fe20000000f00 */
[----:B-1----:R-:W-:-:S05]  /*1da10*/  BRA `(.L_x_4753) ;  /* 0xffff521000007947 */ /* 0x002fca000383ffff */
.L_x_4660:
[----:B------:R-:W-:Y:S01]  /*1da20*/  MOV R2, RZ ;  /* 0x000000ff00027202 */ /* 0x000fe20000000f00 */
[----:B----4-:R-:W-:Y:S01]  /*1da30*/  IMAD.MOV.U32 R0, RZ, RZ, R5 ;  /* 0x000000ffff007224 */ /* 0x010fe200078e0005 */
[----:B------:R-:W-:Y:S01]  /*1da40*/  MOV R3, 0x1da70 ;  /* 0x0001da7000037802 */ /* 0x000fe20000000f00 */
[----:B------:R-:W-:Y:S02]  /*1da50*/  IMAD.MOV.U32 R201, RZ, RZ, 0x181f ;  /* 0x0000181fffc97424 */ /* 0x000fe400078e00ff */
[----:B-123--:R-:W-:Y:S05]  /*1da60*/  CALL.REL.NOINC `($__internal_77_$__cuda_sm70_shflsync_idx_p) ;  /* 0x0000168000007944 */ /* 0x00efea0003c00000 */
[----:B-1---5:R-:W-:-:S05]  /*1da70*/  BRA `(.L_x_4754) ;  /* 0xffff51d000007947 */ /* 0x022fca000383ffff */
.L_x_4663:
[----:B------:R-:W-:Y:S01]  /*1da80*/  MOV R201, 0x181f ;  /* 0x0000181f00c97802 */ /* 0x000fe20000000f00 */
[----:B------:R-:W-:Y:S01]  /*1da90*/  IMAD.MOV.U32 R2, RZ, RZ, RZ ;  /* 0x000000ffff027224 */ /* 0x000fe200078e00ff */
[----:B------:R-:W-:Y:S02]  /*1daa0*/  MOV R3, 0x1dac0 ;  /* 0x0001dac000037802 */ /* 0x000fe40000000f00 */
[----:B------:R-:W-:Y:S05]  /*1dab0*/  CALL.REL.NOINC `($__internal_77_$__cuda_sm70_shflsync_idx_p) ;  /* 0x0000163000007944 */ /* 0x000fea0003c00000 */
[----:B------:R-:W-:Y:S01]  /*1dac0*/  MOV R132, R0 ;  /* 0x0000000000847202 */ /* 0x000fe20000000f00 */
[----:B-1---5:R-:W-:-:S05]  /*1dad0*/  BRA `(.L_x_4755) ;  /* 0xffff5bc000007947 */ /* 0x022fca000383ffff */
.L_x_4664:
[----:B------:R-:W-:Y:S01]  /*1dae0*/  MOV R2, RZ ;  /* 0x000000ff00027202 */ /* 0x000fe20000000f00 */
[----:B-1----:R-:W-:Y:S01]  /*1daf0*/  IMAD.MOV.U32 R0, RZ, RZ, R133 ;  /* 0x000000ffff007224 */ /* 0x002fe200078e0085 */
[----:B------:R-:W-:Y:S01]  /*1db00*/  MOV R3, 0x1db30 ;  /* 0x0001db3000037802 */ /* 0x000fe20000000f00 */
[----:B------:R-:W-:Y:S02]  /*1db10*/  IMAD.MOV.U32 R201, RZ, RZ, 0x181f ;  /* 0x0000181fffc97424 */ /* 0x000fe400078e00ff */
[----:B--2---:R-:W-:Y:S05]  /*1db20*/  CALL.REL.NOINC `($__internal_77_$__cuda_sm70_shflsync_idx_p) ;  /* 0x000015c000007944 */ /* 0x004fea0003c00000 */
[----:B-1---5:R-:W-:-:S05]  /*1db30*/  BRA `(.L_x_4756) ;  /* 0xffff5b8000007947 */ /* 0x022fca000383ffff */
.L_x_4665:
[----:B--2---:R-:W-:Y:S01]  /*1db40*/  MOV R2, RZ ;  /* 0x000000ff00027202 */ /* 0x004fe20000000f00 */
[----:B------:R-:W-:Y:S01]  /*1db50*/  IMAD.MOV.U32 R0, RZ, RZ, R132 ;  /* 0x000000ffff007224 */ /* 0x000fe200078e0084 */
[----:B------:R-:W-:Y:S01]  /*1db60*/  MOV R3, 0x1db90 ;  /* 0x0001db9000037802 */ /* 0x000fe20000000f00 */
[----:B------:R-:W-:Y:S02]  /*1db70*/  IMAD.MOV.U32 R201, RZ, RZ, 0x1c1f ;  /* 0x00001c1fffc97424 */ /* 0x000fe400078e00ff */
[----:B------:R-:W-:Y:S05]  /*1db80*/  CALL.REL.NOINC `($__internal_77_$__cuda_sm70_shflsync_idx_p) ;  /* 0x0000156000007944 */ /* 0x000fea0003c00000 */
[----:B-1---5:R-:W-:-:S05]  /*1db90*/  BRA `(.L_x_4757) ;  /* 0xffff5d4000007947 */ /* 0x022fca000383ffff */
.L_x_4666:
[----:B------:R-:W-:Y:S01]  /*1dba0*/  MOV R2, 0x1 ;  /* 0x0000000100027802 */ /* 0x000fe20000000f00 */
[----:B------:R-:W-:Y:S01]  /*1dbb0*/  IMAD.MOV.U32 R0, RZ, RZ, R132 ;  /* 0x000000ffff007224 */ /* 0x000fe200078e0084 */
[----:B------:R-:W-:Y:S01]  /*1dbc0*/  MOV R3, 0x1dbf0 ;  /* 0x0001dbf000037802 */ /* 0x000fe20000000f00 */
[----:B------:R-:W-:Y:S02]  /*1dbd0*/  IMAD.MOV.U32 R201, RZ, RZ, 0x1c1f ;  /* 0x00001c1fffc97424 */ /* 0x000fe400078e00ff */
[----:B-1----:R-:W-:Y:S05]  /*1dbe0*/  CALL.REL.NOINC `($__internal_77_$__cuda_sm70_shflsync_idx_p) ;  /* 0x0000150000007944 */ /* 0x002fea0003c00000 */
        /* <DEDUP_REMOVED lines=32> */
[----:B-----5:R-:W-:Y:S02]  /*1ddf0*/  FMNMX.FTZ R132, R4, R132, !PT ;  /* 0x0000008404847209 */ /* 0x020fe40007810000 */
[----:B------:R-:W-:Y:S02]  /*1de00*/  FMNMX.FTZ R14, R5, R14, !PT ;  /* 0x0000000e050e7209 */ /* 0x000fe40007810000 */
[----:B------:R-:W-:Y:S02]  /*1de10*/  MOV R2, 0x1de30 ;  /* 0x0001de3000027802 */ /* 0x000fe40000000f00 */
[----:B-1----:R-:W-:Y:S05]  /*1de20*/  CALL.REL.NOINC `($__internal_76_$__cuda_sm70_shflsync_bfly_p) ;  /* 0x0000126000007944 */ /* 0x002fea0003c00000 */
[----:B------:R-:W-:Y:S01]  /*1de30*/  FMNMX.FTZ R132, R132, R0, !PT ;  /* 0x0000000084847209 */ /* 0x000fe20007810000 */
[----:B------:R-:W-:Y:S01]  /*1de40*/  IMAD.MOV.U32 R0, RZ, RZ, 0x1 ;  /* 0x00000001ff007424 */ /* 0x000fe200078e00ff */
[----:B------:R-:W-:Y:S02]  /*1de50*/  MOV R2, 0x1de70 ;  /* 0x0001de7000027802 */ /* 0x000fe40000000f00 */
        /* <DEDUP_REMOVED lines=8> */
[----:B------:R-:W-:Y:S02]  /*1dee0*/  MOV R2, 0x1df00 ;  /* 0x0001df0000027802 */ /* 0x000fe40000000f00 */
[----:B------:R-:W-:Y:S05]  /*1def0*/  CALL.REL.NOINC `($__internal_76_$__cuda_sm70_shflsync_bfly_p) ;  /* 0x0000119000007944 */ /* 0x000fea0003c00000 */
[----:B------:R-:W-:-:S05]  /*1df00*/  BRA `(.L_x_4758) ;  /* 0xffff5d8000007947 */ /* 0x000fca000383ffff */
.L_x_4669:
[----:B------:R-:W-:Y:S01]  /*1df10*/  MOV R201, 0x181f ;  /* 0x0000181f00c97802 */ /* 0x000fe20000000f00 */
[----:B------:R-:W-:Y:S01]  /*1df20*/  IMAD.MOV.U32 R2, RZ, RZ, RZ ;  /* 0x000000ffff027224 */ /* 0x000fe200078e00ff */
[----:B------:R-:W-:Y:S02]  /*1df30*/  MOV R3, 0x1df50 ;  /* 0x0001df5000037802 */ /* 0x000fe40000000f00 */
[----:B-1234-:R-:W-:Y:S05]  /*1df40*/  CALL.REL.NOINC `($__internal_77_$__cuda_sm70_shflsync_idx_p) ;  /* 0x000011a000007944 */ /* 0x01efea0003c00000 */
[----:B-1---5:R-:W-:-:S05]  /*1df50*/  BRA `(.L_x_4759) ;  /* 0xffff71d000007947 */ /* 0x022fca000383ffff */
.L_x_4672:
[----:B------:R-:W-:Y:S01]  /*1df60*/  MOV R201, 0x181f ;  /* 0x0000181f00c97802 */ /* 0x000fe20000000f00 */
[----:B------:R-:W-:Y:S01]  /*1df70*/  IMAD.MOV.U32 R2, RZ, RZ, RZ ;  /* 0x000000ffff027224 */ /* 0x000fe200078e00ff */
[----:B------:R-:W-:Y:S02]  /*1df80*/  MOV R3, 0x1dfa0 ;  /* 0x0001dfa000037802 */ /* 0x000fe40000000f00 */
[----:B------:R-:W-:Y:S05]  /*1df90*/  CALL.REL.NOINC `($__internal_77_$__cuda_sm70_shflsync_idx_p) ;  /* 0x0000115000007944 */ /* 0x000fea0003c00000 */
[----:B------:R-:W-:Y:S01]  /*1dfa0*/  MOV R132, R0 ;  /* 0x0000000000847202 */ /* 0x000fe20000000f00 */
[----:B-1---5:R-:W-:-:S05]  /*1dfb0*/  BRA `(.L_x_4760) ;  /* 0xffff7b9000007947 */ /* 0x022fca000383ffff */
.L_x_4673:
[----:B------:R-:W-:Y:S01]  /*1dfc0*/  MOV R2, RZ ;  /* 0x000000ff00027202 */ /* 0x000fe20000000f00 */
[----:B-1----:R-:W-:Y:S01]  /*1dfd0*/  IMAD.MOV.U32 R0, RZ, RZ, R133 ;  /* 0x000000ffff007224 */ /* 0x002fe200078e0085 */
[----:B------:R-:W-:Y:S01]  /*1dfe0*/  MOV R3, 0x1e010 ;  /* 0x0001e01000037802 */ /* 0x000fe20000000f00 */
[----:B------:R-:W-:Y:S02]  /*1dff0*/  IMAD.MOV.U32 R201, RZ, RZ, 0x181f ;  /* 0x0000181fffc97424 */ /* 0x000fe400078e00ff */
[----:B--2---:R-:W-:Y:S05]  /*1e000*/  CALL.REL.NOINC `($__internal_77_$__cuda_sm70_shflsync_idx_p) ;  /* 0x000010e000007944 */ /* 0x004fea0003c00000 */
[----:B-1---5:R-:W-:-:S05]  /*1e010*/  BRA `(.L_x_4761) ;  /* 0xffff7b5000007947 */ /* 0x022fca000383ffff */
.L_x_4674:
[----:B------:R-:W-:Y:S02]  /*1e020*/  MOV R0, 0x2 ;  /* 0x0000000200007802 */ /* 0x000fe40000000f00 */
[----:B------:R-:W-:Y:S02]  /*1e030*/  MOV R2, 0x1e050 ;  /* 0x0001e05000027802 */ /* 0x000fe40000000f00 */
[----:B------:R-:W-:Y:S05]  /*1e040*/  CALL.REL.NOINC `($__internal_76_$__cuda_sm70_shflsync_bfly_p) ;  /* 0x0000104000007944 */ /* 0x000fea0003c00000 */
        /* <DEDUP_REMOVED lines=14> */
.L_x_4676:
[----:B------:R-:W-:Y:S01]  /*1e130*/  IMAD.MOV.U32 R132, RZ, RZ, R204 ;  /* 0x000000ffff847224 */ /* 0x000fe200078e00cc */
[----:B------:R-:W-:-:S02]  /*1e140*/  MOV R0, 0x2 ;  /* 0x0000000200007802 */ /* 0x000fc40000000f00 */
[----:B------:R-:W-:Y:S02]  /*1e150*/  MOV R2, 0x1e170 ;  /* 0x0001e17000027802 */ /* 0x000fe40000000f00 */
[----:B------:R-:W-:Y:S05]  /*1e160*/  CALL.REL.NOINC `($__internal_76_$__cuda_sm70_shflsync_bfly_p) ;  /* 0x00000f2000007944 */ /* 0x000fea0003c00000 */
[----:B------:R-:W-:Y:S05]  /*1e170*/  BRA `(.L_x_4763) ;  /* 0xffff8f4000007947 */ /* 0x000fea000383ffff */
.L_x_4677:
[----:B------:R-:W-:Y:S01]  /*1e180*/  IMAD.MOV.U32 R132, RZ, RZ, R5 ;  /* 0x000000ffff847224 */ /* 0x000fe200078e0005 */
[----:B------:R-:W-:Y:S02]  /*1e190*/  MOV R0, 0x1 ;  /* 0x0000000100007802 */ /* 0x000fe40000000f00 */
[----:B------:R-:W-:Y:S02]  /*1e1a0*/  MOV R2, 0x1e1c0 ;  /* 0x0001e1c000027802 */ /* 0x000fe40000000f00 */
[----:B-1----:R-:W-:Y:S05]  /*1e1b0*/  CALL.REL.NOINC `($__internal_76_$__cuda_sm70_shflsync_bfly_p) ;  /* 0x00000ed000007944 */ /* 0x002fea0003c00000 */
[----:B------:R-:W-:Y:S01]  /*1e1c0*/  FADD.FTZ R5, R5, R0 ;  /* 0x0000000005057221 */ /* 0x000fe20000010000 */
[----:B------:R-:W-:Y:S02]  /*1e1d0*/  MOV R132, R203 ;  /* 0x000000cb00847202 */ /* 0x000fe40000000f00 */
[----:B------:R-:W-:Y:S02]  /*1e1e0*/  MOV R0, 0x2 ;  /* 0x0000000200007802 */ /* 0x000fe40000000f00 */
[----:B------:R-:W-:Y:S02]  /*1e1f0*/  MOV R2, 0x1e210 ;  /* 0x0001e21000027802 */ /* 0x000fe40000000f00 */
[----:B------:R-:W-:Y:S05]  /*1e200*/  CALL.REL.NOINC `($__internal_76_$__cuda_sm70_shflsync_bfly_p) ;  /* 0x00000e8000007944 */ /* 0x000fea0003c00000 */
[----:B------:R-:W-:Y:S01]  /*1e210*/  FADD.FTZ R6, R203, R0 ;  /* 0x00000000cb067221 */ /* 0x000fe20000010000 */
[----:B------:R-:W-:Y:S02]  /*1e220*/  MOV R0, 0x1 ;  /* 0x0000000100007802 */ /* 0x000fe40000000f00 */
[----:B------:R-:W-:-:S02]  /*1e230*/  MOV R2, 0x1e260 ;  /* 0x0001e26000027802 */ /* 0x000fc40000000f00 */
[----:B------:R-:W-:Y:S02]  /*1e240*/  MOV R132, R6 ;  /* 0x0000000600847202 */ /* 0x000fe40000000f00 */
[----:B------:R-:W-:Y:S05]  /*1e250*/  CALL.REL.NOINC `($__internal_76_$__cuda_sm70_shflsync_bfly_p) ;  /* 0x00000e3000007944 */ /* 0x000fea0003c00000 */
[----:B------:R-:W-:Y:S01]  /*1e260*/  MOV R3, R0 ;  /* 0x0000000000037202 */ /* 0x000fe20000000f00 */
[----:B------:R-:W-:Y:S05]  /*1e270*/  BRA `(.L_x_4764) ;  /* 0xffff8eb000007947 */ /* 0x000fea000383ffff */
.L_x_4684:
[----:B--234-:R-:W-:Y:S01]  /*1e280*/  IMAD.MOV.U32 R0, RZ, RZ, R13 ;  /* 0x000000ffff007224 */ /* 0x01cfe200078e000d */
[----:B------:R-:W-:Y:S01]  /*1e290*/  MOV R2, RZ ;  /* 0x000000ff00027202 */ /* 0x000fe20000000f00 */
[----:B------:R-:W-:Y:S01]  /*1e2a0*/  IMAD.MOV.U32 R201, RZ, RZ, 0x181f ;  /* 0x0000181fffc97424 */ /* 0x000fe200078e00ff */
[----:B------:R-:W-:Y:S02]  /*1e2b0*/  MOV R3, 0x1e2d0 ;  /* 0x0001e2d000037802 */ /* 0x000fe40000000f00 */
[----:B-1----:R-:W-:Y:S05]  /*1e2c0*/  CALL.REL.NOINC `($__internal_77_$__cuda_sm70_shflsync_idx_p) ;  /* 0x00000e2000007944 */ /* 0x002fea0003c00000 */
[----:B-----5:R-:W-:Y:S01]  /*1e2d0*/  MOV R4, R0 ;  /* 0x0000000000047202 */ /* 0x020fe20000000f00 */
[----:B-1----:R-:W-:Y:S05]  /*1e2e0*/  BRA `(.L_x_4765) ;  /* 0xffffa9c000007947 */ /* 0x002fea000383ffff */
.L_x_4685:
[----:B------:R-:W-:Y:S01]  /*1e2f0*/  IMAD.MOV.U32 R0, RZ, RZ, R14 ;  /* 0x000000ffff007224 */ /* 0x000fe200078e000e */
[----:B------:R-:W-:Y:S01]  /*1e300*/  MOV R2, RZ ;  /* 0x000000ff00027202 */ /* 0x000fe20000000f00 */
[----:B------:R-:W-:Y:S01]  /*1e310*/  IMAD.MOV.U32 R201, RZ, RZ, 0x181f ;  /* 0x0000181fffc97424 */ /* 0x000fe200078e00ff */
[----:B------:R-:W-:Y:S02]  /*1e320*/  MOV R3, 0x1e340 ;  /* 0x0001e34000037802 */ /* 0x000fe40000000f00 */
[----:B-123--:R-:W-:Y:S05]  /*1e330*/  CALL.REL.NOINC `($__internal_77_$__cuda_sm70_shflsync_idx_p) ;  /* 0x00000db000007944 */ /* 0x00efea0003c00000 */
[----:B-1---5:R-:W-:Y:S05]  /*1e340*/  BRA `(.L_x_4766) ;  /* 0xffffa98000007947 */ /* 0x022fea000383ffff */
.L_x_4688:
[----:B--2---:R-:W-:Y:S01]  /*1e350*/  IMAD.MOV.U32 R0, RZ, RZ, R13 ;  /* 0x000000ffff007224 */ /* 0x004fe200078e000d */
[----:B------:R-:W-:Y:S01]  /*1e360*/  MOV R2, 0x1 ;  /* 0x0000000100027802 */ /* 0x000fe20000000f00 */
[----:B------:R-:W-:Y:S01]  /*1e370*/  IMAD.MOV.U32 R201, RZ, RZ, 0x181f ;  /* 0x0000181fffc97424 */ /* 0x000fe200078e00ff */
[----:B------:R-:W-:-:S02]  /*1e380*/  MOV R3, 0x1e3a0 ;  /* 0x0001e3a000037802 */ /* 0x000fc40000000f00 */
[----:B-1-34-:R-:W-:Y:S05]  /*1e390*/  CALL.REL.NOINC `($__internal_77_$__cuda_sm70_shflsync_idx_p) ;  /* 0x00000d5000007944 */ /* 0x01afea0003c00000 */
[----:B-----5:R-:W-:Y:S01]  /*1e3a0*/  IMAD.MOV.U32 R4, RZ, RZ, R0 ;  /* 0x000000ffff047224 */ /* 0x020fe200078e0000 */
[----:B------:R-:W-:Y:S01]  /*1e3b0*/  MOV R2, 0x1 ;  /* 0x0000000100027802 */ /* 0x000fe20000000f00 */
[----:B------:R-:W-:Y:S01]  /*1e3c0*/  IMAD.MOV.U32 R0, RZ, RZ, R14 ;  /* 0x000000ffff007224 */ /* 0x000fe200078e000e */
[----:B------:R-:W-:-:S02]  /*1e3d0*/  MOV R201, 0x181f ;  /* 0x0000181f00c97802 */ /* 0x000fc40000000f00 */
[----:B------:R-:W-:Y:S02]  /*1e3e0*/  MOV R3, 0x1e400 ;  /* 0x0001e40000037802 */ /* 0x000fe40000000f00 */
[----:B-1----:R-:W-:Y:S05]  /*1e3f0*/  CALL.REL.NOINC `($__internal_77_$__cuda_sm70_shflsync_idx_p) ;  /* 0x00000cf000007944 */ /* 0x002fea0003c00000 */
[----:B-1---5:R-:W-:Y:S05]  /*1e400*/  BRA `(.L_x_4767) ;  /* 0xffffaa3000007947 */ /* 0x022fea000383ffff */
.L_x_4691:
[----:B--2---:R-:W-:Y:S01]  /*1e410*/  IMAD.MOV.U32 R0, RZ, RZ, R13 ;  /* 0x000000ffff007224 */ /* 0x004fe200078e000d */
[----:B------:R-:W-:Y:S01]  /*1e420*/  MOV R2, 0x2 ;  /* 0x0000000200027802 */ /* 0x000fe20000000f00 */
[----:B------:R-:W-:Y:S01]  /*1e430*/  IMAD.MOV.U32 R201, RZ, RZ, 0x181f ;  /* 0x0000181fffc97424 */ /* 0x000fe200078e00ff */
[----:B------:R-:W-:Y:S02]  /*1e440*/  MOV R3, 0x1e460 ;  /* 0x0001e46000037802 */ /* 0x000fe40000000f00 */
[----:B-1-34-:R-:W-:Y:S05]  /*1e450*/  CALL.REL.NOINC `($__internal_77_$__cuda_sm70_shflsync_idx_p) ;  /* 0x00000c9000007944 */ /* 0x01afea0003c00000 */
[----:B-----5:R-:W-:Y:S01]  /*1e460*/  MOV R4, R0 ;  /* 0x0000000000047202 */ /* 0x020fe20000000f00 */
[----:B-1----:R-:W-:Y:S05]  /*1e470*/  BRA `(.L_x_4768) ;  /* 0xffffab3000007947 */ /* 0x002fea000383ffff */
.L_x_4692:
[----:B--2---:R-:W-:Y:S01]  /*1e480*/  IMAD.MOV.U32 R0, RZ, RZ, R14 ;  /* 0x000000ffff007224 */ /* 0x004fe200078e000e */
[----:B------:R-:W-:Y:S01]  /*1e490*/  MOV R2, 0x2 ;  /* 0x0000000200027802 */ /* 0x000fe20000000f00 */
[----:B------:R-:W-:Y:S01]  /*1e4a0*/  IMAD.MOV.U32 R201, RZ, RZ, 0x181f ;  /* 0x0000181fffc97424 */ /* 0x000fe200078e00ff */
[----:B------:R-:W-:Y:S02]  /*1e4b0*/  MOV R3, 0x1e4d0 ;  /* 0x0001e4d000037802 */ /* 0x000fe40000000f00 */
[----:B-1-34-:R-:W-:Y:S05]  /*1e4c0*/  CALL.REL.NOINC `($__internal_77_$__cuda_sm70_shflsync_idx_p) ;  /* 0x00000c2000007944 */ /* 0x01afea0003c00000 */
[----:B-1---5:R-:W-:Y:S05]  /*1e4d0*/  BRA `(.L_x_4769) ;  /* 0xffffaaf000007947 */ /* 0x022fea000383ffff */
.L_x_4695:
[----:B----4-:R-:W-:Y:S01]  /*1e4e0*/  IMAD.MOV.U32 R0, RZ, RZ, R13 ;  /* 0x000000ffff007224 */ /* 0x010fe200078e000d */
[----:B---3--:R-:W-:Y:S01]  /*1e4f0*/  MOV R2, 0x3 ;  /* 0x0000000300027802 */ /* 0x008fe20000000f00 */
[----:B------:R-:W-:Y:S01]  /*1e500*/  IMAD.MOV.U32 R201, RZ, RZ, 0x181f ;  /* 0x0000181fffc97424 */ /* 0x000fe200078e00ff */
[----:B------:R-:W-:-:S02]  /*1e510*/  MOV R3, 0x1e530 ;  /* 0x0001e53000037802 */ /* 0x000fc40000000f00 */
[----:B-12---:R-:W-:Y:S05]  /*1e520*/  CALL.REL.NOINC `($__internal_77_$__cuda_sm70_shflsync_idx_p) ;  /* 0x00000bc000007944 */ /* 0x006fea0003c00000 */
[----:B-----5:R-:W-:Y:S01]  /*1e530*/  IMAD.MOV.U32 R4, RZ, RZ, R0 ;  /* 0x000000ffff047224 */ /* 0x020fe200078e0000 */
[----:B------:R-:W-:Y:S01]  /*1e540*/  MOV R2, 0x3 ;  /* 0x0000000300027802 */ /* 0x000fe20000000f00 */
[----:B------:R-:W-:Y:S01]  /*1e550*/  IMAD.MOV.U32 R0, RZ, RZ, R14 ;  /* 0x000000ffff007224 */ /* 0x000fe200078e000e */
[----:B------:R-:W-:-:S02]  /*1e560*/  MOV R201, 0x181f ;  /* 0x0000181f00c97802 */ /* 0x000fc40000000f00 */
[----:B------:R-:W-:Y:S02]  /*1e570*/  MOV R3, 0x1e590 ;  /* 0x0001e59000037802 */ /* 0x000fe40000000f00 */
[----:B-1----:R-:W-:Y:S05]  /*1e580*/  CALL.REL.NOINC `($__internal_77_$__cuda_sm70_shflsync_idx_p) ;  /* 0x00000b6000007944 */ /* 0x002fea0003c00000 */
[----:B-1---5:R-:W-:Y:S05]  /*1e590*/  BRA `(.L_x_4770) ;  /* 0xffffabb000007947 */ /* 0x022fea000383ffff */
.L_x_4697:
[----:B------:R-:W-:Y:S01]  /*1e5a0*/  IMAD.MOV.U32 R0, RZ, RZ, R5 ;  /* 0x000000ffff007224 */ /* 0x000fe200078e0005 */
[----:B------:R-:W-:Y:S01]  /*1e5b0*/  MOV R2, RZ ;  /* 0x000000ff00027202 */ /* 0x000fe20000000f00 */
[----:B------:R-:W-:Y:S01]  /*1e5c0*/  IMAD.MOV.U32 R201, RZ, RZ, 0x1c1f ;  /* 0x00001c1fffc97424 */ /* 0x000fe200078e00ff */
[----:B------:R-:W-:Y:S02]  /*1e5d0*/  MOV R3, 0x1e5f0 ;  /* 0x0001e5f000037802 */ /* 0x000fe40000000f00 */
[----:B------:R-:W-:Y:S05]  /*1e5e0*/  CALL.REL.NOINC `($__internal_77_$__cuda_sm70_shflsync_idx_p) ;  /* 0x00000b0000007944 */ /* 0x000fea0003c00000 */
[----:B-----5:R-:W-:Y:S01]  /*1e5f0*/  MOV R4, R0 ;  /* 0x0000000000047202 */ /* 0x020fe20000000f00 */
[----:B-1----:R-:W-:Y:S05]  /*1e600*/  BRA `(.L_x_4771) ;  /* 0xffffaea000007947 */ /* 0x002fea000383ffff */
.L_x_4698:
[----:B------:R-:W-:Y:S01]  /*1e610*/  IMAD.MOV.U32 R0, RZ, RZ, R12 ;  /* 0x000000ffff007224 */ /* 0x000fe200078e000c */
[----:B------:R-:W-:Y:S01]  /*1e620*/  MOV R2, RZ ;  /* 0x000000ff00027202 */ /* 0x000fe20000000f00 */
[----:B------:R-:W-:Y:S01]  /*1e630*/  IMAD.MOV.U32 R201, RZ, RZ, 0x1c1f ;  /* 0x00001c1fffc97424 */ /* 0x000fe200078e00ff */
[----:B------:R-:W-:Y:S02]  /*1e640*/  MOV R3, 0x1e660 ;  /* 0x0001e66000037802 */ /* 0x000fe40000000f00 */
[----:B-12---:R-:W-:Y:S05]  /*1e650*/  CALL.REL.NOINC `($__internal_77_$__cuda_sm70_shflsync_idx_p) ;  /* 0x00000a9000007944 */ /* 0x006fea0003c00000 */
[----:B-1---5:R-:W-:Y:S05]  /*1e660*/  BRA `(.L_x_4772) ;  /* 0xffffae6000007947 */ /* 0x022fea000383ffff */
.L_x_4701:
[----:B----4-:R-:W-:Y:S01]  /*1e670*/  IMAD.MOV.U32 R0, RZ, RZ, R5 ;  /* 0x000000ffff007224 */ /* 0x010fe200078e0005 */
[----:B------:R-:W-:Y:S01]  /*1e680*/  MOV R2, 0x1 ;  /* 0x0000000100027802 */ /* 0x000fe20000000f00 */
[----:B------:R-:W-:Y:S01]  /*1e690*/  IMAD.MOV.U32 R201, RZ, RZ, 0x1c1f ;  /* 0x00001c1fffc97424 */ /* 0x000fe200078e00ff */
[----:B------:R-:W-:-:S02]  /*1e6a0*/  MOV R3, 0x1e6c0 ;  /* 0x0001e6c000037802 */ /* 0x000fc40000000f00 */
[----:B-123--:R-:W-:Y:S05]  /*1e6b0*/  CALL.REL.NOINC `($__internal_77_$__cuda_sm70_shflsync_idx_p) ;  /* 0x00000a3000007944 */ /* 0x00efea0003c00000 */
[----:B-----5:R-:W-:Y:S01]  /*1e6c0*/  IMAD.MOV.U32 R4, RZ, RZ, R0 ;  /* 0x000000ffff047224 */ /* 0x020fe200078e0000 */
[----:B------:R-:W-:Y:S01]  /*1e6d0*/  MOV R2, 0x1 ;  /* 0x0000000100027802 */ /* 0x000fe20000000f00 */
[----:B------:R-:W-:Y:S01]  /*1e6e0*/  IMAD.MOV.U32 R0, RZ, RZ, R12 ;  /* 0x000000ffff007224 */ /* 0x000fe200078e000c */
[----:B------:R-:W-:-:S02]  /*1e6f0*/  MOV R201, 0x1c1f ;  /* 0x00001c1f00c97802 */ /* 0x000fc40000000f00 */
[----:B------:R-:W-:Y:S02]  /*1e700*/  MOV R3, 0x1e720 ;  /* 0x0001e72000037802 */ /* 0x000fe40000000f00 */
[----:B-1----:R-:W-:Y:S05]  /*1e710*/  CALL.REL.NOINC `($__internal_77_$__cuda_sm70_shflsync_idx_p) ;  /* 0x000009d000007944 */ /* 0x002fea0003c00000 */
[----:B-1---5:R-:W-:Y:S05]  /*1e720*/  BRA `(.L_x_4773) ;  /* 0xffffbb6000007947 */ /* 0x022fea000383ffff */
.L_x_4705:
[----:B------:R-:W-:Y:S01]  /*1e730*/  IMAD.MOV.U32 R0, RZ, RZ, R5 ;  /* 0x000000ffff007224 */ /* 0x000fe200078e0005 */
[----:B------:R-:W-:Y:S01]  /*1e740*/  MOV R2, RZ ;  /* 0x000000ff00027202 */ /* 0x000fe20000000f00 */
[----:B------:R-:W-:Y:S01]  /*1e750*/  IMAD.MOV.U32 R201, RZ, RZ, 0x181f ;  /* 0x0000181fffc97424 */ /* 0x000fe200078e00ff */
[----:B------:R-:W-:Y:S02]  /*1e760*/  MOV R3, 0x1e780 ;  /* 0x0001e78000037802 */ /* 0x000fe40000000f00 */
[----:B------:R-:W-:Y:S05]  /*1e770*/  CALL.REL.NOINC `($__internal_77_$__cuda_sm70_shflsync_idx_p) ;  /* 0x0000097000007944 */ /* 0x000fea0003c00000 */
[----:B-----5:R-:W-:Y:S01]  /*1e780*/  MOV R4, R0 ;  /* 0x0000000000047202 */ /* 0x020fe20000000f00 */
[----:B-1----:R-:W-:Y:S05]  /*1e790*/  BRA `(.L_x_4774) ;  /* 0xffffd07000007947 */ /* 0x002fea000383ffff */
.L_x_4706:
[----:B------:R-:W-:Y:S01]  /*1e7a0*/  IMAD.MOV.U32 R0, RZ, RZ, R14 ;  /* 0x000000ffff007224 */ /* 0x000fe200078e000e */
[----:B------:R-:W-:Y:S01]  /*1e7b0*/  MOV R2, RZ ;  /* 0x000000ff00027202 */ /* 0x000fe20000000f00 */
[----:B------:R-:W-:Y:S01]  /*1e7c0*/  IMAD.MOV.U32 R201, RZ, RZ, 0x181f ;  /* 0x0000181fffc97424 */ /* 0x000fe200078e00ff */
[----:B------:R-:W-:Y:S02]  /*1e7d0*/  MOV R3, 0x1e7f0 ;  /* 0x0001e7f000037802 */ /* 0x000fe40000000f00 */
[----:B-12---:R-:W-:Y:S05]  /*1e7e0*/  CALL.REL.NOINC `($__internal_77_$__cuda_sm70_shflsync_idx_p) ;  /* 0x0000090000007944 */ /* 0x006fea0003c00000 */
[----:B-1---5:R-:W-:Y:S05]  /*1e7f0*/  BRA `(.L_x_4775) ;  /* 0xffffd03000007947 */ /* 0x022fea000383ffff */
.L_x_4709:
[----:B----4-:R-:W-:Y:S01]  /*1e800*/  IMAD.MOV.U32 R0, RZ, RZ, R5 ;  /* 0x000000ffff007224 */ /* 0x010fe200078e0005 */
[----:B--2---:R-:W-:Y:S01]  /*1e810*/  MOV R2, 0x1 ;  /* 0x0000000100027802 */ /* 0x004fe20000000f00 */
[----:B------:R-:W-:Y:S01]  /*1e820*/  IMAD.MOV.U32 R201, RZ, RZ, 0x181f ;  /* 0x0000181fffc97424 */ /* 0x000fe200078e00ff */
[----:B------:R-:W-:-:S02]  /*1e830*/  MOV R3, 0x1e850 ;  /* 0x0001e85000037802 */ /* 0x000fc40000000f00 */
[----:B-1-3--:R-:W-:Y:S05]  /*1e840*/  CALL.REL.NOINC `($__internal_77_$__cuda_sm70_shflsync_idx_p) ;  /* 0x000008a000007944 */ /* 0x00afea0003c00000 */
[----:B-----5:R-:W-:Y:S01]  /*1e850*/  IMAD.MOV.U32 R4, RZ, RZ, R0 ;  /* 0x000000ffff047224 */ /* 0x020fe200078e0000 */
[----:B------:R-:W-:Y:S01]  /*1e860*/  MOV R2, 0x1 ;  /* 0x0000000100027802 */ /* 0x000fe20000000f00 */
[----:B------:R-:W-:Y:S01]  /*1e870*/  IMAD.MOV.U32 R0, RZ, RZ, R14 ;  /* 0x000000ffff007224 */ /* 0x000fe200078e000e */
[----:B------:R-:W-:-:S02]  /*1e880*/  MOV R201, 0x181f ;  /* 0x0000181f00c97802 */ /* 0x000fc40000000f00 */
[----:B------:R-:W-:Y:S02]  /*1e890*/  MOV R3, 0x1e8b0 ;  /* 0x0001e8b000037802 */ /* 0x000fe40000000f00 */
[----:B-1----:R-:W-:Y:S05]  /*1e8a0*/  CALL.REL.NOINC `($__internal_77_$__cuda_sm70_shflsync_idx_p) ;  /* 0x0000084000007944 */ /* 0x002fea0003c00000 */
[----:B-1---5:R-:W-:Y:S05]  /*1e8b0*/  BRA `(.L_x_4776) ;  /* 0xffffd0f000007947 */ /* 0x022fea000383ffff */
.L_x_4712:
[----:B----4-:R-:W-:Y:S01]  /*1e8c0*/  IMAD.MOV.U32 R0, RZ, RZ, R5 ;  /* 0x000000ffff007224 */ /* 0x010fe200078e0005 */
[----:B-1----:R-:W-:Y:S01]  /*1e8d0*/  MOV R2, 0x2 ;  /* 0x0000000200027802 */ /* 0x002fe20000000f00 */
[----:B------:R-:W-:Y:S01]  /*1e8e0*/  IMAD.MOV.U32 R201, RZ, RZ, 0x181f ;  /* 0x0000181fffc97424 */ /* 0x000fe200078e00ff */
[----:B------:R-:W-:Y:S02]  /*1e8f0*/  MOV R3, 0x1e910 ;  /* 0x0001e91000037802 */ /* 0x000fe40000000f00 */
[----:B--23--:R-:W-:Y:S05]  /*1e900*/  CALL.REL.NOINC `($__internal_77_$__cuda_sm70_shflsync_idx_p) ;  /* 0x000007e000007944 */ /* 0x00cfea0003c00000 */
[----:B-----5:R-:W-:Y:S01]  /*1e910*/  MOV R4, R0 ;  /* 0x0000000000047202 */ /* 0x020fe20000000f00 */
[----:B-1----:R-:W-:Y:S05]  /*1e920*/  BRA `(.L_x_4777) ;  /* 0xffffd1f000007947 */ /* 0x002fea000383ffff */
.L_x_4713:
[----:B----4-:R-:W-:Y:S01]  /*1e930*/  IMAD.MOV.U32 R0, RZ, RZ, R14 ;  /* 0x000000ffff007224 */ /* 0x010fe200078e000e */
[----:B------:R-:W-:Y:S01]  /*1e940*/  MOV R2, 0x2 ;  /* 0x0000000200027802 */ /* 0x000fe20000000f00 */
[----:B------:R-:W-:Y:S01]  /*1e950*/  IMAD.MOV.U32 R201, RZ, RZ, 0x181f ;  /* 0x0000181fffc97424 */ /* 0x000fe200078e00ff */
[----:B------:R-:W-:Y:S02]  /*1e960*/  MOV R3, 0x1e980 ;  /* 0x0001e98000037802 */ /* 0x000fe40000000f00 */
[----:B-123--:R-:W-:Y:S05]  /*1e970*/  CALL.REL.NOINC `($__internal_77_$__cuda_sm70_shflsync_idx_p) ;  /* 0x0000077000007944 */ /* 0x00efea0003c00000 */
[----:B-1---5:R-:W-:Y:S05]  /*1e980*/  BRA `(.L_x_4778) ;  /* 0xffffd1b000007947 */ /* 0x022fea000383ffff */
.L_x_4716:
[----:B-1----:R-:W-:Y:S01]  /*1e990*/  IMAD.MOV.U32 R0, RZ, RZ, R5 ;  /* 0x000000ffff007224 */ /* 0x002fe200078e0005 */
[----:B------:R-:W-:Y:S01]  /*1e9a0*/  MOV R2, 0x3 ;  /* 0x0000000300027802 */ /* 0x000fe20000000f00 */
[----:B------:R-:W-:Y:S01]  /*1e9b0*/  IMAD.MOV.U32 R201, RZ, RZ, 0x181f ;  /* 0x0000181fffc97424 */ /* 0x000fe200078e00ff */
[----:B------:R-:W-:-:S02]  /*1e9c0*/  MOV R3, 0x1e9e0 ;  /* 0x0001e9e000037802 */ /* 0x000fc40000000f00 */
[----:B--234-:R-:W-:Y:S05]  /*1e9d0*/  CALL.REL.NOINC `($__internal_77_$__cuda_sm70_shflsync_idx_p) ;  /* 0x0000071000007944 */ /* 0x01cfea0003c00000 */
[----:B-----5:R-:W-:Y:S01]  /*1e9e0*/  IMAD.MOV.U32 R4, RZ, RZ, R0 ;  /* 0x000000ffff047224 */ /* 0x020fe200078e0000 */
[----:B------:R-:W-:Y:S01]  /*1e9f0*/  MOV R2, 0x3 ;  /* 0x0000000300027802 */ /* 0x000fe20000000f00 */
[----:B------:R-:W-:Y:S01]  /*1ea00*/  IMAD.MOV.U32 R0, RZ, RZ, R14 ;  /* 0x000000ffff007224 */ /* 0x000fe200078e000e */
[----:B------:R-:W-:-:S02]  /*1ea10*/  MOV R201, 0x181f ;  /* 0x0000181f00c97802 */ /* 0x000fc40000000f00 */
[----:B------:R-:W-:Y:S02]  /*1ea20*/  MOV R3, 0x1ea40 ;  /* 0x0001ea4000037802 */ /* 0x000fe40000000f00 */
[----:B-1----:R-:W-:Y:S05]  /*1ea30*/  CALL.REL.NOINC `($__internal_77_$__cuda_sm70_shflsync_idx_p) ;  /* 0x000006b000007944 */ /* 0x002fea0003c00000 */
[----:B-1---5:R-:W-:Y:S05]  /*1ea40*/  BRA `(.L_x_4779) ;  /* 0xffffd27000007947 */ /* 0x022fea000383ffff */
.L_x_4718:
[----:B------:R-:W-:Y:S01]  /*1ea50*/  IMAD.MOV.U32 R0, RZ, RZ, R92 ;  /* 0x000000ffff007224 */ /* 0x000fe200078e005c */
[----:B------:R-:W-:Y:S01]  /*1ea60*/  MOV R2, RZ ;  /* 0x000000ff00027202 */ /* 0x000fe20000000f00 */
[----:B------:R-:W-:Y:S01]  /*1ea70*/  IMAD.MOV.U32 R201, RZ, RZ, 0x1f ;  /* 0x0000001fffc97424 */ /* 0x000fe200078e00ff */
[----:B------:R-:W-:Y:S02]  /*1ea80*/  MOV R3, 0x1eaa0 ;  /* 0x0001eaa000037802 */ /* 0x000fe40000000f00 */
[----:B-12---:R-:W-:Y:S05]  /*1ea90*/  CALL.REL.NOINC `($__internal_77_$__cuda_sm70_shflsync_idx_p) ;  /* 0x0000065000007944 */ /* 0x006fea0003c00000 */
[----:B------:R-:W-:Y:S01]  /*1eaa0*/  MOV R9, R0 ;  /* 0x0000000000097202 */ /* 0x000fe20000000f00 */
[----:B-1---5:R-:W-:Y:S05]  /*1eab0*/  BRA `(.L_x_4780) ;  /* 0xffffd41000007947 */ /* 0x022fea000383ffff */
.L_x_4719:
[----:B------:R-:W-:Y:S01]  /*1eac0*/  IMAD.MOV.U32 R0, RZ, RZ, R92 ;  /* 0x000000ffff007224 */ /* 0x000fe200078e005c */
[----:B------:R-:W-:Y:S01]  /*1ead0*/  MOV R2, 0x1 ;  /* 0x0000000100027802 */ /* 0x000fe20000000f00 */
[----:B------:R-:W-:Y:S01]  /*1eae0*/  IMAD.MOV.U32 R201, RZ, RZ, 0x1f ;  /* 0x0000001fffc97424 */ /* 0x000fe200078e00ff */
[----:B------:R-:W-:Y:S02]  /*1eaf0*/  MOV R3, 0x1eb10 ;  /* 0x0001eb1000037802 */ /* 0x000fe40000000f00 */
[----:B-1234-:R-:W-:Y:S05]  /*1eb00*/  CALL.REL.NOINC `($__internal_77_$__cuda_sm70_shflsync_idx_p) ;  /* 0x000005e000007944 */ /* 0x01efea0003c00000 */
[----:B------:R-:W-:Y:S01]  /*1eb10*/  MOV R6, R0 ;  /* 0x0000000000067202 */ /* 0x000fe20000000f00 */
[----:B-1---5:R-:W-:Y:S05]  /*1eb20*/  BRA `(.L_x_4781) ;  /* 0xffffd3c000007947 */ /* 0x022fea000383ffff */
.L_x_4720:
[----:B------:R-:W-:Y:S02]  /*1eb30*/  MOV R3, 0x1 ;  /* 0x0000000100037802 */ /* 0x000fe40000000f00 */
[----:B------:R-:W-:-:S02]  /*1eb40*/  MOV R2, 0x1eb60 ;  /* 0x0001eb6000027802 */ /* 0x000fc40000000f00 */
[----:B---34-:R-:W-:Y:S05]  /*1eb50*/  CALL.REL.NOINC `($__internal_78_$__cuda_sm70_shflsync_up_p) ;  /* 0x0000061000007944 */ /* 0x018fea0003c00000 */
[----:B------:R-:W-:Y:S05]  /*1eb60*/  BRA `(.L_x_4782) ;  /* 0xffffd4a000007947 */ /* 0x000fea000383ffff */
.L_x_4721:
[----:B------:R-:W-:Y:S02]  /*1eb70*/  MOV R3, 0x2 ;  /* 0x0000000200037802 */ /* 0x000fe40000000f00 */
[----:B------:R-:W-:-:S02]  /*1eb80*/  MOV R2, 0x1eba0 ;  /* 0x0001eba000027802 */ /* 0x000fc40000000f00 */
[----:B---34-:R-:W-:Y:S05]  /*1eb90*/  CALL.REL.NOINC `($__internal_78_$__cuda_sm70_shflsync_up_p) ;  /* 0x000005d000007944 */ /* 0x018fea0003c00000 */
        /* <DEDUP_REMOVED lines=23> */
.L_x_4725:
[----:B------:R-:W-:Y:S02]  /*1ed10*/  MOV R3, 0x1 ;  /* 0x0000000100037802 */ /* 0x000fe40000000f00 */
[----:B------:R-:W-:Y:S02]  /*1ed20*/  MOV R2, 0x1ed40 ;  /* 0x0001ed4000027802 */ /* 0x000fe40000000f00 */
[----:B---3--:R-:W-:Y:S05]  /*1ed30*/  CALL.REL.NOINC `($__internal_78_$__cuda_sm70_shflsync_up_p) ;  /* 0x0000043000007944 */ /* 0x008fea0003c00000 */
[----:B------:R-:W-:Y:S01]  /*1ed40*/  MOV R2, R4 ;  /* 0x0000000400027202 */ /* 0x000fe20000000f00 */
[----:B------:R-:W-:Y:S05]  /*1ed50*/  BRA `(.L_x_4784) ;  /* 0xffffd51000007947 */ /* 0x000fea000383ffff */
.L_x_4726:
[----:B------:R-:W-:Y:S02]  /*1ed60*/  MOV R3, 0x2 ;  /* 0x0000000200037802 */ /* 0x000fe40000000f00 */
[----:B------:R-:W-:Y:S02]  /*1ed70*/  MOV R2, 0x1ed90 ;  /* 0x0001ed9000027802 */ /* 0x000fe40000000f00 */
[----:B---3--:R-:W-:Y:S05]  /*1ed80*/  CALL.REL.NOINC `($__internal_78_$__cuda_sm70_shflsync_up_p) ;  /* 0x000003e000007944 */ /* 0x008fea0003c00000 */
        /* <DEDUP_REMOVED lines=23> */
.L_x_4728:
[----:B------:R-:W-:Y:S02]  /*1ef00*/  SEL R0, RZ, 0x1, P0 ;  /* 0x00000001ff007807 */ /* 0x000fe40000000000 */
[----:B------:R-:W-:Y:S02]  /*1ef10*/  MOV R2, 0x1ef30 ;  /* 0x0001ef3000027802 */ /* 0x000fe40000000f00 */
[----:B-1-3--:R-:W-:Y:S05]  /*1ef20*/  CALL.REL.NOINC `($__internal_79_$__cuda_sm70_votesync_ballot) ;  /* 0x000002a000007944 */ /* 0x00afea0003c00000 */
[----:B------:R-:W-:Y:S01]  /*1ef30*/  MOV R10, R0 ;  /* 0x00000000000a7202 */ /* 0x000fe20000000f00 */
[----:B------:R-:W-:Y:S05]  /*1ef40*/  BRA `(.L_x_4786) ;  /* 0xffffd4b000007947 */ /* 0x000fea000383ffff */
.L_x_4729:
[----:B------:R-:W-:Y:S01]  /*1ef50*/  IMAD.MOV.U32 R0, RZ, RZ, R7 ;  /* 0x000000ffff007224 */ /* 0x000fe200078e0007 */
[----:B------:R-:W-:Y:S01]  /*1ef60*/  MOV R2, R6 ;  /* 0x0000000600027202 */ /* 0x000fe20000000f00 */
[----:B------:R-:W-:Y:S01]  /*1ef70*/  IMAD.MOV.U32 R201, RZ, RZ, 0x1f ;  /* 0x0000001fffc97424 */ /* 0x000fe200078e00ff */
[----:B------:R-:W-:Y:S02]  /*1ef80*/  MOV R3, 0x1efa0 ;  /* 0x0001efa000037802 */ /* 0x000fe40000000f00 */
[----:B-1-3--:R-:W-:Y:S05]  /*1ef90*/  CALL.REL.NOINC `($__internal_77_$__cuda_sm70_shflsync_idx_p) ;  /* 0x0000015000007944 */ /* 0x00afea0003c00000 */
[----:B------:R-:W-:Y:S01]  /*1efa0*/  IMAD.MOV.U32 R7, RZ, RZ, R0 ;  /* 0x000000ffff077224 */ /* 0x000fe200078e0000 */
[----:B------:R-:W-:Y:S01]  /*1efb0*/  MOV R2, R6 ;  /* 0x0000000600027202 */ /* 0x000fe20000000f00 */
[----:B------:R-:W-:Y:S01]  /*1efc0*/  IMAD.MOV.U32 R0, RZ, RZ, R8 ;  /* 0x000000ffff007224 */ /* 0x000fe200078e0008 */
[----:B------:R-:W-:Y:S02]  /*1efd0*/  MOV R201, 0x1f ;  /* 0x0000001f00c97802 */ /* 0x000fe40000000f00 */
[----:B------:R-:W-:-:S02]  /*1efe0*/  MOV R3, 0x1f000 ;  /* 0x0001f00000037802 */ /* 0x000fc40000000f00 */
[----:B-1---5:R-:W-:Y:S05]  /*1eff0*/  CALL.REL.NOINC `($__internal_77_$__cuda_sm70_shflsync_idx_p) ;  /* 0x000000f000007944 */ /* 0x022fea0003c00000 */
[----:B------:R-:W-:Y:S01]  /*1f000*/  MOV R5, R0 ;  /* 0x0000000000057202 */ /* 0x000fe20000000f00 */
[----:B-1---5:R-:W-:Y:S05]  /*1f010*/  BRA `(.L_x_4787) ;  /* 0xffffd43000007947 */ /* 0x022fea000383ffff */
.L_x_4732:
[----:B------:R-:W-:Y:S01]  /*1f020*/  IMAD.MOV.U32 R0, RZ, RZ, R4 ;  /* 0x000000ffff007224 */ /* 0x000fe200078e0004 */
[----:B------:R-:W-:Y:S01]  /*1f030*/  MOV R2, R6 ;  /* 0x0000000600027202 */ /* 0x000fe20000000f00 */
[----:B------:R-:W-:Y:S01]  /*1f040*/  IMAD.MOV.U32 R201, RZ, RZ, 0x1f ;  /* 0x0000001fffc97424 */ /* 0x000fe200078e00ff */
[----:B------:R-:W-:-:S02]  /*1f050*/  MOV R3, 0x1f070 ;  /* 0x0001f07000037802 */ /* 0x000fc40000000f00 */
[----:B-1-34-:R-:W-:Y:S05]  /*1f060*/  CALL.REL.NOINC `($__internal_77_$__cuda_sm70_shflsync_idx_p) ;  /* 0x0000008000007944 */ /* 0x01afea0003c00000 */
[----:B------:R-:W-:Y:S01]  /*1f070*/  MOV R12, R0 ;  /* 0x00000000000c7202 */ /* 0x000fe20000000f00 */
[----:B-1---5:R-:W-:Y:S05]  /*1f080*/  BRA `(.L_x_4731) ;  /* 0xffffd42000007947 */ /* 0x022fea000383ffff */
        .weak           $__internal_76_$__cuda_sm70_shflsync_bfly_p
        .type           $__internal_76_$__cuda_sm70_shflsync_bfly_p,@function
        .size           $__internal_76_$__cuda_sm70_shflsync_bfly_p,($__internal_77_$__cuda_sm70_shflsync_idx_p - $__internal_76_$__cuda_sm70_shflsync_bfly_p)
$__internal_76_$__cuda_sm70_shflsync_bfly_p:
[----:B------:R-:W-:Y:S02]  /*1f090*/  MOV R166, 0xffffffff ;  /* 0xffffffff00a67802 */ /* 0x000fe40000000f00 */
[----:B------:R-:W-:-:S02]  /*1f0a0*/  MOV R3, 0x1f ;  /* 0x0000001f00037802 */ /* 0x000fc40000000f00 */
[----:B------:R-:W-:Y:S04]  /*1f0b0*/  WARPSYNC R166 ;  /* 0x000000a600007348 */ /* 0x000fe80003800000 */
[----:B------:R1:W2:Y:S02]  /*1f0c0*/  SHFL.BFLY PT, R0, R132, R0, R3 ;  /* 0x0c00000084007389 */ /* 0x0002a400000e0003 */
[----:B-1----:R-:W-:-:S04]  /*1f0d0*/  MOV R3, 0x0 ;  /* 0x0000000000037802 */ /* 0x002fc80000000f00 */
[----:B--2---:R-:W-:Y:S05]  /*1f0e0*/  RET.REL.NODEC R2 `(_ZN7cutlass13device_kernelIN5flash19enable_sm80_to_sm89INS1_16FlashAttnFwdSm80INS1_25CollectiveMainloopFwdSm80ILi8ELi1ELb0EN4cute5tupleIJNS5_1CILi128EEENS7_ILi32EEENS7_ILi256EEEEEELi256ENS_10bfloat16_tEfNS_4arch4Sm80ELb1ELb0ELb0ELb1ELb1ELb1ELb1ELb1EEENS1_21CollectiveEpilogueFwdINS6_IJS8_SA_S9_EEENS6_IJNS7_ILi1EEESI_SI_EEESC_SE_Li256ELb1ELb1ELb1ELb0EEENS1_36VarlenDynamicPersistentTileSchedulerILi128ELi32ELi256ELi256ELb1ELb1ELb0ELb1ELb1ELb1EEEEEEEEEvNT_6ParamsE) ;  /* 0xfffe0f1002007950 */ /* 0x004fea0003c3ffff */
        .weak           $__internal_77_$__cuda_sm70_shflsync_idx_p
        .type           $__internal_77_$__cuda_sm70_shflsync_idx_p,@function
        .size           $__internal_77_$__cuda_sm70_shflsync_idx_p,($__internal_78_$__cuda_sm70_shflsync_up_p - $__internal_77_$__cuda_sm70_shflsync_idx_p)
$__internal_77_$__cuda_sm70_shflsync_idx_p:
[----:B------:R1:W-:Y:S02]  /*1f0f0*/  STL [R1+0x44], R4 ;  /* 0x0000440401007387 */ /* 0x0003e40000100800 */
[----:B-1----:R-:W-:-:S04]  /*1f100*/  MOV R4, 0xffffffff ;  /* 0xffffffff00047802 */ /* 0x002fc80000000f00 */
[----:B------:R-:W-:Y:S04]  /*1f110*/  WARPSYNC R4 ;  /* 0x0000000400007348 */ /* 0x000fe80003800000 */
[----:B------:R1:W2:Y:S04]  /*1f120*/  SHFL.IDX PT, R0, R0, R2, R201 ;  /* 0x0000000200007389 */ /* 0x0002a800000e00c9 */
[----:B-1----:R1:W5:Y:S01]  /*1f130*/  LDL.LU R4, [R1+0x44] ;  /* 0x0000440001047983 */ /* 0x0023620000300800 */
[----:B------:R-:W-:Y:S02]  /*1f140*/  MOV R2, R3 ;  /* 0x0000000300027202 */ /* 0x000fe40000000f00 */
[----:B------:R-:W-:-:S04]  /*1f150*/  MOV R3, 0x0 ;  /* 0x0000000000037802 */ /* 0x000fc80000000f00 */
[----:B--2---:R-:W-:Y:S05]  /*1f160*/  RET.REL.NODEC R2 `(_ZN7cutlass13device_kernelIN5flash19enable_sm80_to_sm89INS1_16FlashAttnFwdSm80INS1_25CollectiveMainloopFwdSm80ILi8ELi1ELb0EN4cute5tupleIJNS5_1CILi128EEENS7_ILi32EEENS7_ILi256EEEEEELi256ENS_10bfloat16_tEfNS_4arch4Sm80ELb1ELb0ELb0ELb1ELb1ELb1ELb1ELb1EEENS1_21CollectiveEpilogueFwdINS6_IJS8_SA_S9_EEENS6_IJNS7_ILi1EEESI_SI_EEESC_SE_Li256ELb1ELb1ELb1ELb0EEENS1_36VarlenDynamicPersistentTileSchedulerILi128ELi32ELi256ELi256ELb1ELb1ELb0ELb1ELb1ELb1EEEEEEEEEvNT_6ParamsE) ;  /* 0xfffe0e9002007950 */ /* 0x004fea0003c3ffff */
        .weak           $__internal_78_$__cuda_sm70_shflsync_up_p
        .type           $__internal_78_$__cuda_sm70_shflsync_up_p,@function
        .size           $__internal_78_$__cuda_sm70_shflsync_up_p,($__internal_79_$__cuda_sm70_votesync_ballot - $__internal_78_$__cuda_sm70_shflsync_up_p)
$__internal_78_$__cuda_sm70_shflsync_up_p:
[----:B------:R-:W-:Y:S02]  /*1f170*/  MOV R4, RZ ;  /* 0x000000ff00047202 */ /* 0x000fe40000000f00 */
[----:B------:R-:W-:-:S04]  /*1f180*/  MOV R10, 0xffffffff ;  /* 0xffffffff000a7802 */ /* 0x000fc80000000f00 */
[----:B------:R-:W-:Y:S04]  /*1f190*/  WARPSYNC R10 ;  /* 0x0000000a00007348 */ /* 0x000fe80003800000 */
[----:B------:R1:W2:Y:S02]  /*1f1a0*/  SHFL.UP PT, R4, R0, R3, R4 ;  /* 0x0400000300047389 */ /* 0x0002a400000e0004 */
[----:B-1----:R-:W-:-:S04]  /*1f1b0*/  MOV R3, 0x0 ;  /* 0x0000000000037802 */ /* 0x002fc80000000f00 */
[----:B--2---:R-:W-:Y:S05]  /*1f1c0*/  RET.REL.NODEC R2 `(_ZN7cutlass13device_kernelIN5flash19enable_sm80_to_sm89INS1_16FlashAttnFwdSm80INS1_25CollectiveMainloopFwdSm80ILi8ELi1ELb0EN4cute5tupleIJNS5_1CILi128EEENS7_ILi32EEENS7_ILi256EEEEEELi256ENS_10bfloat16_tEfNS_4arch4Sm80ELb1ELb0ELb0ELb1ELb1ELb1ELb1ELb1EEENS1_21CollectiveEpilogueFwdINS6_IJS8_SA_S9_EEENS6_IJNS7_ILi1EEESI_SI_EEESC_SE_Li256ELb1ELb1ELb1ELb0EEENS1_36VarlenDynamicPersistentTileSchedulerILi128ELi32ELi256ELi256ELb1ELb1ELb0ELb1ELb1ELb1EEEEEEEEEvNT_6ParamsE) ;  /* 0xfffe0e3002007950 */ /* 0x004fea0003c3ffff */
        .weak           $__internal_79_$__cuda_sm70_votesync_ballot
        .type           $__internal_79_$__cuda_sm70_votesync_ballot,@function
        .size           $__internal_79_$__cuda_sm70_votesync_ballot,(.L_x_6589 - $__internal_79_$__cuda_sm70_votesync_ballot)
$__internal_79_$__cuda_sm70_votesync_ballot:
[----:B------:R-:W-:Y:S01]  /*1f1d0*/  ISETP.NE.U32.AND P0, PT, R0, 0x1, PT ;  /* 0x000000010000780c */ /* 0x000fe20003f05070 */
[----:B------:R-:W-:-:S04]  /*1f1e0*/  IMAD.MOV.U32 R3, RZ, RZ, -0x1 ;  /* 0xffffffffff037424 */ /* 0x000fc800078e00ff */
[----:B------:R-:W-:Y:S08]  /*1f1f0*/  WARPSYNC R3 ;  /* 0x0000000300007348 */ /* 0x000ff00003800000 */
[----:B------:R-:W-:-:S04]  /*1f200*/  VOTE.ANY R0, PT, !P0 ;  /* 0x0000000000007806 */ /* 0x000fc800040e0100 */
[----:B------:R-:W-:Y:S01]  /*1f210*/  LOP3.LUT R0, R0, R3, RZ, 0xc0, !PT ;  /* 0x0000000300007212 */ /* 0x000fe200078ec0ff */
[----:B------:R-:W-:-:S04]  /*1f220*/  IMAD.MOV.U32 R3, RZ, RZ, 0x0 ;  /* 0x00000000ff037424 */ /* 0x000fc800078e00ff */
[----:B------:R-:W-:Y:S05]  /*1f230*/  RET.REL.NODEC R2 `(_ZN7cutlass13device_kernelIN5flash19enable_sm80_to_sm89INS1_16FlashAttnFwdSm80INS1_25CollectiveMainloopFwdSm80ILi8ELi1ELb0EN4cute5tupleIJNS5_1CILi128EEENS7_ILi32EEENS7_ILi256EEEEEELi256ENS_10bfloat16_tEfNS_4arch4Sm80ELb1ELb0ELb0ELb1ELb1ELb1ELb1ELb1EEENS1_21CollectiveEpilogueFwdINS6_IJS8_SA_S9_EEENS6_IJNS7_ILi1EEESI_SI_EEESC_SE_Li256ELb1ELb1ELb1ELb0EEENS1_36VarlenDynamicPersistentTileSchedulerILi128ELi32ELi256ELi256ELb1ELb1ELb0ELb1ELb1ELb1EEEEEEEEEvNT_6ParamsE) ;  /* 0xfffe0dc002007950 */ /* 0x000fea0003c3ffff */
.L_x_4788:
        /* <DEDUP_REMOVED lines=12> */
.L_x_6589:


//--------------------- .text._ZN7cutlass13device_kernelIN5flash19enable_sm80_to_sm89INS1_16FlashAttnFwdSm80INS1_25CollectiveMainloopFwdSm80ILi8ELi1ELb0EN4cute5tupleIJNS5_1CILi128EEENS7_ILi96EEENS7_ILi256EEEEEELi256ENS_10bfloat16_tEfNS_4arch4Sm80ELb0ELb0ELb0ELb0ELb1ELb0ELb1ELb1EEENS1_21CollectiveEpilogueFwdINS6_IJS8_SA_S9_EEENS6_IJNS7_ILi1EEESI_SI_EEESC_SE_Li256ELb0ELb1ELb1ELb0EEENS1_19SingleTileSchedulerILb0ELb1ELb1ELi128EEEEEEEEEvNT_6ParamsE --------------------------
	.section	.text._ZN7cutlass13device_kernelIN5flash19enable_sm80_to_sm89INS1_16FlashAttnFwdSm80INS1_25CollectiveMainloopFwdSm80ILi8ELi1ELb0EN4cute5tupleIJNS5_1CILi128EEENS7_ILi96EEENS7_ILi256EEEEEELi256ENS_10bfloat16_tEfNS_4arch4Sm80ELb0ELb0ELb0ELb0ELb1ELb0ELb1ELb1EEENS1_21CollectiveEpilogueFwdINS6_IJS8_SA_S9_EEENS6_IJNS7_ILi1EEESI_SI_EEESC_SE_Li256ELb0ELb1ELb1ELb0EEENS1_19SingleTileSchedulerILb0ELb1ELb1ELi128EEEEEEEEEvNT_6ParamsE,"ax",@progbits
	.sectioninfo	@"SHI_REGISTERS=255"
	.align	128
.text._ZN7cutlass13device_kernelIN5flash19enable_sm80_to_sm89INS1_16FlashAttnFwdSm80INS1_25CollectiveMainloopFwdSm80ILi8ELi1ELb0EN4cute5tupleIJNS5_1CILi128EEENS7_ILi96EEENS7_ILi256EEEEEELi256ENS_10bfloat16_tEfNS_4arch4Sm80ELb0ELb0ELb0ELb0ELb1ELb0ELb1ELb1EEENS1_21CollectiveEpilogueFwdINS6_IJS8_SA_S9_EEENS6_IJNS7_ILi1EEESI_SI_EEESC_SE_Li256ELb0ELb1ELb1ELb0EEENS1_19SingleTileSchedulerILb0ELb1ELb1ELi128EEEEEEEEEvNT_6ParamsE:
        .type           _ZN7cutlass13device_kernelIN5flash19enable_sm80_to_sm89INS1_16FlashAttnFwdSm80INS1_25CollectiveMainloopFwdSm80ILi8ELi1ELb0EN4cute5tupleIJNS5_1CILi128EEENS7_ILi96EEENS7_ILi256EEEEEELi256ENS_10bfloat16_tEfNS_4arch4Sm80ELb0ELb0ELb0ELb0ELb1ELb0ELb1ELb1EEENS1_21CollectiveEpilogueFwdINS6_IJS8_SA_S9_EEENS6_IJNS7_ILi1EEESI_SI_EEESC_SE_Li256ELb0ELb1ELb1ELb0EEENS1_19SingleTileSchedulerILb0ELb1ELb1ELi128EEEEEEEEEvNT_6ParamsE,@function
        .size           _ZN7cutlass13device_kernelIN5flash19enable_sm80_to_sm89INS1_16FlashAttnFwdSm80INS1_25CollectiveMainloopFwdSm80ILi8ELi1ELb0EN4cute5tupleIJNS5_1CILi128EEENS7_ILi96EEENS7_ILi256EEEEEELi256ENS_10bfloat16_tEfNS_4arch4Sm80ELb0ELb0ELb0ELb0ELb1ELb0ELb1ELb1EEENS1_21CollectiveEpilogueFwdINS6_IJS8_SA_S9_EEENS6_IJNS7_ILi1EEESI_SI_EEESC_SE_Li256ELb0ELb1ELb1ELb0EEENS1_19SingleTileSchedulerILb0ELb1ELb1ELi128EEEEEEEEEvNT_6ParamsE,(.L_x_6594 - _ZN7cutlass13device_kernelIN5flash19enable_sm80_to_sm89INS1_16FlashAttnFwdSm80INS1_25CollectiveMainloopFwdSm80ILi8ELi1ELb0EN4cute5tupleIJNS5_1CILi128EEENS7_ILi96EEENS7_ILi256EEEEEELi256ENS_10bfloat16_tEfNS_4arch4Sm80ELb0ELb0ELb0ELb0ELb1ELb0ELb1ELb1EEENS1_21CollectiveEpilogueFwdINS6_IJS8_SA_S9_EEENS6_IJNS7_ILi1EEESI_SI_EEESC_SE_Li256ELb0ELb1ELb1ELb0EEENS1_19SingleTileSchedulerILb0ELb1ELb1ELi128EEEEEEEEEvNT_6ParamsE)
        .other          _ZN7cutlass13device_kernelIN5flash19enable_sm80_to_sm89INS1_16FlashAttnFwdSm80INS1_25CollectiveMainloopFwdSm80ILi8ELi1ELb0EN4cute5tupleIJNS5_1CILi128EEENS7_ILi96EEENS7_ILi256EEEEEELi256ENS_10bfloat16_tEfNS_4arch4Sm80ELb0ELb0ELb0ELb0ELb1ELb0ELb1ELb1EEENS1_21CollectiveEpilogueFwdINS6_IJS8_SA_S9_EEENS6_IJNS7_ILi1EEESI_SI_EEESC_SE_Li256ELb0ELb1ELb1ELb0EEENS1_19SingleTileSchedulerILb0ELb1ELb1ELi128EEEEEEEEEvNT_6ParamsE,@"STO_CUDA_ENTRY STV_DEFAULT"
_ZN7cutlass13device_kernelIN5flash19enable_sm80_to_sm89INS1_16FlashAttnFwdSm80INS1_25CollectiveMainloopFwdSm80ILi8ELi1ELb0EN4cute5tupleIJNS5_1CILi128EEENS7_ILi96EEENS7_ILi256EEEEEELi256ENS_10bfloat16_tEfNS_4arch4Sm80ELb0ELb0ELb0ELb0ELb1ELb0ELb1ELb1EEENS1_21CollectiveEpilogueFwdINS6_IJS8_SA_S9_EEENS6_IJNS7_ILi1EEESI_SI_EEESC_SE_Li256ELb0ELb1ELb1ELb0EEENS1_19SingleTileSchedulerILb0ELb1ELb1ELi128EEEEEEEEEvNT_6ParamsE:
        /* <DEDUP_REMOVED lines=18> */
.L_x_4789:
[----:B------:R-:W-:Y:S02]  /*0120*/  ULDC.64 UR4, c[0x0][0x550] ;  /* 0x0001540000047ab9 */ /* 0x000fe40000000a00 */
[----:B------:R-:W-:Y:S02]  /*0130*/  UISETP.NE.AND UP0, UPT, UR4, 0x1, UPT ;  /* 0x000000010400788c */ /* 0x000fe4000bf05270 */
[----:B------:R-:W-:-:S02]  /*0140*/  UIMAD.WIDE.U32 UR8, UR7, UR5, URZ ;  /* 0x00000005070872a5 */ /* 0x000fc4000f8e003f */
[----:B------:R-:W-:Y:S02]  /*0150*/  ULDC UR4, c[0x0][0x558] ;  /* 0x0001560000047ab9 */ /* 0x000fe40000000800 */
[----:B------:R-:W-:-:S05]  /*0160*/  UMOV UR11, UR7 ;  /* 0x00000007000b7c82 */ /* 0x000fca0008000000 */
[----:B------:R-:W-:-:S03]  /*0170*/  @UP0 USHF.R.U32.HI UR11, URZ, UR4, UR9 ;  /* 0x000000043f0b0299 */ /* 0x000fc60008011609 */
.L_x_4790:
        /* <DEDUP_REMOVED lines=64> */
.L_x_4791:
        /* <DEDUP_REMOVED lines=89> */
[----:B------:R-:W-:Y:S01]  /*0b10*/  LEA.HI R30, R6, R2, RZ, 0x3 ;  /* 0x00000002061e7211 */ /* 0x000fe200078f18ff */
[----:B------:R-:W-:Y:S01]  /*0b20*/  ULDC.64 UR4, c[0x0][0x1b8] ;  /* 0x00006e0000047ab9 */ /* 0x000fe20000000a00 */
[----:B------:R-:W-:Y:S01]  /*0b30*/  ISETP.NE.AND P0, PT, R0, 0x1, PT ;  /* 0x000000010000780c */ /* 0x000fe20003f05270 */
[----:B------:R-:W-:Y:S01]  /*0b40*/  UIMAD UR14, UR14, UR4, URZ ;  /* 0x000000040e0e72a4 */ /* 0x000fe2000f8e023f */
[----:B------:R-:W-:Y:S01]  /*0b50*/  LOP3.LUT R13, R30, 0xfffffff8, RZ, 0xc0, !PT ;  /* 0xfffffff81e0d7812 */ /* 0x000fe200078ec0ff */
[----:B------:R-:W-:Y:S01]  /*0b60*/  UIMAD.WIDE.U32 UR16, UR11, UR4, URZ ;  /* 0x000000040b1072a5 */ /* 0x000fe2000f8e003f */
[----:B------:R-:W-:Y:S01]  /*0b70*/  SHF.R.S32.HI R30, RZ, 0x3, R30 ;  /* 0x00000003ff1e7819 */ /* 0x000fe2000001141e */
[----:B------:R-:W-:Y:S01]  /*0b80*/  UIMAD UR14, UR11, UR5, UR14 ;  /* 0x000000050b0e72a4 */ /* 0x000fe2000f8e020e */
[----:B------:R-:W-:Y:S01]  /*0b90*/  BSSY B0, `(.L_x_4793) ;  /* 0x000005a000007945 */ /* 0x000fe20003800000 */
        /* <DEDUP_REMOVED lines=12> */
[----:B------:R1:W-:Y:S01]  /*0c60*/  STL [R1], R108 ;  /* 0x0000006c01007387 */ /* 0x0003e20000100800 */
[----:B------:R-:W-:Y:S01]  /*0c70*/  ULDC UR4, c[0x0][0x168] ;  /* 0x00005a0000047ab9 */ /* 0x000fe20000000800 */
[----:B------:R-:W-:Y:S01]  /*0c80*/  @P0 IMAD.HI.U32 R0, R7, c[0x0][0x2c8], RZ ;  /* 0x0000b20007000a27 */ /* 0x000fe200078e00ff */
[----:B------:R-:W-:Y:S01]  /*0c90*/  UIADD3 UR5, UR17, UR5, URZ ;  /* 0x0000000511057290 */ /* 0x000fe2000fffe03f */
[----:B------:R-:W-:-:S02]  /*0ca0*/  IADD3 R12, R33, 0x40, RZ ;  /* 0x00000040210c7810 */ /* 0x000fc40007ffe0ff */
[----:B---3--:R-:W-:Y:S01]  /*0cb0*/  IMAD.MOV.U32 R5, RZ, RZ, R7 ;  /* 0x000000ffff057224 */ /* 0x008fe200078e0007 */
[----:B------:R-:W-:Y:S01]  /*0cc0*/  @P0 SHF.R.U32.HI R5, RZ, c[0x0][0x2cc], R0 ;  /* 0x0000b300ff050a19 */ /* 0x000fe20000011600 */
[----:B------:R-:W-:Y:S01]  /*0cd0*/  IMAD.U32 R11, RZ, RZ, UR17 ;  /* 0x00000011ff0b7e24 */ /* 0x000fe2000f8e00ff */
[C---:B------:R-:W-:Y:S01]  /*0ce0*/  IADD3 R32, R33.reuse, 0x80, RZ ;  /* 0x0000008021207810 */ /* 0x040fe20007ffe0ff */
[----:B------:R-:W-:Y:S01]  /*0cf0*/  IMAD.U32 R10, RZ, RZ, UR16 ;  /* 0x00000010ff0a7e24 */ /* 0x000fe2000f8e00ff */
[--C-:B------:R-:W-:Y:S01]  /*0d00*/  SHF.R.S32.HI R4, RZ, 0x1f, R5.reuse ;  /* 0x0000001fff047819 */ /* 0x100fe20000011405 */
[----:B------:R-:W-:Y:S01]  /*0d10*/  IMAD.MOV R0, RZ, RZ, -R5 ;  /* 0x000000ffff007224 */ /* 0x000fe200078e0a05 */
[----:B------:R-:W-:Y:S01]  /*0d20*/  ISETP.GE.AND P3, PT, R33, c[0x0][0x198], PT ;  /* 0x0000660021007a0c */ /* 0x000fe20003f66270 */
[----:B------:R-:W-:Y:S01]  /*0d30*/  IMAD.U32 R11, RZ, RZ, UR5 ;  /* 0x00000005ff0b7e24 */ /* 0x000fe2000f8e00ff */
[----:B------:R-:W-:Y:S01]  /*0d40*/  ULDC UR5, c[0x0][0x2c4] ;  /* 0x0000b10000057ab9 */ /* 0x000fe20000000800 */
[----:B------:R-:W-:Y:S01]  /*0d50*/  IMAD R0, R0, c[0x0][0x2c4], R7 ;  /* 0x0000b10000007a24 */ /* 0x000fe200078e0207 */
[----:B------:R-:W-:Y:S01]  /*0d60*/  UIMAD UR4, UR5, UR4, URZ ;  /* 0x00000004050472a4 */ /* 0x000fe2000f8e023f */
[----:B------:R-:W-:Y:S01]  /*0d70*/  IMAD R4, R4, c[0x0][0x1b0], RZ ;  /* 0x00006c0004047a24 */ /* 0x000fe200078e02ff */
[----:B------:R-:W-:Y:S01]  /*0d80*/  ISETP.GE.AND P4, PT, R12, c[0x0][0x198], PT ;  /* 0x000066000c007a0c */ /* 0x000fe20003f86270 */
[----:B------:R-:W-:Y:S01]  /*0d90*/  IMAD.WIDE.U32 R10, R5, c[0x0][0x1b0], R10 ;  /* 0x00006c00050a7a25 */ /* 0x000fe200078e000a */
[----:B------:R-:W-:-:S02]  /*0da0*/  SHF.R.S32.HI R8, RZ, 0x1f, R0 ;  /* 0x0000001fff087819 */ /* 0x000fc40000011400 */
[----:B------:R-:W-:Y:S01]  /*0db0*/  ISETP.GE.AND P6, PT, R32, c[0x0][0x198], PT ;  /* 0x0000660020007a0c */ /* 0x000fe20003fc6270 */
[----:B------:R-:W-:Y:S02]  /*0dc0*/  IMAD R4, R5, c[0x0][0x1b4], R4 ;  /* 0x00006d0005047a24 */ /* 0x000fe400078e0204 */
[----:B------:R-:W-:Y:S02]  /*0dd0*/  IMAD R8, R8, c[0x0][0x1a8], RZ ;  /* 0x00006a0008087a24 */ /* 0x000fe400078e02ff */
[----:B------:R-:W-:Y:S01]  /*0de0*/  IMAD.IADD R5, R11, 0x1, R4 ;  /* 0x000000010b057824 */ /* 0x000fe200078e0204 */
[CC--:B------:R-:W-:Y:S01]  /*0df0*/  LEA.HI R11, R6.reuse, R2.reuse, RZ, 0x4 ;  /* 0x00000002060b7211 */ /* 0x0c0fe200078f20ff */
[----:B------:R-:W-:Y:S01]  /*0e00*/  IMAD.MOV.U32 R4, RZ, RZ, R10 ;  /* 0x000000ffff047224 */ /* 0x000fe200078e000a */
[----:B------:R-:W-:Y:S01]  /*0e10*/  LEA.HI R10, R6, R2, RZ, 0x6 ;  /* 0x00000002060a7211 */ /* 0x000fe200078f30ff */
[C---:B------:R-:W-:Y:S02]  /*0e20*/  IMAD R8, R0.reuse, c[0x0][0x1ac], R8 ;  /* 0x00006b0000087a24 */ /* 0x040fe400078e0208 */
[----:B------:R-:W-:Y:S01]  /*0e30*/  IMAD.WIDE.U32 R4, R0, c[0x0][0x1a8], R4 ;  /* 0x00006a0000047a25 */ /* 0x000fe200078e0004 */
[----:B------:R-:W-:-:S03]  /*0e40*/  LOP3.LUT R0, R11, 0xfffffff0, RZ, 0xc0, !PT ;  /* 0xfffffff00b007812 */ /* 0x000fc600078ec0ff */
[----:B------:R-:W-:Y:S01]  /*0e50*/  IMAD.IADD R8, R5, 0x1, R8 ;  /* 0x0000000105087824 */ /* 0x000fe200078e0208 */
[----:B------:R-:W-:Y:S01]  /*0e60*/  LEA R16, P0, R4, c[0x0][0x160], 0x1 ;  /* 0x0000580004107a11 */ /* 0x000fe200078008ff */
[----:B------:R-:W-:Y:S02]  /*0e70*/  IMAD.IADD R0, R2, 0x1, -R0 ;  /* 0x0000000102007824 */ /* 0x000fe400078e0a00 */
[----:B------:R-:W-:Y:S01]  /*0e80*/  IMAD R9, R9, 0x80, R30 ;  /* 0x0000008009097824 */ /* 0x000fe200078e021e */
[----:B------:R-:W-:Y:S01]  /*0e90*/  LEA.HI.X R8, R4, c[0x0][0x164], R8, 0x1, P0 ;  /* 0x0000590004087a11 */ /* 0x000fe200000f0c08 */
[----:B------:R-:W-:Y:S01]  /*0ea0*/  IMAD.SHL.U32 R10, R10, 0x8, RZ ;  /* 0x000000080a0a7824 */ /* 0x000fe200078e00ff */
[----:B------:R-:W-:Y:S01]  /*0eb0*/  SHF.R.S32.HI R7, RZ, 0x1f, R0 ;  /* 0x0000001fff077819 */ /* 0x000fe20000011400 */
[----:B------:R-:W-:Y:S01]  /*0ec0*/  IMAD.MOV.U32 R4, RZ, RZ, 0x10 ;  /* 0x00000010ff047424 */ /* 0x000fe200078e00ff */
[----:B------:R-:W-:Y:S01]  /*0ed0*/  ISETP.GE.AND P0, PT, R9, UR4, PT ;  /* 0x0000000409007c0c */ /* 0x000fe2000bf06270 */
[----:B------:R1:W3:Y:S01]  /*0ee0*/  SHFL.IDX PT, R18, R16, RZ, 0x181f ;  /* 0x00181fff10127589 */ /* 0x0002e200000e0000 */
[----:B------:R-:W-:-:S03]  /*0ef0*/  LEA.HI R7, R7, R0, RZ, 0x3 ;  /* 0x0000000007077211 */ /* 0x000fc600078f18ff */
[----:B------:R1:W2:Y:S01]  /*0f00*/  SHFL.IDX PT, R19, R8, RZ, 0x181f ;  /* 0x00181fff08137589 */ /* 0x0002a200000e0000 */
[----:B------:R-:W-:-:S05]  /*0f10*/  LOP3.LUT R5, R7, 0xfffffff8, RZ, 0xc0, !PT ;  /* 0xfffffff807057812 */ /* 0x000fca00078ec0ff */
[----:B------:R-:W-:Y:S01]  /*0f20*/  IMAD.IADD R5, R0, 0x1, -R5 ;  /* 0x0000000100057824 */ /* 0x000fe200078e0a05 */
[----:B------:R-:W-:-:S04]  /*0f30*/  IADD3 R0, R33, 0xc0, RZ ;  /* 0x000000c021007810 */ /* 0x000fc80007ffe0ff */
[----:B------:R-:W-:Y:S01]  /*0f40*/  ISETP.GE.AND P5, PT, R0, c[0x0][0x198], PT ;  /* 0x0000660000007a0c */ /* 0x000fe20003fa6270 */
[----:B----4-:R4:W5:Y:S03]  /*0f50*/  @P1 R2UR UR14, R3 ;  /* 0x00000000030e13c2 */ /* 0x01096600000e0000 */
        /* <DEDUP_REMOVED lines=29> */
.L_x_4794:
[----:B-123--:R-:W-:Y:S05]  /*1130*/  BSYNC B0 ;  /* 0x0000000000007941 */ /* 0x00efea0003800000 */
.L_x_4793:
        /* <DEDUP_REMOVED lines=25> */
.L_x_4796:
[----:B------:R-:W-:Y:S05]  /*12d0*/  BSYNC B0 ;  /* 0x0000000000007941 */ /* 0x000fea0003800000 */
.L_x_4795:
        /* <DEDUP_REMOVED lines=25> */
.L_x_4798:
[----:B------:R-:W-:Y:S05]  /*1470*/  BSYNC B0 ;  /* 0x0000000000007941 */ /* 0x000fea0003800000 */
.L_x_4797:
[----:B-12---:R-:W-:Y:S01]  /*1480*/  SHFL.IDX PT, R16, R16, 0x3, 0x181f ;  /* 0x00781f0010107f89 */ /* 0x006fe200000e0000 */
[----:B------:R-:W-:Y:S01]  /*1490*/  IADD3 R9, R9, 0x60, RZ ;  /* 0x0000006009097810 */ /* 0x000fe20007ffe0ff */
[----:B------:R-:W-:Y:S01]  /*14a0*/  UMOV UR6, 0x60 ;  /* 0x0000006000067882 */ /* 0x000fe20000000000 */
[----:B------:R-:W-:Y:S01]  /*14b0*/  SHF.R.S32.HI R31, RZ, 0x1f, R12 ;  /* 0x0000001fff1f7819 */ /* 0x000fe2000001140c */
[----:B---3--:R-:W1:Y:S01]  /*14c0*/  SHFL.IDX PT, R17, R8, 0x3, 0x181f ;  /* 0x00781f0008117f89 */ /* 0x008e6200000e0000 */
[----:B------:R-:W-:Y:S01]  /*14d0*/  ISETP.GE.AND P0, PT, R9, UR4, PT ;  /* 0x0000000409007c0c */ /* 0x000fe2000bf06270 */
[----:B------:R-:W-:Y:S01]  /*14e0*/  IMAD.MOV.U32 R250, RZ, RZ, c[0x0][0x2b8] ;  /* 0x0000ae00fffa7624 */ /* 0x000fe200078e00ff */
[----:B------:R-:W-:Y:S01]  /*14f0*/  SHF.R.S32.HI R29, RZ, 0x1f, R32 ;  /* 0x0000001fff1d7819 */ /* 0x000fe20000011420 */
        /* <DEDUP_REMOVED lines=19> */
[C---:B------:R-:W-:Y:S01]  /*1630*/  ISETP.GE.AND P1, PT, R10.reuse, UR10, PT ;  /* 0x0000000a0a007c0c */ /* 0x040fe2000bf26270 */
        /* <DEDUP_REMOVED lines=26> */
[----:B------:R-:W-:Y:S01]  /*17e0*/  LOP3.LUT P1, RZ, R13, 0x2, RZ, 0xc0, !PT ;  /* 0x000000020dff7812 */ /* 0x000fe2000782c0ff */
[----:B------:R-:W-:Y:S01]  /*17f0*/  IMAD R252, R8, c[0x0][0x2b8], R252 ;  /* 0x0000ae0008fc7a24 */ /* 0x000fe200078e02fc */
[----:B------:R-:W-:Y:S01]  /*1800*/  UIMAD.WIDE.U32 UR20, UR11, UR4, URZ ;  /* 0x000000040b1472a5 */ /* 0x000fe2000f8e003f */
[----:B------:R-:W-:Y:S01]  /*1810*/  IMAD.SHL.U32 R8, R30, 0x8, RZ ;  /* 0x000000081e087824 */ /* 0x000fe200078e00ff */
[----:B------:R-:W-:Y:S01]  /*1820*/  UIMAD UR18, UR11, UR5, UR18 ;  /* 0x000000050b1272a4 */ /* 0x000fe2000f8e0212 */
[----:B-1----:R-:W-:Y:S01]  /*1830*/  IMAD.WIDE.U32 R18, R252, c[0x0][0x1e0], RZ ;  /* 0x00007800fc127a25 */ /* 0x002fe200078e00ff */
[----:B------:R-:W-:Y:S01]  /*1840*/  SHF.R.S32.HI R10, RZ, 0x1f, R252 ;  /* 0x0000001fff0a7819 */ /* 0x000fe200000114fc */
[----:B------:R-:W-:Y:S01]  /*1850*/  ULDC.64 UR4, c[0x0][0x210] ;  /* 0x0000840000047ab9 */ /* 0x000fe20000000a00 */
[----:B------:R-:W-:Y:S01]  /*1860*/  LOP3.LUT R8, R247, 0x8, R8, 0xf8, !PT ;  /* 0x00000008f7087812 */ /* 0x000fe200078ef808 */
[----:B------:R-:W-:Y:S01]  /*1870*/  UIADD3 UR18, UR21, UR18, URZ ;  /* 0x0000001215127290 */ /* 0x000fe2000fffe03f */
[----:B------:R-:W-:Y:S01]  /*1880*/  SHF.R.U32.HI R247, RZ, 0x3, R247 ;  /* 0x00000003fff77819 */ /* 0x000fe200000116f7 */
[C---:B------:R-:W-:Y:S01]  /*1890*/  IMAD R9, R10.reuse, c[0x0][0x1e0], RZ ;  /* 0x000078000a097a24 */ /* 0x040fe200078e02ff */
[----:B------:R-:W-:Y:S01]  /*18a0*/  UIMAD UR14, UR14, UR4, URZ ;  /* 0x000000040e0e72a4 */ /* 0x000fe2000f8e023f */
[----:B------:R-:W-:Y:S01]  /*18b0*/  IMAD R10, R10, c[0x0][0x208], RZ ;  /* 0x000082000a0a7a24 */ /* 0x000fe200078e02ff */
[----:B------:R-:W-:Y:S01]  /*18c0*/  LOP3.LUT R247, R8, R247, RZ, 0x3c, !PT ;  /* 0x000000f708f77212 */ /* 0x000fe200078e3cff */
[C---:B------:R-:W-:Y:S01]  /*18d0*/  IMAD R9, R252.reuse, c[0x0][0x1e4], R9 ;  /* 0x00007900fc097a24 */ /* 0x040fe200078e0209 */
[----:B------:R-:W-:Y:S01]  /*18e0*/  UIMAD.WIDE.U32 UR22, UR11, UR4, URZ ;  /* 0x000000040b1672a5 */ /* 0x000fe2000f8e003f */
[C---:B--2---:R-:W-:Y:S01]  /*18f0*/  IMAD.WIDE.U32 R16, R252.reuse, c[0x0][0x208], RZ ;  /* 0x00008200fc107a25 */ /* 0x044fe200078e00ff */
[----:B------:R-:W-:Y:S01]  /*1900*/  UIMAD UR4, UR11, UR5, UR14 ;  /* 0x000000050b0472a4 */ /* 0x000fe2000f8e020e */
[----:B------:R-:W-:Y:S01]  /*1910*/  ISETP.GE.AND P4, PT, R33, c[0x0][0x1d4], PT ;  /* 0x0000750021007a0c */ /* 0x000fe20003f86270 */
[----:B------:R-:W-:Y:S01]  /*1920*/  UIADD3 UR5, UR7, -0x1, URZ ;  /* 0xffffffff07057890 */ /* 0x000fe2000fffe03f */
[----:B---3--:R-:W-:Y:S01]  /*1930*/  SHF.R.S32.HI R14, RZ, 0x4, R11 ;  /* 0x00000004ff0e7819 */ /* 0x008fe2000001140b */
[----:B------:R-:W-:Y:S01]  /*1940*/  IMAD.IADD R19, R19, 0x1, R9 ;  /* 0x0000000113137824 */ /* 0x000fe200078e0209 */
[----:B------:R-:W-:Y:S01]  /*1950*/  UIADD3 UR4, UR23, UR4, URZ ;  /* 0x0000000417047290 */ /* 0x000fe2000fffe03f */
[----:B------:R-:W-:Y:S01]  /*1960*/  IMAD R10, R252, c[0x0][0x20c], R10 ;  /* 0x00008300fc0a7a24 */ /* 0x000fe200078e020a */
[----:B------:R-:W-:Y:S01]  /*1970*/  LEA.HI R11, R11, R14, RZ, 0x1 ;  /* 0x0000000e0b0b7211 */ /* 0x000fe200078f08ff */
[----:B------:R-:W-:Y:S01]  /*1980*/  UIMAD UR10, UR5, -0x60, UR10 ;  /* 0xffffffa0050a78a4 */ /* 0x000fe2000f8e020a */
[----:B------:R-:W-:Y:S01]  /*1990*/  ISETP.GE.AND P3, PT, R12, c[0x0][0x1d4], PT ;  /* 0x000075000c007a0c */ /* 0x000fe20003f66270 */
[----:B------:R-:W-:Y:S01]  /*19a0*/  IMAD.IADD R17, R17, 0x1, R10 ;  /* 0x0000000111117824 */ /* 0x000fe200078e020a */
[----:B------:R-:W-:Y:S01]  /*19b0*/  LOP3.LUT R11, R11, 0xfffffffe, RZ, 0xc0, !PT ;  /* 0xfffffffe0b0b7812 */ /* 0x000fe200078ec0ff */
[----:B------:R-:W-:Y:S01]  /*19c0*/  IMAD.SHL.U32 R5, R5, 0x40, RZ ;  /* 0x0000004005057824 */ /* 0x000fe200078e00ff */
[----:B------:R-:W-:Y:S01]  /*19d0*/  ISETP.GE.AND P2, PT, R32, c[0x0][0x1d4], PT ;  /* 0x0000750020007a0c */ /* 0x000fe20003f46270 */
[----:B------:R-:W-:Y:S01]  /*19e0*/  IMAD.SHL.U32 R7, R7, 0x40, RZ ;  /* 0x0000004007077824 */ /* 0x000fe200078e00ff */
[----:B------:R-:W-:Y:S01]  /*19f0*/  IADD3 R30, -R30, UR10, RZ ;  /* 0x0000000a1e1e7c10 */ /* 0x000fe2000fffe1ff */
[----:B------:R-:W-:Y:S01]  /*1a00*/  IMAD.IADD R11, R14, 0x1, -R11 ;  /* 0x000000010e0b7824 */ /* 0x000fe200078e0a0b */
[----:B------:R-:W-:Y:S01]  /*1a10*/  LEA.HI R6, R6, R2, RZ, 0x5 ;  /* 0x0000000206067211 */ /* 0x000fe200078f28ff */
[----:B------:R-:W-:Y:S01]  /*1a20*/  UISETP.GT.AND UP0, UPT, UR5, UR8, UPT ;  /* 0x000000080500728c */ /* 0x000fe2000bf04270 */
[----:B------:R-:W-:Y:S01]  /*1a30*/  LOP3.LUT R5, R5, 0x1c0, RZ, 0xc0, !PT ;  /* 0x000001c005057812 */ /* 0x000fe200078ec0ff */
[----:B------:R-:W-:Y:S01]  /*1a40*/  IMAD R247, R11, 0x200, R247 ;  /* 0x000002000bf77824 */ /* 0x000fe200078e02f7 */
[----:B------:R-:W-:Y:S01]  /*1a50*/  LOP3.LUT R7, R7, 0xfffffe00, RZ, 0xc0, !PT ;  /* 0xfffffe0007077812 */ /* 0x000fe200078ec0ff */
[----:B------:R-:W-:-:S02]  /*1a60*/  IMAD.SHL.U32 R11, R11, 0x8, RZ ;  /* 0x000000080b0b7824 */ /* 0x000fc400078e00ff */
[----:B------:R-:W-:Y:S02]  /*1a70*/  IMAD.SHL.U32 R247, R247, 0x2, RZ ;  /* 0x00000002f7f77824 */ /* 0x000fe400078e00ff */
[----:B------:R-:W-:Y:S01]  /*1a80*/  IMAD.SHL.U32 R248, R6, 0x20, RZ ;  /* 0x0000002006f87824 */ /* 0x000fe200078e00ff */
[----:B------:R-:W-:Y:S02]  /*1a90*/  LOP3.LUT R11, R5, 0x8, R11, 0xf8, !PT ;  /* 0x00000008050b7812 */ /* 0x000fe400078ef80b */
[----:B------:R-:W-:Y:S02]  /*1aa0*/  IADD3 R246, R247, 0xc120, RZ ;  /* 0x0000c120f7f67810 */ /* 0x000fe40007ffe0ff */
[----:B------:R-:W-:Y:S02]  /*1ab0*/  SHF.R.U32.HI R5, RZ, 0x3, R5 ;  /* 0x00000003ff057819 */ /* 0x000fe40000011605 */
[----:B------:R-:W-:Y:S02]  /*1ac0*/  LOP3.LUT R248, R248, 0x7ffffc00, RZ, 0xc0, !PT ;  /* 0x7ffffc00f8f87812 */ /* 0x000fe400078ec0ff */
[----:B------:R-:W-:-:S04]  /*1ad0*/  LOP3.LUT R5, R11, R5, RZ, 0x3c, !PT ;  /* 0x000000050b057212 */ /* 0x000fc800078e3cff */
[CC--:B------:R-:W-:Y:S02]  /*1ae0*/  IADD3 R248, R5.reuse, R7.reuse, R248 ;  /* 0x0000000705f87210 */ /* 0x0c0fe40007ffe0f8 */
[----:B------:R-:W-:-:S03]  /*1af0*/  LOP3.LUT R5, R5, R7, RZ, 0xfc, !PT ;  /* 0x0000000705057212 */ /* 0x000fc600078efcff */
[----:B------:R-:W-:-:S04]  /*1b00*/  IMAD.SHL.U32 R248, R248, 0x2, RZ ;  /* 0x00000002f8f87824 */ /* 0x000fc800078e00ff */
[--C-:B------:R-:W-:Y:S02]  /*1b10*/  IMAD R244, R4, 0x2, R248.reuse ;  /* 0x0000000204f47824 */ /* 0x100fe400078e02f8 */
[C---:B------:R-:W-:Y:S02]  /*1b20*/  IMAD R243, R3.reuse, 0x2, R248 ;  /* 0x0000000203f37824 */ /* 0x040fe400078e02f8 */
[----:B------:R-:W-:Y:S01]  /*1b30*/  IMAD R241, R3, 0x2, R244 ;  /* 0x0000000203f17824 */ /* 0x000fe200078e02f4 */
[----:B----4-:R-:W-:Y:S01]  /*1b40*/  SHF.R.S32.HI R8, RZ, 0x1f, R251 ;  /* 0x0000001fff087819 */ /* 0x010fe200000114fb */
        /* <DEDUP_REMOVED lines=10> */
[----:B------:R-:W-:Y:S01]  /*1bf0*/  SHFL.IDX PT, R20, R18, RZ, 0x181f ;  /* 0x00181fff12147589 */ /* 0x000fe200000e0000 */
[----:B------:R-:W-:Y:S01]  /*1c00*/  IADD3 R10, P0, R16, UR22, RZ ;  /* 0x00000016100a7c10 */ /* 0x000fe2000ff1e0ff */
[----:B------:R-:W-:Y:S01]  /*1c10*/  IMAD.U32 R16, RZ, RZ, UR11 ;  /* 0x0000000bff107e24 */ /* 0x000fe2000f8e00ff */
[----:B------:R-:W-:Y:S01]  /*1c20*/  IADD3 R9, R247, 0xc100, RZ ;  /* 0x0000c100f7097810 */ /* 0x000fe20007ffe0ff */
[----:B------:R-:W1:Y:S01]  /*1c30*/  SHFL.IDX PT, R21, R14, RZ, 0x181f ;  /* 0x00181fff0e157589 */ /* 0x000e6200000e0000 */
[----:B------:R-:W-:Y:S02]  /*1c40*/  IADD3.X R8, R17, UR4, R8, P0, !PT ;  /* 0x0000000411087c10 */ /* 0x000fe400087fe408 */
[----:B------:R-:W-:Y:S01]  /*1c50*/  LEA R34, P0, R10, c[0x0][0x1f8], 0x1 ;  /* 0x00007e000a227a11 */ /* 0x000fe200078008ff */
[----:B------:R-:W-:Y:S01]  /*1c60*/  SHFL.IDX PT, R18, R18, 0x1, 0x181f ;  /* 0x00381f0012127f89 */ /* 0x000fe200000e0000 */
[----:B------:R-:W-:Y:S01]  /*1c70*/  @P1 IADD3 R246, R9, -0x20, RZ ;  /* 0xffffffe009f61810 */ /* 0x000fe20007ffe0ff */
[----:B------:R-:W-:Y:S01]  /*1c80*/  IMAD R9, R252, c[0x0][0x1e0], RZ ;  /* 0x00007800fc097a24 */ /* 0x000fe200078e02ff */
[----:B------:R-:W-:Y:S01]  /*1c90*/  LEA.HI.X R8, R10, c[0x0][0x1fc], R8, 0x1, P0 ;  /* 0x00007f000a087a11 */ /* 0x000fe200000f0c08 */
[----:B------:R-:W-:Y:S01]  /*1ca0*/  SHFL.IDX PT, R19, R14, 0x1, 0x181f ;  /* 0x00381f000e137f89 */ /* 0x000fe200000e0000 */
[----:B------:R-:W-:Y:S01]  /*1cb0*/  ISETP.GE.AND P0, PT, R30, 0x1, PT ;  /* 0x000000011e00780c */ /* 0x000fe20003f06270 */
[----:B------:R-:W-:Y:S01]  /*1cc0*/  IMAD R9, R251, c[0x0][0x1f0], R9 ;  /* 0x00007c00fb097a24 */ /* 0x000fe200078e0209 */
[----:B------:R-:W-:Y:S01]  /*1cd0*/  ISETP.GE.AND P1, PT, R0, c[0x0][0x1d4], PT ;  /* 0x0000750000007a0c */ /* 0x000fe20003f26270 */
[----:B------:R-:W-:Y:S01]  /*1ce0*/  SHFL.IDX PT, R17, R14, 0x2, 0x181f ;  /* 0x00581f000e117f89 */ /* 0x000fe200000e0000 */
[----:B------:R-:W-:Y:S01]  /*1cf0*/  IADD3 R237, R246, 0x800, RZ ;  /* 0x00000800f6ed7810 */ /* 0x000fe20007ffe0ff */
[----:B------:R-:W-:Y:S01]  /*1d00*/  IMAD R16, R16, c[0x0][0x1e8], R9 ;  /* 0x00007a0010107a24 */ /* 0x000fe200078e0209 */
[C---:B------:R-:W-:Y:S01]  /*1d10*/  IADD3 R236, R246.reuse, 0x1000, RZ ;  /* 0x00001000f6ec7810 */ /* 0x040fe20007ffe0ff */
[----:B------:R-:W2:Y:S01]  /*1d20*/  SHFL.IDX PT, R46, R34, RZ, 0x181f ;  /* 0x00181fff222e7589 */ /* 0x000ea200000e0000 */
[----:B------:R-:W-:-:S02]  /*1d30*/  IADD3 R235, R246, 0x1800, RZ ;  /* 0x00001800f6eb7810 */ /* 0x000fc40007ffe0ff */
[----:B------:R-:W-:Y:S01]  /*1d40*/  LEA R16, R16, c[0x0][0x1c8], 0x1 ;  /* 0x0000720010107a11 */ /* 0x000fe200078e08ff */
[----:B------:R-:W3:Y:S01]  /*1d50*/  SHFL.IDX PT, R10, R8, RZ, 0x181f ;  /* 0x00181fff080a7589 */ /* 0x000ee200000e0000 */
[C---:B------:R-:W-:Y:S02]  /*1d60*/  IADD3 R234, R246.reuse, 0x2000, RZ ;  /* 0x00002000f6ea7810 */ /* 0x040fe40007ffe0ff */
[C---:B------:R-:W-:Y:S01]  /*1d70*/  IADD3 R233, R246.reuse, 0x2800, RZ ;  /* 0x00002800f6e97810 */ /* 0x040fe20007ffe0ff */
[--C-:B-1----:R-:W-:Y:S01]  /*1d80*/  @P0 IMAD.WIDE R36, R33, 0x2, R20.reuse ;  /* 0x0000000221240825 */ /* 0x102fe200078e0214 */
[----:B------:R-:W-:Y:S01]  /*1d90*/  SHFL.IDX PT, R16, R16, 0x2, 0x181f ;  /* 0x00581f0010107f89 */ /* 0x000fe200000e0000 */
[C---:B------:R-:W-:Y:S02]  /*1da0*/  IADD3 R231, R246.reuse, 0x3000, RZ ;  /* 0x00003000f6e77810 */ /* 0x040fe40007ffe0ff */
[----:B------:R-:W-:Y:S01]  /*1db0*/  @P0 IMAD.WIDE R26, R31, 0x2, R20 ;  /* 0x000000021f1a0825 */ /* 0x000fe200078e0214 */
[----:B------:R1:W-:Y:S01]  /*1dc0*/  @P0 LDGSTS.E.BYPASS.LTC128B.128 [R249+0xc100], [R36.64], !P4 ;  /* 0x0c10000024f90fae */ /* 0x0003e2000e101d4c */
[----:B------:R-:W-:-:S02]  /*1dd0*/  IADD3 R230, R246, 0x3800, RZ ;  /* 0x00003800f6e67810 */ /* 0x000fc40007ffe0ff */
[--C-:B------:R-:W-:Y:S01]  /*1de0*/  @P0 IMAD.WIDE R24, R29, 0x2, R20.reuse ;  /* 0x000000021d180825 */ /* 0x100fe200078e0214 */
[----:B------:R4:W-:Y:S01]  /*1df0*/  @P0 LDGSTS.E.BYPASS.LTC128B.128 [R249+0xf100], [R26.64], !P3 ;  /* 0x0f1000001af90fae */ /* 0x0009e2000d901d4c */
[----:B------:R-:W-:Y:S02]  /*1e00*/  IADD3 R229, R246, 0x4000, RZ ;  /* 0x00004000f6e57810 */ /* 0x000fe40007ffe0ff */
[----:B------:R-:W-:Y:S01]  /*1e10*/  @P0 IMAD.WIDE R38, R28, 0x2, R20 ;  /* 0x000000021c260825 */ /* 0x000fe200078e0214 */
[----:B------:R5:W-:Y:S01]  /*1e20*/  @P0 LDGSTS.E.BYPASS.LTC128B.128 [R249+0x12100], [R24.64], !P2 ;  /* 0x1210000018f90fae */ /* 0x000be2000d101d4c */
[----:B------:R-:W-:Y:S02]  /*1e30*/  IADD3 R228, R246, 0x4800, RZ ;  /* 0x00004800f6e47810 */ /* 0x000fe40007ffe0ff */
[----:B------:R-:W-:Y:S01]  /*1e40*/  IMAD.WIDE R20, R33, 0x2, RZ ;  /* 0x0000000221147825 */ /* 0x000fe200078e02ff */
[----:B------:R1:W-:Y:S01]  /*1e50*/  @P0 LDGSTS.E.BYPASS.LTC128B.128 [R249+0x15100], [R38.64], !P1 ;  /* 0x1510000026f90fae */ /* 0x0003e2000c901d4c */
[----:B------:R-:W-:-:S02]  /*1e60*/  ISETP.GE.AND P0, PT, R30, 0x21, PT ;  /* 0x000000211e00780c */ /* 0x000fc40003f06270 */
[----:B------:R-:W-:Y:S01]  /*1e70*/  IADD3 R227, R246, 0x5000, RZ ;  /* 0x00005000f6e37810 */ /* 0x000fe20007ffe0ff */
[----:B------:R-:W1:Y:S01]  /*1e80*/  SHFL.IDX PT, R22, R34, 0x1, 0x181f ;  /* 0x00381f0022167f89 */ /* 0x000e6200000e0000 */
[----:B--2---:R-:W-:Y:S02]  /*1e90*/  IADD3 R82, P5, R46, R20, RZ ;  /* 0x000000142e527210 */ /* 0x004fe40007fbe0ff */
[C---:B------:R-:W-:Y:S01]  /*1ea0*/  IADD3 R226, R246.reuse, 0x5800, RZ ;  /* 0x00005800f6e27810 */ /* 0x040fe20007ffe0ff */
[----:B------:R-:W2:Y:S01]  /*1eb0*/  SHFL.IDX PT, R9, R8, 0x1, 0x181f ;  /* 0x00381f0008097f89 */ /* 0x000ea200000e0000 */
[----:B------:R-:W-:Y:S01]  /*1ec0*/  IADD3 R225, R246, 0x6000, RZ ;  /* 0x00006000f6e17810 */ /* 0x000fe20007ffe0ff */
[----:B---3--:R-:W-:Y:S01]  /*1ed0*/  IMAD.X R83, R10, 0x1, R21, P5 ;  /* 0x000000010a537824 */ /* 0x008fe200028e0615 */
[C---:B------:R-:W-:Y:S01]  /*1ee0*/  IADD3 R224, R246.reuse, 0x6800, RZ ;  /* 0x00006800f6e07810 */ /* 0x040fe20007ffe0ff */
[----:B------:R-:W3:Y:S01]  /*1ef0*/  SHFL.IDX PT, R34, R34, 0x2, 0x181f ;  /* 0x00581f0022227f89 */ /* 0x000ee200000e0000 */
[C---:B------:R-:W-:Y:S01]  /*1f00*/  IADD3 R223, R246.reuse, 0x7000, RZ ;  /* 0x00007000f6df7810 */ /* 0x040fe20007ffe0ff */
[--C-:B------:R-:W-:Y:S01]  /*1f10*/  @P0 IMAD.WIDE R14, R31, 0x2, R18.reuse ;  /* 0x000000021f0e0825 */ /* 0x100fe200078e0212 */
[C---:B------:R-:W-:Y:S01]  /*1f20*/  IADD3 R222, R246.reuse, 0x7800, RZ ;  /* 0x00007800f6de7810 */ /* 0x040fe20007ffe0ff */
[----:B------:R-:W3:Y:S01]  /*1f30*/  SHFL.IDX PT, R8, R8, 0x2, 0x181f ;  /* 0x00581f0008087f89 */ /* 0x000ee200000e0000 */
[C---:B------:R-:W-:Y:S01]  /*1f40*/  IADD3 R221, R246.reuse, 0x8000, RZ ;  /* 0x00008000f6dd7810 */ /* 0x040fe20007ffe0ff */
[----:B----4-:R-:W-:Y:S01]  /*1f50*/  @P0 IMAD.WIDE R26, R33, 0x2, R18 ;  /* 0x00000002211a0825 */ /* 0x010fe200078e0212 */
[----:B------:R-:W-:-:S02]  /*1f60*/  IADD3 R220, R246, 0x8800, RZ ;  /* 0x00008800f6dc7810 */ /* 0x000fc40007ffe0ff */
[C---:B------:R-:W-:Y:S01]  /*1f70*/  IADD3 R219, R246.reuse, 0x9000, RZ ;  /* 0x00009000f6db7810 */ /* 0x040fe20007ffe0ff */
[--C-:B-----5:R-:W-:Y:S01]  /*1f80*/  @P0 IMAD.WIDE R24, R29, 0x2, R18.reuse ;  /* 0x000000021d180825 */ /* 0x120fe200078e0212 */
[----:B------:R4:W-:Y:S01]  /*1f90*/  @P0 LDGSTS.E.BYPASS.LTC128B.128 [R249+0xd100], [R26.64], !P4 ;  /* 0x0d1000001af90fae */ /* 0x0009e2000e101d4c */
[----:B------:R-:W-:Y:S02]  /*1fa0*/  IADD3 R218, R246, 0x9800, RZ ;  /* 0x00009800f6da7810 */ /* 0x000fe40007ffe0ff */
[----:B------:R-:W-:Y:S01]  /*1fb0*/  @P0 IMAD.WIDE R18, R28, 0x2, R18 ;  /* 0x000000021c120825 */ /* 0x000fe200078e0212 */
[----:B------:R5:W-:Y:S01]  /*1fc0*/  @P0 LDGSTS.E.BYPASS.LTC128B.128 [R249+0x10100], [R14.64], !P3 ;  /* 0x101000000ef90fae */ /* 0x000be2000d901d4c */
[----:B-1----:R-:W-:Y:S02]  /*1fd0*/  IADD3 R44, P5, R20, R22, RZ ;  /* 0x00000016142c7210 */ /* 0x002fe40007fbe0ff */
[C---:B------:R-:W-:Y:S01]  /*1fe0*/  IADD3 R217, R246.reuse, 0xa000, RZ ;  /* 0x0000a000f6d97810 */ /* 0x040fe20007ffe0ff */
[----:B------:R1:W-:Y:S01]  /*1ff0*/  @P0 LDGSTS.E.BYPASS.LTC128B.128 [R249+0x13100], [R24.64], !P2 ;  /* 0x1310000018f90fae */ /* 0x0003e2000d101d4c */
[C---:B------:R-:W-:Y:S01]  /*2000*/  IADD3 R216, R246.reuse, 0xa800, RZ ;  /* 0x0000a800f6d87810 */ /* 0x040fe20007ffe0ff */
[----:B--2---:R-:W-:Y:S01]  /*2010*/  IMAD.X R45, R21, 0x1, R9, P5 ;  /* 0x00000001152d7824 */ /* 0x004fe200028e0609 */
[----:B------:R-:W-:Y:S01]  /*2020*/  IADD3 R183, R246, 0xb000, RZ ;  /* 0x0000b000f6b77810 */ /* 0x000fe20007ffe0ff */
[----:B------:R2:W-:Y:S01]  /*2030*/  @P0 LDGSTS.E.BYPASS.LTC128B.128 [R249+0x16100], [R18.64], !P1 ;  /* 0x1610000012f90fae */ /* 0x0005e2000c901d4c */
[----:B------:R-:W-:-:S02]  /*2040*/  ISETP.GT.AND P0, PT, R30, 0x40, PT ;  /* 0x000000401e00780c */ /* 0x000fc40003f04270 */
[----:B---3--:R-:W-:Y:S02]  /*2050*/  IADD3 R20, P5, R20, R34, RZ ;  /* 0x0000002214147210 */ /* 0x008fe40007fbe0ff */
[----:B------:R-:W-:-:S03]  /*2060*/  IADD3 R182, R246, 0xb800, RZ ;  /* 0x0000b800f6b67810 */ /* 0x000fc60007ffe0ff */
[----:B------:R-:W-:Y:S02]  /*2070*/  IMAD.X R21, R21, 0x1, R8, P5 ;  /* 0x0000000115157824 */ /* 0x000fe400028e0608 */
[----:B-----5:R-:W-:-:S04]  /*2080*/  IMAD.WIDE R14, R31, 0x2, RZ ;  /* 0x000000021f0e7825 */ /* 0x020fc800078e02ff */
[----:B-1----:R-:W-:Y:S01]  /*2090*/  @P0 IMAD.WIDE R24, R33, 0x2, R16 ;  /* 0x0000000221180825 */ /* 0x002fe200078e0210 */
[----:B------:R-:W-:-:S03]  /*20a0*/  IADD3 R54, P5, R46, R14, RZ ;  /* 0x0000000e2e367210 */ /* 0x000fc60007fbe0ff */
[----:B--2---:R-:W-:Y:S01]  /*20b0*/  @P0 IMAD.WIDE R18, R31, 0x2, R16 ;  /* 0x000000021f120825 */ /* 0x004fe200078e0210 */
[----:B------:R1:W-:Y:S03]  /*20c0*/  @P0 LDGSTS.E.BYPASS.LTC128B.128 [R249+0xe100], [R24.64], !P4 ;  /* 0x0e10000018f90fae */ /* 0x0003e6000e101d4c */
[----:B------:R-:W-:Y:S01]  /*20d0*/  IMAD.X R55, R10, 0x1, R15, P5 ;  /* 0x000000010a377824 */ /* 0x000fe200028e060f */
[----:B------:R2:W-:Y:S01]  /*20e0*/  @P0 LDGSTS.E.BYPASS.LTC128B.128 [R249+0x11100], [R18.64], !P3 ;  /* 0x1110000012f90fae */ /* 0x0005e2000d901d4c */
[----:B------:R-:W-:-:S05]  /*20f0*/  IADD3 R42, P5, R14, R22, RZ ;  /* 0x000000160e2a7210 */ /* 0x000fca0007fbe0ff */
[----:B------:R-:W-:Y:S01]  /*2100*/  IMAD.X R43, R15, 0x1, R9, P5 ;  /* 0x000000010f2b7824 */ /* 0x000fe200028e0609 */
[----:B------:R-:W-:-:S05]  /*2110*/  IADD3 R14, P5, R14, R34, RZ ;  /* 0x000000220e0e7210 */ /* 0x000fca0007fbe0ff */
[----:B------:R-:W-:Y:S02]  /*2120*/  IMAD.X R15, R15, 0x1, R8, P5 ;  /* 0x000000010f0f7824 */ /* 0x000fe400028e0608 */
[----:B-1----:R-:W-:-:S04]  /*2130*/  @P0 IMAD.WIDE R24, R29, 0x2, R16 ;  /* 0x000000021d180825 */ /* 0x002fc800078e0210 */
[----:B------:R-:W-:Y:S01]  /*2140*/  @P0 IMAD.WIDE R16, R28, 0x2, R16 ;  /* 0x000000021c100825 */ /* 0x000fe200078e0210 */
[----:B------:R4:W-:Y:S03]  /*2150*/  @P0 LDGSTS.E.BYPASS.LTC128B.128 [R249+0x14100], [R24.64], !P2 ;  /* 0x1410000018f90fae */ /* 0x0009e6000d101d4c */
[----:B--2---:R-:W-:Y:S01]  /*2160*/  IMAD.WIDE R18, R29, 0x2, RZ ;  /* 0x000000021d127825 */ /* 0x004fe200078e02ff */
[----:B------:R1:W-:Y:S04]  /*2170*/  @P0 LDGSTS.E.BYPASS.LTC128B.128 [R249+0x17100], [R16.64], !P1 ;  /* 0x1710000010f90fae */ /* 0x0003e8000c901d4c */
[----:B------:R-:W0:Y:S01]  /*2180*/  LDGDEPBAR ;  /* 0x00000000000079af */ /* 0x000e220000000000 */
[----:B------:R-:W-:-:S02]  /*2190*/  IADD3 R52, P0, R46, R18, RZ ;  /* 0x000000122e347210 */ /* 0x000fc40007f1e0ff */
[----:B------:R-:W-:-:S03]  /*21a0*/  IADD3 R40, P5, R18, R22, RZ ;  /* 0x0000001612287210 */ /* 0x000fc60007fbe0ff */
[----:B------:R-:W-:Y:S01]  /*21b0*/  IMAD.X R53, R10, 0x1, R19, P0 ;  /* 0x000000010a357824 */ /* 0x000fe200000e0613 */
[----:B------:R-:W-:Y:S01]  /*21c0*/  IADD3 R80, P0, R18, R34, RZ ;  /* 0x0000002212507210 */ /* 0x000fe20007f1e0ff */
[----:B------:R-:W-:-:S04]  /*21d0*/  IMAD.X R41, R19, 0x1, R9, P5 ;  /* 0x0000000113297824 */ /* 0x000fc800028e0609 */
[----:B------:R-:W-:Y:S02]  /*21e0*/  IMAD.X R81, R19, 0x1, R8, P0 ;  /* 0x0000000113517824 */ /* 0x000fe400000e0608 */
[----:B-1----:R-:W-:Y:S01]  /*21f0*/  IMAD.WIDE R16, R28, 0x2, RZ ;  /* 0x000000021c107825 */ /* 0x002fe200078e02ff */
[----:B------:R-:W-:-:S04]  /*2200*/  DEPBAR.LE SB0, 0x1 ;  /* 0x000080400000791a */ /* 0x000fc80000000000 */
[----:B------:R-:W-:-:S04]  /*2210*/  DEPBAR.LE SB0, 0x0 ;  /* 0x000080000000791a */ /* 0x000fc80000000000 */
[----:B------:R-:W-:Y:S01]  /*2220*/  BAR.SYNC.DEFER_BLOCKING 0x0 ;  /* 0x0000000000007b1d */ /* 0x000fe20000010000 */
[----:B------:R-:W-:Y:S02]  /*2230*/  IADD3 R46, P6, R46, R16, RZ ;  /* 0x000000102e2e7210 */ /* 0x000fe40007fde0ff */
[C---:B------:R-:W-:Y:S02]  /*2240*/  IADD3 R34, P0, R16.reuse, R34, RZ ;  /* 0x0000002210227210 */ /* 0x040fe40007f1e0ff */
[----:B------:R-:W-:Y:S01]  /*2250*/  IADD3 R22, P5, R16, R22, RZ ;  /* 0x0000001610167210 */ /* 0x000fe20007fbe0ff */
[----:B------:R-:W-:Y:S01]  /*2260*/  IMAD.X R47, R10, 0x1, R17, P6 ;  /* 0x000000010a2f7824 */ /* 0x000fe200030e0611 */
[----:B------:R-:W-:Y:S01]  /*2270*/  ISETP.GE.AND P6, PT, R33, c[0x0][0x1d4], PT ;  /* 0x0000750021007a0c */ /* 0x000fe20003fc6270 */
[C---:B------:R-:W-:Y:S02]  /*2280*/  IMAD.X R35, R17.reuse, 0x1, R8, P0 ;  /* 0x0000000111237824 */ /* 0x040fe400000e0608 */
[----:B------:R-:W-:Y:S01]  /*2290*/  IMAD.X R23, R17, 0x1, R9, P5 ;  /* 0x0000000111177824 */ /* 0x000fe200028e0609 */
[----:B------:R-:W-:-:S02]  /*22a0*/  ISETP.LT.OR P0, PT, R30, 0x1, P6 ;  /* 0x000000011e00780c */ /* 0x000fc40003701670 */
[----:B------:R-:W-:Y:S02]  /*22b0*/  ISETP.GE.AND P5, PT, R12, c[0x0][0x1d4], PT ;  /* 0x000075000c007a0c */ /* 0x000fe40003fa6270 */
[----:B------:R-:W-:Y:S01]  /*22c0*/  ISETP.GE.AND P6, PT, R32, c[0x0][0x1d4], PT ;  /* 0x0000750020007a0c */ /* 0x000fe20003fc6270 */
[----:B------:R-:W-:Y:S04]  /*22d0*/  LDSM.16.M88.4 R64, [R248+0x18100] ;  /* 0x01810000f840783b */ /* 0x000fe80000000200 */
[----:B------:R-:W-:Y:S04]  /*22e0*/  LDSM.16.M88.4 R96, [R244+0x18100] ;  /* 0x01810000f460783b */ /* 0x000fe80000000200 */
[----:B------:R-:W-:Y:S04]  /*22f0*/  LDSM.16.M88.4 R48, [R247+0xc100] ;  /* 0x00c10000f730783b */ /* 0x000fe80000000200 */
[----:B------:R-:W-:Y:S04]  /*2300*/  LDSM.16.M88.4 R36, [R247+0xc900] ;  /* 0x00c90000f724783b */ /* 0x000fe80000000200 */
[----:B------:R-:W-:Y:S04]  /*2310*/  LDSM.16.M88.4 R208, [R247+0xd100] ;  /* 0x00d10000f7d0783b */ /* 0x000fe80000000200 */
[----:B----4-:R-:W1:Y:S04]  /*2320*/  LDSM.16.M88.4 R24, [R247+0xd900] ;  /* 0x00d90000f718783b */ /* 0x010e680000000200 */
[----:B------:R-:W-:Y:S04]  /*2330*/  LDSM.16.M88.4 R16, [R247+0xe100] ;  /* 0x00e10000f710783b */ /* 0x000fe80000000200 */
[----:B------:R-:W-:Y:S04]  /*2340*/  LDSM.16.M88.4 R76, [R247+0xe900] ;  /* 0x00e90000f74c783b */ /* 0x000fe80000000200 */
[----:B------:R-:W-:Y:S04]  /*2350*/  LDSM.16.M88.4 R68, [R246] ;  /* 0x00000000f644783b */ /* 0x000fe80000000200 */
[----:B------:R-:W-:Y:S04]  /*2360*/  LDSM.16.M88.4 R8, [R246+0x800] ;  /* 0x00080000f608783b */ /* 0x000fe80000000200 */
[----:B------:R-:W-:Y:S04]  /*2370*/  LDSM.16.M88.4 R72, [R246+0x1000] ;  /* 0x00100000f648783b */ /* 0x000fe80000000200 */
[----:B------:R-:W2:Y:S04]  /*2380*/  LDSM.16.M88.4 R56, [R246+0x1800] ;  /* 0x00180000f638783b */ /* 0x000ea80000000200 */
[----:B------:R-:W3:Y:S04]  /*2390*/  LDSM.16.M88.4 R60, [R246+0x2000] ;  /* 0x00200000f63c783b */ /* 0x000ee80000000200 */
[----:B------:R-:W-:Y:S04]  /*23a0*/  LDSM.16.M88.4 R100, [R246+0x2800] ;  /* 0x00280000f664783b */ /* 0x000fe80000000200 */
[----:B------:R-:W-:Y:S01]  /*23b0*/  @!PT LDS RZ, [RZ] ;  /* 0x00000000fffff984 */ /* 0x000fe20000000800 */
[----:B------:R-:W-:Y:S01]  /*23c0*/  @!PT LDS RZ, [RZ] ;  /* 0x00000000fffff984 */ /* 0x000fe20000000800 */
[----:B------:R-:W-:Y:S01]  /*23d0*/  @!PT LDS RZ, [RZ] ;  /* 0x00000000fffff984 */ /* 0x000fe20000000800 */
[----:B------:R4:W-:Y:S01]  /*23e0*/  LDGSTS.E.BYPASS.LTC128B.128 [R249+0x100], [R82.64], !P0 ;  /* 0x0010000052f97fae */ /* 0x0009e2000c101d4c */
[C---:B------:R-:W-:Y:S01]  /*23f0*/  ISETP.LT.OR P0, PT, R30.reuse, 0x1, P5 ;  /* 0x000000011e00780c */ /* 0x040fe20002f01670 */
[C---:B-1----:R-:W-:Y:S08]  /*2400*/  HMMA.16816.F32.BF16 R200, R64.reuse, R24, RZ ;  /* 0x0000001840c8723c */ /* 0x042ff000000418ff */
[----:B------:R-:W-:Y:S04]  /*2410*/  HMMA.16816.F32.BF16 R24, R64, R26, RZ ;  /* 0x0000001a4018723c */ /* 0x000fe800000418ff */
[----:B------:R1:W-:Y:S01]  /*2420*/  LDGSTS.E.BYPASS.LTC128B.128 [R249+0x3100], [R54.64], !P0 ;  /* 0x0310000036f97fae */ /* 0x0003e2000c101d4c */
[----:B------:R-:W-:-:S02]  /*2430*/  ISETP.LT.OR P0, PT, R30, 0x1, P6 ;  /* 0x000000011e00780c */ /* 0x000fc40003701670 */
[----:B------:R-:W-:Y:S01]  /*2440*/  ISETP.GE.AND P6, PT, R0, c[0x0][0x1d4], PT ;  /* 0x0000750000007a0c */ /* 0x000fe20003fc6270 */
[----:B------:R-:W-:-:S10]  /*2450*/  IMAD.MOV.U32 R0, RZ, RZ, 0x40 ;  /* 0x00000040ff007424 */ /* 0x000fd400078e00ff */
[----:B------:R1:W-:Y:S01]  /*2460*/  LDGSTS.E.BYPASS.LTC128B.128 [R249+0x6100], [R52.64], !P0 ;  /* 0x0610000034f97fae */ /* 0x0003e2000c101d4c */
[----:B------:R-:W-:Y:S01]  /*2470*/  ISETP.LT.OR P0, PT, R30, 0x1, P6 ;  /* 0x000000011e00780c */ /* 0x000fe20003701670 */
[C---:B--2---:R-:W-:Y:S08]  /*2480*/  HMMA.16816.F32.BF16 R200, R96.reuse, R56, R200 ;  /* 0x0000003860c8723c */ /* 0x044ff000000418c8 */
[----:B------:R-:W-:Y:S04]  /*2490*/  HMMA.16816.F32.BF16 R24, R96, R58, R24 ;  /* 0x0000003a6018723c */ /* 0x000fe80000041818 */
[----:B------:R2:W-:Y:S01]  /*24a0*/  LDGSTS.E.BYPASS.LTC128B.128 [R249+0x9100], [R46.64], !P0 ;  /* 0x091000002ef97fae */ /* 0x0005e2000c101d4c */
[----:B------:R-:W-:-:S04]  /*24b0*/  ISETP.GE.AND P0, PT, R33, c[0x0][0x1d4], PT ;  /* 0x0000750021007a0c */ /* 0x000fc80003f06270 */
[C---:B------:R-:W-:Y:S01]  /*24c0*/  ISETP.LT.OR P0, PT, R30.reuse, 0x21, P0 ;  /* 0x000000211e00780c */ /* 0x040fe20000701670 */
[C---:B-1----:R-:W-:Y:S11]  /*24d0*/  HMMA.16816.F32.BF16 R52, R64.reuse, R48, RZ ;  /* 0x000000304034723c */ /* 0x042ff600000418ff */
[----:B------:R-:W-:Y:S01]  /*24e0*/  @!UPT UIADD3 URZ, URZ, URZ, URZ ;  /* 0x0000003f3f3ff290 */ /* 0x000fe2000fffe03f */
[----:B------:R2:W-:Y:S01]  /*24f0*/  LDGSTS.E.BYPASS.LTC128B.128 [R249+0x1100], [R44.64], !P0 ;  /* 0x011000002cf97fae */ /* 0x0005e2000c101d4c */
[----:B------:R-:W-:Y:S01]  /*2500*/  ISETP.LT.OR P0, PT, R30, 0x21, P5 ;  /* 0x000000211e00780c */ /* 0x000fe20002f01670 */
[----:B------:R-:W-:Y:S11]  /*2510*/  HMMA.16816.F32.BF16 R48, R64, R50, RZ ;  /* 0x000000324030723c */ /* 0x000ff600000418ff */
[----:B------:R-:W-:Y:S01]  /*2520*/  @!UPT UIADD3 URZ, URZ, URZ, URZ ;  /* 0x0000003f3f3ff290 */ /* 0x000fe2000fffe03f */
[----:B------:R1:W-:Y:S01]  /*2530*/  LDGSTS.E.BYPASS.LTC128B.128 [R249+0x4100], [R42.64], !P0 ;  /* 0x041000002af97fae */ /* 0x0003e2000c101d4c */
[----:B------:R-:W-:-:S04]  /*2540*/  ISETP.GE.AND P0, PT, R32, c[0x0][0x1d4], PT ;  /* 0x0000750020007a0c */ /* 0x000fc80003f06270 */
[C---:B------:R-:W-:Y:S01]  /*2550*/  ISETP.LT.OR P0, PT, R30.reuse, 0x21, P0 ;  /* 0x000000211e00780c */ /* 0x040fe20000701670 */
[----:B------:R-:W-:Y:S08]  /*2560*/  HMMA.16816.F32.BF16 R52, R96, R68, R52 ;  /* 0x000000446034723c */ /* 0x000ff00000041834 */
[----:B--2---:R-:W-:Y:S04]  /*2570*/  HMMA.16816.F32.BF16 R44, R64, R36, RZ ;  /* 0x00000024402c723c */ /* 0x004fe800000418ff */
[----:B------:R1:W-:Y:S01]  /*2580*/  LDGSTS.E.BYPASS.LTC128B.128 [R249+0x7100], [R40.64], !P0 ;  /* 0x0710000028f97fae */ /* 0x0003e2000c101d4c */
[----:B------:R-:W-:-:S03]  /*2590*/  ISETP.LT.OR P0, PT, R30, 0x21, P6 ;  /* 0x000000211e00780c */ /* 0x000fc60003701670 */
[----:B------:R-:W-:Y:S08]  /*25a0*/  HMMA.16816.F32.BF16 R36, R64, R38, RZ ;  /* 0x000000264024723c */ /* 0x000ff000000418ff */
[----:B------:R-:W-:Y:S02]  /*25b0*/  HMMA.16816.F32.BF16 R48, R96, R70, R48 ;  /* 0x000000466030723c */ /* 0x000fe40000041830 */
[----:B------:R2:W-:Y:S01]  /*25c0*/  LDGSTS.E.BYPASS.LTC128B.128 [R249+0xa100], [R22.64], !P0 ;  /* 0x0a10000016f97fae */ /* 0x0005e2000c101d4c */
[----:B------:R-:W-:-:S04]  /*25d0*/  ISETP.GE.AND P0, PT, R33, c[0x0][0x1d4], PT ;  /* 0x0000750021007a0c */ /* 0x000fc80003f06270 */
[C---:B------:R-:W-:Y:S01]  /*25e0*/  ISETP.LT.OR P0, PT, R30.reuse, 0x41, P0 ;  /* 0x000000411e00780c */ /* 0x040fe20000701670 */
[C---:B------:R-:W-:Y:S08]  /*25f0*/  HMMA.16816.F32.BF16 R44, R96.reuse, R8, R44 ;  /* 0x00000008602c723c */ /* 0x040ff0000004182c */
[----:B------:R-:W-:Y:S04]  /*2600*/  HMMA.16816.F32.BF16 R36, R96, R10, R36 ;  /* 0x0000000a6024723c */ /* 0x000fe80000041824 */
[----:B------:R2:W-:Y:S01]  /*2610*/  LDGSTS.E.BYPASS.LTC128B.128 [R249+0x2100], [R20.64], !P0 ;  /* 0x0210000014f97fae */ /* 0x0005e2000c101d4c */
[----:B------:R-:W-:-:S02]  /*2620*/  ISETP.LT.OR P0, PT, R30, 0x41, P5 ;  /* 0x000000411e00780c */ /* 0x000fc40002f01670 */
[----:B------:R-:W-:Y:S01]  /*2630*/  ISETP.GE.AND P5, PT, R32, c[0x0][0x1d4], PT ;  /* 0x0000750020007a0c */ /* 0x000fe20003fa6270 */
[----:B-1----:R-:W-:Y:S01]  /*2640*/  HMMA.16816.F32.BF16 R40, R64, R208, RZ ;  /* 0x000000d04028723c */ /* 0x002fe200000418ff */
[----:B------:R-:W-:Y:S02]  /*2650*/  SHF.R.S32.HI R32, RZ, 0x1f, R29 ;  /* 0x0000001fff207819 */ /* 0x000fe4000001141d */
[----:B------:R-:W-:-:S05]  /*2660*/  ISETP.LT.OR P5, PT, R30, 0x41, P5 ;  /* 0x000000411e00780c */ /* 0x000fca0002fa1670 */
[----:B------:R-:W-:Y:S02]  /*2670*/  HMMA.16816.F32.BF16 R208, R64, R210, RZ ;  /* 0x000000d240d0723c */ /* 0x000fe400000418ff */
[----:B------:R1:W-:Y:S01]  /*2680*/  LDGSTS.E.BYPASS.LTC128B.128 [R249+0x5100], [R14.64], !P0 ;  /* 0x051000000ef97fae */ /* 0x0003e2000c101d4c */
[----:B------:R-:W-:-:S04]  /*2690*/  LOP3.LUT P0, RZ, R13, 0x4, RZ, 0xc0, !PT ;  /* 0x000000040dff7812 */ /* 0x000fc8000780c0ff */
[----:B------:R-:W-:Y:S01]  /*26a0*/  SEL R0, R0, 0xffffffc0, !P0 ;  /* 0xffffffc000007807 */ /* 0x000fe20004000000 */
[----:B------:R4:W-:Y:S01]  /*26b0*/  LDGSTS.E.BYPASS.LTC128B.128 [R249+0x8100], [R80.64], !P5 ;  /* 0x0810000050f97fae */ /* 0x0009e2000e901d4c */
[----:B------:R-:W-:Y:S02]  /*26c0*/  ISETP.LT.OR P0, PT, R30, 0x41, P6 ;  /* 0x000000411e00780c */ /* 0x000fe40003701670 */
[----:B------:R-:W-:Y:S01]  /*26d0*/  ISETP.GT.AND P5, PT, R108, 0x5f, PT ;  /* 0x0000005f6c00780c */ /* 0x000fe20003fa4270 */
[----:B------:R-:W-:Y:S01]  /*26e0*/  IMAD.IADD R242, R247, 0x1, R0 ;  /* 0x00000001f7f27824 */ /* 0x000fe200078e0200 */
[----:B------:R-:W-:Y:S01]  /*26f0*/  SHF.R.S32.HI R30, RZ, 0x1f, R28 ;  /* 0x0000001fff1e7819 */ /* 0x000fe2000001141c */
[----:B------:R-:W-:Y:S01]  /*2700*/  IMAD.IADD R232, R0, 0x1, R246 ;  /* 0x0000000100e87824 */ /* 0x000fe200078e02f6 */
[----:B--2---:R-:W-:Y:S01]  /*2710*/  HMMA.16816.F32.BF16 R20, R64, R16, RZ ;  /* 0x000000104014723c */ /* 0x004fe200000418ff */
[----:B------:R-:W-:-:S06]  /*2720*/  IADD3 R0, R249, 0x100, RZ ;  /* 0x00000100f9007810 */ /* 0x000fcc0007ffe0ff */
[----:B------:R2:W-:Y:S01]  /*2730*/  LDGSTS.E.BYPASS.LTC128B.128 [R249+0xb100], [R34.64], !P0 ;  /* 0x0b10000022f97fae */ /* 0x0005e2000c101d4c */
[C---:B------:R-:W-:Y:S01]  /*2740*/  HMMA.16816.F32.BF16 R16, R64.reuse, R18, RZ ;  /* 0x000000124010723c */ /* 0x040fe200000418ff */
[----:B------:R-:W-:Y:S02]  /*2750*/  PLOP3.LUT P0, PT, PT, PT, UP0, 0x80, 0x0 ;  /* 0x000000000000781c */ /* 0x000fe40003f0f008 */
[----:B------:R-:W-:Y:S04]  /*2760*/  LDSM.16.M88.4 R8, [R243+0x18100] ;  /* 0x01810000f308783b */ /* 0x000fe80000000200 */
[----:B------:R-:W5:Y:S01]  /*2770*/  LDSM.16.M88.4 R68, [R242+0xc100] ;  /* 0x00c10000f244783b */ /* 0x000f620000000200 */
[C---:B-1----:R-:W-:Y:S03]  /*2780*/  HMMA.16816.F32.BF16 R12, R64.reuse, R76, RZ ;  /* 0x0000004c400c723c */ /* 0x042fe600000418ff */
[----:B------:R-:W1:Y:S04]  /*2790*/  LDSM.16.M88.4 R56, [R242+0xd100] ;  /* 0x00d10000f238783b */ /* 0x000e680000000200 */
[----:B------:R-:W-:Y:S01]  /*27a0*/  LDSM.16.M88.4 R92, [R242+0xd900] ;  /* 0x00d90000f25c783b */ /* 0x000fe20000000200 */
[----:B------:R-:W-:Y:S03]  /*27b0*/  HMMA.16816.F32.BF16 R64, R64, R78, RZ ;  /* 0x0000004e4040723c */ /* 0x000fe600000418ff */
[----:B------:R-:W1:Y:S04]  /*27c0*/  LDSM.16.M88.4 R76, [R242+0xc900] ;  /* 0x00c90000f24c783b */ /* 0x000e680000000200 */
[----:B------:R-:W1:Y:S01]  /*27d0*/  LDSM.16.M88.4 R88, [R242+0xe100] ;  /* 0x00e10000f258783b */ /* 0x000e620000000200 */
[----:B------:R-:W-:Y:S01]  /*27e0*/  HMMA.16816.F32.BF16 R40, R96, R72, R40 ;  /* 0x000000486028723c */ /* 0x000fe20000041828 */
[----:B--2---:R-:W-:-:S02]  /*27f0*/  SHF.R.S32.HI R35, RZ, 0x1f, R33 ;  /* 0x0000001fff237819 */ /* 0x004fc40000011421 */
[----:B------:R-:W2:Y:S01]  /*2800*/  LDSM.16.M88.4 R84, [R242+0xe900] ;  /* 0x00e90000f254783b */ /* 0x000ea20000000200 */
[----:B------:R-:W-:-:S03]  /*2810*/  SHF.R.S32.HI R34, RZ, 0x1f, R31 ;  /* 0x0000001fff227819 */ /* 0x000fc6000001141f */
[----:B----4-:R-:W-:Y:S01]  /*2820*/  LDSM.16.M88.4 R80, [R232+0x800] ;  /* 0x00080000e850783b */ /* 0x010fe20000000200 */
[C---:B------:R-:W-:Y:S03]  /*2830*/  HMMA.16816.F32.BF16 R208, R96.reuse, R74, R208 ;  /* 0x0000004a60d0723c */ /* 0x040fe600000418d0 */
[----:B------:R-:W-:Y:S04]  /*2840*/  LDSM.16.M88.4 R72, [R241+0x18100] ;  /* 0x01810000f148783b */ /* 0x000fe80000000200 */
[----:B------:R-:W-:Y:S01]  /*2850*/  LDSM.16.M88.4 R104, [R242+0x15900] ;  /* 0x01590000f268783b */ /* 0x000fe20000000200 */
[C---:B---3--:R-:W-:Y:S03]  /*2860*/  HMMA.16816.F32.BF16 R20, R96.reuse, R60, R20 ;  /* 0x0000003c6014723c */ /* 0x048fe60000041814 */
[----:B------:R-:W0:Y:S05]  /*2870*/  LDGDEPBAR ;  /* 0x00000000000079af */ /* 0x000e2a0000000000 */
[----:B------:R-:W-:Y:S01]  /*2880*/  HMMA.16816.F32.BF16 R16, R96, R62, R16 ;  /* 0x0000003e6010723c */ /* 0x000fe20000041810 */
[----:B------:R-:W3:Y:S07]  /*2890*/  LDSM.16.M88.4 R60, [R232] ;  /* 0x00000000e83c783b */ /* 0x000eee0000000200 */
[C---:B-----5:R-:W-:Y:S08]  /*28a0*/  HMMA.16816.F32.BF16 R52, R8.reuse, R68, R52 ;  /* 0x000000440834723c */ /* 0x060ff00000041834 */
[----:B------:R-:W-:Y:S01]  /*28b0*/  HMMA.16816.F32.BF16 R48, R8, R70, R48 ;  /* 0x000000460830723c */ /* 0x000fe20000041830 */
[----:B------:R-:W4:Y:S07]  /*28c0*/  LDSM.16.M88.4 R68, [R232+0x1000] ;  /* 0x00100000e844783b */ /* 0x000f2e0000000200 */
[C---:B------:R-:W-:Y:S08]  /*28d0*/  HMMA.16816.F32.BF16 R12, R96.reuse, R100, R12 ;  /* 0x00000064600c723c */ /* 0x040ff0000004180c */
[----:B------:R-:W-:Y:S01]  /*28e0*/  HMMA.16816.F32.BF16 R64, R96, R102, R64 ;  /* 0x000000666040723c */ /* 0x000fe20000041840 */
[----:B------:R-:W-:Y:S04]  /*28f0*/  LDSM.16.M88.4 R96, [R232+0x2800] ;  /* 0x00280000e860783b */ /* 0x000fe80000000200 */
[----:B------:R-:W-:Y:S03]  /*2900*/  LDSM.16.M88.4 R100, [R247+0x17100] ;  /* 0x01710000f764783b */ /* 0x000fe60000000200 */
        /* <DEDUP_REMOVED lines=14> */
[----:B------:R-:W-:Y:S04]  /*29f0*/  LDSM.16.M88.4 R64, [R248+0x1c100] ;  /* 0x01c10000f840783b */ /* 0x000fe80000000200 */
[----:B------:R-:W-:Y:S03]  /*2a00*/  LDSM.16.M88.4 R84, [R247+0x11100] ;  /* 0x01110000f754783b */ /* 0x000fe60000000200 */
[C---:B---3--:R-:W-:Y:S08]  /*2a10*/  HMMA.16816.F32.BF16 R52, R72.reuse, R60, R52 ;  /* 0x0000003c4834723c */ /* 0x048ff00000041834 */
[C---:B------:R-:W-:Y:S01]  /*2a20*/  HMMA.16816.F32.BF16 R48, R72.reuse, R62, R48 ;  /* 0x0000003e4830723c */ /* 0x040fe20000041830 */
[----:B------:R-:W2:Y:S07]  /*2a30*/  LDSM.16.M88.4 R60, [R247+0xf100] ;  /* 0x00f10000f73c783b */ /* 0x000eae0000000200 */
[C---:B----4-:R-:W-:Y:S08]  /*2a40*/  HMMA.16816.F32.BF16 R40, R72.reuse, R68, R40 ;  /* 0x000000444828723c */ /* 0x050ff00000041828 */
[C---:B------:R-:W-:Y:S01]  /*2a50*/  HMMA.16816.F32.BF16 R208, R72.reuse, R70, R208 ;  /* 0x0000004648d0723c */ /* 0x040fe200000418d0 */
[----:B------:R-:W3:Y:S07]  /*2a60*/  LDSM.16.M88.4 R68, [R247+0xf900] ;  /* 0x00f90000f744783b */ /* 0x000eee0000000200 */
[C---:B------:R-:W-:Y:S08]  /*2a70*/  HMMA.16816.F32.BF16 R44, R72.reuse, R80, R44 ;  /* 0x00000050482c723c */ /* 0x040ff0000004182c */
[C---:B------:R-:W-:Y:S01]  /*2a80*/  HMMA.16816.F32.BF16 R36, R72.reuse, R82, R36 ;  /* 0x000000524824723c */ /* 0x040fe20000041824 */
[----:B------:R-:W4:Y:S07]  /*2a90*/  LDSM.16.M88.4 R80, [R247+0x11900] ;  /* 0x01190000f750783b */ /* 0x000f2e0000000200 */
[C---:B-1----:R-:W-:Y:S08]  /*2aa0*/  HMMA.16816.F32.BF16 R200, R72.reuse, R76, R200 ;  /* 0x0000004c48c8723c */ /* 0x042ff000000418c8 */
[C---:B------:R-:W-:Y:S01]  /*2ab0*/  HMMA.16816.F32.BF16 R24, R72.reuse, R78, R24 ;  /* 0x0000004e4818723c */ /* 0x040fe20000041818 */
[----:B------:R-:W-:Y:S07]  /*2ac0*/  LDSM.16.M88.4 R76, [R246+0x3000] ;  /* 0x00300000f64c783b */ /* 0x000fee0000000200 */
[C---:B------:R-:W-:Y:S08]  /*2ad0*/  HMMA.16816.F32.BF16 R20, R72.reuse, R56, R20 ;  /* 0x000000384814723c */ /* 0x040ff00000041814 */
[C---:B------:R-:W-:Y:S01]  /*2ae0*/  HMMA.16816.F32.BF16 R16, R72.reuse, R58, R16 ;  /* 0x0000003a4810723c */ /* 0x040fe20000041810 */
[----:B------:R-:W-:Y:S07]  /*2af0*/  LDSM.16.M88.4 R56, [R244+0x1c100] ;  /* 0x01c10000f438783b */ /* 0x000fee0000000200 */
[C---:B------:R-:W-:Y:S08]  /*2b00*/  HMMA.16816.F32.BF16 R12, R72.reuse, R96, R12 ;  /* 0x00000060480c723c */ /* 0x040ff0000004180c */
[----:B------:R-:W-:Y:S01]  /*2b10*/  HMMA.16816.F32.BF16 R8, R72, R98, R8 ;  /* 0x000000624808723c */ /* 0x000fe20000041808 */
[----:B------:R-:W1:Y:S04]  /*2b20*/  LDSM.16.M88.4 R72, [R246+0x3800] ;  /* 0x00380000f648783b */ /* 0x000e680000000200 */
[----:B------:R-:W-:Y:S03]  /*2b30*/  LDSM.16.M88.4 R96, [R246+0x5800] ;  /* 0x00580000f660783b */ /* 0x000fe60000000200 */
[C---:B--2---:R-:W-:Y:S08]  /*2b40*/  HMMA.16816.F32.BF16 R52, R64.reuse, R60, R52 ;  /* 0x0000003c4034723c */ /* 0x044ff00000041834 */
[C---:B------:R-:W-:Y:S01]  /*2b50*/  HMMA.16816.F32.BF16 R48, R64.reuse, R62, R48 ;  /* 0x0000003e4030723c */ /* 0x040fe20000041830 */
[----:B------:R-:W2:Y:S07]  /*2b60*/  LDSM.16.M88.4 R60, [R246+0x4000] ;  /* 0x00400000f63c783b */ /* 0x000eae0000000200 */
[C---:B---3--:R-:W-:Y:S08]  /*2b70*/  HMMA.16816.F32.BF16 R44, R64.reuse, R68, R44 ;  /* 0x00000044402c723c */ /* 0x048ff0000004182c */
[C---:B------:R-:W-:Y:S01]  /*2b80*/  HMMA.16816.F32.BF16 R36, R64.reuse, R70, R36 ;  /* 0x000000464024723c */ /* 0x040fe20000041824 */
[----:B------:R-:W3:Y:S07]  /*2b90*/  LDSM.16.M88.4 R68, [R246+0x4800] ;  /* 0x00480000f644783b */ /* 0x000eee0000000200 */
        /* <DEDUP_REMOVED lines=9> */
[C---:B----4-:R-:W-:Y:S08]  /*2c30*/  HMMA.16816.F32.BF16 R12, R64.reuse, R80, R12 ;  /* 0x00000050400c723c */ /* 0x050ff0000004180c */
[----:B------:R-:W-:Y:S01]  /*2c40*/  HMMA.16816.F32.BF16 R8, R64, R82, R8 ;  /* 0x000000524008723c */ /* 0x000fe20000041808 */
[----:B------:R-:W4:Y:S04]  /*2c50*/  LDSM.16.M88.4 R64, [R246+0x5000] ;  /* 0x00500000f640783b */ /* 0x000f280000000200 */
[----:B------:R-:W-:Y:S03]  /*2c60*/  LDSM.16.M88.4 R80, [R242+0x10900] ;  /* 0x01090000f250783b */ /* 0x000fe60000000200 */
        /* <DEDUP_REMOVED lines=8> */
[----:B------:R-:W-:Y:S07]  /*2cf0*/  LDSM.16.M88.4 R76, [R242+0x11900] ;  /* 0x01190000f24c783b */ /* 0x000fee0000000200 */
[C---:B---3--:R-:W-:Y:S08]  /*2d00*/  HMMA.16816.F32.BF16 R200, R56.reuse, R68, R200 ;  /* 0x0000004438c8723c */ /* 0x048ff000000418c8 */
[C---:B------:R-:W-:Y:S01]  /*2d10*/  HMMA.16816.F32.BF16 R24, R56.reuse, R70, R24 ;  /* 0x000000463818723c */ /* 0x040fe20000041818 */
[----:B------:R-:W-:Y:S07]  /*2d20*/  LDSM.16.M88.4 R68, [R232+0x3000] ;  /* 0x00300000e844783b */ /* 0x000fee0000000200 */
[C---:B----4-:R-:W-:Y:S08]  /*2d30*/  HMMA.16816.F32.BF16 R20, R56.reuse, R64, R20 ;  /* 0x000000403814723c */ /* 0x050ff00000041814 */
[----:B------:R-:W-:Y:S01]  /*2d40*/  HMMA.16816.F32.BF16 R16, R56, R66, R16 ;  /* 0x000000423810723c */ /* 0x000fe20000041810 */
[----:B------:R-:W3:Y:S07]  /*2d50*/  LDSM.16.M88.4 R64, [R241+0x1c100] ;  /* 0x01c10000f140783b */ /* 0x000eee0000000200 */
[C---:B-1----:R-:W-:Y:S08]  /*2d60*/  HMMA.16816.F32.BF16 R52, R72.reuse, R92, R52 ;  /* 0x0000005c4834723c */ /* 0x042ff00000041834 */
[----:B------:R-:W-:Y:S01]  /*2d70*/  HMMA.16816.F32.BF16 R48, R72, R94, R48 ;  /* 0x0000005e4830723c */ /* 0x000fe20000041830 */
        /* <DEDUP_REMOVED lines=13> */
[----:B------:R-:W-:Y:S07]  /*2e50*/  LDSM.16.M88.4 R84, [R232+0x5800] ;  /* 0x00580000e854783b */ /* 0x000fee0000000200 */
[C---:B---3--:R-:W-:Y:S08]  /*2e60*/  HMMA.16816.F32.BF16 R52, R64.reuse, R68, R52 ;  /* 0x000000444034723c */ /* 0x048ff00000041834 */
[----:B------:R-:W-:Y:S01]  /*2e70*/  HMMA.16816.F32.BF16 R48, R64, R70, R48 ;  /* 0x000000464030723c */ /* 0x000fe20000041830 */
[----:B------:R-:W3:Y:S07]  /*2e80*/  LDSM.16.M88.4 R68, [R232+0x5000] ;  /* 0x00500000e844783b */ /* 0x000eee0000000200 */
[C---:B------:R-:W-:Y:S08]  /*2e90*/  HMMA.16816.F32.BF16 R12, R72.reuse, R76, R12 ;  /* 0x0000004c480c723c */ /* 0x040ff0000004180c */
[C---:B------:R-:W-:Y:S01]  /*2ea0*/  HMMA.16816.F32.BF16 R8, R72.reuse, R78, R8 ;  /* 0x0000004e4808723c */ /* 0x040fe20000041808 */
[----:B------:R-:W4:Y:S07]  /*2eb0*/  LDSM.16.M88.4 R76, [R232+0x4800] ;  /* 0x00480000e84c783b */ /* 0x000f2e0000000200 */
[C---:B------:R-:W-:Y:S08]  /*2ec0*/  HMMA.16816.F32.BF16 R200, R72.reuse, R80, R200 ;  /* 0x0000005048c8723c */ /* 0x040ff000000418c8 */
[----:B------:R-:W-:Y:S01]  /*2ed0*/  HMMA.16816.F32.BF16 R24, R72, R82, R24 ;  /* 0x000000524818723c */ /* 0x000fe20000041818 */
[----:B------:R-:W-:Y:S04]  /*2ee0*/  LDSM.16.M88.4 R72, [R247+0x12100] ;  /* 0x01210000f748783b */ /* 0x000fe80000000200 */
[----:B------:R-:W-:Y:S03]  /*2ef0*/  LDSM.16.M88.4 R80, [R247+0x13100] ;  /* 0x01310000f750783b */ /* 0x000fe60000000200 */
[C---:B-1----:R-:W-:Y:S08]  /*2f00*/  HMMA.16816.F32.BF16 R44, R64.reuse, R56, R44 ;  /* 0x00000038402c723c */ /* 0x042ff0000004182c */
[C---:B------:R-:W-:Y:S01]  /*2f10*/  HMMA.16816.F32.BF16 R36, R64.reuse, R58, R36 ;  /* 0x0000003a4024723c */ /* 0x040fe20000041824 */
[----:B------:R-:W1:Y:S07]  /*2f20*/  LDSM.16.M88.4 R56, [R248+0x20100] ;  /* 0x02010000f838783b */ /* 0x000e6e0000000200 */
        /* <DEDUP_REMOVED lines=9> */
[C---:B------:R-:W-:Y:S08]  /*2fc0*/  HMMA.16816.F32.BF16 R12, R64.reuse, R84, R12 ;  /* 0x00000054400c723c */ /* 0x040ff0000004180c */
[----:B------:R-:W-:Y:S01]  /*2fd0*/  HMMA.16816.F32.BF16 R8, R64, R86, R8 ;  /* 0x000000564008723c */ /* 0x000fe20000041808 */
[----:B------:R-:W4:Y:S04]  /*2fe0*/  LDSM.16.M88.4 R64, [R247+0x14900] ;  /* 0x01490000f740783b */ /* 0x000f280000000200 */
[----:B------:R-:W-:Y:S03]  /*2ff0*/  LDSM.16.M88.4 R84, [R242+0x12100] ;  /* 0x01210000f254783b */ /* 0x000fe60000000200 */
[C---:B-1----:R-:W-:Y:S08]  /*3000*/  HMMA.16816.F32.BF16 R52, R56.reuse, R72, R52 ;  /* 0x000000483834723c */ /* 0x042ff00000041834 */
[C---:B------:R-:W-:Y:S01]  /*3010*/  HMMA.16816.F32.BF16 R48, R56.reuse, R74, R48 ;  /* 0x0000004a3830723c */ /* 0x040fe20000041830 */
[----:B------:R-:W-:Y:S07]  /*3020*/  LDSM.16.M88.4 R72, [R246+0x6000] ;  /* 0x00600000f648783b */ /* 0x000fee0000000200 */
[C---:B--2---:R-:W-:Y:S08]  /*3030*/  HMMA.16816.F32.BF16 R44, R56.reuse, R60, R44 ;  /* 0x0000003c382c723c */ /* 0x044ff0000004182c */
[C---:B------:R-:W-:Y:S01]  /*3040*/  HMMA.16816.F32.BF16 R36, R56.reuse, R62, R36 ;  /* 0x0000003e3824723c */ /* 0x040fe20000041824 */
[----:B------:R-:W1:Y:S07]  /*3050*/  LDSM.16.M88.4 R60, [R244+0x20100] ;  /* 0x02010000f43c783b */ /* 0x000e6e0000000200 */
[C---:B---3--:R-:W-:Y:S08]  /*3060*/  HMMA.16816.F32.BF16 R200, R56.reuse, R68, R200 ;  /* 0x0000004438c8723c */ /* 0x048ff000000418c8 */
[C---:B------:R-:W-:Y:S01]  /*3070*/  HMMA.16816.F32.BF16 R24, R56.reuse, R70, R24 ;  /* 0x000000463818723c */ /* 0x040fe20000041818 */
[----:B------:R-:W2:Y:S07]  /*3080*/  LDSM.16.M88.4 R68, [R246+0x6800] ;  /* 0x00680000f644783b */ /* 0x000eae0000000200 */
[C---:B------:R-:W-:Y:S08]  /*3090*/  HMMA.16816.F32.BF16 R40, R56.reuse, R80, R40 ;  /* 0x000000503828723c */ /* 0x040ff00000041828 */
[C---:B------:R-:W-:Y:S01]  /*30a0*/  HMMA.16816.F32.BF16 R208, R56.reuse, R82, R208 ;  /* 0x0000005238d0723c */ /* 0x040fe200000418d0 */
[----:B------:R-:W-:Y:S07]  /*30b0*/  LDSM.16.M88.4 R80, [R242+0x12900] ;  /* 0x01290000f250783b */ /* 0x000fee0000000200 */
[C---:B----4-:R-:W-:Y:S08]  /*30c0*/  HMMA.16816.F32.BF16 R12, R56.reuse, R64, R12 ;  /* 0x00000040380c723c */ /* 0x050ff0000004180c */
[C---:B------:R-:W-:Y:S01]  /*30d0*/  HMMA.16816.F32.BF16 R8, R56.reuse, R66, R8 ;  /* 0x000000423808723c */ /* 0x040fe20000041808 */
[----:B------:R-:W3:Y:S07]  /*30e0*/  LDSM.16.M88.4 R64, [R246+0x8800] ;  /* 0x00880000f640783b */ /* 0x000eee0000000200 */
[C---:B------:R-:W-:Y:S08]  /*30f0*/  HMMA.16816.F32.BF16 R20, R56.reuse, R76, R20 ;  /* 0x0000004c3814723c */ /* 0x040ff00000041814 */
[----:B------:R-:W-:Y:S01]  /*3100*/  HMMA.16816.F32.BF16 R16, R56, R78, R16 ;  /* 0x0000004e3810723c */ /* 0x000fe20000041810 */
[----:B------:R-:W4:Y:S04]  /*3110*/  LDSM.16.M88.4 R56, [R243+0x20100] ;  /* 0x02010000f338783b */ /* 0x000f280000000200 */
[----:B------:R-:W5:Y:S03]  /*3120*/  LDSM.16.M88.4 R76, [R242+0x13100] ;  /* 0x01310000f24c783b */ /* 0x000f660000000200 */
        /* <DEDUP_REMOVED lines=15> */
[C---:B---3--:R-:W-:Y:S08]  /*3220*/  HMMA.16816.F32.BF16 R12, R60.reuse, R64, R12 ;  /* 0x000000403c0c723c */ /* 0x048ff0000004180c */
[----:B------:R-:W-:Y:S01]  /*3230*/  HMMA.16816.F32.BF16 R8, R60, R66, R8 ;  /* 0x000000423c08723c */ /* 0x000fe20000041808 */
[----:B------:R-:W-:Y:S04]  /*3240*/  LDSM.16.M88.4 R60, [R241+0x20100] ;  /* 0x02010000f13c783b */ /* 0x000fe80000000200 */
[----:B------:R-:W3:Y:S03]  /*3250*/  LDSM.16.M88.4 R64, [R232+0x6000] ;  /* 0x00600000e840783b */ /* 0x000ee60000000200 */
[C---:B----4-:R-:W-:Y:S08]  /*3260*/  HMMA.16816.F32.BF16 R52, R56.reuse, R84, R52 ;  /* 0x000000543834723c */ /* 0x050ff00000041834 */
[C---:B------:R-:W-:Y:S01]  /*3270*/  HMMA.16816.F32.BF16 R48, R56.reuse, R86, R48 ;  /* 0x000000563830723c */ /* 0x040fe20000041830 */
[----:B------:R-:W4:Y:S07]  /*3280*/  LDSM.16.M88.4 R84, [R232+0x7000] ;  /* 0x00700000e854783b */ /* 0x000f2e0000000200 */
[C---:B------:R-:W-:Y:S08]  /*3290*/  HMMA.16816.F32.BF16 R44, R56.reuse, R80, R44 ;  /* 0x00000050382c723c */ /* 0x040ff0000004182c */
[C---:B------:R-:W-:Y:S01]  /*32a0*/  HMMA.16816.F32.BF16 R36, R56.reuse, R82, R36 ;  /* 0x000000523824723c */ /* 0x040fe20000041824 */
[----:B------:R-:W3:Y:S07]  /*32b0*/  LDSM.16.M88.4 R80, [R232+0x7800] ;  /* 0x00780000e850783b */ /* 0x000eee0000000200 */
[C---:B-----5:R-:W-:Y:S08]  /*32c0*/  HMMA.16816.F32.BF16 R40, R56.reuse, R76, R40 ;  /* 0x0000004c3828723c */ /* 0x060ff00000041828 */
[C---:B------:R-:W-:Y:S01]  /*32d0*/  HMMA.16816.F32.BF16 R208, R56.reuse, R78, R208 ;  /* 0x0000004e38d0723c */ /* 0x040fe200000418d0 */
[----:B------:R-:W5:Y:S07]  /*32e0*/  LDSM.16.M88.4 R76, [R232+0x8000] ;  /* 0x00800000e84c783b */ /* 0x000f6e0000000200 */
[C---:B-1----:R-:W-:Y:S08]  /*32f0*/  HMMA.16816.F32.BF16 R200, R56.reuse, R72, R200 ;  /* 0x0000004838c8723c */ /* 0x042ff000000418c8 */
[C---:B------:R-:W-:Y:S01]  /*3300*/  HMMA.16816.F32.BF16 R24, R56.reuse, R74, R24 ;  /* 0x0000004a3818723c */ /* 0x040fe20000041818 */
[----:B------:R-:W1:Y:S07]  /*3310*/  LDSM.16.M88.4 R72, [R232+0x8800] ;  /* 0x00880000e848783b */ /* 0x000e6e0000000200 */
[C---:B--2---:R-:W-:Y:S08]  /*3320*/  HMMA.16816.F32.BF16 R20, R56.reuse, R68, R20 ;  /* 0x000000443814723c */ /* 0x044ff00000041814 */
[C---:B------:R-:W-:Y:S01]  /*3330*/  HMMA.16816.F32.BF16 R16, R56.reuse, R70, R16 ;  /* 0x000000463810723c */ /* 0x040fe20000041810 */
[----:B------:R-:W-:Y:S07]  /*3340*/  LDSM.16.M88.4 R68, [R247+0x15100] ;  /* 0x01510000f744783b */ /* 0x000fee0000000200 */
[C---:B------:R-:W-:Y:S08]  /*3350*/  HMMA.16816.F32.BF16 R12, R56.reuse, R96, R12 ;  /* 0x00000060380c723c */ /* 0x040ff0000004180c */
[----:B------:R-:W-:Y:S01]  /*3360*/  HMMA.16816.F32.BF16 R8, R56, R98, R8 ;  /* 0x000000623808723c */ /* 0x000fe20000041808 */
[----:B------:R-:W2:Y:S04]  /*3370*/  LDSM.16.M88.4 R56, [R247+0x15900] ;  /* 0x01590000f738783b */ /* 0x000ea80000000200 */
[----:B------:R-:W-:Y:S03]  /*3380*/  LDSM.16.M88.4 R96, [R247+0x17900] ;  /* 0x01790000f760783b */ /* 0x000fe60000000200 */
[C---:B---3--:R-:W-:Y:S08]  /*3390*/  HMMA.16816.F32.BF16 R52, R60.reuse, R64, R52 ;  /* 0x000000403c34723c */ /* 0x048ff00000041834 */
[C---:B------:R-:W-:Y:S01]  /*33a0*/  HMMA.16816.F32.BF16 R48, R60.reuse, R66, R48 ;  /* 0x000000423c30723c */ /* 0x040fe20000041830 */
[----:B------:R-:W3:Y:S07]  /*33b0*/  LDSM.16.M88.4 R64, [R247+0x16100] ;  /* 0x01610000f740783b */ /* 0x000eee0000000200 */
[C---:B------:R-:W-:Y:S08]  /*33c0*/  HMMA.16816.F32.BF16 R44, R60.reuse, R88, R44 ;  /* 0x000000583c2c723c */ /* 0x040ff0000004182c */
[C---:B------:R-:W-:Y:S01]  /*33d0*/  HMMA.16816.F32.BF16 R36, R60.reuse, R90, R36 ;  /* 0x0000005a3c24723c */ /* 0x040fe20000041824 */
[----:B------:R-:W-:Y:S07]  /*33e0*/  LDSM.16.M88.4 R88, [R246+0x9000] ;  /* 0x00900000f658783b */ /* 0x000fee0000000200 */
[C---:B----4-:R-:W-:Y:S08]  /*33f0*/  HMMA.16816.F32.BF16 R40, R60.reuse, R84, R40 ;  /* 0x000000543c28723c */ /* 0x050ff00000041828 */
[C---:B------:R-:W-:Y:S01]  /*3400*/  HMMA.16816.F32.BF16 R208, R60.reuse, R86, R208 ;  /* 0x000000563cd0723c */ /* 0x040fe200000418d0 */
[----:B------:R-:W-:Y:S07]  /*3410*/  LDSM.16.M88.4 R84, [R243+0x24100] ;  /* 0x02410000f354783b */ /* 0x000fee0000000200 */
[C---:B------:R-:W-:Y:S08]  /*3420*/  HMMA.16816.F32.BF16 R200, R60.reuse, R80, R200 ;  /* 0x000000503cc8723c */ /* 0x040ff000000418c8 */
[C---:B------:R-:W-:Y:S01]  /*3430*/  HMMA.16816.F32.BF16 R24, R60.reuse, R82, R24 ;  /* 0x000000523c18723c */ /* 0x040fe20000041818 */
[----:B------:R-:W-:Y:S07]  /*3440*/  LDSM.16.M88.4 R80, [R246+0x9800] ;  /* 0x00980000f650783b */ /* 0x000fee0000000200 */
[C---:B-----5:R-:W-:Y:S08]  /*3450*/  HMMA.16816.F32.BF16 R20, R60.reuse, R76, R20 ;  /* 0x0000004c3c14723c */ /* 0x060ff00000041814 */
[C---:B------:R-:W-:Y:S01]  /*3460*/  HMMA.16816.F32.BF16 R16, R60.reuse, R78, R16 ;  /* 0x0000004e3c10723c */ /* 0x040fe20000041810 */
[----:B------:R-:W-:Y:S07]  /*3470*/  LDSM.16.M88.4 R76, [R246+0xa000] ;  /* 0x00a00000f64c783b */ /* 0x000fee0000000200 */
[C---:B-1----:R-:W-:Y:S08]  /*3480*/  HMMA.16816.F32.BF16 R12, R60.reuse, R72, R12 ;  /* 0x000000483c0c723c */ /* 0x042ff0000004180c */
        /* <DEDUP_REMOVED lines=8> */
[----:B------:R-:W4:Y:S07]  /*3510*/  LDSM.16.M88.4 R68, [R246+0xb000] ;  /* 0x00b00000f644783b */ /* 0x000f2e0000000200 */
[C---:B---3--:R-:W-:Y:S08]  /*3520*/  HMMA.16816.F32.BF16 R40, R92.reuse, R64, R40 ;  /* 0x000000405c28723c */ /* 0x048ff00000041828 */
[C---:B------:R-:W-:Y:S01]  /*3530*/  HMMA.16816.F32.BF16 R208, R92.reuse, R66, R208 ;  /* 0x000000425cd0723c */ /* 0x040fe200000418d0 */
[----:B------:R-:W3:Y:S07]  /*3540*/  LDSM.16.M88.4 R64, [R246+0xb800] ;  /* 0x00b80000f640783b */ /* 0x000eee0000000200 */
[C---:B-1----:R-:W-:Y:S08]  /*3550*/  HMMA.16816.F32.BF16 R200, R92.reuse, R60, R200 ;  /* 0x0000003c5cc8723c */ /* 0x042ff000000418c8 */
[C---:B------:R-:W-:Y:S01]  /*3560*/  HMMA.16816.F32.BF16 R24, R92.reuse, R62, R24 ;  /* 0x0000003e5c18723c */ /* 0x040fe20000041818 */
[----:B------:R-:W1:Y:S07]  /*3570*/  LDSM.16.M88.4 R60, [R242+0x15100] ;  /* 0x01510000f23c783b */ /* 0x000e6e0000000200 */
[C---:B------:R-:W-:Y:S08]  /*3580*/  HMMA.16816.F32.BF16 R20, R92.reuse, R100, R20 ;  /* 0x000000645c14723c */ /* 0x040ff00000041814 */
[C---:B------:R-:W-:Y:S01]  /*3590*/  HMMA.16816.F32.BF16 R16, R92.reuse, R102, R16 ;  /* 0x000000665c10723c */ /* 0x040fe20000041810 */
[----:B------:R-:W5:Y:S07]  /*35a0*/  LDSM.16.M88.4 R100, [R242+0x16100] ;  /* 0x01610000f264783b */ /* 0x000f6e0000000200 */
[C---:B------:R-:W-:Y:S08]  /*35b0*/  HMMA.16816.F32.BF16 R12, R92.reuse, R96, R12 ;  /* 0x000000605c0c723c */ /* 0x040ff0000004180c */
[----:B------:R-:W-:Y:S01]  /*35c0*/  HMMA.16816.F32.BF16 R8, R92, R98, R8 ;  /* 0x000000625c08723c */ /* 0x000fe20000041808 */
[----:B------:R-:W1:Y:S04]  /*35d0*/  LDSM.16.M88.4 R96, [R242+0x16900] ;  /* 0x01690000f260783b */ /* 0x000e680000000200 */
[----:B------:R-:W1:Y:S03]  /*35e0*/  LDSM.16.M88.4 R92, [R242+0x17100] ;  /* 0x01710000f25c783b */ /* 0x000e660000000200 */
[C---:B--2---:R-:W-:Y:S08]  /*35f0*/  HMMA.16816.F32.BF16 R52, R56.reuse, R88, R52 ;  /* 0x000000583834723c */ /* 0x044ff00000041834 */
        /* <DEDUP_REMOVED lines=12> */
[C---:B------:R-:W-:Y:S01]  /*36c0*/  HMMA.16816.F32.BF16 R16, R56.reuse, R70, R16 ;  /* 0x000000463810723c */ /* 0x040fe20000041810 */
[----:B------:R-:W-:Y:S07]  /*36d0*/  LDSM.16.M88.4 R68, [R232+0xa800] ;  /* 0x00a80000e844783b */ /* 0x000fee0000000200 */
[C---:B---3--:R-:W-:Y:S08]  /*36e0*/  HMMA.16816.F32.BF16 R12, R56.reuse, R64, R12 ;  /* 0x00000040380c723c */ /* 0x048ff0000004180c */
[----:B------:R-:W-:Y:S01]  /*36f0*/  HMMA.16816.F32.BF16 R8, R56, R66, R8 ;  /* 0x000000423808723c */ /* 0x000fe20000041808 */
[----:B------:R-:W3:Y:S04]  /*3700*/  LDSM.16.M88.4 R56, [R241+0x24100] ;  /* 0x02410000f138783b */ /* 0x000ee80000000200 */
[----:B------:R-:W4:Y:S03]  /*3710*/  LDSM.16.M88.4 R64, [R232+0xb000] ;  /* 0x00b00000e840783b */ /* 0x000f260000000200 */
[C---:B-1----:R-:W-:Y:S08]  /*3720*/  HMMA.16816.F32.BF16 R52, R84.reuse, R60, R52 ;  /* 0x0000003c5434723c */ /* 0x042ff00000041834 */
[----:B------:R-:W-:Y:S01]  /*3730*/  HMMA.16816.F32.BF16 R48, R84, R62, R48 ;  /* 0x0000003e5430723c */ /* 0x000fe20000041830 */
[----:B------:R-:W1:Y:S01]  /*3740*/  LDSM.16.M88.4 R60, [R232+0xb800] ;  /* 0x00b80000e83c783b */ /* 0x000e620000000200 */
[----:B------:R-:W-:-:S06]  /*3750*/  DEPBAR.LE SB0, 0x0 ;  /* 0x000080000000791a */ /* 0x000fcc0000000000 */
        /* <DEDUP_REMOVED lines=8> */
[C---:B--2---:R-:W-:Y:S08]  /*37e0*/  HMMA.16816.F32.BF16 R12, R84.reuse, R88, R12 ;  /* 0x00000058540c723c */ /* 0x044ff0000004180c */
[----:B------:R-:W-:Y:S08]  /*37f0*/  HMMA.16816.F32.BF16 R8, R84, R90, R8 ;  /* 0x0000005a5408723c */ /* 0x000ff00000041808 */
[C---:B---3--:R-:W-:Y:S08]  /*3800*/  HMMA.16816.F32.BF16 R52, R56.reuse, R80, R52 ;  /* 0x000000503834723c */ /* 0x048ff00000041834 */
[C---:B------:R-:W-:Y:S08]  /*3810*/  HMMA.16816.F32.BF16 R48, R56.reuse, R82, R48 ;  /* 0x000000523830723c */ /* 0x040ff00000041830 */
[C---:B------:R-:W-:Y:S08]  /*3820*/  HMMA.16816.F32.BF16 R44, R56.reuse, R76, R44 ;  /* 0x0000004c382c723c */ /* 0x040ff0000004182c */
[C---:B------:R-:W-:Y:S08]  /*3830*/  HMMA.16816.F32.BF16 R36, R56.reuse, R78, R36 ;  /* 0x0000004e3824723c */ /* 0x040ff00000041824 */
[C---:B------:R-:W-:Y:S08]  /*3840*/  HMMA.16816.F32.BF16 R40, R56.reuse, R72, R40 ;  /* 0x000000483828723c */ /* 0x040ff00000041828 */
[C---:B------:R-:W-:Y:S08]  /*3850*/  HMMA.16816.F32.BF16 R208, R56.reuse, R74, R208 ;  /* 0x0000004a38d0723c */ /* 0x040ff000000418d0 */
[C---:B------:R-:W-:Y:S08]  /*3860*/  HMMA.16816.F32.BF16 R200, R56.reuse, R68, R200 ;  /* 0x0000004438c8723c */ /* 0x040ff000000418c8 */
[C---:B------:R-:W-:Y:S08]  /*3870*/  HMMA.16816.F32.BF16 R24, R56.reuse, R70, R24 ;  /* 0x000000463818723c */ /* 0x040ff00000041818 */
[C---:B----4-:R-:W-:Y:S08]  /*3880*/  HMMA.16816.F32.BF16 R20, R56.reuse, R64, R20 ;  /* 0x000000403814723c */ /* 0x050ff00000041814 */
[C---:B------:R-:W-:Y:S08]  /*3890*/  HMMA.16816.F32.BF16 R16, R56.reuse, R66, R16 ;  /* 0x000000423810723c */ /* 0x040ff00000041810 */
[C---:B-1----:R-:W-:Y:S08]  /*38a0*/  HMMA.16816.F32.BF16 R12, R56.reuse, R60, R12 ;  /* 0x0000003c380c723c */ /* 0x042ff0000004180c */
[----:B------:R-:W-:Y:S01]  /*38b0*/  HMMA.16816.F32.BF16 R8, R56, R62, R8 ;  /* 0x0000003e3808723c */ /* 0x000fe20000041808 */
[----:B------:R-:W-:Y:S06]  /*38c0*/  BAR.SYNC.DEFER_BLOCKING 0x0 ;  /* 0x0000000000007b1d */ /* 0x000fec0000010000 */
[----:B------:R-:W-:Y:S05]  /*38d0*/  @!P0 BRA `(.L_x_4799) ;  /* 0x000005e000008947 */ /* 0x000fea0003800000 */
[----:B------:R-:W-:Y:S01]  /*38e0*/  IMAD.U32 R0, RZ, RZ, UR6 ;  /* 0x00000006ff007e24 */ /* 0x000fe2000f8e00ff */
        /* <DEDUP_REMOVED lines=19> */
[----:B------:R-:W-:Y:S02]  /*3a20*/  IADD3 R74, -R59, 0x10, RZ ;  /* 0x000000103b4a7810 */ /* 0x000fe40007ffe1ff */
[----:B------:R-:W-:-:S02]  /*3a30*/  SHF.R.S32.HI R0, RZ, 0x1f, R252 ;  /* 0x0000001fff007819 */ /* 0x000fc400000114fc */
[----:B------:R-:W-:Y:S02]  /*3a40*/  LOP3.LUT R76, R76, 0xf, RZ, 0xc0, !PT ;  /* 0x0000000f4c4c7812 */ /* 0x000fe400078ec0ff */
[----:B------:R-:W-:Y:S01]  /*3a50*/  SHF.L.U64.HI R64, R33, 0x1, R35 ;  /* 0x0000000121407819 */ /* 0x000fe20000010223 */
[----:B------:R-:W-:Y:S01]  /*3a60*/  IMAD R0, R0, c[0x0][0x1e0], RZ ;  /* 0x0000780000007a24 */ /* 0x000fe200078e02ff */
[----:B------:R-:W-:Y:S02]  /*3a70*/  LOP3.LUT R74, R74, 0xf, RZ, 0xc0, !PT ;  /* 0x0000000f4a4a7812 */ /* 0x000fe400078ec0ff */
[----:B------:R-:W-:Y:S01]  /*3a80*/  SEL R69, RZ, 0x10, P1 ;  /* 0x00000010ff457807 */ /* 0x000fe20000800000 */
[----:B------:R-:W-:Y:S01]  /*3a90*/  IMAD R0, R252, c[0x0][0x1e4], R0 ;  /* 0x00007900fc007a24 */ /* 0x000fe200078e0200 */
[----:B------:R-:W-:Y:S02]  /*3aa0*/  SHF.L.U64.HI R61, R31, 0x1, R34 ;  /* 0x000000011f3d7819 */ /* 0x000fe40000010222 */
[----:B------:R-:W-:-:S02]  /*3ab0*/  IADD3 R70, -R69, 0x10, RZ ;  /* 0x0000001045467810 */ /* 0x000fc40007ffe1ff */
[----:B------:R-:W-:Y:S01]  /*3ac0*/  SHF.L.U64.HI R58, R29, 0x1, R32 ;  /* 0x000000011d3a7819 */ /* 0x000fe20000010220 */
[----:B-1----:R-:W-:Y:S01]  /*3ad0*/  IMAD.WIDE.U32 R56, R252, c[0x0][0x1e0], RZ ;  /* 0x00007800fc387a25 */ /* 0x002fe200078e00ff */
[----:B------:R-:W-:Y:S02]  /*3ae0*/  LOP3.LUT R70, R70, 0xf, RZ, 0xc0, !PT ;  /* 0x0000000f46467812 */ /* 0x000fe400078ec0ff */
[----:B------:R-:W-:Y:S01]  /*3af0*/  SHF.L.U64.HI R7, R28, 0x1, R30 ;  /* 0x000000011c077819 */ /* 0x000fe2000001021e */
[----:B------:R-:W-:Y:S01]  /*3b00*/  IMAD.IADD R57, R57, 0x1, R0 ;  /* 0x0000000139397824 */ /* 0x000fe200078e0200 */
[----:B--2---:R-:W-:-:S03]  /*3b10*/  SHF.R.S32.HI R0, RZ, 0x1f, R251 ;  /* 0x0000001fff007819 */ /* 0x004fc600000114fb */
[----:B------:R-:W-:-:S04]  /*3b20*/  IMAD.WIDE.U32 R56, R251, c[0x0][0x1f0], R56 ;  /* 0x00007c00fb387a25 */ /* 0x000fc800078e0038 */
[----:B------:R-:W-:Y:S01]  /*3b30*/  IMAD R0, R0, c[0x0][0x1f0], RZ ;  /* 0x00007c0000007a24 */ /* 0x000fe200078e02ff */
[----:B------:R-:W-:Y:S02]  /*3b40*/  IADD3 R65, P0, R56, UR20, RZ ;  /* 0x0000001438417c10 */ /* 0x000fe4000ff1e0ff */
[----:B------:R-:W-:Y:S01]  /*3b50*/  SEL R56, RZ, 0x10, P2 ;  /* 0x00000010ff387807 */ /* 0x000fe20001000000 */
[----:B------:R-:W-:-:S03]  /*3b60*/  IMAD R0, R251, c[0x0][0x1f4], R0 ;  /* 0x00007d00fb007a24 */ /* 0x000fc600078e0200 */
[----:B------:R-:W-:Y:S02]  /*3b70*/  IADD3 R72, -R56, 0x10, RZ ;  /* 0x0000001038487810 */ /* 0x000fe40007ffe1ff */
[----:B------:R-:W-:Y:S01]  /*3b80*/  IADD3.X R0, R57, UR18, R0, P0, !PT ;  /* 0x0000001239007c10 */ /* 0x000fe200087fe400 */
[----:B------:R-:W-:Y:S01]  /*3b90*/  IMAD.SHL.U32 R57, R29, 0x2, RZ ;  /* 0x000000021d397824 */ /* 0x000fe200078e00ff */
[C---:B------:R-:W-:Y:S02]  /*3ba0*/  LEA R66, P0, R65.reuse, c[0x0][0x1c8], 0x1 ;  /* 0x0000720041427a11 */ /* 0x040fe400078008ff */
[----:B------:R-:W-:Y:S02]  /*3bb0*/  LOP3.LUT R72, R72, 0xf, RZ, 0xc0, !PT ;  /* 0x0000000f48487812 */ /* 0x000fe400078ec0ff */
[----:B------:R-:W-:Y:S01]  /*3bc0*/  LEA.HI.X R65, R65, c[0x0][0x1cc], R0, 0x1, P0 ;  /* 0x0000730041417a11 */ /* 0x000fe200000f0c00 */
[----:B------:R-:W1:Y:S01]  /*3bd0*/  SHFL.IDX PT, R71, R66, 0x2, 0x181f ;  /* 0x00581f0042477f89 */ /* 0x000e6200000e0000 */
[----:B------:R-:W-:-:S03]  /*3be0*/  IMAD.SHL.U32 R0, R28, 0x2, RZ ;  /* 0x000000021c007824 */ /* 0x000fc600078e00ff */
[----:B------:R-:W2:Y:S04]  /*3bf0*/  SHFL.IDX PT, R67, R65, 0x2, 0x181f ;  /* 0x00581f0041437f89 */ /* 0x000ea800000e0000 */
[----:B------:R-:W-:Y:S04]  /*3c00*/  SHFL.IDX PT, R68, R65, RZ, 0x181f ;  /* 0x00181fff41447589 */ /* 0x000fe800000e0000 */
[----:B------:R-:W-:Y:S01]  /*3c10*/  SHFL.IDX PT, R65, R65, 0x1, 0x181f ;  /* 0x00381f0041417f89 */ /* 0x000fe200000e0000 */
        /* <DEDUP_REMOVED lines=42> */
.L_x_4799:
[----:B------:R-:W-:Y:S01]  /*3ec0*/  LOP3.LUT R6, R6, 0xffffffe0, RZ, 0xc0, !PT ;  /* 0xffffffe006067812 */ /* 0x000fe200078ec0ff */
[----:B------:R-:W-:Y:S01]  /*3ed0*/  IMAD.SHL.U32 R245, R5, 0x2, RZ ;  /* 0x0000000205f57824 */ /* 0x000fe200078e00ff */
[----:B------:R-:W-:Y:S01]  /*3ee0*/  UIADD3 UR6, UR7, -0x2, URZ ;  /* 0xfffffffe07067890 */ /* 0x000fe2000fffe03f */
[----:B------:R-:W0:Y:S02]  /*3ef0*/  LDGDEPBAR ;  /* 0x00000000000079af */ /* 0x000e240000000000 */
[----:B------:R-:W-:Y:S01]  /*3f00*/  IMAD.IADD R6, R2, 0x1, -R6 ;  /* 0x0000000102067824 */ /* 0x000fe200078e0a06 */
[----:B------:R-:W-:Y:S01]  /*3f10*/  UISETP.GE.AND UP0, UPT, UR6, UR8, UPT ;  /* 0x000000080600728c */ /* 0x000fe2000bf06270 */
[----:B------:R-:W-:Y:S01]  /*3f20*/  IMAD.U32 R2, RZ, RZ, UR10 ;  /* 0x0000000aff027e24 */ /* 0x000fe2000f8e00ff */
[----:B------:R-:W-:Y:S01]  /*3f30*/  LDSM.16.MT88.4 R172, [R245+0x100] ;  /* 0x00010000f5ac783b */ /* 0x000fe20000004200 */
[--C-:B------:R-:W-:Y:S01]  /*3f40*/  IMAD R240, R4, 0x2, R245.reuse ;  /* 0x0000000204f07824 */ /* 0x100fe200078e02f5 */
[----:B------:R-:W-:Y:S01]  /*3f50*/  SHF.R.S32.HI R0, RZ, 0x1f, R6 ;  /* 0x0000001fff007819 */ /* 0x000fe20000011406 */
[C---:B------:R-:W-:Y:S01]  /*3f60*/  IMAD R239, R3.reuse, 0x2, R245 ;  /* 0x0000000203ef7824 */ /* 0x040fe200078e02f5 */
[----:B-1----:R-:W-:Y:S01]  /*3f70*/  LDSM.16.MT88.4 R80, [R245+0x3100] ;  /* 0x00310000f550783b */ /* 0x002fe20000004200 */
        /* <DEDUP_REMOVED lines=14> */
[C---:B------:R-:W-:Y:S01]  /*4060*/  ISETP.GT.AND P0, PT, R2.reuse, 0x1, PT ;  /* 0x000000010200780c */ /* 0x040fe20003f04270 */
[----:B------:R-:W-:Y:S03]  /*4070*/  LDSM.16.MT88.4 R64, [R239+0x100] ;  /* 0x00010000ef40783b */ /* 0x000fe60000004200 */
[----:B------:R-:W-:Y:S01]  /*4080*/  FSEL R55, R55, -INF , P0 ;  /* 0xff80000037377808 */ /* 0x000fe20000000000 */
[----:B------:R-:W-:Y:S01]  /*4090*/  LDSM.16.MT88.4 R108, [R238+0x3900] ;  /* 0x00390000ee6c783b */ /* 0x000fe20000004200 */
[----:B------:R-:W-:Y:S02]  /*40a0*/  FSEL R53, R53, -INF , P0 ;  /* 0xff80000035357808 */ /* 0x000fe40000000000 */
[----:B------:R-:W-:Y:S01]  /*40b0*/  ISETP.GT.AND P0, PT, R2, 0x8, PT ;  /* 0x000000080200780c */ /* 0x000fe20003f04270 */
        /* <DEDUP_REMOVED lines=14> */
[----:B------:R-:W-:-:S04]  /*41a0*/  ISETP.GT.AND P0, PT, R2, 0x11, PT ;  /* 0x000000110200780c */ /* 0x000fc80003f04270 */
[----:B------:R-:W-:Y:S02]  /*41b0*/  FSEL R47, R47, -INF , P0 ;  /* 0xff8000002f2f7808 */ /* 0x000fe40000000000 */
[----:B------:R-:W-:Y:S02]  /*41c0*/  FSEL R45, R45, -INF , P0 ;  /* 0xff8000002d2d7808 */ /* 0x000fe40000000000 */
        /* <DEDUP_REMOVED lines=28> */
[----:B------:R-:W-:-:S04]  /*4390*/  ISETP.GT.AND P0, PT, R2, 0x38, PT ;  /* 0x000000380200780c */ /* 0x000fc80003f04270 */
[----:B------:R-:W-:Y:S02]  /*43a0*/  FSEL R202, R26, -INF , P0 ;  /* 0xff8000001aca7808 */ /* 0x000fe40000000000 */
[----:B------:R-:W-:Y:S02]  /*43b0*/  FMNMX.FTZ R26, R45, R41, !PT ;  /* 0x000000292d1a7209 */ /* 0x000fe40007810000 */
[----:B------:R-:W-:Y:S02]  /*43c0*/  FSEL R197, R24, -INF , P0 ;  /* 0xff80000018c57808 */ /* 0x000fe40000000000 */
[----:B------:R-:W-:Y:S02]  /*43d0*/  FMNMX.FTZ R24, R36, R26, !PT ;  /* 0x0000001a24187209 */ /* 0x000fe40007810000 */
[----:B------:R-:W-:Y:S02]  /*43e0*/  ISETP.GT.AND P0, PT, R2, 0x39, PT ;  /* 0x000000390200780c */ /* 0x000fe40003f04270 */
[----:B------:R-:W-:-:S02]  /*43f0*/  FMNMX.FTZ R24, R37, R24, !PT ;  /* 0x0000001825187209 */ /* 0x000fc40007810000 */
[----:B------:R-:W-:Y:S02]  /*4400*/  FSEL R201, R27, -INF , P0 ;  /* 0xff8000001bc97808 */ /* 0x000fe40000000000 */
[----:B------:R-:W-:Y:S02]  /*4410*/  FSEL R195, R25, -INF , P0 ;  /* 0xff80000019c37808 */ /* 0x000fe40000000000 */
[----:B------:R-:W-:Y:S02]  /*4420*/  ISETP.GT.AND P0, PT, R2, 0x40, PT ;  /* 0x000000400200780c */ /* 0x000fe40003f04270 */
[----:B------:R-:W-:Y:S02]  /*4430*/  FMNMX.FTZ R24, R44, R24, !PT ;  /* 0x000000182c187209 */ /* 0x000fe40007810000 */
[----:B------:R-:W-:Y:S02]  /*4440*/  FSEL R210, R22, -INF , P0 ;  /* 0xff80000016d27808 */ /* 0x000fe40000000000 */
[----:B------:R-:W-:-:S02]  /*4450*/  FMNMX.FTZ R22, R40, R24, !PT ;  /* 0x0000001828167209 */ /* 0x000fc40007810000 */
[----:B------:R-:W-:Y:S02]  /*4460*/  FSEL R209, R20, -INF , P0 ;  /* 0xff80000014d17808 */ /* 0x000fe40000000000 */
[C---:B------:R-:W-:Y:S02]  /*4470*/  ISETP.GT.AND P0, PT, R2.reuse, 0x41, PT ;  /* 0x000000410200780c */ /* 0x040fe40003f04270 */
[----:B------:R-:W-:Y:S02]  /*4480*/  FMNMX.FTZ R22, R215, R22, !PT ;  /* 0x00000016d7167209 */ /* 0x000fe40007810000 */
[----:B------:R-:W-:Y:S02]  /*4490*/  FSEL R208, R23, -INF , P0 ;  /* 0xff80000017d07808 */ /* 0x000fe40000000000 */
[----:B------:R-:W-:Y:S02]  /*44a0*/  FSEL R207, R21, -INF , P0 ;  /* 0xff80000015cf7808 */ /* 0x000fe40000000000 */
[----:B------:R-:W-:-:S02]  /*44b0*/  ISETP.GT.AND P0, PT, R2, 0x48, PT ;  /* 0x000000480200780c */ /* 0x000fc40003f04270 */
[----:B------:R-:W-:Y:S02]  /*44c0*/  FMNMX.FTZ R20, R54, R55, !PT ;  /* 0x0000003736147209 */ /* 0x000fe40007810000 */
[----:B------:R-:W-:Y:S02]  /*44d0*/  FMNMX.FTZ R21, R214, R22, !PT ;  /* 0x00000016d6157209 */ /* 0x000fe40007810000 */
[----:B------:R-:W-:Y:S02]  /*44e0*/  FSEL R206, R18, -INF , P0 ;  /* 0xff80000012ce7808 */ /* 0x000fe40000000000 */
[----:B------:R-:W-:Y:S02]  /*44f0*/  FMNMX.FTZ R20, R52, R20, !PT ;  /* 0x0000001434147209 */ /* 0x000fe40007810000 */
[----:B------:R-:W-:Y:S02]  /*4500*/  FMNMX.FTZ R18, R200, R21, !PT ;  /* 0x00000015c8127209 */ /* 0x000fe40007810000 */
[----:B------:R-:W-:-:S02]  /*4510*/  FSEL R205, R16, -INF , P0 ;  /* 0xff80000010cd7808 */ /* 0x000fc40000000000 */
[----:B------:R-:W-:Y:S02]  /*4520*/  FMNMX.FTZ R16, R7, R20, !PT ;  /* 0x0000001407107209 */ /* 0x000fe40007810000 */
[----:B------:R-:W-:Y:S01]  /*4530*/  FMNMX.FTZ R18, R198, R18, !PT ;  /* 0x00000012c6127209 */ /* 0x000fe20007810000 */
[----:B------:R-:W-:Y:S01]  /*4540*/  LDSM.16.MT88.4 R20, [R238+0x900] ;  /* 0x00090000ee14783b */ /* 0x000fe20000004200 */
        /* <DEDUP_REMOVED lines=11> */
[----:B------:R-:W-:Y:S02]  /*4600*/  FSEL R193, R12, -INF , P0 ;  /* 0xff8000000cc17808 */ /* 0x000fe40000000000 */
[----:B------:R-:W-:Y:S02]  /*4610*/  FMNMX.FTZ R12, R39, R16, !PT ;  /* 0x00000010270c7209 */ /* 0x000fe40007810000 */
[----:B------:R-:W-:Y:S01]  /*4620*/  FMNMX.FTZ R14, R207, R14, !PT ;  /* 0x0000000ecf0e7209 */ /* 0x000fe20007810000 */
[----:B------:R-:W-:Y:S01]  /*4630*/  LDSM.16.MT88.4 R16, [R245+0x3900] ;  /* 0x00390000f510783b */ /* 0x000fe20000004200 */
        /* <DEDUP_REMOVED lines=9> */
[----:B------:R-:W-:Y:S02]  /*46d0*/  FMNMX.FTZ R12, R212, R12, !PT ;  /* 0x0000000cd40c7209 */ /* 0x000fe40007810000 */
[----:B------:R-:W-:Y:S02]  /*46e0*/  FMNMX.FTZ R10, R193, R13, !PT ;  /* 0x0000000dc10a7209 */ /* 0x000fe40007810000 */
[----:B------:R-:W-:Y:S02]  /*46f0*/  FSEL R191, R8, -INF , P0 ;  /* 0xff80000008bf7808 */ /* 0x000fe40000000000 */
[----:B------:R-:W-:Y:S02]  /*4700*/  ISETP.GT.AND P0, PT, R2, 0x59, PT ;  /* 0x000000590200780c */ /* 0x000fe40003f04270 */
[----:B------:R-:W-:-:S02]  /*4710*/  FMNMX.FTZ R12, R211, R12, !PT ;  /* 0x0000000cd30c7209 */ /* 0x000fc40007810000 */
[----:B------:R-:W-:Y:S02]  /*4720*/  FMNMX.FTZ R10, R192, R10, !PT ;  /* 0x0000000ac00a7209 */ /* 0x000fe40007810000 */
[----:B------:R-:W-:Y:S02]  /*4730*/  FSEL R190, R9, -INF , P0 ;  /* 0xff80000009be7808 */ /* 0x000fe40000000000 */
[----:B------:R-:W-:Y:S02]  /*4740*/  FMNMX.FTZ R8, R199, R12, !PT ;  /* 0x0000000cc7087209 */ /* 0x000fe40007810000 */
[----:B------:R-:W-:Y:S01]  /*4750*/  FMNMX.FTZ R2, R191, R10, !PT ;  /* 0x0000000abf027209 */ /* 0x000fe20007810000 */
[----:B------:R-:W-:Y:S01]  /*4760*/  LDSM.16.MT88.4 R12, [R245+0x900] ;  /* 0x00090000f50c783b */ /* 0x000fe20000004200 */
[----:B------:R-:W-:Y:S02]  /*4770*/  FMNMX.FTZ R8, R196, R8, !PT ;  /* 0x00000008c4087209 */ /* 0x000fe40007810000 */
[----:B------:R-:W-:-:S02]  /*4780*/  FMNMX.FTZ R2, R190, R2, !PT ;  /* 0x00000002be027209 */ /* 0x000fc40007810000 */
        /* <DEDUP_REMOVED lines=15> */
[----:B-1----:R-:W-:-:S04]  /*4880*/  FMNMX.FTZ R2, R2, R10, !PT ;  /* 0x0000000a02027209 */ /* 0x002fc80007810000 */
        /* <DEDUP_REMOVED lines=22> */
[--C-:B------:R-:W-:Y:S01]  /*49f0*/  FFMA.FTZ R195, R195, c[0x0][0x2d0], -R194.reuse ;  /* 0x0000b400c3c37a23 */ /* 0x100fe200000108c2 */
[----:B------:R-:W1:Y:S01]  /*4a00*/  LDSM.16.MT88.4 R8, [R240+0x900] ;  /* 0x00090000f008783b */ /* 0x000e620000004200 */
[--C-:B------:R-:W-:Y:S01]  /*4a10*/  FFMA.FTZ R209, R209, c[0x0][0x2d0], -R194.reuse ;  /* 0x0000b400d1d17a23 */ /* 0x100fe200000108c2 */
[C---:B------:R-:W-:Y:S01]  /*4a20*/  FSETP.NEU.FTZ.AND P0, PT, R0.reuse, -INF , PT ;  /* 0xff8000000000780b */ /* 0x040fe20003f1d000 */
[----:B------:R-:W-:Y:S01]  /*4a30*/  FMUL.FTZ R26, R0, c[0x0][0x2d0] ;  /* 0x0000b400001a7a20 */ /* 0x000fe20000410000 */
[----:B------:R-:W3:Y:S01]  /*4a40*/  MUFU.EX2 R51, R51 ;  /* 0x0000003300337308 */ /* 0x000ee20000000800 */
        /* <DEDUP_REMOVED lines=9> */
[--C-:B------:R-:W-:Y:S02]  /*4ae0*/  FFMA.FTZ R181, R52, c[0x0][0x2d0], -R26.reuse ;  /* 0x0000b40034b57a23 */ /* 0x100fe4000001081a */
[--C-:B------:R-:W-:Y:S01]  /*4af0*/  FFMA.FTZ R180, R7, c[0x0][0x2d0], -R26.reuse ;  /* 0x0000b40007b47a23 */ /* 0x100fe2000001081a */
[----:B------:R-:W-:Y:S01]  /*4b00*/  MUFU.EX2 R186, R186 ;  /* 0x000000ba00ba7308 */ /* 0x000fe20000000800 */
[----:B---3--:R-:W-:Y:S01]  /*4b10*/  F2FP.BF16.PACK_AB R166, R51, R184 ;  /* 0x000000b833a6723e */ /* 0x008fe200000010ff */
[--C-:B------:R-:W-:Y:S02]  /*4b20*/  FFMA.FTZ R48, R47, c[0x0][0x2d0], -R26.reuse ;  /* 0x0000b4002f307a23 */ /* 0x100fe4000001081a */
[--C-:B------:R-:W-:Y:S02]  /*4b30*/  FFMA.FTZ R49, R6, c[0x0][0x2d0], -R26.reuse ;  /* 0x0000b40006317a23 */ /* 0x100fe4000001081a */
[----:B------:R-:W-:-:S02]  /*4b40*/  FFMA.FTZ R47, R38, c[0x0][0x2d0], -R26 ;  /* 0x0000b400262f7a23 */ /* 0x000fc4000001081a */
[----:B------:R-:W2:Y:S01]  /*4b50*/  MUFU.EX2 R185, R185 ;  /* 0x000000b900b97308 */ /* 0x000ea20000000800 */
[--C-:B------:R-:W-:Y:S02]  /*4b60*/  FFMA.FTZ R43, R39, c[0x0][0x2d0], -R26.reuse ;  /* 0x0000b400272b7a23 */ /* 0x100fe4000001081a */
[----:B------:R-:W-:Y:S01]  /*4b70*/  LDSM.16.MT88.4 R36, [R239+0x900] ;  /* 0x00090000ef24783b */ /* 0x000fe20000004200 */
[--C-:B------:R-:W-:Y:S02]  /*4b80*/  FFMA.FTZ R42, R42, c[0x0][0x2d0], -R26.reuse ;  /* 0x0000b4002a2a7a23 */ /* 0x100fe4000001081a */
[--C-:B------:R-:W-:Y:S02]  /*4b90*/  FFMA.FTZ R3, R211, c[0x0][0x2d0], -R26.reuse ;  /* 0x0000b400d3037a23 */ /* 0x100fe4000001081a */
        /* <DEDUP_REMOVED lines=9> */
[--C-:B------:R-:W-:Y:S02]  /*4c30*/  FFMA.FTZ R206, R206, c[0x0][0x2d0], -R26.reuse ;  /* 0x0000b400cece7a23 */ /* 0x100fe4000001081a */
[----:B------:R-:W2:Y:S01]  /*4c40*/  MUFU.EX2 R46, R46 ;  /* 0x0000002e002e7308 */ /* 0x000ea20000000800 */
[----:B------:R-:W-:-:S02]  /*4c50*/  FFMA.FTZ R203, R203, c[0x0][0x2d0], -R26 ;  /* 0x0000b400cbcb7a23 */ /* 0x000fc4000001081a */
[--C-:B------:R-:W-:Y:S02]  /*4c60*/  FFMA.FTZ R193, R193, c[0x0][0x2d0], -R194.reuse ;  /* 0x0000b400c1c17a23 */ /* 0x100fe400000108c2 */
[--C-:B------:R-:W-:Y:S02]  /*4c70*/  FFMA.FTZ R192, R192, c[0x0][0x2d0], -R194.reuse ;  /* 0x0000b400c0c07a23 */ /* 0x100fe400000108c2 */
[--C-:B------:R-:W-:Y:S01]  /*4c80*/  FFMA.FTZ R191, R191, c[0x0][0x2d0], -R194.reuse ;  /* 0x0000b400bfbf7a23 */ /* 0x100fe200000108c2 */
[----:B---3--:R-:W-:Y:S01]  /*4c90*/  F2FP.BF16.PACK_AB R167, R180, R181 ;  /* 0x000000b5b4a7723e */ /* 0x008fe200000010ff */
[----:B------:R-:W-:Y:S01]  /*4ca0*/  MUFU.EX2 R45, R45 ;  /* 0x0000002d002d7308 */ /* 0x000fe20000000800 */
[----:B------:R-:W-:Y:S02]  /*4cb0*/  FFMA.FTZ R190, R190, c[0x0][0x2d0], -R194 ;  /* 0x0000b400bebe7a23 */ /* 0x000fe400000108c2 */
[--C-:B------:R-:W-:Y:S02]  /*4cc0*/  FFMA.FTZ R189, R189, c[0x0][0x2d0], -R26.reuse ;  /* 0x0000b400bdbd7a23 */ /* 0x100fe4000001081a */
[--C-:B------:R-:W-:Y:S01]  /*4cd0*/  FFMA.FTZ R188, R188, c[0x0][0x2d0], -R26.reuse ;  /* 0x0000b400bcbc7a23 */ /* 0x100fe2000001081a */
[----:B------:R-:W-:Y:S01]  /*4ce0*/  HMMA.16816.F32.BF16 R176, R164, R172, RZ ;  /* 0x000000aca4b0723c */ /* 0x000fe200000418ff */
[----:B--2---:R-:W-:Y:S01]  /*4cf0*/  F2FP.BF16.PACK_AB R4, R46, R50 ;  /* 0x000000322e04723e */ /* 0x004fe200000010ff */
[----:B------:R-:W2:Y:S01]  /*4d00*/  MUFU.EX2 R41, R41 ;  /* 0x0000002900297308 */ /* 0x000ea20000000800 */
[----:B------:R-:W-:-:S02]  /*4d10*/  FFMA.FTZ R211, R24, c[0x0][0x2d0], -R26 ;  /* 0x0000b40018d37a23 */ /* 0x000fc4000001081a */
        /* <DEDUP_REMOVED lines=17> */
[----:B------:R-:W-:Y:S01]  /*4e30*/  HMMA.16816.F32.BF16 R84, R164, R88, RZ ;  /* 0x00000058a454723c */ /* 0x000fe200000418ff */
[----:B------:R-:W-:Y:S01]  /*4e40*/  FADD.FTZ R45, R41, R45 ;  /* 0x0000002d292d7221 */ /* 0x000fe20000010000 */
        /* <DEDUP_REMOVED lines=17> */
[C---:B-1----:R-:W-:Y:S02]  /*4f60*/  HMMA.16816.F32.BF16 R52, R4.reuse, R8, R52 ;  /* 0x000000080434723c */ /* 0x042fe40000041834 */
        /* <DEDUP_REMOVED lines=13> */
[----:B------:R-:W3:Y:S01]  /*5040*/  LDSM.16.MT88.4 R12, [R239+0x6900] ;  /* 0x00690000ef0c783b */ /* 0x000ee20000004200 */
        /* <DEDUP_REMOVED lines=18> */
[----:B------:R-:W4:Y:S01]  /*5170*/  LDSM.16.MT88.4 R20, [R245+0x6900] ;  /* 0x00690000f514783b */ /* 0x000f220000004200 */
[----:B------:R-:W-:Y:S06]  /*5180*/  MUFU.EX2 R193, R193 ;  /* 0x000000c100c17308 */ /* 0x000fec0000000800 */
[C---:B------:R-:W-:Y:S02]  /*5190*/  HMMA.16816.F32.BF16 R76, R4.reuse, R16, R76 ;  /* 0x00000010044c723c */ /* 0x040fe4000004184c */
[----:B------:R-:W-:Y:S06]  /*51a0*/  MUFU.EX2 R192, R192 ;  /* 0x000000c000c07308 */ /* 0x000fec0000000800 */
[C---:B------:R-:W-:Y:S01]  /*51b0*/  HMMA.16816.F32.BF16 R80, R4.reuse, R18, R80 ;  /* 0x000000120450723c */ /* 0x040fe20000041850 */
[----:B------:R-:W5:Y:S01]  /*51c0*/  LDSM.16.MT88.4 R16, [R240+0x6900] ;  /* 0x00690000f010783b */ /* 0x000f620000004200 */
[----:B------:R-:W-:Y:S06]  /*51d0*/  MUFU.EX2 R191, R191 ;  /* 0x000000bf00bf7308 */ /* 0x000fec0000000800 */
[C---:B-1----:R-:W-:Y:S02]  /*51e0*/  HMMA.16816.F32.BF16 R92, R4.reuse, R8, R92 ;  /* 0x00000008045c723c */ /* 0x042fe4000004185c */
[----:B------:R-:W-:Y:S06]  /*51f0*/  MUFU.EX2 R190, R190 ;  /* 0x000000be00be7308 */ /* 0x000fec0000000800 */
[C---:B------:R-:W-:Y:S01]  /*5200*/  HMMA.16816.F32.BF16 R96, R4.reuse, R10, R96 ;  /* 0x0000000a0460723c */ /* 0x040fe20000041860 */
[----:B------:R-:W1:Y:S01]  /*5210*/  LDSM.16.MT88.4 R8, [R238+0x6900] ;  /* 0x00690000ee08783b */ /* 0x000e620000004200 */
[----:B------:R-:W-:Y:S06]  /*5220*/  MUFU.EX2 R189, R189 ;  /* 0x000000bd00bd7308 */ /* 0x000fec0000000800 */
[C---:B---3--:R-:W-:Y:S02]  /*5230*/  HMMA.16816.F32.BF16 R124, R4.reuse, R12, R124 ;  /* 0x0000000c047c723c */ /* 0x048fe4000004187c */
[----:B------:R-:W-:Y:S06]  /*5240*/  MUFU.EX2 R188, R188 ;  /* 0x000000bc00bc7308 */ /* 0x000fec0000000800 */
[C---:B------:R-:W-:Y:S01]  /*5250*/  HMMA.16816.F32.BF16 R128, R4.reuse, R14, R128 ;  /* 0x0000000e0480723c */ /* 0x040fe20000041880 */
[----:B------:R-:W3:Y:S01]  /*5260*/  LDSM.16.MT88.4 R12, [R239+0x9900] ;  /* 0x00990000ef0c783b */ /* 0x000ee20000004200 */
        /* <DEDUP_REMOVED lines=23> */
[C---:B---3--:R-:W-:Y:S08]  /*53e0*/  HMMA.16816.F32.BF16 R152, R4.reuse, R12, R152 ;  /* 0x0000000c0498723c */ /* 0x048ff00000041898 */
[----:B------:R-:W-:Y:S01]  /*53f0*/  HMMA.16816.F32.BF16 R156, R4, R14, R156 ;  /* 0x0000000e049c723c */ /* 0x000fe2000004189c */
[----:B------:R-:W3:Y:S07]  /*5400*/  LDSM.16.MT88.4 R12, [R239+0x1100] ;  /* 0x00110000ef0c783b */ /* 0x000eee0000004200 */
        /* <DEDUP_REMOVED lines=10> */
[C---:B----4-:R-:W-:Y:S01]  /*54b0*/  HMMA.16816.F32.BF16 R140, R4.reuse, R20, R140 ;  /* 0x00000014048c723c */ /* 0x050fe2000004188c */
[--C-:B------:R-:W-:Y:S02]  /*54c0*/  FFMA.FTZ R38, R213, c[0x0][0x2d0], -R26.reuse ;  /* 0x0000b400d5267a23 */ /* 0x100fe4000001081a */
[----:B------:R-:W-:Y:S02]  /*54d0*/  FFMA.FTZ R194, R25, c[0x0][0x2d0], -R26 ;  /* 0x0000b40019c27a23 */ /* 0x000fe4000001081a */
[----:B------:R-:W4:Y:S01]  /*54e0*/  MUFU.EX2 R39, R39 ;  /* 0x0000002700277308 */ /* 0x000f220000000800 */
[----:B------:R-:W-:Y:S02]  /*54f0*/  LDSM.16.MT88.4 R24, [R239+0x2900] ;  /* 0x00290000ef18783b */ /* 0x000fe40000004200 */
[C---:B------:R-:W-:Y:S02]  /*5500*/  HMMA.16816.F32.BF16 R144, R4.reuse, R22, R144 ;  /* 0x000000160490723c */ /* 0x040fe40000041890 */
[----:B------:R-:W3:Y:S03]  /*5510*/  LDSM.16.MT88.4 R20, [R245+0x1100] ;  /* 0x00110000f514783b */ /* 0x000ee60000004200 */
[----:B------:R-:W1:Y:S03]  /*5520*/  MUFU.EX2 R38, R38 ;  /* 0x0000002600267308 */ /* 0x000e660000000800 */
[C---:B-----5:R-:W-:Y:S05]  /*5530*/  HMMA.16816.F32.BF16 R148, R4.reuse, R16, R148 ;  /* 0x000000100494723c */ /* 0x060fea0000041894 */
[----:B------:R-:W5:Y:S03]  /*5540*/  MUFU.EX2 R37, R37 ;  /* 0x0000002500257308 */ /* 0x000f660000000800 */
[C---:B------:R-:W-:Y:S01]  /*5550*/  HMMA.16816.F32.BF16 R168, R4.reuse, R18, R168 ;  /* 0x0000001204a8723c */ /* 0x040fe200000418a8 */
[----:B------:R-:W3:Y:S04]  /*5560*/  LDSM.16.MT88.4 R16, [R240+0x1100] ;  /* 0x00110000f010783b */ /* 0x000ee80000004200 */
[----:B------:R-:W2:Y:S03]  /*5570*/  MUFU.EX2 R194, R194 ;  /* 0x000000c200c27308 */ /* 0x000ea60000000800 */
[C---:B-1----:R-:W-:Y:S08]  /*5580*/  HMMA.16816.F32.BF16 R160, R4.reuse, R8, R160 ;  /* 0x0000000804a0723c */ /* 0x042ff000000418a0 */
[----:B------:R-:W-:Y:S01]  /*5590*/  HMMA.16816.F32.BF16 R164, R4, R10, R164 ;  /* 0x0000000a04a4723c */ /* 0x000fe200000418a4 */
[----:B------:R-:W1:Y:S06]  /*55a0*/  LDSM.16.MT88.4 R8, [R238+0x1100] ;  /* 0x00110000ee08783b */ /* 0x000e6c0000004200 */
[----:B--2---:R-:W-:Y:S01]  /*55b0*/  F2FP.BF16.PACK_AB R4, R40, R44 ;  /* 0x0000002c2804723e */ /* 0x004fe200000010ff */
[----:B------:R-:W-:Y:S01]  /*55c0*/  FADD.FTZ R44, R44, R45 ;  /* 0x0000002d2c2c7221 */ /* 0x000fe20000010000 */
[----:B----4-:R-:W-:-:S02]  /*55d0*/  F2FP.BF16.PACK_AB R6, R36, R39 ;  /* 0x000000272406723e */ /* 0x010fc400000010ff */
[----:B------:R-:W-:Y:S01]  /*55e0*/  F2FP.BF16.PACK_AB R5, R38, R42 ;  /* 0x0000002a2605723e */ /* 0x000fe200000010ff */
[----:B------:R-:W-:Y:S01]  /*55f0*/  FADD.FTZ R42, R42, R47 ;  /* 0x0000002f2a2a7221 */ /* 0x000fe20000010000 */
[----:B-----5:R-:W-:Y:S01]  /*5600*/  F2FP.BF16.PACK_AB R7, R3, R37 ;  /* 0x000000250307723e */ /* 0x020fe200000010ff */
[----:B------:R-:W-:Y:S02]  /*5610*/  FADD.FTZ R44, R40, R44 ;  /* 0x0000002c282c7221 */ /* 0x000fe40000010000 */
[----:B------:R-:W-:Y:S02]  /*5620*/  FADD.FTZ R42, R38, R42 ;  /* 0x0000002a262a7221 */ /* 0x000fe40000010000 */
[----:B------:R-:W-:Y:S02]  /*5630*/  FADD.FTZ R39, R39, R44 ;  /* 0x0000002c27277221 */ /* 0x000fe40000010000 */
[----:B---3--:R-:W-:Y:S01]  /*5640*/  HMMA.16816.F32.BF16 R60, R4, R12, R60 ;  /* 0x0000000c043c723c */ /* 0x008fe2000004183c */
[----:B------:R-:W-:-:S02]  /*5650*/  FADD.FTZ R37, R37, R42 ;  /* 0x0000002a25257221 */ /* 0x000fc40000010000 */
[----:B------:R-:W-:Y:S02]  /*5660*/  FADD.FTZ R39, R36, R39 ;  /* 0x0000002724277221 */ /* 0x000fe40000010000 */
[----:B------:R-:W-:-:S03]  /*5670*/  FADD.FTZ R37, R3, R37 ;  /* 0x0000002503257221 */ /* 0x000fc60000010000 */
        /* <DEDUP_REMOVED lines=45> */
[----:B------:R-:W-:Y:S01]  /*5950*/  HMMA.16816.F32.BF16 R164, R4, R10, R164 ;  /* 0x0000000a04a4723c */ /* 0x000fe200000418a4 */
[----:B------:R-:W1:Y:S06]  /*5960*/  LDSM.16.MT88.4 R8, [R238+0x1900] ;  /* 0x00190000ee08783b */ /* 0x000e6c0000004200 */
        /* <DEDUP_REMOVED lines=53> */
[----:B------:R-:W-:Y:S07]  /*5cc0*/  LDSM.16.MT88.4 R20, [R238+0x2100] ;  /* 0x00210000ee14783b */ /* 0x000fee0000004200 */
[C---:B----4-:R-:W-:Y:S08]  /*5cd0*/  HMMA.16816.F32.BF16 R148, R4.reuse, R16, R148 ;  /* 0x000000100494723c */ /* 0x050ff00000041894 */
[C---:B------:R-:W-:Y:S01]  /*5ce0*/  HMMA.16816.F32.BF16 R168, R4.reuse, R18, R168 ;  /* 0x0000001204a8723c */ /* 0x040fe200000418a8 */
[----:B------:R-:W3:Y:S07]  /*5cf0*/  LDSM.16.MT88.4 R16, [R245+0x2100] ;  /* 0x00210000f510783b */ /* 0x000eee0000004200 */
        /* <DEDUP_REMOVED lines=15> */
[----:B------:R-:W-:Y:S02]  /*5df0*/  FADD.FTZ R206, R203, R206 ;  /* 0x000000cecbce7221 */ /* 0x000fe40000010000 */
[----:B------:R-:W-:Y:S01]  /*5e00*/  FADD.FTZ R205, R193, R205 ;  /* 0x000000cdc1cd7221 */ /* 0x000fe20000010000 */
[----:B------:R-:W-:Y:S01]  /*5e10*/  HMMA.16816.F32.BF16 R56, R4, R14, R56 ;  /* 0x0000000e0438723c */ /* 0x000fe20000041838 */
[----:B------:R-:W2:Y:S01]  /*5e20*/  LDSM.16.MT88.4 R12, [R240+0x5100] ;  /* 0x00510000f00c783b */ /* 0x000ea20000004200 */
[----:B------:R-:W-:Y:S02]  /*5e30*/  FADD.FTZ R206, R189, R206 ;  /* 0x000000cebdce7221 */ /* 0x000fe40000010000 */
[----:B------:R-:W-:Y:S02]  /*5e40*/  FADD.FTZ R205, R192, R205 ;  /* 0x000000cdc0cd7221 */ /* 0x000fe40000010000 */
[----:B------:R-:W-:-:S02]  /*5e50*/  FADD.FTZ R206, R188, R206 ;  /* 0x000000cebcce7221 */ /* 0x000fc40000010000 */
[----:B---3--:R-:W-:Y:S01]  /*5e60*/  HMMA.16816.F32.BF16 R176, R4, R16, R176 ;  /* 0x0000001004b0723c */ /* 0x008fe200000418b0 */
[----:B------:R-:W-:Y:S02]  /*5e70*/  FADD.FTZ R205, R191, R205 ;  /* 0x000000cdbfcd7221 */ /* 0x000fe40000010000 */
[----:B------:R-:W-:-:S04]  /*5e80*/  FADD.FTZ R206, R194, R206 ;  /* 0x000000cec2ce7221 */ /* 0x000fc80000010000 */
[----:B------:R-:W-:Y:S01]  /*5e90*/  FADD.FTZ R3, R211, R206 ;  /* 0x000000ced3037221 */ /* 0x000fe20000010000 */
[C---:B------:R-:W-:Y:S01]  /*5ea0*/  HMMA.16816.F32.BF16 R172, R4.reuse, R18, R172 ;  /* 0x0000001204ac723c */ /* 0x040fe200000418ac */
[----:B------:R-:W3:Y:S04]  /*5eb0*/  LDSM.16.MT88.4 R16, [R245+0x5100] ;  /* 0x00510000f510783b */ /* 0x000ee80000004200 */
[----:B------:R-:W-:Y:S03]  /*5ec0*/  STL [R1+0x24], R3 ;  /* 0x0000240301007387 */ /* 0x000fe60000100800 */
[C---:B-1----:R-:W-:Y:S08]  /*5ed0*/  HMMA.16816.F32.BF16 R60, R4.reuse, R8, R60 ;  /* 0x00000008043c723c */ /* 0x042ff0000004183c */
[C---:B------:R-:W-:Y:S01]  /*5ee0*/  HMMA.16816.F32.BF16 R64, R4.reuse, R10, R64 ;  /* 0x0000000a0440723c */ /* 0x040fe20000041840 */
[----:B------:R-:W1:Y:S07]  /*5ef0*/  LDSM.16.MT88.4 R8, [R239+0x5100] ;  /* 0x00510000ef08783b */ /* 0x000e6e0000004200 */
[C---:B------:R-:W-:Y:S08]  /*5f00*/  HMMA.16816.F32.BF16 R68, R4.reuse, R20, R68 ;  /* 0x000000140444723c */ /* 0x040ff00000041844 */
        /* <DEDUP_REMOVED lines=21> */
[C---:B--2---:R-:W-:Y:S08]  /*6060*/  HMMA.16816.F32.BF16 R148, R4.reuse, R12, R148 ;  /* 0x0000000c0494723c */ /* 0x044ff00000041894 */
[C---:B------:R-:W-:Y:S01]  /*6070*/  HMMA.16816.F32.BF16 R168, R4.reuse, R14, R168 ;  /* 0x0000000e04a8723c */ /* 0x040fe200000418a8 */
[----:B------:R-:W2:Y:S07]  /*6080*/  LDSM.16.MT88.4 R12, [R238+0xb100] ;  /* 0x00b10000ee0c783b */ /* 0x000eae0000004200 */
[C---:B------:R-:W-:Y:S01]  /*6090*/  HMMA.16816.F32.BF16 R104, R4.reuse, R22, R104 ;  /* 0x000000160468723c */ /* 0x040fe20000041868 */
[----:B------:R-:W4:Y:S07]  /*60a0*/  LDSM.16.MT88.4 R20, [R238+0x8100] ;  /* 0x00810000ee14783b */ /* 0x000f2e0000004200 */
[C---:B---3--:R-:W-:Y:S08]  /*60b0*/  HMMA.16816.F32.BF16 R140, R4.reuse, R16, R140 ;  /* 0x00000010048c723c */ /* 0x048ff0000004188c */
        /* <DEDUP_REMOVED lines=8> */
[C---:B----4-:R-:W-:Y:S08]  /*6140*/  HMMA.16816.F32.BF16 R132, R4.reuse, R20, R132 ;  /* 0x000000140484723c */ /* 0x050ff00000041884 */
[----:B------:R-:W-:Y:S01]  /*6150*/  HMMA.16816.F32.BF16 R136, R4, R22, R136 ;  /* 0x000000160488723c */ /* 0x000fe20000041888 */
[----:B------:R-:W-:Y:S06]  /*6160*/  LDSM.16.MT88.4 R20, [R238+0x2900] ;  /* 0x00290000ee14783b */ /* 0x000fec0000004200 */
[----:B------:R-:W-:-:S02]  /*6170*/  F2FP.BF16.PACK_AB R4, R192, R193 ;  /* 0x000000c1c004723e */ /* 0x000fc400000010ff */
[----:B------:R-:W-:Y:S02]  /*6180*/  F2FP.BF16.PACK_AB R6, R190, R191 ;  /* 0x000000bfbe06723e */ /* 0x000fe400000010ff */
[----:B------:R-:W-:Y:S02]  /*6190*/  F2FP.BF16.PACK_AB R5, R188, R189 ;  /* 0x000000bdbc05723e */ /* 0x000fe400000010ff */
[----:B------:R-:W-:-:S07]  /*61a0*/  F2FP.BF16.PACK_AB R7, R211, R194 ;  /* 0x000000c2d307723e */ /* 0x000fce00000010ff */
[C---:B-1----:R-:W-:Y:S08]  /*61b0*/  HMMA.16816.F32.BF16 R52, R4.reuse, R8, R52 ;  /* 0x000000080434723c */ /* 0x042ff00000041834 */
[C---:B--2---:R-:W-:Y:S08]  /*61c0*/  HMMA.16816.F32.BF16 R176, R4.reuse, R12, R176 ;  /* 0x0000000c04b0723c */ /* 0x044ff000000418b0 */
        /* <DEDUP_REMOVED lines=40> */
[----:B------:R-:W-:Y:S07]  /*6450*/  HMMA.16816.F32.BF16 R164, R4, R18, R164 ;  /* 0x0000001204a4723c */ /* 0x000fee00000418a4 */
[----:B------:R-:W-:-:S05]  /*6460*/  FADD.FTZ R4, R190, R205 ;  /* 0x000000cdbe047221 */ /* 0x000fca0000010000 */
[----:B------:R1:W-:Y:S01]  /*6470*/  STL [R1+0x28], R4 ;  /* 0x0000280401007387 */ /* 0x0003e20000100800 */
[----:B------:R-:W-:Y:S05]  /*6480*/  @!P0 BRA `(.L_x_4800) ;  /* 0x0000483000008947 */ /* 0x000fea0003800000 */
[C---:B-1----:R-:W-:Y:S01]  /*6490*/  SHF.L.U64.HI R4, R33.reuse, 0x1, R35 ;  /* 0x0000000121047819 */ /* 0x042fe20000010223 */
[----:B------:R-:W-:Y:S01]  /*64a0*/  IMAD.SHL.U32 R3, R33, 0x2, RZ ;  /* 0x0000000221037824 */ /* 0x000fe200078e00ff */
[----:B------:R-:W-:Y:S02]  /*64b0*/  SHF.L.U64.HI R5, R31, 0x1, R34 ;  /* 0x000000011f057819 */ /* 0x000fe40000010222 */
        /* <DEDUP_REMOVED lines=16> */
.L_x_4803:
[----:B------:R-:W2:Y:S01]  /*65c0*/  LDL R0, [R1] ;  /* 0x0000000001007983 */ /* 0x000ea20000100800 */
        /* <DEDUP_REMOVED lines=22> */
[----:B------:R-:W-:Y:S01]  /*6730*/  SHF.R.S32.HI R0, RZ, 0x1f, R252 ;  /* 0x0000001fff007819 */ /* 0x000fe200000114fc */
[----:B------:R1:W2:Y:S04]  /*6740*/  @!P5 LDG.E R251, [R184.64] ;  /* 0x0000000cb8fbd981 */ /* 0x0002a8000c1e1900 */
[----:B------:R-:W-:Y:S04]  /*6750*/  IMAD R0, R0, c[0x0][0x1e0], RZ ;  /* 0x0000780000007a24 */ /* 0x000fe800078e02ff */
[C---:B------:R-:W-:Y:S02]  /*6760*/  IMAD R0, R252.reuse, c[0x0][0x1e4], R0 ;  /* 0x00007900fc007a24 */ /* 0x040fe400078e0200 */
[----:B-1----:R-:W-:Y:S04]  /*6770*/  IMAD.WIDE.U32 R184, R252, c[0x0][0x1e0], RZ ;  /* 0x00007800fcb87a25 */ /* 0x002fe800078e00ff */
[----:B------:R-:W-:Y:S01]  /*6780*/  IMAD.IADD R185, R185, 0x1, R0 ;  /* 0x00000001b9b97824 */ /* 0x000fe200078e0200 */
[----:B--2---:R-:W-:Y:S03]  /*6790*/  SHF.R.S32.HI R0, RZ, 0x1f, R251 ;  /* 0x0000001fff007819 */ /* 0x004fe600000114fb */
        /* <DEDUP_REMOVED lines=13> */
[C---:B---3--:R-:W-:Y:S05]  /*6870*/  IADD3 R192, P0, R185.reuse, R204, RZ ;  /* 0x000000ccb9c07210 */ /* 0x048fea0007f1e0ff */
        /* <DEDUP_REMOVED lines=10> */
[C---:B-1----:R-:W-:Y:S04]  /*6920*/  IADD3 R186, P0, R181.reuse, R204, RZ ;  /* 0x000000ccb5ba7210 */ /* 0x042fe80007f1e0ff */
        /* <DEDUP_REMOVED lines=17> */
[----:B-----5:R-:W-:Y:S04]  /*6a40*/  IADD3 R188, P0, R2, R214, RZ ;  /* 0x000000d602bc7210 */ /* 0x020fe80007f1e0ff */
[----:B------:R3:W-:Y:S01]  /*6a50*/  LDGSTS.E.BYPASS.LTC128B.128 [R249+0x11100], [R190.64], !P3 ;  /* 0x11100000bef97fae */ /* 0x0007e2000d901d4c */
[----:B------:R-:W-:Y:S01]  /*6a60*/  IMAD.X R189, R0, 0x1, R215, P0 ;  /* 0x0000000100bd7824 */ /* 0x000fe200000e06d7 */
[----:B-1----:R-:W-:Y:S04]  /*6a70*/  IADD3 R186, P0, R2, R212, RZ ;  /* 0x000000d402ba7210 */ /* 0x002fe80007f1e0ff */
[----:B------:R3:W-:Y:S01]  /*6a80*/  LDGSTS.E.BYPASS.LTC128B.128 [R249+0x14100], [R188.64], !P2 ;  /* 0x14100000bcf97fae */ /* 0x0007e2000d101d4c */
[----:B------:R-:W-:Y:S05]  /*6a90*/  IMAD.X R187, R0, 0x1, R213, P0 ;  /* 0x0000000100bb7824 */ /* 0x000fea00000e06d5 */
[----:B------:R3:W-:Y:S01]  /*6aa0*/  LDGSTS.E.BYPASS.LTC128B.128 [R249+0x17100], [R186.64], !P1 ;  /* 0x17100000baf97fae */ /* 0x0007e2000c901d4c */
[----:B------:R-:W-:-:S05]  /*6ab0*/  BRA `(.L_x_4802) ;  /* 0x0000185000007947 */ /* 0x000fca0003800000 */
.L_x_4801:
[----:B------:R2:W-:Y:S01]  /*6ac0*/  STL [R1+0x40], R56 ;  /* 0x0000403801007387 */ /* 0x0005e20000100800 */
[----:B-1----:R-:W-:Y:S01]  /*6ad0*/  SHF.R.S32.HI R0, RZ, 0x1f, R252 ;  /* 0x0000001fff007819 */ /* 0x002fe200000114fc */
[----:B------:R-:W-:Y:S01]  /*6ae0*/  IMAD.WIDE.U32 R4, R252, c[0x0][0x208], RZ ;  /* 0x00008200fc047a25 */ /* 0x000fe200078e00ff */
[----:B------:R-:W-:Y:S01]  /*6af0*/  SHF.R.S32.HI R2, RZ, 0x1f, R251 ;  /* 0x0000001fff027819 */ /* 0x000fe200000114fb */
[----:B------:R-:W-:Y:S04]  /*6b00*/  DEPBAR.LE SB0, 0x0 ;  /* 0x000080000000791a */ /* 0x000fe80000000000 */
[----:B------:R-:W-:Y:S01]  /*6b10*/  IMAD R0, R0, c[0x0][0x208], RZ ;  /* 0x0000820000007a24 */ /* 0x000fe200078e02ff */
[----:B------:R-:W-:Y:S01]  /*6b20*/  BAR.SYNC.DEFER_BLOCKING 0x0 ;  /* 0x0000000000007b1d */ /* 0x000fe20000010000 */
[----:B------:R-:W-:Y:S01]  /*6b30*/  IMAD R2, R2, c[0x0][0x218], RZ ;  /* 0x0000860002027a24 */ /* 0x000fe200078e02ff */
[----:B------:R-:W-:Y:S01]  /*6b40*/  IADD3 R181, R249, 0x100, RZ ;  /* 0x00000100f9b57810 */ /* 0x000fe20007ffe0ff */
[----:B------:R-:W-:Y:S01]  /*6b50*/  IMAD R0, R252, c[0x0][0x20c], R0 ;  /* 0x00008300fc007a24 */ /* 0x000fe200078e0200 */
[----:B------:R-:W-:Y:S01]  /*6b60*/  UISETP.GT.AND UP0, UPT, UR6, UR8, UPT ;  /* 0x000000080600728c */ /* 0x000fe2000bf04270 */
[----:B------:R-:W-:Y:S02]  /*6b70*/  IMAD R2, R251, c[0x0][0x21c], R2 ;  /* 0x00008700fb027a24 */ /* 0x000fe400078e0202 */
[----:B------:R-:W-:Y:S04]  /*6b80*/  IMAD.IADD R5, R5, 0x1, R0 ;  /* 0x0000000105057824 */ /* 0x000fe800078e0200 */
[----:B------:R-:W-:Y:S05]  /*6b90*/  IMAD.WIDE.U32 R4, R251, c[0x0][0x218], R4 ;  /* 0x00008600fb047a25 */ /* 0x000fea00078e0004 */
[----:B------:R-:W-:Y:S04]  /*6ba0*/  IADD3 R0, P0, R4, UR22, RZ ;  /* 0x0000001604007c10 */ /* 0x000fe8000ff1e0ff */
[----:B------:R-:W-:Y:S02]  /*6bb0*/  IADD3.X R4, R5, UR4, R2, P0, !PT ;  /* 0x0000000405047c10 */ /* 0x000fe400087fe402 */
[C---:B------:R-:W-:Y:S01]  /*6bc0*/  LEA R2, P0, R0.reuse, c[0x0][0x1f8], 0x1 ;  /* 0x00007e0000027a11 */ /* 0x040fe200078008ff */
[----:B------:R-:W-:Y:S03]  /*6bd0*/  LDSM.16.M88.4 R48, [R248+0x18100] ;  /* 0x01810000f830783b */ /* 0x000fe60000000200 */
[----:B------:R-:W-:Y:S01]  /*6be0*/  LEA.HI.X R0, R0, c[0x0][0x1fc], R4, 0x1, P0 ;  /* 0x00007f0000007a11 */ /* 0x000fe200000f0c04 */
[----:B--2---:R-:W2:Y:S04]  /*6bf0*/  LDL R56, [R1+0x1c] ;  /* 0x00001c0001387983 */ /* 0x004ea80000100800 */
[----:B------:R1:W-:Y:S04]  /*6c00*/  STL [R1+0x3c], R55 ;  /* 0x00003c3701007387 */ /* 0x0003e80000100800 */
[----:B------:R-:W3:Y:S04]  /*6c10*/  LDL R29, [R1+0x14] ;  /* 0x00001400011d7983 */ /* 0x000ee80000100800 */
[----:B------:R-:W-:Y:S04]  /*6c20*/  SHFL.IDX PT, R44, R2, RZ, 0x181f ;  /* 0x00181fff022c7589 */ /* 0x000fe800000e0000 */
[----:B------:R-:W-:Y:S04]  /*6c30*/  SHFL.IDX PT, R20, R0, RZ, 0x181f ;  /* 0x00181fff00147589 */ /* 0x000fe800000e0000 */
[----:B------:R-:W4:Y:S04]  /*6c40*/  LDSM.16.M88.4 R8, [R247+0xc100] ;  /* 0x00c10000f708783b */ /* 0x000f280000000200 */
[----:B------:R-:W4:Y:S04]  /*6c50*/  LDSM.16.M88.4 R16, [R247+0xc900] ;  /* 0x00c90000f710783b */ /* 0x000f280000000200 */
[----:B------:R-:W-:Y:S04]  /*6c60*/  LDSM.16.M88.4 R24, [R247+0xd100] ;  /* 0x00d10000f718783b */ /* 0x000fe80000000200 */
[----:B-1----:R-:W3:Y:S04]  /*6c70*/  LDL R55, [R1+0x20] ;  /* 0x0000200001377983 */ /* 0x002ee80000100800 */
[----:B------:R1:W-:Y:S04]  /*6c80*/  STL [R1+0x38], R54 ;  /* 0x0000383601007387 */ /* 0x0003e80000100800 */
[----:B------:R-:W-:Y:S04]  /*6c90*/  LDSM.16.M88.4 R32, [R247+0xd900] ;  /* 0x00d90000f720783b */ /* 0x000fe80000000200 */
[----:B------:R-:W-:Y:S04]  /*6ca0*/  LDSM.16.M88.4 R40, [R247+0xe100] ;  /* 0x00e10000f728783b */ /* 0x000fe80000000200 */
[----:B------:R-:W-:Y:S04]  /*6cb0*/  LDSM.16.M88.4 R184, [R247+0xe900] ;  /* 0x00e90000f7b8783b */ /* 0x000fe80000000200 */
[----:B------:R-:W-:Y:S04]  /*6cc0*/  LDSM.16.M88.4 R188, [R244+0x18100] ;  /* 0x01810000f4bc783b */ /* 0x000fe80000000200 */
[----:B------:R-:W-:Y:S01]  /*6cd0*/  LDSM.16.M88.4 R192, [R246] ;  /* 0x00000000f6c0783b */ /* 0x000fe20000000200 */
[C---:B----4-:R-:W-:Y:S03]  /*6ce0*/  HMMA.16816.F32.BF16 R4, R48.reuse, R8, RZ ;  /* 0x000000083004723c */ /* 0x050fe600000418ff */
[----:B-1----:R-:W4:Y:S04]  /*6cf0*/  LDL R54, [R1+0x18] ;  /* 0x0000180001367983 */ /* 0x002f280000100800 */
[----:B------:R1:W-:Y:S01]  /*6d00*/  STL [R1+0x34], R53 ;  /* 0x0000343501007387 */ /* 0x0003e20000100800 */
[C---:B------:R-:W-:Y:S03]  /*6d10*/  HMMA.16816.F32.BF16 R8, R48.reuse, R10, RZ ;  /* 0x0000000a3008723c */ /* 0x040fe600000418ff */
[----:B------:R-:W-:Y:S04]  /*6d20*/  LDSM.16.M88.4 R196, [R237] ;  /* 0x00000000edc4783b */ /* 0x000fe80000000200 */
[----:B------:R-:W-:Y:S01]  /*6d30*/  LDSM.16.M88.4 R200, [R236] ;  /* 0x00000000ecc8783b */ /* 0x000fe20000000200 */
[C---:B------:R-:W-:Y:S03]  /*6d40*/  HMMA.16816.F32.BF16 R12, R48.reuse, R16, RZ ;  /* 0x00000010300c723c */ /* 0x040fe600000418ff */
[----:B------:R-:W-:Y:S04]  /*6d50*/  LDSM.16.M88.4 R204, [R235] ;  /* 0x00000000ebcc783b */ /* 0x000fe80000000200 */
[----:B------:R-:W-:Y:S01]  /*6d60*/  LDSM.16.M88.4 R208, [R234] ;  /* 0x00000000ead0783b */ /* 0x000fe20000000200 */
[C---:B------:R-:W-:Y:S03]  /*6d70*/  HMMA.16816.F32.BF16 R16, R48.reuse, R18, RZ ;  /* 0x000000123010723c */ /* 0x040fe600000418ff */
[----:B------:R-:W-:Y:S04]  /*6d80*/  LDSM.16.M88.4 R212, [R233] ;  /* 0x00000000e9d4783b */ /* 0x000fe80000000200 */
[----:B------:R-:W2:Y:S04]  /*6d90*/  SHFL.IDX PT, R38, R2, 0x1, 0x181f ;  /* 0x00381f0002267f89 */ /* 0x000ea800000e0000 */
[----:B-1----:R-:W4:Y:S04]  /*6da0*/  LDL R53, [R1+0xc] ;  /* 0x00000c0001357983 */ /* 0x002f280000100800 */
[----:B------:R1:W-:Y:S04]  /*6db0*/  STL [R1+0x30], R52 ;  /* 0x0000303401007387 */ /* 0x0003e80000100800 */
[----:B------:R-:W2:Y:S04]  /*6dc0*/  SHFL.IDX PT, R28, R0, 0x1, 0x181f ;  /* 0x00381f00001c7f89 */ /* 0x000ea800000e0000 */
[----:B------:R-:W2:Y:S04]  /*6dd0*/  SHFL.IDX PT, R2, R2, 0x2, 0x181f ;  /* 0x00581f0002027f89 */ /* 0x000ea800000e0000 */
[----:B------:R-:W2:Y:S04]  /*6de0*/  SHFL.IDX PT, R0, R0, 0x2, 0x181f ;  /* 0x00581f0000007f89 */ /* 0x000ea800000e0000 */
[----:B-1----:R-:W4:Y:S04]  /*6df0*/  LDL R52, [R1+0x10] ;  /* 0x0000100001347983 */ /* 0x002f280000100800 */
[----:B------:R1:W-:Y:S04]  /*6e00*/  STL [R1+0x2c], R3 ;  /* 0x00002c0301007387 */ /* 0x0003e80000100800 */
[----:B------:R-:W4:Y:S04]  /*6e10*/  LDL R250, [R1+0x8] ;  /* 0x0000080001fa7983 */ /* 0x000f280000100800 */
[----:B-1----:R-:W4:Y:S01]  /*6e20*/  LDL R3, [R1+0x4] ;  /* 0x0000040001037983 */ /* 0x002f220000100800 */
[-C--:B--2---:R-:W-:Y:S05]  /*6e30*/  IADD3 R30, P0, R44, R56.reuse, RZ ;  /* 0x000000382c1e7210 */ /* 0x084fea0007f1e0ff */
[--C-:B---3--:R-:W-:Y:S01]  /*6e40*/  IMAD.X R31, R20, 0x1, R55.reuse, P0 ;  /* 0x00000001141f7824 */ /* 0x108fe200000e0637 */
[----:B------:R-:W-:Y:S04]  /*6e50*/  IADD3 R22, P0, R44, R29, RZ ;  /* 0x0000001d2c167210 */ /* 0x000fe80007f1e0ff */
[----:B------:R1:W-:Y:S01]  /*6e60*/  LDGSTS.E.BYPASS.LTC128B.128 [R181], [R30.64], !P4 ;  /* 0x000000001eb57fae */ /* 0x0003e2000e101d4c */
[----:B----4-:R-:W-:Y:S05]  /*6e70*/  IMAD.X R23, R20, 0x1, R54, P0 ;  /* 0x0000000114177824 */ /* 0x010fea00000e0636 */
[----:B------:R2:W-:Y:S01]  /*6e80*/  LDGSTS.E.BYPASS.LTC128B.128 [R181+0x3000], [R22.64], !P3 ;  /* 0x0300000016b57fae */ /* 0x0005e2000d901d4c */
[----:B------:R-:W-:Y:S05]  /*6e90*/  IADD3 R36, P0, R44, R53, RZ ;  /* 0x000000352c247210 */ /* 0x000fea0007f1e0ff */
[----:B------:R-:W-:Y:S05]  /*6ea0*/  IMAD.X R37, R20, 0x1, R52, P0 ;  /* 0x0000000114257824 */ /* 0x000fea00000e0634 */
[----:B------:R3:W-:Y:S01]  /*6eb0*/  LDGSTS.E.BYPASS.LTC128B.128 [R181+0x6000], [R36.64], !P2 ;  /* 0x0600000024b57fae */ /* 0x0007e2000d101d4c */
[----:B------:R-:W-:Y:S05]  /*6ec0*/  IADD3 R44, P0, R44, R3, RZ ;  /* 0x000000032c2c7210 */ /* 0x000fea0007f1e0ff */
[----:B------:R-:W-:Y:S01]  /*6ed0*/  IMAD.X R45, R20, 0x1, R250, P0 ;  /* 0x00000001142d7824 */ /* 0x000fe200000e06fa */
[-C--:B------:R-:W-:Y:S01]  /*6ee0*/  IADD3 R46, P0, R38, R56.reuse, RZ ;  /* 0x00000038262e7210 */ /* 0x080fe20007f1e0ff */
[C---:B--2---:R-:W-:Y:S03]  /*6ef0*/  HMMA.16816.F32.BF16 R20, R48.reuse, R24, RZ ;  /* 0x000000183014723c */ /* 0x044fe600000418ff */
[----:B------:R2:W-:Y:S01]  /*6f00*/  LDGSTS.E.BYPASS.LTC128B.128 [R181+0x9000], [R44.64], !P1 ;  /* 0x090000002cb57fae */ /* 0x0005e2000c901d4c */
[--C-:B------:R-:W-:Y:S01]  /*6f10*/  IMAD.X R47, R28, 0x1, R55.reuse, P0 ;  /* 0x000000011c2f7824 */ /* 0x100fe200000e0637 */
[----:B-1----:R-:W-:Y:S03]  /*6f20*/  IADD3 R30, P0, R38, R29, RZ ;  /* 0x0000001d261e7210 */ /* 0x002fe60007f1e0ff */
[C---:B------:R-:W-:Y:S01]  /*6f30*/  HMMA.16816.F32.BF16 R24, R48.reuse, R26, RZ ;  /* 0x0000001a3018723c */ /* 0x040fe200000418ff */
[----:B------:R1:W-:Y:S03]  /*6f40*/  LDGSTS.E.BYPASS.LTC128B.128 [R181+0x1000], [R46.64], !P4 ;  /* 0x010000002eb57fae */ /* 0x0003e6000e101d4c */
[----:B------:R-:W-:Y:S01]  /*6f50*/  IMAD.X R31, R28, 0x1, R54, P0 ;  /* 0x000000011c1f7824 */ /* 0x000fe200000e0636 */
[----:B---3--:R-:W-:Y:S04]  /*6f60*/  IADD3 R36, P0, R38, R53, RZ ;  /* 0x0000003526247210 */ /* 0x008fe80007f1e0ff */
[----:B------:R3:W-:Y:S03]  /*6f70*/  LDGSTS.E.BYPASS.LTC128B.128 [R181+0x4000], [R30.64], !P3 ;  /* 0x040000001eb57fae */ /* 0x0007e6000d901d4c */
[----:B------:R-:W-:Y:S01]  /*6f80*/  IMAD.X R37, R28, 0x1, R52, P0 ;  /* 0x000000011c257824 */ /* 0x000fe200000e0634 */
[----:B------:R-:W-:Y:S04]  /*6f90*/  IADD3 R38, P0, R38, R3, RZ ;  /* 0x0000000326267210 */ /* 0x000fe80007f1e0ff */
[----:B------:R4:W-:Y:S01]  /*6fa0*/  LDGSTS.E.BYPASS.LTC128B.128 [R181+0x7000], [R36.64], !P2 ;  /* 0x0700000024b57fae */ /* 0x0009e2000d101d4c */
[----:B------:R-:W-:Y:S01]  /*6fb0*/  IMAD.X R39, R28, 0x1, R250, P0 ;  /* 0x000000011c277824 */ /* 0x000fe200000e06fa */
[----:B--2---:R-:W-:Y:S04]  /*6fc0*/  IADD3 R44, P0, R2, R56, RZ ;  /* 0x00000038022c7210 */ /* 0x004fe80007f1e0ff */
[----:B------:R2:W-:Y:S01]  /*6fd0*/  LDGSTS.E.BYPASS.LTC128B.128 [R181+0xa000], [R38.64], !P1 ;  /* 0x0a00000026b57fae */ /* 0x0005e2000c901d4c */
[----:B------:R-:W-:Y:S03]  /*6fe0*/  IMAD.X R45, R0, 0x1, R55, P0 ;  /* 0x00000001002d7824 */ /* 0x000fe600000e0637 */
[----:B------:R1:W5:Y:S04]  /*6ff0*/  LDL.LU R56, [R1+0x40] ;  /* 0x0000400001387983 */ /* 0x0003680000300800 */
[----:B------:R1:W-:Y:S04]  /*7000*/  LDGSTS.E.BYPASS.LTC128B.128 [R181+0x2000], [R44.64], !P4 ;  /* 0x020000002cb57fae */ /* 0x0003e8000e101d4c */
[----:B------:R1:W5:Y:S01]  /*7010*/  LDL.LU R55, [R1+0x3c] ;  /* 0x00003c0001377983 */ /* 0x0003620000300800 */
[----:B----4-:R-:W-:Y:S02]  /*7020*/  IADD3 R36, P0, R2, R29, RZ ;  /* 0x0000001d02247210 */ /* 0x010fe40007f1e0ff */
[C---:B---3--:R-:W-:Y:S03]  /*7030*/  HMMA.16816.F32.BF16 R28, R48.reuse, R32, RZ ;  /* 0x00000020301c723c */ /* 0x048fe600000418ff */
[----:B------:R-:W-:Y:S01]  /*7040*/  IMAD.X R37, R0, 0x1, R54, P0 ;  /* 0x0000000100257824 */ /* 0x000fe200000e0636 */
[----:B--2---:R-:W-:Y:S01]  /*7050*/  IADD3 R38, P0, R2, R53, RZ ;  /* 0x0000003502267210 */ /* 0x004fe20007f1e0ff */
[----:B------:R2:W5:Y:S03]  /*7060*/  LDL.LU R54, [R1+0x38] ;  /* 0x0000380001367983 */ /* 0x0005660000300800 */
[C---:B------:R-:W-:Y:S01]  /*7070*/  HMMA.16816.F32.BF16 R32, R48.reuse, R34, RZ ;  /* 0x000000223020723c */ /* 0x040fe200000418ff */
[----:B------:R-:W-:Y:S01]  /*7080*/  IMAD.X R39, R0, 0x1, R52, P0 ;  /* 0x0000000100277824 */ /* 0x000fe200000e0634 */
[----:B------:R3:W-:Y:S02]  /*7090*/  LDGSTS.E.BYPASS.LTC128B.128 [R181+0x5000], [R36.64], !P3 ;  /* 0x0500000024b57fae */ /* 0x0007e4000d901d4c */
[----:B-1----:R-:W-:Y:S02]  /*70a0*/  IADD3 R44, P0, R2, R3, RZ ;  /* 0x00000003022c7210 */ /* 0x002fe40007f1e0ff */
[----:B------:R3:W-:Y:S04]  /*70b0*/  LDGSTS.E.BYPASS.LTC128B.128 [R181+0x8000], [R38.64], !P2 ;  /* 0x0800000026b57fae */ /* 0x0007e8000d101d4c */
[----:B------:R2:W5:Y:S02]  /*70c0*/  LDL.LU R53, [R1+0x34] ;  /* 0x0000340001357983 */ /* 0x0005640000300800 */
[----:B------:R-:W-:Y:S01]  /*70d0*/  IMAD.X R45, R0, 0x1, R250, P0 ;  /* 0x00000001002d7824 */ /* 0x000fe200000e06fa */
[----:B------:R-:W-:Y:S01]  /*70e0*/  PLOP3.LUT P0, PT, PT, PT, UP0, 0x80, 0x0 ;  /* 0x000000000000781c */ /* 0x000fe20003f0f008 */
[----:B------:R2:W5:Y:S01]  /*70f0*/  LDL.LU R52, [R1+0x30] ;  /* 0x0000300001347983 */ /* 0x0005620000300800 */
[----:B------:R-:W-:Y:S03]  /*7100*/  IMAD.MOV.U32 R250, RZ, RZ, c[0x0][0x2b8] ;  /* 0x0000ae00fffa7624 */ /* 0x000fe600078e00ff */
[----:B------:R1:W-:Y:S04]  /*7110*/  LDGSTS.E.BYPASS.LTC128B.128 [R181+0xb000], [R44.64], !P1 ;  /* 0x0b0000002cb57fae */ /* 0x0003e8000c901d4c */
[----:B------:R-:W0:Y:S04]  /*7120*/  LDGDEPBAR ;  /* 0x00000000000079af */ /* 0x000e280000000000 */
[----:B------:R2:W5:Y:S01]  /*7130*/  LDL.LU R3, [R1+0x2c] ;  /* 0x00002c0001037983 */ /* 0x0005620000300800 */
[C---:B---3--:R-:W-:Y:S08]  /*7140*/  HMMA.16816.F32.BF16 R36, R48.reuse, R40, RZ ;  /* 0x000000283024723c */ /* 0x048ff000000418ff */
        /* <DEDUP_REMOVED lines=39> */
[----:B------:R-:W2:Y:S04]  /*73c0*/  LDSM.16.M88.4 R184, [R232+0x2000] ;  /* 0x00200000e8b8783b */ /* 0x000ea80000000200 */
[----:B------:R-:W3:Y:S03]  /*73d0*/  LDSM.16.M88.4 R208, [R232+0x2800] ;  /* 0x00280000e8d0783b */ /* 0x000ee60000000200 */
        /* <DEDUP_REMOVED lines=17> */
[----:B------:R-:W2:Y:S04]  /*74f0*/  LDSM.16.M88.4 R188, [R247+0x11100] ;  /* 0x01110000f7bc783b */ /* 0x000ea80000000200 */
[----:B------:R-:W3:Y:S03]  /*7500*/  LDSM.16.M88.4 R208, [R247+0x11900] ;  /* 0x01190000f7d0783b */ /* 0x000ee60000000200 */
        /* <DEDUP_REMOVED lines=17> */
[----:B------:R-:W2:Y:S04]  /*7620*/  LDSM.16.M88.4 R184, [R227] ;  /* 0x00000000e3b8783b */ /* 0x000ea80000000200 */
[----:B------:R-:W3:Y:S03]  /*7630*/  LDSM.16.M88.4 R208, [R226] ;  /* 0x00000000e2d0783b */ /* 0x000ee60000000200 */
        /* <DEDUP_REMOVED lines=190> */
[----:B------:R-:W-:Y:S04]  /*8220*/  DEPBAR.LE SB0, 0x0 ;  /* 0x000080000000791a */ /* 0x000fe80000000000 */
[----:B------:R-:W-:Y:S01]  /*8230*/  BAR.SYNC.DEFER_BLOCKING 0x0 ;  /* 0x0000000000007b1d */ /* 0x000fe20000010000 */
[C---:B-1----:R-:W-:Y:S08]  /*8240*/  HMMA.16816.F32.BF16 R4, R188.reuse, R192, R4 ;  /* 0x000000c0bc04723c */ /* 0x042ff00000041804 */
        /* <DEDUP_REMOVED lines=8> */
[C---:B------:R-:W-:Y:S08]  /*82d0*/  HMMA.16816.F32.BF16 R40, R188.reuse, R186, R40 ;  /* 0x000000babc28723c */ /* 0x040ff00000041828 */
[C---:B---3--:R-:W-:Y:S08]  /*82e0*/  HMMA.16816.F32.BF16 R44, R188.reuse, R208, R44 ;  /* 0x000000d0bc2c723c */ /* 0x048ff0000004182c */
[----:B------:R-:W-:Y:S01]  /*82f0*/  HMMA.16816.F32.BF16 R48, R188, R210, R48 ;  /* 0x000000d2bc30723c */ /* 0x000fe20000041830 */
[----:B-----5:R-:W-:-:S07]  /*8300*/  @P0 BRA `(.L_x_4803) ;  /* 0xffffe2b000000947 */ /* 0x020fce000383ffff */
.L_x_4802:
[----:B---3--:R-:W-:Y:S01]  /*8310*/  FMNMX.FTZ R184, R4, R180, !PT ;  /* 0x000000b404b87209 */ /* 0x008fe20007810000 */
[----:B------:R-:W-:Y:S01]  /*8320*/  LDSM.16.MT88.4 R188, [R240+0x100] ;  /* 0x00010000f0bc783b */ /* 0x000fe20000004200 */
[----:B------:R-:W-:Y:S01]  /*8330*/  FMNMX.FTZ R181, R6, R3, !PT ;  /* 0x0000000306b57209 */ /* 0x000fe20007810000 */
[----:B------:R-:W-:Y:S01]  /*8340*/  UISETP.GT.AND UP0, UPT, UR6, UR8, UPT ;  /* 0x000000080600728c */ /* 0x000fe2000bf04270 */
[----:B------:R-:W-:Y:S01]  /*8350*/  FMNMX.FTZ R184, R5, R184, !PT ;  /* 0x000000b805b87209 */ /* 0x000fe20007810000 */
[----:B------:R-:W-:Y:S01]  /*8360*/  UIADD3 UR6, UR6, -0x1, URZ ;  /* 0xffffffff06067890 */ /* 0x000fe2000fffe03f */
[----:B------:R-:W-:Y:S02]  /*8370*/  FMNMX.FTZ R181, R7, R181, !PT ;  /* 0x000000b507b57209 */ /* 0x000fe40007810000 */
[----:B------:R-:W-:Y:S01]  /*8380*/  FMNMX.FTZ R184, R8, R184, !PT ;  /* 0x000000b808b87209 */ /* 0x000fe20007810000 */
[----:B------:R-:W-:Y:S01]  /*8390*/  LDSM.16.MT88.4 R192, [R239+0x100] ;  /* 0x00010000efc0783b */ /* 0x000fe20000004200 */
[----:B------:R-:W-:Y:S02]  /*83a0*/  FMNMX.FTZ R181, R10, R181, !PT ;  /* 0x000000b50ab57209 */ /* 0x000fe40007810000 */
[----:B------:R-:W-:Y:S02]  /*83b0*/  FMNMX.FTZ R184, R9, R184, !PT ;  /* 0x000000b809b87209 */ /* 0x000fe40007810000 */
[----:B------:R-:W-:Y:S02]  /*83c0*/  FMNMX.FTZ R181, R11, R181, !PT ;  /* 0x000000b50bb57209 */ /* 0x000fe40007810000 */
        /* <DEDUP_REMOVED lines=41> */
[----:B------:R-:W-:Y:S01]  /*8660*/  PLOP3.LUT P0, PT, PT, PT, UP0, 0x80, 0x0 ;  /* 0x000000000000781c */ /* 0x000fe20003f0f008 */
[----:B------:R-:W-:Y:S08]  /*8670*/  SHFL.BFLY PT, R2, R184, 0x2, 0x1f ;  /* 0x0c401f00b8027f89 */ /* 0x000ff000000e0000 */
[----:B------:R-:W1:Y:S02]  /*8680*/  SHFL.BFLY PT, R0, R181, 0x2, 0x1f ;  /* 0x0c401f00b5007f89 */ /* 0x000e6400000e0000 */
[----:B-1----:R-:W-:Y:S02]  /*8690*/  FMNMX.FTZ R181, R181, R0, !PT ;  /* 0x00000000b5b57209 */ /* 0x002fe40007810000 */
[----:B------:R-:W-:Y:S04]  /*86a0*/  FMNMX.FTZ R184, R184, R2, !PT ;  /* 0x00000002b8b87209 */ /* 0x000fe80007810000 */
[----:B------:R-:W1:Y:S08]  /*86b0*/  SHFL.BFLY PT, R0, R181, 0x1, 0x1f ;  /* 0x0c201f00b5007f89 */ /* 0x000e7000000e0000 */
[----:B------:R-:W2:Y:S01]  /*86c0*/  SHFL.BFLY PT, R2, R184, 0x1, 0x1f ;  /* 0x0c201f00b8027f89 */ /* 0x000ea200000e0000 */
[----:B-1----:R-:W-:Y:S05]  /*86d0*/  FMNMX.FTZ R0, R0, R181, !PT ;  /* 0x000000b500007209 */ /* 0x002fea0007810000 */
[C---:B------:R-:W-:Y:S02]  /*86e0*/  FMUL.FTZ R204, R0.reuse, c[0x0][0x2d0] ;  /* 0x0000b40000cc7a20 */ /* 0x040fe40000410000 */
[----:B------:R-:W-:Y:S01]  /*86f0*/  FADD.FTZ R3, -R0, R3 ;  /* 0x0000000300037221 */ /* 0x000fe20000010100 */
[----:B--2---:R-:W-:Y:S01]  /*8700*/  FMNMX.FTZ R2, R184, R2, !PT ;  /* 0x00000002b8027209 */ /* 0x004fe20007810000 */
[--C-:B------:R-:W-:Y:S01]  /*8710*/  FFMA.FTZ R197, R10, c[0x0][0x2d0], -R204.reuse ;  /* 0x0000b4000ac57a23 */ /* 0x100fe200000108cc */
[----:B------:R-:W1:Y:S01]  /*8720*/  LDSM.16.MT88.4 R184, [R245+0x100] ;  /* 0x00010000f5b8783b */ /* 0x000e620000004200 */
[----:B------:R-:W-:Y:S02]  /*8730*/  FFMA.FTZ R181, R11, c[0x0][0x2d0], -R204 ;  /* 0x0000b4000bb57a23 */ /* 0x000fe400000108cc */
[C---:B------:R-:W-:Y:S02]  /*8740*/  FMUL.FTZ R205, R2.reuse, c[0x0][0x2d0] ;  /* 0x0000b40002cd7a20 */ /* 0x040fe40000410000 */
[----:B------:R-:W-:Y:S01]  /*8750*/  FADD.FTZ R180, -R2, R180 ;  /* 0x000000b402b47221 */ /* 0x000fe20000010100 */
[----:B------:R-:W-:Y:S01]  /*8760*/  MUFU.EX2 R197, R197 ;  /* 0x000000c500c57308 */ /* 0x000fe20000000800 */
[--C-:B------:R-:W-:Y:S02]  /*8770*/  FFMA.FTZ R198, R8, c[0x0][0x2d0], -R205.reuse ;  /* 0x0000b40008c67a23 */ /* 0x100fe400000108cd */
[--C-:B------:R-:W-:Y:S02]  /*8780*/  FFMA.FTZ R196, R9, c[0x0][0x2d0], -R205.reuse ;  /* 0x0000b40009c47a23 */ /* 0x100fe400000108cd */
[----:B------:R-:W-:Y:S02]  /*8790*/  FMUL.FTZ R180, R180, c[0x0][0x2d0] ;  /* 0x0000b400b4b47a20 */ /* 0x000fe40000410000 */
        /* <DEDUP_REMOVED lines=14> */
[----:B------:R-:W3:Y:S01]  /*8880*/  MUFU.EX2 R3, R3 ;  /* 0x0000000300037308 */ /* 0x000ee20000000800 */
[----:B------:R-:W-:Y:S01]  /*8890*/  LDSM.16.MT88.4 R28, [R238+0xa100] ;  /* 0x00a10000ee1c783b */ /* 0x000fe20000004200 */
[--C-:B------:R-:W-:Y:S02]  /*88a0*/  FFMA.FTZ R35, R35, c[0x0][0x2d0], -R204.reuse ;  /* 0x0000b40023237a23 */ /* 0x100fe400000108cc */
[--C-:B------:R-:W-:Y:S02]  /*88b0*/  FFMA.FTZ R213, R32, c[0x0][0x2d0], -R205.reuse ;  /* 0x0000b40020d57a23 */ /* 0x100fe400000108cd */
[--C-:B------:R-:W-:Y:S02]  /*88c0*/  FFMA.FTZ R214, R33, c[0x0][0x2d0], -R205.reuse ;  /* 0x0000b40021d67a23 */ /* 0x100fe400000108cd */
[--C-:B------:R-:W-:Y:S02]  /*88d0*/  FFMA.FTZ R215, R34, c[0x0][0x2d0], -R204.reuse ;  /* 0x0000b40022d77a23 */ /* 0x100fe400000108cc */
        /* <DEDUP_REMOVED lines=10> */
[C---:B------:R-:W-:Y:S02]  /*8980*/  FMUL.FTZ R7, R3.reuse, R179 ;  /* 0x000000b303077220 */ /* 0x040fe40000410000 */
[C---:B------:R-:W-:Y:S01]  /*8990*/  FMUL.FTZ R10, R3.reuse, R174 ;  /* 0x000000ae030a7220 */ /* 0x040fe20000410000 */
[----:B------:R-:W3:Y:S01]  /*89a0*/  MUFU.EX2 R196, R196 ;  /* 0x000000c400c47308 */ /* 0x000ee20000000800 */
[C---:B------:R-:W-:Y:S02]  /*89b0*/  FMUL.FTZ R11, R3.reuse, R175 ;  /* 0x000000af030b7220 */ /* 0x040fe40000410000 */
[----:B------:R-:W4:Y:S01]  /*89c0*/  LDSM.16.MT88.4 R172, [R238+0x100] ;  /* 0x00010000eeac783b */ /* 0x000f220000004200 */
[C---:B------:R-:W-:Y:S02]  /*89d0*/  FMUL.FTZ R53, R180.reuse, R53 ;  /* 0x00000035b4357220 */ /* 0x040fe40000410000 */
[C---:B------:R-:W-:Y:S02]  /*89e0*/  FMUL.FTZ R54, R3.reuse, R54 ;  /* 0x0000003603367220 */ /* 0x040fe40000410000 */
[C---:B------:R-:W-:Y:S02]  /*89f0*/  FMUL.FTZ R55, R3.reuse, R55 ;  /* 0x0000003703377220 */ /* 0x040fe40000410000 */
        /* <DEDUP_REMOVED lines=8> */
[----:B------:R-:W-:Y:S02]  /*8a80*/  FMUL.FTZ R61, R180, R61 ;  /* 0x0000003db43d7220 */ /* 0x000fe40000410000 */
[C---:B------:R-:W-:Y:S01]  /*8a90*/  FMUL.FTZ R62, R3.reuse, R62 ;  /* 0x0000003e033e7220 */ /* 0x040fe20000410000 */
        /* <DEDUP_REMOVED lines=13> */
[----:B--2---:R-:W-:Y:S01]  /*8b70*/  F2FP.BF16.PACK_AB R177, R199, R201 ;  /* 0x000000c9c7b1723e */ /* 0x004fe200000010ff */
[C---:B------:R-:W-:Y:S02]  /*8b80*/  FMUL.FTZ R73, R180.reuse, R73 ;  /* 0x00000049b4497220 */ /* 0x040fe40000410000 */
[C---:B------:R-:W-:Y:S02]  /*8b90*/  FMUL.FTZ R74, R3.reuse, R74 ;  /* 0x0000004a034a7220 */ /* 0x040fe40000410000 */
[----:B------:R-:W-:Y:S01]  /*8ba0*/  FMUL.FTZ R75, R3, R75 ;  /* 0x0000004b034b7220 */ /* 0x000fe20000410000 */
[----:B------:R-:W-:Y:S01]  /*8bb0*/  MUFU.EX2 R206, R206 ;  /* 0x000000ce00ce7308 */ /* 0x000fe20000000800 */
[C---:B------:R-:W-:Y:S02]  /*8bc0*/  FMUL.FTZ R76, R180.reuse, R76 ;  /* 0x0000004cb44c7220 */ /* 0x040fe40000410000 */
[----:B------:R-:W-:Y:S01]  /*8bd0*/  FMUL.FTZ R77, R180, R77 ;  /* 0x0000004db44d7220 */ /* 0x000fe20000410000 */
[----:B---3--:R-:W-:Y:S01]  /*8be0*/  F2FP.BF16.PACK_AB R179, R181, R197 ;  /* 0x000000c5b5b3723e */ /* 0x008fe200000010ff */
[--C-:B------:R-:W-:Y:S02]  /*8bf0*/  FFMA.FTZ R37, R37, c[0x0][0x2d0], -R205.reuse ;  /* 0x0000b40025257a23 */ /* 0x100fe400000108cd */
[--C-:B------:R-:W-:Y:S02]  /*8c00*/  FFMA.FTZ R38, R38, c[0x0][0x2d0], -R204.reuse ;  /* 0x0000b40026267a23 */ /* 0x100fe400000108cc */
[--C-:B------:R-:W-:Y:S01]  /*8c10*/  FFMA.FTZ R39, R39, c[0x0][0x2d0], -R204.reuse ;  /* 0x0000b40027277a23 */ /* 0x100fe200000108cc */
[----:B------:R-:W-:Y:S01]  /*8c20*/  MUFU.EX2 R207, R207 ;  /* 0x000000cf00cf7308 */ /* 0x000fe20000000800 */
[C---:B-1----:R-:W-:Y:S05]  /*8c30*/  HMMA.16816.F32.BF16 R4, R176.reuse, R184, R4 ;  /* 0x000000b8b004723c */ /* 0x042fea0000041804 */
        /* <DEDUP_REMOVED lines=20> */
[----:B------:R-:W-:Y:S03]  /*8d80*/  MUFU.EX2 R211, R211 ;  /* 0x000000d300d37308 */ /* 0x000fe60000000800 */
[C---:B------:R-:W-:Y:S02]  /*8d90*/  FMUL.FTZ R88, R180.reuse, R88 ;  /* 0x00000058b4587220 */ /* 0x040fe40000410000 */
[C---:B------:R-:W-:Y:S02]  /*8da0*/  FMUL.FTZ R89, R180.reuse, R89 ;  /* 0x00000059b4597220 */ /* 0x040fe40000410000 */
[C---:B----4-:R-:W-:Y:S03]  /*8db0*/  HMMA.16816.F32.BF16 R68, R176.reuse, R172, R68 ;  /* 0x000000acb044723c */ /* 0x050fe60000041844 */
[----:B------:R-:W-:Y:S01]  /*8dc0*/  MUFU.EX2 R212, R212 ;  /* 0x000000d400d47308 */ /* 0x000fe20000000800 */
[C---:B------:R-:W-:Y:S02]  /*8dd0*/  FMUL.FTZ R90, R3.reuse, R90 ;  /* 0x0000005a035a7220 */ /* 0x040fe40000410000 */
[C---:B------:R-:W-:Y:S02]  /*8de0*/  FMUL.FTZ R91, R3.reuse, R91 ;  /* 0x0000005b035b7220 */ /* 0x040fe40000410000 */
[C---:B------:R-:W-:Y:S01]  /*8df0*/  HMMA.16816.F32.BF16 R72, R176.reuse, R174, R72 ;  /* 0x000000aeb048723c */ /* 0x040fe20000041848 */
[----:B------:R-:W3:Y:S03]  /*8e00*/  LDSM.16.MT88.4 R172, [R239+0x3100] ;  /* 0x00310000efac783b */ /* 0x000ee60000004200 */
[C---:B------:R-:W-:Y:S01]  /*8e10*/  FMUL.FTZ R92, R180.reuse, R92 ;  /* 0x0000005cb45c7220 */ /* 0x040fe20000410000 */
[----:B------:R-:W-:Y:S01]  /*8e20*/  MUFU.EX2 R213, R213 ;  /* 0x000000d500d57308 */ /* 0x000fe20000000800 */
[C---:B------:R-:W-:Y:S02]  /*8e30*/  FMUL.FTZ R93, R180.reuse, R93 ;  /* 0x0000005db45d7220 */ /* 0x040fe40000410000 */
[C---:B-1----:R-:W-:Y:S04]  /*8e40*/  HMMA.16816.F32.BF16 R76, R176.reuse, R184, R76 ;  /* 0x000000b8b04c723c */ /* 0x042fe8000004184c */
[C---:B------:R-:W-:Y:S02]  /*8e50*/  FMUL.FTZ R94, R3.reuse, R94 ;  /* 0x0000005e035e7220 */ /* 0x040fe40000410000 */
[C---:B------:R-:W-:Y:S01]  /*8e60*/  FMUL.FTZ R95, R3.reuse, R95 ;  /* 0x0000005f035f7220 */ /* 0x040fe20000410000 */
[----:B------:R-:W-:Y:S01]  /*8e70*/  MUFU.EX2 R214, R214 ;  /* 0x000000d600d67308 */ /* 0x000fe20000000800 */
        /* <DEDUP_REMOVED lines=11> */
[C---:B------:R-:W-:Y:S01]  /*8f30*/  FMUL.FTZ R102, R3.reuse, R102 ;  /* 0x0000006603667220 */ /* 0x040fe20000410000 */
[C---:B---3--:R-:W-:Y:S03]  /*8f40*/  HMMA.16816.F32.BF16 R92, R176.reuse, R172, R92 ;  /* 0x000000acb05c723c */ /* 0x048fe6000004185c */
[C---:B------:R-:W-:Y:S02]  /*8f50*/  FMUL.FTZ R103, R3.reuse, R103 ;  /* 0x0000006703677220 */ /* 0x040fe40000410000 */
[C---:B------:R-:W-:Y:S02]  /*8f60*/  FMUL.FTZ R104, R180.reuse, R104 ;  /* 0x00000068b4687220 */ /* 0x040fe40000410000 */
[C---:B------:R-:W-:Y:S01]  /*8f70*/  FMUL.FTZ R105, R180.reuse, R105 ;  /* 0x00000069b4697220 */ /* 0x040fe20000410000 */
[C---:B------:R-:W-:Y:S01]  /*8f80*/  HMMA.16816.F32.BF16 R96, R176.reuse, R174, R96 ;  /* 0x000000aeb060723c */ /* 0x040fe20000041860 */
[----:B------:R-:W3:Y:S03]  /*8f90*/  LDSM.16.MT88.4 R172, [R240+0x6100] ;  /* 0x00610000f0ac783b */ /* 0x000ee60000004200 */
[C---:B------:R-:W-:Y:S02]  /*8fa0*/  FMUL.FTZ R106, R3.reuse, R106 ;  /* 0x0000006a036a7220 */ /* 0x040fe40000410000 */
[C---:B------:R-:W-:Y:S02]  /*8fb0*/  FMUL.FTZ R107, R3.reuse, R107 ;  /* 0x0000006b036b7220 */ /* 0x040fe40000410000 */
[C---:B-1----:R-:W-:Y:S04]  /*8fc0*/  HMMA.16816.F32.BF16 R100, R176.reuse, R184, R100 ;  /* 0x000000b8b064723c */ /* 0x042fe80000041864 */
[C---:B------:R-:W-:Y:S02]  /*8fd0*/  FMUL.FTZ R108, R180.reuse, R108 ;  /* 0x0000006cb46c7220 */ /* 0x040fe40000410000 */
[C---:B------:R-:W-:Y:S02]  /*8fe0*/  FMUL.FTZ R109, R180.reuse, R109 ;  /* 0x0000006db46d7220 */ /* 0x040fe40000410000 */
[C---:B------:R-:W-:Y:S01]  /*8ff0*/  HMMA.16816.F32.BF16 R104, R176.reuse, R186, R104 ;  /* 0x000000bab068723c */ /* 0x040fe20000041868 */
[----:B------:R-:W1:Y:S03]  /*9000*/  LDSM.16.MT88.4 R184, [R239+0x6100] ;  /* 0x00610000efb8783b */ /* 0x000e660000004200 */
[C---:B------:R-:W-:Y:S02]  /*9010*/  FMUL.FTZ R110, R3.reuse, R110 ;  /* 0x0000006e036e7220 */ /* 0x040fe40000410000 */
[C---:B------:R-:W-:Y:S02]  /*9020*/  FMUL.FTZ R111, R3.reuse, R111 ;  /* 0x0000006f036f7220 */ /* 0x040fe40000410000 */
[C---:B------:R-:W-:Y:S04]  /*9030*/  FMUL.FTZ R112, R180.reuse, R112 ;  /* 0x00000070b4707220 */ /* 0x040fe80000410000 */
[C---:B------:R-:W-:Y:S01]  /*9040*/  FMUL.FTZ R113, R180.reuse, R113 ;  /* 0x00000071b4717220 */ /* 0x040fe20000410000 */
        /* <DEDUP_REMOVED lines=11> */
[C---:B---3--:R-:W-:Y:S03]  /*9100*/  HMMA.16816.F32.BF16 R116, R176.reuse, R172, R116 ;  /* 0x000000acb074723c */ /* 0x048fe60000041874 */
[C---:B------:R-:W-:Y:S02]  /*9110*/  FMUL.FTZ R122, R3.reuse, R122 ;  /* 0x0000007a037a7220 */ /* 0x040fe40000410000 */
[C---:B------:R-:W-:Y:S02]  /*9120*/  FMUL.FTZ R123, R3.reuse, R123 ;  /* 0x0000007b037b7220 */ /* 0x040fe40000410000 */
[C---:B------:R-:W-:Y:S02]  /*9130*/  FMUL.FTZ R124, R180.reuse, R124 ;  /* 0x0000007cb47c7220 */ /* 0x040fe40000410000 */
[C---:B------:R-:W-:Y:S03]  /*9140*/  FMUL.FTZ R125, R180.reuse, R125 ;  /* 0x0000007db47d7220 */ /* 0x040fe60000410000 */
[C---:B------:R-:W-:Y:S01]  /*9150*/  HMMA.16816.F32.BF16 R120, R176.reuse, R174, R120 ;  /* 0x000000aeb078723c */ /* 0x040fe20000041878 */
[----:B------:R-:W3:Y:S02]  /*9160*/  LDSM.16.MT88.4 R172, [R245+0x9100] ;  /* 0x00910000f5ac783b */ /* 0x000ee40000004200 */
        /* <DEDUP_REMOVED lines=30> */
[----:B------:R-:W-:Y:S03]  /*9350*/  FMUL.FTZ R149, R180, R149 ;  /* 0x00000095b4957220 */ /* 0x000fe60000410000 */
[C---:B------:R-:W-:Y:S01]  /*9360*/  HMMA.16816.F32.BF16 R144, R176.reuse, R174, R144 ;  /* 0x000000aeb090723c */ /* 0x040fe20000041890 */
[----:B------:R-:W-:Y:S02]  /*9370*/  LDSM.16.MT88.4 R172, [R245+0x900] ;  /* 0x00090000f5ac783b */ /* 0x000fe40000004200 */
[C---:B------:R-:W-:Y:S02]  /*9380*/  FMUL.FTZ R150, R3.reuse, R150 ;  /* 0x0000009603967220 */ /* 0x040fe40000410000 */
[----:B------:R-:W-:Y:S02]  /*9390*/  FMUL.FTZ R151, R3, R151 ;  /* 0x0000009703977220 */ /* 0x000fe40000410000 */
[--C-:B------:R-:W-:Y:S02]  /*93a0*/  FFMA.FTZ R192, R12, c[0x0][0x2d0], -R205.reuse ;  /* 0x0000b4000cc07a23 */ /* 0x100fe400000108cd */
[C---:B------:R-:W-:Y:S03]  /*93b0*/  FMUL.FTZ R12, R180.reuse, R168 ;  /* 0x000000a8b40c7220 */ /* 0x040fe60000410000 */
[C---:B-1----:R-:W-:Y:S01]  /*93c0*/  HMMA.16816.F32.BF16 R148, R176.reuse, R184, R148 ;  /* 0x000000b8b094723c */ /* 0x042fe20000041894 */
[----:B------:R-:W-:Y:S02]  /*93d0*/  MUFU.EX2 R192, R192 ;  /* 0x000000c000c07308 */ /* 0x000fe40000000800 */
[--C-:B------:R-:W-:Y:S02]  /*93e0*/  FFMA.FTZ R193, R13, c[0x0][0x2d0], -R205.reuse ;  /* 0x0000b4000dc17a23 */ /* 0x100fe400000108cd */
[----:B------:R-:W-:Y:S02]  /*93f0*/  FMUL.FTZ R13, R180, R169 ;  /* 0x000000a9b40d7220 */ /* 0x000fe40000410000 */
[--C-:B------:R-:W-:Y:S02]  /*9400*/  FFMA.FTZ R194, R14, c[0x0][0x2d0], -R204.reuse ;  /* 0x0000b4000ec27a23 */ /* 0x100fe400000108cc */
[----:B------:R-:W-:Y:S02]  /*9410*/  FMUL.FTZ R14, R3, R170 ;  /* 0x000000aa030e7220 */ /* 0x000fe40000410000 */
[----:B------:R-:W1:Y:S01]  /*9420*/  MUFU.EX2 R193, R193 ;  /* 0x000000c100c17308 */ /* 0x000e620000000800 */
[--C-:B------:R-:W-:Y:S02]  /*9430*/  FFMA.FTZ R195, R15, c[0x0][0x2d0], -R204.reuse ;  /* 0x0000b4000fc37a23 */ /* 0x100fe400000108cc */
[C---:B------:R-:W-:Y:S02]  /*9440*/  FMUL.FTZ R15, R3.reuse, R171 ;  /* 0x000000ab030f7220 */ /* 0x040fe40000410000 */
[----:B------:R-:W3:Y:S01]  /*9450*/  LDSM.16.MT88.4 R168, [R238+0x9100] ;  /* 0x00910000eea8783b */ /* 0x000ee20000004200 */
[C---:B------:R-:W-:Y:S02]  /*9460*/  FMUL.FTZ R152, R180.reuse, R152 ;  /* 0x00000098b4987220 */ /* 0x040fe40000410000 */
[C---:B------:R-:W-:Y:S02]  /*9470*/  FMUL.FTZ R153, R180.reuse, R153 ;  /* 0x00000099b4997220 */ /* 0x040fe40000410000 */
[C---:B------:R-:W-:Y:S01]  /*9480*/  HMMA.16816.F32.BF16 R12, R176.reuse, R186, R12 ;  /* 0x000000bab00c723c */ /* 0x040fe2000004180c */
[----:B------:R-:W-:Y:S02]  /*9490*/  MUFU.EX2 R194, R194 ;  /* 0x000000c200c27308 */ /* 0x000fe40000000800 */
[C---:B------:R-:W-:Y:S01]  /*94a0*/  FMUL.FTZ R154, R3.reuse, R154 ;  /* 0x0000009a039a7220 */ /* 0x040fe20000410000 */
[----:B------:R-:W4:Y:S01]  /*94b0*/  LDSM.16.MT88.4 R184, [R240+0x900] ;  /* 0x00090000f0b8783b */ /* 0x000f220000004200 */
[C---:B------:R-:W-:Y:S02]  /*94c0*/  FMUL.FTZ R155, R3.reuse, R155 ;  /* 0x0000009b039b7220 */ /* 0x040fe40000410000 */
[C---:B------:R-:W-:Y:S02]  /*94d0*/  FMUL.FTZ R156, R180.reuse, R156 ;  /* 0x0000009cb49c7220 */ /* 0x040fe40000410000 */
[C---:B------:R-:W-:Y:S02]  /*94e0*/  FMUL.FTZ R157, R180.reuse, R157 ;  /* 0x0000009db49d7220 */ /* 0x040fe40000410000 */
[----:B------:R-:W5:Y:S01]  /*94f0*/  MUFU.EX2 R195, R195 ;  /* 0x000000c300c37308 */ /* 0x000f620000000800 */
[C---:B--2---:R-:W-:Y:S03]  /*9500*/  HMMA.16816.F32.BF16 R152, R176.reuse, R188, R152 ;  /* 0x000000bcb098723c */ /* 0x044fe60000041898 */
[C---:B------:R-:W-:Y:S02]  /*9510*/  FMUL.FTZ R158, R3.reuse, R158 ;  /* 0x0000009e039e7220 */ /* 0x040fe40000410000 */
[----:B------:R-:W-:Y:S02]  /*9520*/  FMUL.FTZ R159, R3, R159 ;  /* 0x0000009f039f7220 */ /* 0x000fe40000410000 */
[C---:B------:R-:W-:Y:S02]  /*9530*/  FMUL.FTZ R160, R180.reuse, R160 ;  /* 0x000000a0b4a07220 */ /* 0x040fe40000410000 */
[----:B------:R-:W-:Y:S03]  /*9540*/  FMUL.FTZ R161, R180, R161 ;  /* 0x000000a1b4a17220 */ /* 0x000fe60000410000 */
[C---:B------:R-:W-:Y:S03]  /*9550*/  HMMA.16816.F32.BF16 R156, R176.reuse, R190, R156 ;  /* 0x000000beb09c723c */ /* 0x040fe6000004189c */
[--C-:B------:R-:W-:Y:S02]  /*9560*/  FFMA.FTZ R17, R17, c[0x0][0x2d0], -R205.reuse ;  /* 0x0000b40011117a23 */ /* 0x100fe400000108cd */
[--C-:B------:R-:W-:Y:S02]  /*9570*/  FFMA.FTZ R202, R16, c[0x0][0x2d0], -R205.reuse ;  /* 0x0000b40010ca7a23 */ /* 0x100fe400000108cd */
[----:B------:R2:W-:Y:S01]  /*9580*/  MUFU.EX2 R188, R17 ;  /* 0x0000001100bc7308 */ /* 0x0005e20000000800 */
[--C-:B------:R-:W-:Y:S04]  /*9590*/  FFMA.FTZ R189, R18, c[0x0][0x2d0], -R204.reuse ;  /* 0x0000b40012bd7a23 */ /* 0x100fe800000108cc */
[--C-:B------:R-:W-:Y:S02]  /*95a0*/  FFMA.FTZ R190, R19, c[0x0][0x2d0], -R204.reuse ;  /* 0x0000b40013be7a23 */ /* 0x100fe400000108cc */
[C---:B------:R-:W-:Y:S02]  /*95b0*/  FMUL.FTZ R162, R3.reuse, R162 ;  /* 0x000000a203a27220 */ /* 0x040fe40000410000 */
[----:B------:R-:W-:Y:S01]  /*95c0*/  FMUL.FTZ R163, R3, R163 ;  /* 0x000000a303a37220 */ /* 0x000fe20000410000 */
[----:B------:R-:W4:Y:S01]  /*95d0*/  MUFU.EX2 R202, R202 ;  /* 0x000000ca00ca7308 */ /* 0x000f220000000800 */
[--C-:B------:R-:W-:Y:S02]  /*95e0*/  FFMA.FTZ R191, R24, c[0x0][0x2d0], -R205.reuse ;  /* 0x0000b40018bf7a23 */ /* 0x100fe400000108cd */
[----:B------:R-:W-:Y:S01]  /*95f0*/  LDSM.16.MT88.4 R24, [R240+0x1100] ;  /* 0x00110000f018783b */ /* 0x000fe20000004200 */
[C---:B------:R-:W-:Y:S01]  /*9600*/  FMUL.FTZ R16, R180.reuse, R164 ;  /* 0x000000a4b4107220 */ /* 0x040fe20000410000 */
[----:B-1----:R-:W-:Y:S01]  /*9610*/  F2FP.BF16.PACK_AB R164, R193, R192 ;  /* 0x000000c0c1a4723e */ /* 0x002fe200000010ff */
[C---:B---3--:R-:W-:Y:S03]  /*9620*/  HMMA.16816.F32.BF16 R160, R176.reuse, R168, R160 ;  /* 0x000000a8b0a0723c */ /* 0x048fe600000418a0 */
[C---:B------:R-:W-:Y:S01]  /*9630*/  FMUL.FTZ R18, R3.reuse, R166 ;  /* 0x000000a603127220 */ /* 0x040fe20000410000 */
[----:B------:R-:W-:Y:S01]  /*9640*/  MUFU.EX2 R189, R189 ;  /* 0x000000bd00bd7308 */ /* 0x000fe20000000800 */
[----:B------:R-:W-:Y:S02]  /*9650*/  FMUL.FTZ R19, R3, R167 ;  /* 0x000000a703137220 */ /* 0x000fe40000410000 */
[--C-:B------:R-:W-:Y:S02]  /*9660*/  FFMA.FTZ R41, R41, c[0x0][0x2d0], -R205.reuse ;  /* 0x0000b40029297a23 */ /* 0x100fe400000108cd */
[----:B--2---:R-:W-:Y:S03]  /*9670*/  FMUL.FTZ R17, R180, R165 ;  /* 0x000000a5b4117220 */ /* 0x004fe60000410000 */
[----:B-----5:R-:W-:Y:S01]  /*9680*/  F2FP.BF16.PACK_AB R165, R195, R194 ;  /* 0x000000c2c3a5723e */ /* 0x020fe200000010ff */
[--C-:B------:R-:W-:Y:S01]  /*9690*/  FFMA.FTZ R42, R42, c[0x0][0x2d0], -R204.reuse ;  /* 0x0000b4002a2a7a23 */ /* 0x100fe200000108cc */
[----:B------:R-:W1:Y:S01]  /*96a0*/  MUFU.EX2 R190, R190 ;  /* 0x000000be00be7308 */ /* 0x000e620000000800 */
[--C-:B------:R-:W-:Y:S01]  /*96b0*/  FFMA.FTZ R40, R40, c[0x0][0x2d0], -R205.reuse ;  /* 0x0000b40028287a23 */ /* 0x100fe200000108cd */
[----:B------:R-:W-:Y:S01]  /*96c0*/  HMMA.16816.F32.BF16 R16, R176, R170, R16 ;  /* 0x000000aab010723c */ /* 0x000fe20000041810 */
[----:B------:R-:W2:Y:S02]  /*96d0*/  LDSM.16.MT88.4 R168, [R239+0x900] ;  /* 0x00090000efa8783b */ /* 0x000ea40000004200 */
[----:B----4-:R-:W-:Y:S01]  /*96e0*/  F2FP.BF16.PACK_AB R166, R188, R202 ;  /* 0x000000cabca6723e */ /* 0x010fe200000010ff */
[--C-:B------:R-:W-:Y:S02]  /*96f0*/  FFMA.FTZ R45, R45, c[0x0][0x2d0], -R205.reuse ;  /* 0x0000b4002d2d7a23 */ /* 0x100fe400000108cd */
[--C-:B------:R-:W-:Y:S02]  /*9700*/  FFMA.FTZ R46, R46, c[0x0][0x2d0], -R204.reuse ;  /* 0x0000b4002e2e7a23 */ /* 0x100fe400000108cc */
[----:B------:R-:W3:Y:S01]  /*9710*/  MUFU.EX2 R191, R191 ;  /* 0x000000bf00bf7308 */ /* 0x000ee20000000800 */
[----:B------:R-:W-:Y:S03]  /*9720*/  LDSM.16.MT88.4 R176, [R245+0x3900] ;  /* 0x00390000f5b0783b */ /* 0x000fe60000004200 */
[--C-:B------:R-:W-:Y:S06]  /*9730*/  FFMA.FTZ R50, R50, c[0x0][0x2d0], -R204.reuse ;  /* 0x0000b40032327a23 */ /* 0x100fec00000108cc */
[----:B------:R-:W-:Y:S01]  /*9740*/  MUFU.EX2 R46, R46 ;  /* 0x0000002e002e7308 */ /* 0x000fe20000000800 */
[----:B-1----:R-:W-:Y:S09]  /*9750*/  F2FP.BF16.PACK_AB R167, R190, R189 ;  /* 0x000000bdbea7723e */ /* 0x002ff200000010ff */
[----:B------:R-:W-:Y:S01]  /*9760*/  MUFU.EX2 R50, R50 ;  /* 0x0000003200327308 */ /* 0x000fe20000000800 */
[C---:B------:R-:W-:Y:S08]  /*9770*/  HMMA.16816.F32.BF16 R4, R164.reuse, R172, R4 ;  /* 0x000000aca404723c */ /* 0x040ff00000041804 */
[C---:B------:R-:W-:Y:S01]  /*9780*/  HMMA.16816.F32.BF16 R8, R164.reuse, R174, R8 ;  /* 0x000000aea408723c */ /* 0x040fe20000041808 */
[----:B------:R-:W1:Y:S07]  /*9790*/  LDSM.16.MT88.4 R172, [R238+0x900] ;  /* 0x00090000eeac783b */ /* 0x000e6e0000004200 */
[C---:B------:R-:W-:Y:S07]  /*97a0*/  HMMA.16816.F32.BF16 R52, R164.reuse, R184, R52 ;  /* 0x000000b8a434723c */ /* 0x040fee0000041834 */
[--C-:B------:R-:W-:Y:S01]  /*97b0*/  FFMA.FTZ R185, R20, c[0x0][0x2d0], -R205.reuse ;  /* 0x0000b40014b97a23 */ /* 0x100fe200000108cd */
[C---:B------:R-:W-:Y:S04]  /*97c0*/  HMMA.16816.F32.BF16 R56, R164.reuse, R186, R56 ;  /* 0x000000baa438723c */ /* 0x040fe80000041838 */
[--C-:B------:R-:W-:Y:S01]  /*97d0*/  FFMA.FTZ R184, R21, c[0x0][0x2d0], -R205.reuse ;  /* 0x0000b40015b87a23 */ /* 0x100fe200000108cd */
[----:B------:R-:W-:Y:S02]  /*97e0*/  MUFU.EX2 R185, R185 ;  /* 0x000000b900b97308 */ /* 0x000fe40000000800 */
[--C-:B------:R-:W-:Y:S01]  /*97f0*/  FFMA.FTZ R186, R22, c[0x0][0x2d0], -R204.reuse ;  /* 0x0000b40016ba7a23 */ /* 0x100fe200000108cc */
[C---:B--2---:R-:W-:Y:S04]  /*9800*/  HMMA.16816.F32.BF16 R60, R164.reuse, R168, R60 ;  /* 0x000000a8a43c723c */ /* 0x044fe8000004183c */
[----:B---3--:R-:W-:Y:S01]  /*9810*/  F2FP.BF16.PACK_AB R22, R206, R191 ;  /* 0x000000bfce16723e */ /* 0x008fe200000010ff */
[--C-:B------:R-:W-:Y:S01]  /*9820*/  FFMA.FTZ R187, R23, c[0x0][0x2d0], -R204.reuse ;  /* 0x0000b40017bb7a23 */ /* 0x100fe200000108cc */
[----:B------:R-:W-:Y:S01]  /*9830*/  F2FP.BF16.PACK_AB R23, R208, R207 ;  /* 0x000000cfd017723e */ /* 0x000fe200000010ff */
[----:B------:R-:W2:Y:S01]  /*9840*/  MUFU.EX2 R184, R184 ;  /* 0x000000b800b87308 */ /* 0x000ea20000000800 */
[C---:B------:R-:W-:Y:S01]  /*9850*/  HMMA.16816.F32.BF16 R64, R164.reuse, R170, R64 ;  /* 0x000000aaa440723c */ /* 0x040fe20000041840 */
[----:B------:R-:W3:Y:S07]  /*9860*/  LDSM.16.MT88.4 R168, [R240+0x3900] ;  /* 0x00390000f0a8783b */ /* 0x000eee0000004200 */
[C---:B-1----:R-:W-:Y:S01]  /*9870*/  HMMA.16816.F32.BF16 R68, R164.reuse, R172, R68 ;  /* 0x000000aca444723c */ /* 0x042fe20000041844 */
[----:B------:R-:W-:Y:S07]  /*9880*/  MUFU.EX2 R186, R186 ;  /* 0x000000ba00ba7308 */ /* 0x000fee0000000800 */
[C---:B------:R-:W-:Y:S01]  /*9890*/  HMMA.16816.F32.BF16 R72, R164.reuse, R174, R72 ;  /* 0x000000aea448723c */ /* 0x040fe20000041848 */
[----:B------:R-:W1:Y:S02]  /*98a0*/  LDSM.16.MT88.4 R172, [R239+0x3900] ;  /* 0x00390000efac783b */ /* 0x000e640000004200 */
[----:B------:R-:W4:Y:S01]  /*98b0*/  MUFU.EX2 R187, R187 ;  /* 0x000000bb00bb7308 */ /* 0x000f220000000800 */
[----:B--2---:R-:W-:Y:S04]  /*98c0*/  F2FP.BF16.PACK_AB R20, R184, R185 ;  /* 0x000000b9b814723e */ /* 0x004fe800000010ff */
[C---:B------:R-:W-:Y:S08]  /*98d0*/  HMMA.16816.F32.BF16 R76, R164.reuse, R176, R76 ;  /* 0x000000b0a44c723c */ /* 0x040ff0000004184c */
[C---:B------:R-:W-:Y:S01]  /*98e0*/  HMMA.16816.F32.BF16 R80, R164.reuse, R178, R80 ;  /* 0x000000b2a450723c */ /* 0x040fe20000041850 */
[----:B------:R-:W2:Y:S07]  /*98f0*/  LDSM.16.MT88.4 R176, [R238+0x3900] ;  /* 0x00390000eeb0783b */ /* 0x000eae0000004200 */
[C---:B---3--:R-:W-:Y:S04]  /*9900*/  HMMA.16816.F32.BF16 R84, R164.reuse, R168, R84 ;  /* 0x000000a8a454723c */ /* 0x048fe80000041854 */
[----:B----4-:R-:W-:Y:S04]  /*9910*/  F2FP.BF16.PACK_AB R21, R187, R186 ;  /* 0x000000babb15723e */ /* 0x010fe800000010ff */
        /* <DEDUP_REMOVED lines=29> */
[C---:B-1----:R-:W-:Y:S01]  /*9af0*/  HMMA.16816.F32.BF16 R160, R164.reuse, R172, R160 ;  /* 0x000000aca4a0723c */ /* 0x042fe200000418a0 */
[----:B------:R-:W3:Y:S01]  /*9b00*/  LDL.LU R172, [R1+0x28] ;  /* 0x0000280001ac7983 */ /* 0x000ee20000300800 */
[----:B------:R1:W-:Y:S06]  /*9b10*/  MUFU.EX2 R173, R42 ;  /* 0x0000002a00ad7308 */ /* 0x0003ec0000000800 */
[----:B------:R-:W-:Y:S01]  /*9b20*/  HMMA.16816.F32.BF16 R16, R164, R174, R16 ;  /* 0x000000aea410723c */ /* 0x000fe20000041810 */
[----:B------:R-:W4:Y:S03]  /*9b30*/  LDSM.16.MT88.4 R164, [R239+0x1100] ;  /* 0x00110000efa4783b */ /* 0x000f260000004200 */
[----:B------:R5:W5:Y:S04]  /*9b40*/  MUFU.EX2 R175, R41 ;  /* 0x0000002900af7308 */ /* 0x000b680000000800 */
[C---:B--2---:R-:W-:Y:S06]  /*9b50*/  HMMA.16816.F32.BF16 R4, R20.reuse, R176, R4 ;  /* 0x000000b01404723c */ /* 0x044fec0000041804 */
[----:B------:R-:W-:Y:S02]  /*9b60*/  MUFU.EX2 R177, R36 ;  /* 0x0000002400b17308 */ /* 0x000fe40000000800 */
[C---:B------:R-:W-:Y:S04]  /*9b70*/  HMMA.16816.F32.BF16 R8, R20.reuse, R178, R8 ;  /* 0x000000b21408723c */ /* 0x040fe80000041808 */
[--C-:B-1----:R-:W-:Y:S02]  /*9b80*/  FFMA.FTZ R42, R47, c[0x0][0x2d0], -R204.reuse ;  /* 0x0000b4002f2a7a23 */ /* 0x102fe400000108cc */
[----:B------:R-:W-:Y:S02]  /*9b90*/  FFMA.FTZ R204, R51, c[0x0][0x2d0], -R204 ;  /* 0x0000b40033cc7a23 */ /* 0x000fe400000108cc */
[C---:B------:R-:W-:Y:S01]  /*9ba0*/  HMMA.16816.F32.BF16 R52, R20.reuse, R24, R52 ;  /* 0x000000181434723c */ /* 0x040fe20000041834 */
[----:B------:R-:W-:Y:S03]  /*9bb0*/  MUFU.EX2 R179, R37 ;  /* 0x0000002500b37308 */ /* 0x000fe60000000800 */
[--C-:B-----5:R-:W-:Y:S01]  /*9bc0*/  FFMA.FTZ R41, R44, c[0x0][0x2d0], -R205.reuse ;  /* 0x0000b4002c297a23 */ /* 0x120fe200000108cd */
[----:B------:R-:W-:Y:S03]  /*9bd0*/  MOV R51, R175 ;  /* 0x000000af00337202 */ /* 0x000fe60000000f00 */
[C---:B------:R-:W-:Y:S01]  /*9be0*/  HMMA.16816.F32.BF16 R56, R20.reuse, R26, R56 ;  /* 0x0000001a1438723c */ /* 0x040fe20000041838 */
[----:B------:R-:W1:Y:S02]  /*9bf0*/  LDSM.16.MT88.4 R24, [R245+0x4100] ;  /* 0x00410000f518783b */ /* 0x000e640000004200 */
[----:B------:R2:W-:Y:S05]  /*9c00*/  MUFU.EX2 R44, R43 ;  /* 0x0000002b002c7308 */ /* 0x0005ea0000000800 */
[C---:B----4-:R-:W-:Y:S05]  /*9c10*/  HMMA.16816.F32.BF16 R60, R20.reuse, R164, R60 ;  /* 0x000000a4143c723c */ /* 0x050fea000004183c */
[----:B------:R-:W-:Y:S03]  /*9c20*/  MUFU.EX2 R176, R38 ;  /* 0x0000002600b07308 */ /* 0x000fe60000000800 */
[C---:B------:R-:W-:Y:S01]  /*9c30*/  HMMA.16816.F32.BF16 R64, R20.reuse, R166, R64 ;  /* 0x000000a61440723c */ /* 0x040fe20000041840 */
[----:B------:R-:W4:Y:S06]  /*9c40*/  LDSM.16.MT88.4 R164, [R240+0x4100] ;  /* 0x00410000f0a4783b */ /* 0x000f2c0000004200 */
[----:B------:R5:W-:Y:S01]  /*9c50*/  MUFU.EX2 R178, R39 ;  /* 0x0000002700b27308 */ /* 0x000be20000000800 */
[C---:B------:R-:W-:Y:S01]  /*9c60*/  HMMA.16816.F32.BF16 R68, R20.reuse, R168, R68 ;  /* 0x000000a81444723c */ /* 0x040fe20000041844 */
[----:B--2---:R-:W2:Y:S07]  /*9c70*/  LDL.LU R43, [R1+0x24] ;  /* 0x00002400012b7983 */ /* 0x004eae0000300800 */
[C---:B------:R-:W-:Y:S01]  /*9c80*/  HMMA.16816.F32.BF16 R72, R20.reuse, R170, R72 ;  /* 0x000000aa1448723c */ /* 0x040fe20000041848 */
[----:B------:R-:W4:Y:S01]  /*9c90*/  LDSM.16.MT88.4 R168, [R239+0x4100] ;  /* 0x00410000efa8783b */ /* 0x000f220000004200 */
[----:B------:R-:W-:Y:S06]  /*9ca0*/  MUFU.EX2 R47, R45 ;  /* 0x0000002d002f7308 */ /* 0x000fec0000000800 */
[C---:B-1----:R-:W-:Y:S04]  /*9cb0*/  HMMA.16816.F32.BF16 R76, R20.reuse, R24, R76 ;  /* 0x00000018144c723c */ /* 0x042fe8000004184c */
[----:B------:R-:W1:Y:S01]  /*9cc0*/  MUFU.EX2 R45, R42 ;  /* 0x0000002a002d7308 */ /* 0x000e620000000800 */
[----:B-----5:R-:W-:Y:S03]  /*9cd0*/  LDSM.16.MT88.4 R36, [R239+0x2100] ;  /* 0x00210000ef24783b */ /* 0x020fe60000004200 */
[C---:B------:R-:W-:Y:S05]  /*9ce0*/  HMMA.16816.F32.BF16 R80, R20.reuse, R26, R80 ;  /* 0x0000001a1450723c */ /* 0x040fea0000041850 */
[----:B------:R-:W5:Y:S01]  /*9cf0*/  LDSM.16.MT88.4 R24, [R238+0x4100] ;  /* 0x00410000ee18783b */ /* 0x000f620000004200 */
[----:B------:R-:W1:Y:S02]  /*9d00*/  MUFU.EX2 R204, R204 ;  /* 0x000000cc00cc7308 */ /* 0x000e640000000800 */
[C---:B----4-:R-:W-:Y:S08]  /*9d10*/  HMMA.16816.F32.BF16 R84, R20.reuse, R164, R84 ;  /* 0x000000a41454723c */ /* 0x050ff00000041854 */
[C---:B------:R-:W-:Y:S01]  /*9d20*/  HMMA.16816.F32.BF16 R88, R20.reuse, R166, R88 ;  /* 0x000000a61458723c */ /* 0x040fe20000041858 */
[----:B------:R-:W4:Y:S07]  /*9d30*/  LDSM.16.MT88.4 R164, [R245+0x7100] ;  /* 0x00710000f5a4783b */ /* 0x000f2e0000004200 */
[C---:B------:R-:W-:Y:S08]  /*9d40*/  HMMA.16816.F32.BF16 R92, R20.reuse, R168, R92 ;  /* 0x000000a8145c723c */ /* 0x040ff0000004185c */
[C---:B------:R-:W-:Y:S01]  /*9d50*/  HMMA.16816.F32.BF16 R96, R20.reuse, R170, R96 ;  /* 0x000000aa1460723c */ /* 0x040fe20000041860 */
[----:B------:R-:W1:Y:S07]  /*9d60*/  LDSM.16.MT88.4 R168, [R240+0x7100] ;  /* 0x00710000f0a8783b */ /* 0x000e6e0000004200 */
[C---:B-----5:R-:W-:Y:S08]  /*9d70*/  HMMA.16816.F32.BF16 R100, R20.reuse, R24, R100 ;  /* 0x000000181464723c */ /* 0x060ff00000041864 */
[C---:B------:R-:W-:Y:S01]  /*9d80*/  HMMA.16816.F32.BF16 R104, R20.reuse, R26, R104 ;  /* 0x0000001a1468723c */ /* 0x040fe20000041868 */
[----:B------:R-:W5:Y:S07]  /*9d90*/  LDSM.16.MT88.4 R24, [R239+0x7100] ;  /* 0x00710000ef18783b */ /* 0x000f6e0000004200 */
[C---:B----4-:R-:W-:Y:S08]  /*9da0*/  HMMA.16816.F32.BF16 R108, R20.reuse, R164, R108 ;  /* 0x000000a4146c723c */ /* 0x050ff0000004186c */
[C---:B------:R-:W-:Y:S01]  /*9db0*/  HMMA.16816.F32.BF16 R112, R20.reuse, R166, R112 ;  /* 0x000000a61470723c */ /* 0x040fe20000041870 */
[----:B------:R-:W4:Y:S07]  /*9dc0*/  LDSM.16.MT88.4 R164, [R238+0x7100] ;  /* 0x00710000eea4783b */ /* 0x000f2e0000004200 */
[C---:B-1----:R-:W-:Y:S08]  /*9dd0*/  HMMA.16816.F32.BF16 R116, R20.reuse, R168, R116 ;  /* 0x000000a81474723c */ /* 0x042ff00000041874 */
        /* <DEDUP_REMOVED lines=8> */
[C---:B-1----:R-:W-:Y:S01]  /*9e60*/  HMMA.16816.F32.BF16 R140, R20.reuse, R168, R140 ;  /* 0x000000a8148c723c */ /* 0x042fe2000004188c */
[----:B------:R1:W-:Y:S07]  /*9e70*/  MUFU.EX2 R169, R35 ;  /* 0x0000002300a97308 */ /* 0x0003ee0000000800 */
[C---:B------:R-:W-:Y:S03]  /*9e80*/  HMMA.16816.F32.BF16 R144, R20.reuse, R170, R144 ;  /* 0x000000aa1490723c */ /* 0x040fe60000041890 */
[----:B------:R1:W-:Y:S05]  /*9e90*/  MUFU.EX2 R168, R40 ;  /* 0x0000002800a87308 */ /* 0x0003ea0000000800 */
[C---:B-----5:R-:W-:Y:S08]  /*9ea0*/  HMMA.16816.F32.BF16 R148, R20.reuse, R24, R148 ;  /* 0x000000181494723c */ /* 0x060ff00000041894 */
[C---:B------:R-:W-:Y:S01]  /*9eb0*/  HMMA.16816.F32.BF16 R12, R20.reuse, R26, R12 ;  /* 0x0000001a140c723c */ /* 0x040fe2000004180c */
[----:B------:R-:W5:Y:S07]  /*9ec0*/  LDSM.16.MT88.4 R24, [R245+0x1900] ;  /* 0x00190000f518783b */ /* 0x000f6e0000004200 */
[C---:B----4-:R-:W-:Y:S01]  /*9ed0*/  HMMA.16816.F32.BF16 R152, R20.reuse, R164, R152 ;  /* 0x000000a41498723c */ /* 0x050fe20000041898 */
[----:B-1----:R-:W1:Y:S03]  /*9ee0*/  LDSM.16.MT88.4 R32, [R240+0x1900] ;  /* 0x00190000f020783b */ /* 0x002e660000004200 */
[--C-:B------:R-:W-:Y:S02]  /*9ef0*/  FFMA.FTZ R40, R48, c[0x0][0x2d0], -R205.reuse ;  /* 0x0000b40030287a23 */ /* 0x100fe400000108cd */
[----:B------:R-:W4:Y:S01]  /*9f00*/  MUFU.EX2 R48, R41 ;  /* 0x0000002900307308 */ /* 0x000f220000000800 */
[----:B------:R-:W-:Y:S01]  /*9f10*/  FFMA.FTZ R205, R49, c[0x0][0x2d0], -R205 ;  /* 0x0000b40031cd7a23 */ /* 0x000fe200000108cd */
[C---:B------:R-:W-:Y:S04]  /*9f20*/  HMMA.16816.F32.BF16 R156, R20.reuse, R166, R156 ;  /* 0x000000a6149c723c */ /* 0x040fe8000004189c */
[----:B------:R-:W-:Y:S03]  /*9f30*/  F2FP.BF16.PACK_AB R165, R45, R46 ;  /* 0x0000002e2da5723e */ /* 0x000fe600000010ff */
[----:B------:R-:W-:Y:S01]  /*9f40*/  F2FP.BF16.PACK_AB R167, R204, R50 ;  /* 0x00000032cca7723e */ /* 0x000fe200000010ff */
[C---:B------:R-:W-:Y:S01]  /*9f50*/  HMMA.16816.F32.BF16 R160, R20.reuse, R28, R160 ;  /* 0x0000001c14a0723c */ /* 0x040fe200000418a0 */
[----:B------:R-:W-:Y:S07]  /*9f60*/  MUFU.EX2 R49, R40 ;  /* 0x0000002800317308 */ /* 0x000fee0000000800 */
[----:B------:R-:W-:Y:S01]  /*9f70*/  HMMA.16816.F32.BF16 R16, R20, R30, R16 ;  /* 0x0000001e1410723c */ /* 0x000fe20000041810 */
[----:B------:R-:W1:Y:S02]  /*9f80*/  LDSM.16.MT88.4 R28, [R239+0x1900] ;  /* 0x00190000ef1c783b */ /* 0x000e640000004200 */
[----:B------:R-:W3:Y:S01]  /*9f90*/  MUFU.EX2 R205, R205 ;  /* 0x000000cd00cd7308 */ /* 0x000ee20000000800 */
[----:B----4-:R-:W-:Y:S03]  /*9fa0*/  F2FP.BF16.PACK_AB R164, R47, R48 ;  /* 0x000000302fa4723e */ /* 0x010fe600000010ff */
[----:B------:R-:W-:Y:S02]  /*9fb0*/  F2FP.BF16.PACK_AB R23, R169, R215 ;  /* 0x000000d7a917723e */ /* 0x000fe400000010ff */
[----:B------:R-:W-:Y:S03]  /*9fc0*/  F2FP.BF16.PACK_AB R20, R210, R209 ;  /* 0x000000d1d214723e */ /* 0x000fe600000010ff */
[----:B------:R-:W-:Y:S02]  /*9fd0*/  F2FP.BF16.PACK_AB R21, R212, R211 ;  /* 0x000000d3d415723e */ /* 0x000fe400000010ff */
[----:B------:R-:W-:Y:S07]  /*9fe0*/  F2FP.BF16.PACK_AB R22, R214, R213 ;  /* 0x000000d5d616723e */ /* 0x000fee00000010ff */
[C---:B-----5:R-:W-:Y:S03]  /*9ff0*/  HMMA.16816.F32.BF16 R4, R20.reuse, R24, R4 ;  /* 0x000000181404723c */ /* 0x060fe60000041804 */
[----:B---3--:R-:W-:Y:S01]  /*a000*/  F2FP.BF16.PACK_AB R166, R205, R49 ;  /* 0x00000031cda6723e */ /* 0x008fe200000010ff */
[----:B------:R-:W-:Y:S01]  /*a010*/  FFMA.FTZ R203, R180, R172, R203 ;  /* 0x000000acb4cb7223 */ /* 0x000fe200000100cb */
[----:B------:R-:W-:Y:S03]  /*a020*/  MOV R180, R173 ;  /* 0x000000ad00b47202 */ /* 0x000fe60000000f00 */
[C---:B------:R-:W-:Y:S01]  /*a030*/  HMMA.16816.F32.BF16 R8, R20.reuse, R26, R8 ;  /* 0x0000001a1408723c */ /* 0x040fe20000041808 */
[----:B------:R-:W3:Y:S03]  /*a040*/  LDSM.16.MT88.4 R24, [R238+0x1900] ;  /* 0x00190000ee18783b */ /* 0x000ee60000004200 */
[----:B------:R-:W-:Y:S01]  /*a050*/  FADD.FTZ R203, R200, R203 ;  /* 0x000000cbc8cb7221 */ /* 0x000fe20000010000 */
[----:B------:R-:W-:Y:S03]  /*a060*/  MOV R200, R168 ;  /* 0x000000a800c87202 */ /* 0x000fe60000000f00 */
[C---:B-1----:R-:W-:Y:S01]  /*a070*/  HMMA.16816.F32.BF16 R52, R20.reuse, R32, R52 ;  /* 0x000000201434723c */ /* 0x042fe20000041834 */
[----:B------:R-:W-:Y:S03]  /*a080*/  LDSM.16.MT88.4 R172, [R245+0x2900] ;  /* 0x00290000f5ac783b */ /* 0x000fe60000004200 */
[----:B------:R-:W-:Y:S01]  /*a090*/  FADD.FTZ R198, R198, R203 ;  /* 0x000000cbc6c67221 */ /* 0x000fe20000010000 */
[----:B------:R-:W-:Y:S03]  /*a0a0*/  MOV R203, R179 ;  /* 0x000000b300cb7202 */ /* 0x000fe60000000f00 */
[C---:B------:R-:W-:Y:S01]  /*a0b0*/  HMMA.16816.F32.BF16 R56, R20.reuse, R34, R56 ;  /* 0x000000221438723c */ /* 0x040fe20000041838 */
[----:B------:R-:W1:Y:S03]  /*a0c0*/  LDSM.16.MT88.4 R32, [R245+0x4900] ;  /* 0x00490000f520783b */ /* 0x000e660000004200 */
[----:B------:R-:W-:Y:S01]  /*a0d0*/  FADD.FTZ R196, R196, R198 ;  /* 0x000000c6c4c47221 */ /* 0x000fe20000010000 */
[----:B------:R-:W-:Y:S03]  /*a0e0*/  MOV R198, R177 ;  /* 0x000000b100c67202 */ /* 0x000fe60000000f00 */
[C---:B------:R-:W-:Y:S04]  /*a0f0*/  HMMA.16816.F32.BF16 R60, R20.reuse, R28, R60 ;  /* 0x0000001c143c723c */ /* 0x040fe8000004183c */
[----:B------:R-:W-:Y:S04]  /*a100*/  FADD.FTZ R196, R192, R196 ;  /* 0x000000c4c0c47221 */ /* 0x000fe80000010000 */
[C---:B------:R-:W-:Y:S01]  /*a110*/  HMMA.16816.F32.BF16 R64, R20.reuse, R30, R64 ;  /* 0x0000001e1440723c */ /* 0x040fe20000041840 */
[----:B------:R-:W4:Y:S03]  /*a120*/  LDSM.16.MT88.4 R28, [R240+0x4900] ;  /* 0x00490000f01c783b */ /* 0x000f260000004200 */
[----:B------:R-:W-:Y:S04]  /*a130*/  FADD.FTZ R196, R193, R196 ;  /* 0x000000c4c1c47221 */ /* 0x000fe80000010000 */
[----:B------:R-:W-:Y:S01]  /*a140*/  FADD.FTZ R202, R202, R196 ;  /* 0x000000c4caca7221 */ /* 0x000fe20000010000 */
[C---:B---3--:R-:W-:Y:S03]  /*a150*/  HMMA.16816.F32.BF16 R68, R20.reuse, R24, R68 ;  /* 0x000000181444723c */ /* 0x048fe60000041844 */
[----:B------:R-:W-:Y:S04]  /*a160*/  FADD.FTZ R202, R188, R202 ;  /* 0x000000cabcca7221 */ /* 0x000fe80000010000 */
[----:B------:R-:W-:Y:S01]  /*a170*/  FADD.FTZ R185, R185, R202 ;  /* 0x000000cab9b97221 */ /* 0x000fe20000010000 */
[C---:B------:R-:W-:Y:S01]  /*a180*/  HMMA.16816.F32.BF16 R72, R20.reuse, R26, R72 ;  /* 0x0000001a1448723c */ /* 0x040fe20000041848 */
[----:B------:R-:W3:Y:S03]  /*a190*/  LDSM.16.MT88.4 R24, [R239+0x4900] ;  /* 0x00490000ef18783b */ /* 0x000ee60000004200 */
[----:B------:R-:W-:Y:S04]  /*a1a0*/  FADD.FTZ R185, R184, R185 ;  /* 0x000000b9b8b97221 */ /* 0x000fe80000010000 */
[C---:B-1----:R-:W-:Y:S04]  /*a1b0*/  HMMA.16816.F32.BF16 R76, R20.reuse, R32, R76 ;  /* 0x00000020144c723c */ /* 0x042fe8000004184c */
[----:B------:R-:W-:Y:S02]  /*a1c0*/  FADD.FTZ R191, R191, R185 ;  /* 0x000000b9bfbf7221 */ /* 0x000fe40000010000 */
[----:B--2---:R-:W-:Y:S02]  /*a1d0*/  FFMA.FTZ R201, R3, R43, R201 ;  /* 0x0000002b03c97223 */ /* 0x004fe400000100c9 */
[C---:B------:R-:W-:Y:S01]  /*a1e0*/  HMMA.16816.F32.BF16 R80, R20.reuse, R34, R80 ;  /* 0x000000221450723c */ /* 0x040fe20000041850 */
[----:B------:R-:W1:Y:S03]  /*a1f0*/  LDSM.16.MT88.4 R32, [R238+0x4900] ;  /* 0x00490000ee20783b */ /* 0x000e660000004200 */
[----:B------:R-:W-:Y:S01]  /*a200*/  FADD.FTZ R201, R199, R201 ;  /* 0x000000c9c7c97221 */ /* 0x000fe20000010000 */
[----:B------:R-:W-:Y:S01]  /*a210*/  MOV R199, R178 ;  /* 0x000000b200c77202 */ /* 0x000fe20000000f00 */
[----:B------:R-:W-:Y:S02]  /*a220*/  FADD.FTZ R191, R206, R191 ;  /* 0x000000bfcebf7221 */ /* 0x000fe40000010000 */
[C---:B----4-:R-:W-:Y:S01]  /*a230*/  HMMA.16816.F32.BF16 R84, R20.reuse, R28, R84 ;  /* 0x0000001c1454723c */ /* 0x050fe20000041854 */
[----:B------:R-:W-:Y:S03]  /*a240*/  LDSM.16.MT88.4 R40, [R245+0x5900] ;  /* 0x00590000f528783b */ /* 0x000fe60000004200 */
[----:B------:R-:W-:Y:S01]  /*a250*/  FADD.FTZ R197, R197, R201 ;  /* 0x000000c9c5c57221 */ /* 0x000fe20000010000 */
[-C--:B------:R-:W-:Y:S01]  /*a260*/  MOV R201, R176.reuse ;  /* 0x000000b000c97202 */ /* 0x080fe20000000f00 */
[----:B------:R-:W-:Y:S02]  /*a270*/  FADD.FTZ R209, R209, R191 ;  /* 0x000000bfd1d17221 */ /* 0x000fe40000010000 */
[C---:B------:R-:W-:Y:S01]  /*a280*/  HMMA.16816.F32.BF16 R88, R20.reuse, R30, R88 ;  /* 0x0000001e1458723c */ /* 0x040fe20000041858 */
[----:B------:R-:W2:Y:S03]  /*a290*/  LDSM.16.MT88.4 R28, [R245+0x7900] ;  /* 0x00790000f51c783b */ /* 0x000ea60000004200 */
[----:B------:R-:W-:Y:S02]  /*a2a0*/  FADD.FTZ R209, R210, R209 ;  /* 0x000000d1d2d17221 */ /* 0x000fe40000010000 */
[----:B------:R-:W-:Y:S02]  /*a2b0*/  FADD.FTZ R197, R181, R197 ;  /* 0x000000c5b5c57221 */ /* 0x000fe40000010000 */
        /* <DEDUP_REMOVED lines=43> */
[----:B------:R-:W-:Y:S03]  /*a570*/  F2FP.BF16.PACK_AB R21, R178, R176 ;  /* 0x000000b0b215723e */ /* 0x000fe600000010ff */
[----:B------:R-:W-:Y:S02]  /*a580*/  F2FP.BF16.PACK_AB R22, R51, R168 ;  /* 0x000000a83316723e */ /* 0x000fe400000010ff */
[----:B------:R-:W-:Y:S07]  /*a590*/  F2FP.BF16.PACK_AB R23, R44, R180 ;  /* 0x000000b42c17723e */ /* 0x000fee00000010ff */
[C---:B-1----:R-:W-:Y:S08]  /*a5a0*/  HMMA.16816.F32.BF16 R4, R20.reuse, R32, R4 ;  /* 0x000000201404723c */ /* 0x042ff00000041804 */
[C---:B------:R-:W-:Y:S01]  /*a5b0*/  HMMA.16816.F32.BF16 R8, R20.reuse, R34, R8 ;  /* 0x000000221408723c */ /* 0x040fe20000041808 */
[----:B------:R-:W-:Y:S07]  /*a5c0*/  LDSM.16.MT88.4 R32, [R240+0x5100] ;  /* 0x00510000f020783b */ /* 0x000fee0000004200 */
[C---:B--2---:R-:W-:Y:S08]  /*a5d0*/  HMMA.16816.F32.BF16 R52, R20.reuse, R28, R52 ;  /* 0x0000001c1434723c */ /* 0x044ff00000041834 */
[C---:B------:R-:W-:Y:S01]  /*a5e0*/  HMMA.16816.F32.BF16 R56, R20.reuse, R30, R56 ;  /* 0x0000001e1438723c */ /* 0x040fe20000041838 */
[----:B------:R-:W1:Y:S07]  /*a5f0*/  LDSM.16.MT88.4 R28, [R245+0x5100] ;  /* 0x00510000f51c783b */ /* 0x000e6e0000004200 */
[C---:B------:R-:W-:Y:S08]  /*a600*/  HMMA.16816.F32.BF16 R60, R20.reuse, R36, R60 ;  /* 0x00000024143c723c */ /* 0x040ff0000004183c */
        /* <DEDUP_REMOVED lines=39> */
[----:B------:R-:W-:Y:S01]  /*a880*/  HMMA.16816.F32.BF16 R16, R20, R26, R16 ;  /* 0x0000001a1410723c */ /* 0x000fe20000041810 */
[----:B------:R-:W3:Y:S07]  /*a890*/  LDSM.16.MT88.4 R20, [R240+0x5900] ;  /* 0x00590000f014783b */ /* 0x000eee0000004200 */
[C---:B------:R-:W-:Y:S01]  /*a8a0*/  HMMA.16816.F32.BF16 R176, R164.reuse, R172, R4 ;  /* 0x000000aca4b0723c */ /* 0x040fe20000041804 */
[----:B------:R-:W5:Y:S07]  /*a8b0*/  LDSM.16.MT88.4 R4, [R239+0x5900] ;  /* 0x00590000ef04783b */ /* 0x000f6e0000004200 */
[C---:B------:R-:W-:Y:S01]  /*a8c0*/  HMMA.16816.F32.BF16 R172, R164.reuse, R174, R8 ;  /* 0x000000aea4ac723c */ /* 0x040fe20000041808 */
[----:B------:R-:W3:Y:S07]  /*a8d0*/  LDSM.16.MT88.4 R8, [R238+0x5900] ;  /* 0x00590000ee08783b */ /* 0x000eee0000004200 */
[C---:B-1----:R-:W-:Y:S01]  /*a8e0*/  HMMA.16816.F32.BF16 R52, R164.reuse, R28, R52 ;  /* 0x0000001ca434723c */ /* 0x042fe20000041834 */
[----:B------:R-:W1:Y:S07]  /*a8f0*/  LDSM.16.MT88.4 R24, [R245+0x8900] ;  /* 0x00890000f518783b */ /* 0x000e6e0000004200 */
[C---:B------:R-:W-:Y:S01]  /*a900*/  HMMA.16816.F32.BF16 R56, R164.reuse, R30, R56 ;  /* 0x0000001ea438723c */ /* 0x040fe20000041838 */
[----:B------:R-:W1:Y:S07]  /*a910*/  LDSM.16.MT88.4 R28, [R240+0x8900] ;  /* 0x00890000f01c783b */ /* 0x000e6e0000004200 */
[C---:B----4-:R-:W-:Y:S08]  /*a920*/  HMMA.16816.F32.BF16 R60, R164.reuse, R32, R60 ;  /* 0x00000020a43c723c */ /* 0x050ff0000004183c */
[C---:B------:R-:W-:Y:S01]  /*a930*/  HMMA.16816.F32.BF16 R64, R164.reuse, R34, R64 ;  /* 0x00000022a440723c */ /* 0x040fe20000041840 */
[----:B------:R-:W4:Y:S07]  /*a940*/  LDSM.16.MT88.4 R32, [R239+0x8900] ;  /* 0x00890000ef20783b */ /* 0x000f2e0000004200 */
[C---:B--2---:R-:W-:Y:S07]  /*a950*/  HMMA.16816.F32.BF16 R68, R164.reuse, R36, R68 ;  /* 0x00000024a444723c */ /* 0x044fee0000041844 */
[----:B------:R-:W-:Y:S01]  /*a960*/  MOV R37, R169 ;  /* 0x000000a900257202 */ /* 0x000fe20000000f00 */
[C---:B------:R-:W-:Y:S01]  /*a970*/  HMMA.16816.F32.BF16 R72, R164.reuse, R38, R72 ;  /* 0x00000026a448723c */ /* 0x040fe20000041848 */
[----:B------:R-:W-:Y:S03]  /*a980*/  LDSM.16.MT88.4 R168, [R240+0xb900] ;  /* 0x00b90000f0a8783b */ /* 0x000fe60000004200 */
[----:B------:R-:W-:Y:S04]  /*a990*/  FADD.FTZ R3, R37, R3 ;  /* 0x0000000325037221 */ /* 0x000fe80000010000 */
[C---:B------:R-:W-:Y:S04]  /*a9a0*/  HMMA.16816.F32.BF16 R76, R164.reuse, R40, R76 ;  /* 0x00000028a44c723c */ /* 0x040fe8000004184c */
[----:B------:R-:W-:Y:S04]  /*a9b0*/  FADD.FTZ R3, R201, R3 ;  /* 0x00000003c9037221 */ /* 0x000fe80000010000 */
[C---:B------:R-:W-:Y:S04]  /*a9c0*/  HMMA.16816.F32.BF16 R80, R164.reuse, R42, R80 ;  /* 0x0000002aa450723c */ /* 0x040fe80000041850 */
[----:B------:R-:W-:Y:S04]  /*a9d0*/  FADD.FTZ R3, R199, R3 ;  /* 0x00000003c7037221 */ /* 0x000fe80000010000 */
[C---:B---3--:R-:W-:Y:S04]  /*a9e0*/  HMMA.16816.F32.BF16 R84, R164.reuse, R20, R84 ;  /* 0x00000014a454723c */ /* 0x048fe80000041854 */
[----:B------:R-:W-:Y:S01]  /*a9f0*/  FADD.FTZ R3, R180, R3 ;  /* 0x00000003b4037221 */ /* 0x000fe20000010000 */
[----:B------:R-:W-:Y:S03]  /*aa00*/  MOV R180, R2 ;  /* 0x0000000200b47202 */ /* 0x000fe60000000f00 */
        /* <DEDUP_REMOVED lines=8> */
[C---:B------:R-:W-:Y:S04]  /*aa90*/  HMMA.16816.F32.BF16 R100, R164.reuse, R8, R100 ;  /* 0x00000008a464723c */ /* 0x040fe80000041864 */
[----:B------:R-:W-:Y:S04]  /*aaa0*/  FADD.FTZ R44, R50, R44 ;  /* 0x0000002c322c7221 */ /* 0x000fe80000010000 */
[C---:B------:R-:W-:Y:S01]  /*aab0*/  HMMA.16816.F32.BF16 R104, R164.reuse, R10, R104 ;  /* 0x0000000aa468723c */ /* 0x040fe20000041868 */
[----:B------:R-:W5:Y:S07]  /*aac0*/  LDSM.16.MT88.4 R8, [R239+0xb900] ;  /* 0x00b90000ef08783b */ /* 0x000f6e0000004200 */
[C---:B-1----:R-:W-:Y:S08]  /*aad0*/  HMMA.16816.F32.BF16 R108, R164.reuse, R24, R108 ;  /* 0x00000018a46c723c */ /* 0x042ff0000004186c */
[C---:B------:R-:W-:Y:S08]  /*aae0*/  HMMA.16816.F32.BF16 R112, R164.reuse, R26, R112 ;  /* 0x0000001aa470723c */ /* 0x040ff00000041870 */
[C---:B------:R-:W-:Y:S08]  /*aaf0*/  HMMA.16816.F32.BF16 R116, R164.reuse, R28, R116 ;  /* 0x0000001ca474723c */ /* 0x040ff00000041874 */
[C---:B------:R-:W-:Y:S08]  /*ab00*/  HMMA.16816.F32.BF16 R120, R164.reuse, R30, R120 ;  /* 0x0000001ea478723c */ /* 0x040ff00000041878 */
[C---:B----4-:R-:W-:Y:S08]  /*ab10*/  HMMA.16816.F32.BF16 R124, R164.reuse, R32, R124 ;  /* 0x00000020a47c723c */ /* 0x050ff0000004187c */
[C---:B------:R-:W-:Y:S08]  /*ab20*/  HMMA.16816.F32.BF16 R128, R164.reuse, R34, R128 ;  /* 0x00000022a480723c */ /* 0x040ff00000041880 */
[C---:B--2---:R-:W-:Y:S08]  /*ab30*/  HMMA.16816.F32.BF16 R132, R164.reuse, R20, R132 ;  /* 0x00000014a484723c */ /* 0x044ff00000041884 */
[C---:B------:R-:W-:Y:S08]  /*ab40*/  HMMA.16816.F32.BF16 R136, R164.reuse, R22, R136 ;  /* 0x00000016a488723c */ /* 0x040ff00000041888 */
[C---:B---3--:R-:W-:Y:S08]  /*ab50*/  HMMA.16816.F32.BF16 R140, R164.reuse, R4, R140 ;  /* 0x00000004a48c723c */ /* 0x048ff0000004188c */
[C---:B------:R-:W-:Y:S01]  /*ab60*/  HMMA.16816.F32.BF16 R144, R164.reuse, R6, R144 ;  /* 0x00000006a490723c */ /* 0x040fe20000041890 */
[----:B------:R-:W1:Y:S07]  /*ab70*/  LDSM.16.MT88.4 R4, [R238+0xb900] ;  /* 0x00b90000ee04783b */ /* 0x000e6e0000004200 */
[C---:B------:R-:W-:Y:S08]  /*ab80*/  HMMA.16816.F32.BF16 R148, R164.reuse, R168, R148 ;  /* 0x000000a8a494723c */ /* 0x040ff00000041894 */
[C---:B------:R-:W-:Y:S08]  /*ab90*/  HMMA.16816.F32.BF16 R168, R164.reuse, R170, R12 ;  /* 0x000000aaa4a8723c */ /* 0x040ff0000004180c */
[C---:B-----5:R-:W-:Y:S07]  /*aba0*/  HMMA.16816.F32.BF16 R152, R164.reuse, R8, R152 ;  /* 0x00000008a498723c */ /* 0x060fee0000041898 */
[----:B------:R-:W-:Y:S01]  /*abb0*/  FADD.FTZ R8, R214, R213 ;  /* 0x000000d5d6087221 */ /* 0x000fe20000010000 */
[C---:B------:R-:W-:Y:S04]  /*abc0*/  HMMA.16816.F32.BF16 R156, R164.reuse, R10, R156 ;  /* 0x0000000aa49c723c */ /* 0x040fe8000004189c */
[----:B------:R-:W-:Y:S04]  /*abd0*/  FADD.FTZ R8, R198, R8 ;  /* 0x00000008c6087221 */ /* 0x000fe80000010000 */
[----:B------:R-:W-:Y:S01]  /*abe0*/  FADD.FTZ R8, R203, R8 ;  /* 0x00000008cb087221 */ /* 0x000fe20000010000 */
[C---:B-1----:R-:W-:Y:S03]  /*abf0*/  HMMA.16816.F32.BF16 R160, R164.reuse, R4, R160 ;  /* 0x00000004a4a0723c */ /* 0x042fe600000418a0 */
[----:B------:R-:W-:Y:S04]  /*ac00*/  FADD.FTZ R8, R200, R8 ;  /* 0x00000008c8087221 */ /* 0x000fe80000010000 */
[----:B------:R-:W-:Y:S01]  /*ac10*/  FADD.FTZ R8, R51, R8 ;  /* 0x0000000833087221 */ /* 0x000fe20000010000 */
[----:B------:R-:W-:Y:S04]  /*ac20*/  HMMA.16816.F32.BF16 R164, R164, R6, R16 ;  /* 0x00000006a4a4723c */ /* 0x000fe80000041810 */
[----:B------:R-:W-:Y:S02]  /*ac30*/  FADD.FTZ R48, R48, R8 ;  /* 0x0000000830307221 */ /* 0x000fe40000010000 */
[----:B------:R-:W-:Y:S02]  /*ac40*/  FADD.FTZ R4, R204, R44 ;  /* 0x0000002ccc047221 */ /* 0x000fe40000010000 */
[----:B------:R-:W-:Y:S04]  /*ac50*/  FADD.FTZ R48, R47, R48 ;  /* 0x000000302f307221 */ /* 0x000fe80000010000 */
[----:B------:R-:W-:Y:S04]  /*ac60*/  FADD.FTZ R48, R49, R48 ;  /* 0x0000003031307221 */ /* 0x000fe80000010000 */
[----:B------:R-:W-:Y:S05]  /*ac70*/  FADD.FTZ R3, R205, R48 ;  /* 0x00000030cd037221 */ /* 0x000fea0000010000 */
[----:B------:R1:W-:Y:S04]  /*ac80*/  STL [R1+0x28], R3 ;  /* 0x0000280301007387 */ /* 0x0003e80000100800 */
[----:B------:R2:W-:Y:S01]  /*ac90*/  STL [R1+0x24], R4 ;  /* 0x0000240401007387 */ /* 0x0005e20000100800 */
[----:B-1----:R-:W-:Y:S01]  /*aca0*/  MOV R3, R0 ;  /* 0x0000000000037202 */ /* 0x002fe20000000f00 */
[----:B--2---:R-:W-:-:S05]  /*acb0*/  @P0 BRA `(.L_x_4801) ;  /* 0xffffbe0000000947 */ /* 0x004fca000383ffff */
.L_x_4800:
        /* <DEDUP_REMOVED lines=157> */
.L_x_4792:
        /* <DEDUP_REMOVED lines=308> */
.L_x_4806:
[----:B--23--:R-:W-:Y:S05]  /*c9d0*/  BSYNC B0 ;  /* 0x0000000000007941 */ /* 0x00cfea0003800000 */
.L_x_4805:
        /* <DEDUP_REMOVED lines=195> */
.L_x_4804:
        /* <DEDUP_REMOVED lines=50> */
.L_x_4807:
        /* <DEDUP_REMOVED lines=13> */
.L_x_6594:


//--------------------- .text._ZN7cutlass13device_kernelIN5flash19enable_sm80_to_sm89INS1_16FlashAttnFwdSm80INS1_25CollectiveMainloopFwdSm80ILi8ELi1ELb0EN4cute5tupleIJNS5_1CILi128EEENS7_ILi64EEENS7_ILi256EEEEEELi256ENS_10bfloat16_tEfNS_4arch4Sm80ELb0ELb0ELb0ELb1ELb1ELb0ELb1ELb1EEENS1_21CollectiveEpilogueFwdINS6_IJS8_SA_S9_EEENS6_IJNS7_ILi1EEESI_SI_EEESC_SE_Li256ELb1ELb1ELb1ELb0EEENS1_36VarlenDynamicPersistentTileSchedulerILi128ELi64ELi256ELi256ELb1ELb1ELb0ELb0ELb1ELb1EEEEEEEEEvNT_6ParamsE --------------------------
	.section	.text._ZN7cutlass13device_kernelIN5flash19enable_sm80_to_sm89INS1_16FlashAttnFwdSm80INS1_25CollectiveMainloopFwdSm80ILi8ELi1ELb0EN4cute5tupleIJNS5_1CILi128EEENS7_ILi64EEENS7_ILi256EEEEEELi256ENS_10bfloat16_tEfNS_4arch4Sm80ELb0ELb0ELb0ELb1ELb1ELb0ELb1ELb1EEENS1_21CollectiveEpilogueFwdINS6_IJS8_SA_S9_EEENS6_IJNS7_ILi1EEESI_SI_EEESC_SE_Li256ELb1ELb1ELb1ELb0EEENS1_36VarlenDynamicPersistentTileSchedulerILi128ELi64ELi256ELi256ELb1ELb1ELb0ELb0ELb1ELb1EEEEEEEEEvNT_6ParamsE,"ax",@progbits
	.sectioninfo	@"SHI_REGISTERS=255"
	.align	128
.text._ZN7cutlass13device_kernelIN5flash19enable_sm80_to_sm89INS1_16FlashAttnFwdSm80INS1_25CollectiveMainloopFwdSm80ILi8ELi1ELb0EN4cute5tupleIJNS5_1CILi128EEENS7_ILi64EEENS7_ILi256EEEEEELi256ENS_10bfloat16_tEfNS_4arch4Sm80ELb0ELb0ELb0ELb1ELb1ELb0ELb1ELb1EEENS1_21CollectiveEpilogueFwdINS6_IJS8_SA_S9_EEENS6_IJNS7_ILi1EEESI_SI_EEESC_SE_Li256ELb1ELb1ELb1ELb0EEENS1_36VarlenDynamicPersistentTileSchedulerILi128ELi64ELi256ELi256ELb1ELb1ELb0ELb0ELb1ELb1EEEEEEEEEvNT_6ParamsE:
        .type           _ZN7cutlass13device_kernelIN5flash19enable_sm80_to_sm89INS1_16FlashAttnFwdSm80INS1_25CollectiveMainloopFwdSm80ILi8ELi1ELb0EN4cute5tupleIJNS5_1CILi128EEENS7_ILi64EEENS7_ILi256EEEEEELi256ENS_10bfloat16_tEfNS_4arch4Sm80ELb0ELb0ELb0ELb1ELb1ELb0ELb1ELb1EEENS1_21CollectiveEpilogueFwdINS6_IJS8_SA_S9_EEENS6_IJNS7_ILi1EEESI_SI_EEESC_SE_Li256ELb1ELb1ELb1ELb0EEENS1_36VarlenDynamicPersistentTileSchedulerILi128ELi64ELi256ELi256ELb1ELb1ELb0ELb0ELb1ELb1EEEEEEEEEvNT_6ParamsE,@function
        .size           _ZN7cutlass13device_kernelIN5flash19enable_sm80_to_sm89INS1_16FlashAttnFwdSm80INS1_25CollectiveMainloopFwdSm80ILi8ELi1ELb0EN4cute5tupleIJNS5_1CILi128EEENS7_ILi64EEENS7_ILi256EEEEEELi256ENS_10bfloat16_tEfNS_4arch4Sm80ELb0ELb0ELb0ELb1ELb1ELb0ELb1ELb1EEENS1_21CollectiveEpilogueFwdINS6_IJS8_SA_S9_EEENS6_IJNS7_ILi1EEESI_SI_EEESC_SE_Li256ELb1ELb1ELb1ELb0EEENS1_36VarlenDynamicPersistentTileSchedulerILi128ELi64ELi256ELi256ELb1ELb1ELb0ELb0ELb1ELb1EEEEEEEEEvNT_6ParamsE,(.L_x_6595 - _ZN7cutlass13device_kernelIN5flash19enable_sm80_to_sm89INS1_16FlashAttnFwdSm80INS1_25CollectiveMainloopFwdSm80ILi8ELi1ELb0EN4cute5tupleIJNS5_1CILi128EEENS7_ILi64EEENS7_ILi256EEEEEELi256ENS_10bfloat16_tEfNS_4arch4Sm80ELb0ELb0ELb0ELb1ELb1ELb0ELb1ELb1EEENS1_21CollectiveEpilogueFwdINS6_IJS8_SA_S9_EEENS6_IJNS7_ILi1EEESI_SI_EEESC_SE_Li256ELb1ELb1ELb1ELb0EEENS1_36VarlenDynamicPersistentTileSchedulerILi128ELi64ELi256ELi256ELb1ELb1ELb0ELb0ELb1ELb1EEEEEEEEEvNT_6ParamsE)
        .other          _ZN7cutlass13device_kernelIN5flash19enable_sm80_to_sm89INS1_16FlashAttnFwdSm80INS1_25CollectiveMainloopFwdSm80ILi8ELi1ELb0EN4cute5tupleIJNS5_1CILi128EEENS7_ILi64EEENS7_ILi256EEEEEELi256ENS_10bfloat16_tEfNS_4arch4Sm80ELb0ELb0ELb0ELb1ELb1ELb0ELb1ELb1EEENS1_21CollectiveEpilogueFwdINS6_IJS8_SA_S9_EEENS6_IJNS7_ILi1EEESI_SI_EEESC_SE_Li256ELb1ELb1ELb1ELb0EEENS1_36VarlenDynamicPersistentTileSchedulerILi128ELi64ELi256ELi256ELb1ELb1ELb0ELb0ELb1ELb1EEEEEEEEEvNT_6ParamsE,@"STO_CUDA_ENTRY STV_DEFAULT"
_ZN7cutlass13device_kernelIN5flash19enable_sm80_to_sm89INS1_16FlashAttnFwdSm80INS1_25CollectiveMainloopFwdSm80ILi8ELi1ELb0EN4cute5tupleIJNS5_1CILi128EEENS7_ILi64EEENS7_ILi256EEEEEELi256ENS_10bfloat16_tEfNS_4arch4Sm80ELb0ELb0ELb0ELb1ELb1ELb0ELb1ELb1EEENS1_21CollectiveEpilogueFwdINS6_IJS8_SA_S9_EEENS6_IJNS7_ILi1EEESI_SI_EEESC_SE_Li256ELb1ELb1ELb1ELb0EEENS1_36VarlenDynamicPersistentTileSchedulerILi128ELi64ELi256ELi256ELb1ELb1ELb0ELb0ELb1ELb1EEEEEEEEEvNT_6ParamsE:
        /* <DEDUP_REMOVED lines=54> */
.L_x_4813:
        /* <DEDUP_REMOVED lines=17> */
.L_x_4911:
        /* <DEDUP_REMOVED lines=16> */
.L_x_4912:
[----:B--2---:R-:W-:-:S05]  /*0570*/  IMAD R0, R0, c[0x0][0x538], RZ ;  /* 0x00014e0000007a24 */ /* 0x004fca00078e02ff */
[----:B------:R-:W-:-:S04]  /*0580*/  IADD3 R6, R0, R6, RZ ;  /* 0x0000000600067210 */ /* 0x000fc80007ffe0ff */
[----:B------:R-:W-:-:S13]  /*0590*/  ISETP.GT.AND P0, PT, R6, UR4, PT ;  /* 0x0000000406007c0c */ /* 0x000fda000bf04270 */
[----:B-1----:R-:W-:Y:S05]  /*05a0*/  @!P0 BRA `(.L_x_4813) ;  /* 0xfffffdb000008947 */ /* 0x002fea000383ffff */
.L_x_4809:
[----:B------:R-:W-:-:S05]  /*05b0*/  IADD3 R12, -R0, R6, RZ ;  /* 0x00000006000c7210 */ /* 0x000fca0007ffe1ff */
[----:B------:R-:W-:-:S05]  /*05c0*/  IMAD R0, R4, c[0x0][0x538], R12 ;  /* 0x00014e0004007a24 */ /* 0x000fca00078e020c */
[----:B------:R-:W-:Y:S01]  /*05d0*/  ISETP.GT.AND P0, PT, R0, UR4, PT ;  /* 0x0000000400007c0c */ /* 0x000fe2000bf04270 */
[----:B------:R-:W-:-:S12]  /*05e0*/  BRA.DIV ~URZ, `(.L_x_4814) ;  /* 0x0000f4b27f007947 */ /* 0x000fd8000b800000 */
[----:B------:R-:W-:-:S04]  /*05f0*/  VOTE.ANY R0, PT, !P0 ;  /* 0x0000000000007806 */ /* 0x000fc800040e0100 */
.L_x_4913:
[----:B------:R1:W2:Y:S01]  /*0600*/  POPC R13, R0 ;  /* 0x00000000000d7309 */ /* 0x0002a20000000000 */
[----:B------:R-:W-:Y:S05]  /*0610*/  BRA.DIV ~URZ, `(.L_x_4815) ;  /* 0x0000f4c27f007947 */ /* 0x000fea000b800000 */
[----:B--2---:R2:W3:Y:S01]  /*0620*/  SHFL.IDX PT, R11, R8, R13, 0x1f ;  /* 0x00001f0d080b7589 */ /* 0x0044e200000e0000 */
[----:B------:R-:W-:-:S03]  /*0630*/  MOV R6, RZ ;  /* 0x000000ff00067202 */ /* 0x000fc60000000f00 */
[----:B------:R2:W4:Y:S04]  /*0640*/  SHFL.IDX PT, R10, R7, R13, 0x1f ;  /* 0x00001f0d070a7589 */ /* 0x00052800000e0000 */
.L_x_4914:
[----:B------:R-:W-:Y:S01]  /*0650*/  ISETP.NE.AND P0, PT, R0, RZ, PT ;  /* 0x000000ff0000720c */ /* 0x000fe20003f05270 */
[----:B------:R-:W-:-:S12]  /*0660*/  BSSY B0, `(.L_x_4816) ;  /* 0x0000005000007945 */ /* 0x000fd80003800000 */
[----:B------:R-:W-:Y:S05]  /*0670*/  @!P0 BRA `(.L_x_4817) ;  /* 0x0000003000008947 */ /* 0x000fea0003800000 */
[----:B------:R-:W-:Y:S01]  /*0680*/  IADD3 R195, R13, -0x1, RZ ;  /* 0xffffffff0dc37810 */ /* 0x000fe20007ffe0ff */
[----:B------:R-:W-:Y:S05]  /*0690*/  BRA.DIV ~URZ, `(.L_x_4818) ;  /* 0x0000f5227f007947 */ /* 0x000fea000b800000 */
[----:B------:R1:W2:Y:S02]  /*06a0*/  SHFL.IDX PT, R6, R4, R195, 0x1f ;  /* 0x00001fc304067589 */ /* 0x0002a400000e0000 */
.L_x_4817:
[----:B------:R-:W-:Y:S05]  /*06b0*/  BSYNC B0 ;  /* 0x0000000000007941 */ /* 0x000fea0003800000 */
.L_x_4816:
        /* <DEDUP_REMOVED lines=69> */
.L_x_4810:
[----:B------:R-:W-:Y:S01]  /*0b10*/  MOV R0, UR4 ;  /* 0x0000000400007c02 */ /* 0x000fe20008000f00 */
[----:B------:R-:W-:Y:S04]  /*0b20*/  STL [R1+0x4], RZ ;  /* 0x000004ff01007387 */ /* 0x000fe80000100800 */
[----:B------:R1:W-:Y:S04]  /*0b30*/  STL [R1], R0 ;  /* 0x0000000001007387 */ /* 0x0003e80000100800 */
[----:B------:R2:W-:Y:S01]  /*0b40*/  STL [R1+0x8], RZ ;  /* 0x000008ff01007387 */ /* 0x0005e20000100800 */
[----:B-1----:R-:W-:-:S05]  /*0b50*/  MOV R0, c[0x0][0x53c] ;  /* 0x00014f0000007a02 */ /* 0x002fca0000000f00 */
[----:B------:R2:W-:Y:S02]  /*0b60*/  STL [R1+0xc], R0 ;  /* 0x00000c0001007387 */ /* 0x0005e40000100800 */
.L_x_4819:
        /* <DEDUP_REMOVED lines=8> */
.L_x_4808:
        /* <DEDUP_REMOVED lines=90> */
[C---:B------:R-:W-:Y:S02]  /*1190*/  IADD3 R241, R231.reuse, 0xc0, RZ ;  /* 0x000000c0e7f17810 */ /* 0x040fe40007ffe0ff */
        /* <DEDUP_REMOVED lines=79> */
[C---:B------:R-:W-:Y:S01]  /*1690*/  IMAD.IADD R213, R0.reuse, 0x1, R210 ;  /* 0x0000000100d57824 */ /* 0x040fe200078e02d2 */
        /* <DEDUP_REMOVED lines=82> */
.L_x_4910:
        /* <DEDUP_REMOVED lines=14> */
[C---:B------:R-:W-:Y:S01]  /*1ca0*/  @P4 LEA R6, P2, R12.reuse, c[0x0][0x370], 0x2 ;  /* 0x0000dc000c064a11 */ /* 0x040fe200078410ff */
[----:B------:R1:W-:Y:S01]  /*1cb0*/  STL [R1+0x14], R12 ;  /* 0x0000140c01007387 */ /* 0x0003e20000100800 */
[C-C-:B------:R-:W-:Y:S02]  /*1cc0*/  SHF.L.U64.HI R18, R12.reuse, 0x2, R14.reuse ;  /* 0x000000020c127819 */ /* 0x140fe4000001020e */
[----:B------:R-:W-:Y:S01]  /*1cd0*/  @P4 LEA.HI.X R7, R12, c[0x0][0x374], R14, 0x2, P2 ;  /* 0x0000dd000c074a11 */ /* 0x000fe200010f140e */
[----:B------:R1:W-:Y:S01]  /*1ce0*/  STL [R1+0x4c], R14 ;  /* 0x00004c0e01007387 */ /* 0x0003e20000100800 */
[----:B------:R-:W-:-:S02]  /*1cf0*/  @P3 IADD3 R4, P1, R19, c[0x0][0x360], RZ ;  /* 0x0000d80013043a10 */ /* 0x000fc40007f3e0ff */
[----:B------:R-:W-:Y:S01]  /*1d00*/  IADD3 R2, P2, R19, c[0x0][0x348], RZ ;  /* 0x0000d20013027a10 */ /* 0x000fe20007f5e0ff */
[----:B------:R1:W5:Y:S01]  /*1d10*/  @P4 LDG.E R244, [R6.64] ;  /* 0x0000000606f44981 */ /* 0x000362000c1e1900 */
[C---:B------:R-:W-:Y:S02]  /*1d20*/  @P3 IADD3.X R5, R18.reuse, c[0x0][0x364], RZ, P1, !PT ;  /* 0x0000d90012053a10 */ /* 0x040fe40000ffe4ff */
[----:B------:R-:W-:Y:S01]  /*1d30*/  IADD3.X R3, R18, c[0x0][0x34c], RZ, P2, !PT ;  /* 0x0000d30012037a10 */ /* 0x000fe200017fe4ff */
[----:B------:R1:W-:Y:S04]  /*1d40*/  STL [R1+0x18], R19 ;  /* 0x0000181301007387 */ /* 0x0003e80000100800 */
        /* <DEDUP_REMOVED lines=10> */
.L_x_4820:
[----:B------:R-:W-:-:S04]  /*1df0*/  ISETP.NE.U32.AND P1, PT, RZ, c[0x0][0x368], PT ;  /* 0x0000da00ff007a0c */ /* 0x000fc80003f25070 */
[----:B------:R-:W-:-:S13]  /*1e00*/  ISETP.NE.AND.EX P1, PT, RZ, c[0x0][0x36c], PT, P1 ;  /* 0x0000db00ff007a0c */ /* 0x000fda0003f25310 */
[----:B------:R-:W-:Y:S05]  /*1e10*/  @!P1 BRA `(.L_x_4821) ;  /* 0x0000004000009947 */ /* 0x000fea0003800000 */
[----:B-1----:R-:W-:-:S04]  /*1e20*/  IADD3 R2, P1, R19, c[0x0][0x368], RZ ;  /* 0x0000da0013027a10 */ /* 0x002fc80007f3e0ff */
[----:B------:R-:W-:-:S05]  /*1e30*/  IADD3.X R3, R18, c[0x0][0x36c], RZ, P1, !PT ;  /* 0x0000db0012037a10 */ /* 0x000fca0000ffe4ff */
[----:B------:R1:W5:Y:S01]  /*1e40*/  LDG.E R0, [R2.64] ;  /* 0x0000000602007981 */ /* 0x000362000c1e1900 */
[----:B------:R-:W-:Y:S05]  /*1e50*/  BRA `(.L_x_4822) ;  /* 0x0000008000007947 */ /* 0x000fea0003800000 */
.L_x_4821:
        /* <DEDUP_REMOVED lines=8> */
.L_x_4822:
        /* <DEDUP_REMOVED lines=48> */
.L_x_4824:
[----:B------:R-:W-:Y:S05]  /*21e0*/  BSYNC B0 ;  /* 0x0000000000007941 */ /* 0x000fea0003800000 */
.L_x_4823:
        /* <DEDUP_REMOVED lines=88> */
[----:B------:R-:W-:Y:S02]  /*2770*/  ISETP.GE.AND P4, PT, R239, c[0x0][0x198], PT ;  /* 0x00006600ef007a0c */ /* 0x000fe40003f86270 */
[----:B------:R-:W-:Y:S02]  /*2780*/  ISETP.GE.AND P3, PT, R241, c[0x0][0x198], PT ;  /* 0x00006600f1007a0c */ /* 0x000fe40003f66270 */
[----:B------:R-:W-:Y:S01]  /*2790*/  IADD3 R116, R205, -0x1, RZ ;  /* 0xffffffffcd747810 */ /* 0x000fe20007ffe0ff */
[----:B-1----:R-:W-:-:S05]  /*27a0*/  IMAD.WIDE.U32 R2, R11, c[0x0][0x178], RZ ;  /* 0x00005e000b027a25 */ /* 0x002fca00078e00ff */
[----:B------:R-:W-:-:S05]  /*27b0*/  IADD3 R3, R3, R0, RZ ;  /* 0x0000000003037210 */ /* 0x000fca0007ffe0ff */
[----:B------:R-:W-:-:S04]  /*27c0*/  IMAD.WIDE.U32 R2, R16, c[0x0][0x1b8], R2 ;  /* 0x00006e0010027a25 */ /* 0x000fc800078e0002 */
[----:B------:R-:W-:-:S04]  /*27d0*/  IMAD R3, R16, c[0x0][0x1bc], R3 ;  /* 0x00006f0010037a24 */ /* 0x000fc800078e0203 */
[----:B------:R-:W-:-:S04]  /*27e0*/  IMAD.WIDE.U32 R2, R4, c[0x0][0x1c0], R2 ;  /* 0x0000700004027a25 */ /* 0x000fc800078e0002 */
[----:B--2---:R-:W-:Y:S01]  /*27f0*/  IMAD R5, R6, 0x80, R5 ;  /* 0x0000008006057824 */ /* 0x004fe200078e0205 */
[----:B------:R-:W-:-:S03]  /*2800*/  SEL R6, R14, RZ, !P0 ;  /* 0x000000ff0e067207 */ /* 0x000fc60004000000 */
[----:B------:R-:W-:Y:S01]  /*2810*/  @P2 IMAD.HI.U32 R7, R5, c[0x0][0x2c8], RZ ;  /* 0x0000b20005072a27 */ /* 0x000fe200078e00ff */
[----:B------:R-:W-:-:S03]  /*2820*/  MOV R0, R5 ;  /* 0x0000000500007202 */ /* 0x000fc60000000f00 */
[----:B------:R-:W-:Y:S01]  /*2830*/  IMAD R6, R6, c[0x0][0x1c0], RZ ;  /* 0x0000700006067a24 */ /* 0x000fe200078e02ff */
[----:B------:R-:W-:-:S03]  /*2840*/  @P2 SHF.R.U32.HI R0, RZ, c[0x0][0x2cc], R7 ;  /* 0x0000b300ff002a19 */ /* 0x000fc60000011607 */
        /* <DEDUP_REMOVED lines=19> */
.L_x_4915:
[----:B------:R-:W-:Y:S05]  /*2980*/  BRA.DIV ~URZ, `(.L_x_4827) ;  /* 0x0000d3027f007947 */ /* 0x000fea000b800000 */
[----:B------:R3:W4:Y:S02]  /*2990*/  SHFL.IDX PT, R0, R14, RZ, 0x181f ;  /* 0x00181fff0e007589 */ /* 0x00072400000e0000 */
.L_x_4916:
[----:B---3--:R-:W3:Y:S01]  /*29a0*/  LDL R2, [R1+0x4] ;  /* 0x0000040001027983 */ /* 0x008ee20000100800 */
[----:B------:R-:W-:Y:S01]  /*29b0*/  IMAD R13, R13, c[0x0][0x2c4], RZ ;  /* 0x0000b1000d0d7a24 */ /* 0x000fe200078e02ff */
[----:B------:R-:W-:Y:S01]  /*29c0*/  BSSY B0, `(.L_x_4828) ;  /* 0x0000017000007945 */ /* 0x000fe20003800000 */
[----:B---3--:R-:W-:-:S04]  /*29d0*/  LEA R12, R2, R243, 0x7 ;  /* 0x000000f3020c7211 */ /* 0x008fc800078e38ff */
[----:B------:R-:W-:-:S13]  /*29e0*/  ISETP.GE.AND P0, PT, R12, R13, PT ;  /* 0x0000000d0c00720c */ /* 0x000fda0003f06270 */
[----:B------:R-:W-:Y:S05]  /*29f0*/  @P0 BRA `(.L_x_4829) ;  /* 0x0000013000000947 */ /* 0x000fea0003800000 */
[----:B------:R-:W-:Y:S02]  /*2a00*/  SHF.R.S32.HI R2, RZ, 0x1f, R231 ;  /* 0x0000001fff027819 */ /* 0x000fe400000114e7 */
[-C--:B----4-:R-:W-:Y:S02]  /*2a10*/  LEA R10, P0, R231, R0.reuse, 0x1 ;  /* 0x00000000e70a7211 */ /* 0x090fe400078008ff */
[-C--:B------:R-:W-:Y:S02]  /*2a20*/  LEA R8, P2, R240, R0.reuse, 0x1 ;  /* 0x00000000f0087211 */ /* 0x080fe400078408ff */
[----:B------:R-:W-:Y:S02]  /*2a30*/  SHF.R.S32.HI R20, RZ, 0x1f, R240 ;  /* 0x0000001fff147819 */ /* 0x000fe400000114f0 */
[----:B------:R-:W-:Y:S02]  /*2a40*/  LEA R6, P1, R239, R0, 0x1 ;  /* 0x00000000ef067211 */ /* 0x000fe400078208ff */
[----:B--2---:R-:W-:-:S02]  /*2a50*/  LEA.HI.X R11, R231, R4, R2, 0x1, P0 ;  /* 0x00000004e70b7211 */ /* 0x004fc400000f0c02 */
[----:B------:R-:W-:Y:S02]  /*2a60*/  SHF.R.S32.HI R19, RZ, 0x1f, R239 ;  /* 0x0000001fff137819 */ /* 0x000fe400000114ef */
[----:B------:R-:W-:Y:S01]  /*2a70*/  SHF.R.S32.HI R18, RZ, 0x1f, R241 ;  /* 0x0000001fff127819 */ /* 0x000fe200000114f1 */
[----:B------:R-:W-:Y:S01]  /*2a80*/  @!PT LDS RZ, [RZ] ;  /* 0x00000000fffff984 */ /* 0x000fe20000000800 */
[----:B------:R-:W-:Y:S01]  /*2a90*/  @!PT LDS RZ, [RZ] ;  /* 0x00000000fffff984 */ /* 0x000fe20000000800 */
[----:B------:R-:W-:Y:S01]  /*2aa0*/  @!PT LDS RZ, [RZ] ;  /* 0x00000000fffff984 */ /* 0x000fe20000000800 */
[----:B------:R2:W-:Y:S01]  /*2ab0*/  LDGSTS.E.BYPASS.LTC128B.128 [R229+0x10100], [R10.64], !P6 ;  /* 0x101000000ae57fae */ /* 0x0005e2000f101d46 */
[----:B------:R-:W-:Y:S02]  /*2ac0*/  LEA R2, P0, R241, R0, 0x1 ;  /* 0x00000000f1027211 */ /* 0x000fe400078008ff */
[-C--:B------:R-:W-:Y:S02]  /*2ad0*/  LEA.HI.X R9, R240, R4.reuse, R20, 0x1, P2 ;  /* 0x00000004f0097211 */ /* 0x080fe400010f0c14 */
[-C--:B------:R-:W-:Y:S02]  /*2ae0*/  LEA.HI.X R7, R239, R4.reuse, R19, 0x1, P1 ;  /* 0x00000004ef077211 */ /* 0x080fe400008f0c13 */
[----:B------:R-:W-:Y:S01]  /*2af0*/  LEA.HI.X R3, R241, R4, R18, 0x1, P0 ;  /* 0x00000004f1037211 */ /* 0x000fe200000f0c12 */
[----:B------:R2:W-:Y:S04]  /*2b00*/  LDGSTS.E.BYPASS.LTC128B.128 [R229+0x14100], [R8.64], !P5 ;  /* 0x1410000008e57fae */ /* 0x0005e8000e901d46 */
[----:B------:R2:W-:Y:S04]  /*2b10*/  LDGSTS.E.BYPASS.LTC128B.128 [R229+0x18100], [R6.64], !P4 ;  /* 0x1810000006e57fae */ /* 0x0005e8000e101d46 */
[----:B------:R2:W-:Y:S02]  /*2b20*/  LDGSTS.E.BYPASS.LTC128B.128 [R229+0x1c100], [R2.64], !P3 ;  /* 0x1c10000002e57fae */ /* 0x0005e4000d901d46 */
.L_x_4829:
[----:B------:R-:W-:Y:S05]  /*2b30*/  BSYNC B0 ;  /* 0x0000000000007941 */ /* 0x000fea0003800000 */
.L_x_4828:
[----:B------:R-:W-:Y:S05]  /*2b40*/  BRA.DIV ~URZ, `(.L_x_4830) ;  /* 0x0000d1b27f007947 */ /* 0x000fea000b800000 */
[----:B--2---:R2:W3:Y:S04]  /*2b50*/  SHFL.IDX PT, R4, R5, 0x1, 0x181f ;  /* 0x00381f0005047f89 */ /* 0x0044e800000e0000 */
[----:B----4-:R2:W4:Y:S02]  /*2b60*/  SHFL.IDX PT, R0, R14, 0x1, 0x181f ;  /* 0x00381f000e007f89 */ /* 0x01052400000e0000 */
.L_x_4917:
[----:B------:R-:W-:Y:S01]  /*2b70*/  IADD3 R2, R12, 0x20, RZ ;  /* 0x000000200c027810 */ /* 0x000fe20007ffe0ff */
[----:B------:R-:W-:Y:S03]  /*2b80*/  BSSY B0, `(.L_x_4831) ;  /* 0x0000016000007945 */ /* 0x000fe60003800000 */
[----:B------:R-:W-:-:S13]  /*2b90*/  ISETP.GE.AND P0, PT, R2, R13, PT ;  /* 0x0000000d0200720c */ /* 0x000fda0003f06270 */
[----:B------:R-:W-:Y:S05]  /*2ba0*/  @P0 BRA `(.L_x_4832) ;  /* 0x0000013000000947 */ /* 0x000fea0003800000 */
[----:B------:R-:W-:Y:S02]  /*2bb0*/  SHF.R.S32.HI R3, RZ, 0x1f, R231 ;  /* 0x0000001fff037819 */ /* 0x000fe400000114e7 */
[-C--:B----4-:R-:W-:Y:S02]  /*2bc0*/  LEA R10, P0, R231, R0.reuse, 0x1 ;  /* 0x00000000e70a7211 */ /* 0x090fe400078008ff */
[-C--:B------:R-:W-:Y:S02]  /*2bd0*/  LEA R8, P2, R240, R0.reuse, 0x1 ;  /* 0x00000000f0087211 */ /* 0x080fe400078408ff */
[----:B------:R-:W-:Y:S02]  /*2be0*/  SHF.R.S32.HI R20, RZ, 0x1f, R240 ;  /* 0x0000001fff147819 */ /* 0x000fe400000114f0 */
[----:B------:R-:W-:Y:S02]  /*2bf0*/  LEA R6, P1, R239, R0, 0x1 ;  /* 0x00000000ef067211 */ /* 0x000fe400078208ff */
[----:B---3--:R-:W-:-:S02]  /*2c00*/  LEA.HI.X R11, R231, R4, R3, 0x1, P0 ;  /* 0x00000004e70b7211 */ /* 0x008fc400000f0c03 */
        /* <DEDUP_REMOVED lines=13> */
.L_x_4832:
[----:B------:R-:W-:Y:S05]  /*2ce0*/  BSYNC B0 ;  /* 0x0000000000007941 */ /* 0x000fea0003800000 */
.L_x_4831:
[----:B------:R-:W-:Y:S05]  /*2cf0*/  BRA.DIV ~URZ, `(.L_x_4833) ;  /* 0x0000d0d27f007947 */ /* 0x000fea000b800000 */
[----:B---3--:R3:W1:Y:S02]  /*2d00*/  SHFL.IDX PT, R4, R5, 0x2, 0x181f ;  /* 0x00581f0005047f89 */ /* 0x00866400000e0000 */
.L_x_4918:
[----:B------:R-:W-:Y:S05]  /*2d10*/  BRA.DIV ~URZ, `(.L_x_4834) ;  /* 0x0000d1227f007947 */ /* 0x000fea000b800000 */
[----:B----4-:R4:W2:Y:S02]  /*2d20*/  SHFL.IDX PT, R0, R14, 0x2, 0x181f ;  /* 0x00581f000e007f89 */ /* 0x0108a400000e0000 */
.L_x_4919:
[----:B------:R-:W-:Y:S01]  /*2d30*/  IADD3 R2, R12, 0x40, RZ ;  /* 0x000000400c027810 */ /* 0x000fe20007ffe0ff */
[----:B------:R-:W-:Y:S03]  /*2d40*/  BSSY B0, `(.L_x_4835) ;  /* 0x0000016000007945 */ /* 0x000fe60003800000 */
[----:B------:R-:W-:-:S13]  /*2d50*/  ISETP.GE.AND P0, PT, R2, R13, PT ;  /* 0x0000000d0200720c */ /* 0x000fda0003f06270 */
[----:B------:R-:W-:Y:S05]  /*2d60*/  @P0 BRA `(.L_x_4836) ;  /* 0x0000013000000947 */ /* 0x000fea0003800000 */
[----:B------:R-:W-:Y:S02]  /*2d70*/  SHF.R.S32.HI R3, RZ, 0x1f, R231 ;  /* 0x0000001fff037819 */ /* 0x000fe400000114e7 */
[-C--:B--2---:R-:W-:Y:S02]  /*2d80*/  LEA R10, P0, R231, R0.reuse, 0x1 ;  /* 0x00000000e70a7211 */ /* 0x084fe400078008ff */
[-C--:B------:R-:W-:Y:S02]  /*2d90*/  LEA R8, P2, R240, R0.reuse, 0x1 ;  /* 0x00000000f0087211 */ /* 0x080fe400078408ff */
[----:B------:R-:W-:Y:S02]  /*2da0*/  SHF.R.S32.HI R20, RZ, 0x1f, R240 ;  /* 0x0000001fff147819 */ /* 0x000fe400000114f0 */
[----:B------:R-:W-:Y:S02]  /*2db0*/  LEA R6, P1, R239, R0, 0x1 ;  /* 0x00000000ef067211 */ /* 0x000fe400078208ff */
[----:B-1----:R-:W-:-:S02]  /*2dc0*/  LEA.HI.X R11, R231, R4, R3, 0x1, P0 ;  /* 0x00000004e70b7211 */ /* 0x002fc400000f0c03 */
        /* <DEDUP_REMOVED lines=13> */
.L_x_4836:
[----:B------:R-:W-:Y:S05]  /*2ea0*/  BSYNC B0 ;  /* 0x0000000000007941 */ /* 0x000fea0003800000 */
.L_x_4835:
[----:B------:R-:W-:Y:S05]  /*2eb0*/  BRA.DIV ~URZ, `(.L_x_4837) ;  /* 0x0000cff27f007947 */ /* 0x000fea000b800000 */
[----:B-1----:R1:W3:Y:S04]  /*2ec0*/  SHFL.IDX PT, R4, R5, 0x3, 0x181f ;  /* 0x00781f0005047f89 */ /* 0x0022e800000e0000 */
[----:B--2---:R1:W2:Y:S02]  /*2ed0*/  SHFL.IDX PT, R0, R14, 0x3, 0x181f ;  /* 0x00781f000e007f89 */ /* 0x0042a400000e0000 */
.L_x_4920:
        /* <DEDUP_REMOVED lines=8> */
[CC--:B--2---:R-:W-:Y:S02]  /*2f60*/  @!P2 LEA R10, P1, R231.reuse, R0.reuse, 0x1 ;  /* 0x00000000e70aa211 */ /* 0x0c4fe400078208ff */
[C---:B------:R-:W-:Y:S02]  /*2f70*/  @!P2 LEA R8, P0, R240.reuse, R0, 0x1 ;  /* 0x00000000f008a211 */ /* 0x040fe400078008ff */
[-C--:B---3--:R-:W-:Y:S02]  /*2f80*/  @!P2 LEA.HI.X R11, R231, R4.reuse, R25, 0x1, P1 ;  /* 0x00000004e70ba211 */ /* 0x088fe400008f0c19 */
[----:B------:R-:W-:Y:S02]  /*2f90*/  @!P2 LEA.HI.X R9, R240, R4, R19, 0x1, P0 ;  /* 0x00000004f009a211 */ /* 0x000fe400000f0c13 */
[-C--:B------:R-:W-:Y:S01]  /*2fa0*/  @!P2 LEA R6, P1, R239, R0.reuse, 0x1 ;  /* 0x00000000ef06a211 */ /* 0x080fe200078208ff */
[----:B------:R-:W-:Y:S01]  /*2fb0*/  @!PT LDS RZ, [RZ] ;  /* 0x00000000fffff984 */ /* 0x000fe20000000800 */
[----:B------:R-:W-:Y:S01]  /*2fc0*/  @!PT LDS RZ, [RZ] ;  /* 0x00000000fffff984 */ /* 0x000fe20000000800 */
[----:B------:R-:W-:Y:S01]  /*2fd0*/  @!PT LDS RZ, [RZ] ;  /* 0x00000000fffff984 */ /* 0x000fe20000000800 */
[----:B------:R2:W-:Y:S01]  /*2fe0*/  @!P2 LDGSTS.E.BYPASS.LTC128B.128 [R229+0x13100], [R10.64], !P6 ;  /* 0x131000000ae5afae */ /* 0x0005e2000f101d46 */
[----:B------:R-:W-:-:S02]  /*2ff0*/  @!P2 LEA R2, P0, R241, R0, 0x1 ;  /* 0x00000000f102a211 */ /* 0x000fc400078008ff */
[----:B------:R-:W-:Y:S01]  /*3000*/  SHF.R.S32.HI R0, RZ, 0x1f, R15 ;  /* 0x0000001fff007819 */ /* 0x000fe2000001140f */
[----:B------:R2:W-:Y:S01]  /*3010*/  @!P2 LDGSTS.E.BYPASS.LTC128B.128 [R229+0x17100], [R8.64], !P5 ;  /* 0x1710000008e5afae */ /* 0x0005e2000e901d46 */
[-C--:B------:R-:W-:Y:S02]  /*3020*/  @!P2 LEA.HI.X R7, R239, R4.reuse, R18, 0x1, P1 ;  /* 0x00000004ef07a211 */ /* 0x080fe400008f0c12 */
[----:B------:R-:W-:Y:S01]  /*3030*/  @!P2 LEA.HI.X R3, R241, R4, R24, 0x1, P0 ;  /* 0x00000004f103a211 */ /* 0x000fe200000f0c18 */
[----:B------:R-:W-:Y:S01]  /*3040*/  IMAD R0, R0, c[0x0][0x2b0], RZ ;  /* 0x0000ac0000007a24 */ /* 0x000fe200078e02ff */
[----:B------:R-:W-:Y:S01]  /*3050*/  ISETP.GE.AND P6, PT, R231, c[0x0][0x1d4], PT ;  /* 0x00007500e7007a0c */ /* 0x000fe20003fc6270 */
[----:B------:R2:W-:Y:S01]  /*3060*/  @!P2 LDGSTS.E.BYPASS.LTC128B.128 [R229+0x1b100], [R6.64], !P4 ;  /* 0x1b10000006e5afae */ /* 0x0005e2000e101d46 */
[----:B------:R-:W-:Y:S01]  /*3070*/  ISETP.GE.AND P5, PT, R240, c[0x0][0x1d4], PT ;  /* 0x00007500f0007a0c */ /* 0x000fe20003fa6270 */
[----:B------:R-:W-:Y:S01]  /*3080*/  IMAD R0, R15, c[0x0][0x2b4], R0 ;  /* 0x0000ad000f007a24 */ /* 0x000fe200078e0200 */
[----:B------:R-:W-:Y:S01]  /*3090*/  ISETP.GE.AND P4, PT, R239, c[0x0][0x1d4], PT ;  /* 0x00007500ef007a0c */ /* 0x000fe20003f86270 */
[----:B------:R2:W-:Y:S01]  /*30a0*/  @!P2 LDGSTS.E.BYPASS.LTC128B.128 [R229+0x1f100], [R2.64], !P3 ;  /* 0x1f10000002e5afae */ /* 0x0005e2000d901d46 */
[----:B------:R-:W-:Y:S01]  /*30b0*/  ISETP.GE.AND P3, PT, R241, c[0x0][0x1d4], PT ;  /* 0x00007500f1007a0c */ /* 0x000fe20003f66270 */
[----:B------:R-:W-:-:S02]  /*30c0*/  IMAD.IADD R252, R249, 0x1, R0 ;  /* 0x00000001f9fc7824 */ /* 0x000fc400078e0200 */
[----:B------:R-:W0:Y:S01]  /*30d0*/  LDGDEPBAR ;  /* 0x00000000000079af */ /* 0x000e220000000000 */
[----:B------:R-:W-:Y:S03]  /*30e0*/  WARPSYNC 0xffffffff ;  /* 0xffffffff00007948 */ /* 0x000fe60003800000 */
[----:B------:R-:W-:Y:S01]  /*30f0*/  IMAD.MOV.U32 R0, RZ, RZ, c[0x0][0x2b8] ;  /* 0x0000ae00ff007624 */ /* 0x000fe200078e00ff */
[----:B------:R-:W-:Y:S01]  /*3100*/  BAR.SYNC.DEFER_BLOCKING 0x0 ;  /* 0x0000000000007b1d */ /* 0x000fe20000010000 */
[----:B--2---:R-:W-:Y:S02]  /*3110*/  IMAD R2, R116, 0x40, R117 ;  /* 0x0000004074027824 */ /* 0x004fe400078e0275 */
[----:B------:R-:W-:Y:S01]  /*3120*/  IMAD.MOV.U32 R228, RZ, RZ, RZ ;  /* 0x000000ffffe47224 */ /* 0x000fe200078e00ff */
[----:B------:R-:W-:Y:S02]  /*3130*/  ISETP.NE.AND P0, PT, R0, 0x1, PT ;  /* 0x000000010000780c */ /* 0x000fe40003f05270 */
[C---:B------:R-:W-:Y:S01]  /*3140*/  ISETP.GE.AND P2, PT, R2.reuse, R17, PT ;  /* 0x000000110200720c */ /* 0x040fe20003f46270 */
[----:B------:R-:W-:Y:S02]  /*3150*/  IMAD.IADD R2, R2, 0x1, R244 ;  /* 0x0000000102027824 */ /* 0x000fe400078e02f4 */
[----:B------:R-:W-:Y:S01]  /*3160*/  IMAD.WIDE.U32 R246, R16, c[0x0][0x1e8], RZ ;  /* 0x00007a0010f67a25 */ /* 0x000fe200078e00ff */
[----:B------:R-:W-:-:S03]  /*3170*/  ISETP.GT.OR P2, PT, R117, 0x3f, P2 ;  /* 0x0000003f7500780c */ /* 0x000fc60001744670 */
[----:B------:R-:W-:Y:S02]  /*3180*/  IMAD R118, R116, -0x40, R17 ;  /* 0xffffffc074767824 */ /* 0x000fe400078e0211 */
[----:B------:R-:W-:-:S04]  /*3190*/  IMAD.WIDE.U32 R250, R16, c[0x0][0x210], RZ ;  /* 0x0000840010fa7a25 */ /* 0x000fc800078e00ff */
[C---:B------:R-:W-:Y:S01]  /*31a0*/  IMAD.SHL.U32 R119, R231.reuse, 0x2, RZ ;  /* 0x00000002e7777824 */ /* 0x040fe200078e00ff */
[----:B------:R-:W-:Y:S01]  /*31b0*/  SHF.L.U64.HI R113, R231, 0x1, R25 ;  /* 0x00000001e7717819 */ /* 0x000fe20000010219 */
[----:B------:R-:W-:-:S04]  /*31c0*/  @P0 IMAD.HI.U32 R3, R2, c[0x0][0x2bc], RZ ;  /* 0x0000af0002030a27 */ /* 0x000fc800078e00ff */
[C---:B------:R-:W-:Y:S01]  /*31d0*/  IMAD.SHL.U32 R120, R240.reuse, 0x2, RZ ;  /* 0x00000002f0787824 */ /* 0x040fe200078e00ff */
[----:B------:R-:W-:Y:S01]  /*31e0*/  SHF.L.U64.HI R114, R240, 0x1, R19 ;  /* 0x00000001f0727819 */ /* 0x000fe20000010213 */
[----:B------:R-:W-:Y:S01]  /*31f0*/  IMAD.MOV.U32 R0, RZ, RZ, R2 ;  /* 0x000000ffff007224 */ /* 0x000fe200078e0002 */
[----:B------:R-:W-:Y:S01]  /*3200*/  @P0 SHF.R.U32.HI R0, RZ, c[0x0][0x2c0], R3 ;  /* 0x0000b000ff000a19 */ /* 0x000fe20000011603 */
[C---:B------:R-:W-:Y:S01]  /*3210*/  IMAD.SHL.U32 R122, R239.reuse, 0x2, RZ ;  /* 0x00000002ef7a7824 */ /* 0x040fe200078e00ff */
[----:B------:R-:W-:Y:S02]  /*3220*/  SHF.L.U64.HI R115, R239, 0x1, R18 ;  /* 0x00000001ef737819 */ /* 0x000fe40000010212 */
[C---:B------:R-:W-:Y:S02]  /*3230*/  @!P2 IADD3 R3, P1, R0.reuse, R248, RZ ;  /* 0x000000f80003a210 */ /* 0x040fe40007f3e0ff */
[----:B------:R-:W-:Y:S02]  /*3240*/  P2R R23, PR, RZ, 0x1 ;  /* 0x00000001ff177803 */ /* 0x000fe40000000000 */
[----:B-1----:R-:W-:-:S02]  /*3250*/  @!P2 LEA.HI.X.SX32 R5, R0, R252, 0x1, P1 ;  /* 0x000000fc0005a211 */ /* 0x002fc400008f0eff */
[----:B------:R-:W-:-:S04]  /*3260*/  @!P2 LEA R4, P1, R3, c[0x0][0x2a0], 0x2 ;  /* 0x0000a8000304aa11 */ /* 0x000fc800078210ff */
[----:B------:R-:W-:-:S05]  /*3270*/  @!P2 LEA.HI.X R5, R3, c[0x0][0x2a4], R5, 0x2, P1 ;  /* 0x0000a9000305aa11 */ /* 0x000fca00008f1405 */
[----:B------:R1:W2:Y:S01]  /*3280*/  @!P2 LDG.E R228, [R4.64] ;  /* 0x0000000604e4a981 */ /* 0x0002a2000c1e1900 */
[----:B------:R-:W-:Y:S01]  /*3290*/  IMAD.MOV R0, RZ, RZ, -R0 ;  /* 0x000000ffff007224 */ /* 0x000fe200078e0a00 */
[----:B------:R-:W-:Y:S01]  /*32a0*/  SHF.L.U64.HI R112, R241, 0x1, R24 ;  /* 0x00000001f1707819 */ /* 0x000fe20000010218 */
[----:B------:R-:W-:Y:S01]  /*32b0*/  IMAD R245, R16, c[0x0][0x1ec], R247 ;  /* 0x00007b0010f57a24 */ /* 0x000fe200078e02f7 */
[----:B------:R-:W-:Y:S01]  /*32c0*/  BSSY B0, `(.L_x_4838) ;  /* 0x000019c000007945 */ /* 0x000fe20003800000 */
[----:B------:R-:W-:Y:S02]  /*32d0*/  IMAD R232, R0, c[0x0][0x2b8], R2 ;  /* 0x0000ae0000e87a24 */ /* 0x000fe400078e0202 */
[----:B------:R-:W-:Y:S02]  /*32e0*/  IMAD.IADD R20, R118, 0x1, -R243 ;  /* 0x0000000176147824 */ /* 0x000fe400078e0af3 */
[----:B------:R-:W-:-:S04]  /*32f0*/  IMAD.WIDE.U32 R2, R232, c[0x0][0x1e0], RZ ;  /* 0x00007800e8027a25 */ /* 0x000fc800078e00ff */
[----:B------:R-:W-:Y:S02]  /*3300*/  IMAD R15, R16, c[0x0][0x214], R251 ;  /* 0x00008500100f7a24 */ /* 0x000fe400078e02fb */
[----:B------:R-:W-:-:S03]  /*3310*/  IMAD.SHL.U32 R121, R241, 0x2, RZ ;  /* 0x00000002f1797824 */ /* 0x000fc600078e00ff */
[----:B------:R-:W-:Y:S01]  /*3320*/  STL [R1+0x10], R15 ;  /* 0x0000100f01007387 */ /* 0x000fe20000100800 */
[----:B-1----:R-:W-:-:S05]  /*3330*/  SHF.R.S32.HI R5, RZ, 0x1f, R232 ;  /* 0x0000001fff057819 */ /* 0x002fca00000114e8 */
        /* <DEDUP_REMOVED lines=56> */
[----:B------:R-:W-:-:S05]  /*36c0*/  R2P PR, R235, 0x6 ;  /* 0x00000006eb007804 */ /* 0x000fca0000000000 */
[----:B------:R-:W-:Y:S02]  /*36d0*/  SEL R0, R0, 0xffffffc0, !P2 ;  /* 0xffffffc000007807 */ /* 0x000fe40005000000 */
[----:B------:R-:W-:-:S04]  /*36e0*/  ISETP.GE.AND P2, PT, R240, c[0x0][0x1d4], PT ;  /* 0x00007500f0007a0c */ /* 0x000fc80003f46270 */
[----:B------:R-:W-:Y:S02]  /*36f0*/  ISETP.LT.OR P2, PT, R20, 0x1, P2 ;  /* 0x000000011400780c */ /* 0x000fe40001741670 */
[----:B-----5:R-:W-:Y:S01]  /*3700*/  IADD3 R3, R208, 0x20, RZ ;  /* 0x00000020d0037810 */ /* 0x020fe20007ffe0ff */
[----:B------:R-:W-:-:S04]  /*3710*/  DEPBAR.LE SB0, 0x1 ;  /* 0x000080400000791a */ /* 0x000fc80000000000 */
[----:B------:R-:W-:Y:S01]  /*3720*/  @P1 IADD3 R3, R208, -0x20, RZ ;  /* 0xffffffe0d0031810 */ /* 0x000fe20007ffe0ff */
[----:B------:R-:W-:-:S04]  /*3730*/  DEPBAR.LE SB0, 0x0 ;  /* 0x000080000000791a */ /* 0x000fc80000000000 */
[----:B------:R-:W-:Y:S01]  /*3740*/  BAR.SYNC.DEFER_BLOCKING 0x0 ;  /* 0x0000000000007b1d */ /* 0x000fe20000010000 */
[----:B---3--:R-:W-:-:S05]  /*3750*/  IADD3 R14, P1, R13, R119, RZ ;  /* 0x000000770d0e7210 */ /* 0x008fca0007f3e0ff */
[C---:B----4-:R-:W-:Y:S01]  /*3760*/  IMAD.X R15, R12.reuse, 0x1, R113, P1 ;  /* 0x000000010c0f7824 */ /* 0x050fe200008e0671 */
[C---:B------:R-:W-:Y:S01]  /*3770*/  IADD3 R16, P1, R13.reuse, R120, RZ ;  /* 0x000000780d107210 */ /* 0x040fe20007f3e0ff */
[----:B------:R-:W-:Y:S04]  /*3780*/  SHFL.IDX PT, R2, R21, 0x1, 0x181f ;  /* 0x00381f0015027f89 */ /* 0x000fe800000e0000 */
[----:B------:R-:W-:Y:S01]  /*3790*/  IMAD.X R17, R12, 0x1, R114, P1 ;  /* 0x000000010c117824 */ /* 0x000fe200008e0672 */
[----:B------:R-:W-:-:S05]  /*37a0*/  IADD3 R18, P1, R13, R122, RZ ;  /* 0x0000007a0d127210 */ /* 0x000fca0007f3e0ff */
[----:B------:R-:W-:Y:S01]  /*37b0*/  IMAD.X R19, R12, 0x1, R115, P1 ;  /* 0x000000010c137824 */ /* 0x000fe200008e0673 */
[----:B------:R-:W-:-:S04]  /*37c0*/  ISETP.GE.AND P1, PT, R231, c[0x0][0x1d4], PT ;  /* 0x00007500e7007a0c */ /* 0x000fc80003f26270 */
[C---:B------:R-:W-:Y:S01]  /*37d0*/  ISETP.LT.OR P0, PT, R20.reuse, 0x1, P1 ;  /* 0x000000011400780c */ /* 0x040fe20000f01670 */
[----:B-1----:R-:W-:Y:S01]  /*37e0*/  LDSM.16.M88.4 R4, [R220] ;  /* 0x00000000dc04783b */ /* 0x002fe20000000200 */
[----:B------:R-:W-:-:S03]  /*37f0*/  ISETP.LT.OR P1, PT, R20, 0x21, P1 ;  /* 0x000000211400780c */ /* 0x000fc60000f21670 */
[----:B------:R-:W1:Y:S04]  /*3800*/  LDSM.16.M88.4 R36, [R208] ;  /* 0x00000000d024783b */ /* 0x000e680000000200 */
[----:B------:R-:W3:Y:S04]  /*3810*/  LDSM.16.M88.4 R28, [R208+0x800] ;  /* 0x00080000d01c783b */ /* 0x000ee80000000200 */
[----:B------:R-:W4:Y:S04]  /*3820*/  LDSM.16.M88.4 R44, [R208+0x1000] ;  /* 0x00100000d02c783b */ /* 0x000f280000000200 */
[----:B------:R-:W5:Y:S04]  /*3830*/  LDSM.16.M88.4 R52, [R208+0x1800] ;  /* 0x00180000d034783b */ /* 0x000f680000000200 */
[----:B--2---:R-:W-:Y:S04]  /*3840*/  LDSM.16.M88.4 R8, [R221] ;  /* 0x00000000dd08783b */ /* 0x004fe80000000200 */
[----:B------:R-:W-:Y:S04]  /*3850*/  LDSM.16.M88.4 R48, [R3] ;  /* 0x000000000330783b */ /* 0x000fe80000000200 */
[----:B------:R-:W-:Y:S04]  /*3860*/  LDSM.16.M88.4 R60, [R3+0x800] ;  /* 0x00080000033c783b */ /* 0x000fe80000000200 */
[----:B------:R-:W-:Y:S04]  /*3870*/  LDSM.16.M88.4 R76, [R3+0x1000] ;  /* 0x00100000034c783b */ /* 0x000fe80000000200 */
[----:B------:R-:W-:Y:S04]  /*3880*/  LDSM.16.M88.4 R80, [R3+0x1800] ;  /* 0x001800000350783b */ /* 0x000fe80000000200 */
[----:B------:R-:W-:Y:S01]  /*3890*/  @!PT LDS RZ, [RZ] ;  /* 0x00000000fffff984 */ /* 0x000fe20000000800 */
[----:B------:R-:W-:Y:S01]  /*38a0*/  @!PT LDS RZ, [RZ] ;  /* 0x00000000fffff984 */ /* 0x000fe20000000800 */
[----:B------:R-:W-:Y:S01]  /*38b0*/  @!PT LDS RZ, [RZ] ;  /* 0x00000000fffff984 */ /* 0x000fe20000000800 */
[----:B------:R2:W-:Y:S01]  /*38c0*/  LDGSTS.E.BYPASS.LTC128B.128 [R229+0x100], [R14.64], !P0 ;  /* 0x001000000ee57fae */ /* 0x0005e2000c101d46 */
[----:B------:R-:W-:-:S03]  /*38d0*/  ISETP.NE.AND P0, PT, R23, RZ, PT ;  /* 0x000000ff1700720c */ /* 0x000fc60003f05270 */
[----:B------:R4:W-:Y:S01]  /*38e0*/  LDGSTS.E.BYPASS.LTC128B.128 [R229+0x2100], [R16.64], !P2 ;  /* 0x0210000010e57fae */ /* 0x0009e2000d101d46 */
[C---:B-1----:R-:W-:Y:S08]  /*38f0*/  HMMA.16816.F32.BF16 R40, R4.reuse, R36, RZ ;  /* 0x000000240428723c */ /* 0x042ff000000418ff */
[C---:B------:R-:W-:Y:S08]  /*3900*/  HMMA.16816.F32.BF16 R36, R4.reuse, R38, RZ ;  /* 0x000000260424723c */ /* 0x040ff000000418ff */
[----:B---3--:R-:W-:Y:S01]  /*3910*/  HMMA.16816.F32.BF16 R32, R4, R28, RZ ;  /* 0x0000001c0420723c */ /* 0x008fe200000418ff */
[----:B--2---:R-:W-:-:S07]  /*3920*/  IADD3 R14, P2, R13, R121, RZ ;  /* 0x000000790d0e7210 */ /* 0x004fce0007f5e0ff */
[C---:B------:R-:W-:Y:S01]  /*3930*/  HMMA.16816.F32.BF16 R28, R4.reuse, R30, RZ ;  /* 0x0000001e041c723c */ /* 0x040fe200000418ff */
[----:B------:R-:W-:Y:S01]  /*3940*/  IMAD.X R15, R12, 0x1, R112, P2 ;  /* 0x000000010c0f7824 */ /* 0x000fe200010e0670 */
[----:B------:R-:W-:Y:S01]  /*3950*/  ISETP.GE.AND P2, PT, R239, c[0x0][0x1d4], PT ;  /* 0x00007500ef007a0c */ /* 0x000fe20003f46270 */
[----:B------:R-:W1:Y:S03]  /*3960*/  SHFL.IDX PT, R12, R22, 0x1, 0x181f ;  /* 0x00381f00160c7f89 */ /* 0x000e6600000e0000 */
[----:B------:R-:W-:Y:S02]  /*3970*/  ISETP.LT.OR P2, PT, R20, 0x1, P2 ;  /* 0x000000011400780c */ /* 0x000fe40001741670 */
[C---:B----4-:R-:W-:Y:S08]  /*3980*/  HMMA.16816.F32.BF16 R24, R4.reuse, R44, RZ ;  /* 0x0000002c0418723c */ /* 0x050ff000000418ff */
[----:B------:R-:W-:Y:S03]  /*3990*/  HMMA.16816.F32.BF16 R44, R4, R46, RZ ;  /* 0x0000002e042c723c */ /* 0x000fe600000418ff */
[----:B------:R2:W-:Y:S01]  /*39a0*/  LDGSTS.E.BYPASS.LTC128B.128 [R229+0x4100], [R18.64], !P2 ;  /* 0x0410000012e57fae */ /* 0x0005e2000d101d46 */
[----:B------:R-:W-:-:S04]  /*39b0*/  IADD3 R16, P2, R2, R119, RZ ;  /* 0x0000007702107210 */ /* 0x000fc80007f5e0ff */
[----:B-----5:R-:W-:Y:S01]  /*39c0*/  HMMA.16816.F32.BF16 R68, R4, R52, RZ ;  /* 0x000000340444723c */ /* 0x020fe200000418ff */
[----:B-1----:R-:W-:Y:S01]  /*39d0*/  IMAD.X R17, R12, 0x1, R113, P2 ;  /* 0x000000010c117824 */ /* 0x002fe200010e0671 */
[----:B------:R-:W-:-:S06]  /*39e0*/  ISETP.GE.AND P2, PT, R241, c[0x0][0x1d4], PT ;  /* 0x00007500f1007a0c */ /* 0x000fcc0003f46270 */
[----:B------:R-:W-:Y:S01]  /*39f0*/  HMMA.16816.F32.BF16 R64, R4, R54, RZ ;  /* 0x000000360440723c */ /* 0x000fe200000418ff */
[----:B------:R-:W-:-:S07]  /*3a00*/  ISETP.LT.OR P2, PT, R20, 0x1, P2 ;  /* 0x000000011400780c */ /* 0x000fce0001741670 */
[C---:B------:R-:W-:Y:S06]  /*3a10*/  HMMA.16816.F32.BF16 R72, R8.reuse, R48, R40 ;  /* 0x000000300848723c */ /* 0x040fec0000041828 */
[----:B------:R1:W-:Y:S02]  /*3a20*/  LDGSTS.E.BYPASS.LTC128B.128 [R229+0x6100], [R14.64], !P2 ;  /* 0x061000000ee57fae */ /* 0x0003e4000d101d46 */
[----:B------:R-:W-:Y:S02]  /*3a30*/  HMMA.16816.F32.BF16 R56, R8, R50, R36 ;  /* 0x000000320838723c */ /* 0x000fe40000041824 */
[----:B------:R3:W-:Y:S01]  /*3a40*/  LDGSTS.E.BYPASS.LTC128B.128 [R229+0x1100], [R16.64], !P1 ;  /* 0x0110000010e57fae */ /* 0x0007e2000c901d46 */
[----:B--2---:R-:W-:-:S05]  /*3a50*/  IADD3 R18, P1, R2, R122, RZ ;  /* 0x0000007a02127210 */ /* 0x004fca0007f3e0ff */
[----:B------:R-:W-:Y:S01]  /*3a60*/  IMAD.X R19, R12, 0x1, R115, P1 ;  /* 0x000000010c137824 */ /* 0x000fe200008e0673 */
[C---:B------:R-:W-:Y:S08]  /*3a70*/  HMMA.16816.F32.BF16 R48, R8.reuse, R62, R28 ;  /* 0x0000003e0830723c */ /* 0x040ff0000004181c */
[----:B------:R-:W-:Y:S01]  /*3a80*/  HMMA.16816.F32.BF16 R40, R8, R76, R24 ;  /* 0x0000004c0828723c */ /* 0x000fe20000041818 */
[----:B-1----:R-:W-:-:S07]  /*3a90*/  IADD3 R14, P2, R2, R120, RZ ;  /* 0x00000078020e7210 */ /* 0x002fce0007f5e0ff */
[----:B------:R-:W-:Y:S01]  /*3aa0*/  HMMA.16816.F32.BF16 R52, R8, R60, R32 ;  /* 0x0000003c0834723c */ /* 0x000fe20000041820 */
[----:B---3--:R-:W-:Y:S02]  /*3ab0*/  IMAD.IADD R16, R208, 0x1, R0 ;  /* 0x00000001d0107824 */ /* 0x008fe400078e0200 */
[----:B------:R-:W-:Y:S01]  /*3ac0*/  IMAD.X R15, R12, 0x1, R114, P2 ;  /* 0x000000010c0f7824 */ /* 0x000fe200010e0672 */
[----:B------:R-:W-:-:S04]  /*3ad0*/  ISETP.GE.AND P2, PT, R240, c[0x0][0x1d4], PT ;  /* 0x00007500f0007a0c */ /* 0x000fc80003f46270 */
[----:B------:R-:W-:Y:S01]  /*3ae0*/  HMMA.16816.F32.BF16 R36, R8, R80, R68 ;  /* 0x000000500824723c */ /* 0x000fe20000041844 */
[----:B------:R-:W-:Y:S02]  /*3af0*/  ISETP.LT.OR P1, PT, R20, 0x21, P2 ;  /* 0x000000211400780c */ /* 0x000fe40001721670 */
[----:B------:R-:W-:-:S04]  /*3b00*/  ISETP.GE.AND P2, PT, R241, c[0x0][0x1d4], PT ;  /* 0x00007500f1007a0c */ /* 0x000fc80003f46270 */
[----:B------:R-:W-:Y:S01]  /*3b10*/  ISETP.LT.OR P2, PT, R20, 0x21, P2 ;  /* 0x000000211400780c */ /* 0x000fe20001741670 */
[----:B------:R-:W-:Y:S06]  /*3b20*/  HMMA.16816.F32.BF16 R32, R8, R82, R64 ;  /* 0x000000520820723c */ /* 0x000fec0000041840 */
[----:B------:R1:W-:Y:S02]  /*3b30*/  LDGSTS.E.BYPASS.LTC128B.128 [R229+0x3100], [R14.64], !P1 ;  /* 0x031000000ee57fae */ /* 0x0003e4000c901d46 */
[----:B-1----:R-:W-:Y:S02]  /*3b40*/  IADD3 R14, P1, R2, R121, RZ ;  /* 0x00000079020e7210 */ /* 0x002fe40007f3e0ff */
[----:B------:R-:W-:-:S03]  /*3b50*/  IADD3 R2, R3, 0x6000, RZ ;  /* 0x0000600003027810 */ /* 0x000fc60007ffe0ff */
[----:B------:R-:W-:Y:S01]  /*3b60*/  IMAD.X R15, R12, 0x1, R112, P1 ;  /* 0x000000010c0f7824 */ /* 0x000fe200008e0670 */
[----:B------:R-:W-:Y:S01]  /*3b70*/  ISETP.GE.AND P1, PT, R239, c[0x0][0x1d4], PT ;  /* 0x00007500ef007a0c */ /* 0x000fe20003f26270 */
[----:B------:R-:W-:-:S03]  /*3b80*/  IMAD.IADD R209, R2, 0x1, R0 ;  /* 0x0000000102d17824 */ /* 0x000fc600078e0200 */
[----:B------:R-:W-:Y:S11]  /*3b90*/  ISETP.LT.OR P1, PT, R20, 0x21, P1 ;  /* 0x000000211400780c */ /* 0x000ff60000f21670 */
[----:B------:R-:W-:Y:S02]  /*3ba0*/  @!UPT UIADD3 URZ, URZ, URZ, URZ ;  /* 0x0000003f3f3ff290 */ /* 0x000fe4000fffe03f */
[----:B------:R1:W-:Y:S01]  /*3bb0*/  LDGSTS.E.BYPASS.LTC128B.128 [R229+0x5100], [R18.64], !P1 ;  /* 0x0510000012e57fae */ /* 0x0003e2000c901d46 */
[----:B------:R-:W-:-:S03]  /*3bc0*/  ISETP.GT.AND P1, PT, R117, 0x3f, PT ;  /* 0x0000003f7500780c */ /* 0x000fc60003f24270 */
[----:B------:R2:W-:Y:S01]  /*3bd0*/  LDGSTS.E.BYPASS.LTC128B.128 [R229+0x7100], [R14.64], !P2 ;  /* 0x071000000ee57fae */ /* 0x0005e2000d101d46 */
[----:B------:R-:W-:-:S03]  /*3be0*/  ISETP.GT.AND P2, PT, R116, R242, PT ;  /* 0x000000f27400720c */ /* 0x000fc60003f44270 */
[----:B------:R-:W-:Y:S04]  /*3bf0*/  LDSM.16.M88.4 R4, [R223] ;  /* 0x00000000df04783b */ /* 0x000fe80000000200 */
[----:B------:R-:W3:Y:S04]  /*3c00*/  LDSM.16.M88.4 R28, [R16] ;  /* 0x00000000101c783b */ /* 0x000ee80000000200 */
[----:B------:R-:W4:Y:S04]  /*3c10*/  LDSM.16.M88.4 R24, [R16+0x800] ;  /* 0x000800001018783b */ /* 0x000f280000000200 */
[----:B------:R-:W5:Y:S04]  /*3c20*/  LDSM.16.M88.4 R20, [R16+0x1000] ;  /* 0x001000001014783b */ /* 0x000f680000000200 */
[----:B------:R-:W-:Y:S04]  /*3c30*/  LDSM.16.M88.4 R68, [R209+-0x6000] ;  /* 0xffa00000d144783b */ /* 0x000fe80000000200 */
[----:B------:R-:W-:Y:S01]  /*3c40*/  LDSM.16.M88.4 R80, [R209+-0x5000] ;  /* 0xffb00000d150783b */ /* 0x000fe20000000200 */
[----:B--2---:R-:W-:Y:S03]  /*3c50*/  HMMA.16816.F32.BF16 R12, R8, R78, R44 ;  /* 0x0000004e080c723c */ /* 0x004fe6000004182c */
[----:B------:R-:W2:Y:S04]  /*3c60*/  LDSM.16.M88.4 R44, [R16+0x1800] ;  /* 0x00180000102c783b */ /* 0x000ea80000000200 */
[----:B------:R-:W1:Y:S04]  /*3c70*/  LDSM.16.M88.4 R8, [R222] ;  /* 0x00000000de08783b */ /* 0x000e680000000200 */
[----:B------:R-:W1:Y:S04]  /*3c80*/  LDSM.16.M88.4 R76, [R209+-0x5800] ;  /* 0xffa80000d14c783b */ /* 0x000e680000000200 */
[----:B------:R-:W1:Y:S04]  /*3c90*/  LDSM.16.M88.4 R88, [R209+-0x4800] ;  /* 0xffb80000d158783b */ /* 0x000e680000000200 */
[----:B------:R-:W-:Y:S01]  /*3ca0*/  LDSM.16.M88.4 R64, [R208+0x2800] ;  /* 0x00280000d040783b */ /* 0x000fe20000000200 */
[C---:B---3--:R-:W-:Y:S03]  /*3cb0*/  HMMA.16816.F32.BF16 R60, R4.reuse, R28, R72 ;  /* 0x0000001c043c723c */ /* 0x048fe60000041848 */
[----:B------:R-:W-:Y:S04]  /*3cc0*/  LDSM.16.M88.4 R72, [R208+0x3000] ;  /* 0x00300000d048783b */ /* 0x000fe80000000200 */
[----:B------:R-:W-:Y:S01]  /*3cd0*/  LDSM.16.M88.4 R84, [R208+0x3800] ;  /* 0x00380000d054783b */ /* 0x000fe20000000200 */
[C---:B------:R-:W-:Y:S03]  /*3ce0*/  HMMA.16816.F32.BF16 R56, R4.reuse, R30, R56 ;  /* 0x0000001e0438723c */ /* 0x040fe60000041838 */
[----:B------:R-:W-:Y:S04]  /*3cf0*/  LDSM.16.M88.4 R96, [R3+0x7000] ;  /* 0x007000000360783b */ /* 0x000fe80000000200 */
[----:B------:R-:W-:Y:S01]  /*3d00*/  LDSM.16.M88.4 R108, [R3+0x7800] ;  /* 0x00780000036c783b */ /* 0x000fe20000000200 */
[C---:B----4-:R-:W-:Y:S03]  /*3d10*/  HMMA.16816.F32.BF16 R52, R4.reuse, R24, R52 ;  /* 0x000000180434723c */ /* 0x050fe60000041834 */
[----:B------:R-:W-:Y:S04]  /*3d20*/  LDSM.16.M88.4 R92, [R16+0x6800] ;  /* 0x00680000105c783b */ /* 0x000fe80000000200 */
[----:B------:R-:W-:Y:S01]  /*3d30*/  LDSM.16.M88.4 R100, [R16+0x7000] ;  /* 0x007000001064783b */ /* 0x000fe20000000200 */
[C---:B------:R-:W-:Y:S03]  /*3d40*/  HMMA.16816.F32.BF16 R48, R4.reuse, R26, R48 ;  /* 0x0000001a0430723c */ /* 0x040fe60000041830 */
[----:B------:R-:W-:Y:S04]  /*3d50*/  LDSM.16.M88.4 R104, [R16+0x7800] ;  /* 0x007800001068783b */ /* 0x000fe80000000200 */
[----:B------:R-:W0:Y:S01]  /*3d60*/  LDGDEPBAR ;  /* 0x00000000000079af */ /* 0x000e220000000000 */
[C---:B-----5:R-:W-:Y:S08]  /*3d70*/  HMMA.16816.F32.BF16 R40, R4.reuse, R20, R40 ;  /* 0x000000140428723c */ /* 0x060ff00000041828 */
[C---:B------:R-:W-:Y:S08]  /*3d80*/  HMMA.16816.F32.BF16 R24, R4.reuse, R22, R12 ;  /* 0x000000160418723c */ /* 0x040ff0000004180c */
[C---:B--2---:R-:W-:Y:S08]  /*3d90*/  HMMA.16816.F32.BF16 R20, R4.reuse, R44, R36 ;  /* 0x0000002c0414723c */ /* 0x044ff00000041824 */
[----:B------:R-:W-:Y:S01]  /*3da0*/  HMMA.16816.F32.BF16 R12, R4, R46, R32 ;  /* 0x0000002e040c723c */ /* 0x000fe20000041820 */
[----:B------:R-:W-:Y:S04]  /*3db0*/  LDSM.16.M88.4 R4, [R220+0x4000] ;  /* 0x00400000dc04783b */ /* 0x000fe80000000200 */
[----:B------:R-:W2:Y:S03]  /*3dc0*/  LDSM.16.M88.4 R32, [R208+0x2000] ;  /* 0x00200000d020783b */ /* 0x000ea60000000200 */
[C---:B-1----:R-:W-:Y:S08]  /*3dd0*/  HMMA.16816.F32.BF16 R28, R8.reuse, R68, R60 ;  /* 0x00000044081c723c */ /* 0x042ff0000004183c */
[C---:B------:R-:W-:Y:S01]  /*3de0*/  HMMA.16816.F32.BF16 R36, R8.reuse, R70, R56 ;  /* 0x000000460824723c */ /* 0x040fe20000041838 */
[----:B------:R-:W-:Y:S04]  /*3df0*/  LDSM.16.M88.4 R68, [R3+0x2800] ;  /* 0x002800000344783b */ /* 0x000fe80000000200 */
[----:B------:R-:W-:Y:S03]  /*3e00*/  LDSM.16.M88.4 R56, [R16+0x2800] ;  /* 0x002800001038783b */ /* 0x000fe60000000200 */
[C---:B------:R-:W-:Y:S01]  /*3e10*/  HMMA.16816.F32.BF16 R44, R8.reuse, R76, R52 ;  /* 0x0000004c082c723c */ /* 0x040fe20000041834 */
[----:B------:R-:W-:Y:S07]  /*3e20*/  LDSM.16.M88.4 R52, [R3+0x2000] ;  /* 0x002000000334783b */ /* 0x000fee0000000200 */
[C---:B------:R-:W-:Y:S08]  /*3e30*/  HMMA.16816.F32.BF16 R40, R8.reuse, R80, R40 ;  /* 0x000000500828723c */ /* 0x040ff00000041828 */
[C---:B------:R-:W-:Y:S01]  /*3e40*/  HMMA.16816.F32.BF16 R48, R8.reuse, R78, R48 ;  /* 0x0000004e0830723c */ /* 0x040fe20000041830 */
[----:B------:R-:W-:Y:S07]  /*3e50*/  LDSM.16.M88.4 R76, [R3+0x3000] ;  /* 0x00300000034c783b */ /* 0x000fee0000000200 */
[C---:B------:R-:W-:Y:S01]  /*3e60*/  HMMA.16816.F32.BF16 R24, R8.reuse, R82, R24 ;  /* 0x000000520818723c */ /* 0x040fe20000041818 */
[----:B------:R-:W-:Y:S07]  /*3e70*/  LDSM.16.M88.4 R80, [R16+0x3800] ;  /* 0x003800001050783b */ /* 0x000fee0000000200 */
[C---:B------:R-:W-:Y:S08]  /*3e80*/  HMMA.16816.F32.BF16 R20, R8.reuse, R88, R20 ;  /* 0x000000580814723c */ /* 0x040ff00000041814 */
[----:B------:R-:W-:Y:S01]  /*3e90*/  HMMA.16816.F32.BF16 R12, R8, R90, R12 ;  /* 0x0000005a080c723c */ /* 0x000fe2000004180c */
[----:B------:R-:W1:Y:S04]  /*3ea0*/  LDSM.16.M88.4 R8, [R221+0x4000] ;  /* 0x00400000dd08783b */ /* 0x000e680000000200 */
[----:B------:R-:W3:Y:S03]  /*3eb0*/  LDSM.16.M88.4 R88, [R3+0x3800] ;  /* 0x003800000358783b */ /* 0x000ee60000000200 */
[C---:B--2---:R-:W-:Y:S08]  /*3ec0*/  HMMA.16816.F32.BF16 R28, R4.reuse, R32, R28 ;  /* 0x00000020041c723c */ /* 0x044ff0000004181c */
[C---:B------:R-:W-:Y:S08]  /*3ed0*/  HMMA.16816.F32.BF16 R32, R4.reuse, R34, R36 ;  /* 0x000000220420723c */ /* 0x040ff00000041824 */
[C---:B------:R-:W-:Y:S08]  /*3ee0*/  HMMA.16816.F32.BF16 R36, R4.reuse, R64, R44 ;  /* 0x000000400424723c */ /* 0x040ff0000004182c */
[C---:B------:R-:W-:Y:S08]  /*3ef0*/  HMMA.16816.F32.BF16 R44, R4.reuse, R72, R40 ;  /* 0x00000048042c723c */ /* 0x040ff00000041828 */
[C---:B------:R-:W-:Y:S01]  /*3f00*/  HMMA.16816.F32.BF16 R60, R4.reuse, R66, R48 ;  /* 0x00000042043c723c */ /* 0x040fe20000041830 */
[----:B------:R-:W-:Y:S04]  /*3f10*/  LDSM.16.M88.4 R64, [R16+0x3000] ;  /* 0x003000001040783b */ /* 0x000fe80000000200 */
[----:B------:R-:W-:Y:S03]  /*3f20*/  LDSM.16.M88.4 R48, [R209+-0x4000] ;  /* 0xffc00000d130783b */ /* 0x000fe60000000200 */
[C---:B------:R-:W-:Y:S01]  /*3f30*/  HMMA.16816.F32.BF16 R40, R4.reuse, R74, R24 ;  /* 0x0000004a0428723c */ /* 0x040fe20000041818 */
[----:B------:R-:W-:Y:S04]  /*3f40*/  LDSM.16.M88.4 R24, [R16+0x2000] ;  /* 0x002000001018783b */ /* 0x000fe80000000200 */
[----:B------:R-:W-:Y:S03]  /*3f50*/  LDSM.16.M88.4 R72, [R209+-0x3000] ;  /* 0xffd00000d148783b */ /* 0x000fe60000000200 */
[C---:B------:R-:W-:Y:S08]  /*3f60*/  HMMA.16816.F32.BF16 R20, R4.reuse, R84, R20 ;  /* 0x000000540414723c */ /* 0x040ff00000041814 */
[----:B------:R-:W-:Y:S01]  /*3f70*/  HMMA.16816.F32.BF16 R12, R4, R86, R12 ;  /* 0x00000056040c723c */ /* 0x000fe2000004180c */
[----:B------:R-:W2:Y:S04]  /*3f80*/  LDSM.16.M88.4 R4, [R223+0x4000] ;  /* 0x00400000df04783b */ /* 0x000ea80000000200 */
[----:B------:R-:W-:Y:S03]  /*3f90*/  LDSM.16.M88.4 R84, [R209+-0x2800] ;  /* 0xffd80000d154783b */ /* 0x000fe60000000200 */
[C---:B-1----:R-:W-:Y:S08]  /*3fa0*/  HMMA.16816.F32.BF16 R28, R8.reuse, R52, R28 ;  /* 0x00000034081c723c */ /* 0x042ff0000004181c */
[C---:B------:R-:W-:Y:S01]  /*3fb0*/  HMMA.16816.F32.BF16 R32, R8.reuse, R54, R32 ;  /* 0x000000360820723c */ /* 0x040fe20000041820 */
[----:B------:R-:W-:Y:S07]  /*3fc0*/  LDSM.16.M88.4 R52, [R209+-0x3800] ;  /* 0xffc80000d134783b */ /* 0x000fee0000000200 */
        /* <DEDUP_REMOVED lines=8> */
[----:B------:R-:W1:Y:S04]  /*4050*/  LDSM.16.M88.4 R8, [R222+0x4000] ;  /* 0x00400000de08783b */ /* 0x000e680000000200 */
[----:B------:R-:W-:Y:S03]  /*4060*/  LDSM.16.M88.4 R88, [R208+0x7800] ;  /* 0x00780000d058783b */ /* 0x000fe60000000200 */
[C---:B--2---:R-:W-:Y:S08]  /*4070*/  HMMA.16816.F32.BF16 R28, R4.reuse, R24, R28 ;  /* 0x00000018041c723c */ /* 0x044ff0000004181c */
        /* <DEDUP_REMOVED lines=10> */
[----:B------:R-:W2:Y:S04]  /*4120*/  LDSM.16.M88.4 R4, [R220+0x8000] ;  /* 0x00800000dc04783b */ /* 0x000ea80000000200 */
[----:B------:R-:W-:Y:S03]  /*4130*/  LDSM.16.M88.4 R80, [R3+0x5800] ;  /* 0x005800000350783b */ /* 0x000fe60000000200 */
        /* <DEDUP_REMOVED lines=12> */
[----:B------:R-:W-:Y:S03]  /*4200*/  LDSM.16.M88.4 R84, [R209+-0x800] ;  /* 0xfff80000d154783b */ /* 0x000fe60000000200 */
[C---:B--2---:R-:W-:Y:S08]  /*4210*/  HMMA.16816.F32.BF16 R28, R4.reuse, R24, R28 ;  /* 0x00000018041c723c */ /* 0x044ff0000004181c */
[C---:B------:R-:W-:Y:S08]  /*4220*/  HMMA.16816.F32.BF16 R32, R4.reuse, R26, R32 ;  /* 0x0000001a0420723c */ /* 0x040ff00000041820 */
        /* <DEDUP_REMOVED lines=9> */
[----:B------:R-:W3:Y:S03]  /*42c0*/  LDSM.16.M88.4 R76, [R16+0x5800] ;  /* 0x00580000104c783b */ /* 0x000ee60000000200 */
        /* <DEDUP_REMOVED lines=8> */
[----:B------:R-:W-:Y:S07]  /*4350*/  LDSM.16.M88.4 R72, [R208+0x6800] ;  /* 0x00680000d048783b */ /* 0x000fee0000000200 */
[C---:B------:R-:W-:Y:S08]  /*4360*/  HMMA.16816.F32.BF16 R28, R8.reuse, R80, R24 ;  /* 0x00000050081c723c */ /* 0x040ff00000041818 */
[----:B------:R-:W-:Y:S01]  /*4370*/  HMMA.16816.F32.BF16 R12, R8, R82, R12 ;  /* 0x00000052080c723c */ /* 0x000fe2000004180c */
[----:B------:R-:W1:Y:S04]  /*4380*/  LDSM.16.M88.4 R8, [R222+0x8000] ;  /* 0x00800000de08783b */ /* 0x000e680000000200 */
[----:B------:R-:W4:Y:S03]  /*4390*/  LDSM.16.M88.4 R80, [R209+-0x1000] ;  /* 0xfff00000d150783b */ /* 0x000f260000000200 */
[C---:B--2---:R-:W-:Y:S08]  /*43a0*/  HMMA.16816.F32.BF16 R20, R4.reuse, R48, R20 ;  /* 0x000000300414723c */ /* 0x044ff00000041814 */
[C---:B------:R-:W-:Y:S08]  /*43b0*/  HMMA.16816.F32.BF16 R24, R4.reuse, R50, R32 ;  /* 0x000000320418723c */ /* 0x040ff00000041820 */
[C---:B------:R-:W-:Y:S08]  /*43c0*/  HMMA.16816.F32.BF16 R36, R4.reuse, R56, R36 ;  /* 0x000000380424723c */ /* 0x040ff00000041824 */
[C---:B------:R-:W-:Y:S08]  /*43d0*/  HMMA.16816.F32.BF16 R60, R4.reuse, R58, R60 ;  /* 0x0000003a043c723c */ /* 0x040ff0000004183c */
[C---:B------:R-:W-:Y:S08]  /*43e0*/  HMMA.16816.F32.BF16 R44, R4.reuse, R68, R44 ;  /* 0x00000044042c723c */ /* 0x040ff0000004182c */
[C---:B------:R-:W-:Y:S01]  /*43f0*/  HMMA.16816.F32.BF16 R40, R4.reuse, R70, R40 ;  /* 0x000000460428723c */ /* 0x040fe20000041828 */
[----:B------:R-:W-:Y:S07]  /*4400*/  LDSM.16.M88.4 R68, [R208+0x6000] ;  /* 0x00600000d044783b */ /* 0x000fee0000000200 */
[C---:B---3--:R-:W-:Y:S08]  /*4410*/  HMMA.16816.F32.BF16 R32, R4.reuse, R76, R28 ;  /* 0x0000004c0420723c */ /* 0x048ff0000004181c */
[----:B------:R-:W-:Y:S01]  /*4420*/  HMMA.16816.F32.BF16 R12, R4, R78, R12 ;  /* 0x0000004e040c723c */ /* 0x000fe2000004180c */
[----:B------:R-:W2:Y:S04]  /*4430*/  LDSM.16.M88.4 R4, [R220+0xc000] ;  /* 0x00c00000dc04783b */ /* 0x000ea80000000200 */
[----:B------:R-:W3:Y:S03]  /*4440*/  LDSM.16.M88.4 R76, [R208+0x7000] ;  /* 0x00700000d04c783b */ /* 0x000ee60000000200 */
[C---:B-1----:R-:W-:Y:S08]  /*4450*/  HMMA.16816.F32.BF16 R28, R8.reuse, R52, R20 ;  /* 0x00000034081c723c */ /* 0x042ff00000041814 */
[C---:B------:R-:W-:Y:S08]  /*4460*/  HMMA.16816.F32.BF16 R24, R8.reuse, R54, R24 ;  /* 0x000000360818723c */ /* 0x040ff00000041818 */
[C---:B------:R-:W-:Y:S08]  /*4470*/  HMMA.16816.F32.BF16 R20, R8.reuse, R64, R36 ;  /* 0x000000400814723c */ /* 0x040ff00000041824 */
[C---:B------:R-:W-:Y:S01]  /*4480*/  HMMA.16816.F32.BF16 R60, R8.reuse, R66, R60 ;  /* 0x00000042083c723c */ /* 0x040fe2000004183c */
[----:B------:R-:W-:Y:S07]  /*4490*/  LDSM.16.M88.4 R64, [R3+0x6000] ;  /* 0x006000000340783b */ /* 0x000fee0000000200 */
[C---:B----4-:R-:W-:Y:S08]  /*44a0*/  HMMA.16816.F32.BF16 R56, R8.reuse, R80, R44 ;  /* 0x000000500838723c */ /* 0x050ff0000004182c */
[C---:B------:R-:W-:Y:S08]  /*44b0*/  HMMA.16816.F32.BF16 R52, R8.reuse, R82, R40 ;  /* 0x000000520834723c */ /* 0x040ff00000041828 */
[C---:B------:R-:W-:Y:S08]  /*44c0*/  HMMA.16816.F32.BF16 R48, R8.reuse, R84, R32 ;  /* 0x000000540830723c */ /* 0x040ff00000041820 */
[----:B------:R-:W-:Y:S01]  /*44d0*/  HMMA.16816.F32.BF16 R8, R8, R86, R12 ;  /* 0x000000560808723c */ /* 0x000fe2000004180c */
[----:B------:R-:W1:Y:S04]  /*44e0*/  LDSM.16.M88.4 R12, [R221+0xc000] ;  /* 0x00c00000dd0c783b */ /* 0x000e680000000200 */
[----:B------:R-:W4:Y:S03]  /*44f0*/  LDSM.16.M88.4 R84, [R3+0x6800] ;  /* 0x006800000354783b */ /* 0x000f260000000200 */
[C---:B--2---:R-:W-:Y:S08]  /*4500*/  HMMA.16816.F32.BF16 R44, R4.reuse, R68, R28 ;  /* 0x00000044042c723c */ /* 0x044ff0000004181c */
[C---:B------:R-:W-:Y:S08]  /*4510*/  HMMA.16816.F32.BF16 R40, R4.reuse, R70, R24 ;  /* 0x000000460428723c */ /* 0x040ff00000041818 */
[C---:B------:R-:W-:Y:S08]  /*4520*/  HMMA.16816.F32.BF16 R36, R4.reuse, R72, R20 ;  /* 0x000000480424723c */ /* 0x040ff00000041814 */
[C---:B------:R-:W-:Y:S08]  /*4530*/  HMMA.16816.F32.BF16 R32, R4.reuse, R74, R60 ;  /* 0x0000004a0420723c */ /* 0x040ff0000004183c */
[C---:B---3--:R-:W-:Y:S01]  /*4540*/  HMMA.16816.F32.BF16 R28, R4.reuse, R76, R56 ;  /* 0x0000004c041c723c */ /* 0x048fe20000041838 */
[----:B------:R-:W-:Y:S07]  /*4550*/  LDSM.16.M88.4 R56, [R209] ;  /* 0x00000000d138783b */ /* 0x000fee0000000200 */
[C---:B------:R-:W-:Y:S01]  /*4560*/  HMMA.16816.F32.BF16 R24, R4.reuse, R78, R52 ;  /* 0x0000004e0418723c */ /* 0x040fe20000041834 */
[----:B------:R-:W-:Y:S07]  /*4570*/  LDSM.16.M88.4 R52, [R209+0x800] ;  /* 0x00080000d134783b */ /* 0x000fee0000000200 */
[C---:B------:R-:W-:Y:S01]  /*4580*/  HMMA.16816.F32.BF16 R20, R4.reuse, R88, R48 ;  /* 0x000000580414723c */ /* 0x040fe20000041830 */
[----:B------:R-:W-:Y:S07]  /*4590*/  LDSM.16.M88.4 R48, [R209+0x1000] ;  /* 0x00100000d130783b */ /* 0x000fee0000000200 */
[----:B------:R-:W-:Y:S01]  /*45a0*/  HMMA.16816.F32.BF16 R4, R4, R90, R8 ;  /* 0x0000005a0404723c */ /* 0x000fe20000041808 */
[----:B------:R-:W-:Y:S04]  /*45b0*/  LDSM.16.M88.4 R8, [R223+0xc000] ;  /* 0x00c00000df08783b */ /* 0x000fe80000000200 */
[----:B------:R2:W3:Y:S03]  /*45c0*/  LDSM.16.M88.4 R88, [R16+0x6000] ;  /* 0x006000001058783b */ /* 0x0004e60000000200 */
[C---:B-1----:R-:W-:Y:S01]  /*45d0*/  HMMA.16816.F32.BF16 R80, R12.reuse, R64, R44 ;  /* 0x000000400c50723c */ /* 0x042fe2000004182c */
[----:B------:R-:W-:Y:S07]  /*45e0*/  LDSM.16.M88.4 R44, [R209+0x1800] ;  /* 0x00180000d12c783b */ /* 0x000fee0000000200 */
[C---:B------:R-:W-:Y:S08]  /*45f0*/  HMMA.16816.F32.BF16 R76, R12.reuse, R66, R40 ;  /* 0x000000420c4c723c */ /* 0x040ff00000041828 */
[C---:B----4-:R-:W-:Y:S08]  /*4600*/  HMMA.16816.F32.BF16 R72, R12.reuse, R84, R36 ;  /* 0x000000540c48723c */ /* 0x050ff00000041824 */
[C---:B------:R-:W-:Y:S08]  /*4610*/  HMMA.16816.F32.BF16 R68, R12.reuse, R86, R32 ;  /* 0x000000560c44723c */ /* 0x040ff00000041820 */
[C---:B------:R-:W-:Y:S08]  /*4620*/  HMMA.16816.F32.BF16 R64, R12.reuse, R96, R28 ;  /* 0x000000600c40723c */ /* 0x040ff0000004181c */
[C---:B------:R-:W-:Y:S08]  /*4630*/  HMMA.16816.F32.BF16 R60, R12.reuse, R98, R24 ;  /* 0x000000620c3c723c */ /* 0x040ff00000041818 */
[C---:B--2---:R-:W-:Y:S08]  /*4640*/  HMMA.16816.F32.BF16 R16, R12.reuse, R108, R20 ;  /* 0x0000006c0c10723c */ /* 0x044ff00000041814 */
[----:B------:R-:W-:Y:S01]  /*4650*/  HMMA.16816.F32.BF16 R12, R12, R110, R4 ;  /* 0x0000006e0c0c723c */ /* 0x000fe20000041804 */
[----:B------:R-:W1:Y:S01]  /*4660*/  LDSM.16.M88.4 R4, [R222+0xc000] ;  /* 0x00c00000de04783b */ /* 0x000e620000000200 */
[----:B------:R-:W-:-:S06]  /*4670*/  DEPBAR.LE SB0, 0x0 ;  /* 0x000080000000791a */ /* 0x000fcc0000000000 */
[C---:B---3--:R-:W-:Y:S08]  /*4680*/  HMMA.16816.F32.BF16 R40, R8.reuse, R88, R80 ;  /* 0x000000580828723c */ /* 0x048ff00000041850 */
        /* <DEDUP_REMOVED lines=9> */
[C---:B------:R-:W-:Y:S08]  /*4720*/  HMMA.16816.F32.BF16 R40, R4.reuse, R44, R16 ;  /* 0x0000002c0428723c */ /* 0x040ff00000041810 */
[C---:B------:R-:W-:Y:S08]  /*4730*/  HMMA.16816.F32.BF16 R36, R4.reuse, R58, R36 ;  /* 0x0000003a0424723c */ /* 0x040ff00000041824 */
[C---:B------:R-:W-:Y:S08]  /*4740*/  HMMA.16816.F32.BF16 R32, R4.reuse, R52, R32 ;  /* 0x000000340420723c */ /* 0x040ff00000041820 */
[C---:B------:R-:W-:Y:S08]  /*4750*/  HMMA.16816.F32.BF16 R28, R4.reuse, R54, R28 ;  /* 0x00000036041c723c */ /* 0x040ff0000004181c */
[C---:B------:R-:W-:Y:S08]  /*4760*/  HMMA.16816.F32.BF16 R48, R4.reuse, R50, R20 ;  /* 0x000000320430723c */ /* 0x040ff00000041814 */
[----:B------:R-:W-:Y:S01]  /*4770*/  HMMA.16816.F32.BF16 R44, R4, R46, R8 ;  /* 0x0000002e042c723c */ /* 0x000fe20000041808 */
[----:B------:R-:W-:Y:S06]  /*4780*/  BAR.SYNC.DEFER_BLOCKING 0x0 ;  /* 0x0000000000007b1d */ /* 0x000fec0000010000 */
[----:B------:R-:W-:Y:S01]  /*4790*/  @!UPT UIADD3 URZ, URZ, URZ, URZ ;  /* 0x0000003f3f3ff290 */ /* 0x000fe2000fffe03f */
[----:B------:R-:W-:Y:S11]  /*47a0*/  @!P2 BRA `(.L_x_4839) ;  /* 0x000004d00000a947 */ /* 0x000ff60003800000 */
[----:B------:R-:W-:Y:S02]  /*47b0*/  IMAD R2, R116, 0x40, R244 ;  /* 0x0000004074027824 */ /* 0x000fe400078e02f4 */
[----:B------:R-:W-:-:S03]  /*47c0*/  IMAD.MOV.U32 R228, RZ, RZ, RZ ;  /* 0x000000ffffe47224 */ /* 0x000fc600078e00ff */
[----:B------:R-:W-:-:S05]  /*47d0*/  IADD3 R2, R2, -0x40, R117 ;  /* 0xffffffc002027810 */ /* 0x000fca0007ffe075 */
[----:B------:R-:W-:-:S04]  /*47e0*/  @P0 IMAD.HI.U32 R3, R2, c[0x0][0x2bc], RZ ;  /* 0x0000af0002030a27 */ /* 0x000fc800078e00ff */
[----:B------:R-:W-:Y:S01]  /*47f0*/  IMAD.MOV.U32 R0, RZ, RZ, R2 ;  /* 0x000000ffff007224 */ /* 0x000fe200078e0002 */
[----:B------:R-:W-:-:S04]  /*4800*/  @P0 SHF.R.U32.HI R0, RZ, c[0x0][0x2c0], R3 ;  /* 0x0000b000ff000a19 */ /* 0x000fc80000011603 */
[----:B------:R-:W-:-:S04]  /*4810*/  @!P1 IADD3 R3, P0, R0, R248, RZ ;  /* 0x000000f800039210 */ /* 0x000fc80007f1e0ff */
[----:B------:R-:W-:Y:S02]  /*4820*/  @!P1 LEA.HI.X.SX32 R5, R0, R252, 0x1, P0 ;  /* 0x000000fc00059211 */ /* 0x000fe400000f0eff */
[----:B------:R-:W-:-:S04]  /*4830*/  @!P1 LEA R4, P0, R3, c[0x0][0x2a0], 0x2 ;  /* 0x0000a80003049a11 */ /* 0x000fc800078010ff */
[----:B------:R-:W-:-:S05]  /*4840*/  @!P1 LEA.HI.X R5, R3, c[0x0][0x2a4], R5, 0x2, P0 ;  /* 0x0000a90003059a11 */ /* 0x000fca00000f1405 */
[----:B------:R-:W2:Y:S01]  /*4850*/  @!P1 LDG.E R228, [R4.64] ;  /* 0x0000000604e49981 */ /* 0x000ea2000c1e1900 */
[----:B------:R-:W-:Y:S01]  /*4860*/  IMAD.MOV R0, RZ, RZ, -R0 ;  /* 0x000000ffff007224 */ /* 0x000fe200078e0a00 */
[----:B------:R-:W-:-:S03]  /*4870*/  SEL R14, RZ, 0x10, P3 ;  /* 0x00000010ff0e7807 */ /* 0x000fc60001800000 */
        /* <DEDUP_REMOVED lines=16> */
.L_x_4921:
[----:B------:R-:W-:Y:S05]  /*4980*/  BRA.DIV ~URZ, `(.L_x_4841) ;  /* 0x0000b6627f007947 */ /* 0x000fea000b800000 */
[----:B------:R-:W3:Y:S01]  /*4990*/  SHFL.IDX PT, R0, R15, RZ, 0x181f ;  /* 0x00181fff0f007589 */ /* 0x000ee200000e0000 */
[----:B------:R-:W-:Y:S02]  /*49a0*/  SEL R13, RZ, 0x10, P5 ;  /* 0x00000010ff0d7807 */ /* 0x000fe40002800000 */
[----:B------:R-:W-:Y:S02]  /*49b0*/  SEL R12, RZ, 0x10, P4 ;  /* 0x00000010ff0c7807 */ /* 0x000fe40002000000 */
[C---:B---3--:R-:W-:Y:S02]  /*49c0*/  IADD3 R6, P2, R0.reuse, R119, RZ ;  /* 0x0000007700067210 */ /* 0x048fe40007f5e0ff */
[----:B------:R-:W-:-:S03]  /*49d0*/  IADD3 R2, P0, R0, R120, RZ ;  /* 0x0000007800027210 */ /* 0x000fc60007f1e0ff */
[----:B--2---:R-:W-:Y:S01]  /*49e0*/  IMAD.X R7, R4, 0x1, R113, P2 ;  /* 0x0000000104077824 */ /* 0x004fe200010e0671 */
[----:B------:R-:W-:Y:S01]  /*49f0*/  IADD3 R10, P2, R0, R122, RZ ;  /* 0x0000007a000a7210 */ /* 0x000fe20007f5e0ff */
[----:B------:R-:W-:Y:S01]  /*4a00*/  IMAD.X R3, R4, 0x1, R114, P0 ;  /* 0x0000000104037824 */ /* 0x000fe200000e0672 */
[----:B------:R-:W-:Y:S02]  /*4a10*/  IADD3 R8, P0, R0, R121, RZ ;  /* 0x0000007900087210 */ /* 0x000fe40007f1e0ff */
[----:B------:R-:W-:Y:S01]  /*4a20*/  @!PT LDS RZ, [RZ] ;  /* 0x00000000fffff984 */ /* 0x000fe20000000800 */
[----:B------:R-:W-:Y:S01]  /*4a30*/  @!PT LDS RZ, [RZ] ;  /* 0x00000000fffff984 */ /* 0x000fe20000000800 */
[----:B------:R2:W-:Y:S01]  /*4a40*/  LDGSTS.E.BYPASS.LTC128B.128 [R229+0x8100], [R6.64], !P6 ;  /* 0x0810000006e57fae */ /* 0x0005e2000f101d46 */
[C---:B------:R-:W-:Y:S02]  /*4a50*/  IMAD.X R11, R4.reuse, 0x1, R115, P2 ;  /* 0x00000001040b7824 */ /* 0x040fe400010e0673 */
[----:B------:R-:W-:Y:S01]  /*4a60*/  IMAD.X R9, R4, 0x1, R112, P0 ;  /* 0x0000000104097824 */ /* 0x000fe200000e0670 */
[----:B------:R3:W-:Y:S04]  /*4a70*/  LDGSTS.E.BYPASS.LTC128B.128 [R229+0xa100], [R2.64], !P5 ;  /* 0x0a10000002e57fae */ /* 0x0007e8000e901d46 */
[----:B------:R3:W-:Y:S04]  /*4a80*/  LDGSTS.E.BYPASS.LTC128B.128 [R229+0xc100], [R10.64], !P4 ;  /* 0x0c1000000ae57fae */ /* 0x0007e8000e101d46 */
[----:B------:R3:W4:Y:S04]  /*4a90*/  SHFL.IDX PT, R4, R5, 0x1, 0x181f ;  /* 0x00381f0005047f89 */ /* 0x00072800000e0000 */
[----:B------:R3:W1:Y:S04]  /*4aa0*/  SHFL.IDX PT, R0, R15, 0x1, 0x181f ;  /* 0x00381f000f007f89 */ /* 0x00066800000e0000 */
[----:B------:R3:W-:Y:S01]  /*4ab0*/  LDGSTS.E.BYPASS.LTC128B.128 [R229+0xe100], [R8.64], !P3 ;  /* 0x0e10000008e57fae */ /* 0x0007e2000d901d46 */
[----:B--2---:R-:W-:-:S04]  /*4ac0*/  SEL R7, RZ, 0x10, P6 ;  /* 0x00000010ff077807 */ /* 0x004fc80003000000 */
.L_x_4922:
[----:B---3--:R-:W-:Y:S02]  /*4ad0*/  IADD3 R2, -R7, 0x10, RZ ;  /* 0x0000001007027810 */ /* 0x008fe40007ffe1ff */
        /* <DEDUP_REMOVED lines=9> */
[----:B----4-:R-:W-:Y:S02]  /*4b70*/  IADD3.X R11, RZ, R4, R113, P4, P3 ;  /* 0x00000004ff0b7210 */ /* 0x010fe400027e6471 */
[----:B------:R-:W-:Y:S02]  /*4b80*/  IADD3 R6, P4, P3, R2, R0, R122 ;  /* 0x0000000002067210 */ /* 0x000fe40007b9e07a */
[----:B------:R-:W-:Y:S02]  /*4b90*/  IADD3.X R9, RZ, R4, R114, P2, P0 ;  /* 0x00000004ff097210 */ /* 0x000fe400017e0472 */
[----:B------:R-:W-:-:S02]  /*4ba0*/  IADD3 R2, P2, P0, R3, R0, R121 ;  /* 0x0000000003027210 */ /* 0x000fc4000785e079 */
[----:B------:R-:W-:Y:S02]  /*4bb0*/  ISETP.NE.U32.AND P5, PT, R7, RZ, PT ;  /* 0x000000ff0700720c */ /* 0x000fe40003fa5070 */
[-C--:B------:R-:W-:Y:S02]  /*4bc0*/  IADD3.X R7, RZ, R4.reuse, R115, P4, P3 ;  /* 0x00000004ff077210 */ /* 0x080fe400027e6473 */
[----:B------:R-:W-:Y:S02]  /*4bd0*/  ISETP.NE.U32.AND P4, PT, R13, RZ, PT ;  /* 0x000000ff0d00720c */ /* 0x000fe40003f85070 */
[----:B------:R-:W-:Y:S02]  /*4be0*/  ISETP.NE.U32.AND P3, PT, R12, RZ, PT ;  /* 0x000000ff0c00720c */ /* 0x000fe40003f65070 */
[----:B------:R-:W-:Y:S02]  /*4bf0*/  IADD3.X R3, RZ, R4, R112, P2, P0 ;  /* 0x00000004ff037210 */ /* 0x000fe400017e0470 */
[----:B------:R-:W-:-:S03]  /*4c00*/  ISETP.NE.U32.AND P0, PT, R14, RZ, PT ;  /* 0x000000ff0e00720c */ /* 0x000fc60003f05070 */
[----:B------:R-:W-:Y:S01]  /*4c10*/  @!PT LDS RZ, [RZ] ;  /* 0x00000000fffff984 */ /* 0x000fe20000000800 */
[----:B------:R-:W-:Y:S01]  /*4c20*/  @!PT LDS RZ, [RZ] ;  /* 0x00000000fffff984 */ /* 0x000fe20000000800 */
[----:B------:R-:W-:Y:S01]  /*4c30*/  @!PT LDS RZ, [RZ] ;  /* 0x00000000fffff984 */ /* 0x000fe20000000800 */
[----:B------:R1:W-:Y:S04]  /*4c40*/  LDGSTS.E.BYPASS.LTC128B.128.ZFILL [R229+0x9100], [R10.64], P5 ;  /* 0x091000000ae57fae */ /* 0x0003e8000a941d46 */
[----:B------:R1:W-:Y:S04]  /*4c50*/  LDGSTS.E.BYPASS.LTC128B.128.ZFILL [R229+0xb100], [R8.64], P4 ;  /* 0x0b10000008e57fae */ /* 0x0003e8000a141d46 */
[----:B------:R1:W-:Y:S04]  /*4c60*/  LDGSTS.E.BYPASS.LTC128B.128.ZFILL [R229+0xd100], [R6.64], P3 ;  /* 0x0d10000006e57fae */ /* 0x0003e80009941d46 */
[----:B------:R1:W-:Y:S02]  /*4c70*/  LDGSTS.E.BYPASS.LTC128B.128.ZFILL [R229+0xf100], [R2.64], P0 ;  /* 0x0f10000002e57fae */ /* 0x0003e40008141d46 */
.L_x_4839:
[----:B------:R-:W-:Y:S05]  /*4c80*/  BSYNC B0 ;  /* 0x0000000000007941 */ /* 0x000fea0003800000 */
.L_x_4838:
[----:B------:R-:W2:Y:S04]  /*4c90*/  LDL R0, [R1+0x44] ;  /* 0x0000440001007983 */ /* 0x000ea80000100800 */
[----:B------:R-:W0:Y:S01]  /*4ca0*/  LDGDEPBAR ;  /* 0x00000000000079af */ /* 0x000e220000000000 */
[----:B--2---:R-:W-:-:S05]  /*4cb0*/  IMAD.IADD R0, R118, 0x1, -R0 ;  /* 0x0000000176007824 */ /* 0x004fca00078e0a00 */
        /* <DEDUP_REMOVED lines=12> */
[----:B------:R-:W-:Y:S02]  /*4d80*/  FSEL R9, R37, -INF , P0 ;  /* 0xff80000025097808 */ /* 0x000fe40000000000 */
[----:B------:R-:W-:Y:S02]  /*4d90*/  ISETP.GT.AND P4, PT, R0, 0x10, PT ;  /* 0x000000100000780c */ /* 0x000fe40003f84270 */
        /* <DEDUP_REMOVED lines=18> */
[----:B------:R-:W-:Y:S02]  /*4ec0*/  FSEL R22, R31, -INF , P0 ;  /* 0xff8000001f167808 */ /* 0x000fe40000000000 */
[----:B------:R-:W-:Y:S02]  /*4ed0*/  FSEL R13, R29, -INF , P0 ;  /* 0xff8000001d0d7808 */ /* 0x000fe40000000000 */
[----:B------:R-:W-:Y:S02]  /*4ee0*/  ISETP.GT.AND P2, PT, R0, 0x20, PT ;  /* 0x000000200000780c */ /* 0x000fe40003f44270 */
[----:B------:R-:W-:-:S02]  /*4ef0*/  FMNMX.FTZ R2, R12, R2, !PT ;  /* 0x000000020c027209 */ /* 0x000fc40007810000 */
[----:B------:R-:W-:Y:S02]  /*4f00*/  ISETP.GT.AND P0, PT, R0, 0x21, PT ;  /* 0x000000210000780c */ /* 0x000fe40003f04270 */
[----:B------:R-:W-:Y:S02]  /*4f10*/  FMNMX.FTZ R3, R21, R3, !PT ;  /* 0x0000000315037209 */ /* 0x000fe40007810000 */
[----:B------:R-:W-:Y:S02]  /*4f20*/  FSEL R88, R24, -INF , P2 ;  /* 0xff80000018587808 */ /* 0x000fe40001000000 */
[----:B------:R-:W-:Y:S02]  /*4f30*/  FMNMX.FTZ R2, R13, R2, !PT ;  /* 0x000000020d027209 */ /* 0x000fe40007810000 */
[----:B------:R-:W-:Y:S02]  /*4f40*/  FSEL R96, R26, -INF , P2 ;  /* 0xff8000001a607808 */ /* 0x000fe40001000000 */
[----:B------:R-:W-:-:S02]  /*4f50*/  FSEL R95, R27, -INF , P0 ;  /* 0xff8000001b5f7808 */ /* 0x000fc40000000000 */
[----:B------:R-:W-:Y:S02]  /*4f60*/  FSEL R87, R25, -INF , P0 ;  /* 0xff80000019577808 */ /* 0x000fe40000000000 */
[----:B------:R-:W-:Y:S02]  /*4f70*/  FMNMX.FTZ R3, R22, R3, !PT ;  /* 0x0000000316037209 */ /* 0x000fe40007810000 */
[----:B------:R-:W-:Y:S02]  /*4f80*/  ISETP.GT.AND P0, PT, R0, 0x28, PT ;  /* 0x000000280000780c */ /* 0x000fe40003f04270 */
[----:B------:R-:W-:Y:S02]  /*4f90*/  FMNMX.FTZ R2, R88, R2, !PT ;  /* 0x0000000258027209 */ /* 0x000fe40007810000 */
[----:B------:R-:W-:Y:S02]  /*4fa0*/  FMNMX.FTZ R3, R96, R3, !PT ;  /* 0x0000000360037209 */ /* 0x000fe40007810000 */
[----:B------:R-:W-:-:S02]  /*4fb0*/  FSEL R94, R50, -INF , P0 ;  /* 0xff800000325e7808 */ /* 0x000fc40000000000 */
[----:B------:R-:W-:Y:S02]  /*4fc0*/  FSEL R27, R48, -INF , P0 ;  /* 0xff800000301b7808 */ /* 0x000fe40000000000 */
[C---:B------:R-:W-:Y:S02]  /*4fd0*/  ISETP.GT.AND P5, PT, R0.reuse, 0x29, PT ;  /* 0x000000290000780c */ /* 0x040fe40003fa4270 */
[C---:B------:R-:W-:Y:S02]  /*4fe0*/  ISETP.GT.AND P4, PT, R0.reuse, 0x30, PT ;  /* 0x000000300000780c */ /* 0x040fe40003f84270 */
        /* <DEDUP_REMOVED lines=35> */
.L_x_4923:
        /* <DEDUP_REMOVED lines=13> */
[----:B------:R-:W-:Y:S01]  /*52f0*/  LDSM.16.MT88.4 R28, [R212] ;  /* 0x00000000d41c783b */ /* 0x000fe20000004200 */
[----:B------:R-:W-:-:S03]  /*5300*/  FFMA.FTZ R26, R26, c[0x0][0x2d0], -R2 ;  /* 0x0000b4001a1a7a23 */ /* 0x000fc60000010802 */
        /* <DEDUP_REMOVED lines=13> */
[----:B-1----:R-:W-:Y:S01]  /*53e0*/  FFMA.FTZ R0, R8, c[0x0][0x2d0], -R2 ;  /* 0x0000b40008007a23 */ /* 0x002fe20000010802 */
[----:B----4-:R-:W-:-:S03]  /*53f0*/  F2FP.BF16.PACK_AB R12, R99, R112 ;  /* 0x00000070630c723e */ /* 0x010fc600000010ff */
[----:B------:R1:W-:Y:S02]  /*5400*/  MUFU.EX2 R117, R0 ;  /* 0x0000000000757308 */ /* 0x0003e40000000800 */
[----:B-1----:R-:W-:-:S06]  /*5410*/  FFMA.FTZ R0, R9, c[0x0][0x2d0], -R2 ;  /* 0x0000b40009007a23 */ /* 0x002fcc0000010802 */
[----:B------:R1:W3:Y:S02]  /*5420*/  MUFU.EX2 R119, R0 ;  /* 0x0000000000777308 */ /* 0x0002e40000000800 */
[----:B-1----:R-:W-:-:S06]  /*5430*/  FFMA.FTZ R0, R10, c[0x0][0x2d0], -R2 ;  /* 0x0000b4000a007a23 */ /* 0x002fcc0000010802 */
[----:B------:R1:W-:Y:S02]  /*5440*/  MUFU.EX2 R129, R0 ;  /* 0x0000000000817308 */ /* 0x0003e40000000800 */
[----:B-1----:R-:W-:Y:S02]  /*5450*/  FFMA.FTZ R0, R11, c[0x0][0x2d0], -R2 ;  /* 0x0000b4000b007a23 */ /* 0x002fe40000010802 */
[----:B------:R-:W1:Y:S04]  /*5460*/  LDSM.16.MT88.4 R8, [R210] ;  /* 0x00000000d208783b */ /* 0x000e680000004200 */
        /* <DEDUP_REMOVED lines=92> */
[----:B--2---:R-:W-:Y:S07]  /*5a30*/  HMMA.16816.F32.BF16 R108, R8, R20, R4 ;  /* 0x00000014086c723c */ /* 0x004fee0000041804 */
[----:B------:R-:W-:Y:S01]  /*5a40*/  FADD.FTZ R20, R98, R97 ;  /* 0x0000006162147221 */ /* 0x000fe20000010000 */
[----:B------:R-:W-:Y:S08]  /*5a50*/  HMMA.16816.F32.BF16 R4, R12, R42, RZ ;  /* 0x0000002a0c04723c */ /* 0x000ff000000418ff */
[C---:B------:R-:W-:Y:S01]  /*5a60*/  HMMA.16816.F32.BF16 R104, R8.reuse, R38, R16 ;  /* 0x000000260868723c */ /* 0x040fe20000041810 */
[----:B------:R-:W2:Y:S11]  /*5a70*/  LDSM.16.MT88.4 R16, [R210+0x6800] ;  /* 0x00680000d210783b */ /* 0x000eb60000004200 */
[----:B------:R-:W-:Y:S04]  /*5a80*/  @!UPT UIADD3 URZ, URZ, URZ, URZ ;  /* 0x0000003f3f3ff290 */ /* 0x000fe8000fffe03f */
[----:B------:R-:W-:Y:S08]  /*5a90*/  HMMA.16816.F32.BF16 R112, R8, R22, R4 ;  /* 0x000000160870723c */ /* 0x000ff00000041804 */
[----:B-1----:R-:W-:Y:S07]  /*5aa0*/  HMMA.16816.F32.BF16 R4, R12, R28, RZ ;  /* 0x0000001c0c04723c */ /* 0x002fee00000418ff */
[----:B------:R-:W-:-:S02]  /*5ab0*/  FFMA.FTZ R29, R88, c[0x0][0x2d0], -R2 ;  /* 0x0000b400581d7a23 */ /* 0x000fc40000010802 */
[----:B------:R-:W-:Y:S11]  /*5ac0*/  FFMA.FTZ R28, R87, c[0x0][0x2d0], -R2 ;  /* 0x0000b400571c7a23 */ /* 0x000ff60000010802 */
[----:B------:R-:W-:Y:S04]  /*5ad0*/  @!UPT UIADD3 URZ, URZ, URZ, URZ ;  /* 0x0000003f3f3ff290 */ /* 0x000fe8000fffe03f */
        /* <DEDUP_REMOVED lines=14> */
[----:B------:R-:W-:Y:S01]  /*5bc0*/  MUFU.EX2 R21, R28 ;  /* 0x0000001c00157308 */ /* 0x000fe20000000800 */
[----:B------:R-:W-:Y:S02]  /*5bd0*/  FFMA.FTZ R25, R94, c[0x0][0x2d0], -R0 ;  /* 0x0000b4005e197a23 */ /* 0x000fe40000010800 */
[----:B------:R-:W-:-:S05]  /*5be0*/  FADD.FTZ R3, R134, R3 ;  /* 0x0000000386037221 */ /* 0x000fca0000010000 */
[----:B------:R1:W-:Y:S08]  /*5bf0*/  MUFU.EX2 R20, R26 ;  /* 0x0000001a00147308 */ /* 0x0003f00000000800 */
[----:B------:R-:W-:Y:S01]  /*5c00*/  MUFU.EX2 R25, R25 ;  /* 0x0000001900197308 */ /* 0x000fe20000000800 */
[----:B-1----:R-:W-:-:S06]  /*5c10*/  FFMA.FTZ R26, R95, c[0x0][0x2d0], -R0 ;  /* 0x0000b4005f1a7a23 */ /* 0x002fcc0000010800 */
[----:B--2---:R-:W-:Y:S01]  /*5c20*/  HMMA.16816.F32.BF16 R116, R8, R16, R4 ;  /* 0x000000100874723c */ /* 0x004fe20000041804 */
[----:B------:R-:W-:Y:S07]  /*5c30*/  MUFU.EX2 R17, R30 ;  /* 0x0000001e00117308 */ /* 0x000fee0000000800 */
[----:B------:R-:W-:Y:S01]  /*5c40*/  HMMA.16816.F32.BF16 R4, R12, R22, RZ ;  /* 0x000000160c04723c */ /* 0x000fe200000418ff */
[----:B------:R-:W-:Y:S08]  /*5c50*/  MUFU.EX2 R23, R29 ;  /* 0x0000001d00177308 */ /* 0x000ff00000000800 */
[----:B------:R1:W2:Y:S08]  /*5c60*/  MUFU.EX2 R16, R31 ;  /* 0x0000001f00107308 */ /* 0x0002b00000000800 */
[----:B------:R3:W4:Y:S07]  /*5c70*/  MUFU.EX2 R22, R27 ;  /* 0x0000001b00167308 */ /* 0x00072e0000000800 */
[----:B------:R-:W-:Y:S01]  /*5c80*/  HMMA.16816.F32.BF16 R64, R8, R18, R4 ;  /* 0x000000120840723c */ /* 0x000fe20000041804 */
[----:B-1----:R-:W1:Y:S01]  /*5c90*/  LDSM.16.MT88.4 R28, [R213+0x6000] ;  /* 0x00600000d51c783b */ /* 0x002e620000004200 */
[----:B--2---:R-:W-:-:S05]  /*5ca0*/  F2FP.BF16.PACK_AB R128, R16, R17 ;  /* 0x000000111080723e */ /* 0x004fca00000010ff */
[--C-:B------:R-:W-:Y:S01]  /*5cb0*/  FFMA.FTZ R7, R93, c[0x0][0x2d0], -R0.reuse ;  /* 0x0000b4005d077a23 */ /* 0x100fe20000010800 */
[----:B------:R-:W-:Y:S01]  /*5cc0*/  F2FP.BF16.PACK_AB R4, R21, R23 ;  /* 0x000000171504723e */ /* 0x000fe200000010ff */
[--C-:B---3--:R-:W-:Y:S01]  /*5cd0*/  FFMA.FTZ R27, R96, c[0x0][0x2d0], -R0.reuse ;  /* 0x0000b400601b7a23 */ /* 0x108fe20000010800 */
[----:B----4-:R-:W-:Y:S01]  /*5ce0*/  F2FP.BF16.PACK_AB R6, R20, R22 ;  /* 0x000000161406723e */ /* 0x010fe200000010ff */
[----:B------:R-:W-:Y:S02]  /*5cf0*/  FFMA.FTZ R5, R92, c[0x0][0x2d0], -R0 ;  /* 0x0000b4005c057a23 */ /* 0x000fe40000010800 */
[----:B------:R-:W-:Y:S01]  /*5d00*/  FADD.FTZ R0, R23, R2 ;  /* 0x0000000217007221 */ /* 0x000fe20000010000 */
[----:B------:R-:W-:Y:S01]  /*5d10*/  MUFU.EX2 R7, R7 ;  /* 0x0000000700077308 */ /* 0x000fe20000000800 */
[----:B------:R-:W-:Y:S02]  /*5d20*/  FADD.FTZ R2, R204, R3 ;  /* 0x00000003cc027221 */ /* 0x000fe40000010000 */
[----:B------:R-:W-:-:S04]  /*5d30*/  FADD.FTZ R0, R21, R0 ;  /* 0x0000000015007221 */ /* 0x000fc80000010000 */
[----:B------:R-:W-:Y:S01]  /*5d40*/  FADD.FTZ R0, R22, R0 ;  /* 0x0000000016007221 */ /* 0x000fe20000010000 */
[----:B------:R-:W2:Y:S03]  /*5d50*/  MUFU.EX2 R27, R27 ;  /* 0x0000001b001b7308 */ /* 0x000ea60000000800 */
[----:B------:R-:W-:Y:S02]  /*5d60*/  FADD.FTZ R0, R20, R0 ;  /* 0x0000000014007221 */ /* 0x000fe40000010000 */
[----:B------:R-:W3:Y:S02]  /*5d70*/  LDSM.16.MT88.4 R20, [R213+0x6800] ;  /* 0x00680000d514783b */ /* 0x000ee40000004200 */
[----:B------:R-:W-:-:S04]  /*5d80*/  FADD.FTZ R0, R17, R0 ;  /* 0x0000000011007221 */ /* 0x000fc80000010000 */
[----:B------:R-:W-:Y:S02]  /*5d90*/  FADD.FTZ R3, R16, R0 ;  /* 0x0000000010037221 */ /* 0x000fe40000010000 */
[----:B--2---:R-:W-:Y:S01]  /*5da0*/  FADD.FTZ R0, R27, R2 ;  /* 0x000000021b007221 */ /* 0x004fe20000010000 */
[----:B-1----:R-:W-:Y:S01]  /*5db0*/  HMMA.16816.F32.BF16 R16, R12, R28, RZ ;  /* 0x0000001c0c10723c */ /* 0x002fe200000418ff */
[----:B------:R-:W-:Y:S08]  /*5dc0*/  MUFU.EX2 R29, R36 ;  /* 0x00000024001d7308 */ /* 0x000ff00000000800 */
[----:B------:R-:W1:Y:S02]  /*5dd0*/  MUFU.EX2 R28, R35 ;  /* 0x00000023001c7308 */ /* 0x000e640000000800 */
[----:B-1----:R-:W-:Y:S11]  /*5de0*/  F2FP.BF16.PACK_AB R130, R28, R29 ;  /* 0x0000001d1c82723e */ /* 0x002ff600000010ff */
[----:B------:R-:W-:Y:S02]  /*5df0*/  @!UPT UIADD3 URZ, URZ, URZ, URZ ;  /* 0x0000003f3f3ff290 */ /* 0x000fe4000fffe03f */
[----:B---3--:R-:W-:Y:S01]  /*5e00*/  HMMA.16816.F32.BF16 R48, R8, R20, R16 ;  /* 0x000000140830723c */ /* 0x008fe20000041810 */
        /* <DEDUP_REMOVED lines=130> */
.L_x_4850:
[----:B------:R-:W-:Y:S01]  /*6630*/  SHF.R.S32.HI R0, RZ, 0x1f, R232 ;  /* 0x0000001fff007819 */ /* 0x000fe200000114e8 */
[----:B------:R-:W2:Y:S01]  /*6640*/  LDL R5, [R1+0x10] ;  /* 0x0000100001057983 */ /* 0x000ea20000100800 */
[----:B------:R-:W-:Y:S01]  /*6650*/  SHF.R.S32.HI R6, RZ, 0x1f, R241 ;  /* 0x0000001fff067819 */ /* 0x000fe200000114f1 */
[----:B------:R-:W-:Y:S04]  /*6660*/  DEPBAR.LE SB0, 0x0 ;  /* 0x000080000000791a */ /* 0x000fe80000000000 */
[----:B------:R-:W-:Y:S01]  /*6670*/  SHF.R.S32.HI R4, RZ, 0x1f, R228 ;  /* 0x0000001fff047819 */ /* 0x000fe200000114e4 */
[----:B------:R-:W-:Y:S01]  /*6680*/  WARPSYNC 0xffffffff ;  /* 0xffffffff00007948 */ /* 0x000fe20003800000 */
[----:B------:R-:W-:Y:S01]  /*6690*/  IADD3 R132, R208, 0x40, RZ ;  /* 0x00000040d0847810 */ /* 0x000fe20007ffe0ff */
[----:B------:R-:W-:Y:S01]  /*66a0*/  BAR.SYNC.DEFER_BLOCKING 0x0 ;  /* 0x0000000000007b1d */ /* 0x000fe20000010000 */
[----:B------:R-:W-:Y:S01]  /*66b0*/  LOP3.LUT P5, RZ, R235, 0x2, RZ, 0xc0, !PT ;  /* 0x00000002ebff7812 */ /* 0x000fe200078ac0ff */
[----:B------:R-:W-:Y:S01]  /*66c0*/  IMAD R0, R0, c[0x0][0x208], RZ ;  /* 0x0000820000007a24 */ /* 0x000fe200078e02ff */
[C---:B------:R-:W-:Y:S01]  /*66d0*/  SHF.L.U64.HI R22, R241.reuse, 0x1, R6 ;  /* 0x00000001f1167819 */ /* 0x040fe20000010206 */
[C---:B------:R-:W-:Y:S01]  /*66e0*/  IMAD.WIDE.U32 R2, R232.reuse, c[0x0][0x208], RZ ;  /* 0x00008200e8027a25 */ /* 0x040fe200078e00ff */
[----:B------:R-:W-:Y:S02]  /*66f0*/  SHF.R.S32.HI R6, RZ, 0x1f, R240 ;  /* 0x0000001fff067819 */ /* 0x000fe400000114f0 */
[----:B------:R-:W-:Y:S01]  /*6700*/  ISETP.GE.AND P4, PT, R241, c[0x0][0x1d4], PT ;  /* 0x00007500f1007a0c */ /* 0x000fe20003f86270 */
[----:B------:R-:W-:Y:S01]  /*6710*/  IMAD R0, R232, c[0x0][0x20c], R0 ;  /* 0x00008300e8007a24 */ /* 0x000fe200078e0200 */
[----:B------:R-:W-:Y:S01]  /*6720*/  ISETP.GE.AND P3, PT, R239, c[0x0][0x1d4], PT ;  /* 0x00007500ef007a0c */ /* 0x000fe20003f66270 */
[----:B------:R-:W-:Y:S01]  /*6730*/  IMAD R4, R4, c[0x0][0x218], RZ ;  /* 0x0000860004047a24 */ /* 0x000fe200078e02ff */
[----:B------:R-:W-:Y:S01]  /*6740*/  SHF.L.U64.HI R20, R240, 0x1, R6 ;  /* 0x00000001f0147819 */ /* 0x000fe20000010206 */
[----:B------:R-:W-:Y:S02]  /*6750*/  IMAD.IADD R3, R3, 0x1, R0 ;  /* 0x0000000103037824 */ /* 0x000fe400078e0200 */
[C---:B------:R-:W-:Y:S02]  /*6760*/  IMAD R4, R228.reuse, c[0x0][0x21c], R4 ;  /* 0x00008700e4047a24 */ /* 0x040fe400078e0204 */
[----:B------:R-:W-:Y:S04]  /*6770*/  IMAD.WIDE.U32 R2, R228, c[0x0][0x218], R2 ;  /* 0x00008600e4027a25 */ /* 0x000fe800078e0002 */
[----:B------:R-:W-:Y:S01]  /*6780*/  IMAD.SHL.U32 R30, R241, 0x2, RZ ;  /* 0x00000002f11e7824 */ /* 0x000fe200078e00ff */
[----:B------:R-:W-:Y:S01]  /*6790*/  IADD3 R0, P0, R250, R2, RZ ;  /* 0x00000002fa007210 */ /* 0x000fe20007f1e0ff */
[----:B------:R-:W-:Y:S01]  /*67a0*/  IMAD.SHL.U32 R29, R239, 0x2, RZ ;  /* 0x00000002ef1d7824 */ /* 0x000fe200078e00ff */
[----:B------:R-:W1:Y:S02]  /*67b0*/  LDSM.16.M88.4 R32, [R220] ;  /* 0x00000000dc20783b */ /* 0x000e640000000200 */
[----:B------:R-:W-:Y:S01]  /*67c0*/  LEA R14, P2, R0, c[0x0][0x1f8], 0x1 ;  /* 0x00007e00000e7a11 */ /* 0x000fe200078408ff */
[----:B------:R-:W-:Y:S01]  /*67d0*/  IMAD.SHL.U32 R28, R240, 0x2, RZ ;  /* 0x00000002f01c7824 */ /* 0x000fe200078e00ff */
[----:B------:R-:W3:Y:S01]  /*67e0*/  LDSM.16.M88.4 R8, [R208] ;  /* 0x00000000d008783b */ /* 0x000ee20000000200 */
[----:B------:R-:W-:Y:S03]  /*67f0*/  IMAD.SHL.U32 R23, R231, 0x2, RZ ;  /* 0x00000002e7177824 */ /* 0x000fe600078e00ff */
[----:B------:R-:W4:Y:S04]  /*6800*/  LDSM.16.M88.4 R16, [R208+0x800] ;  /* 0x00080000d010783b */ /* 0x000f280000000200 */
[----:B------:R-:W1:Y:S04]  /*6810*/  LDSM.16.M88.4 R24, [R208+0x1000] ;  /* 0x00100000d018783b */ /* 0x000e680000000200 */
[----:B------:R-:W1:Y:S04]  /*6820*/  LDSM.16.M88.4 R168, [R208+0x1800] ;  /* 0x00180000d0a8783b */ /* 0x000e680000000200 */
[----:B------:R-:W1:Y:S01]  /*6830*/  LDSM.16.M88.4 R172, [R221] ;  /* 0x00000000ddac783b */ /* 0x000e620000000200 */
[----:B--2---:R-:W-:Y:S02]  /*6840*/  IADD3.X R2, R5, R3, R4, P0, !PT ;  /* 0x0000000305027210 */ /* 0x004fe400007fe404 */
[----:B------:R-:W-:Y:S02]  /*6850*/  LOP3.LUT P0, RZ, R235, 0x4, RZ, 0xc0, !PT ;  /* 0x00000004ebff7812 */ /* 0x000fe4000780c0ff */
[----:B------:R-:W-:Y:S02]  /*6860*/  LEA.HI.X R4, R0, c[0x0][0x1fc], R2, 0x1, P2 ;  /* 0x00007f0000047a11 */ /* 0x000fe400010f0c02 */
[----:B------:R-:W-:Y:S02]  /*6870*/  SHF.R.S32.HI R5, RZ, 0x1f, R239 ;  /* 0x0000001fff057819 */ /* 0x000fe400000114ef */
[C---:B------:R-:W-:Y:S02]  /*6880*/  IADD3 R0, R208.reuse, 0x20, RZ ;  /* 0x00000020d0007810 */ /* 0x040fe40007ffe0ff */
[----:B------:R-:W-:Y:S02]  /*6890*/  SHF.L.U64.HI R21, R239, 0x1, R5 ;  /* 0x00000001ef157819 */ /* 0x000fe40000010205 */
[C---:B------:R-:W-:Y:S02]  /*68a0*/  @P5 IADD3 R0, R208.reuse, -0x20, RZ ;  /* 0xffffffe0d0005810 */ /* 0x040fe40007ffe0ff */
[----:B------:R-:W-:Y:S02]  /*68b0*/  SHF.R.S32.HI R5, RZ, 0x1f, R231 ;  /* 0x0000001fff057819 */ /* 0x000fe400000114e7 */
[----:B------:R-:W-:Y:S01]  /*68c0*/  @P0 IADD3 R132, R208, -0x40, RZ ;  /* 0xffffffc0d0840810 */ /* 0x000fe20007ffe0ff */
[----:B------:R-:W2:Y:S01]  /*68d0*/  LDSM.16.M88.4 R176, [R0] ;  /* 0x0000000000b0783b */ /* 0x000ea20000000200 */
[----:B------:R-:W-:Y:S02]  /*68e0*/  ISETP.GE.AND P2, PT, R240, c[0x0][0x1d4], PT ;  /* 0x00007500f0007a0c */ /* 0x000fe40003f46270 */
[----:B------:R-:W-:Y:S01]  /*68f0*/  SHF.L.U64.HI R15, R231, 0x1, R5 ;  /* 0x00000001e70f7819 */ /* 0x000fe20000010205 */
[----:B------:R-:W1:Y:S01]  /*6900*/  LDSM.16.M88.4 R180, [R0+0x800] ;  /* 0x0008000000b4783b */ /* 0x000e620000000200 */
[C---:B------:R-:W-:Y:S02]  /*6910*/  IADD3 R219, R0.reuse, 0x7800, RZ ;  /* 0x0000780000db7810 */ /* 0x040fe40007ffe0ff */
[C---:B------:R-:W-:Y:S01]  /*6920*/  IADD3 R218, R0.reuse, 0x7000, RZ ;  /* 0x0000700000da7810 */ /* 0x040fe20007ffe0ff */
[----:B------:R-:W1:Y:S01]  /*6930*/  LDSM.16.M88.4 R184, [R0+0x1000] ;  /* 0x0010000000b8783b */ /* 0x000e620000000200 */
        /* <DEDUP_REMOVED lines=10> */
[----:B------:R-:W-:Y:S02]  /*69e0*/  IADD3 R193, R0, 0x2000, RZ ;  /* 0x0000200000c17810 */ /* 0x000fe40007ffe0ff */
        /* <DEDUP_REMOVED lines=16> */
[----:B-1234-:R1:W2:Y:S02]  /*6af0*/  SHFL.IDX PT, R2, R4, RZ, 0x181f ;  /* 0x00181fff04027589 */ /* 0x01e2a400000e0000 */
.L_x_4924:
[----:B------:R-:W3:Y:S01]  /*6b00*/  SHFL.IDX PT, R5, R14, RZ, 0x181f ;  /* 0x00181fff0e057589 */ /* 0x000ee200000e0000 */
[----:B------:R-:W-:Y:S01]  /*6b10*/  SEL R233, RZ, 0x10, P6 ;  /* 0x00000010ffe97807 */ /* 0x000fe20003000000 */
[----:B------:R-:W-:Y:S03]  /*6b20*/  BSSY B0, `(.L_x_4845) ;  /* 0x000014c000007945 */ /* 0x000fe60003800000 */
[----:B------:R4:W5:Y:S05]  /*6b30*/  SHFL.IDX PT, R3, R14, 0x1, 0x181f ;  /* 0x00381f000e037f89 */ /* 0x00096a00000e0000 */
[----:B-1----:R-:W1:Y:S01]  /*6b40*/  SHFL.IDX PT, R4, R4, 0x1, 0x181f ;  /* 0x00381f0004047f89 */ /* 0x002e6200000e0000 */
[----:B----4-:R-:W-:Y:S02]  /*6b50*/  SEL R14, RZ, 0x10, P3 ;  /* 0x00000010ff0e7807 */ /* 0x010fe40001800000 */
[C---:B---3--:R-:W-:Y:S05]  /*6b60*/  IADD3 R6, P0, R5.reuse, R23, RZ ;  /* 0x0000001705067210 */ /* 0x048fea0007f1e0ff */
[C---:B--2---:R-:W-:Y:S05]  /*6b70*/  IMAD.X R7, R2.reuse, 0x1, R15, P0 ;  /* 0x0000000102077824 */ /* 0x044fea00000e060f */
[----:B------:R2:W-:Y:S02]  /*6b80*/  LDGSTS.E.BYPASS.LTC128B.128 [R229+0x100], [R6.64], !P6 ;  /* 0x0010000006e57fae */ /* 0x0005e4000f101d46 */
[C---:B--2---:R-:W-:Y:S05]  /*6b90*/  IADD3 R6, P0, R5.reuse, R28, RZ ;  /* 0x0000001c05067210 */ /* 0x044fea0007f1e0ff */
[C---:B------:R-:W-:Y:S01]  /*6ba0*/  IMAD.X R7, R2.reuse, 0x1, R20, P0 ;  /* 0x0000000102077824 */ /* 0x040fe200000e0614 */
[C---:B------:R-:W-:Y:S04]  /*6bb0*/  IADD3 R12, P0, R5.reuse, R29, RZ ;  /* 0x0000001d050c7210 */ /* 0x040fe80007f1e0ff */
[----:B------:R2:W-:Y:S01]  /*6bc0*/  LDGSTS.E.BYPASS.LTC128B.128 [R229+0x2100], [R6.64], !P2 ;  /* 0x0210000006e57fae */ /* 0x0005e2000d101d46 */
[C---:B------:R-:W-:Y:S05]  /*6bd0*/  IMAD.X R13, R2.reuse, 0x1, R21, P0 ;  /* 0x00000001020d7824 */ /* 0x040fea00000e0615 */
[----:B------:R3:W-:Y:S01]  /*6be0*/  LDGSTS.E.BYPASS.LTC128B.128 [R229+0x4100], [R12.64], !P3 ;  /* 0x041000000ce57fae */ /* 0x0007e2000d901d46 */
[----:B--2---:R-:W-:Y:S02]  /*6bf0*/  IADD3 R6, P0, R5, R30, RZ ;  /* 0x0000001e05067210 */ /* 0x004fe40007f1e0ff */
[----:B------:R-:W-:Y:S03]  /*6c00*/  SEL R5, RZ, 0x10, P2 ;  /* 0x00000010ff057807 */ /* 0x000fe60001000000 */
[----:B------:R-:W-:Y:S01]  /*6c10*/  IMAD.X R7, R2, 0x1, R22, P0 ;  /* 0x0000000102077824 */ /* 0x000fe200000e0616 */
[----:B------:R-:W-:Y:S04]  /*6c20*/  IADD3 R2, -R233, 0x10, RZ ;  /* 0x00000010e9027810 */ /* 0x000fe80007ffe1ff */
[----:B------:R5:W-:Y:S01]  /*6c30*/  LDGSTS.E.BYPASS.LTC128B.128 [R229+0x6100], [R6.64], !P4 ;  /* 0x0610000006e57fae */ /* 0x000be2000e101d46 */
[----:B------:R-:W-:Y:S04]  /*6c40*/  LOP3.LUT R2, R2, 0xf, RZ, 0xc0, !PT ;  /* 0x0000000f02027812 */ /* 0x000fe800078ec0ff */
[-C--:B-----5:R-:W-:Y:S02]  /*6c50*/  IADD3 R6, P5, P0, R2, R3.reuse, R23 ;  /* 0x0000000302067210 */ /* 0x0a0fe400078be017 */
[----:B------:R-:W-:Y:S02]  /*6c60*/  IADD3 R2, -R5, 0x10, RZ ;  /* 0x0000001005027810 */ /* 0x000fe40007ffe1ff */
[-C--:B-1----:R-:W-:Y:S02]  /*6c70*/  IADD3.X R7, RZ, R4.reuse, R15, P5, P0 ;  /* 0x00000004ff077210 */ /* 0x082fe40002fe040f */
[----:B------:R-:W-:Y:S02]  /*6c80*/  ISETP.NE.U32.AND P0, PT, R233, RZ, PT ;  /* 0x000000ffe900720c */ /* 0x000fe40003f05070 */
[----:B------:R-:W-:Y:S02]  /*6c90*/  LOP3.LUT R2, R2, 0xf, RZ, 0xc0, !PT ;  /* 0x0000000f02027812 */ /* 0x000fe400078ec0ff */
[----:B------:R-:W-:Y:S09]  /*6ca0*/  SEL R23, RZ, 0x10, P4 ;  /* 0x00000010ff177807 */ /* 0x000ff20002000000 */
[----:B------:R1:W-:Y:S01]  /*6cb0*/  LDGSTS.E.BYPASS.LTC128B.128.ZFILL [R229+0x1100], [R6.64], P0 ;  /* 0x0110000006e57fae */ /* 0x0003e20008141d46 */
[-C--:B---3--:R-:W-:Y:S04]  /*6cc0*/  IADD3 R12, P5, P0, R2, R3.reuse, R28 ;  /* 0x00000003020c7210 */ /* 0x088fe800078be01c */
[-C--:B------:R-:W-:Y:S02]  /*6cd0*/  IADD3.X R13, RZ, R4.reuse, R20, P5, P0 ;  /* 0x00000004ff0d7210 */ /* 0x080fe40002fe0414 */
[----:B-1----:R-:W-:Y:S04]  /*6ce0*/  IADD3 R6, -R14, 0x10, RZ ;  /* 0x000000100e067810 */ /* 0x002fe80007ffe1ff */
        /* <DEDUP_REMOVED lines=8> */
[C---:B------:R-:W-:Y:S03]  /*6d70*/  HMMA.16816.F32.BF16 R4, R32.reuse, R8, RZ ;  /* 0x000000082004723c */ /* 0x040fe600000418ff */
[----:B------:R-:W-:Y:S05]  /*6d80*/  ISETP.NE.U32.AND P5, PT, R14, RZ, PT ;  /* 0x000000ff0e00720c */ /* 0x000fea0003fa5070 */
[C---:B------:R-:W-:Y:S03]  /*6d90*/  HMMA.16816.F32.BF16 R8, R32.reuse, R10, RZ ;  /* 0x0000000a2008723c */ /* 0x040fe600000418ff */
[----:B------:R1:W-:Y:S01]  /*6da0*/  LDGSTS.E.BYPASS.LTC128B.128.ZFILL [R229+0x3100], [R12.64], P0 ;  /* 0x031000000ce57fae */ /* 0x0003e20008141d46 */
[----:B------:R-:W-:Y:S04]  /*6db0*/  ISETP.NE.U32.AND P0, PT, R23, RZ, PT ;  /* 0x000000ff1700720c */ /* 0x000fe80003f05070 */
[----:B------:R2:W-:Y:S09]  /*6dc0*/  LDGSTS.E.BYPASS.LTC128B.128.ZFILL [R229+0x5100], [R20.64], P5 ;  /* 0x0510000014e57fae */ /* 0x0005f2000a941d46 */
[----:B------:R3:W-:Y:S01]  /*6dd0*/  LDGSTS.E.BYPASS.LTC128B.128.ZFILL [R229+0x7100], [R2.64], P0 ;  /* 0x0710000002e57fae */ /* 0x0007e20008141d46 */
[----:B------:R-:W-:Y:S04]  /*6de0*/  ISETP.GT.AND P0, PT, R234, R242, PT ;  /* 0x000000f2ea00720c */ /* 0x000fe80003f04270 */
        /* <DEDUP_REMOVED lines=16> */
[----:B------:R-:W-:Y:S07]  /*6ef0*/  LDSM.16.M88.4 R184, [R222] ;  /* 0x00000000deb8783b */ /* 0x000fee0000000200 */
[C---:B------:R-:W-:Y:S08]  /*6f00*/  HMMA.16816.F32.BF16 R28, R172.reuse, R188, R28 ;  /* 0x000000bcac1c723c */ /* 0x040ff0000004181c */
[----:B------:R-:W-:Y:S01]  /*6f10*/  HMMA.16816.F32.BF16 R32, R172, R190, R32 ;  /* 0x000000beac20723c */ /* 0x000fe20000041820 */
[----:B------:R-:W4:Y:S05]  /*6f20*/  LDSM.16.M88.4 R172, [R133] ;  /* 0x0000000085ac783b */ /* 0x000f2a0000000200 */
[----:B------:R-:W-:Y:S02]  /*6f30*/  LDSM.16.M88.4 R188, [R209+-0x6000] ;  /* 0xffa00000d1bc783b */ /* 0x000fe40000000200 */
[C---:B-1----:R-:W-:Y:S08]  /*6f40*/  HMMA.16816.F32.BF16 R4, R168.reuse, R176, R4 ;  /* 0x000000b0a804723c */ /* 0x042ff00000041804 */
[C---:B------:R-:W-:Y:S01]  /*6f50*/  HMMA.16816.F32.BF16 R8, R168.reuse, R178, R8 ;  /* 0x000000b2a808723c */ /* 0x040fe20000041808 */
[----:B------:R-:W1:Y:S07]  /*6f60*/  LDSM.16.M88.4 R176, [R192] ;  /* 0x00000000c0b0783b */ /* 0x000e6e0000000200 */
[C---:B--2---:R-:W-:Y:S08]  /*6f70*/  HMMA.16816.F32.BF16 R12, R168.reuse, R180, R12 ;  /* 0x000000b4a80c723c */ /* 0x044ff0000004180c */
[C---:B------:R-:W-:Y:S01]  /*6f80*/  HMMA.16816.F32.BF16 R16, R168.reuse, R182, R16 ;  /* 0x000000b6a810723c */ /* 0x040fe20000041810 */
[----:B------:R-:W2:Y:S07]  /*6f90*/  LDSM.16.M88.4 R180, [R209+-0x5800] ;  /* 0xffa80000d1b4783b */ /* 0x000eae0000000200 */
[C---:B----4-:R-:W-:Y:S08]  /*6fa0*/  HMMA.16816.F32.BF16 R20, R168.reuse, R172, R20 ;  /* 0x000000aca814723c */ /* 0x050ff00000041814 */
[C---:B------:R-:W-:Y:S01]  /*6fb0*/  HMMA.16816.F32.BF16 R24, R168.reuse, R174, R24 ;  /* 0x000000aea818723c */ /* 0x040fe20000041818 */
[----:B------:R-:W4:Y:S07]  /*6fc0*/  LDSM.16.M88.4 R172, [R209+-0x5000] ;  /* 0xffb00000d1ac783b */ /* 0x000f2e0000000200 */
[C---:B-1----:R-:W-:Y:S08]  /*6fd0*/  HMMA.16816.F32.BF16 R28, R168.reuse, R176, R28 ;  /* 0x000000b0a81c723c */ /* 0x042ff0000004181c */
[----:B------:R-:W-:Y:S01]  /*6fe0*/  HMMA.16816.F32.BF16 R32, R168, R178, R32 ;  /* 0x000000b2a820723c */ /* 0x000fe20000041820 */
[----:B------:R-:W1:Y:S05]  /*6ff0*/  LDSM.16.M88.4 R168, [R209+-0x4800] ;  /* 0xffb80000d1a8783b */ /* 0x000e6a0000000200 */
[----:B------:R-:W-:Y:S02]  /*7000*/  LDSM.16.M88.4 R176, [R220+0x4000] ;  /* 0x00400000dcb0783b */ /* 0x000fe40000000200 */
[C---:B------:R-:W-:Y:S08]  /*7010*/  HMMA.16816.F32.BF16 R4, R184.reuse, R188, R4 ;  /* 0x000000bcb804723c */ /* 0x040ff00000041804 */
[C---:B------:R-:W-:Y:S01]  /*7020*/  HMMA.16816.F32.BF16 R8, R184.reuse, R190, R8 ;  /* 0x000000beb808723c */ /* 0x040fe20000041808 */
[----:B------:R-:W5:Y:S07]  /*7030*/  LDSM.16.M88.4 R188, [R208+0x2000] ;  /* 0x00200000d0bc783b */ /* 0x000f6e0000000200 */
[C---:B--2---:R-:W-:Y:S08]  /*7040*/  HMMA.16816.F32.BF16 R12, R184.reuse, R180, R12 ;  /* 0x000000b4b80c723c */ /* 0x044ff0000004180c */
[C---:B------:R-:W-:Y:S01]  /*7050*/  HMMA.16816.F32.BF16 R16, R184.reuse, R182, R16 ;  /* 0x000000b6b810723c */ /* 0x040fe20000041810 */
[----:B------:R-:W2:Y:S07]  /*7060*/  LDSM.16.M88.4 R180, [R208+0x2800] ;  /* 0x00280000d0b4783b */ /* 0x000eae0000000200 */
[C---:B----4-:R-:W-:Y:S08]  /*7070*/  HMMA.16816.F32.BF16 R20, R184.reuse, R172, R20 ;  /* 0x000000acb814723c */ /* 0x050ff00000041814 */
[C---:B------:R-:W-:Y:S01]  /*7080*/  HMMA.16816.F32.BF16 R24, R184.reuse, R174, R24 ;  /* 0x000000aeb818723c */ /* 0x040fe20000041818 */
[----:B------:R-:W4:Y:S07]  /*7090*/  LDSM.16.M88.4 R172, [R208+0x3000] ;  /* 0x00300000d0ac783b */ /* 0x000f2e0000000200 */
[C---:B-1----:R-:W-:Y:S08]  /*70a0*/  HMMA.16816.F32.BF16 R28, R184.reuse, R168, R28 ;  /* 0x000000a8b81c723c */ /* 0x042ff0000004181c */
[----:B------:R-:W-:Y:S01]  /*70b0*/  HMMA.16816.F32.BF16 R32, R184, R170, R32 ;  /* 0x000000aab820723c */ /* 0x000fe20000041820 */
[----:B------:R-:W1:Y:S05]  /*70c0*/  LDSM.16.M88.4 R168, [R208+0x3800] ;  /* 0x00380000d0a8783b */ /* 0x000e6a0000000200 */
[----:B------:R-:W-:Y:S02]  /*70d0*/  LDSM.16.M88.4 R184, [R221+0x4000] ;  /* 0x00400000ddb8783b */ /* 0x000fe40000000200 */
[C---:B-----5:R-:W-:Y:S08]  /*70e0*/  HMMA.16816.F32.BF16 R4, R176.reuse, R188, R4 ;  /* 0x000000bcb004723c */ /* 0x060ff00000041804 */
[C---:B------:R-:W-:Y:S01]  /*70f0*/  HMMA.16816.F32.BF16 R8, R176.reuse, R190, R8 ;  /* 0x000000beb008723c */ /* 0x040fe20000041808 */
[----:B------:R-:W5:Y:S05]  /*7100*/  LDSM.16.M88.4 R188, [R193] ;  /* 0x00000000c1bc783b */ /* 0x000f6a0000000200 */
[----:B------:R-:W3:Y:S02]  /*7110*/  LDSM.16.M88.4 R192, [R194] ;  /* 0x00000000c2c0783b */ /* 0x000ee40000000200 */
[C---:B--2---:R-:W-:Y:S08]  /*7120*/  HMMA.16816.F32.BF16 R12, R176.reuse, R180, R12 ;  /* 0x000000b4b00c723c */ /* 0x044ff0000004180c */
[C---:B------:R-:W-:Y:S01]  /*7130*/  HMMA.16816.F32.BF16 R16, R176.reuse, R182, R16 ;  /* 0x000000b6b010723c */ /* 0x040fe20000041810 */
[----:B------:R-:W2:Y:S07]  /*7140*/  LDSM.16.M88.4 R180, [R196] ;  /* 0x00000000c4b4783b */ /* 0x000eae0000000200 */
[C---:B----4-:R-:W-:Y:S08]  /*7150*/  HMMA.16816.F32.BF16 R20, R176.reuse, R172, R20 ;  /* 0x000000acb014723c */ /* 0x050ff00000041814 */
[C---:B------:R-:W-:Y:S01]  /*7160*/  HMMA.16816.F32.BF16 R24, R176.reuse, R174, R24 ;  /* 0x000000aeb018723c */ /* 0x040fe20000041818 */
[----:B------:R-:W4:Y:S07]  /*7170*/  LDSM.16.M88.4 R172, [R197] ;  /* 0x00000000c5ac783b */ /* 0x000f2e0000000200 */
[C---:B-1----:R-:W-:Y:S08]  /*7180*/  HMMA.16816.F32.BF16 R28, R176.reuse, R168, R28 ;  /* 0x000000a8b01c723c */ /* 0x042ff0000004181c */
[----:B------:R-:W-:Y:S01]  /*7190*/  HMMA.16816.F32.BF16 R32, R176, R170, R32 ;  /* 0x000000aab020723c */ /* 0x000fe20000041820 */
[----:B------:R-:W-:Y:S05]  /*71a0*/  LDSM.16.M88.4 R176, [R198] ;  /* 0x00000000c6b0783b */ /* 0x000fea0000000200 */
[----:B------:R-:W1:Y:S02]  /*71b0*/  LDSM.16.M88.4 R168, [R223+0x4000] ;  /* 0x00400000dfa8783b */ /* 0x000e640000000200 */
[C---:B-----5:R-:W-:Y:S08]  /*71c0*/  HMMA.16816.F32.BF16 R4, R184.reuse, R188, R4 ;  /* 0x000000bcb804723c */ /* 0x060ff00000041804 */
[C---:B------:R-:W-:Y:S01]  /*71d0*/  HMMA.16816.F32.BF16 R8, R184.reuse, R190, R8 ;  /* 0x000000beb808723c */ /* 0x040fe20000041808 */
[----:B------:R-:W5:Y:S05]  /*71e0*/  LDSM.16.M88.4 R188, [R199] ;  /* 0x00000000c7bc783b */ /* 0x000f6a0000000200 */
[----:B------:R-:W1:Y:S02]  /*71f0*/  LDSM.16.M88.4 R196, [R200] ;  /* 0x00000000c8c4783b */ /* 0x000e640000000200 */
[C---:B---3--:R-:W-:Y:S08]  /*7200*/  HMMA.16816.F32.BF16 R12, R184.reuse, R192, R12 ;  /* 0x000000c0b80c723c */ /* 0x048ff0000004180c */
[C---:B------:R-:W-:Y:S01]  /*7210*/  HMMA.16816.F32.BF16 R16, R184.reuse, R194, R16 ;  /* 0x000000c2b810723c */ /* 0x040fe20000041810 */
[----:B------:R-:W3:Y:S07]  /*7220*/  LDSM.16.M88.4 R192, [R201] ;  /* 0x00000000c9c0783b */ /* 0x000eee0000000200 */
[C---:B--2---:R-:W-:Y:S08]  /*7230*/  HMMA.16816.F32.BF16 R20, R184.reuse, R180, R20 ;  /* 0x000000b4b814723c */ /* 0x044ff00000041814 */
[C---:B------:R-:W-:Y:S01]  /*7240*/  HMMA.16816.F32.BF16 R24, R184.reuse, R182, R24 ;  /* 0x000000b6b818723c */ /* 0x040fe20000041818 */
[----:B------:R-:W-:Y:S07]  /*7250*/  LDSM.16.M88.4 R180, [R209+-0x4000] ;  /* 0xffc00000d1b4783b */ /* 0x000fee0000000200 */
[C---:B----4-:R-:W-:Y:S08]  /*7260*/  HMMA.16816.F32.BF16 R28, R184.reuse, R172, R28 ;  /* 0x000000acb81c723c */ /* 0x050ff0000004181c */
[----:B------:R-:W-:Y:S01]  /*7270*/  HMMA.16816.F32.BF16 R32, R184, R174, R32 ;  /* 0x000000aeb820723c */ /* 0x000fe20000041820 */
[----:B------:R-:W2:Y:S05]  /*7280*/  LDSM.16.M88.4 R172, [R222+0x4000] ;  /* 0x00400000deac783b */ /* 0x000eaa0000000200 */
[----:B------:R-:W4:Y:S02]  /*7290*/  LDSM.16.M88.4 R184, [R209+-0x3800] ;  /* 0xffc80000d1b8783b */ /* 0x000f240000000200 */
[C---:B-1----:R-:W-:Y:S08]  /*72a0*/  HMMA.16816.F32.BF16 R4, R168.reuse, R176, R4 ;  /* 0x000000b0a804723c */ /* 0x042ff00000041804 */
[C---:B------:R-:W-:Y:S01]  /*72b0*/  HMMA.16816.F32.BF16 R8, R168.reuse, R178, R8 ;  /* 0x000000b2a808723c */ /* 0x040fe20000041808 */
[----:B------:R-:W1:Y:S07]  /*72c0*/  LDSM.16.M88.4 R176, [R209+-0x3000] ;  /* 0xffd00000d1b0783b */ /* 0x000e6e0000000200 */
[C---:B-----5:R-:W-:Y:S08]  /*72d0*/  HMMA.16816.F32.BF16 R12, R168.reuse, R188, R12 ;  /* 0x000000bca80c723c */ /* 0x060ff0000004180c */
[C---:B------:R-:W-:Y:S01]  /*72e0*/  HMMA.16816.F32.BF16 R16, R168.reuse, R190, R16 ;  /* 0x000000bea810723c */ /* 0x040fe20000041810 */
[----:B------:R-:W-:Y:S07]  /*72f0*/  LDSM.16.M88.4 R188, [R220+0x8000] ;  /* 0x00800000dcbc783b */ /* 0x000fee0000000200 */
[C---:B------:R-:W-:Y:S08]  /*7300*/  HMMA.16816.F32.BF16 R20, R168.reuse, R196, R20 ;  /* 0x000000c4a814723c */ /* 0x040ff00000041814 */
[C---:B------:R-:W-:Y:S01]  /*7310*/  HMMA.16816.F32.BF16 R24, R168.reuse, R198, R24 ;  /* 0x000000c6a818723c */ /* 0x040fe20000041818 */
[----:B------:R-:W-:Y:S07]  /*7320*/  LDSM.16.M88.4 R196, [R208+0x5000] ;  /* 0x00500000d0c4783b */ /* 0x000fee0000000200 */
[C---:B---3--:R-:W-:Y:S08]  /*7330*/  HMMA.16816.F32.BF16 R28, R168.reuse, R192, R28 ;  /* 0x000000c0a81c723c */ /* 0x048ff0000004181c */
[----:B------:R-:W-:Y:S01]  /*7340*/  HMMA.16816.F32.BF16 R32, R168, R194, R32 ;  /* 0x000000c2a820723c */ /* 0x000fe20000041820 */
[----:B------:R-:W3:Y:S05]  /*7350*/  LDSM.16.M88.4 R168, [R209+-0x2800] ;  /* 0xffd80000d1a8783b */ /* 0x000eea0000000200 */
[----:B------:R-:W5:Y:S02]  /*7360*/  LDSM.16.M88.4 R192, [R208+0x4000] ;  /* 0x00400000d0c0783b */ /* 0x000f640000000200 */
        /* <DEDUP_REMOVED lines=8> */
[----:B------:R-:W-:Y:S07]  /*73f0*/  LDSM.16.M88.4 R176, [R203] ;  /* 0x00000000cbb0783b */ /* 0x000fee0000000200 */
[C---:B---3--:R-:W-:Y:S08]  /*7400*/  HMMA.16816.F32.BF16 R28, R172.reuse, R168, R28 ;  /* 0x000000a8ac1c723c */ /* 0x048ff0000004181c */
[----:B------:R-:W-:Y:S01]  /*7410*/  HMMA.16816.F32.BF16 R32, R172, R170, R32 ;  /* 0x000000aaac20723c */ /* 0x000fe20000041820 */
[----:B------:R-:W-:Y:S05]  /*7420*/  LDSM.16.M88.4 R172, [R202] ;  /* 0x00000000caac783b */ /* 0x000fea0000000200 */
[----:B------:R-:W1:Y:S02]  /*7430*/  LDSM.16.M88.4 R168, [R221+0x8000] ;  /* 0x00800000dda8783b */ /* 0x000e640000000200 */
[C---:B-----5:R-:W-:Y:S03]  /*7440*/  HMMA.16816.F32.BF16 R4, R188.reuse, R192, R4 ;  /* 0x000000c0bc04723c */ /* 0x060fe60000041804 */
[----:B------:R-:W3:Y:S05]  /*7450*/  LDSM.16.M88.4 R200, [R204] ;  /* 0x00000000ccc8783b */ /* 0x000eea0000000200 */
[C---:B------:R-:W-:Y:S01]  /*7460*/  HMMA.16816.F32.BF16 R8, R188.reuse, R194, R8 ;  /* 0x000000c2bc08723c */ /* 0x040fe20000041808 */
[----:B------:R-:W5:Y:S07]  /*7470*/  LDSM.16.M88.4 R192, [R205] ;  /* 0x00000000cdc0783b */ /* 0x000f6e0000000200 */
[C---:B--2---:R-:W-:Y:S08]  /*7480*/  HMMA.16816.F32.BF16 R12, R188.reuse, R180, R12 ;  /* 0x000000b4bc0c723c */ /* 0x044ff0000004180c */
[C---:B------:R-:W-:Y:S01]  /*7490*/  HMMA.16816.F32.BF16 R16, R188.reuse, R182, R16 ;  /* 0x000000b6bc10723c */ /* 0x040fe20000041810 */
[----:B------:R-:W-:Y:S07]  /*74a0*/  LDSM.16.M88.4 R180, [R223+0x8000] ;  /* 0x00800000dfb4783b */ /* 0x000fee0000000200 */
[C---:B------:R-:W-:Y:S08]  /*74b0*/  HMMA.16816.F32.BF16 R20, R188.reuse, R196, R20 ;  /* 0x000000c4bc14723c */ /* 0x040ff00000041814 */
[C---:B------:R-:W-:Y:S01]  /*74c0*/  HMMA.16816.F32.BF16 R24, R188.reuse, R198, R24 ;  /* 0x000000c6bc18723c */ /* 0x040fe20000041818 */
[----:B------:R-:W2:Y:S05]  /*74d0*/  LDSM.16.M88.4 R196, [R206] ;  /* 0x00000000cec4783b */ /* 0x000eaa0000000200 */
[----:B------:R-:W2:Y:S02]  /*74e0*/  LDSM.16.M88.4 R204, [R207] ;  /* 0x00000000cfcc783b */ /* 0x000ea40000000200 */
[C---:B----4-:R-:W-:Y:S08]  /*74f0*/  HMMA.16816.F32.BF16 R28, R188.reuse, R184, R28 ;  /* 0x000000b8bc1c723c */ /* 0x050ff0000004181c */
[----:B------:R-:W-:Y:S01]  /*7500*/  HMMA.16816.F32.BF16 R32, R188, R186, R32 ;  /* 0x000000babc20723c */ /* 0x000fe20000041820 */
[----:B------:R-:W4:Y:S05]  /*7510*/  LDSM.16.M88.4 R184, [R214] ;  /* 0x00000000d6b8783b */ /* 0x000f2a0000000200 */
[----:B------:R-:W2:Y:S02]  /*7520*/  LDSM.16.M88.4 R188, [R215] ;  /* 0x00000000d7bc783b */ /* 0x000ea40000000200 */
[C---:B-1----:R-:W-:Y:S08]  /*7530*/  HMMA.16816.F32.BF16 R4, R168.reuse, R172, R4 ;  /* 0x000000aca804723c */ /* 0x042ff00000041804 */
[C---:B------:R-:W-:Y:S01]  /*7540*/  HMMA.16816.F32.BF16 R8, R168.reuse, R174, R8 ;  /* 0x000000aea808723c */ /* 0x040fe20000041808 */
[----:B------:R-:W-:Y:S07]  /*7550*/  LDSM.16.M88.4 R172, [R222+0x8000] ;  /* 0x00800000deac783b */ /* 0x000fee0000000200 */
[C---:B------:R-:W-:Y:S08]  /*7560*/  HMMA.16816.F32.BF16 R12, R168.reuse, R176, R12 ;  /* 0x000000b0a80c723c */ /* 0x040ff0000004180c */
[C---:B------:R-:W-:Y:S01]  /*7570*/  HMMA.16816.F32.BF16 R16, R168.reuse, R178, R16 ;  /* 0x000000b2a810723c */ /* 0x040fe20000041810 */
[----:B------:R-:W1:Y:S07]  /*7580*/  LDSM.16.M88.4 R176, [R209+-0x2000] ;  /* 0xffe00000d1b0783b */ /* 0x000e6e0000000200 */
[C---:B---3--:R-:W-:Y:S08]  /*7590*/  HMMA.16816.F32.BF16 R20, R168.reuse, R200, R20 ;  /* 0x000000c8a814723c */ /* 0x048ff00000041814 */
[C---:B------:R-:W-:Y:S01]  /*75a0*/  HMMA.16816.F32.BF16 R24, R168.reuse, R202, R24 ;  /* 0x000000caa818723c */ /* 0x040fe20000041818 */
[----:B------:R-:W3:Y:S07]  /*75b0*/  LDSM.16.M88.4 R200, [R209+-0x1800] ;  /* 0xffe80000d1c8783b */ /* 0x000eee0000000200 */
[C---:B-----5:R-:W-:Y:S08]  /*75c0*/  HMMA.16816.F32.BF16 R28, R168.reuse, R192, R28 ;  /* 0x000000c0a81c723c */ /* 0x060ff0000004181c */
[----:B------:R-:W-:Y:S01]  /*75d0*/  HMMA.16816.F32.BF16 R32, R168, R194, R32 ;  /* 0x000000c2a820723c */ /* 0x000fe20000041820 */
[----:B------:R-:W5:Y:S05]  /*75e0*/  LDSM.16.M88.4 R168, [R209+-0x1000] ;  /* 0xfff00000d1a8783b */ /* 0x000f6a0000000200 */
[----:B------:R-:W1:Y:S02]  /*75f0*/  LDSM.16.M88.4 R192, [R209+-0x800] ;  /* 0xfff80000d1c0783b */ /* 0x000e640000000200 */
[C---:B--2---:R-:W-:Y:S08]  /*7600*/  HMMA.16816.F32.BF16 R4, R180.reuse, R196, R4 ;  /* 0x000000c4b404723c */ /* 0x044ff00000041804 */
[C---:B------:R-:W-:Y:S01]  /*7610*/  HMMA.16816.F32.BF16 R8, R180.reuse, R198, R8 ;  /* 0x000000c6b408723c */ /* 0x040fe20000041808 */
[----:B------:R-:W-:Y:S07]  /*7620*/  LDSM.16.M88.4 R196, [R208+0x6000] ;  /* 0x00600000d0c4783b */ /* 0x000fee0000000200 */
[C---:B------:R-:W-:Y:S08]  /*7630*/  HMMA.16816.F32.BF16 R12, R180.reuse, R204, R12 ;  /* 0x000000ccb40c723c */ /* 0x040ff0000004180c */
[C---:B------:R-:W-:Y:S01]  /*7640*/  HMMA.16816.F32.BF16 R16, R180.reuse, R206, R16 ;  /* 0x000000ceb410723c */ /* 0x040fe20000041810 */
[----:B------:R-:W-:Y:S07]  /*7650*/  LDSM.16.M88.4 R204, [R208+0x6800] ;  /* 0x00680000d0cc783b */ /* 0x000fee0000000200 */
[C---:B----4-:R-:W-:Y:S08]  /*7660*/  HMMA.16816.F32.BF16 R20, R180.reuse, R184, R20 ;  /* 0x000000b8b414723c */ /* 0x050ff00000041814 */
[C---:B------:R-:W-:Y:S01]  /*7670*/  HMMA.16816.F32.BF16 R24, R180.reuse, R186, R24 ;  /* 0x000000bab418723c */ /* 0x040fe20000041818 */
[----:B------:R-:W2:Y:S07]  /*7680*/  LDSM.16.M88.4 R184, [R220+0xc000] ;  /* 0x00c00000dcb8783b */ /* 0x000eae0000000200 */
[C---:B------:R-:W-:Y:S08]  /*7690*/  HMMA.16816.F32.BF16 R28, R180.reuse, R188, R28 ;  /* 0x000000bcb41c723c */ /* 0x040ff0000004181c */
[----:B------:R-:W-:Y:S01]  /*76a0*/  HMMA.16816.F32.BF16 R32, R180, R190, R32 ;  /* 0x000000beb420723c */ /* 0x000fe20000041820 */
[----:B------:R-:W4:Y:S05]  /*76b0*/  LDSM.16.M88.4 R180, [R208+0x7000] ;  /* 0x00700000d0b4783b */ /* 0x000f2a0000000200 */
[----:B------:R-:W2:Y:S02]  /*76c0*/  LDSM.16.M88.4 R188, [R208+0x7800] ;  /* 0x00780000d0bc783b */ /* 0x000ea40000000200 */
[C---:B-1----:R-:W-:Y:S08]  /*76d0*/  HMMA.16816.F32.BF16 R4, R172.reuse, R176, R4 ;  /* 0x000000b0ac04723c */ /* 0x042ff00000041804 */
[C---:B------:R-:W-:Y:S01]  /*76e0*/  HMMA.16816.F32.BF16 R8, R172.reuse, R178, R8 ;  /* 0x000000b2ac08723c */ /* 0x040fe20000041808 */
[----:B------:R-:W-:Y:S07]  /*76f0*/  LDSM.16.M88.4 R176, [R216] ;  /* 0x00000000d8b0783b */ /* 0x000fee0000000200 */
[C---:B---3--:R-:W-:Y:S08]  /*7700*/  HMMA.16816.F32.BF16 R12, R172.reuse, R200, R12 ;  /* 0x000000c8ac0c723c */ /* 0x048ff0000004180c */
[C---:B------:R-:W-:Y:S01]  /*7710*/  HMMA.16816.F32.BF16 R16, R172.reuse, R202, R16 ;  /* 0x000000caac10723c */ /* 0x040fe20000041810 */
[----:B------:R-:W-:Y:S07]  /*7720*/  LDSM.16.M88.4 R200, [R217] ;  /* 0x00000000d9c8783b */ /* 0x000fee0000000200 */
[C---:B-----5:R-:W-:Y:S08]  /*7730*/  HMMA.16816.F32.BF16 R20, R172.reuse, R168, R20 ;  /* 0x000000a8ac14723c */ /* 0x060ff00000041814 */
[C---:B------:R-:W-:Y:S01]  /*7740*/  HMMA.16816.F32.BF16 R24, R172.reuse, R170, R24 ;  /* 0x000000aaac18723c */ /* 0x040fe20000041818 */
[----:B------:R-:W1:Y:S07]  /*7750*/  LDSM.16.M88.4 R168, [R221+0xc000] ;  /* 0x00c00000dda8783b */ /* 0x000e6e0000000200 */
[C---:B------:R-:W-:Y:S08]  /*7760*/  HMMA.16816.F32.BF16 R28, R172.reuse, R192, R28 ;  /* 0x000000c0ac1c723c */ /* 0x040ff0000004181c */
[----:B------:R-:W-:Y:S01]  /*7770*/  HMMA.16816.F32.BF16 R32, R172, R194, R32 ;  /* 0x000000c2ac20723c */ /* 0x000fe20000041820 */
[----:B------:R-:W3:Y:S05]  /*7780*/  LDSM.16.M88.4 R172, [R218] ;  /* 0x00000000daac783b */ /* 0x000eea0000000200 */
[----:B------:R-:W5:Y:S02]  /*7790*/  LDSM.16.M88.4 R192, [R219] ;  /* 0x00000000dbc0783b */ /* 0x000f640000000200 */
[C---:B--2---:R-:W-:Y:S08]  /*77a0*/  HMMA.16816.F32.BF16 R4, R184.reuse, R196, R4 ;  /* 0x000000c4b804723c */ /* 0x044ff00000041804 */
[C---:B------:R-:W-:Y:S01]  /*77b0*/  HMMA.16816.F32.BF16 R8, R184.reuse, R198, R8 ;  /* 0x000000c6b808723c */ /* 0x040fe20000041808 */
[----:B------:R-:W-:Y:S07]  /*77c0*/  LDSM.16.M88.4 R196, [R224] ;  /* 0x00000000e0c4783b */ /* 0x000fee0000000200 */
[C---:B------:R-:W-:Y:S08]  /*77d0*/  HMMA.16816.F32.BF16 R12, R184.reuse, R204, R12 ;  /* 0x000000ccb80c723c */ /* 0x040ff0000004180c */
[C---:B------:R-:W-:Y:S01]  /*77e0*/  HMMA.16816.F32.BF16 R16, R184.reuse, R206, R16 ;  /* 0x000000ceb810723c */ /* 0x040fe20000041810 */
[----:B------:R-:W-:Y:S07]  /*77f0*/  LDSM.16.M88.4 R204, [R225] ;  /* 0x00000000e1cc783b */ /* 0x000fee0000000200 */
[C---:B----4-:R-:W-:Y:S08]  /*7800*/  HMMA.16816.F32.BF16 R20, R184.reuse, R180, R20 ;  /* 0x000000b4b814723c */ /* 0x050ff00000041814 */
[C---:B------:R-:W-:Y:S01]  /*7810*/  HMMA.16816.F32.BF16 R24, R184.reuse, R182, R24 ;  /* 0x000000b6b818723c */ /* 0x040fe20000041818 */
[----:B------:R-:W2:Y:S07]  /*7820*/  LDSM.16.M88.4 R180, [R223+0xc000] ;  /* 0x00c00000dfb4783b */ /* 0x000eae0000000200 */
[C---:B------:R-:W-:Y:S08]  /*7830*/  HMMA.16816.F32.BF16 R28, R184.reuse, R188, R28 ;  /* 0x000000bcb81c723c */ /* 0x040ff0000004181c */
[----:B------:R-:W-:Y:S01]  /*7840*/  HMMA.16816.F32.BF16 R32, R184, R190, R32 ;  /* 0x000000beb820723c */ /* 0x000fe20000041820 */
[----:B------:R-:W4:Y:S05]  /*7850*/  LDSM.16.M88.4 R184, [R226] ;  /* 0x00000000e2b8783b */ /* 0x000f2a0000000200 */
[----:B------:R-:W2:Y:S02]  /*7860*/  LDSM.16.M88.4 R188, [R227] ;  /* 0x00000000e3bc783b */ /* 0x000ea40000000200 */
[C---:B-1----:R-:W-:Y:S08]  /*7870*/  HMMA.16816.F32.BF16 R4, R168.reuse, R176, R4 ;  /* 0x000000b0a804723c */ /* 0x042ff00000041804 */
[C---:B------:R-:W-:Y:S01]  /*7880*/  HMMA.16816.F32.BF16 R8, R168.reuse, R178, R8 ;  /* 0x000000b2a808723c */ /* 0x040fe20000041808 */
[----:B------:R-:W-:Y:S07]  /*7890*/  LDSM.16.M88.4 R176, [R209] ;  /* 0x00000000d1b0783b */ /* 0x000fee0000000200 */
        /* <DEDUP_REMOVED lines=8> */
[----:B------:R-:W3:Y:S05]  /*7920*/  LDSM.16.M88.4 R168, [R209+0x1000] ;  /* 0x00100000d1a8783b */ /* 0x000eea0000000200 */
[----:B------:R-:W5:Y:S02]  /*7930*/  LDSM.16.M88.4 R192, [R209+0x1800] ;  /* 0x00180000d1c0783b */ /* 0x000f640000000200 */
[C---:B--2---:R-:W-:Y:S01]  /*7940*/  HMMA.16816.F32.BF16 R4, R180.reuse, R196, R4 ;  /* 0x000000c4b404723c */ /* 0x044fe20000041804 */
[----:B------:R-:W-:Y:S04]  /*7950*/  DEPBAR.LE SB0, 0x0 ;  /* 0x000080000000791a */ /* 0x000fe80000000000 */
[----:B------:R-:W-:Y:S03]  /*7960*/  BAR.SYNC.DEFER_BLOCKING 0x0 ;  /* 0x0000000000007b1d */ /* 0x000fe60000010000 */
[C---:B------:R-:W-:Y:S08]  /*7970*/  HMMA.16816.F32.BF16 R8, R180.reuse, R198, R8 ;  /* 0x000000c6b408723c */ /* 0x040ff00000041808 */
[C---:B------:R-:W-:Y:S08]  /*7980*/  HMMA.16816.F32.BF16 R12, R180.reuse, R204, R12 ;  /* 0x000000ccb40c723c */ /* 0x040ff0000004180c */
[C---:B------:R-:W-:Y:S08]  /*7990*/  HMMA.16816.F32.BF16 R16, R180.reuse, R206, R16 ;  /* 0x000000ceb410723c */ /* 0x040ff00000041810 */
[C---:B----4-:R-:W-:Y:S08]  /*79a0*/  HMMA.16816.F32.BF16 R20, R180.reuse, R184, R20 ;  /* 0x000000b8b414723c */ /* 0x050ff00000041814 */
[C---:B------:R-:W-:Y:S08]  /*79b0*/  HMMA.16816.F32.BF16 R24, R180.reuse, R186, R24 ;  /* 0x000000bab418723c */ /* 0x040ff00000041818 */
[C---:B------:R-:W-:Y:S08]  /*79c0*/  HMMA.16816.F32.BF16 R28, R180.reuse, R188, R28 ;  /* 0x000000bcb41c723c */ /* 0x040ff0000004181c */
[----:B------:R-:W-:Y:S08]  /*79d0*/  HMMA.16816.F32.BF16 R32, R180, R190, R32 ;  /* 0x000000beb420723c */ /* 0x000ff00000041820 */
[C---:B-1----:R-:W-:Y:S08]  /*79e0*/  HMMA.16816.F32.BF16 R4, R172.reuse, R176, R4 ;  /* 0x000000b0ac04723c */ /* 0x042ff00000041804 */
[C---:B------:R-:W-:Y:S08]  /*79f0*/  HMMA.16816.F32.BF16 R8, R172.reuse, R178, R8 ;  /* 0x000000b2ac08723c */ /* 0x040ff00000041808 */
[C---:B------:R-:W-:Y:S08]  /*7a00*/  HMMA.16816.F32.BF16 R12, R172.reuse, R200, R12 ;  /* 0x000000c8ac0c723c */ /* 0x040ff0000004180c */
[C---:B------:R-:W-:Y:S08]  /*7a10*/  HMMA.16816.F32.BF16 R16, R172.reuse, R202, R16 ;  /* 0x000000caac10723c */ /* 0x040ff00000041810 */
[C---:B---3--:R-:W-:Y:S08]  /*7a20*/  HMMA.16816.F32.BF16 R20, R172.reuse, R168, R20 ;  /* 0x000000a8ac14723c */ /* 0x048ff00000041814 */
[C---:B------:R-:W-:Y:S08]  /*7a30*/  HMMA.16816.F32.BF16 R24, R172.reuse, R170, R24 ;  /* 0x000000aaac18723c */ /* 0x040ff00000041818 */
[C---:B-----5:R-:W-:Y:S08]  /*7a40*/  HMMA.16816.F32.BF16 R28, R172.reuse, R192, R28 ;  /* 0x000000c0ac1c723c */ /* 0x060ff0000004181c */
[----:B------:R-:W-:Y:S01]  /*7a50*/  HMMA.16816.F32.BF16 R32, R172, R194, R32 ;  /* 0x000000c2ac20723c */ /* 0x000fe20000041820 */
[----:B------:R-:W-:Y:S07]  /*7a60*/  @!UPT UIADD3 URZ, URZ, URZ, URZ ;  /* 0x0000003f3f3ff290 */ /* 0x000fee000fffe03f */
[----:B------:R-:W-:-:S11]  /*7a70*/  @!P0 BRA `(.L_x_4846) ;  /* 0x0000056000008947 */ /* 0x000fd60003800000 */
[----:B------:R-:W-:Y:S01]  /*7a80*/  IMAD.MOV.U32 R0, RZ, RZ, 0x1 ;  /* 0x00000001ff007424 */ /* 0x000fe200078e00ff */
        /* <DEDUP_REMOVED lines=11> */
[C---:B------:R-:W-:Y:S01]  /*7b40*/  IMAD.SHL.U32 R176, R240.reuse, 0x2, RZ ;  /* 0x00000002f0b07824 */ /* 0x040fe200078e00ff */
[----:B------:R-:W-:Y:S01]  /*7b50*/  SHF.L.U64.HI R173, R239, 0x1, R230 ;  /* 0x00000001efad7819 */ /* 0x000fe200000102e6 */
[C---:B------:R-:W-:Y:S01]  /*7b60*/  IMAD.SHL.U32 R175, R231.reuse, 0x2, RZ ;  /* 0x00000002e7af7824 */ /* 0x040fe200078e00ff */
        /* <DEDUP_REMOVED lines=28> */
.L_x_4925:
        /* <DEDUP_REMOVED lines=22> */
.L_x_4926:
[C---:B---3--:R-:W-:Y:S02]  /*7e90*/  IADD3 R2, -R233.reuse, 0x10, RZ ;  /* 0x00000010e9027810 */ /* 0x048fe40007ffe1ff */
[----:B------:R-:W-:Y:S02]  /*7ea0*/  LOP3.LUT R238, R238, 0xfffffff7, RZ, 0xc0, !PT ;  /* 0xfffffff7eeee7812 */ /* 0x000fe400078ec0ff */
[----:B------:R-:W-:Y:S02]  /*7eb0*/  ISETP.NE.U32.AND P0, PT, R233, RZ, PT ;  /* 0x000000ffe900720c */ /* 0x000fe40003f05070 */
[----:B------:R-:W-:Y:S02]  /*7ec0*/  LOP3.LUT R2, R2, 0xf, RZ, 0xc0, !PT ;  /* 0x0000000f02027812 */ /* 0x000fe400078ec0ff */
[----:B------:R-:W-:Y:S02]  /*7ed0*/  @P1 LOP3.LUT R238, R238, 0x8, RZ, 0xfc, !PT ;  /* 0x00000008eeee1812 */ /* 0x000fe400078efcff */
[----:B--2---:R-:W-:Y:S04]  /*7ee0*/  IADD3 R2, P1, P5, R2, R0, R175 ;  /* 0x0000000002027210 */ /* 0x004fe80007d3e0af */
[----:B----4-:R-:W-:Y:S02]  /*7ef0*/  IADD3.X R3, RZ, R132, R171, P1, P5 ;  /* 0x00000084ff037210 */ /* 0x010fe40000fea4ab */
[----:B------:R-:W-:Y:S02]  /*7f00*/  IADD3 R168, P5, R0, R177, RZ ;  /* 0x000000b100a87210 */ /* 0x000fe40007fbe0ff */
[----:B------:R-:W-:Y:S01]  /*7f10*/  LOP3.LUT P1, RZ, R238, 0x8, RZ, 0xc0, !PT ;  /* 0x00000008eeff7812 */ /* 0x000fe2000782c0ff */
        /* <DEDUP_REMOVED lines=12> */
.L_x_4846:
[----:B------:R-:W-:Y:S05]  /*7fe0*/  BSYNC B0 ;  /* 0x0000000000007941 */ /* 0x000fea0003800000 */
.L_x_4845:
        /* <DEDUP_REMOVED lines=41> */
.L_x_4927:
[----:B--2---:R-:W-:Y:S01]  /*8280*/  FMNMX.FTZ R3, R0, R132, !PT ;  /* 0x0000008400037209 */ /* 0x004fe20007810000 */
[C---:B-1----:R-:W-:Y:S01]  /*8290*/  FMUL.FTZ R132, R133.reuse, c[0x0][0x2d0] ;  /* 0x0000b40085847a20 */ /* 0x042fe20000410000 */
[----:B------:R-:W-:Y:S01]  /*82a0*/  WARPSYNC 0xffffffff ;  /* 0xffffffff00007948 */ /* 0x000fe20003800000 */
[----:B------:R-:W-:Y:S01]  /*82b0*/  FADD.FTZ R0, -R133, R134 ;  /* 0x0000008685007221 */ /* 0x000fe20000010100 */
[----:B------:R-:W-:Y:S01]  /*82c0*/  ISETP.GT.AND P0, PT, R234, R242, PT ;  /* 0x000000f2ea00720c */ /* 0x000fe20003f04270 */
        /* <DEDUP_REMOVED lines=20> */
[----:B------:R3:W-:Y:S10]  /*8410*/  MUFU.EX2 R13, R4 ;  /* 0x00000004000d7308 */ /* 0x0007f40000000800 */
[----:B------:R-:W4:Y:S10]  /*8420*/  MUFU.EX2 R9, R9 ;  /* 0x0000000900097308 */ /* 0x000f340000000800 */
[----:B------:R-:W-:Y:S01]  /*8430*/  MUFU.EX2 R132, R132 ;  /* 0x0000008400847308 */ /* 0x000fe20000000800 */
[----:B---3--:R-:W-:Y:S04]  /*8440*/  FMUL.FTZ R4, R3, c[0x0][0x2d0] ;  /* 0x0000b40003047a20 */ /* 0x008fe80000410000 */
        /* <DEDUP_REMOVED lines=16> */
[----:B------:R-:W-:Y:S02]  /*8550*/  FFMA.FTZ R172, R15, c[0x0][0x2d0], -R4 ;  /* 0x0000b4000fac7a23 */ /* 0x000fe40000010804 */
[----:B------:R-:W-:Y:S10]  /*8560*/  MUFU.EX2 R197, R173 ;  /* 0x000000ad00c57308 */ /* 0x000ff40000000800 */
[----:B------:R-:W-:Y:S10]  /*8570*/  MUFU.EX2 R196, R172 ;  /* 0x000000ac00c47308 */ /* 0x000ff40000000800 */
[----:B------:R-:W-:Y:S10]  /*8580*/  MUFU.EX2 R173, R189 ;  /* 0x000000bd00ad7308 */ /* 0x000ff40000000800 */
[----:B------:R-:W-:Y:S01]  /*8590*/  MUFU.EX2 R172, R190 ;  /* 0x000000be00ac7308 */ /* 0x000fe20000000800 */
[----:B-1----:R-:W-:Y:S01]  /*85a0*/  FFMA.FTZ R0, R2, R237, R12 ;  /* 0x000000ed02007223 */ /* 0x002fe2000001000c */
[----:B--2---:R-:W-:Y:S01]  /*85b0*/  F2FP.BF16.PACK_AB R168, R8, R12 ;  /* 0x0000000c08a8723e */ /* 0x004fe200000010ff */
[----:B------:R-:W-:Y:S01]  /*85c0*/  FMUL.FTZ R32, R2, R136 ;  /* 0x0000008802207220 */ /* 0x000fe20000410000 */
[----:B----4-:R-:W-:Y:S01]  /*85d0*/  F2FP.BF16.PACK_AB R170, R9, R13 ;  /* 0x0000000d09aa723e */ /* 0x010fe200000010ff */
[----:B------:R-:W-:Y:S01]  /*85e0*/  FADD.FTZ R5, R8, R0 ;  /* 0x0000000008057221 */ /* 0x000fe20000010000 */
[----:B---3--:R-:W-:Y:S01]  /*85f0*/  F2FP.BF16.PACK_AB R169, R7, R10 ;  /* 0x0000000a07a9723e */ /* 0x008fe200000010ff */
[----:B------:R-:W-:Y:S02]  /*8600*/  FADD.FTZ R0, -R3, R135 ;  /* 0x0000008703007221 */ /* 0x000fe40000010100 */
[----:B------:R-:W-:Y:S02]  /*8610*/  FMUL.FTZ R33, R2, R137 ;  /* 0x0000008902217220 */ /* 0x000fe40000410000 */
[----:B------:R-:W-:Y:S02]  /*8620*/  FMUL.FTZ R0, R0, c[0x0][0x2d0] ;  /* 0x0000b40000007a20 */ /* 0x000fe40000410000 */
[----:B------:R-:W-:Y:S02]  /*8630*/  FFMA.FTZ R135, R11, c[0x0][0x2d0], -R4 ;  /* 0x0000b4000b877a23 */ /* 0x000fe40000010804 */
[C---:B------:R-:W-:Y:S02]  /*8640*/  FMUL.FTZ R12, R2.reuse, R156 ;  /* 0x0000009c020c7220 */ /* 0x040fe40000410000 */
[----:B------:R-:W1:Y:S01]  /*8650*/  MUFU.EX2 R0, R0 ;  /* 0x0000000000007308 */ /* 0x000e620000000800 */
[C---:B------:R-:W-:Y:S02]  /*8660*/  FMUL.FTZ R17, R2.reuse, R153 ;  /* 0x0000009902117220 */ /* 0x040fe40000410000 */
[----:B------:R-:W-:Y:S02]  /*8670*/  FADD.FTZ R4, R13, R5 ;  /* 0x000000050d047221 */ /* 0x000fe40000010000 */
[C---:B------:R-:W-:Y:S02]  /*8680*/  FMUL.FTZ R5, R2.reuse, R165 ;  /* 0x000000a502057220 */ /* 0x040fe40000410000 */
[----:B------:R-:W-:Y:S02]  /*8690*/  FADD.FTZ R180, R9, R4 ;  /* 0x0000000409b47221 */ /* 0x000fe40000010000 */
        /* <DEDUP_REMOVED lines=9> */
[----:B------:R-:W-:Y:S02]  /*8730*/  FMUL.FTZ R25, R2, R145 ;  /* 0x0000009102197220 */ /* 0x000fe40000410000 */
[C---:B-1----:R-:W-:Y:S02]  /*8740*/  FMUL.FTZ R34, R0.reuse, R138 ;  /* 0x0000008a00227220 */ /* 0x042fe40000410000 */
[C---:B------:R-:W-:Y:S02]  /*8750*/  FMUL.FTZ R35, R0.reuse, R139 ;  /* 0x0000008b00237220 */ /* 0x040fe40000410000 */
[----:B------:R-:W1:Y:S01]  /*8760*/  LDSM.16.MT88.4 R136, [R210] ;  /* 0x00000000d288783b */ /* 0x000e620000004200 */
[C---:B------:R-:W-:Y:S01]  /*8770*/  FFMA.FTZ R6, R0.reuse, R236, R10 ;  /* 0x000000ec00067223 */ /* 0x040fe2000001000a */
[----:B------:R-:W-:Y:S01]  /*8780*/  MUFU.EX2 R148, R186 ;  /* 0x000000ba00947308 */ /* 0x000fe20000000800 */
[C---:B------:R-:W-:Y:S02]  /*8790*/  FMUL.FTZ R10, R0.reuse, R162 ;  /* 0x000000a2000a7220 */ /* 0x040fe40000410000 */
[----:B------:R-:W-:Y:S02]  /*87a0*/  FADD.FTZ R152, R7, R6 ;  /* 0x0000000607987221 */ /* 0x000fe40000010000 */
[C---:B------:R-:W-:Y:S02]  /*87b0*/  FMUL.FTZ R6, R0.reuse, R166 ;  /* 0x000000a600067220 */ /* 0x040fe40000410000 */
[C---:B------:R-:W-:Y:S02]  /*87c0*/  FMUL.FTZ R7, R0.reuse, R167 ;  /* 0x000000a700077220 */ /* 0x040fe40000410000 */
[C---:B------:R-:W-:Y:S01]  /*87d0*/  FMUL.FTZ R11, R0.reuse, R163 ;  /* 0x000000a3000b7220 */ /* 0x040fe20000410000 */
[----:B------:R-:W-:Y:S01]  /*87e0*/  MUFU.EX2 R135, R176 ;  /* 0x000000b000877308 */ /* 0x000fe20000000800 */
[----:B------:R-:W-:Y:S01]  /*87f0*/  FMUL.FTZ R14, R0, R158 ;  /* 0x0000009e000e7220 */ /* 0x000fe20000410000 */
[----:B------:R-:W-:Y:S01]  /*8800*/  LDSM.16.MT88.4 R160, [R210+0x1800] ;  /* 0x00180000d2a0783b */ /* 0x000fe20000004200 */
[----:B--2---:R-:W-:Y:S01]  /*8810*/  F2FP.BF16.PACK_AB R171, R156, R153 ;  /* 0x000000999cab723e */ /* 0x004fe200000010ff */
        /* <DEDUP_REMOVED lines=10> */
[----:B------:R-:W2:Y:S01]  /*88c0*/  MUFU.EX2 R134, R179 ;  /* 0x000000b300867308 */ /* 0x000ea20000000800 */
[C---:B------:R-:W-:Y:S02]  /*88d0*/  FMUL.FTZ R31, R0.reuse, R143 ;  /* 0x0000008f001f7220 */ /* 0x040fe40000410000 */
[----:B------:R-:W-:Y:S01]  /*88e0*/  LDSM.16.MT88.4 R140, [R210+0x800] ;  /* 0x00080000d28c783b */ /* 0x000fe20000004200 */
[----:B------:R-:W-:Y:S02]  /*88f0*/  FMUL.FTZ R15, R0, R159 ;  /* 0x0000009f000f7220 */ /* 0x000fe40000410000 */
[C---:B------:R-:W-:Y:S01]  /*8900*/  FMUL.FTZ R24, R2.reuse, R144 ;  /* 0x0000009002187220 */ /* 0x040fe20000410000 */
[C---:B-1----:R-:W-:Y:S03]  /*8910*/  HMMA.16816.F32.BF16 R4, R168.reuse, R136, R4 ;  /* 0x00000088a804723c */ /* 0x042fe60000041804 */
[----:B------:R-:W-:Y:S02]  /*8920*/  MUFU.EX2 R144, R177 ;  /* 0x000000b100907308 */ /* 0x000fe40000000800 */
        /* <DEDUP_REMOVED lines=115> */
[----:B------:R-:W2:Y:S10]  /*9060*/  MUFU.EX2 R178, R175 ;  /* 0x000000af00b27308 */ /* 0x000eb40000000800 */
[----:B------:R-:W-:Y:S01]  /*9070*/  MUFU.EX2 R175, R183 ;  /* 0x000000b700af7308 */ /* 0x000fe20000000800 */
[C---:B-1----:R-:W-:Y:S03]  /*9080*/  HMMA.16816.F32.BF16 R44, R168.reuse, R136, R44 ;  /* 0x00000088a82c723c */ /* 0x042fe6000004182c */
[----:B---3--:R-:W-:Y:S04]  /*9090*/  FADD.FTZ R0, R2, R0 ;  /* 0x0000000002007221 */ /* 0x008fe80000010000 */
[----:B------:R-:W-:Y:S01]  /*90a0*/  FADD.FTZ R0, R144, R0 ;  /* 0x0000000090007221 */ /* 0x000fe20000010000 */
[C---:B------:R-:W-:Y:S01]  /*90b0*/  HMMA.16816.F32.BF16 R48, R168.reuse, R138, R48 ;  /* 0x0000008aa830723c */ /* 0x040fe20000041830 */
[----:B------:R-:W1:Y:S03]  /*90c0*/  LDSM.16.MT88.4 R136, [R213+0x2000] ;  /* 0x00200000d588783b */ /* 0x000e660000004200 */
[C---:B------:R-:W-:Y:S04]  /*90d0*/  FADD.FTZ R0, R135.reuse, R0 ;  /* 0x0000000087007221 */ /* 0x040fe80000010000 */
        /* <DEDUP_REMOVED lines=96> */
[----:B------:R-:W-:Y:S03]  /*96e0*/  MUFU.EX2 R2, R193 ;  /* 0x000000c100027308 */ /* 0x000fe60000000800 */
[C---:B-1----:R-:W-:Y:S07]  /*96f0*/  HMMA.16816.F32.BF16 R4, R136.reuse, R140, R4 ;  /* 0x0000008c8804723c */ /* 0x042fee0000041804 */
[----:B------:R-:W1:Y:S01]  /*9700*/  MUFU.EX2 R134, R191 ;  /* 0x000000bf00867308 */ /* 0x000e620000000800 */
[C---:B------:R-:W-:Y:S01]  /*9710*/  HMMA.16816.F32.BF16 R8, R136.reuse, R142, R8 ;  /* 0x0000008e8808723c */ /* 0x040fe20000041808 */
[----:B------:R-:W5:Y:S03]  /*9720*/  LDSM.16.MT88.4 R140, [R212+0x1000] ;  /* 0x00100000d48c783b */ /* 0x000f660000004200 */
[----:B----4-:R-:W-:Y:S04]  /*9730*/  F2FP.BF16.PACK_AB R170, R132, R135 ;  /* 0x0000008784aa723e */ /* 0x010fe800000010ff */
[C---:B--2---:R-:W-:Y:S08]  /*9740*/  HMMA.16816.F32.BF16 R12, R136.reuse, R144, R12 ;  /* 0x00000090880c723c */ /* 0x044ff0000004180c */
[C---:B------:R-:W-:Y:S01]  /*9750*/  HMMA.16816.F32.BF16 R16, R136.reuse, R146, R16 ;  /* 0x000000928810723c */ /* 0x040fe20000041810 */
[----:B------:R-:W2:Y:S03]  /*9760*/  LDSM.16.MT88.4 R144, [R210+0x3000] ;  /* 0x00300000d290783b */ /* 0x000ea60000004200 */
[----:B-1----:R-:W-:Y:S01]  /*9770*/  F2FP.BF16.PACK_AB R168, R2, R134 ;  /* 0x0000008602a8723e */ /* 0x002fe200000010ff */
[----:B------:R-:W-:Y:S03]  /*9780*/  FADD.FTZ R0, R134, R0 ;  /* 0x0000000086007221 */ /* 0x000fe60000010000 */
[C---:B---3--:R-:W-:Y:S01]  /*9790*/  HMMA.16816.F32.BF16 R20, R136.reuse, R148, R20 ;  /* 0x000000948814723c */ /* 0x048fe20000041814 */
[----:B------:R-:W-:Y:S03]  /*97a0*/  MUFU.EX2 R134, R192 ;  /* 0x000000c000867308 */ /* 0x000fe60000000800 */
[----:B------:R-:W-:Y:S02]  /*97b0*/  FADD.FTZ R0, R2, R0 ;  /* 0x0000000002007221 */ /* 0x000fe40000010000 */
[----:B------:R-:W-:Y:S02]  /*97c0*/  FADD.FTZ R2, R153, R152 ;  /* 0x0000009899027221 */ /* 0x000fe40000010000 */
[C---:B------:R-:W-:Y:S01]  /*97d0*/  HMMA.16816.F32.BF16 R24, R136.reuse, R150, R24 ;  /* 0x000000968818723c */ /* 0x040fe20000041818 */
[----:B------:R-:W1:Y:S03]  /*97e0*/  LDSM.16.MT88.4 R148, [R211+0x3000] ;  /* 0x00300000d394783b */ /* 0x000e660000004200 */
[----:B------:R-:W-:Y:S01]  /*97f0*/  FADD.FTZ R0, R135, R0 ;  /* 0x0000000087007221 */ /* 0x000fe20000010000 */
[----:B------:R-:W-:Y:S03]  /*9800*/  MOV R135, R3 ;  /* 0x0000000300877202 */ /* 0x000fe60000000f00 */
[C---:B-----5:R-:W-:Y:S01]  /*9810*/  HMMA.16816.F32.BF16 R28, R136.reuse, R140, R28 ;  /* 0x0000008c881c723c */ /* 0x060fe2000004181c */
[----:B------:R-:W-:Y:S03]  /*9820*/  LDSM.16.MT88.4 R152, [R211+0x1800] ;  /* 0x00180000d398783b */ /* 0x000fe60000004200 */
[----:B------:R-:W-:Y:S02]  /*9830*/  FADD.FTZ R237, R132, R0 ;  /* 0x0000000084ed7221 */ /* 0x000fe40000010000 */
[----:B------:R-:W-:Y:S01]  /*9840*/  FADD.FTZ R0, R156, R2 ;  /* 0x000000029c007221 */ /* 0x000fe20000010000 */
[----:B------:R-:W3:Y:S01]  /*9850*/  MUFU.EX2 R132, R195 ;  /* 0x000000c300847308 */ /* 0x000ee20000000800 */
[C---:B------:R-:W-:Y:S01]  /*9860*/  HMMA.16816.F32.BF16 R32, R136.reuse, R142, R32 ;  /* 0x0000008e8820723c */ /* 0x040fe20000041820 */
[----:B------:R-:W4:Y:S03]  /*9870*/  LDSM.16.MT88.4 R140, [R213+0x3000] ;  /* 0x00300000d58c783b */ /* 0x000f260000004200 */
[----:B------:R-:W-:Y:S04]  /*9880*/  FADD.FTZ R0, R197, R0 ;  /* 0x00000000c5007221 */ /* 0x000fe80000010000 */
[----:B------:R-:W-:Y:S01]  /*9890*/  FADD.FTZ R0, R196, R0 ;  /* 0x00000000c4007221 */ /* 0x000fe20000010000 */
[C---:B--2---:R-:W-:Y:S03]  /*98a0*/  HMMA.16816.F32.BF16 R36, R136.reuse, R144, R36 ;  /* 0x000000908824723c */ /* 0x044fe60000041824 */
[----:B------:R-:W-:Y:S04]  /*98b0*/  FADD.FTZ R0, R179, R0 ;  /* 0x00000000b3007221 */ /* 0x000fe80000010000 */
[----:B------:R-:W-:Y:S01]  /*98c0*/  FADD.FTZ R0, R178, R0 ;  /* 0x00000000b2007221 */ /* 0x000fe20000010000 */
[C---:B------:R-:W-:Y:S01]  /*98d0*/  HMMA.16816.F32.BF16 R40, R136.reuse, R146, R40 ;  /* 0x000000928828723c */ /* 0x040fe20000041828 */
[----:B------:R-:W2:Y:S03]  /*98e0*/  LDSM.16.MT88.4 R144, [R212+0x3000] ;  /* 0x00300000d490783b */ /* 0x000ea60000004200 */
[----:B------:R-:W-:Y:S01]  /*98f0*/  FADD.FTZ R0, R177, R0 ;  /* 0x00000000b1007221 */ /* 0x000fe20000010000 */
[----:B---3--:R-:W-:Y:S03]  /*9900*/  F2FP.BF16.PACK_AB R171, R132, R134 ;  /* 0x0000008684ab723e */ /* 0x008fe600000010ff */
        /* <DEDUP_REMOVED lines=12> */
[----:B------:R-:W-:Y:S01]  /*99d0*/  FADD.FTZ R2, R134, R0 ;  /* 0x0000000086027221 */ /* 0x000fe20000010000 */
[----:B------:R-:W-:Y:S02]  /*99e0*/  IADD3 R0, R234, -0x1, RZ ;  /* 0xffffffffea007810 */ /* 0x000fe40007ffe0ff */
[----:B------:R-:W-:Y:S01]  /*99f0*/  MOV R134, R133 ;  /* 0x0000008500867202 */ /* 0x000fe20000000f00 */
        /* <DEDUP_REMOVED lines=24> */
[C---:B---3--:R-:W-:Y:S08]  /*9b80*/  HMMA.16816.F32.BF16 R124, R136.reuse, R140, R124 ;  /* 0x0000008c887c723c */ /* 0x048ff0000004187c */
[----:B------:R-:W-:Y:S01]  /*9b90*/  HMMA.16816.F32.BF16 R128, R136, R142, R128 ;  /* 0x0000008e8880723c */ /* 0x000fe20000041880 */
[----:B------:R-:W1:Y:S07]  /*9ba0*/  LDSM.16.MT88.4 R136, [R212+0x1800] ;  /* 0x00180000d488783b */ /* 0x000e6e0000004200 */
        /* <DEDUP_REMOVED lines=8> */
[C---:B--2---:R-:W-:Y:S08]  /*9c30*/  HMMA.16816.F32.BF16 R148, R168.reuse, R144, R20 ;  /* 0x00000090a894723c */ /* 0x044ff00000041814 */
[C---:B------:R-:W-:Y:S07]  /*9c40*/  HMMA.16816.F32.BF16 R144, R168.reuse, R146, R24 ;  /* 0x00000092a890723c */ /* 0x040fee0000041818 */
[----:B------:R-:W-:Y:S01]  /*9c50*/  MOV R24, R3 ;  /* 0x0000000300187202 */ /* 0x000fe20000000f00 */
        /* <DEDUP_REMOVED lines=36> */
.L_x_4843:
[----:B------:R-:W-:Y:S05]  /*9ea0*/  BRA.DIV ~URZ, `(.L_x_4851) ;  /* 0x000069127f007947 */ /* 0x000fea000b800000 */
[----:B------:R1:W2:Y:S02]  /*9eb0*/  SHFL.BFLY PT, R0, R237, 0x2, 0x1f ;  /* 0x0c401f00ed007f89 */ /* 0x0002a400000e0000 */
.L_x_4928:
[----:B--2---:R-:W-:Y:S01]  /*9ec0*/  FADD.FTZ R4, R0, R237 ;  /* 0x000000ed00047221 */ /* 0x004fe20000010000 */
[----:B------:R-:W-:Y:S05]  /*9ed0*/  BRA.DIV ~URZ, `(.L_x_4852) ;  /* 0x000069327f007947 */ /* 0x000fea000b800000 */
[----:B------:R-:W2:Y:S02]  /*9ee0*/  SHFL.BFLY PT, R0, R236, 0x2, 0x1f ;  /* 0x0c401f00ec007f89 */ /* 0x000ea400000e0000 */
[----:B--2---:R-:W-:-:S02]  /*9ef0*/  FADD.FTZ R5, R0, R236 ;  /* 0x000000ec00057221 */ /* 0x004fc40000010000 */
[----:B------:R-:W2:Y:S04]  /*9f00*/  SHFL.BFLY PT, R0, R4, 0x1, 0x1f ;  /* 0x0c201f0004007f89 */ /* 0x000ea800000e0000 */
[----:B------:R3:W4:Y:S01]  /*9f10*/  SHFL.BFLY PT, R3, R5, 0x1, 0x1f ;  /* 0x0c201f0005037f89 */ /* 0x00072200000e0000 */
[----:B--2---:R-:W-:-:S05]  /*9f20*/  FADD.FTZ R4, R4, R0 ;  /* 0x0000000004047221 */ /* 0x004fca0000010000 */
.L_x_4929:
[----:B------:R-:W-:Y:S01]  /*9f30*/  FSETP.NE.FTZ.AND P1, PT, R4, RZ, PT ;  /* 0x000000ff0400720b */ /* 0x000fe20003f35000 */
[----:B----4-:R-:W-:Y:S01]  /*9f40*/  FADD.FTZ R3, R3, R5 ;  /* 0x0000000503037221 */ /* 0x010fe20000010000 */
[----:B------:R-:W-:Y:S02]  /*9f50*/  MOV R15, 0xff800000 ;  /* 0xff800000000f7802 */ /* 0x000fe40000000f00 */
[----:B------:R-:W-:Y:S02]  /*9f60*/  MOV R20, 0xff800000 ;  /* 0xff80000000147802 */ /* 0x000fe40000000f00 */
[----:B------:R-:W-:-:S07]  /*9f70*/  FSETP.NE.FTZ.AND P0, PT, R3, RZ, PT ;  /* 0x000000ff0300720b */ /* 0x000fce0003f15000 */
[----:B------:R-:W2:Y:S01]  /*9f80*/  @P1 MUFU.LG2 R0, R4 ;  /* 0x0000000400001308 */ /* 0x000ea20000000c00 */
[----:B------:R-:W-:-:S05]  /*9f90*/  @P1 MOV R2, 0x3f317218 ;  /* 0x3f31721800021802 */ /* 0x000fca0000000f00 */
[----:B------:R-:W-:Y:S02]  /*9fa0*/  @P1 FMUL.FTZ R2, R2, c[0x0][0x2d0] ;  /* 0x0000b40002021a20 */ /* 0x000fe40000410000 */
[----:B--2---:R-:W-:-:S04]  /*9fb0*/  @P1 FMUL.FTZ R0, R0, 0.69314718246459960938 ;  /* 0x3f31721800001820 */ /* 0x004fc80000410000 */
[----:B------:R-:W-:Y:S01]  /*9fc0*/  @P1 FFMA.FTZ R15, R2, R133, R0 ;  /* 0x00000085020f1223 */ /* 0x000fe20000010000 */
[----:B------:R-:W-:Y:S01]  /*9fd0*/  MOV R2, RZ ;  /* 0x000000ff00027202 */ /* 0x000fe20000000f00 */
[----:B------:R-:W2:Y:S08]  /*9fe0*/  @P0 MUFU.LG2 R0, R3 ;  /* 0x0000000300000308 */ /* 0x000eb00000000c00 */
[----:B------:R4:W5:Y:S01]  /*9ff0*/  @P1 MUFU.RCP R2, R4 ;  /* 0x0000000400021308 */ /* 0x0009620000001000 */
[----:B--2---:R-:W-:Y:S01]  /*a000*/  @P0 FMUL.FTZ R0, R0, 0.69314718246459960938 ;  /* 0x3f31721800000820 */ /* 0x004fe20000410000 */
[----:B----4-:R-:W-:Y:S01]  /*a010*/  @P0 MOV R4, 0x3f317218 ;  /* 0x3f31721800040802 */ /* 0x010fe20000000f00 */
[----:B-----5:R-:W-:-:S02]  /*a020*/  FMUL.FTZ R134, R2, R136 ;  /* 0x0000008802867220 */ /* 0x020fc40000410000 */
        /* <DEDUP_REMOVED lines=8> */
[----:B------:R-:W2:Y:S01]  /*a0b0*/  @P0 MUFU.RCP R0, R3 ;  /* 0x0000000300000308 */ /* 0x000ea20000001000 */
        /* <DEDUP_REMOVED lines=16> */
[----:B--2---:R-:W-:-:S02]  /*a1c0*/  FMUL.FTZ R156, R0, R46 ;  /* 0x0000002e009c7220 */ /* 0x004fc40000410000 */
        /* <DEDUP_REMOVED lines=106> */
.L_x_4825:
[----:B------:R2:W5:Y:S04]  /*a870*/  LDL R6, [R1] ;  /* 0x0000000001067983 */ /* 0x0005680000100800 */
        /* <DEDUP_REMOVED lines=8> */
[----:B---3--:R-:W-:Y:S01]  /*a900*/  IMAD.MOV.U32 R5, RZ, RZ, c[0x0][0x564] ;  /* 0x00015900ff057624 */ /* 0x008fe200078e00ff */
        /* <DEDUP_REMOVED lines=9> */
.L_x_4854:
[----:B--2---:R-:W-:Y:S05]  /*a9a0*/  BSYNC B0 ;  /* 0x0000000000007941 */ /* 0x004fea0003800000 */
.L_x_4853:
[----:B------:R-:W-:Y:S01]  /*a9b0*/  PRMT R0, R0, 0x9910, RZ ;  /* 0x0000991000007816 */ /* 0x000fe200000000ff */
[----:B------:R-:W-:Y:S01]  /*a9c0*/  BSSY B1, `(.L_x_4855) ;  /* 0x0000424000017945 */ /* 0x000fe20003800000 */
[----:B-----5:R-:W-:Y:S02]  /*a9d0*/  IMAD.MOV.U32 R106, RZ, RZ, R6 ;  /* 0x000000ffff6a7224 */ /* 0x020fe400078e0006 */
[----:B------:R-:W-:-:S13]  /*a9e0*/  ISETP.NE.AND P0, PT, R0, RZ, PT ;  /* 0x000000ff0000720c */ /* 0x000fda0003f05270 */
[----:B------:R-:W-:Y:S05]  /*a9f0*/  @!P0 BRA `(.L_x_4856) ;  /* 0x0000339000008947 */ /* 0x000fea0003800000 */
[----:B---3--:R-:W2:Y:S04]  /*aa00*/  LDL R5, [R1+0x24] ;  /* 0x0000240001057983 */ /* 0x008ea80000100800 */
        /* <DEDUP_REMOVED lines=160> */
.L_x_4857:
[----:B-1----:R-:W2:Y:S04]  /*b410*/  LDL.LU R6, [R1+0x14] ;  /* 0x0000140001067983 */ /* 0x002ea80000300800 */
[----:B------:R-:W3:Y:S04]  /*b420*/  LDL.LU R3, [R1+0x8] ;  /* 0x0000080001037983 */ /* 0x000ee80000300800 */
[----:B------:R-:W4:Y:S04]  /*b430*/  LDL.LU R2, [R1+0x4c] ;  /* 0x00004c0001027983 */ /* 0x000f280000300800 */
        /* <DEDUP_REMOVED lines=8> */
[----:B------:R-:W-:-:S05]  /*b4c0*/  ISETP.NE.AND.EX P0, PT, RZ, c[0x0][0x504], PT, P0 ;  /* 0x00014100ff007a0c */ /* 0x000fca0003f05300 */
[----:B------:R-:W1:Y:S08]  /*b4d0*/  LDC.64 R12, c[0x0][R10+0x168] ;  /* 0x00005a000a0c7b82 */ /* 0x000e700000000a00 */
[----:B------:R1:W1:Y:S08]  /*b4e0*/  LDC.64 R18, c[0x0][R10+0x178] ;  /* 0x00005e000a127b82 */ /* 0x0002700000000a00 */
[----:B------:R1:W1:Y:S01]  /*b4f0*/  LDC.64 R16, c[0x0][R10+0x160] ;  /* 0x000058000a107b82 */ /* 0x0002620000000a00 */
[----:B--2---:R-:W-:-:S02]  /*b500*/  SEL R8, R6, RZ, !P0 ;  /* 0x000000ff06087207 */ /* 0x004fc40004000000 */
[----:B---3--:R-:W-:Y:S02]  /*b510*/  LOP3.LUT R11, R3, 0xffff, RZ, 0xc0, !PT ;  /* 0x0000ffff030b7812 */ /* 0x008fe400078ec0ff */
[----:B----4-:R-:W-:Y:S01]  /*b520*/  SEL R3, R2, RZ, !P0 ;  /* 0x000000ff02037207 */ /* 0x010fe20004000000 */
        /* <DEDUP_REMOVED lines=57> */
[----:B------:R-:W-:Y:S01]  /*b8c0*/  IMAD R9, R9, c[0x0][0x3a0], RZ ;  /* 0x0000e80009097a24 */ /* 0x000fe200078e02ff */
[----:B-1----:R-:W-:Y:S01]  /*b8d0*/  LEA R4, R235, R243, 0x5 ;  /* 0x000000f3eb047211 */ /* 0x002fe200078e28ff */
[C---:B------:R-:W-:Y:S01]  /*b8e0*/  IMAD.WIDE.U32 R2, R0.reuse, c[0x0][0x3a0], RZ ;  /* 0x0000e80000027a25 */ /* 0x040fe200078e00ff */
[----:B------:R-:W-:Y:S01]  /*b8f0*/  SHF.R.S32.HI R5, RZ, 0x1f, R8 ;  /* 0x0000001fff057819 */ /* 0x000fe20000011408 */
[----:B------:R1:W2:Y:S01]  /*b900*/  LDS.128 R28, [R229+0x80] ;  /* 0x00008000e51c7984 */ /* 0x0002a20000000c00 */
[----:B------:R-:W-:Y:S01]  /*b910*/  LEA R4, R21, R4, 0x7 ;  /* 0x0000000415047211 */ /* 0x000fe200078e38ff */
[----:B------:R-:W-:Y:S02]  /*b920*/  IMAD R0, R0, c[0x0][0x3a4], R9 ;  /* 0x0000e90000007a24 */ /* 0x000fe400078e0209 */
        /* <DEDUP_REMOVED lines=41> */
.L_x_4930:
[----:B------:R-:W-:Y:S05]  /*bbc0*/  BRA.DIV ~URZ, `(.L_x_4860) ;  /* 0x00004db27f007947 */ /* 0x000fea000b800000 */
[----:B------:R4:W2:Y:S02]  /*bbd0*/  SHFL.IDX PT, R0, R14, RZ, 0x181f ;  /* 0x00181fff0e007589 */ /* 0x0008a400000e0000 */
.L_x_4931:
        /* <DEDUP_REMOVED lines=25> */
.L_x_4862:
[----:B------:R-:W-:Y:S05]  /*bd70*/  BSYNC B0 ;  /* 0x0000000000007941 */ /* 0x000fea0003800000 */
.L_x_4861:
[----:B------:R-:W-:Y:S05]  /*bd80*/  BRA.DIV ~URZ, `(.L_x_4863) ;  /* 0x00004c627f007947 */ /* 0x000fea000b800000 */
[----:B---3--:R3:W4:Y:S04]  /*bd90*/  SHFL.IDX PT, R4, R5, 0x1, 0x181f ;  /* 0x00381f0005047f89 */ /* 0x00872800000e0000 */
[----:B--2---:R3:W2:Y:S02]  /*bda0*/  SHFL.IDX PT, R0, R14, 0x1, 0x181f ;  /* 0x00381f000e007f89 */ /* 0x0046a400000e0000 */
.L_x_4932:
        /* <DEDUP_REMOVED lines=24> */
.L_x_4865:
[----:B------:R-:W-:Y:S05]  /*bf30*/  BSYNC B0 ;  /* 0x0000000000007941 */ /* 0x000fea0003800000 */
.L_x_4864:
[----:B------:R-:W-:Y:S05]  /*bf40*/  BRA.DIV ~URZ, `(.L_x_4866) ;  /* 0x00004b727f007947 */ /* 0x000fea000b800000 */
[----:B----4-:R4:W3:Y:S02]  /*bf50*/  SHFL.IDX PT, R4, R5, 0x2, 0x181f ;  /* 0x00581f0005047f89 */ /* 0x0108e400000e0000 */
.L_x_4933:
[----:B------:R-:W-:Y:S05]  /*bf60*/  BRA.DIV ~URZ, `(.L_x_4867) ;  /* 0x00004bc27f007947 */ /* 0x000fea000b800000 */
[----:B--2---:R2:W4:Y:S02]  /*bf70*/  SHFL.IDX PT, R0, R14, 0x2, 0x181f ;  /* 0x00581f000e007f89 */ /* 0x00452400000e0000 */
.L_x_4934:
        /* <DEDUP_REMOVED lines=24> */
.L_x_4869:
[----:B------:R-:W-:Y:S05]  /*c100*/  BSYNC B0 ;  /* 0x0000000000007941 */ /* 0x000fea0003800000 */
.L_x_4868:
[----:B------:R-:W-:Y:S05]  /*c110*/  BRA.DIV ~URZ, `(.L_x_4870) ;  /* 0x00004a827f007947 */ /* 0x000fea000b800000 */
[----:B---3--:R3:W1:Y:S04]  /*c120*/  SHFL.IDX PT, R4, R5, 0x3, 0x181f ;  /* 0x00781f0005047f89 */ /* 0x00866800000e0000 */
[----:B----4-:R3:W4:Y:S02]  /*c130*/  SHFL.IDX PT, R0, R14, 0x3, 0x181f ;  /* 0x00781f000e007f89 */ /* 0x01072400000e0000 */
.L_x_4935:
        /* <DEDUP_REMOVED lines=10> */
[CC--:B------:R-:W-:Y:S02]  /*c1e0*/  @!P1 LEA R6, P4, R240.reuse, R0.reuse, 0x1 ;  /* 0x00000000f0069211 */ /* 0x0c0fe400078808ff */
[----:B------:R-:W-:Y:S02]  /*c1f0*/  @!P0 LEA R2, P3, R239, R0, 0x1 ;  /* 0x00000000ef028211 */ /* 0x000fe400078608ff */
        /* <DEDUP_REMOVED lines=13> */
.L_x_4858:
        /* <DEDUP_REMOVED lines=33> */
.L_x_4936:
[----:B------:R-:W-:Y:S05]  /*c4e0*/  BRA.DIV ~URZ, `(.L_x_4873) ;  /* 0x000047f27f007947 */ /* 0x000fea000b800000 */
[----:B------:R3:W4:Y:S02]  /*c4f0*/  SHFL.IDX PT, R0, R12, RZ, 0x1c1f ;  /* 0x001c1fff0c007589 */ /* 0x00072400000e0000 */
.L_x_4937:
        /* <DEDUP_REMOVED lines=31> */
[----:B------:R-:W-:Y:S02]  /*c6f0*/  @!P3 LEA.HI.X R3, R6, R4, R7, 0x2, P2 ;  /* 0x000000040603b211 */ /* 0x000fe400010f1407 */
[----:B------:R-:W-:-:S03]  /*c700*/  ISETP.GE.AND P6, PT, R9, c[0x0][0x3c8], PT ;  /* 0x0000f20009007a0c */ /* 0x000fc60003fc6270 */
[----:B------:R2:W-:Y:S01]  /*c710*/  @!P3 ST.E.64 [R2.64], R26 ;  /* 0x0000001a0200b985 */ /* 0x0005e2000c101b06 */
[----:B------:R-:W-:-:S05]  /*c720*/  ISETP.GE.AND P2, PT, R16, c[0x0][0x3c8], PT ;  /* 0x0000f20010007a0c */ /* 0x000fca0003f46270 */
        /* <DEDUP_REMOVED lines=29> */
[C---:B------:R-:W-:Y:S02]  /*c900*/  @!P1 LEA R6, P3, R13.reuse, R0, 0x2 ;  /* 0x000000000d069211 */ /* 0x040fe400078610ff */
        /* <DEDUP_REMOVED lines=14> */
[----:B------:R2:W-:Y:S01]  /*c9f0*/  @!P6 ST.E.64 [R2.64], R36 ;  /* 0x000000240200e985 */ /* 0x0005e2000c101b06 */
[----:B----4-:R-:W-:-:S02]  /*ca00*/  ISETP.GE.AND P6, PT, R25, c[0x0][0x3c8], PT ;  /* 0x0000f20019007a0c */ /* 0x010fc40003fc6270 */
[----:B-1----:R-:W-:-:S04]  /*ca10*/  @!P2 LEA R6, P3, R8, R0, 0x2 ;  /* 0x000000000806a211 */ /* 0x002fc800078610ff */
[----:B------:R-:W-:Y:S02]  /*ca20*/  @!P2 LEA.HI.X R7, R8, R4, R10, 0x2, P3 ;  /* 0x000000040807a211 */ /* 0x000fe400018f140a */
[----:B------:R-:W4:Y:S01]  /*ca30*/  LDL R10, [R1+0x84] ;  /* 0x00008400010a7983 */ /* 0x000f220000100800 */
[----:B--2---:R-:W-:-:S03]  /*ca40*/  ISETP.GE.AND P1, PT, R11, c[0x0][0x3c8], PT ;  /* 0x0000f2000b007a0c */ /* 0x004fc60003f26270 */
[----:B------:R1:W-:Y:S01]  /*ca50*/  @!P2 ST.E.64 [R6.64], R40 ;  /* 0x000000280600a985 */ /* 0x0003e2000c101b06 */
[----:B------:R-:W-:-:S03]  /*ca60*/  @!P5 LEA R2, P4, R17, R0, 0x2 ;  /* 0x000000001102d211 */ /* 0x000fc600078810ff */
[----:B------:R-:W2:Y:S06]  /*ca70*/  LDL R8, [R1+0x80] ;  /* 0x0000800001087983 */ /* 0x000eac0000100800 */
[----:B-1----:R-:W-:Y:S02]  /*ca80*/  @!P1 LEA R6, P3, R11, R0, 0x2 ;  /* 0x000000000b069211 */ /* 0x002fe400078610ff */
[----:B------:R-:W-:Y:S02]  /*ca90*/  ISETP.GE.AND P2, PT, R9, c[0x0][0x3c8], PT ;  /* 0x0000f20009007a0c */ /* 0x000fe40003f46270 */
[----:B------:R-:W-:-:S02]  /*caa0*/  @!P5 LEA.HI.X R3, R17, R4, R20, 0x2, P4 ;  /* 0x000000041103d211 */ /* 0x000fc400020f1414 */
        /* <DEDUP_REMOVED lines=8> */
[C---:B------:R-:W-:Y:S02]  /*cb30*/  @!P2 LEA R6, P3, R9.reuse, R0, 0x2 ;  /* 0x000000000906a211 */ /* 0x040fe400078610ff */
        /* <DEDUP_REMOVED lines=42> */
[CC--:B------:R-:W-:Y:S01]  /*cde0*/  @!P2 LEA R8, P3, R11.reuse, R0.reuse, 0x2 ;  /* 0x000000000b08a211 */ /* 0x0c0fe200078610ff */
[----:B------:R1:W-:Y:S02]  /*cdf0*/  @!P5 ST.E.64 [R2.64], R76 ;  /* 0x0000004c0200d985 */ /* 0x0003e4000c101b06 */
[C---:B-1----:R-:W-:Y:S02]  /*ce00*/  @!P6 LEA R2, P4, R16.reuse, R0, 0x2 ;  /* 0x000000001002e211 */ /* 0x042fe400078810ff */
        /* <DEDUP_REMOVED lines=23> */
[-C--:B-1----:R-:W-:Y:S02]  /*cf80*/  @!P3 LEA R6, P2, R21, R0.reuse, 0x2 ;  /* 0x000000001506b211 */ /* 0x082fe400078410ff */
[----:B---3--:R-:W-:Y:S02]  /*cf90*/  @!P4 LEA R2, P5, R25, R0, 0x2 ;  /* 0x000000001902c211 */ /* 0x008fe400078a10ff */
[-C--:B------:R-:W-:Y:S02]  /*cfa0*/  @!P3 LEA.HI.X R7, R21, R4.reuse, R24, 0x2, P2 ;  /* 0x000000041507b211 */ /* 0x080fe400010f1418 */
[----:B------:R-:W-:Y:S02]  /*cfb0*/  @!P4 LEA.HI.X R3, R25, R4, R26, 0x2, P5 ;  /* 0x000000041903c211 */ /* 0x000fe400028f141a */
[----:B--2---:R-:W-:-:S03]  /*cfc0*/  ISETP.GE.AND P6, PT, R19, c[0x0][0x3c8], PT ;  /* 0x0000f20013007a0c */ /* 0x004fc60003fc6270 */
[----:B------:R1:W-:Y:S01]  /*cfd0*/  @!P4 ST.E.64 [R2.64], R100 ;  /* 0x000000640200c985 */ /* 0x0003e2000c101b06 */
[----:B----4-:R-:W-:-:S03]  /*cfe0*/  ISETP.GE.AND P5, PT, R17, c[0x0][0x3c8], PT ;  /* 0x0000f20011007a0c */ /* 0x010fc60003fa6270 */
[----:B------:R2:W-:Y:S01]  /*cff0*/  @!P3 ST.E.64 [R6.64], R104 ;  /* 0x000000680600b985 */ /* 0x0005e2000c101b06 */
[----:B------:R-:W-:Y:S02]  /*d000*/  ISETP.GE.AND P4, PT, R15, c[0x0][0x3c8], PT ;  /* 0x0000f2000f007a0c */ /* 0x000fe40003f86270 */
[----:B------:R-:W-:Y:S02]  /*d010*/  ISETP.GE.AND P1, PT, R10, c[0x0][0x3c8], PT ;  /* 0x0000f2000a007a0c */ /* 0x000fe40003f26270 */
[----:B------:R-:W-:-:S11]  /*d020*/  ISETP.GE.AND P3, PT, R13, c[0x0][0x3c8], PT ;  /* 0x0000f2000d007a0c */ /* 0x000fd60003f66270 */
[----:B-1----:R-:W-:-:S04]  /*d030*/  @!P1 LEA R2, P2, R10, R0, 0x2 ;  /* 0x000000000a029211 */ /* 0x002fc800078410ff */
[----:B-----5:R-:W-:Y:S02]  /*d040*/  @!P1 LEA.HI.X R3, R10, R4, R11, 0x2, P2 ;  /* 0x000000040a039211 */ /* 0x020fe400010f140b */
        /* <DEDUP_REMOVED lines=13> */
.L_x_4875:
[----:B------:R-:W-:Y:S05]  /*d120*/  BSYNC B0 ;  /* 0x0000000000007941 */ /* 0x000fea0003800000 */
.L_x_4874:
[----:B------:R-:W-:Y:S05]  /*d130*/  BRA.DIV ~URZ, `(.L_x_4876) ;  /* 0x00003c127f007947 */ /* 0x000fea000b800000 */
[----:B--2---:R2:W1:Y:S04]  /*d140*/  SHFL.IDX PT, R4, R5, 0x1, 0x1c1f ;  /* 0x003c1f0005047f89 */ /* 0x00446800000e0000 */
[----:B----4-:R2:W4:Y:S02]  /*d150*/  SHFL.IDX PT, R0, R12, 0x1, 0x1c1f ;  /* 0x003c1f000c007f89 */ /* 0x01052400000e0000 */
.L_x_4938:
        /* <DEDUP_REMOVED lines=195> */
.L_x_4856:
[----:B------:R-:W2:Y:S04]  /*dd90*/  LDL.LU R4, [R1+0x18] ;  /* 0x0000180001047983 */ /* 0x000ea80000300800 */
[----:B------:R-:W4:Y:S01]  /*dda0*/  LDL.LU R6, [R1+0x1c] ;  /* 0x00001c0001067983 */ /* 0x000f220000300800 */
[----:B------:R-:W-:Y:S02]  /*ddb0*/  ISETP.NE.U32.AND P1, PT, RZ, c[0x0][0x508], PT ;  /* 0x00014200ff007a0c */ /* 0x000fe40003f25070 */
[----:B------:R-:W-:Y:S01]  /*ddc0*/  ISETP.NE.U32.AND P3, PT, RZ, c[0x0][0x500], PT ;  /* 0x00014000ff007a0c */ /* 0x000fe20003f65070 */
[----:B---3--:R-:W3:Y:S01]  /*ddd0*/  LDL.LU R0, [R1+0x20] ;  /* 0x0000200001007983 */ /* 0x008ee20000300800 */
[----:B------:R-:W-:Y:S01]  /*dde0*/  ISETP.NE.AND.EX P1, PT, RZ, c[0x0][0x50c], PT, P1 ;  /* 0x00014300ff007a0c */ /* 0x000fe20003f25310 */
[----:B------:R-:W-:Y:S01]  /*ddf0*/  IMAD.MOV.U32 R8, RZ, RZ, RZ ;  /* 0x000000ffff087224 */ /* 0x000fe200078e00ff */
[----:B------:R-:W-:Y:S01]  /*de00*/  ISETP.NE.AND.EX P3, PT, RZ, c[0x0][0x504], PT, P3 ;  /* 0x00014100ff007a0c */ /* 0x000fe20003f65330 */
[----:B------:R-:W-:Y:S01]  /*de10*/  IMAD.MOV.U32 R20, RZ, RZ, c[0x0][0x388] ;  /* 0x0000e200ff147624 */ /* 0x000fe200078e00ff */
[----:B--2---:R-:W-:-:S09]  /*de20*/  IADD3 R2, P2, R4, c[0x0][0x500], RZ ;  /* 0x0001400004027a10 */ /* 0x004fd20007f5e0ff */
[----:B------:R-:W-:Y:S02]  /*de30*/  @P1 IADD3 R4, P0, R4, c[0x0][0x508], RZ ;  /* 0x0001420004041a10 */ /* 0x000fe40007f1e0ff */
[C---:B----4-:R-:W-:Y:S02]  /*de40*/  IADD3.X R3, R6.reuse, c[0x0][0x504], RZ, P2, !PT ;  /* 0x0001410006037a10 */ /* 0x050fe400017fe4ff */
[----:B------:R-:W-:-:S03]  /*de50*/  @P1 IADD3.X R5, R6, c[0x0][0x50c], RZ, P0, !PT ;  /* 0x0001430006051a10 */ /* 0x000fc600007fe4ff */
[----:B------:R2:W5:Y:S04]  /*de60*/  @P3 LDG.E R8, [R2.64] ;  /* 0x0000000602083981 */ /* 0x000568000c1e1900 */
[----:B------:R2:W5:Y:S01]  /*de70*/  @P1 LDG.E R20, [R4.64] ;  /* 0x0000000604141981 */ /* 0x000562000c1e1900 */
[----:B---3--:R-:W-:-:S04]  /*de80*/  ISETP.NE.AND P0, PT, R0, RZ, PT ;  /* 0x000000ff0000720c */ /* 0x008fc80003f05270 */
[----:B------:R-:W-:Y:S01]  /*de90*/  SEL R19, R0, c[0x0][0x3d4], P0 ;  /* 0x0000f50000137a07 */ /* 0x000fe20000000000 */
[----:B------:R-:W-:Y:S05]  /*dea0*/  @P1 BRA `(.L_x_4877) ;  /* 0x0000004000001947 */ /* 0x000fea0003800000 */
[----:B------:R-:W-:Y:S05]  /*deb0*/  @!P3 BRA `(.L_x_4877) ;  /* 0x000000300000b947 */ /* 0x000fea0003800000 */
[----:B------:R3:W4:Y:S04]  /*dec0*/  LDG.E R0, [R2.64] ;  /* 0x0000000602007981 */ /* 0x000728000c1e1900 */
[----:B--23--:R-:W4:Y:S02]  /*ded0*/  LDG.E R2, [R2.64+0x4] ;  /* 0x0000040602027981 */ /* 0x00cf24000c1e1900 */
[----:B----45:R-:W-:Y:S02]  /*dee0*/  IADD3 R20, -R0, R2, RZ ;  /* 0x0000000200147210 */ /* 0x030fe40007ffe1ff */
.L_x_4877:
[----:B--2---:R-:W2:Y:S04]  /*def0*/  LDL.LU R4, [R1+0x8] ;  /* 0x0000080001047983 */ /* 0x004ea80000300800 */
        /* <DEDUP_REMOVED lines=59> */
.L_x_4879:
[----:B------:R-:W-:Y:S05]  /*e2b0*/  BSYNC B0 ;  /* 0x0000000000007941 */ /* 0x000fea0003800000 */
.L_x_4878:
        /* <DEDUP_REMOVED lines=36> */
.L_x_4939:
[----:B------:R-:W-:Y:S05]  /*e500*/  BRA.DIV ~URZ, `(.L_x_4881) ;  /* 0x000029827f007947 */ /* 0x000fea000b800000 */
[----:B------:R3:W4:Y:S02]  /*e510*/  SHFL.IDX PT, R0, R14, RZ, 0x181f ;  /* 0x00181fff0e007589 */ /* 0x00072400000e0000 */
.L_x_4940:
        /* <DEDUP_REMOVED lines=26> */
.L_x_4883:
[----:B------:R-:W-:Y:S05]  /*e6c0*/  BSYNC B0 ;  /* 0x0000000000007941 */ /* 0x000fea0003800000 */
.L_x_4882:
[----:B------:R-:W-:Y:S05]  /*e6d0*/  BRA.DIV ~URZ, `(.L_x_4884) ;  /* 0x000028227f007947 */ /* 0x000fea000b800000 */
[----:B--2---:R2:W1:Y:S04]  /*e6e0*/  SHFL.IDX PT, R4, R5, 0x1, 0x181f ;  /* 0x00381f0005047f89 */ /* 0x00446800000e0000 */
[----:B----4-:R2:W4:Y:S02]  /*e6f0*/  SHFL.IDX PT, R0, R14, 0x1, 0x181f ;  /* 0x00381f000e007f89 */ /* 0x01052400000e0000 */
.L_x_4941:
        /* <DEDUP_REMOVED lines=24> */
.L_x_4886:
[----:B------:R-:W-:Y:S05]  /*e880*/  BSYNC B0 ;  /* 0x0000000000007941 */ /* 0x000fea0003800000 */
.L_x_4885:
[----:B------:R-:W-:Y:S05]  /*e890*/  BRA.DIV ~URZ, `(.L_x_4887) ;  /* 0x000027327f007947 */ /* 0x000fea000b800000 */
[----:B-1----:R1:W2:Y:S02]  /*e8a0*/  SHFL.IDX PT, R4, R5, 0x2, 0x181f ;  /* 0x00581f0005047f89 */ /* 0x0022a400000e0000 */
.L_x_4942:
[----:B------:R-:W-:Y:S05]  /*e8b0*/  BRA.DIV ~URZ, `(.L_x_4888) ;  /* 0x000027827f007947 */ /* 0x000fea000b800000 */
[----:B----4-:R4:W1:Y:S02]  /*e8c0*/  SHFL.IDX PT, R0, R14, 0x2, 0x181f ;  /* 0x00581f000e007f89 */ /* 0x01086400000e0000 */
.L_x_4943:
        /* <DEDUP_REMOVED lines=24> */
.L_x_4890:
[----:B------:R-:W-:Y:S05]  /*ea50*/  BSYNC B0 ;  /* 0x0000000000007941 */ /* 0x000fea0003800000 */
.L_x_4889:
[----:B------:R-:W-:Y:S05]  /*ea60*/  BRA.DIV ~URZ, `(.L_x_4891) ;  /* 0x000026427f007947 */ /* 0x000fea000b800000 */
[----:B--2---:R2:W3:Y:S04]  /*ea70*/  SHFL.IDX PT, R4, R5, 0x3, 0x181f ;  /* 0x00781f0005047f89 */ /* 0x0044e800000e0000 */
[----:B-1----:R2:W1:Y:S02]  /*ea80*/  SHFL.IDX PT, R0, R14, 0x3, 0x181f ;  /* 0x00781f000e007f89 */ /* 0x00246400000e0000 */
.L_x_4944:
        /* <DEDUP_REMOVED lines=23> */
.L_x_4871:
[----:B------:R-:W-:Y:S05]  /*ec00*/  BSYNC B1 ;  /* 0x0000000000017941 */ /* 0x000fea0003800000 */
.L_x_4855:
        /* <DEDUP_REMOVED lines=15> */
.L_x_4945:
[----:B------:R-:W-:Y:S05]  /*ed00*/  BRA.DIV ~URZ, `(.L_x_4894) ;  /* 0x000024e27f007947 */ /* 0x000fea000b800000 */
[----:B------:R3:W4:Y:S02]  /*ed10*/  SHFL.IDX PT, R8, R106, 0x1, 0x1f ;  /* 0x00201f006a087f89 */ /* 0x00072400000e0000 */
.L_x_4946:
        /* <DEDUP_REMOVED lines=19> */
.L_x_4947:
        /* <DEDUP_REMOVED lines=16> */
.L_x_4948:
[----:B---3--:R-:W-:Y:S01]  /*ef50*/  IMAD R0, R0, c[0x0][0x538], RZ ;  /* 0x00014e0000007a24 */ /* 0x008fe200078e02ff */
[----:B------:R-:W-:Y:S04]  /*ef60*/  BSSY B1, `(.L_x_4897) ;  /* 0x0000083000017945 */ /* 0x000fe80003800000 */
[----:B----4-:R-:W-:-:S04]  /*ef70*/  IADD3 R8, R0, R8, RZ ;  /* 0x0000000800087210 */ /* 0x010fc80007ffe0ff */
[----:B--2---:R-:W-:-:S13]  /*ef80*/  ISETP.GT.AND P6, PT, R8, R9, PT ;  /* 0x000000090800720c */ /* 0x004fda0003fc4270 */
[----:B------:R-:W-:Y:S05]  /*ef90*/  @P6 BRA `(.L_x_4898) ;  /* 0x0000025000006947 */ /* 0x000fea0003800000 */
.L_x_4902:
        /* <DEDUP_REMOVED lines=17> */
.L_x_4949:
        /* <DEDUP_REMOVED lines=16> */
.L_x_4950:
[----:B--2---:R-:W-:-:S05]  /*f1b0*/  IMAD R0, R0, c[0x0][0x538], RZ ;  /* 0x00014e0000007a24 */ /* 0x004fca00078e02ff */
[----:B------:R-:W-:-:S04]  /*f1c0*/  IADD3 R8, R0, R8, RZ ;  /* 0x0000000800087210 */ /* 0x000fc80007ffe0ff */
[----:B------:R-:W-:-:S13]  /*f1d0*/  ISETP.GT.AND P6, PT, R8, R9, PT ;  /* 0x000000090800720c */ /* 0x000fda0003fc4270 */
[----:B-1----:R-:W-:Y:S05]  /*f1e0*/  @!P6 BRA `(.L_x_4902) ;  /* 0xfffffdb00000e947 */ /* 0x002fea000383ffff */
.L_x_4898:
[----:B------:R-:W-:-:S05]  /*f1f0*/  IADD3 R8, -R0, R8, RZ ;  /* 0x0000000800087210 */ /* 0x000fca0007ffe1ff */
[----:B------:R-:W-:-:S05]  /*f200*/  IMAD R0, R4, c[0x0][0x538], R8 ;  /* 0x00014e0004007a24 */ /* 0x000fca00078e0208 */
[----:B------:R-:W-:Y:S01]  /*f210*/  ISETP.GT.AND P0, PT, R0, R9, PT ;  /* 0x000000090000720c */ /* 0x000fe20003f04270 */
[----:B------:R-:W-:-:S12]  /*f220*/  BRA.DIV ~URZ, `(.L_x_4903) ;  /* 0x000024227f007947 */ /* 0x000fd8000b800000 */
[----:B------:R-:W-:-:S04]  /*f230*/  VOTE.ANY R0, PT, !P0 ;  /* 0x0000000000007806 */ /* 0x000fc800040e0100 */
.L_x_4951:
[----:B------:R2:W3:Y:S01]  /*f240*/  POPC R11, R0 ;  /* 0x00000000000b7309 */ /* 0x0004e20000000000 */
[----:B------:R-:W-:Y:S05]  /*f250*/  BRA.DIV ~URZ, `(.L_x_4904) ;  /* 0x000024327f007947 */ /* 0x000fea000b800000 */
[----:B---3--:R3:W4:Y:S04]  /*f260*/  SHFL.IDX PT, R6, R6, R11, 0x1f ;  /* 0x00001f0b06067589 */ /* 0x00872800000e0000 */
[----:B------:R3:W1:Y:S02]  /*f270*/  SHFL.IDX PT, R7, R7, R11, 0x1f ;  /* 0x00001f0b07077589 */ /* 0x00066400000e0000 */
.L_x_4952:
[----:B------:R-:W-:Y:S01]  /*f280*/  ISETP.NE.AND P0, PT, R0, RZ, PT ;  /* 0x000000ff0000720c */ /* 0x000fe20003f05270 */
[----:B------:R-:W-:-:S12]  /*f290*/  BSSY B0, `(.L_x_4905) ;  /* 0x0000005000007945 */ /* 0x000fd80003800000 */
[----:B------:R-:W-:Y:S05]  /*f2a0*/  @!P0 BRA `(.L_x_4906) ;  /* 0x0000003000008947 */ /* 0x000fea0003800000 */
[----:B--2---:R-:W-:Y:S01]  /*f2b0*/  IADD3 R0, R11, -0x1, RZ ;  /* 0xffffffff0b007810 */ /* 0x004fe20007ffe0ff */
[----:B------:R-:W-:Y:S05]  /*f2c0*/  BRA.DIV ~URZ, `(.L_x_4907) ;  /* 0x000024927f007947 */ /* 0x000fea000b800000 */
[----:B------:R2:W3:Y:S02]  /*f2d0*/  SHFL.IDX PT, R10, R4, R0, 0x1f ;  /* 0x00001f00040a7589 */ /* 0x0004e400000e0000 */
.L_x_4906:
[----:B------:R-:W-:Y:S05]  /*f2e0*/  BSYNC B0 ;  /* 0x0000000000007941 */ /* 0x000fea0003800000 */
.L_x_4905:
        /* <DEDUP_REMOVED lines=69> */
.L_x_4899:
[----:B------:R-:W-:Y:S01]  /*f740*/  MOV R0, c[0x0][0x53c] ;  /* 0x00014f0000007a02 */ /* 0x000fe20000000f00 */
[----:B------:R2:W-:Y:S04]  /*f750*/  STL [R1], R9 ;  /* 0x0000000901007387 */ /* 0x0005e80000100800 */
[----:B------:R2:W-:Y:S04]  /*f760*/  STL [R1+0x4], RZ ;  /* 0x000004ff01007387 */ /* 0x0005e80000100800 */
[----:B------:R2:W-:Y:S04]  /*f770*/  STL [R1+0x8], RZ ;  /* 0x000008ff01007387 */ /* 0x0005e80000100800 */
[----:B------:R2:W-:Y:S02]  /*f780*/  STL [R1+0xc], R0 ;  /* 0x00000c0001007387 */ /* 0x0005e40000100800 */
.L_x_4908:
[----:B------:R-:W-:Y:S05]  /*f790*/  BSYNC B1 ;  /* 0x0000000000017941 */ /* 0x000fea0003800000 */
.L_x_4897:
        /* <DEDUP_REMOVED lines=9> */
.L_x_4892:
[----:B--2---:R-:W2:Y:S02]  /*f830*/  LDL R0, [R1+0xc] ;  /* 0x00000c0001007983 */ /* 0x004ea40000100800 */
[----:B--2---:R-:W-:-:S13]  /*f840*/  ISETP.GE.AND P0, PT, R0, c[0x0][0x53c], PT ;  /* 0x00014f0000007a0c */ /* 0x004fda0003f06270 */
[----:B-1----:R-:W-:Y:S01]  /*f850*/  @P0 CALL.REL.NOINC `(.L_x_4909) ;  /* 0x0000001000000944 */ /* 0x002fe20003c00000 */
[----:B------:R-:W-:Y:S05]  /*f860*/  BRA `(.L_x_4910) ;  /* 0xffff235000007947 */ /* 0x000fea000383ffff */
.L_x_4909:
[----:B------:R-:W-:Y:S05]  /*f870*/  EXIT ;  /* 0x000000000000794d */ /* 0x000fea0003800000 */
.L_x_4811:
[----:B------:R-:W-:Y:S01]  /*f880*/  IMAD.MOV.U32 R0, RZ, RZ, R5 ;  /* 0x000000ffff007224 */ /* 0x000fe200078e0005 */
[----:B------:R-:W-:Y:S02]  /*f890*/  MOV R3, 0x1 ;  /* 0x0000000100037802 */ /* 0x000fe40000000f00 */
[----:B------:R-:W-:Y:S02]  /*f8a0*/  MOV R2, 0xf8c0 ;  /* 0x0000f8c000027802 */ /* 0x000fe40000000f00 */
[----:B------:R-:W-:Y:S05]  /*f8b0*/  CALL.REL.NOINC `($__internal_82_$__cuda_sm70_shflsync_up_p) ;  /* 0x00001fe000007944 */ /* 0x000fea0003c00000 */
[----:B------:R-:W-:Y:S01]  /*f8c0*/  MOV R0, R4 ;  /* 0x0000000400007202 */ /* 0x000fe20000000f00 */
[----:B------:R-:W-:Y:S05]  /*f8d0*/  BRA `(.L_x_4911) ;  /* 0xffff0b9000007947 */ /* 0x000fea000383ffff */
.L_x_4812:
[----:B------:R-:W-:Y:S01]  /*f8e0*/  IMAD.MOV.U32 R0, RZ, RZ, R5 ;  /* 0x000000ffff007224 */ /* 0x000fe200078e0005 */
[----:B------:R-:W-:Y:S02]  /*f8f0*/  MOV R3, 0x2 ;  /* 0x0000000200037802 */ /* 0x000fe40000000f00 */
[----:B------:R-:W-:Y:S02]  /*f900*/  MOV R2, 0xf920 ;  /* 0x0000f92000027802 */ /* 0x000fe40000000f00 */
[----:B------:R-:W-:Y:S05]  /*f910*/  CALL.REL.NOINC `($__internal_82_$__cuda_sm70_shflsync_up_p) ;  /* 0x00001f8000007944 */ /* 0x000fea0003c00000 */
[----:B------:R-:W-:Y:S01]  /*f920*/  SEL R4, R4, RZ, P4 ;  /* 0x000000ff04047207 */ /* 0x000fe20002000000 */
[----:B------:R-:W-:Y:S01]  /*f930*/  IMAD.MOV.U32 R3, RZ, RZ, 0x4 ;  /* 0x00000004ff037424 */ /* 0x000fe200078e00ff */
[----:B------:R-:W-:-:S03]  /*f940*/  MOV R2, 0xf970 ;  /* 0x0000f97000027802 */ /* 0x000fc60000000f00 */
[----:B------:R-:W-:Y:S02]  /*f950*/  IMAD.IADD R0, R5, 0x1, R4 ;  /* 0x0000000105007824 */ /* 0x000fe400078e0204 */
        /* <DEDUP_REMOVED lines=13> */
[----:B------:R-:W-:Y:S02]  /*fa30*/  MOV R3, 0x1f ;  /* 0x0000001f00037802 */ /* 0x000fe40000000f00 */
[----:B------:R-:W-:Y:S01]  /*fa40*/  MOV R2, 0xfa80 ;  /* 0x0000fa8000027802 */ /* 0x000fe20000000f00 */
[----:B------:R-:W-:-:S04]  /*fa50*/  IMAD.IADD R4, R0, 0x1, R4 ;  /* 0x0000000100047824 */ /* 0x000fc800078e0204 */
[----:B------:R-:W-:Y:S02]  /*fa60*/  IMAD.MOV.U32 R230, RZ, RZ, R4 ;  /* 0x000000ffffe67224 */ /* 0x000fe400078e0004 */
[----:B------:R-:W-:Y:S05]  /*fa70*/  CALL.REL.NOINC `($__internal_81_$__cuda_sm70_shflsync_idx_p) ;  /* 0x00001db000007944 */ /* 0x000fea0003c00000 */
[----:B-----5:R-:W-:Y:S01]  /*fa80*/  MOV R0, R195 ;  /* 0x000000c300007202 */ /* 0x020fe20000000f00 */
[----:B-1----:R-:W-:Y:S05]  /*fa90*/  BRA `(.L_x_4912) ;  /* 0xffff0ad000007947 */ /* 0x002fea000383ffff */
.L_x_4814:
[----:B------:R-:W-:Y:S02]  /*faa0*/  SEL R0, RZ, 0x1, P0 ;  /* 0x00000001ff007807 */ /* 0x000fe40000000000 */
[----:B------:R-:W-:Y:S02]  /*fab0*/  MOV R2, 0xfad0 ;  /* 0x0000fad000027802 */ /* 0x000fe40000000f00 */
[----:B------:R-:W-:Y:S05]  /*fac0*/  CALL.REL.NOINC `($__internal_83_$__cuda_sm70_votesync_ballot) ;  /* 0x00001e3000007944 */ /* 0x000fea0003c00000 */
[----:B------:R-:W-:Y:S05]  /*fad0*/  BRA `(.L_x_4913) ;  /* 0xffff0b2000007947 */ /* 0x000fea000383ffff */
.L_x_4815:
[----:B------:R-:W-:Y:S01]  /*fae0*/  IMAD.MOV.U32 R230, RZ, RZ, R8 ;  /* 0x000000ffffe67224 */ /* 0x000fe200078e0008 */
[----:B--2---:R-:W-:Y:S01]  /*faf0*/  MOV R195, R13 ;  /* 0x0000000d00c37202 */ /* 0x004fe20000000f00 */
[----:B------:R-:W-:Y:S01]  /*fb00*/  IMAD.MOV.U32 R3, RZ, RZ, 0x1f ;  /* 0x0000001fff037424 */ /* 0x000fe200078e00ff */
[----:B------:R-:W-:Y:S02]  /*fb10*/  MOV R2, 0xfb30 ;  /* 0x0000fb3000027802 */ /* 0x000fe40000000f00 */
[----:B-1----:R-:W-:Y:S05]  /*fb20*/  CALL.REL.NOINC `($__internal_81_$__cuda_sm70_shflsync_idx_p) ;  /* 0x00001d0000007944 */ /* 0x002fea0003c00000 */
[----:B------:R-:W-:Y:S01]  /*fb30*/  IMAD.MOV.U32 R11, RZ, RZ, R195 ;  /* 0x000000ffff0b7224 */ /* 0x000fe200078e00c3 */
[----:B------:R-:W-:Y:S01]  /*fb40*/  MOV R230, R7 ;  /* 0x0000000700e67202 */ /* 0x000fe20000000f00 */
[----:B------:R-:W-:Y:S01]  /*fb50*/  IMAD.MOV.U32 R6, RZ, RZ, RZ ;  /* 0x000000ffff067224 */ /* 0x000fe200078e00ff */
[----:B------:R-:W-:Y:S01]  /*fb60*/  MOV R195, R13 ;  /* 0x0000000d00c37202 */ /* 0x000fe20000000f00 */
[----:B------:R-:W-:Y:S01]  /*fb70*/  IMAD.MOV.U32 R3, RZ, RZ, 0x1f ;  /* 0x0000001fff037424 */ /* 0x000fe200078e00ff */
[----:B------:R-:W-:-:S02]  /*fb80*/  MOV R2, 0xfba0 ;  /* 0x0000fba000027802 */ /* 0x000fc40000000f00 */
[----:B-1---5:R-:W-:Y:S05]  /*fb90*/  CALL.REL.NOINC `($__internal_81_$__cuda_sm70_shflsync_idx_p) ;  /* 0x00001c9000007944 */ /* 0x022fea0003c00000 */
[----:B------:R-:W-:Y:S01]  /*fba0*/  MOV R10, R195 ;  /* 0x000000c3000a7202 */ /* 0x000fe20000000f00 */
[----:B-1---5:R-:W-:Y:S05]  /*fbb0*/  BRA `(.L_x_4914) ;  /* 0xffff0a9000007947 */ /* 0x022fea000383ffff */
.L_x_4818:
[----:B------:R-:W-:Y:S01]  /*fbc0*/  IMAD.MOV.U32 R230, RZ, RZ, R4 ;  /* 0x000000ffffe67224 */ /* 0x000fe200078e0004 */
[----:B------:R-:W-:-:S02]  /*fbd0*/  MOV R3, 0x1f ;  /* 0x0000001f00037802 */ /* 0x000fc40000000f00 */
[----:B------:R-:W-:Y:S02]  /*fbe0*/  MOV R2, 0xfc00 ;  /* 0x0000fc0000027802 */ /* 0x000fe40000000f00 */
[----:B-1234-:R-:W-:Y:S05]  /*fbf0*/  CALL.REL.NOINC `($__internal_81_$__cuda_sm70_shflsync_idx_p) ;  /* 0x00001c3000007944 */ /* 0x01efea0003c00000 */
[----:B------:R-:W-:Y:S01]  /*fc00*/  MOV R6, R195 ;  /* 0x000000c300067202 */ /* 0x000fe20000000f00 */
[----:B-1---5:R-:W-:Y:S05]  /*fc10*/  BRA `(.L_x_4817) ;  /* 0xffff0a9000007947 */ /* 0x022fea000383ffff */
.L_x_4826:
[----:B------:R-:W-:Y:S01]  /*fc20*/  IMAD.MOV.U32 R230, RZ, RZ, R5 ;  /* 0x000000ffffe67224 */ /* 0x000fe200078e0005 */
[----:B------:R-:W-:Y:S01]  /*fc30*/  MOV R195, RZ ;  /* 0x000000ff00c37202 */ /* 0x000fe20000000f00 */
[----:B------:R-:W-:Y:S01]  /*fc40*/  IMAD.MOV.U32 R3, RZ, RZ, 0x181f ;  /* 0x0000181fff037424 */ /* 0x000fe200078e00ff */
[----:B------:R-:W-:Y:S02]  /*fc50*/  MOV R2, 0xfc70 ;  /* 0x0000fc7000027802 */ /* 0x000fe40000000f00 */
[----:B-----5:R-:W-:Y:S05]  /*fc60*/  CALL.REL.NOINC `($__internal_81_$__cuda_sm70_shflsync_idx_p) ;  /* 0x00001bc000007944 */ /* 0x020fea0003c00000 */
[----:B------:R-:W-:Y:S01]  /*fc70*/  MOV R4, R195 ;  /* 0x000000c300047202 */ /* 0x000fe20000000f00 */
[----:B-1---5:R-:W-:Y:S05]  /*fc80*/  BRA `(.L_x_4915) ;  /* 0xffff2cf000007947 */ /* 0x022fea000383ffff */
.L_x_4827:
[----:B------:R-:W-:Y:S01]  /*fc90*/  IMAD.MOV.U32 R230, RZ, RZ, R14 ;  /* 0x000000ffffe67224 */ /* 0x000fe200078e000e */
[----:B------:R-:W-:Y:S01]  /*fca0*/  MOV R195, RZ ;  /* 0x000000ff00c37202 */ /* 0x000fe20000000f00 */
[----:B------:R-:W-:Y:S01]  /*fcb0*/  IMAD.MOV.U32 R3, RZ, RZ, 0x181f ;  /* 0x0000181fff037424 */ /* 0x000fe200078e00ff */
[----:B------:R-:W-:Y:S02]  /*fcc0*/  MOV R2, 0xfce0 ;  /* 0x0000fce000027802 */ /* 0x000fe40000000f00 */
[----:B-12--5:R-:W-:Y:S05]  /*fcd0*/  CALL.REL.NOINC `($__internal_81_$__cuda_sm70_shflsync_idx_p) ;  /* 0x00001b5000007944 */ /* 0x026fea0003c00000 */
[----:B-----5:R-:W-:Y:S01]  /*fce0*/  MOV R0, R195 ;  /* 0x000000c300007202 */ /* 0x020fe20000000f00 */
[----:B-1----:R-:W-:Y:S05]  /*fcf0*/  BRA `(.L_x_4916) ;  /* 0xffff2ca000007947 */ /* 0x002fea000383ffff */
.L_x_4830:
[----:B------:R-:W-:Y:S01]  /*fd00*/  IMAD.MOV.U32 R230, RZ, RZ, R5 ;  /* 0x000000ffffe67224 */ /* 0x000fe200078e0005 */
[----:B------:R-:W-:Y:S01]  /*fd10*/  MOV R195, 0x1 ;  /* 0x0000000100c37802 */ /* 0x000fe20000000f00 */
[----:B--2---:R-:W-:Y:S01]  /*fd20*/  IMAD.MOV.U32 R3, RZ, RZ, 0x181f ;  /* 0x0000181fff037424 */ /* 0x004fe200078e00ff */
[----:B------:R-:W-:-:S02]  /*fd30*/  MOV R2, 0xfd50 ;  /* 0x0000fd5000027802 */ /* 0x000fc40000000f00 */
[----:B-1--45:R-:W-:Y:S05]  /*fd40*/  CALL.REL.NOINC `($__internal_81_$__cuda_sm70_shflsync_idx_p) ;  /* 0x00001ae000007944 */ /* 0x032fea0003c00000 */
[----:B------:R-:W-:Y:S01]  /*fd50*/  IMAD.MOV.U32 R4, RZ, RZ, R195 ;  /* 0x000000ffff047224 */ /* 0x000fe200078e00c3 */
[----:B------:R-:W-:Y:S01]  /*fd60*/  MOV R195, 0x1 ;  /* 0x0000000100c37802 */ /* 0x000fe20000000f00 */
[----:B------:R-:W-:Y:S01]  /*fd70*/  IMAD.MOV.U32 R230, RZ, RZ, R14 ;  /* 0x000000ffffe67224 */ /* 0x000fe200078e000e */
[----:B------:R-:W-:-:S02]  /*fd80*/  MOV R3, 0x181f ;  /* 0x0000181f00037802 */ /* 0x000fc40000000f00 */
[----:B------:R-:W-:Y:S02]  /*fd90*/  MOV R2, 0xfdb0 ;  /* 0x0000fdb000027802 */ /* 0x000fe40000000f00 */
[----:B-1---5:R-:W-:Y:S05]  /*fda0*/  CALL.REL.NOINC `($__internal_81_$__cuda_sm70_shflsync_idx_p) ;  /* 0x00001a8000007944 */ /* 0x022fea0003c00000 */
[----:B-----5:R-:W-:Y:S01]  /*fdb0*/  MOV R0, R195 ;  /* 0x000000c300007202 */ /* 0x020fe20000000f00 */
[----:B-1----:R-:W-:Y:S05]  /*fdc0*/  BRA `(.L_x_4917) ;  /* 0xffff2da000007947 */ /* 0x002fea000383ffff */
.L_x_4833:
[----:B------:R-:W-:Y:S01]  /*fdd0*/  IMAD.MOV.U32 R230, RZ, RZ, R5 ;  /* 0x000000ffffe67224 */ /* 0x000fe200078e0005 */
[----:B------:R-:W-:Y:S01]  /*fde0*/  MOV R195, 0x2 ;  /* 0x0000000200c37802 */ /* 0x000fe20000000f00 */
[----:B---3--:R-:W-:Y:S01]  /*fdf0*/  IMAD.MOV.U32 R3, RZ, RZ, 0x181f ;  /* 0x0000181fff037424 */ /* 0x008fe200078e00ff */
[----:B------:R-:W-:Y:S02]  /*fe00*/  MOV R2, 0xfe20 ;  /* 0x0000fe2000027802 */ /* 0x000fe40000000f00 */
[----:B-12-45:R-:W-:Y:S05]  /*fe10*/  CALL.REL.NOINC `($__internal_81_$__cuda_sm70_shflsync_idx_p) ;  /* 0x00001a1000007944 */ /* 0x036fea0003c00000 */
[----:B------:R-:W-:Y:S01]  /*fe20*/  MOV R4, R195 ;  /* 0x000000c300047202 */ /* 0x000fe20000000f00 */
[----:B-1---5:R-:W-:Y:S05]  /*fe30*/  BRA `(.L_x_4918) ;  /* 0xffff2ed000007947 */ /* 0x022fea000383ffff */
.L_x_4834:
[----:B------:R-:W-:Y:S01]  /*fe40*/  IMAD.MOV.U32 R230, RZ, RZ, R14 ;  /* 0x000000ffffe67224 */ /* 0x000fe200078e000e */
[----:B------:R-:W-:Y:S01]  /*fe50*/  MOV R195, 0x2 ;  /* 0x0000000200c37802 */ /* 0x000fe20000000f00 */
[----:B------:R-:W-:Y:S01]  /*fe60*/  IMAD.MOV.U32 R3, RZ, RZ, 0x181f ;  /* 0x0000181fff037424 */ /* 0x000fe200078e00ff */
[----:B------:R-:W-:Y:S02]  /*fe70*/  MOV R2, 0xfe90 ;  /* 0x0000fe9000027802 */ /* 0x000fe40000000f00 */
[----:B-12345:R-:W-:Y:S05]  /*fe80*/  CALL.REL.NOINC `($__internal_81_$__cuda_sm70_shflsync_idx_p) ;  /* 0x000019a000007944 */ /* 0x03efea0003c00000 */
[----:B-----5:R-:W-:Y:S01]  /*fe90*/  MOV R0, R195 ;  /* 0x000000c300007202 */ /* 0x020fe20000000f00 */
[----:B-1----:R-:W-:Y:S05]  /*fea0*/  BRA `(.L_x_4919) ;  /* 0xffff2e8000007947 */ /* 0x002fea000383ffff */
.L_x_4837:
[----:B------:R-:W-:Y:S01]  /*feb0*/  IMAD.MOV.U32 R230, RZ, RZ, R5 ;  /* 0x000000ffffe67224 */ /* 0x000fe200078e0005 */
[----:B------:R-:W-:Y:S01]  /*fec0*/  MOV R195, 0x3 ;  /* 0x0000000300c37802 */ /* 0x000fe20000000f00 */
[----:B-1----:R-:W-:Y:S01]  /*fed0*/  IMAD.MOV.U32 R3, RZ, RZ, 0x181f ;  /* 0x0000181fff037424 */ /* 0x002fe200078e00ff */
[----:B------:R-:W-:-:S02]  /*fee0*/  MOV R2, 0xff00 ;  /* 0x0000ff0000027802 */ /* 0x000fc40000000f00 */
[----:B--2345:R-:W-:Y:S05]  /*fef0*/  CALL.REL.NOINC `($__internal_81_$__cuda_sm70_shflsync_idx_p) ;  /* 0x0000193000007944 */ /* 0x03cfea0003c00000 */
        /* <DEDUP_REMOVED lines=8> */
.L_x_4840:
[----:B------:R-:W-:Y:S01]  /*ff80*/  IMAD.MOV.U32 R230, RZ, RZ, R5 ;  /* 0x000000ffffe67224 */ /* 0x000fe200078e0005 */
[----:B------:R-:W-:Y:S01]  /*ff90*/  MOV R195, RZ ;  /* 0x000000ff00c37202 */ /* 0x000fe20000000f00 */
[----:B------:R-:W-:Y:S01]  /*ffa0*/  IMAD.MOV.U32 R3, RZ, RZ, 0x181f ;  /* 0x0000181fff037424 */ /* 0x000fe200078e00ff */
[----:B------:R-:W-:Y:S02]  /*ffb0*/  MOV R2, 0xffd0 ;  /* 0x0000ffd000027802 */ /* 0x000fe40000000f00 */
[----:B------:R-:W-:Y:S05]  /*ffc0*/  CALL.REL.NOINC `($__internal_81_$__cuda_sm70_shflsync_idx_p) ;  /* 0x0000186000007944 */ /* 0x000fea0003c00000 */
[----:B------:R-:W-:Y:S01]  /*ffd0*/  MOV R4, R195 ;  /* 0x000000c300047202 */ /* 0x000fe20000000f00 */
[----:B-1---5:R-:W-:Y:S05]  /*ffe0*/  BRA `(.L_x_4921) ;  /* 0xffff499000007947 */ /* 0x022fea000383ffff */
.L_x_4841:
[----:B------:R-:W-:Y:S01]  /*fff0*/  IMAD.MOV.U32 R230, RZ, RZ, R15 ;  /* 0x000000ffffe67224 */ /* 0x000fe200078e000f */
[----:B------:R-:W-:Y:S01]  /*10000*/  MOV R195, RZ ;  /* 0x000000ff00c37202 */ /* 0x000fe20000000f00 */
[----:B------:R-:W-:Y:S01]  /*10010*/  IMAD.MOV.U32 R3, RZ, RZ, 0x181f ;  /* 0x0000181fff037424 */ /* 0x000fe200078e00ff */
[----:B------:R-:W-:Y:S02]  /*10020*/  MOV R2, 0x10040 ;  /* 0x0001004000027802 */ /* 0x000fe40000000f00 */
[----:B-12---:R-:W-:Y:S05]  /*10030*/  CALL.REL.NOINC `($__internal_81_$__cuda_sm70_shflsync_idx_p) ;  /* 0x000017f000007944 */ /* 0x006fea0003c00000 */
[C---:B------:R-:W-:Y:S01]  /*10040*/  IADD3 R10, P2, R195.reuse, R119, RZ ;  /* 0x00000077c30a7210 */ /* 0x040fe20007f5e0ff */
[----:B------:R-:W-:Y:S01]  /*10050*/  IMAD.MOV.U32 R230, RZ, RZ, R5 ;  /* 0x000000ffffe67224 */ /* 0x000fe200078e0005 */
[----:B------:R-:W-:-:S02]  /*10060*/  IADD3 R8, P0, R195, R120, RZ ;  /* 0x00000078c3087210 */ /* 0x000fc40007f1e0ff */
[----:B------:R-:W-:Y:S01]  /*10070*/  SEL R13, RZ, 0x10, P5 ;  /* 0x00000010ff0d7807 */ /* 0x000fe20002800000 */
[C---:B------:R-:W-:Y:S01]  /*10080*/  IMAD.X R11, R4.reuse, 0x1, R113, P2 ;  /* 0x00000001040b7824 */ /* 0x040fe200010e0671 */
[C---:B------:R-:W-:Y:S01]  /*10090*/  IADD3 R6, P2, R195.reuse, R122, RZ ;  /* 0x0000007ac3067210 */ /* 0x040fe20007f5e0ff */
[C---:B------:R-:W-:Y:S01]  /*100a0*/  IMAD.X R9, R4.reuse, 0x1, R114, P0 ;  /* 0x0000000104097824 */ /* 0x040fe200000e0672 */
[----:B------:R-:W-:Y:S01]  /*100b0*/  IADD3 R2, P0, R195, R121, RZ ;  /* 0x00000079c3027210 */ /* 0x000fe20007f1e0ff */
[----:B------:R-:W-:Y:S01]  /*100c0*/  IMAD.MOV.U32 R195, RZ, RZ, 0x1 ;  /* 0x00000001ffc37424 */ /* 0x000fe200078e00ff */
[----:B------:R-:W-:Y:S01]  /*100d0*/  @!PT LDS RZ, [RZ] ;  /* 0x00000000fffff984 */ /* 0x000fe20000000800 */
[----:B------:R-:W-:Y:S01]  /*100e0*/  @!PT LDS RZ, [RZ] ;  /* 0x00000000fffff984 */ /* 0x000fe20000000800 */
[----:B------:R-:W-:Y:S01]  /*100f0*/  @!PT LDS RZ, [RZ] ;  /* 0x00000000fffff984 */ /* 0x000fe20000000800 */
[----:B------:R2:W-:Y:S01]  /*10100*/  LDGSTS.E.BYPASS.LTC128B.128 [R229+0x8100], [R10.64], !P6 ;  /* 0x081000000ae57fae */ /* 0x0005e2000f101d46 */
[C---:B------:R-:W-:Y:S01]  /*10110*/  IMAD.X R7, R4.reuse, 0x1, R115, P2 ;  /* 0x0000000104077824 */ /* 0x040fe200010e0673 */
[----:B------:R-:W-:Y:S01]  /*10120*/  SEL R12, RZ, 0x10, P4 ;  /* 0x00000010ff0c7807 */ /* 0x000fe20002000000 */
[----:B------:R-:W-:Y:S01]  /*10130*/  IMAD.X R3, R4, 0x1, R112, P0 ;  /* 0x0000000104037824 */ /* 0x000fe200000e0670 */
[----:B------:R2:W-:Y:S04]  /*10140*/  LDGSTS.E.BYPASS.LTC128B.128 [R229+0xa100], [R8.64], !P5 ;  /* 0x0a10000008e57fae */ /* 0x0005e8000e901d46 */
[----:B------:R3:W-:Y:S04]  /*10150*/  LDGSTS.E.BYPASS.LTC128B.128 [R229+0xc100], [R6.64], !P4 ;  /* 0x0c10000006e57fae */ /* 0x0007e8000e101d46 */
[----:B------:R4:W-:Y:S01]  /*10160*/  LDGSTS.E.BYPASS.LTC128B.128 [R229+0xe100], [R2.64], !P3 ;  /* 0x0e10000002e57fae */ /* 0x0009e2000d901d46 */
[----:B---3--:R-:W-:Y:S01]  /*10170*/  SEL R7, RZ, 0x10, P6 ;  /* 0x00000010ff077807 */ /* 0x008fe20003000000 */
[----:B----4-:R-:W-:Y:S01]  /*10180*/  IMAD.MOV.U32 R3, RZ, RZ, 0x181f ;  /* 0x0000181fff037424 */ /* 0x010fe200078e00ff */
        /* <DEDUP_REMOVED lines=10> */
.L_x_4842:
[----:B------:R-:W-:Y:S01]  /*10230*/  IMAD.MOV.U32 R132, RZ, RZ, R4 ;  /* 0x000000ffff847224 */ /* 0x000fe200078e0004 */
[----:B------:R-:W-:Y:S02]  /*10240*/  MOV R0, 0x2 ;  /* 0x0000000200007802 */ /* 0x000fe40000000f00 */
[----:B------:R-:W-:Y:S02]  /*10250*/  MOV R2, 0x10270 ;  /* 0x0001027000027802 */ /* 0x000fe40000000f00 */
[----:B------:R-:W-:Y:S05]  /*10260*/  CALL.REL.NOINC `($__internal_80_$__cuda_sm70_shflsync_bfly_p) ;  /* 0x0000156000007944 */ /* 0x000fea0003c00000 */
[----:B------:R-:W-:Y:S01]  /*10270*/  FMNMX.FTZ R4, R4, R0, !PT ;  /* 0x0000000004047209 */ /* 0x000fe20007810000 */
[----:B------:R-:W-:Y:S01]  /*10280*/  IMAD.MOV.U32 R0, RZ, RZ, 0x1 ;  /* 0x00000001ff007424 */ /* 0x000fe200078e00ff */
[----:B------:R-:W-:-:S03]  /*10290*/  MOV R2, 0x102c0 ;  /* 0x000102c000027802 */ /* 0x000fc60000000f00 */
[----:B------:R-:W-:Y:S02]  /*102a0*/  IMAD.MOV.U32 R132, RZ, RZ, R4 ;  /* 0x000000ffff847224 */ /* 0x000fe400078e0004 */
[----:B------:R-:W-:Y:S05]  /*102b0*/  CALL.REL.NOINC `($__internal_80_$__cuda_sm70_shflsync_bfly_p) ;  /* 0x0000151000007944 */ /* 0x000fea0003c00000 */
[----:B------:R-:W-:Y:S01]  /*102c0*/  FMNMX.FTZ R133, R4, R0, !PT ;  /* 0x0000000004857209 */ /* 0x000fe20007810000 */
[----:B------:R-:W-:Y:S01]  /*102d0*/  IMAD.MOV.U32 R132, RZ, RZ, R5 ;  /* 0x000000ffff847224 */ /* 0x000fe200078e0005 */
[----:B------:R-:W-:Y:S01]  /*102e0*/  MOV R2, 0x10310 ;  /* 0x0001031000027802 */ /* 0x000fe20000000f00 */
[----:B------:R-:W-:Y:S02]  /*102f0*/  IMAD.MOV.U32 R0, RZ, RZ, 0x2 ;  /* 0x00000002ff007424 */ /* 0x000fe400078e00ff */
[----:B------:R-:W-:Y:S05]  /*10300*/  CALL.REL.NOINC `($__internal_80_$__cuda_sm70_shflsync_bfly_p) ;  /* 0x000014c000007944 */ /* 0x000fea0003c00000 */
[----:B------:R-:W-:Y:S01]  /*10310*/  FMNMX.FTZ R5, R5, R0, !PT ;  /* 0x0000000005057209 */ /* 0x000fe20007810000 */
[----:B------:R-:W-:Y:S01]  /*10320*/  IMAD.MOV.U32 R0, RZ, RZ, 0x1 ;  /* 0x00000001ff007424 */ /* 0x000fe200078e00ff */
[----:B------:R-:W-:-:S03]  /*10330*/  MOV R2, 0x10360 ;  /* 0x0001036000027802 */ /* 0x000fc60000000f00 */
[----:B------:R-:W-:Y:S02]  /*10340*/  IMAD.MOV.U32 R132, RZ, RZ, R5 ;  /* 0x000000ffff847224 */ /* 0x000fe400078e0005 */
[----:B------:R-:W-:Y:S05]  /*10350*/  CALL.REL.NOINC `($__internal_80_$__cuda_sm70_shflsync_bfly_p) ;  /* 0x0000147000007944 */ /* 0x000fea0003c00000 */
[----:B------:R-:W-:Y:S01]  /*10360*/  MOV R3, R0 ;  /* 0x0000000000037202 */ /* 0x000fe20000000f00 */
[----:B------:R-:W-:Y:S05]  /*10370*/  BRA `(.L_x_4923) ;  /* 0xffff4ea000007947 */ /* 0x000fea000383ffff */
.L_x_4844:
[----:B-1234-:R-:W-:Y:S01]  /*10380*/  MOV R195, RZ ;  /* 0x000000ff00c37202 */ /* 0x01efe20000000f00 */
[----:B------:R-:W-:Y:S01]  /*10390*/  IMAD.MOV.U32 R230, RZ, RZ, R4 ;  /* 0x000000ffffe67224 */ /* 0x000fe200078e0004 */
[----:B------:R-:W-:Y:S01]  /*103a0*/  MOV R2, 0x103d0 ;  /* 0x000103d000027802 */ /* 0x000fe20000000f00 */
[----:B------:R-:W-:Y:S02]  /*103b0*/  IMAD.MOV.U32 R3, RZ, RZ, 0x181f ;  /* 0x0000181fff037424 */ /* 0x000fe400078e00ff */
[----:B------:R-:W-:Y:S05]  /*103c0*/  CALL.REL.NOINC `($__internal_81_$__cuda_sm70_shflsync_idx_p) ;  /* 0x0000146000007944 */ /* 0x000fea0003c00000 */
[----:B------:R-:W-:Y:S01]  /*103d0*/  MOV R2, R195 ;  /* 0x000000c300027202 */ /* 0x000fe20000000f00 */
[----:B-1---5:R-:W-:-:S05]  /*103e0*/  BRA `(.L_x_4924) ;  /* 0xffff671000007947 */ /* 0x022fca000383ffff */
.L_x_4847:
[----:B------:R-:W-:Y:S01]  /*103f0*/  MOV R195, RZ ;  /* 0x000000ff00c37202 */ /* 0x000fe20000000f00 */
[----:B------:R-:W-:Y:S01]  /*10400*/  IMAD.MOV.U32 R230, RZ, RZ, R133 ;  /* 0x000000ffffe67224 */ /* 0x000fe200078e0085 */
[----:B------:R-:W-:Y:S01]  /*10410*/  MOV R2, 0x10440 ;  /* 0x0001044000027802 */ /* 0x000fe20000000f00 */
[----:B------:R-:W-:Y:S02]  /*10420*/  IMAD.MOV.U32 R3, RZ, RZ, 0x181f ;  /* 0x0000181fff037424 */ /* 0x000fe400078e00ff */
[----:B------:R-:W-:Y:S05]  /*10430*/  CALL.REL.NOINC `($__internal_81_$__cuda_sm70_shflsync_idx_p) ;  /* 0x000013f000007944 */ /* 0x000fea0003c00000 */
[----:B------:R-:W-:Y:S01]  /*10440*/  MOV R132, R195 ;  /* 0x000000c300847202 */ /* 0x000fe20000000f00 */
[----:B-1---5:R-:W-:-:S05]  /*10450*/  BRA `(.L_x_4925) ;  /* 0xffff78d000007947 */ /* 0x022fca000383ffff */
.L_x_4848:
[----:B------:R-:W-:Y:S01]  /*10460*/  MOV R195, RZ ;  /* 0x000000ff00c37202 */ /* 0x000fe20000000f00 */
[----:B------:R-:W-:Y:S01]  /*10470*/  IMAD.MOV.U32 R230, RZ, RZ, R170 ;  /* 0x000000ffffe67224 */ /* 0x000fe200078e00aa */
[----:B------:R-:W-:Y:S01]  /*10480*/  MOV R2, 0x104b0 ;  /* 0x000104b000027802 */ /* 0x000fe20000000f00 */
[----:B------:R-:W-:Y:S02]  /*10490*/  IMAD.MOV.U32 R3, RZ, RZ, 0x181f ;  /* 0x0000181fff037424 */ /* 0x000fe400078e00ff */
[----:B-12---:R-:W-:Y:S05]  /*104a0*/  CALL.REL.NOINC `($__internal_81_$__cuda_sm70_shflsync_idx_p) ;  /* 0x0000138000007944 */ /* 0x006fea0003c00000 */
        /* <DEDUP_REMOVED lines=23> */
[----:B-1-3-5:R-:W-:Y:S05]  /*10620*/  CALL.REL.NOINC `($__internal_81_$__cuda_sm70_shflsync_idx_p) ;  /* 0x0000120000007944 */ /* 0x02afea0003c00000 */
[----:B------:R-:W-:Y:S01]  /*10630*/  MOV R3, 0x181f ;  /* 0x0000181f00037802 */ /* 0x000fe20000000f00 */
[----:B------:R-:W-:Y:S01]  /*10640*/  IMAD.MOV.U32 R132, RZ, RZ, R195 ;  /* 0x000000ffff847224 */ /* 0x000fe200078e00c3 */
[----:B------:R-:W-:Y:S01]  /*10650*/  MOV R195, 0x1 ;  /* 0x0000000100c37802 */ /* 0x000fe20000000f00 */
[----:B------:R-:W-:Y:S01]  /*10660*/  IMAD.MOV.U32 R230, RZ, RZ, R170 ;  /* 0x000000ffffe67224 */ /* 0x000fe200078e00aa */
[----:B------:R-:W-:Y:S02]  /*10670*/  MOV R2, 0x10690 ;  /* 0x0001069000027802 */ /* 0x000fe40000000f00 */
[----:B-1---5:R-:W-:Y:S05]  /*10680*/  CALL.REL.NOINC `($__internal_81_$__cuda_sm70_shflsync_idx_p) ;  /* 0x000011a000007944 */ /* 0x022fea0003c00000 */
[----:B-----5:R-:W-:Y:S01]  /*10690*/  MOV R0, R195 ;  /* 0x000000c300007202 */ /* 0x020fe20000000f00 */
[----:B-1----:R-:W-:-:S05]  /*106a0*/  BRA `(.L_x_4926) ;  /* 0xffff77e000007947 */ /* 0x002fca000383ffff */
.L_x_4849:
[----:B------:R-:W-:Y:S02]  /*106b0*/  MOV R0, 0x2 ;  /* 0x0000000200007802 */ /* 0x000fe40000000f00 */
[----:B------:R-:W-:Y:S02]  /*106c0*/  MOV R2, 0x106e0 ;  /* 0x000106e000027802 */ /* 0x000fe40000000f00 */
[----:B-1----:R-:W-:Y:S05]  /*106d0*/  CALL.REL.NOINC `($__internal_80_$__cuda_sm70_shflsync_bfly_p) ;  /* 0x000010f000007944 */ /* 0x002fea0003c00000 */
[----:B------:R-:W-:Y:S01]  /*106e0*/  FMNMX.FTZ R132, R132, R0, !PT ;  /* 0x0000000084847209 */ /* 0x000fe20007810000 */
[----:B------:R-:W-:Y:S01]  /*106f0*/  IMAD.MOV.U32 R0, RZ, RZ, 0x1 ;  /* 0x00000001ff007424 */ /* 0x000fe200078e00ff */
[----:B------:R-:W-:Y:S02]  /*10700*/  MOV R2, 0x10720 ;  /* 0x0001072000027802 */ /* 0x000fe40000000f00 */
        /* <DEDUP_REMOVED lines=8> */
[----:B------:R-:W-:Y:S02]  /*10790*/  MOV R2, 0x107b0 ;  /* 0x000107b000027802 */ /* 0x000fe40000000f00 */
[----:B------:R-:W-:Y:S05]  /*107a0*/  CALL.REL.NOINC `($__internal_80_$__cuda_sm70_shflsync_bfly_p) ;  /* 0x0000102000007944 */ /* 0x000fea0003c00000 */
[----:B------:R-:W-:-:S05]  /*107b0*/  BRA `(.L_x_4927) ;  /* 0xffff7ac000007947 */ /* 0x000fca000383ffff */
.L_x_4851:
[----:B------:R-:W-:Y:S01]  /*107c0*/  IMAD.MOV.U32 R132, RZ, RZ, R237 ;  /* 0x000000ffff847224 */ /* 0x000fe200078e00ed */
[----:B------:R-:W-:-:S02]  /*107d0*/  MOV R0, 0x2 ;  /* 0x0000000200007802 */ /* 0x000fc40000000f00 */
[----:B------:R-:W-:Y:S02]  /*107e0*/  MOV R2, 0x10800 ;  /* 0x0001080000027802 */ /* 0x000fe40000000f00 */
[----:B------:R-:W-:Y:S05]  /*107f0*/  CALL.REL.NOINC `($__internal_80_$__cuda_sm70_shflsync_bfly_p) ;  /* 0x00000fd000007944 */ /* 0x000fea0003c00000 */
[----:B------:R-:W-:Y:S05]  /*10800*/  BRA `(.L_x_4928) ;  /* 0xffff96b000007947 */ /* 0x000fea000383ffff */
.L_x_4852:
[----:B------:R-:W-:Y:S01]  /*10810*/  IMAD.MOV.U32 R132, RZ, RZ, R4 ;  /* 0x000000ffff847224 */ /* 0x000fe200078e0004 */
[----:B------:R-:W-:Y:S02]  /*10820*/  MOV R0, 0x1 ;  /* 0x0000000100007802 */ /* 0x000fe40000000f00 */
[----:B------:R-:W-:Y:S02]  /*10830*/  MOV R2, 0x10850 ;  /* 0x0001085000027802 */ /* 0x000fe40000000f00 */
[----:B-1----:R-:W-:Y:S05]  /*10840*/  CALL.REL.NOINC `($__internal_80_$__cuda_sm70_shflsync_bfly_p) ;  /* 0x00000f8000007944 */ /* 0x002fea0003c00000 */
[----:B------:R-:W-:Y:S01]  /*10850*/  FADD.FTZ R4, R4, R0 ;  /* 0x0000000004047221 */ /* 0x000fe20000010000 */
[----:B------:R-:W-:Y:S02]  /*10860*/  MOV R132, R236 ;  /* 0x000000ec00847202 */ /* 0x000fe40000000f00 */
[----:B------:R-:W-:Y:S02]  /*10870*/  MOV R0, 0x2 ;  /* 0x0000000200007802 */ /* 0x000fe40000000f00 */
[----:B------:R-:W-:Y:S02]  /*10880*/  MOV R2, 0x108a0 ;  /* 0x000108a000027802 */ /* 0x000fe40000000f00 */
[----:B------:R-:W-:Y:S05]  /*10890*/  CALL.REL.NOINC `($__internal_80_$__cuda_sm70_shflsync_bfly_p) ;  /* 0x00000f3000007944 */ /* 0x000fea0003c00000 */
[----:B------:R-:W-:Y:S01]  /*108a0*/  FADD.FTZ R5, R236, R0 ;  /* 0x00000000ec057221 */ /* 0x000fe20000010000 */
[----:B------:R-:W-:Y:S02]  /*108b0*/  MOV R0, 0x1 ;  /* 0x0000000100007802 */ /* 0x000fe40000000f00 */
[----:B------:R-:W-:-:S02]  /*108c0*/  MOV R2, 0x108f0 ;  /* 0x000108f000027802 */ /* 0x000fc40000000f00 */
[----:B------:R-:W-:Y:S02]  /*108d0*/  MOV R132, R5 ;  /* 0x0000000500847202 */ /* 0x000fe40000000f00 */
[----:B------:R-:W-:Y:S05]  /*108e0*/  CALL.REL.NOINC `($__internal_80_$__cuda_sm70_shflsync_bfly_p) ;  /* 0x00000ee000007944 */ /* 0x000fea0003c00000 */
[----:B------:R-:W-:Y:S01]  /*108f0*/  MOV R3, R0 ;  /* 0x0000000000037202 */ /* 0x000fe20000000f00 */
[----:B------:R-:W-:Y:S05]  /*10900*/  BRA `(.L_x_4929) ;  /* 0xffff962000007947 */ /* 0x000fea000383ffff */
.L_x_4859:
[----:B--234-:R-:W-:Y:S01]  /*10910*/  IMAD.MOV.U32 R230, RZ, RZ, R5 ;  /* 0x000000ffffe67224 */ /* 0x01cfe200078e0005 */
[----:B------:R-:W-:Y:S01]  /*10920*/  MOV R195, RZ ;  /* 0x000000ff00c37202 */ /* 0x000fe20000000f00 */
[----:B------:R-:W-:Y:S01]  /*10930*/  IMAD.MOV.U32 R3, RZ, RZ, 0x181f ;  /* 0x0000181fff037424 */ /* 0x000fe200078e00ff */
[----:B------:R-:W-:Y:S02]  /*10940*/  MOV R2, 0x10960 ;  /* 0x0001096000027802 */ /* 0x000fe40000000f00 */
[----:B-1----:R-:W-:Y:S05]  /*10950*/  CALL.REL.NOINC `($__internal_81_$__cuda_sm70_shflsync_idx_p) ;  /* 0x00000ed000007944 */ /* 0x002fea0003c00000 */
[----:B------:R-:W-:Y:S01]  /*10960*/  MOV R4, R195 ;  /* 0x000000c300047202 */ /* 0x000fe20000000f00 */
[----:B-1---5:R-:W-:Y:S05]  /*10970*/  BRA `(.L_x_4930) ;  /* 0xffffb24000007947 */ /* 0x022fea000383ffff */
.L_x_4860:
[----:B------:R-:W-:Y:S01]  /*10980*/  IMAD.MOV.U32 R230, RZ, RZ, R14 ;  /* 0x000000ffffe67224 */ /* 0x000fe200078e000e */
[----:B------:R-:W-:Y:S01]  /*10990*/  MOV R195, RZ ;  /* 0x000000ff00c37202 */ /* 0x000fe20000000f00 */
[----:B------:R-:W-:Y:S01]  /*109a0*/  IMAD.MOV.U32 R3, RZ, RZ, 0x181f ;  /* 0x0000181fff037424 */ /* 0x000fe200078e00ff */
[----:B------:R-:W-:Y:S02]  /*109b0*/  MOV R2, 0x109d0 ;  /* 0x000109d000027802 */ /* 0x000fe40000000f00 */
[----:B-123--:R-:W-:Y:S05]  /*109c0*/  CALL.REL.NOINC `($__internal_81_$__cuda_sm70_shflsync_idx_p) ;  /* 0x00000e6000007944 */ /* 0x00efea0003c00000 */
[----:B-----5:R-:W-:Y:S01]  /*109d0*/  MOV R0, R195 ;  /* 0x000000c300007202 */ /* 0x020fe20000000f00 */
[----:B-1----:R-:W-:Y:S05]  /*109e0*/  BRA `(.L_x_4931) ;  /* 0xffffb1f000007947 */ /* 0x002fea000383ffff */
.L_x_4863:
[----:B------:R-:W-:Y:S01]  /*109f0*/  IMAD.MOV.U32 R230, RZ, RZ, R5 ;  /* 0x000000ffffe67224 */ /* 0x000fe200078e0005 */
[----:B------:R-:W-:Y:S01]  /*10a00*/  MOV R195, 0x1 ;  /* 0x0000000100c37802 */ /* 0x000fe20000000f00 */
[----:B--2---:R-:W-:Y:S01]  /*10a10*/  IMAD.MOV.U32 R3, RZ, RZ, 0x181f ;  /* 0x0000181fff037424 */ /* 0x004fe200078e00ff */
[----:B------:R-:W-:-:S02]  /*10a20*/  MOV R2, 0x10a40 ;  /* 0x00010a4000027802 */ /* 0x000fc40000000f00 */
[----:B-1-34-:R-:W-:Y:S05]  /*10a30*/  CALL.REL.NOINC `($__internal_81_$__cuda_sm70_shflsync_idx_p) ;  /* 0x00000df000007944 */ /* 0x01afea0003c00000 */
        /* <DEDUP_REMOVED lines=8> */
.L_x_4866:
[----:B------:R-:W-:Y:S01]  /*10ac0*/  IMAD.MOV.U32 R230, RZ, RZ, R5 ;  /* 0x000000ffffe67224 */ /* 0x000fe200078e0005 */
[----:B------:R-:W-:Y:S01]  /*10ad0*/  MOV R195, 0x2 ;  /* 0x0000000200c37802 */ /* 0x000fe20000000f00 */
[----:B-1----:R-:W-:Y:S01]  /*10ae0*/  IMAD.MOV.U32 R3, RZ, RZ, 0x181f ;  /* 0x0000181fff037424 */ /* 0x002fe200078e00ff */
[----:B------:R-:W-:Y:S02]  /*10af0*/  MOV R2, 0x10b10 ;  /* 0x00010b1000027802 */ /* 0x000fe40000000f00 */
[----:B--234-:R-:W-:Y:S05]  /*10b00*/  CALL.REL.NOINC `($__internal_81_$__cuda_sm70_shflsync_idx_p) ;  /* 0x00000d2000007944 */ /* 0x01cfea0003c00000 */
[----:B------:R-:W-:Y:S01]  /*10b10*/  MOV R4, R195 ;  /* 0x000000c300047202 */ /* 0x000fe20000000f00 */
[----:B-1---5:R-:W-:Y:S05]  /*10b20*/  BRA `(.L_x_4933) ;  /* 0xffffb43000007947 */ /* 0x022fea000383ffff */
.L_x_4867:
[----:B------:R-:W-:Y:S01]  /*10b30*/  IMAD.MOV.U32 R230, RZ, RZ, R14 ;  /* 0x000000ffffe67224 */ /* 0x000fe200078e000e */
[----:B------:R-:W-:Y:S01]  /*10b40*/  MOV R195, 0x2 ;  /* 0x0000000200c37802 */ /* 0x000fe20000000f00 */
[----:B-1----:R-:W-:Y:S01]  /*10b50*/  IMAD.MOV.U32 R3, RZ, RZ, 0x181f ;  /* 0x0000181fff037424 */ /* 0x002fe200078e00ff */
[----:B------:R-:W-:Y:S02]  /*10b60*/  MOV R2, 0x10b80 ;  /* 0x00010b8000027802 */ /* 0x000fe40000000f00 */
[----:B--234-:R-:W-:Y:S05]  /*10b70*/  CALL.REL.NOINC `($__internal_81_$__cuda_sm70_shflsync_idx_p) ;  /* 0x00000cb000007944 */ /* 0x01cfea0003c00000 */
[----:B-----5:R-:W-:Y:S01]  /*10b80*/  MOV R0, R195 ;  /* 0x000000c300007202 */ /* 0x020fe20000000f00 */
[----:B-1----:R-:W-:Y:S05]  /*10b90*/  BRA `(.L_x_4934) ;  /* 0xffffb3e000007947 */ /* 0x002fea000383ffff */
.L_x_4870:
[----:B------:R-:W-:Y:S01]  /*10ba0*/  IMAD.MOV.U32 R230, RZ, RZ, R5 ;  /* 0x000000ffffe67224 */ /* 0x000fe200078e0005 */
[----:B------:R-:W-:Y:S01]  /*10bb0*/  MOV R195, 0x3 ;  /* 0x0000000300c37802 */ /* 0x000fe20000000f00 */
[----:B-1----:R-:W-:Y:S01]  /*10bc0*/  IMAD.MOV.U32 R3, RZ, RZ, 0x181f ;  /* 0x0000181fff037424 */ /* 0x002fe200078e00ff */
[----:B------:R-:W-:-:S02]  /*10bd0*/  MOV R2, 0x10bf0 ;  /* 0x00010bf000027802 */ /* 0x000fc40000000f00 */
[----:B--234-:R-:W-:Y:S05]  /*10be0*/  CALL.REL.NOINC `($__internal_81_$__cuda_sm70_shflsync_idx_p) ;  /* 0x00000c4000007944 */ /* 0x01cfea0003c00000 */
        /* <DEDUP_REMOVED lines=8> */
.L_x_4872:
[----:B------:R-:W-:Y:S01]  /*10c70*/  IMAD.MOV.U32 R230, RZ, RZ, R5 ;  /* 0x000000ffffe67224 */ /* 0x000fe200078e0005 */
[----:B------:R-:W-:Y:S01]  /*10c80*/  MOV R195, RZ ;  /* 0x000000ff00c37202 */ /* 0x000fe20000000f00 */
[----:B------:R-:W-:Y:S01]  /*10c90*/  IMAD.MOV.U32 R3, RZ, RZ, 0x1c1f ;  /* 0x00001c1fff037424 */ /* 0x000fe200078e00ff */
[----:B------:R-:W-:Y:S02]  /*10ca0*/  MOV R2, 0x10cc0 ;  /* 0x00010cc000027802 */ /* 0x000fe40000000f00 */
[----:B------:R-:W-:Y:S05]  /*10cb0*/  CALL.REL.NOINC `($__internal_81_$__cuda_sm70_shflsync_idx_p) ;  /* 0x00000b7000007944 */ /* 0x000fea0003c00000 */
[----:B------:R-:W-:Y:S01]  /*10cc0*/  MOV R4, R195 ;  /* 0x000000c300047202 */ /* 0x000fe20000000f00 */
[----:B-1---5:R-:W-:Y:S05]  /*10cd0*/  BRA `(.L_x_4936) ;  /* 0xffffb80000007947 */ /* 0x022fea000383ffff */
.L_x_4873:
[----:B------:R-:W-:Y:S01]  /*10ce0*/  IMAD.MOV.U32 R230, RZ, RZ, R12 ;  /* 0x000000ffffe67224 */ /* 0x000fe200078e000c */
[----:B------:R-:W-:Y:S01]  /*10cf0*/  MOV R195, RZ ;  /* 0x000000ff00c37202 */ /* 0x000fe20000000f00 */
[----:B------:R-:W-:Y:S01]  /*10d00*/  IMAD.MOV.U32 R3, RZ, RZ, 0x1c1f ;  /* 0x00001c1fff037424 */ /* 0x000fe200078e00ff */
[----:B------:R-:W-:Y:S02]  /*10d10*/  MOV R2, 0x10d30 ;  /* 0x00010d3000027802 */ /* 0x000fe40000000f00 */
[----:B-12---:R-:W-:Y:S05]  /*10d20*/  CALL.REL.NOINC `($__internal_81_$__cuda_sm70_shflsync_idx_p) ;  /* 0x00000b0000007944 */ /* 0x006fea0003c00000 */
[----:B-----5:R-:W-:Y:S01]  /*10d30*/  MOV R0, R195 ;  /* 0x000000c300007202 */ /* 0x020fe20000000f00 */
[----:B-1----:R-:W-:Y:S05]  /*10d40*/  BRA `(.L_x_4937) ;  /* 0xffffb7b000007947 */ /* 0x002fea000383ffff */
.L_x_4876:
        /* <DEDUP_REMOVED lines=13> */
.L_x_4880:
[----:B------:R-:W-:Y:S01]  /*10e20*/  IMAD.MOV.U32 R230, RZ, RZ, R5 ;  /* 0x000000ffffe67224 */ /* 0x000fe200078e0005 */
[----:B------:R-:W-:Y:S01]  /*10e30*/  MOV R195, RZ ;  /* 0x000000ff00c37202 */ /* 0x000fe20000000f00 */
[----:B------:R-:W-:Y:S01]  /*10e40*/  IMAD.MOV.U32 R3, RZ, RZ, 0x181f ;  /* 0x0000181fff037424 */ /* 0x000fe200078e00ff */
[----:B------:R-:W-:Y:S02]  /*10e50*/  MOV R2, 0x10e70 ;  /* 0x00010e7000027802 */ /* 0x000fe40000000f00 */
[----:B------:R-:W-:Y:S05]  /*10e60*/  CALL.REL.NOINC `($__internal_81_$__cuda_sm70_shflsync_idx_p) ;  /* 0x000009c000007944 */ /* 0x000fea0003c00000 */
[----:B------:R-:W-:Y:S01]  /*10e70*/  MOV R4, R195 ;  /* 0x000000c300047202 */ /* 0x000fe20000000f00 */
[----:B-1---5:R-:W-:Y:S05]  /*10e80*/  BRA `(.L_x_4939) ;  /* 0xffffd67000007947 */ /* 0x022fea000383ffff */
.L_x_4881:
[----:B------:R-:W-:Y:S01]  /*10e90*/  IMAD.MOV.U32 R230, RZ, RZ, R14 ;  /* 0x000000ffffe67224 */ /* 0x000fe200078e000e */
[----:B------:R-:W-:Y:S01]  /*10ea0*/  MOV R195, RZ ;  /* 0x000000ff00c37202 */ /* 0x000fe20000000f00 */
[----:B------:R-:W-:Y:S01]  /*10eb0*/  IMAD.MOV.U32 R3, RZ, RZ, 0x181f ;  /* 0x0000181fff037424 */ /* 0x000fe200078e00ff */
[----:B------:R-:W-:Y:S02]  /*10ec0*/  MOV R2, 0x10ee0 ;  /* 0x00010ee000027802 */ /* 0x000fe40000000f00 */
[----:B-12---:R-:W-:Y:S05]  /*10ed0*/  CALL.REL.NOINC `($__internal_81_$__cuda_sm70_shflsync_idx_p) ;  /* 0x0000095000007944 */ /* 0x006fea0003c00000 */
[----:B-----5:R-:W-:Y:S01]  /*10ee0*/  MOV R0, R195 ;  /* 0x000000c300007202 */ /* 0x020fe20000000f00 */
[----:B-1----:R-:W-:Y:S05]  /*10ef0*/  BRA `(.L_x_4940) ;  /* 0xffffd62000007947 */ /* 0x002fea000383ffff */
.L_x_4884:
        /* <DEDUP_REMOVED lines=13> */
.L_x_4887:
[----:B------:R-:W-:Y:S01]  /*10fd0*/  IMAD.MOV.U32 R230, RZ, RZ, R5 ;  /* 0x000000ffffe67224 */ /* 0x000fe200078e0005 */
[----:B------:R-:W-:Y:S01]  /*10fe0*/  MOV R195, 0x2 ;  /* 0x0000000200c37802 */ /* 0x000fe20000000f00 */
[----:B-1----:R-:W-:Y:S01]  /*10ff0*/  IMAD.MOV.U32 R3, RZ, RZ, 0x181f ;  /* 0x0000181fff037424 */ /* 0x002fe200078e00ff */
[----:B------:R-:W-:Y:S02]  /*11000*/  MOV R2, 0x11020 ;  /* 0x0001102000027802 */ /* 0x000fe40000000f00 */
[----:B--234-:R-:W-:Y:S05]  /*11010*/  CALL.REL.NOINC `($__internal_81_$__cuda_sm70_shflsync_idx_p) ;  /* 0x0000081000007944 */ /* 0x01cfea0003c00000 */
[----:B------:R-:W-:Y:S01]  /*11020*/  MOV R4, R195 ;  /* 0x000000c300047202 */ /* 0x000fe20000000f00 */
[----:B-1---5:R-:W-:Y:S05]  /*11030*/  BRA `(.L_x_4942) ;  /* 0xffffd87000007947 */ /* 0x022fea000383ffff */
.L_x_4888:
[----:B------:R-:W-:Y:S01]  /*11040*/  IMAD.MOV.U32 R230, RZ, RZ, R14 ;  /* 0x000000ffffe67224 */ /* 0x000fe200078e000e */
[----:B------:R-:W-:Y:S01]  /*11050*/  MOV R195, 0x2 ;  /* 0x0000000200c37802 */ /* 0x000fe20000000f00 */
[----:B------:R-:W-:Y:S01]  /*11060*/  IMAD.MOV.U32 R3, RZ, RZ, 0x181f ;  /* 0x0000181fff037424 */ /* 0x000fe200078e00ff */
[----:B------:R-:W-:Y:S02]  /*11070*/  MOV R2, 0x11090 ;  /* 0x0001109000027802 */ /* 0x000fe40000000f00 */
[----:B-1234-:R-:W-:Y:S05]  /*11080*/  CALL.REL.NOINC `($__internal_81_$__cuda_sm70_shflsync_idx_p) ;  /* 0x000007a000007944 */ /* 0x01efea0003c00000 */
[----:B-----5:R-:W-:Y:S01]  /*11090*/  MOV R0, R195 ;  /* 0x000000c300007202 */ /* 0x020fe20000000f00 */
[----:B-1----:R-:W-:Y:S05]  /*110a0*/  BRA `(.L_x_4943) ;  /* 0xffffd82000007947 */ /* 0x002fea000383ffff */
.L_x_4891:
        /* <DEDUP_REMOVED lines=13> */
.L_x_4893:
[----:B------:R-:W-:Y:S01]  /*11180*/  IMAD.MOV.U32 R230, RZ, RZ, R106 ;  /* 0x000000ffffe67224 */ /* 0x000fe200078e006a */
[----:B------:R-:W-:Y:S01]  /*11190*/  MOV R195, RZ ;  /* 0x000000ff00c37202 */ /* 0x000fe20000000f00 */
[----:B------:R-:W-:Y:S01]  /*111a0*/  IMAD.MOV.U32 R3, RZ, RZ, 0x1f ;  /* 0x0000001fff037424 */ /* 0x000fe200078e00ff */
[----:B------:R-:W-:Y:S02]  /*111b0*/  MOV R2, 0x111d0 ;  /* 0x000111d000027802 */ /* 0x000fe40000000f00 */
[----:B------:R-:W-:Y:S05]  /*111c0*/  CALL.REL.NOINC `($__internal_81_$__cuda_sm70_shflsync_idx_p) ;  /* 0x0000066000007944 */ /* 0x000fea0003c00000 */
[----:B------:R-:W-:Y:S01]  /*111d0*/  MOV R9, R195 ;  /* 0x000000c300097202 */ /* 0x000fe20000000f00 */
[----:B-1---5:R-:W-:Y:S05]  /*111e0*/  BRA `(.L_x_4945) ;  /* 0xffffdb1000007947 */ /* 0x022fea000383ffff */
.L_x_4894:
[----:B------:R-:W-:Y:S01]  /*111f0*/  IMAD.MOV.U32 R230, RZ, RZ, R106 ;  /* 0x000000ffffe67224 */ /* 0x000fe200078e006a */
[----:B------:R-:W-:Y:S01]  /*11200*/  MOV R195, 0x1 ;  /* 0x0000000100c37802 */ /* 0x000fe20000000f00 */
[----:B------:R-:W-:Y:S01]  /*11210*/  IMAD.MOV.U32 R3, RZ, RZ, 0x1f ;  /* 0x0000001fff037424 */ /* 0x000fe200078e00ff */
[----:B------:R-:W-:Y:S02]  /*11220*/  MOV R2, 0x11240 ;  /* 0x0001124000027802 */ /* 0x000fe40000000f00 */
[----:B-12---:R-:W-:Y:S05]  /*11230*/  CALL.REL.NOINC `($__internal_81_$__cuda_sm70_shflsync_idx_p) ;  /* 0x000005f000007944 */ /* 0x006fea0003c00000 */
[----:B------:R-:W-:Y:S01]  /*11240*/  MOV R8, R195 ;  /* 0x000000c300087202 */ /* 0x000fe20000000f00 */
[----:B-1---5:R-:W-:Y:S05]  /*11250*/  BRA `(.L_x_4946) ;  /* 0xffffdac000007947 */ /* 0x022fea000383ffff */
.L_x_4895:
[----:B------:R-:W-:Y:S02]  /*11260*/  MOV R3, 0x1 ;  /* 0x0000000100037802 */ /* 0x000fe40000000f00 */
[----:B------:R-:W-:-:S02]  /*11270*/  MOV R2, 0x11290 ;  /* 0x0001129000027802 */ /* 0x000fc40000000f00 */
[----:B-1234-:R-:W-:Y:S05]  /*11280*/  CALL.REL.NOINC `($__internal_82_$__cuda_sm70_shflsync_up_p) ;  /* 0x0000061000007944 */ /* 0x01efea0003c00000 */
[----:B------:R-:W-:Y:S05]  /*11290*/  BRA `(.L_x_4947) ;  /* 0xffffdbb000007947 */ /* 0x000fea000383ffff */
.L_x_4896:
[----:B------:R-:W-:Y:S02]  /*112a0*/  MOV R3, 0x2 ;  /* 0x0000000200037802 */ /* 0x000fe40000000f00 */
[----:B------:R-:W-:-:S02]  /*112b0*/  MOV R2, 0x112d0 ;  /* 0x000112d000027802 */ /* 0x000fc40000000f00 */
[----:B--2-4-:R-:W-:Y:S05]  /*112c0*/  CALL.REL.NOINC `($__internal_82_$__cuda_sm70_shflsync_up_p) ;  /* 0x000005d000007944 */ /* 0x014fea0003c00000 */
        /* <DEDUP_REMOVED lines=24> */
.L_x_4900:
[----:B------:R-:W-:Y:S02]  /*11450*/  MOV R3, 0x1 ;  /* 0x0000000100037802 */ /* 0x000fe40000000f00 */
[----:B------:R-:W-:Y:S02]  /*11460*/  MOV R2, 0x11480 ;  /* 0x0001148000027802 */ /* 0x000fe40000000f00 */
[----:B------:R-:W-:Y:S05]  /*11470*/  CALL.REL.NOINC `($__internal_82_$__cuda_sm70_shflsync_up_p) ;  /* 0x0000042000007944 */ /* 0x000fea0003c00000 */
[----:B------:R-:W-:Y:S01]  /*11480*/  MOV R2, R4 ;  /* 0x0000000400027202 */ /* 0x000fe20000000f00 */
[----:B------:R-:W-:Y:S05]  /*11490*/  BRA `(.L_x_4949) ;  /* 0xffffdc1000007947 */ /* 0x000fea000383ffff */
.L_x_4901:
        /* <DEDUP_REMOVED lines=27> */
.L_x_4903:
[----:B------:R-:W-:Y:S02]  /*11650*/  SEL R0, RZ, 0x1, P0 ;  /* 0x00000001ff007807 */ /* 0x000fe40000000000 */
[----:B------:R-:W-:Y:S02]  /*11660*/  MOV R2, 0x11680 ;  /* 0x0001168000027802 */ /* 0x000fe40000000f00 */
[----:B-1----:R-:W-:Y:S05]  /*11670*/  CALL.REL.NOINC `($__internal_83_$__cuda_sm70_votesync_ballot) ;  /* 0x0000028000007944 */ /* 0x002fea0003c00000 */
[----:B------:R-:W-:Y:S05]  /*11680*/  BRA `(.L_x_4951) ;  /* 0xffffdbb000007947 */ /* 0x000fea000383ffff */
.L_x_4904:
[----:B------:R-:W-:Y:S01]  /*11690*/  IMAD.MOV.U32 R230, RZ, RZ, R6 ;  /* 0x000000ffffe67224 */ /* 0x000fe200078e0006 */
[----:B---3--:R-:W-:Y:S01]  /*116a0*/  MOV R195, R11 ;  /* 0x0000000b00c37202 */ /* 0x008fe20000000f00 */
[----:B------:R-:W-:Y:S01]  /*116b0*/  IMAD.MOV.U32 R3, RZ, RZ, 0x1f ;  /* 0x0000001fff037424 */ /* 0x000fe200078e00ff */
[----:B------:R-:W-:Y:S02]  /*116c0*/  MOV R2, 0x116e0 ;  /* 0x000116e000027802 */ /* 0x000fe40000000f00 */
[----:B-12---:R-:W-:Y:S05]  /*116d0*/  CALL.REL.NOINC `($__internal_81_$__cuda_sm70_shflsync_idx_p) ;  /* 0x0000015000007944 */ /* 0x006fea0003c00000 */
[----:B------:R-:W-:Y:S01]  /*116e0*/  IMAD.MOV.U32 R6, RZ, RZ, R195 ;  /* 0x000000ffff067224 */ /* 0x000fe200078e00c3 */
[----:B------:R-:W-:Y:S01]  /*116f0*/  MOV R195, R11 ;  /* 0x0000000b00c37202 */ /* 0x000fe20000000f00 */
[----:B------:R-:W-:Y:S01]  /*11700*/  IMAD.MOV.U32 R230, RZ, RZ, R7 ;  /* 0x000000ffffe67224 */ /* 0x000fe200078e0007 */
[----:B------:R-:W-:Y:S02]  /*11710*/  MOV R3, 0x1f ;  /* 0x0000001f00037802 */ /* 0x000fe40000000f00 */
[----:B------:R-:W-:-:S02]  /*11720*/  MOV R2, 0x11740 ;  /* 0x0001174000027802 */ /* 0x000fc40000000f00 */
[----:B-1---5:R-:W-:Y:S05]  /*11730*/  CALL.REL.NOINC `($__internal_81_$__cuda_sm70_shflsync_idx_p) ;  /* 0x000000f000007944 */ /* 0x022fea0003c00000 */
[----:B------:R-:W-:Y:S01]  /*11740*/  MOV R7, R195 ;  /* 0x000000c300077202 */ /* 0x000fe20000000f00 */
[----:B-1---5:R-:W-:Y:S05]  /*11750*/  BRA `(.L_x_4952) ;  /* 0xffffdb2000007947 */ /* 0x022fea000383ffff */
.L_x_4907:
[----:B------:R-:W-:Y:S01]  /*11760*/  IMAD.MOV.U32 R230, RZ, RZ, R4 ;  /* 0x000000ffffe67224 */ /* 0x000fe200078e0004 */
[----:B------:R-:W-:Y:S01]  /*11770*/  MOV R195, R0 ;  /* 0x0000000000c37202 */ /* 0x000fe20000000f00 */
[----:B------:R-:W-:Y:S01]  /*11780*/  IMAD.MOV.U32 R3, RZ, RZ, 0x1f ;  /* 0x0000001fff037424 */ /* 0x000fe200078e00ff */
[----:B------:R-:W-:-:S02]  /*11790*/  MOV R2, 0x117b0 ;  /* 0x000117b000027802 */ /* 0x000fc40000000f00 */
[----:B-1-34-:R-:W-:Y:S05]  /*117a0*/  CALL.REL.NOINC `($__internal_81_$__cuda_sm70_shflsync_idx_p) ;  /* 0x0000008000007944 */ /* 0x01afea0003c00000 */
[----:B------:R-:W-:Y:S01]  /*117b0*/  MOV R10, R195 ;  /* 0x000000c3000a7202 */ /* 0x000fe20000000f00 */
[----:B-1---5:R-:W-:Y:S05]  /*117c0*/  BRA `(.L_x_4906) ;  /* 0xffffdb1000007947 */ /* 0x022fea000383ffff */
        .weak           $__internal_80_$__cuda_sm70_shflsync_bfly_p
        .type           $__internal_80_$__cuda_sm70_shflsync_bfly_p,@function
        .size           $__internal_80_$__cuda_sm70_shflsync_bfly_p,($__internal_81_$__cuda_sm70_shflsync_idx_p - $__internal_80_$__cuda_sm70_shflsync_bfly_p)
$__internal_80_$__cuda_sm70_shflsync_bfly_p:
[----:B------:R-:W-:Y:S02]  /*117d0*/  MOV R169, 0xffffffff ;  /* 0xffffffff00a97802 */ /* 0x000fe40000000f00 */
[----:B------:R-:W-:-:S02]  /*117e0*/  MOV R3, 0x1f ;  /* 0x0000001f00037802 */ /* 0x000fc40000000f00 */
[----:B------:R-:W-:Y:S04]  /*117f0*/  WARPSYNC R169 ;  /* 0x000000a900007348 */ /* 0x000fe80003800000 */
[----:B------:R1:W2:Y:S02]  /*11800*/  SHFL.BFLY PT, R0, R132, R0, R3 ;  /* 0x0c00000084007389 */ /* 0x0002a400000e0003 */
[----:B-1----:R-:W-:-:S04]  /*11810*/  MOV R3, 0x0 ;  /* 0x0000000000037802 */ /* 0x002fc80000000f00 */
[----:B--2---:R-:W-:Y:S05]  /*11820*/  RET.REL.NODEC R2 `(_ZN7cutlass13device_kernelIN5flash19enable_sm80_to_sm89INS1_16FlashAttnFwdSm80INS1_25CollectiveMainloopFwdSm80ILi8ELi1ELb0EN4cute5tupleIJNS5_1CILi128EEENS7_ILi64EEENS7_ILi256EEEEEELi256ENS_10bfloat16_tEfNS_4arch4Sm80ELb0ELb0ELb0ELb1ELb1ELb0ELb1ELb1EEENS1_21CollectiveEpilogueFwdINS6_IJS8_SA_S9_EEENS6_IJNS7_ILi1EEESI_SI_EEESC_SE_Li256ELb1ELb1ELb1ELb0EEENS1_36VarlenDynamicPersistentTileSchedulerILi128ELi64ELi256ELi256ELb1ELb1ELb0ELb0ELb1ELb1EEEEEEEEEvNT_6ParamsE) ;  /* 0xfffee7d002007950 */ /* 0x004fea0003c3ffff */
        .weak           $__internal_81_$__cuda_sm70_shflsync_idx_p
        .type           $__internal_81_$__cuda_sm70_shflsync_idx_p,@function
        .size           $__internal_81_$__cuda_sm70_shflsync_idx_p,($__internal_82_$__cuda_sm70_shflsync_up_p - $__internal_81_$__cuda_sm70_shflsync_idx_p)
$__internal_81_$__cuda_sm70_shflsync_idx_p:
[----:B------:R1:W-:Y:S02]  /*11830*/  STL [R1+0x154], R0 ;  /* 0x0001540001007387 */ /* 0x0003e40000100800 */
[----:B-1----:R-:W-:-:S04]  /*11840*/  MOV R0, 0xffffffff ;  /* 0xffffffff00007802 */ /* 0x002fc80000000f00 */
[----:B------:R-:W-:Y:S04]  /*11850*/  WARPSYNC R0 ;  /* 0x0000000000007348 */ /* 0x000fe80003800000 */
[----:B------:R1:W2:Y:S04]  /*11860*/  SHFL.IDX PT, R195, R230, R195, R3 ;  /* 0x000000c3e6c37389 */ /* 0x0002a800000e0003 */
[----:B-1----:R1:W5:Y:S01]  /*11870*/  LDL.LU R0, [R1+0x154] ;  /* 0x0001540001007983 */ /* 0x0023620000300800 */
[----:B------:R-:W-:-:S04]  /*11880*/  MOV R3, 0x0 ;  /* 0x0000000000037802 */ /* 0x000fc80000000f00 */
[----:B--2---:R-:W-:Y:S05]  /*11890*/  RET.REL.NODEC R2 `(_ZN7cutlass13device_kernelIN5flash19enable_sm80_to_sm89INS1_16FlashAttnFwdSm80INS1_25CollectiveMainloopFwdSm80ILi8ELi1ELb0EN4cute5tupleIJNS5_1CILi128EEENS7_ILi64EEENS7_ILi256EEEEEELi256ENS_10bfloat16_tEfNS_4arch4Sm80ELb0ELb0ELb0ELb1ELb1ELb0ELb1ELb1EEENS1_21CollectiveEpilogueFwdINS6_IJS8_SA_S9_EEENS6_IJNS7_ILi1EEESI_SI_EEESC_SE_Li256ELb1ELb1ELb1ELb0EEENS1_36VarlenDynamicPersistentTileSchedulerILi128ELi64ELi256ELi256ELb1ELb1ELb0ELb0ELb1ELb1EEEEEEEEEvNT_6ParamsE) ;  /* 0xfffee76002007950 */ /* 0x004fea0003c3ffff */
        .weak           $__internal_82_$__cuda_sm70_shflsync_up_p
        .type           $__internal_82_$__cuda_sm70_shflsync_up_p,@function
        .size           $__internal_82_$__cuda_sm70_shflsync_up_p,($__internal_83_$__cuda_sm70_votesync_ballot - $__internal_82_$__cuda_sm70_shflsync_up_p)
$__internal_82_$__cuda_sm70_shflsync_up_p:
[----:B------:R-:W-:Y:S02]  /*118a0*/  MOV R4, RZ ;  /* 0x000000ff00047202 */ /* 0x000fe40000000f00 */
[----:B------:R-:W-:-:S04]  /*118b0*/  MOV R11, 0xffffffff ;  /* 0xffffffff000b7802 */ /* 0x000fc80000000f00 */
[----:B------:R-:W-:Y:S04]  /*118c0*/  WARPSYNC R11 ;  /* 0x0000000b00007348 */ /* 0x000fe80003800000 */
[----:B------:R1:W2:Y:S02]  /*118d0*/  SHFL.UP PT, R4, R0, R3, R4 ;  /* 0x0400000300047389 */ /* 0x0002a400000e0004 */
[----:B-1----:R-:W-:-:S04]  /*118e0*/  MOV R3, 0x0 ;  /* 0x0000000000037802 */ /* 0x002fc80000000f00 */
[----:B--2---:R-:W-:Y:S05]  /*118f0*/  RET.REL.NODEC R2 `(_ZN7cutlass13device_kernelIN5flash19enable_sm80_to_sm89INS1_16FlashAttnFwdSm80INS1_25CollectiveMainloopFwdSm80ILi8ELi1ELb0EN4cute5tupleIJNS5_1CILi128EEENS7_ILi64EEENS7_ILi256EEEEEELi256ENS_10bfloat16_tEfNS_4arch4Sm80ELb0ELb0ELb0ELb1ELb1ELb0ELb1ELb1EEENS1_21CollectiveEpilogueFwdINS6_IJS8_SA_S9_EEENS6_IJNS7_ILi1EEESI_SI_EEESC_SE_Li256ELb1ELb1ELb1ELb0EEENS1_36VarlenDynamicPersistentTileSchedulerILi128ELi64ELi256ELi256ELb1ELb1ELb0ELb0ELb1ELb1EEEEEEEEEvNT_6ParamsE) ;  /* 0xfffee70002007950 */ /* 0x004fea0003c3ffff */
        .weak           $__internal_83_$__cuda_sm70_votesync_ballot
        .type           $__internal_83_$__cuda_sm70_votesync_ballot,@function
        .size           $__internal_83_$__cuda_sm70_votesync_ballot,(.L_x_6595 - $__internal_83_$__cuda_sm70_votesync_ballot)
$__internal_83_$__cuda_sm70_votesync_ballot:
[----:B------:R-:W-:Y:S01]  /*11900*/  ISETP.NE.U32.AND P0, PT, R0, 0x1, PT ;  /* 0x000000010000780c */ /* 0x000fe20003f05070 */
[----:B------:R-:W-:-:S04]  /*11910*/  IMAD.MOV.U32 R3, RZ, RZ, -0x1 ;  /* 0xffffffffff037424 */ /* 0x000fc800078e00ff */
[----:B------:R-:W-:Y:S08]  /*11920*/  WARPSYNC R3 ;  /* 0x0000000300007348 */ /* 0x000ff00003800000 */
[----:B------:R-:W-:-:S04]  /*11930*/  VOTE.ANY R0, PT, !P0 ;  /* 0x0000000000007806 */ /* 0x000fc800040e0100 */
[----:B------:R-:W-:Y:S01]  /*11940*/  LOP3.LUT R0, R0, R3, RZ, 0xc0, !PT ;  /* 0x0000000300007212 */ /* 0x000fe200078ec0ff */
[----:B------:R-:W-:-:S04]  /*11950*/  IMAD.MOV.U32 R3, RZ, RZ, 0x0 ;  /* 0x00000000ff037424 */ /* 0x000fc800078e00ff */
[----:B------:R-:W-:Y:S05]  /*11960*/  RET.REL.NODEC R2 `(_ZN7cutlass13device_kernelIN5flash19enable_sm80_to_sm89INS1_16FlashAttnFwdSm80INS1_25CollectiveMainloopFwdSm80ILi8ELi1ELb0EN4cute5tupleIJNS5_1CILi128EEENS7_ILi64EEENS7_ILi256EEEEEELi256ENS_10bfloat16_tEfNS_4arch4Sm80ELb0ELb0ELb0ELb1ELb1ELb0ELb1ELb1EEENS1_21CollectiveEpilogueFwdINS6_IJS8_SA_S9_EEENS6_IJNS7_ILi1EEESI_SI_EEESC_SE_Li256ELb1ELb1ELb1ELb0EEENS1_36VarlenDynamicPersistentTileSchedulerILi128ELi64ELi256ELi256ELb1ELb1ELb0ELb0ELb1ELb1EEEEEEEEEvNT_6ParamsE) ;  /* 0xfffee69002007950 */ /* 0x000fea0003c3ffff */
.L_x_4953:
        /* <DEDUP_REMOVED lines=9> */
.L_x_6595:


//--------------------- .text._ZN7cutlass13device_kernelIN5flash19enable_sm80_to_sm89INS1_16FlashAttnFwdSm80INS1_25CollectiveMainloopFwdSm80ILi8ELi1ELb0EN4cute5tupleIJNS5_1CILi128EEENS7_ILi48EEENS7_ILi256EEEEEELi256ENS_10bfloat16_tEfNS_4arch4Sm80ELb0ELb0ELb0ELb1ELb1ELb1ELb1ELb1EEENS1_21CollectiveEpilogueFwdINS6_IJS8_SA_S9_EEENS6_IJNS7_ILi1EEESI_SI_EEESC_SE_Li256ELb1ELb1ELb1ELb0EEENS1_36VarlenDynamicPersistentTileSchedulerILi128ELi48ELi256ELi256ELb1ELb1ELb0ELb0ELb1ELb1EEEEEEEEEvNT_6ParamsE --------------------------
	.section	.text._ZN7cutlass13device_kernelIN5flash19enable_sm80_to_sm89INS1_16FlashAttnFwdSm80INS1_25CollectiveMainloopFwdSm80ILi8ELi1ELb0EN4cute5tupleIJNS5_1CILi128EEENS7_ILi48EEENS7_ILi256EEEEEELi256ENS_10bfloat16_tEfNS_4arch4Sm80ELb0ELb0ELb0ELb1ELb1ELb1ELb1ELb1EEENS1_21CollectiveEpilogueFwdINS6_IJS8_SA_S9_EEENS6_IJNS7_ILi1EEESI_SI_EEESC_SE_Li256ELb1ELb1ELb1ELb0EEENS1_36VarlenDynamicPersistentTileSchedulerILi128ELi48ELi256ELi256ELb1ELb1ELb0ELb0ELb1ELb1EEEEEEEEEvNT_6ParamsE,"ax",@progbits
	.sectioninfo	@"SHI_REGISTERS=255"
	.align	128
.text._ZN7cutlass13device_kernelIN5flash19enable_sm80_to_sm89INS1_16FlashAttnFwdSm80INS1_25CollectiveMainloopFwdSm80ILi8ELi1ELb0EN4cute5tupleIJNS5_1CILi128EEENS7_ILi48EEENS7_ILi256EEEEEELi256ENS_10bfloat16_tEfNS_4arch4Sm80ELb0ELb0ELb0ELb1ELb1ELb1ELb1ELb1EEENS1_21CollectiveEpilogueFwdINS6_IJS8_SA_S9_EEENS6_IJNS7_ILi1EEESI_SI_EEESC_SE_Li256ELb1ELb1ELb1ELb0EEENS1_36VarlenDynamicPersistentTileSchedulerILi128ELi48ELi256ELi256ELb1ELb1ELb0ELb0ELb1ELb1EEEEEEEEEvNT_6ParamsE:
        .type           _ZN7cutlass13device_kernelIN5flash19enable_sm80_to_sm89INS1_16FlashAttnFwdSm80INS1_25CollectiveMainloopFwdSm80ILi8ELi1ELb0EN4cute5tupleIJNS5_1CILi128EEENS7_ILi48EEENS7_ILi256EEEEEELi256ENS_10bfloat16_tEfNS_4arch4Sm80ELb0ELb0ELb0ELb1ELb1ELb1ELb1ELb1EEENS1_21CollectiveEpilogueFwdINS6_IJS8_SA_S9_EEENS6_IJNS7_ILi1EEESI_SI_EEESC_SE_Li256ELb1ELb1ELb1ELb0EEENS1_36VarlenDynamicPersistentTileSchedulerILi128ELi48ELi256ELi256ELb1ELb1ELb0ELb0ELb1ELb1EEEEEEEEEvNT_6ParamsE,@function
        .size           _ZN7cutlass13device_kernelIN5flash19enable_sm80_to_sm89INS1_16FlashAttnFwdSm80INS1_25CollectiveMainloopFwdSm80ILi8ELi1ELb0EN4cute5tupleIJNS5_1CILi128EEENS7_ILi48EEENS7_ILi256EEEEEELi256ENS_10bfloat16_tEfNS_4arch4Sm80ELb0ELb0ELb0ELb1ELb1ELb1ELb1ELb1EEENS1_21CollectiveEpilogueFwdINS6_IJS8_SA_S9_EEENS6_IJNS7_ILi1EEESI_SI_EEESC_SE_Li256ELb1ELb1ELb1ELb0EEENS1_36VarlenDynamicPersistentTileSchedulerILi128ELi48ELi256ELi256ELb1ELb1ELb0ELb0ELb1ELb1EEEEEEEEEvNT_6ParamsE,(.L_x_6600 - _ZN7cutlass13device_kernelIN5flash19enable_sm80_to_sm89INS1_16FlashAttnFwdSm80INS1_25CollectiveMainloopFwdSm80ILi8ELi1ELb0EN4cute5tupleIJNS5_1CILi128EEENS7_ILi48EEENS7_ILi256EEEEEELi256ENS_10bfloat16_tEfNS_4arch4Sm80ELb0ELb0ELb0ELb1ELb1ELb1ELb1ELb1EEENS1_21CollectiveEpilogueFwdINS6_IJS8_SA_S9_EEENS6_IJNS7_ILi1EEESI_SI_EEESC_SE_Li256ELb1ELb1ELb1ELb0EEENS1_36VarlenDynamicPersistentTileSchedulerILi128ELi48ELi256ELi256ELb1ELb1ELb0ELb0ELb1ELb1EEEEEEEEEvNT_6ParamsE)
        .other          _ZN7cutlass13device_kernelIN5flash19enable_sm80_to_sm89INS1_16FlashAttnFwdSm80INS1_25CollectiveMainloopFwdSm80ILi8ELi1ELb0EN4cute5tupleIJNS5_1CILi128EEENS7_ILi48EEENS7_ILi256EEEEEELi256ENS_10bfloat16_tEfNS_4arch4Sm80ELb0ELb0ELb0ELb1ELb1ELb1ELb1ELb1EEENS1_21CollectiveEpilogueFwdINS6_IJS8_SA_S9_EEENS6_IJNS7_ILi1EEESI_SI_EEESC_SE_Li256ELb1ELb1ELb1ELb0EEENS1_36VarlenDynamicPersistentTileSchedulerILi128ELi48ELi256ELi256ELb1ELb1ELb0ELb0ELb1ELb1EEEEEEEEEvNT_6ParamsE,@"STO_CUDA_ENTRY STV_DEFAULT"
_ZN7cutlass13device_kernelIN5flash19enable_sm80_to_sm89INS1_16FlashAttnFwdSm80INS1_25CollectiveMainloopFwdSm80ILi8ELi1ELb0EN4cute5tupleIJNS5_1CILi128EEENS7_ILi48EEENS7_ILi256EEEEEELi256ENS_10bfloat16_tEfNS_4arch4Sm80ELb0ELb0ELb0ELb1ELb1ELb1ELb1ELb1EEENS1_21CollectiveEpilogueFwdINS6_IJS8_SA_S9_EEENS6_IJNS7_ILi1EEESI_SI_EEESC_SE_Li256ELb1ELb1ELb1ELb0EEENS1_36VarlenDynamicPersistentTileSchedulerILi128ELi48ELi256ELi256ELb1ELb1ELb0ELb0ELb1ELb1EEEEEEEEEvNT_6ParamsE:
        /* <DEDUP_REMOVED lines=54> */
.L_x_4959:
        /* <DEDUP_REMOVED lines=17> */
.L_x_5166:
        /* <DEDUP_REMOVED lines=16> */
.L_x_5167:
[----:B--2---:R-:W-:-:S05]  /*0570*/  IMAD R0, R0, c[0x0][0x538], RZ ;  /* 0x00014e0000007a24 */ /* 0x004fca00078e02ff */
[----:B------:R-:W-:-:S04]  /*0580*/  IADD3 R6, R0, R6, RZ ;  /* 0x0000000600067210 */ /* 0x000fc80007ffe0ff */
[----:B------:R-:W-:-:S13]  /*0590*/  ISETP.GT.AND P0, PT, R6, UR4, PT ;  /* 0x0000000406007c0c */ /* 0x000fda000bf04270 */
[----:B-1----:R-:W-:Y:S05]  /*05a0*/  @!P0 BRA `(.L_x_4959) ;  /* 0xfffffdb000008947 */ /* 0x002fea000383ffff */
.L_x_4955:
[----:B------:R-:W-:-:S05]  /*05b0*/  IADD3 R13, -R0, R6, RZ ;  /* 0x00000006000d7210 */ /* 0x000fca0007ffe1ff */
[----:B------:R-:W-:-:S05]  /*05c0*/  IMAD R0, R4, c[0x0][0x538], R13 ;  /* 0x00014e0004007a24 */ /* 0x000fca00078e020d */
[----:B------:R-:W-:Y:S01]  /*05d0*/  ISETP.GT.AND P0, PT, R0, UR4, PT ;  /* 0x0000000400007c0c */ /* 0x000fe2000bf04270 */
[----:B------:R-:W-:-:S12]  /*05e0*/  BRA.DIV ~URZ, `(.L_x_4960) ;  /* 0x0001bae27f007947 */ /* 0x000fd8000b800000 */
[----:B------:R-:W-:-:S04]  /*05f0*/  VOTE.ANY R12, PT, !P0 ;  /* 0x00000000000c7806 */ /* 0x000fc800040e0100 */
.L_x_5168:
[----:B------:R1:W2:Y:S01]  /*0600*/  POPC R14, R12 ;  /* 0x0000000c000e7309 */ /* 0x0002a20000000000 */
[----:B------:R-:W-:Y:S05]  /*0610*/  BRA.DIV ~URZ, `(.L_x_4961) ;  /* 0x0001baf27f007947 */ /* 0x000fea000b800000 */
[----:B--2---:R2:W3:Y:S01]  /*0620*/  SHFL.IDX PT, R11, R8, R14, 0x1f ;  /* 0x00001f0e080b7589 */ /* 0x0044e200000e0000 */
[----:B------:R-:W-:-:S03]  /*0630*/  MOV R6, RZ ;  /* 0x000000ff00067202 */ /* 0x000fc60000000f00 */
[----:B------:R2:W4:Y:S04]  /*0640*/  SHFL.IDX PT, R10, R7, R14, 0x1f ;  /* 0x00001f0e070a7589 */ /* 0x00052800000e0000 */
.L_x_5169:
[----:B------:R-:W-:Y:S01]  /*0650*/  ISETP.NE.AND P0, PT, R12, RZ, PT ;  /* 0x000000ff0c00720c */ /* 0x000fe20003f05270 */
[----:B------:R-:W-:-:S12]  /*0660*/  BSSY B0, `(.L_x_4962) ;  /* 0x0000005000007945 */ /* 0x000fd80003800000 */
[----:B------:R-:W-:Y:S05]  /*0670*/  @!P0 BRA `(.L_x_4963) ;  /* 0x0000003000008947 */ /* 0x000fea0003800000 */
[----:B------:R-:W-:Y:S01]  /*0680*/  IADD3 R208, R14, -0x1, RZ ;  /* 0xffffffff0ed07810 */ /* 0x000fe20007ffe0ff */
[----:B------:R-:W-:Y:S05]  /*0690*/  BRA.DIV ~URZ, `(.L_x_4964) ;  /* 0x0001bb527f007947 */ /* 0x000fea000b800000 */
[----:B------:R1:W2:Y:S02]  /*06a0*/  SHFL.IDX PT, R6, R4, R208, 0x1f ;  /* 0x00001fd004067589 */ /* 0x0002a400000e0000 */
.L_x_4963:
[----:B------:R-:W-:Y:S05]  /*06b0*/  BSYNC B0 ;  /* 0x0000000000007941 */ /* 0x000fea0003800000 */
.L_x_4962:
[----:B---3--:R-:W-:Y:S01]  /*06c0*/  IABS R0, R11 ;  /* 0x0000000b00007213 */ /* 0x008fe20000000000 */
[----:B-12---:R-:W-:-:S04]  /*06d0*/  IMAD R4, R6, c[0x0][0x538], R13 ;  /* 0x00014e0006047a24 */ /* 0x006fc800078e020d */
        /* <DEDUP_REMOVED lines=67> */
.L_x_4956:
[----:B------:R-:W-:Y:S01]  /*0b10*/  MOV R0, UR4 ;  /* 0x0000000400007c02 */ /* 0x000fe20008000f00 */
[----:B------:R-:W-:Y:S04]  /*0b20*/  STL [R1+0x4], RZ ;  /* 0x000004ff01007387 */ /* 0x000fe80000100800 */
[----:B------:R-:W-:Y:S04]  /*0b30*/  STL [R1+0x8], RZ ;  /* 0x000008ff01007387 */ /* 0x000fe80000100800 */
[----:B------:R1:W-:Y:S02]  /*0b40*/  STL [R1], R0 ;  /* 0x0000000001007387 */ /* 0x0003e40000100800 */
[----:B-1----:R-:W-:-:S05]  /*0b50*/  MOV R0, c[0x0][0x53c] ;  /* 0x00014f0000007a02 */ /* 0x002fca0000000f00 */
[----:B------:R1:W-:Y:S02]  /*0b60*/  STL [R1+0xc], R0 ;  /* 0x00000c0001007387 */ /* 0x0003e40000100800 */
.L_x_4965:
[----:B-1----:R-:W2:Y:S04]  /*0b70*/  LDL R4, [R1] ;  /* 0x0000000001047983 */ /* 0x002ea80000100800 */
[----:B------:R-:W2:Y:S04]  /*0b80*/  LDL R5, [R1+0x4] ;  /* 0x0000040001057983 */ /* 0x000ea80000100800 */
[----:B------:R-:W2:Y:S04]  /*0b90*/  LDL R6, [R1+0x8] ;  /* 0x0000080001067983 */ /* 0x000ea80000100800 */
[----:B------:R-:W2:Y:S01]  /*0ba0*/  LDL R7, [R1+0xc] ;  /* 0x00000c0001077983 */ /* 0x000ea20000100800 */
[----:B------:R-:W-:Y:S01]  /*0bb0*/  ISETP.NE.AND P0, PT, R15, RZ, PT ;  /* 0x000000ff0f00720c */ /* 0x000fe20003f05270 */
[----:B------:R-:W-:-:S12]  /*0bc0*/  WARPSYNC 0xffffffff ;  /* 0xffffffff00007948 */ /* 0x000fd80003800000 */
[----:B--2---:R1:W-:Y:S04]  /*0bd0*/  @!P0 STS.128 [0x20080], R4 ;  /* 0x02008004ff008388 */ /* 0x0043e80000000c00 */
[----:B------:R-:W-:Y:S06]  /*0be0*/  BAR.ARV 0x5, 0x100 ;  /* 0x0144000000007b1d */ /* 0x000fec0000002000 */
.L_x_4954:
        /* <DEDUP_REMOVED lines=343> */
.L_x_5165:
[----:B--2---:R-:W2:Y:S01]  /*2160*/  LDL R3, [R1+0xc] ;  /* 0x00000c0001037983 */ /* 0x004ea20000100800 */
[----:B------:R-:W-:Y:S01]  /*2170*/  IMAD.MOV.U32 R2, RZ, RZ, 0x4 ;  /* 0x00000004ff027424 */ /* 0x000fe200078e00ff */
[----:B------:R-:W-:-:S02]  /*2180*/  ISETP.NE.U32.AND P0, PT, RZ, c[0x0][0x370], PT ;  /* 0x0000dc00ff007a0c */ /* 0x000fc40003f05070 */
[----:B------:R-:W-:Y:S02]  /*2190*/  ISETP.NE.U32.AND P4, PT, RZ, c[0x0][0x360], PT ;  /* 0x0000d800ff007a0c */ /* 0x000fe40003f85070 */
[----:B------:R-:W-:Y:S01]  /*21a0*/  ISETP.NE.AND.EX P1, PT, RZ, c[0x0][0x374], PT, P0 ;  /* 0x0000dd00ff007a0c */ /* 0x000fe20003f25300 */
[----:B--2---:R-:W-:-:S05]  /*21b0*/  IMAD.WIDE R2, R3, R2, c[0x0][0x588] ;  /* 0x0001620003027625 */ /* 0x004fca00078e0202 */
[----:B------:R-:W2:Y:S01]  /*21c0*/  LDG.E R29, [R2.64] ;  /* 0x00000006021d7981 */ /* 0x000ea2000c1e1900 */
[----:B------:R-:W-:Y:S01]  /*21d0*/  ISETP.NE.AND.EX P4, PT, RZ, c[0x0][0x364], PT, P4 ;  /* 0x0000d900ff007a0c */ /* 0x000fe20003f85340 */
[----:B------:R-:W-:Y:S01]  /*21e0*/  IMAD.MOV.U32 R235, RZ, RZ, RZ ;  /* 0x000000ffffeb7224 */ /* 0x000fe200078e00ff */
[----:B------:R-:W-:Y:S02]  /*21f0*/  ISETP.NE.U32.AND P3, PT, RZ, c[0x0][0x348], PT ;  /* 0x0000d200ff007a0c */ /* 0x000fe40003f65070 */
[----:B------:R-:W-:Y:S02]  /*2200*/  ISETP.NE.U32.AND P5, PT, RZ, c[0x0][0x350], PT ;  /* 0x0000d400ff007a0c */ /* 0x000fe40003fa5070 */
[----:B------:R-:W-:Y:S02]  /*2210*/  ISETP.NE.U32.AND P6, PT, RZ, c[0x0][0x358], PT ;  /* 0x0000d600ff007a0c */ /* 0x000fe40003fc5070 */
[----:B------:R-:W-:Y:S02]  /*2220*/  ISETP.NE.AND.EX P3, PT, RZ, c[0x0][0x34c], PT, P3 ;  /* 0x0000d300ff007a0c */ /* 0x000fe40003f65330 */
[----:B------:R-:W-:-:S02]  /*2230*/  ISETP.NE.AND.EX P5, PT, RZ, c[0x0][0x354], PT, P5 ;  /* 0x0000d500ff007a0c */ /* 0x000fc40003fa5350 */
        /* <DEDUP_REMOVED lines=11> */
[C---:B------:R-:W-:Y:S02]  /*22f0*/  @P4 IADD3 R2, P0, R252.reuse, c[0x0][0x360], RZ ;  /* 0x0000d800fc024a10 */ /* 0x040fe40007f1e0ff */
[----:B------:R-:W-:Y:S01]  /*2300*/  IADD3 R10, P2, R252, c[0x0][0x348], RZ ;  /* 0x0000d200fc0a7a10 */ /* 0x000fe20007f5e0ff */
[----:B------:R2:W5:Y:S01]  /*2310*/  @P1 LDG.E R235, [R4.64] ;  /* 0x0000000604eb1981 */ /* 0x000562000c1e1900 */
[----:B------:R-:W-:-:S03]  /*2320*/  @P4 IADD3.X R3, R19, c[0x0][0x364], RZ, P0, !PT ;  /* 0x0000d90013034a10 */ /* 0x000fc600007fe4ff */
[----:B------:R1:W-:Y:S04]  /*2330*/  STL [R1+0x10], R19 ;  /* 0x0000101301007387 */ /* 0x0003e80000100800 */
[----:B------:R3:W5:Y:S01]  /*2340*/  @P4 LDG.E R134, [R2.64] ;  /* 0x0000000602864981 */ /* 0x000762000c1e1900 */
[----:B------:R-:W-:-:S05]  /*2350*/  IADD3.X R11, R19, c[0x0][0x34c], RZ, P2, !PT ;  /* 0x0000d300130b7a10 */ /* 0x000fca00017fe4ff */
[----:B------:R1:W5:Y:S01]  /*2360*/  @P3 LDG.E R131, [R10.64] ;  /* 0x000000060a833981 */ /* 0x000362000c1e1900 */
[----:B--2---:R-:W-:-:S04]  /*2370*/  IADD3 R4, P1, R252, c[0x0][0x350], RZ ;  /* 0x0000d400fc047a10 */ /* 0x004fc80007f3e0ff */
[----:B------:R-:W-:Y:S02]  /*2380*/  IADD3.X R5, R19, c[0x0][0x354], RZ, P1, !PT ;  /* 0x0000d50013057a10 */ /* 0x000fe40000ffe4ff */
[----:B---3--:R-:W-:-:S03]  /*2390*/  IADD3 R2, P0, R252, c[0x0][0x358], RZ ;  /* 0x0000d600fc027a10 */ /* 0x008fc60007f1e0ff */
[----:B------:R1:W5:Y:S01]  /*23a0*/  @P5 LDG.E R16, [R4.64] ;  /* 0x0000000604105981 */ /* 0x000362000c1e1900 */
[----:B------:R-:W-:-:S05]  /*23b0*/  IADD3.X R3, R19, c[0x0][0x35c], RZ, P0, !PT ;  /* 0x0000d70013037a10 */ /* 0x000fca00007fe4ff */
[----:B------:R1:W5:Y:S01]  /*23c0*/  @P6 LDG.E R15, [R2.64] ;  /* 0x00000006020f6981 */ /* 0x000362000c1e1900 */
[----:B------:R-:W-:Y:S01]  /*23d0*/  YIELD ;  /* 0x0000000000007946 */ /* 0x000fe20003800000 */
[----:B------:R-:W-:Y:S05]  /*23e0*/  @P4 BRA `(.L_x_4966) ;  /* 0x0000005000004947 */ /* 0x000fea0003800000 */
[----:B-----5:R-:W-:Y:S01]  /*23f0*/  MOV R134, c[0x0][0x168] ;  /* 0x00005a0000867a02 */ /* 0x020fe20000000f00 */
[----:B------:R-:W-:Y:S05]  /*2400*/  @!P3 BRA `(.L_x_4966) ;  /* 0x000000300000b947 */ /* 0x000fea0003800000 */
[----:B------:R-:W2:Y:S04]  /*2410*/  LDG.E R9, [R10.64] ;  /* 0x000000060a097981 */ /* 0x000ea8000c1e1900 */
[----:B------:R-:W2:Y:S02]  /*2420*/  LDG.E R6, [R10.64+0x4] ;  /* 0x000004060a067981 */ /* 0x000ea4000c1e1900 */
[----:B--2---:R-:W-:Y:S02]  /*2430*/  IADD3 R134, -R9, R6, RZ ;  /* 0x0000000609867210 */ /* 0x004fe40007ffe1ff */
.L_x_4966:
[----:B------:R-:W-:-:S04]  /*2440*/  ISETP.NE.U32.AND P0, PT, RZ, c[0x0][0x368], PT ;  /* 0x0000da00ff007a0c */ /* 0x000fc80003f05070 */
[----:B------:R-:W-:-:S13]  /*2450*/  ISETP.NE.AND.EX P0, PT, RZ, c[0x0][0x36c], PT, P0 ;  /* 0x0000db00ff007a0c */ /* 0x000fda0003f05300 */
[----:B------:R-:W-:Y:S05]  /*2460*/  @!P0 BRA `(.L_x_4967) ;  /* 0x0000004000008947 */ /* 0x000fea0003800000 */
[----:B-1----:R-:W-:-:S04]  /*2470*/  IADD3 R4, P0, R252, c[0x0][0x368], RZ ;  /* 0x0000da00fc047a10 */ /* 0x002fc80007f1e0ff */
[----:B------:R-:W-:-:S05]  /*2480*/  IADD3.X R5, R19, c[0x0][0x36c], RZ, P0, !PT ;  /* 0x0000db0013057a10 */ /* 0x000fca00007fe4ff */
[----:B------:R1:W5:Y:S01]  /*2490*/  LDG.E R9, [R4.64] ;  /* 0x0000000604097981 */ /* 0x000362000c1e1900 */
[----:B------:R-:W-:Y:S05]  /*24a0*/  BRA `(.L_x_4968) ;  /* 0x0000005000007947 */ /* 0x000fea0003800000 */
.L_x_4967:
[----:B------:R-:W-:Y:S01]  /*24b0*/  MOV R9, UR5 ;  /* 0x0000000500097c02 */ /* 0x000fe20008000f00 */
[----:B------:R-:W-:Y:S05]  /*24c0*/  @!P5 BRA `(.L_x_4968) ;  /* 0x000000300000d947 */ /* 0x000fea0003800000 */
[----:B------:R2:W3:Y:S04]  /*24d0*/  LDG.E R6, [R4.64] ;  /* 0x0000000604067981 */ /* 0x0004e8000c1e1900 */
[----:B-12---:R-:W3:Y:S02]  /*24e0*/  LDG.E R4, [R4.64+0x4] ;  /* 0x0000040604047981 */ /* 0x006ee4000c1e1900 */
[----:B---3--:R-:W-:Y:S02]  /*24f0*/  IADD3 R9, -R6, R4, RZ ;  /* 0x0000000406097210 */ /* 0x008fe40007ffe1ff */
.L_x_4968:
        /* <DEDUP_REMOVED lines=60> */
.L_x_4970:
[----:B------:R-:W-:Y:S05]  /*28c0*/  BSYNC B0 ;  /* 0x0000000000007941 */ /* 0x000fea0003800000 */
.L_x_4969:
        /* <DEDUP_REMOVED lines=25> */
[----:B-1----:R1:W2:Y:S01]  /*2a60*/  @P3 LDG.E R20, [R4.64] ;  /* 0x0000000604143981 */ /* 0x0022a2000c1e1900 */
        /* <DEDUP_REMOVED lines=8> */
[----:B------:R-:W-:Y:S02]  /*2af0*/  SEL R21, R28, RZ, !P6 ;  /* 0x000000ff1c157207 */ /* 0x000fe40007000000 */
        /* <DEDUP_REMOVED lines=14> */
[----:B-1----:R-:W-:Y:S01]  /*2be0*/  IMAD.WIDE.U32 R4, R98, c[0x0][0x238], R140 ;  /* 0x00008e0062047a25 */ /* 0x002fe200078e008c */
        /* <DEDUP_REMOVED lines=101> */
[----:B------:R-:W-:Y:S01]  /*3240*/  LOP3.LUT R9, R222, 0x38, R4, 0xf8, !PT ;  /* 0x00000038de097812 */ /* 0x000fe200078ef804 */
[C---:B------:R-:W-:Y:S01]  /*3250*/  IMAD R25, R6.reuse, 0xc00, R7 ;  /* 0x00000c0006197824 */ /* 0x040fe200078e0207 */
        /* <DEDUP_REMOVED lines=34> */
[----:B--2---:R-:W-:Y:S01]  /*3480*/  @P3 SHF.R.S32.HI R4, RZ, 0x1f, R20 ;  /* 0x0000001fff043819 */ /* 0x004fe20000011414 */
[----:B------:R-:W-:Y:S02]  /*3490*/  @!P3 IMAD.MOV.U32 R4, RZ, RZ, R28 ;  /* 0x000000ffff04b224 */ /* 0x000fe400078e001c */
[----:B------:R-:W-:Y:S02]  /*34a0*/  @!P3 IMAD.MOV.U32 R20, RZ, RZ, R29 ;  /* 0x000000ffff14b224 */ /* 0x000fe400078e001d */
[----:B------:R-:W-:Y:S02]  /*34b0*/  IMAD R3, R4, c[0x0][0x2b0], RZ ;  /* 0x0000ac0004037a24 */ /* 0x000fe400078e02ff */
[----:B------:R-:W-:-:S04]  /*34c0*/  IMAD.WIDE.U32 R104, R20, c[0x0][0x2b0], RZ ;  /* 0x0000ac0014687a25 */ /* 0x000fc800078e00ff */
[----:B------:R-:W-:-:S05]  /*34d0*/  IMAD R3, R20, c[0x0][0x2b4], R3 ;  /* 0x0000ad0014037a24 */ /* 0x000fca00078e0203 */
[----:B------:R-:W-:Y:S01]  /*34e0*/  IADD3 R111, R105, R3, RZ ;  /* 0x00000003696f7210 */ /* 0x000fe20007ffe0ff */
[----:B------:R-:W-:Y:S06]  /*34f0*/  BAR.SYNC.DEFER_BLOCKING 0x0 ;  /* 0x0000000000007b1d */ /* 0x000fec0000010000 */
.L_x_5012:
        /* <DEDUP_REMOVED lines=97> */
.L_x_4976:
[----:B------:R-:W-:Y:S05]  /*3b10*/  BSYNC B0 ;  /* 0x0000000000007941 */ /* 0x000fea0003800000 */
.L_x_4975:
        /* <DEDUP_REMOVED lines=68> */
.L_x_4978:
[----:B------:R-:W-:Y:S05]  /*3f60*/  BSYNC B0 ;  /* 0x0000000000007941 */ /* 0x000fea0003800000 */
.L_x_4977:
        /* <DEDUP_REMOVED lines=88> */
.L_x_4982:
[----:B------:R-:W-:Y:S05]  /*44f0*/  BSYNC B0 ;  /* 0x0000000000007941 */ /* 0x000fea0003800000 */
.L_x_4981:
        /* <DEDUP_REMOVED lines=58> */
.L_x_4984:
[----:B------:R-:W-:Y:S05]  /*48a0*/  BSYNC B0 ;  /* 0x0000000000007941 */ /* 0x000fea0003800000 */
.L_x_4983:
        /* <DEDUP_REMOVED lines=58> */
.L_x_4986:
[----:B------:R-:W-:Y:S05]  /*4c50*/  BSYNC B0 ;  /* 0x0000000000007941 */ /* 0x000fea0003800000 */
.L_x_4985:
        /* <DEDUP_REMOVED lines=57> */
.L_x_4980:
[----:B-123--:R-:W-:Y:S05]  /*4ff0*/  BSYNC B1 ;  /* 0x0000000000017941 */ /* 0x00efea0003800000 */
.L_x_4979:
        /* <DEDUP_REMOVED lines=61> */
.L_x_4989:
[----:B------:R-:W-:Y:S05]  /*53d0*/  BSYNC B0 ;  /* 0x0000000000007941 */ /* 0x000fea0003800000 */
.L_x_4988:
        /* <DEDUP_REMOVED lines=58> */
.L_x_4991:
[----:B------:R-:W-:Y:S05]  /*5780*/  BSYNC B0 ;  /* 0x0000000000007941 */ /* 0x000fea0003800000 */
.L_x_4990:
        /* <DEDUP_REMOVED lines=58> */
.L_x_4993:
[----:B------:R-:W-:Y:S05]  /*5b30*/  BSYNC B0 ;  /* 0x0000000000007941 */ /* 0x000fea0003800000 */
.L_x_4992:
        /* <DEDUP_REMOVED lines=58> */
.L_x_4974:
        /* <DEDUP_REMOVED lines=36> */
.L_x_4995:
[----:B------:R-:W-:Y:S05]  /*6120*/  BSYNC B0 ;  /* 0x0000000000007941 */ /* 0x000fea0003800000 */
.L_x_4994:
        /* <DEDUP_REMOVED lines=61> */
.L_x_4997:
[----:B------:R-:W-:Y:S05]  /*6500*/  BSYNC B0 ;  /* 0x0000000000007941 */ /* 0x000fea0003800000 */
.L_x_4996:
        /* <DEDUP_REMOVED lines=152> */
.L_x_5001:
[----:B------:R-:W-:Y:S05]  /*6e90*/  BSYNC B0 ;  /* 0x0000000000007941 */ /* 0x000fea0003800000 */
.L_x_5000:
        /* <DEDUP_REMOVED lines=121> */
.L_x_4999:
[----:B-123--:R-:W-:Y:S05]  /*7630*/  BSYNC B1 ;  /* 0x0000000000017941 */ /* 0x00efea0003800000 */
.L_x_4998:
        /* <DEDUP_REMOVED lines=125> */
.L_x_5003:
[----:B------:R-:W-:Y:S05]  /*7e10*/  BSYNC B0 ;  /* 0x0000000000007941 */ /* 0x000fea0003800000 */
.L_x_5002:
        /* <DEDUP_REMOVED lines=125> */
.L_x_4973:
        /* <DEDUP_REMOVED lines=30> */
.L_x_5005:
[----:B-12---:R-:W-:Y:S05]  /*87d0*/  BSYNC B0 ;  /* 0x0000000000007941 */ /* 0x006fea0003800000 */
.L_x_5004:
        /* <DEDUP_REMOVED lines=25> */
.L_x_4987:
[----:B------:R-:W-:Y:S05]  /*8970*/  BSYNC B2 ;  /* 0x0000000000027941 */ /* 0x000fea0003800000 */
.L_x_4972:
        /* <DEDUP_REMOVED lines=80> */
.L_x_5007:
[----:B---3--:R-:W-:Y:S05]  /*8e80*/  BSYNC B0 ;  /* 0x0000000000007941 */ /* 0x008fea0003800000 */
.L_x_5006:
        /* <DEDUP_REMOVED lines=25> */
.L_x_5009:
[----:B------:R-:W-:Y:S05]  /*9020*/  BSYNC B0 ;  /* 0x0000000000007941 */ /* 0x000fea0003800000 */
.L_x_5008:
        /* <DEDUP_REMOVED lines=44> */
.L_x_5011:
[----:B------:R-:W-:Y:S05]  /*92f0*/  BSYNC B0 ;  /* 0x0000000000007941 */ /* 0x000fea0003800000 */
.L_x_5010:
[----:B------:R-:W0:Y:S01]  /*9300*/  LDGDEPBAR ;  /* 0x00000000000079af */ /* 0x000e220000000000 */
[----:B------:R-:W-:Y:S01]  /*9310*/  IADD3 R38, R38, -0x1, RZ ;  /* 0xffffffff26267810 */ /* 0x000fe20007ffe0ff */
[----:B------:R-:W-:-:S05]  /*9320*/  @P4 BRA `(.L_x_5012) ;  /* 0xffffa1d000004947 */ /* 0x000fca000383ffff */
[----:B------:R-:W-:Y:S01]  /*9330*/  WARPSYNC 0xffffffff ;  /* 0xffffffff00007948 */ /* 0x000fe20003800000 */
[----:B------:R-:W-:Y:S06]  /*9340*/  BAR.SYNC.DEFER_BLOCKING 0x0 ;  /* 0x0000000000007b1d */ /* 0x000fec0000010000 */
.L_x_4971:
        /* <DEDUP_REMOVED lines=32> */
.L_x_5014:
[----:B------:R-:W-:Y:S05]  /*9550*/  BSYNC B0 ;  /* 0x0000000000007941 */ /* 0x000fea0003800000 */
.L_x_5013:
        /* <DEDUP_REMOVED lines=72> */
[----:B----4-:R-:W2:Y:S04]  /*99e0*/  LDL R4, [R1+0x10] ;  /* 0x0000100001047983 */ /* 0x010ea80000100800 */
[----:B---3--:R-:W3:Y:S04]  /*99f0*/  LDL R6, [R1+0x8] ;  /* 0x0000080001067983 */ /* 0x008ee80000100800 */
[----:B------:R-:W4:Y:S04]  /*9a00*/  LDL R12, [R1+0x4] ;  /* 0x00000400010c7983 */ /* 0x000f280000100800 */
[----:B------:R-:W4:Y:S04]  /*9a10*/  LDL R9, [R1+0x18] ;  /* 0x0000180001097983 */ /* 0x000f280000100800 */
[----:B------:R-:W4:Y:S01]  /*9a20*/  LDL R11, [R1+0x14] ;  /* 0x00001400010b7983 */ /* 0x000f220000100800 */
[----:B------:R-:W-:-:S04]  /*9a30*/  ISETP.NE.U32.AND P0, PT, RZ, c[0x0][0x340], PT ;  /* 0x0000d000ff007a0c */ /* 0x000fc80003f05070 */
[----:B------:R-:W-:-:S13]  /*9a40*/  ISETP.NE.AND.EX P2, PT, RZ, c[0x0][0x344], PT, P0 ;  /* 0x0000d100ff007a0c */ /* 0x000fda0003f45300 */
[----:B------:R-:W-:Y:S01]  /*9a50*/  @P2 IADD3 R2, P0, R252, c[0x0][0x340], RZ ;  /* 0x0000d000fc022a10 */ /* 0x000fe20007f1e0ff */
[----:B------:R-:W-:-:S05]  /*9a60*/  IMAD.MOV.U32 R5, RZ, RZ, c[0x0][0x2c4] ;  /* 0x0000b100ff057624 */ /* 0x000fca00078e00ff */
[----:B------:R-:W-:Y:S02]  /*9a70*/  ISETP.NE.AND P1, PT, R5, 0x1, PT ;  /* 0x000000010500780c */ /* 0x000fe40003f25270 */
[----:B--2---:R-:W-:-:S05]  /*9a80*/  @P2 IADD3.X R3, R4, c[0x0][0x344], RZ, P0, !PT ;  /* 0x0000d10004032a10 */ /* 0x004fca00007fe4ff */
[----:B------:R1:W5:Y:S01]  /*9a90*/  @P2 LDG.E R16, [R2.64] ;  /* 0x0000000602102981 */ /* 0x000362000c1e1900 */
[----:B------:R-:W-:Y:S02]  /*9aa0*/  ISETP.NE.U32.AND P0, PT, RZ, c[0x0][0x348], PT ;  /* 0x0000d200ff007a0c */ /* 0x000fe40003f05070 */
[----:B---3--:R-:W-:Y:S01]  /*9ab0*/  LOP3.LUT R49, R6, 0xffff, RZ, 0xc0, !PT ;  /* 0x0000ffff06317812 */ /* 0x008fe200078ec0ff */
[----:B----4-:R-:W-:Y:S01]  /*9ac0*/  IMAD R6, R12, 0x80, R0 ;  /* 0x000000800c067824 */ /* 0x010fe200078e0200 */
[----:B------:R-:W-:-:S03]  /*9ad0*/  ISETP.NE.AND.EX P0, PT, RZ, c[0x0][0x34c], PT, P0 ;  /* 0x0000d300ff007a0c */ /* 0x000fc60003f05300 */
[----:B------:R-:W-:Y:S01]  /*9ae0*/  @P1 IMAD.HI.U32 R10, R6, c[0x0][0x2c8], RZ ;  /* 0x0000b200060a1a27 */ /* 0x000fe200078e00ff */
[----:B-1----:R-:W-:-:S05]  /*9af0*/  SHF.R.S32.HI R2, RZ, 0x1f, R131 ;  /* 0x0000001fff027819 */ /* 0x002fca0000011483 */
[----:B------:R-:W-:-:S04]  /*9b00*/  IMAD R2, R2, c[0x0][0x178], RZ ;  /* 0x00005e0002027a24 */ /* 0x000fc800078e02ff */
[C---:B------:R-:W-:Y:S02]  /*9b10*/  IMAD R4, R131.reuse, c[0x0][0x17c], R2 ;  /* 0x00005f0083047a24 */ /* 0x040fe400078e0202 */
[----:B------:R-:W-:Y:S01]  /*9b20*/  IMAD.WIDE.U32 R2, R131, c[0x0][0x178], RZ ;  /* 0x00005e0083027a25 */ /* 0x000fe200078e00ff */
[----:B------:R-:W-:-:S03]  /*9b30*/  SEL R9, R9, RZ, !P0 ;  /* 0x000000ff09097207 */ /* 0x000fc60004000000 */
[----:B------:R-:W-:-:S04]  /*9b40*/  IMAD.IADD R3, R3, 0x1, R4 ;  /* 0x0000000103037824 */ /* 0x000fc800078e0204 */
        /* <DEDUP_REMOVED lines=34> */
.L_x_5170:
[----:B------:R-:W-:Y:S05]  /*9d70*/  BRA.DIV ~URZ, `(.L_x_5017) ;  /* 0x000125427f007947 */ /* 0x000fea000b800000 */
[----:B------:R3:W4:Y:S02]  /*9d80*/  SHFL.IDX PT, R2, R9, RZ, 0x181f ;  /* 0x00181fff09027589 */ /* 0x00072400000e0000 */
.L_x_5171:
        /* <DEDUP_REMOVED lines=22> */
.L_x_5019:
[----:B------:R-:W-:Y:S05]  /*9ef0*/  BSYNC B0 ;  /* 0x0000000000007941 */ /* 0x000fea0003800000 */
.L_x_5018:
[----:B------:R-:W-:Y:S05]  /*9f00*/  BRA.DIV ~URZ, `(.L_x_5020) ;  /* 0x000124227f007947 */ /* 0x000fea000b800000 */
[----:B--2---:R2:W1:Y:S04]  /*9f10*/  SHFL.IDX PT, R4, R5, 0x1, 0x181f ;  /* 0x00381f0005047f89 */ /* 0x00446800000e0000 */
[----:B----4-:R2:W4:Y:S02]  /*9f20*/  SHFL.IDX PT, R2, R9, 0x1, 0x181f ;  /* 0x00381f0009027f89 */ /* 0x01052400000e0000 */
.L_x_5172:
        /* <DEDUP_REMOVED lines=20> */
.L_x_5022:
[----:B------:R-:W-:Y:S05]  /*a070*/  BSYNC B0 ;  /* 0x0000000000007941 */ /* 0x000fea0003800000 */
.L_x_5021:
[----:B------:R-:W-:Y:S05]  /*a080*/  BRA.DIV ~URZ, `(.L_x_5023) ;  /* 0x000123727f007947 */ /* 0x000fea000b800000 */
[----:B-1----:R1:W2:Y:S02]  /*a090*/  SHFL.IDX PT, R4, R5, 0x2, 0x181f ;  /* 0x00581f0005047f89 */ /* 0x0022a400000e0000 */
.L_x_5173:
[----:B------:R-:W-:Y:S05]  /*a0a0*/  BRA.DIV ~URZ, `(.L_x_5024) ;  /* 0x000123c27f007947 */ /* 0x000fea000b800000 */
[----:B----4-:R4:W1:Y:S02]  /*a0b0*/  SHFL.IDX PT, R2, R9, 0x2, 0x181f ;  /* 0x00581f0009027f89 */ /* 0x01086400000e0000 */
.L_x_5174:
        /* <DEDUP_REMOVED lines=20> */
.L_x_5026:
[----:B------:R-:W-:Y:S05]  /*a200*/  BSYNC B0 ;  /* 0x0000000000007941 */ /* 0x000fea0003800000 */
.L_x_5025:
[----:B------:R-:W-:Y:S05]  /*a210*/  BRA.DIV ~URZ, `(.L_x_5027) ;  /* 0x000122c27f007947 */ /* 0x000fea000b800000 */
[----:B--2---:R2:W3:Y:S04]  /*a220*/  SHFL.IDX PT, R4, R5, 0x3, 0x181f ;  /* 0x00781f0005047f89 */ /* 0x0044e800000e0000 */
[----:B-1----:R2:W1:Y:S02]  /*a230*/  SHFL.IDX PT, R2, R9, 0x3, 0x181f ;  /* 0x00781f0009027f89 */ /* 0x00246400000e0000 */
.L_x_5175:
[----:B------:R-:W-:Y:S01]  /*a240*/  IADD3 R3, R6, 0x60, RZ ;  /* 0x0000006006037810 */ /* 0x000fe20007ffe0ff */
[----:B------:R-:W-:Y:S01]  /*a250*/  IMAD.MOV.U32 R76, RZ, RZ, 0x30 ;  /* 0x00000030ff4c7424 */ /* 0x000fe200078e00ff */
[----:B--2--5:R-:W-:Y:S01]  /*a260*/  SHF.R.S32.HI R5, RZ, 0x1f, R16 ;  /* 0x0000001fff057819 */ /* 0x024fe20000011410 */
[----:B------:R-:W-:Y:S01]  /*a270*/  IMAD.WIDE.U32 R232, R16, c[0x0][0x2b0], RZ ;  /* 0x0000ac0010e87a25 */ /* 0x000fe200078e00ff */
[----:B------:R-:W-:-:S03]  /*a280*/  ISETP.GE.AND P0, PT, R3, R40, PT ;  /* 0x000000280300720c */ /* 0x000fc60003f06270 */
[----:B------:R-:W-:Y:S02]  /*a290*/  IMAD.MOV.U32 R3, RZ, RZ, c[0x0][0x2b8] ;  /* 0x0000ae00ff037624 */ /* 0x000fe400078e00ff */
[----:B------:R-:W-:Y:S02]  /*a2a0*/  IMAD R76, R210, R76, -0x30 ;  /* 0xffffffd0d24c7424 */ /* 0x000fe400078e024c */
[----:B------:R-:W-:Y:S01]  /*a2b0*/  IMAD R6, R5, c[0x0][0x2b0], RZ ;  /* 0x0000ac0005067a24 */ /* 0x000fe200078e02ff */
[----:B------:R-:W-:Y:S01]  /*a2c0*/  ISETP.NE.AND P3, PT, R3, 0x1, PT ;  /* 0x000000010300780c */ /* 0x000fe20003f65270 */
[----:B------:R-:W-:Y:S02]  /*a2d0*/  IMAD.IADD R3, R0, 0x1, R76 ;  /* 0x0000000100037824 */ /* 0x000fe400078e024c */
[----:B---34-:R-:W-:Y:S02]  /*a2e0*/  IMAD R9, R16, c[0x0][0x2b4], R6 ;  /* 0x0000ad0010097a24 */ /* 0x018fe400078e0206 */
[CC--:B-1----:R-:W-:Y:S01]  /*a2f0*/  @!P0 LEA R10, P1, R140.reuse, R2.reuse, 0x1 ;  /* 0x000000028c0a8211 */ /* 0x0c2fe200078208ff */
[----:B------:R-:W-:Y:S01]  /*a300*/  IMAD.IADD R5, R3, 0x1, R235 ;  /* 0x0000000103057824 */ /* 0x000fe200078e02eb */
[----:B------:R-:W-:Y:S01]  /*a310*/  @!P0 LEA R14, P2, R205, R2, 0x1 ;  /* 0x00000002cd0e8211 */ /* 0x000fe200078408ff */
[----:B------:R-:W-:Y:S01]  /*a320*/  IMAD.IADD R234, R233, 0x1, R9 ;  /* 0x00000001e9ea7824 */ /* 0x000fe200078e0209 */
[-C--:B------:R-:W-:Y:S01]  /*a330*/  @!P0 LEA.HI.X R11, R140, R4.reuse, R141, 0x1, P1 ;  /* 0x000000048c0b8211 */ /* 0x080fe200008f0c8d */
[----:B------:R-:W-:Y:S01]  /*a340*/  IMAD.MOV.U32 R211, RZ, RZ, RZ ;  /* 0x000000ffffd37224 */ /* 0x000fe200078e00ff */
[----:B------:R-:W-:-:S02]  /*a350*/  @!P0 LEA.HI.X R15, R205, R4, R216, 0x1, P2 ;  /* 0x00000004cd0f8211 */ /* 0x000fc400010f0cd8 */
[----:B------:R-:W-:Y:S01]  /*a360*/  @P3 IMAD.HI.U32 R6, R5, c[0x0][0x2bc], RZ ;  /* 0x0000af0005063a27 */ /* 0x000fe200078e00ff */
[----:B------:R-:W-:Y:S01]  /*a370*/  @!PT LDS RZ, [RZ] ;  /* 0x00000000fffff984 */ /* 0x000fe20000000800 */
[----:B------:R-:W-:Y:S01]  /*a380*/  @!PT LDS RZ, [RZ] ;  /* 0x00000000fffff984 */ /* 0x000fe20000000800 */
[----:B------:R-:W-:Y:S01]  /*a390*/  @!PT LDS RZ, [RZ] ;  /* 0x00000000fffff984 */ /* 0x000fe20000000800 */
[----:B------:R1:W-:Y:S01]  /*a3a0*/  @!P0 LDGSTS.E.BYPASS.LTC128B.128 [R207+0x13080], [R10.64], !P4 ;  /* 0x130800000acf8fae */ /* 0x0003e2000e101d46 */
[----:B------:R-:W-:Y:S02]  /*a3b0*/  LOP3.LUT P4, RZ, R213, 0x1, RZ, 0xc0, !PT ;  /* 0x00000001d5ff7812 */ /* 0x000fe4000788c0ff */
[----:B-1----:R-:W-:-:S04]  /*a3c0*/  @!P0 LEA R10, P1, R206, R2, 0x1 ;  /* 0x00000002ce0a8211 */ /* 0x002fc800078208ff */
[----:B------:R-:W-:Y:S02]  /*a3d0*/  @!P0 LEA.HI.X R11, R206, R4, R214, 0x1, P1 ;  /* 0x00000004ce0b8211 */ /* 0x000fe400008f0cd6 */
[----:B------:R-:W-:Y:S01]  /*a3e0*/  ISETP.GE.AND P1, PT, R3, R123, PT ;  /* 0x0000007b0300720c */ /* 0x000fe20003f26270 */
[----:B------:R-:W-:Y:S01]  /*a3f0*/  IMAD.MOV.U32 R3, RZ, RZ, R5 ;  /* 0x000000ffff037224 */ /* 0x000fe200078e0005 */
[----:B------:R-:W-:Y:S01]  /*a400*/  @P3 SHF.R.U32.HI R3, RZ, c[0x0][0x2c0], R6 ;  /* 0x0000b000ff033a19 */ /* 0x000fe20000011606 */
[----:B------:R1:W-:Y:S01]  /*a410*/  @!P0 LDGSTS.E.BYPASS.LTC128B.128 [R207+0x17080], [R10.64], !P5 ;  /* 0x170800000acf8fae */ /* 0x0003e2000e901d46 */
[----:B------:R-:W-:Y:S02]  /*a420*/  @!P0 LEA R12, P3, R204, R2, 0x1 ;  /* 0x00000002cc0c8211 */ /* 0x000fe400078608ff */
[----:B------:R-:W-:Y:S01]  /*a430*/  ISETP.GT.OR P1, PT, R0, 0x2f, P1 ;  /* 0x0000002f0000780c */ /* 0x000fe20000f24670 */
[----:B------:R2:W-:Y:S01]  /*a440*/  @!P0 LDGSTS.E.BYPASS.LTC128B.128 [R207+0x1b080], [R14.64], !P4 ;  /* 0x1b0800000ecf8fae */ /* 0x0005e2000e101d46 */
[----:B------:R-:W-:-:S05]  /*a450*/  @!P0 LEA.HI.X R13, R204, R4, R215, 0x1, P3 ;  /* 0x00000004cc0d8211 */ /* 0x000fca00018f0cd7 */
[----:B------:R3:W-:Y:S04]  /*a460*/  @!P0 LDGSTS.E.BYPASS.LTC128B.128 [R207+0x1f080], [R12.64], !P6 ;  /* 0x1f0800000ccf8fae */ /* 0x0007e8000f101d46 */
[----:B------:R-:W0:Y:S01]  /*a470*/  LDGDEPBAR ;  /* 0x00000000000079af */ /* 0x000e220000000000 */
[----:B------:R-:W-:Y:S01]  /*a480*/  WARPSYNC 0xffffffff ;  /* 0xffffffff00007948 */ /* 0x000fe20003800000 */
[----:B------:R-:W-:-:S04]  /*a490*/  @!P1 IADD3 R2, P2, R3, R232, RZ ;  /* 0x000000e803029210 */ /* 0x000fc80007f5e0ff */
[----:B------:R-:W-:Y:S02]  /*a4a0*/  @!P1 LEA.HI.X.SX32 R4, R3, R234, 0x1, P2 ;  /* 0x000000ea03049211 */ /* 0x000fe400010f0eff */
[----:B-1----:R-:W-:-:S04]  /*a4b0*/  @!P1 LEA R10, P2, R2, c[0x0][0x2a0], 0x2 ;  /* 0x0000a800020a9a11 */ /* 0x002fc800078410ff */
[----:B------:R-:W-:Y:S01]  /*a4c0*/  @!P1 LEA.HI.X R11, R2, c[0x0][0x2a4], R4, 0x2, P2 ;  /* 0x0000a900020b9a11 */ /* 0x000fe200010f1404 */
[----:B------:R-:W-:Y:S06]  /*a4d0*/  BAR.SYNC.DEFER_BLOCKING 0x0 ;  /* 0x0000000000007b1d */ /* 0x000fec0000010000 */
[----:B------:R-:W4:Y:S01]  /*a4e0*/  @!P1 LDG.E R211, [R10.64] ;  /* 0x000000060ad39981 */ /* 0x000f22000c1e1900 */
[----:B------:R-:W-:Y:S01]  /*a4f0*/  IMAD.MOV R2, RZ, RZ, -R3 ;  /* 0x000000ffff027224 */ /* 0x000fe200078e0a03 */
[----:B------:R-:W-:Y:S01]  /*a500*/  ISETP.GE.AND P5, PT, R140, c[0x0][0x1d4], PT ;  /* 0x000075008c007a0c */ /* 0x000fe20003fa6270 */
[----:B------:R-:W-:Y:S01]  /*a510*/  IMAD.WIDE.U32 R226, R49, c[0x0][0x1e8], RZ ;  /* 0x00007a0031e27a25 */ /* 0x000fe200078e00ff */
[----:B------:R-:W-:Y:S01]  /*a520*/  ISETP.GE.AND P4, PT, R142, c[0x0][0x1d4], PT ;  /* 0x000075008e007a0c */ /* 0x000fe20003f86270 */
[----:B------:R-:W-:Y:S01]  /*a530*/  BSSY B0, `(.L_x_5028) ;  /* 0x0000037000007945 */ /* 0x000fe20003800000 */
[----:B------:R-:W-:Y:S01]  /*a540*/  ISETP.GE.AND P3, PT, R205, c[0x0][0x1d4], PT ;  /* 0x00007500cd007a0c */ /* 0x000fe20003f66270 */
[----:B------:R-:W-:Y:S01]  /*a550*/  IMAD R212, R2, c[0x0][0x2b8], R5 ;  /* 0x0000ae0002d47a24 */ /* 0x000fe200078e0205 */
[----:B------:R-:W-:Y:S01]  /*a560*/  ISETP.GE.AND P6, PT, R204, c[0x0][0x1d4], PT ;  /* 0x00007500cc007a0c */ /* 0x000fe20003fc6270 */
[----:B------:R-:W-:Y:S01]  /*a570*/  IMAD R225, R49, c[0x0][0x1ec], R227 ;  /* 0x00007b0031e17a24 */ /* 0x000fe200078e02e3 */
[----:B------:R-:W-:Y:S01]  /*a580*/  LOP3.LUT R213, R213, 0xfffffffb, RZ, 0xc0, !PT ;  /* 0xfffffffbd5d57812 */ /* 0x000fe200078ec0ff */
[----:B------:R-:W-:Y:S01]  /*a590*/  IMAD.WIDE.U32 R2, R212, c[0x0][0x1e0], RZ ;  /* 0x00007800d4027a25 */ /* 0x000fe200078e00ff */
[----:B------:R-:W-:-:S03]  /*a5a0*/  SHF.R.S32.HI R50, RZ, 0x1f, R212 ;  /* 0x0000001fff327819 */ /* 0x000fc600000114d4 */
[----:B------:R-:W-:Y:S02]  /*a5b0*/  IMAD R123, R77, -0x30, R123 ;  /* 0xffffffd04d7b7824 */ /* 0x000fe400078e027b */
[----:B------:R-:W-:-:S03]  /*a5c0*/  IMAD R4, R50, c[0x0][0x1e0], RZ ;  /* 0x0000780032047a24 */ /* 0x000fc600078e02ff */
[----:B------:R-:W-:Y:S01]  /*a5d0*/  IMNMX R6, R123, 0x30, PT ;  /* 0x000000307b067817 */ /* 0x000fe20003800200 */
[----:B------:R-:W-:Y:S01]  /*a5e0*/  IMAD R4, R212, c[0x0][0x1e4], R4 ;  /* 0x00007900d4047a24 */ /* 0x000fe200078e0204 */
[----:B------:R-:W-:-:S03]  /*a5f0*/  @P6 LOP3.LUT R213, R213, 0x4, RZ, 0xfc, !PT ;  /* 0x00000004d5d56812 */ /* 0x000fc600078efcff */
[----:B------:R-:W-:Y:S02]  /*a600*/  IMAD.IADD R3, R3, 0x1, R4 ;  /* 0x0000000103037824 */ /* 0x000fe400078e0204 */
[----:B------:R-:W-:Y:S01]  /*a610*/  IMAD.IADD R6, R6, 0x1, -R143 ;  /* 0x0000000106067824 */ /* 0x000fe200078e0a8f */
[----:B----4-:R-:W-:Y:S01]  /*a620*/  SHF.R.S32.HI R51, RZ, 0x1f, R211 ;  /* 0x0000001fff337819 */ /* 0x010fe200000114d3 */
[----:B------:R-:W-:-:S04]  /*a630*/  IMAD.WIDE.U32 R2, R211, c[0x0][0x1f0], R2 ;  /* 0x00007c00d3027a25 */ /* 0x000fc800078e0002 */
[----:B------:R-:W-:Y:S01]  /*a640*/  IMAD R4, R51, c[0x0][0x1f0], RZ ;  /* 0x00007c0033047a24 */ /* 0x000fe200078e02ff */
[----:B------:R-:W-:-:S03]  /*a650*/  IADD3 R2, P1, R2, R226, RZ ;  /* 0x000000e202027210 */ /* 0x000fc60007f3e0ff */
[----:B------:R-:W-:Y:S01]  /*a660*/  IMAD R4, R211, c[0x0][0x1f4], R4 ;  /* 0x00007d00d3047a24 */ /* 0x000fe200078e0204 */
[----:B------:R-:W-:-:S04]  /*a670*/  LEA R9, P0, R2, c[0x0][0x1c8], 0x1 ;  /* 0x0000720002097a11 */ /* 0x000fc800078008ff */
[----:B------:R-:W-:-:S04]  /*a680*/  IADD3.X R3, R225, R3, R4, P1, !PT ;  /* 0x00000003e1037210 */ /* 0x000fc80000ffe404 */
[----:B------:R-:W-:Y:S02]  /*a690*/  LEA.HI.X R16, R2, c[0x0][0x1cc], R3, 0x1, P0 ;  /* 0x0000730002107a11 */ /* 0x000fe400000f0c03 */
[----:B------:R-:W3:Y:S01]  /*a6a0*/  SHFL.IDX PT, R2, R9, RZ, 0x181f ;  /* 0x00181fff09027589 */ /* 0x000ee200000e0000 */
[----:B------:R-:W-:-:S03]  /*a6b0*/  ISETP.GE.AND P0, PT, R6, 0x1, PT ;  /* 0x000000010600780c */ /* 0x000fc60003f06270 */
[----:B------:R-:W1:Y:S10]  /*a6c0*/  SHFL.IDX PT, R3, R16, RZ, 0x181f ;  /* 0x00181fff10037589 */ /* 0x000e7400000e0000 */
[----:B---3--:R-:W-:-:S02]  /*a6d0*/  @P0 LEA R12, P1, R140, R2, 0x1 ;  /* 0x000000028c0c0211 */ /* 0x008fc400078208ff */
[-C--:B------:R-:W-:Y:S02]  /*a6e0*/  @P0 LEA R10, P2, R206, R2.reuse, 0x1 ;  /* 0x00000002ce0a0211 */ /* 0x080fe400078408ff */
[-C--:B-1----:R-:W-:Y:S02]  /*a6f0*/  @P0 LEA.HI.X R13, R140, R3.reuse, R141, 0x1, P1 ;  /* 0x000000038c0d0211 */ /* 0x082fe400008f0c8d */
[CC--:B------:R-:W-:Y:S02]  /*a700*/  @P0 LEA R4, P1, R205.reuse, R2.reuse, 0x1 ;  /* 0x00000002cd040211 */ /* 0x0c0fe400078208ff */
[-C--:B------:R-:W-:Y:S01]  /*a710*/  @P0 LEA.HI.X R11, R206, R3.reuse, R214, 0x1, P2 ;  /* 0x00000003ce0b0211 */ /* 0x080fe200010f0cd6 */
[----:B------:R-:W-:Y:S01]  /*a720*/  @!PT LDS RZ, [RZ] ;  /* 0x00000000fffff984 */ /* 0x000fe20000000800 */
[----:B------:R1:W-:Y:S01]  /*a730*/  @P0 LDGSTS.E.BYPASS.LTC128B.128 [R203+0xa080], [R12.64], !P5 ;  /* 0x0a0800000ccb0fae */ /* 0x0003e2000e901d46 */
[-C--:B------:R-:W-:Y:S02]  /*a740*/  @P0 LEA.HI.X R5, R205, R3.reuse, R216, 0x1, P1 ;  /* 0x00000003cd050211 */ /* 0x080fe400008f0cd8 */
[C---:B--2---:R-:W-:Y:S01]  /*a750*/  @P0 LEA R14, P1, R204.reuse, R2, 0x1 ;  /* 0x00000002cc0e0211 */ /* 0x044fe200078208ff */
        /* <DEDUP_REMOVED lines=20> */
.L_x_5029:
[----:B------:R-:W-:Y:S05]  /*a8a0*/  BSYNC B0 ;  /* 0x0000000000007941 */ /* 0x000fea0003800000 */
.L_x_5028:
[----:B------:R-:W-:Y:S01]  /*a8b0*/  ISETP.LT.AND P0, PT, RZ, c[0x0][0x27c], PT ;  /* 0x00009f00ff007a0c */ /* 0x000fe20003f01270 */
[----:B------:R-:W0:-:S12]  /*a8c0*/  LDGDEPBAR ;  /* 0x00000000000079af */ /* 0x000e180000000000 */
[----:B------:R-:W-:Y:S05]  /*a8d0*/  @P0 BRA `(.L_x_5030) ;  /* 0x0000002000000947 */ /* 0x000fea0003800000 */
[----:B------:R-:W-:-:S04]  /*a8e0*/  DEPBAR.LE SB0, 0x1 ;  /* 0x000080400000791a */ /* 0x000fc80000000000 */
[----:B------:R-:W-:Y:S05]  /*a8f0*/  BRA `(.L_x_5031) ;  /* 0x0000682000007947 */ /* 0x000fea0003800000 */
.L_x_5030:
        /* <DEDUP_REMOVED lines=72> */
.L_x_5034:
[----:B------:R-:W-:Y:S05]  /*ad80*/  BSYNC B0 ;  /* 0x0000000000007941 */ /* 0x000fea0003800000 */
.L_x_5033:
        /* <DEDUP_REMOVED lines=97> */
.L_x_5038:
[----:B------:R-:W-:Y:S05]  /*b3a0*/  BSYNC B0 ;  /* 0x0000000000007941 */ /* 0x000fea0003800000 */
.L_x_5037:
        /* <DEDUP_REMOVED lines=41> */
.L_x_5040:
[----:B------:R-:W-:Y:S05]  /*b640*/  BSYNC B0 ;  /* 0x0000000000007941 */ /* 0x000fea0003800000 */
.L_x_5039:
        /* <DEDUP_REMOVED lines=41> */
.L_x_5042:
[----:B------:R-:W-:Y:S05]  /*b8e0*/  BSYNC B0 ;  /* 0x0000000000007941 */ /* 0x000fea0003800000 */
.L_x_5041:
        /* <DEDUP_REMOVED lines=40> */
.L_x_5036:
[----:B------:R-:W-:Y:S05]  /*bb70*/  BSYNC B1 ;  /* 0x0000000000017941 */ /* 0x000fea0003800000 */
.L_x_5035:
        /* <DEDUP_REMOVED lines=45> */
.L_x_5046:
[----:B------:R-:W-:Y:S05]  /*be50*/  BSYNC B0 ;  /* 0x0000000000007941 */ /* 0x000fea0003800000 */
.L_x_5045:
        /* <DEDUP_REMOVED lines=41> */
.L_x_5048:
[----:B------:R-:W-:Y:S05]  /*c0f0*/  BSYNC B0 ;  /* 0x0000000000007941 */ /* 0x000fea0003800000 */
.L_x_5047:
        /* <DEDUP_REMOVED lines=41> */
.L_x_5050:
[----:B------:R-:W-:Y:S05]  /*c390*/  BSYNC B0 ;  /* 0x0000000000007941 */ /* 0x000fea0003800000 */
.L_x_5049:
        /* <DEDUP_REMOVED lines=40> */
.L_x_5044:
[----:B------:R-:W-:Y:S05]  /*c620*/  BSYNC B1 ;  /* 0x0000000000017941 */ /* 0x000fea0003800000 */
.L_x_5043:
        /* <DEDUP_REMOVED lines=45> */
.L_x_5054:
[----:B------:R-:W-:Y:S05]  /*c900*/  BSYNC B0 ;  /* 0x0000000000007941 */ /* 0x000fea0003800000 */
.L_x_5053:
        /* <DEDUP_REMOVED lines=41> */
.L_x_5056:
[----:B------:R-:W-:Y:S05]  /*cba0*/  BSYNC B0 ;  /* 0x0000000000007941 */ /* 0x000fea0003800000 */
.L_x_5055:
        /* <DEDUP_REMOVED lines=41> */
.L_x_5058:
[----:B------:R-:W-:Y:S05]  /*ce40*/  BSYNC B0 ;  /* 0x0000000000007941 */ /* 0x000fea0003800000 */
.L_x_5057:
        /* <DEDUP_REMOVED lines=40> */
.L_x_5052:
[----:B------:R-:W-:Y:S05]  /*d0d0*/  BSYNC B1 ;  /* 0x0000000000017941 */ /* 0x000fea0003800000 */
.L_x_5051:
        /* <DEDUP_REMOVED lines=44> */
.L_x_5061:
[----:B------:R-:W-:Y:S05]  /*d3a0*/  BSYNC B0 ;  /* 0x0000000000007941 */ /* 0x000fea0003800000 */
.L_x_5060:
        /* <DEDUP_REMOVED lines=41> */
.L_x_5063:
[----:B------:R-:W-:Y:S05]  /*d640*/  BSYNC B0 ;  /* 0x0000000000007941 */ /* 0x000fea0003800000 */
.L_x_5062:
        /* <DEDUP_REMOVED lines=41> */
.L_x_5065:
[----:B------:R-:W-:Y:S05]  /*d8e0*/  BSYNC B0 ;  /* 0x0000000000007941 */ /* 0x000fea0003800000 */
.L_x_5064:
        /* <DEDUP_REMOVED lines=41> */
.L_x_5032:
        /* <DEDUP_REMOVED lines=37> */
.L_x_5067:
[----:B------:R-:W-:Y:S05]  /*ddd0*/  BSYNC B0 ;  /* 0x0000000000007941 */ /* 0x000fea0003800000 */
.L_x_5066:
        /* <DEDUP_REMOVED lines=147> */
.L_x_5071:
[----:B------:R-:W-:Y:S05]  /*e710*/  BSYNC B0 ;  /* 0x0000000000007941 */ /* 0x000fea0003800000 */
.L_x_5070:
        /* <DEDUP_REMOVED lines=91> */
.L_x_5069:
[----:B------:R-:W-:Y:S05]  /*ecd0*/  BSYNC B1 ;  /* 0x0000000000017941 */ /* 0x000fea0003800000 */
.L_x_5068:
        /* <DEDUP_REMOVED lines=96> */
.L_x_5075:
[----:B------:R-:W-:Y:S05]  /*f2e0*/  BSYNC B0 ;  /* 0x0000000000007941 */ /* 0x000fea0003800000 */
.L_x_5074:
        /* <DEDUP_REMOVED lines=91> */
.L_x_5073:
[----:B------:R-:W-:Y:S05]  /*f8a0*/  BSYNC B1 ;  /* 0x0000000000017941 */ /* 0x000fea0003800000 */
.L_x_5072:
        /* <DEDUP_REMOVED lines=103> */
.L_x_5079:
[----:B------:R-:W-:Y:S05]  /*ff20*/  BSYNC B0 ;  /* 0x0000000000007941 */ /* 0x000fea0003800000 */
.L_x_5078:
        /* <DEDUP_REMOVED lines=91> */
.L_x_5077:
[----:B------:R-:W-:Y:S05]  /*104e0*/  BSYNC B1 ;  /* 0x0000000000017941 */ /* 0x000fea0003800000 */
.L_x_5076:
        /* <DEDUP_REMOVED lines=102> */
.L_x_5081:
[----:B------:R-:W-:Y:S05]  /*10b50*/  BSYNC B0 ;  /* 0x0000000000007941 */ /* 0x000fea0003800000 */
.L_x_5080:
        /* <DEDUP_REMOVED lines=91> */
.L_x_5059:
[----:B------:R-:W-:Y:S05]  /*11110*/  BSYNC B2 ;  /* 0x0000000000027941 */ /* 0x000fea0003800000 */
.L_x_5031:
[----:B-1----:R-:W-:Y:S01]  /*11120*/  IMAD R4, R50, c[0x0][0x208], RZ ;  /* 0x0000820032047a24 */ /* 0x002fe200078e02ff */
[----:B------:R-:W-:Y:S01]  /*11130*/  ISETP.GE.AND P1, PT, R140, c[0x0][0x1d4], PT ;  /* 0x000075008c007a0c */ /* 0x000fe20003f26270 */
[----:B--23--:R-:W-:Y:S01]  /*11140*/  IMAD.WIDE.U32 R2, R212, c[0x0][0x208], RZ ;  /* 0x00008200d4027a25 */ /* 0x00cfe200078e00ff */
[----:B------:R-:W-:-:S04]  /*11150*/  DEPBAR.LE SB0, 0x0 ;  /* 0x000080000000791a */ /* 0x000fc80000000000 */
[----:B------:R-:W-:Y:S01]  /*11160*/  IMAD R4, R212, c[0x0][0x20c], R4 ;  /* 0x00008300d4047a24 */ /* 0x000fe200078e0204 */
[----:B------:R-:W-:Y:S01]  /*11170*/  BAR.SYNC.DEFER_BLOCKING 0x0 ;  /* 0x0000000000007b1d */ /* 0x000fe20000010000 */
[----:B------:R-:W-:Y:S01]  /*11180*/  IMAD.WIDE.U32 R220, R49, c[0x0][0x210], RZ ;  /* 0x0000840031dc7a25 */ /* 0x000fe200078e00ff */
[----:B------:R-:W-:Y:S02]  /*11190*/  LOP3.LUT R213, R213, 0xfffffffe, RZ, 0xc0, !PT ;  /* 0xfffffffed5d57812 */ /* 0x000fe400078ec0ff */
[----:B------:R-:W-:Y:S01]  /*111a0*/  ISETP.GE.AND P6, PT, R142, c[0x0][0x1d4], PT ;  /* 0x000075008e007a0c */ /* 0x000fe20003fc6270 */
[----:B------:R-:W-:Y:S01]  /*111b0*/  IMAD.IADD R3, R3, 0x1, R4 ;  /* 0x0000000103037824 */ /* 0x000fe200078e0204 */
[----:B------:R-:W-:Y:S01]  /*111c0*/  @P1 LOP3.LUT R213, R213, 0x1, RZ, 0xfc, !PT ;  /* 0x00000001d5d51812 */ /* 0x000fe200078efcff */
[----:B------:R-:W-:Y:S01]  /*111d0*/  IMAD R4, R51, c[0x0][0x218], RZ ;  /* 0x0000860033047a24 */ /* 0x000fe200078e02ff */
[----:B------:R-:W-:Y:S01]  /*111e0*/  ISETP.GE.AND P2, PT, R205, c[0x0][0x1d4], PT ;  /* 0x00007500cd007a0c */ /* 0x000fe20003f46270 */
[C---:B------:R-:W-:Y:S01]  /*111f0*/  IMAD.WIDE.U32 R2, R211.reuse, c[0x0][0x218], R2 ;  /* 0x00008600d3027a25 */ /* 0x040fe200078e0002 */
[----:B------:R-:W1:Y:S01]  /*11200*/  S2R R22, SR_TID.X ;  /* 0x0000000000167919 */ /* 0x000e620000002100 */
[----:B------:R-:W-:Y:S02]  /*11210*/  BSSY B0, `(.L_x_5082) ;  /* 0x0000042000007945 */ /* 0x000fe40003800000 */
        /* <DEDUP_REMOVED lines=10> */
[----:B------:R-:W-:Y:S01]  /*112c0*/  IADD3 R2, R150, 0x20, RZ ;  /* 0x0000002096027810 */ /* 0x000fe20007ffe0ff */
[----:B------:R-:W3:Y:S01]  /*112d0*/  SHFL.IDX PT, R5, R6, RZ, 0x181f ;  /* 0x00181fff06057589 */ /* 0x000ee200000e0000 */
[----:B------:R-:W-:-:S03]  /*112e0*/  ISETP.LT.OR P1, PT, R4, 0x1, P1 ;  /* 0x000000010400780c */ /* 0x000fc60000f21670 */
[----:B------:R-:W4:Y:S04]  /*112f0*/  LDSM.16.M88.4 R24, [R150] ;  /* 0x000000009618783b */ /* 0x000f280000000200 */
[----:B------:R-:W1:Y:S02]  /*11300*/  LDSM.16.M88.4 R28, [R150+0x800] ;  /* 0x00080000961c783b */ /* 0x000e640000000200 */
[----:B------:R-:W-:Y:S02]  /*11310*/  @P0 IADD3 R2, R150, -0x20, RZ ;  /* 0xffffffe096020810 */ /* 0x000fe40007ffe0ff */
[----:B------:R-:W1:Y:S04]  /*11320*/  LDSM.16.M88.4 R48, [R150+0x1000] ;  /* 0x001000009630783b */ /* 0x000e680000000200 */
[----:B------:R-:W1:Y:S01]  /*11330*/  LDSM.16.M88.4 R40, [R2] ;  /* 0x000000000228783b */ /* 0x000e620000000200 */
[----:B--2---:R-:W-:-:S03]  /*11340*/  LEA R20, P0, R140, R3, 0x1 ;  /* 0x000000038c147211 */ /* 0x004fc600078008ff */
[----:B------:R-:W2:Y:S01]  /*11350*/  LDSM.16.M88.4 R64, [R2+0x800] ;  /* 0x000800000240783b */ /* 0x000ea20000000200 */
[----:B---3--:R-:W-:-:S03]  /*11360*/  LEA.HI.X R21, R140, R5, R141, 0x1, P0 ;  /* 0x000000058c157211 */ /* 0x008fc600000f0c8d */
[----:B------:R3:W1:Y:S01]  /*11370*/  LDSM.16.M88.4 R68, [R2+0x1000] ;  /* 0x001000000244783b */ /* 0x0006620000000200 */
        /* <DEDUP_REMOVED lines=12> */
[----:B---3--:R-:W-:-:S04]  /*11440*/  LEA R2, P0, R204, R3, 0x1 ;  /* 0x00000003cc027211 */ /* 0x008fc800078008ff */
[----:B------:R-:W-:Y:S02]  /*11450*/  LEA.HI.X R3, R204, R5, R215, 0x1, P0 ;  /* 0x00000005cc037211 */ /* 0x000fe400000f0cd7 */
[----:B------:R-:W-:-:S13]  /*11460*/  ISETP.LT.OR P0, PT, R4, 0x1, P2 ;  /* 0x000000010400780c */ /* 0x000fda0001701670 */
[----:B------:R1:W-:Y:S01]  /*11470*/  LDGSTS.E.BYPASS.LTC128B.128 [R203+0x7080], [R10.64], !P0 ;  /* 0x070800000acb7fae */ /* 0x0003e2000c101d46 */
[----:B------:R-:W-:-:S13]  /*11480*/  ISETP.LT.OR P0, PT, R4, 0x1, P1 ;  /* 0x000000010400780c */ /* 0x000fda0000f01670 */
[----:B------:R1:W-:Y:S01]  /*11490*/  LDGSTS.E.BYPASS.LTC128B.128 [R203+0x8880], [R2.64], !P0 ;  /* 0x0888000002cb7fae */ /* 0x0003e2000c101d46 */
[----:B------:R-:W-:-:S13]  /*114a0*/  ISETP.GT.AND P0, PT, R22, 0x7f, PT ;  /* 0x0000007f1600780c */ /* 0x000fda0003f04270 */
[----:B------:R-:W-:Y:S05]  /*114b0*/  @P0 BRA `(.L_x_5083) ;  /* 0x0000017000000947 */ /* 0x000fea0003800000 */
[----:B--2-4-:R-:W-:Y:S05]  /*114c0*/  BRA.DIV ~URZ, `(.L_x_5084) ;  /* 0x0000b0e27f007947 */ /* 0x014fea000b800000 */
[----:B------:R2:W3:Y:S04]  /*114d0*/  SHFL.IDX PT, R5, R6, 0x1, 0x181f ;  /* 0x00381f0006057f89 */ /* 0x0004e800000e0000 */
[----:B-1----:R2:W1:Y:S02]  /*114e0*/  SHFL.IDX PT, R2, R9, 0x1, 0x181f ;  /* 0x00381f0009027f89 */ /* 0x00246400000e0000 */
.L_x_5176:
[-C--:B-1----:R-:W-:Y:S02]  /*114f0*/  LEA R10, P0, R206, R2.reuse, 0x1 ;  /* 0x00000002ce0a7211 */ /* 0x082fe400078008ff */
[----:B------:R-:W-:Y:S02]  /*11500*/  ISETP.LT.OR P2, PT, R4, 0x21, P2 ;  /* 0x000000210400780c */ /* 0x000fe40001741670 */
[----:B---3--:R-:W-:Y:S02]  /*11510*/  LEA.HI.X R11, R206, R5, R214, 0x1, P0 ;  /* 0x00000005ce0b7211 */ /* 0x008fe400000f0cd6 */
        /* <DEDUP_REMOVED lines=17> */
.L_x_5083:
[----:B--2-4-:R-:W-:Y:S05]  /*11630*/  BSYNC B0 ;  /* 0x0000000000007941 */ /* 0x014fea0003800000 */
.L_x_5082:
[----:B------:R-:W-:Y:S01]  /*11640*/  R2P PR, R149, 0x6 ;  /* 0x0000000695007804 */ /* 0x000fe20000000000 */
[----:B-1----:R-:W-:Y:S01]  /*11650*/  IMAD.MOV.U32 R2, RZ, RZ, 0x40 ;  /* 0x00000040ff027424 */ /* 0x002fe200078e00ff */
[----:B------:R-:W-:Y:S01]  /*11660*/  HMMA.16816.F32.BF16 R20, R12, R24, RZ ;  /* 0x000000180c14723c */ /* 0x000fe200000418ff */
[----:B------:R-:W-:Y:S01]  /*11670*/  IADD3 R11, R150, 0x20, RZ ;  /* 0x00000020960b7810 */ /* 0x000fe20007ffe0ff */
[----:B------:R-:W0:Y:S01]  /*11680*/  LDGDEPBAR ;  /* 0x00000000000079af */ /* 0x000e220000000000 */
[----:B------:R-:W-:Y:S01]  /*11690*/  ISETP.GT.AND P0, PT, R77, R219, PT ;  /* 0x000000db4d00720c */ /* 0x000fe20003f04270 */
[----:B------:R-:W-:Y:S01]  /*116a0*/  BSSY B1, `(.L_x_5085) ;  /* 0x00000eb000017945 */ /* 0x000fe20003800000 */
[----:B------:R-:W-:-:S03]  /*116b0*/  SEL R2, R2, 0xffffffc0, !P2 ;  /* 0xffffffc002027807 */ /* 0x000fc60005000000 */
[----:B------:R-:W-:Y:S02]  /*116c0*/  HMMA.16816.F32.BF16 R24, R12, R26, RZ ;  /* 0x0000001a0c18723c */ /* 0x000fe400000418ff */
[C---:B------:R-:W-:Y:S01]  /*116d0*/  IMAD.IADD R3, R150.reuse, 0x1, R2 ;  /* 0x0000000196037824 */ /* 0x040fe200078e0202 */
[----:B------:R-:W-:-:S04]  /*116e0*/  @P1 IADD3 R11, R150, -0x20, RZ ;  /* 0xffffffe0960b1810 */ /* 0x000fc80007ffe0ff */
[----:B------:R-:W-:Y:S01]  /*116f0*/  LDSM.16.M88.4 R44, [R3] ;  /* 0x00000000032c783b */ /* 0x000fe20000000200 */
[C---:B------:R-:W-:Y:S01]  /*11700*/  HMMA.16816.F32.BF16 R32, R12.reuse, R28, RZ ;  /* 0x0000001c0c20723c */ /* 0x040fe200000418ff */
[----:B------:R-:W-:Y:S02]  /*11710*/  IMAD.IADD R10, R2, 0x1, R11 ;  /* 0x00000001020a7824 */ /* 0x000fe400078e020b */
[----:B------:R-:W-:Y:S04]  /*11720*/  LDSM.16.M88.4 R56, [R3+0x800] ;  /* 0x000800000338783b */ /* 0x000fe80000000200 */
[----:B------:R-:W-:Y:S01]  /*11730*/  LDSM.16.M88.4 R60, [R3+0x1000] ;  /* 0x00100000033c783b */ /* 0x000fe20000000200 */
[C---:B------:R-:W-:Y:S03]  /*11740*/  HMMA.16816.F32.BF16 R28, R12.reuse, R30, RZ ;  /* 0x0000001e0c1c723c */ /* 0x040fe600000418ff */
[----:B------:R-:W-:Y:S05]  /*11750*/  LDSM.16.M88.4 R72, [R10+0x1000] ;  /* 0x001000000a48783b */ /* 0x000fea0000000200 */
[C---:B------:R-:W-:Y:S08]  /*11760*/  HMMA.16816.F32.BF16 R36, R12.reuse, R48, RZ ;  /* 0x000000300c24723c */ /* 0x040ff000000418ff */
[----:B------:R-:W-:Y:S01]  /*11770*/  HMMA.16816.F32.BF16 R48, R12, R50, RZ ;  /* 0x000000320c30723c */ /* 0x000fe200000418ff */
[----:B------:R-:W1:Y:S07]  /*11780*/  LDSM.16.M88.4 R12, [R202] ;  /* 0x00000000ca0c783b */ /* 0x000e6e0000000200 */
[C---:B-----5:R-:W-:Y:S08]  /*11790*/  HMMA.16816.F32.BF16 R52, R16.reuse, R40, R20 ;  /* 0x000000281034723c */ /* 0x060ff00000041814 */
[C---:B------:R-:W-:Y:S08]  /*117a0*/  HMMA.16816.F32.BF16 R40, R16.reuse, R42, R24 ;  /* 0x0000002a1028723c */ /* 0x040ff00000041818 */
[C---:B------:R-:W-:Y:S08]  /*117b0*/  HMMA.16816.F32.BF16 R32, R16.reuse, R64, R32 ;  /* 0x000000401020723c */ /* 0x040ff00000041820 */
[C---:B------:R-:W-:Y:S01]  /*117c0*/  HMMA.16816.F32.BF16 R28, R16.reuse, R66, R28 ;  /* 0x00000042101c723c */ /* 0x040fe2000004181c */
[----:B------:R-:W-:Y:S07]  /*117d0*/  LDSM.16.M88.4 R64, [R10] ;  /* 0x000000000a40783b */ /* 0x000fee0000000200 */
[C---:B------:R-:W-:Y:S08]  /*117e0*/  HMMA.16816.F32.BF16 R24, R16.reuse, R68, R36 ;  /* 0x000000441018723c */ /* 0x040ff00000041824 */
[----:B------:R-:W-:Y:S01]  /*117f0*/  HMMA.16816.F32.BF16 R20, R16, R70, R48 ;  /* 0x000000461014723c */ /* 0x000fe20000041830 */
[----:B------:R-:W2:Y:S04]  /*11800*/  LDSM.16.M88.4 R16, [R201] ;  /* 0x00000000c910783b */ /* 0x000ea80000000200 */
[----:B------:R-:W3:Y:S03]  /*11810*/  LDSM.16.M88.4 R68, [R10+0x800] ;  /* 0x000800000a44783b */ /* 0x000ee60000000200 */
[C---:B-1----:R-:W-:Y:S01]  /*11820*/  HMMA.16816.F32.BF16 R48, R12.reuse, R44, R52 ;  /* 0x0000002c0c30723c */ /* 0x042fe20000041834 */
[----:B------:R-:W-:Y:S07]  /*11830*/  LDSM.16.M88.4 R52, [R150+0x2000] ;  /* 0x002000009634783b */ /* 0x000fee0000000200 */
        /* <DEDUP_REMOVED lines=8> */
[----:B------:R-:W4:Y:S03]  /*118c0*/  LDSM.16.M88.4 R60, [R150+0x2800] ;  /* 0x00280000963c783b */ /* 0x000f260000000200 */
[C---:B--2---:R-:W-:Y:S01]  /*118d0*/  HMMA.16816.F32.BF16 R40, R16.reuse, R64, R48 ;  /* 0x000000401028723c */ /* 0x044fe20000041830 */
[----:B------:R-:W-:Y:S07]  /*118e0*/  LDSM.16.M88.4 R48, [R11+0x1800] ;  /* 0x001800000b30783b */ /* 0x000fee0000000200 */
[C---:B------:R-:W-:Y:S01]  /*118f0*/  HMMA.16816.F32.BF16 R36, R16.reuse, R66, R36 ;  /* 0x000000421024723c */ /* 0x040fe20000041824 */
[----:B------:R-:W-:Y:S07]  /*11900*/  LDSM.16.M88.4 R64, [R11+0x2800] ;  /* 0x002800000b40783b */ /* 0x000fee0000000200 */
[C---:B---3--:R-:W-:Y:S08]  /*11910*/  HMMA.16816.F32.BF16 R32, R16.reuse, R68, R32 ;  /* 0x000000441020723c */ /* 0x048ff00000041820 */
[C---:B------:R-:W-:Y:S01]  /*11920*/  HMMA.16816.F32.BF16 R28, R16.reuse, R70, R28 ;  /* 0x00000046101c723c */ /* 0x040fe2000004181c */
[----:B------:R-:W-:Y:S07]  /*11930*/  LDSM.16.M88.4 R68, [R10+0x2800] ;  /* 0x002800000a44783b */ /* 0x000fee0000000200 */
[C---:B------:R-:W-:Y:S08]  /*11940*/  HMMA.16816.F32.BF16 R24, R16.reuse, R72, R24 ;  /* 0x000000481018723c */ /* 0x040ff00000041818 */
[----:B------:R-:W-:Y:S01]  /*11950*/  HMMA.16816.F32.BF16 R20, R16, R74, R20 ;  /* 0x0000004a1014723c */ /* 0x000fe20000041814 */
[----:B------:R-:W2:Y:S07]  /*11960*/  LDSM.16.M88.4 R16, [R200+0x4000] ;  /* 0x00400000c810783b */ /* 0x000eae0000000200 */
[C---:B-1----:R-:W-:Y:S08]  /*11970*/  HMMA.16816.F32.BF16 R40, R12.reuse, R44, R40 ;  /* 0x0000002c0c28723c */ /* 0x042ff00000041828 */
[C---:B------:R-:W-:Y:S01]  /*11980*/  HMMA.16816.F32.BF16 R36, R12.reuse, R46, R36 ;  /* 0x0000002e0c24723c */ /* 0x040fe20000041824 */
[----:B------:R-:W-:Y:S07]  /*11990*/  LDSM.16.M88.4 R44, [R3+0x1800] ;  /* 0x00180000032c783b */ /* 0x000fee0000000200 */
[C---:B------:R-:W-:Y:S08]  /*119a0*/  HMMA.16816.F32.BF16 R32, R12.reuse, R52, R32 ;  /* 0x000000340c20723c */ /* 0x040ff00000041820 */
        /* <DEDUP_REMOVED lines=46> */
[C---:B--2---:R-:W-:Y:S08]  /*11c90*/  HMMA.16816.F32.BF16 R40, R16.reuse, R48, R40 ;  /* 0x000000301028723c */ /* 0x044ff00000041828 */
[C---:B------:R-:W-:Y:S01]  /*11ca0*/  HMMA.16816.F32.BF16 R36, R16.reuse, R50, R36 ;  /* 0x000000321024723c */ /* 0x040fe20000041824 */
[----:B------:R-:W-:Y:S07]  /*11cb0*/  LDSM.16.M88.4 R48, [R150+0x4800] ;  /* 0x004800009630783b */ /* 0x000fee0000000200 */
        /* <DEDUP_REMOVED lines=45> */
[----:B------:R-:W2:Y:S01]  /*11f90*/  LDSM.16.M88.4 R12, [R201+0xc000] ;  /* 0x00c00000c90c783b */ /* 0x000ea20000000200 */
[----:B------:R-:W-:-:S06]  /*11fa0*/  DEPBAR.LE SB0, 0x0 ;  /* 0x000080000000791a */ /* 0x000fcc0000000000 */
[C---:B-1----:R-:W-:Y:S08]  /*11fb0*/  HMMA.16816.F32.BF16 R40, R16.reuse, R56, R40 ;  /* 0x000000381028723c */ /* 0x042ff00000041828 */
[C---:B------:R-:W-:Y:S08]  /*11fc0*/  HMMA.16816.F32.BF16 R36, R16.reuse, R58, R36 ;  /* 0x0000003a1024723c */ /* 0x040ff00000041824 */
[C---:B------:R-:W-:Y:S08]  /*11fd0*/  HMMA.16816.F32.BF16 R32, R16.reuse, R60, R32 ;  /* 0x0000003c1020723c */ /* 0x040ff00000041820 */
[C---:B------:R-:W-:Y:S08]  /*11fe0*/  HMMA.16816.F32.BF16 R28, R16.reuse, R62, R28 ;  /* 0x0000003e101c723c */ /* 0x040ff0000004181c */
[C---:B----4-:R-:W-:Y:S08]  /*11ff0*/  HMMA.16816.F32.BF16 R24, R16.reuse, R64, R24 ;  /* 0x000000401018723c */ /* 0x050ff00000041818 */
        /* <DEDUP_REMOVED lines=10> */
[----:B------:R-:W-:Y:S01]  /*120a0*/  IMAD.MOV.U32 R2, RZ, RZ, 0x1 ;  /* 0x00000001ff027424 */ /* 0x000fe200078e00ff */
[C---:B------:R-:W-:Y:S01]  /*120b0*/  IADD3 R3, R0.reuse, R76, R235 ;  /* 0x0000004c00037210 */ /* 0x040fe20007ffe0eb */
[----:B------:R-:W-:Y:S01]  /*120c0*/  IMAD.MOV.U32 R211, RZ, RZ, RZ ;  /* 0x000000ffffd37224 */ /* 0x000fe200078e00ff */
[----:B------:R-:W-:-:S02]  /*120d0*/  ISETP.GT.AND P0, PT, R0, 0x2f, PT ;  /* 0x0000002f0000780c */ /* 0x000fc40003f04270 */
[----:B------:R-:W-:Y:S02]  /*120e0*/  ISETP.NE.AND P1, PT, R2, c[0x0][0x2b8], PT ;  /* 0x0000ae0002007a0c */ /* 0x000fe40003f25270 */
[----:B------:R-:W-:-:S05]  /*120f0*/  IADD3 R3, R3, -0x30, RZ ;  /* 0xffffffd003037810 */ /* 0x000fca0007ffe0ff */
        /* <DEDUP_REMOVED lines=27> */
.L_x_5177:
[----:B------:R-:W-:Y:S05]  /*122b0*/  BRA.DIV ~URZ, `(.L_x_5088) ;  /* 0x0000a4327f007947 */ /* 0x000fea000b800000 */
[----:B------:R3:W4:Y:S02]  /*122c0*/  SHFL.IDX PT, R2, R6, RZ, 0x181f ;  /* 0x00181fff06027589 */ /* 0x00072400000e0000 */
.L_x_5178:
        /* <DEDUP_REMOVED lines=18> */
.L_x_5090:
[----:B------:R-:W-:Y:S05]  /*123f0*/  BSYNC B0 ;  /* 0x0000000000007941 */ /* 0x000fea0003800000 */
.L_x_5089:
[----:B------:R-:W-:Y:S01]  /*12400*/  ISETP.GE.AND P0, PT, R9, 0x21, PT ;  /* 0x000000210900780c */ /* 0x000fe20003f06270 */
[----:B------:R-:W-:Y:S06]  /*12410*/  BRA.DIV ~URZ, `(.L_x_5091) ;  /* 0x0000a3427f007947 */ /* 0x000fec000b800000 */
[----:B--2---:R2:W1:Y:S04]  /*12420*/  SHFL.IDX PT, R4, R5, 0x1, 0x181f ;  /* 0x00381f0005047f89 */ /* 0x00446800000e0000 */
[----:B----4-:R2:W4:Y:S02]  /*12430*/  SHFL.IDX PT, R2, R6, 0x1, 0x181f ;  /* 0x00381f0006027f89 */ /* 0x01052400000e0000 */
.L_x_5179:
        /* <DEDUP_REMOVED lines=17> */
.L_x_5086:
[----:B------:R-:W-:Y:S05]  /*12550*/  BSYNC B1 ;  /* 0x0000000000017941 */ /* 0x000fea0003800000 */
.L_x_5085:
[----:B-1--4-:R-:W4:Y:S04]  /*12560*/  LDL R2, [R1+0x4c] ;  /* 0x00004c0001027983 */ /* 0x012f280000100800 */
[----:B------:R-:W0:Y:S01]  /*12570*/  LDGDEPBAR ;  /* 0x00000000000079af */ /* 0x000e220000000000 */
[----:B----4-:R-:W-:-:S05]  /*12580*/  IMAD.IADD R2, R123, 0x1, -R2 ;  /* 0x000000017b027824 */ /* 0x010fca00078e0a02 */
[C---:B------:R-:W-:Y:S02]  /*12590*/  ISETP.GT.AND P1, PT, R2.reuse, RZ, PT ;  /* 0x000000ff0200720c */ /* 0x040fe40003f24270 */
[----:B------:R-:W-:Y:S02]  /*125a0*/  ISETP.GT.AND P0, PT, R2, 0x1, PT ;  /* 0x000000010200780c */ /* 0x000fe40003f04270 */
[----:B------:R-:W-:Y:S02]  /*125b0*/  FSEL R9, R40, -INF , P1 ;  /* 0xff80000028097808 */ /* 0x000fe40000800000 */
[----:B------:R-:W-:Y:S02]  /*125c0*/  FSEL R12, R41, -INF , P0 ;  /* 0xff800000290c7808 */ /* 0x000fe40000000000 */
[----:B------:R-:W-:Y:S02]  /*125d0*/  ISETP.GT.AND P6, PT, R2, 0x8, PT ;  /* 0x000000080200780c */ /* 0x000fe40003fc4270 */
[----:B------:R-:W-:-:S02]  /*125e0*/  FSEL R15, R42, -INF , P1 ;  /* 0xff8000002a0f7808 */ /* 0x000fc40000800000 */
[----:B------:R-:W-:Y:S02]  /*125f0*/  FSEL R16, R43, -INF , P0 ;  /* 0xff8000002b107808 */ /* 0x000fe40000000000 */
[----:B------:R-:W-:Y:S02]  /*12600*/  ISETP.GT.AND P2, PT, R2, 0x9, PT ;  /* 0x000000090200780c */ /* 0x000fe40003f44270 */
[----:B------:R-:W-:Y:S02]  /*12610*/  FSEL R13, R36, -INF , P6 ;  /* 0xff800000240d7808 */ /* 0x000fe40003000000 */
[----:B------:R-:W-:Y:S02]  /*12620*/  FMNMX.FTZ R3, R9, R12, !PT ;  /* 0x0000000c09037209 */ /* 0x000fe40007810000 */
[----:B------:R-:W-:Y:S02]  /*12630*/  FSEL R17, R38, -INF , P6 ;  /* 0xff80000026117808 */ /* 0x000fe40003000000 */
[----:B------:R-:W-:-:S02]  /*12640*/  FMNMX.FTZ R4, R15, R16, !PT ;  /* 0x000000100f047209 */ /* 0x000fc40007810000 */
[C---:B------:R-:W-:Y:S02]  /*12650*/  ISETP.GT.AND P1, PT, R2.reuse, 0x10, PT ;  /* 0x000000100200780c */ /* 0x040fe40003f24270 */
        /* <DEDUP_REMOVED lines=9> */
[----:B------:R-:W-:Y:S02]  /*126f0*/  FSEL R24, R33, -INF , P0 ;  /* 0xff80000021187808 */ /* 0x000fe40000000000 */
[----:B------:R-:W-:-:S02]  /*12700*/  ISETP.GT.AND P1, PT, R2, 0x18, PT ;  /* 0x000000180200780c */ /* 0x000fc40003f24270 */
        /* <DEDUP_REMOVED lines=32> */
[----:B--23--:R-:W-:Y:S02]  /*12910*/  FMNMX.FTZ R6, R80, R2, !PT ;  /* 0x0000000250067209 */ /* 0x00cfe40007810000 */
[----:B------:R-:W-:Y:S01]  /*12920*/  FMNMX.FTZ R5, R84, R3, !PT ;  /* 0x0000000354057209 */ /* 0x000fe20007810000 */
[----:B------:R-:W-:Y:S05]  /*12930*/  BRA.DIV ~URZ, `(.L_x_5092) ;  /* 0x00009ef27f007947 */ /* 0x000fea000b800000 */
[----:B------:R1:W2:Y:S02]  /*12940*/  SHFL.BFLY PT, R2, R6, 0x2, 0x1f ;  /* 0x0c401f0006027f89 */ /* 0x0002a400000e0000 */
.L_x_5180:
[----:B-12---:R-:W-:Y:S01]  /*12950*/  FMNMX.FTZ R6, R6, R2, !PT ;  /* 0x0000000206067209 */ /* 0x006fe20007810000 */
[----:B------:R-:W-:Y:S05]  /*12960*/  BRA.DIV ~URZ, `(.L_x_5093) ;  /* 0x00009f227f007947 */ /* 0x000fea000b800000 */
[----:B------:R-:W1:Y:S04]  /*12970*/  SHFL.BFLY PT, R2, R5, 0x2, 0x1f ;  /* 0x0c401f0005027f89 */ /* 0x000e6800000e0000 */
[----:B------:R-:W2:Y:S01]  /*12980*/  SHFL.BFLY PT, R3, R6, 0x1, 0x1f ;  /* 0x0c201f0006037f89 */ /* 0x000ea200000e0000 */
[----:B-1----:R-:W-:-:S02]  /*12990*/  FMNMX.FTZ R5, R5, R2, !PT ;  /* 0x0000000205057209 */ /* 0x002fc40007810000 */
[----:B--2---:R-:W-:-:S03]  /*129a0*/  FMNMX.FTZ R6, R6, R3, !PT ;  /* 0x0000000306067209 */ /* 0x004fc60007810000 */
[----:B------:R1:W2:Y:S04]  /*129b0*/  SHFL.BFLY PT, R4, R5, 0x1, 0x1f ;  /* 0x0c201f0005047f89 */ /* 0x0002a800000e0000 */
.L_x_5181:
        /* <DEDUP_REMOVED lines=23> */
[----:B------:R-:W-:Y:S01]  /*12b30*/  LDSM.16.MT88.4 R168, [R151+0x1000] ;  /* 0x0010000097a8783b */ /* 0x000fe20000004200 */
[----:B------:R3:W-:Y:S01]  /*12b40*/  MUFU.EX2 R119, R4 ;  /* 0x0000000400777308 */ /* 0x0007e20000000800 */
[----:B--2---:R-:W-:-:S05]  /*12b50*/  FMUL.FTZ R2, R5, c[0x0][0x2d0] ;  /* 0x0000b40005027a20 */ /* 0x004fca0000410000 */
[----:B------:R-:W-:Y:S02]  /*12b60*/  FSEL R2, R2, RZ, P0 ;  /* 0x000000ff02027208 */ /* 0x000fe40000000000 */
[----:B------:R-:W-:-:S03]  /*12b70*/  ISETP.GE.AND P0, PT, R210, R219, PT ;  /* 0x000000dbd200720c */ /* 0x000fc60003f06270 */
[--C-:B---3--:R-:W-:Y:S02]  /*12b80*/  FFMA.FTZ R4, R15, c[0x0][0x2d0], -R2.reuse ;  /* 0x0000b4000f047a23 */ /* 0x108fe40000010802 */
[----:B------:R-:W2:Y:S02]  /*12b90*/  LDSM.16.MT88.4 R12, [R196] ;  /* 0x00000000c40c783b */ /* 0x000ea40000004200 */
[----:B------:R3:W-:Y:S02]  /*12ba0*/  MUFU.EX2 R118, R4 ;  /* 0x0000000400767308 */ /* 0x0007e40000000800 */
[----:B---3--:R-:W-:Y:S01]  /*12bb0*/  FFMA.FTZ R4, R16, c[0x0][0x2d0], -R2 ;  /* 0x0000b40010047a23 */ /* 0x008fe20000010802 */
[----:B----4-:R-:W-:-:S05]  /*12bc0*/  F2FP.BF16.PACK_AB R16, R9, R108 ;  /* 0x0000006c0910723e */ /* 0x010fca00000010ff */
[----:B------:R3:W4:Y:S02]  /*12bd0*/  MUFU.EX2 R117, R4 ;  /* 0x0000000400757308 */ /* 0x0007240000000800 */
[----:B---3--:R-:W-:Y:S01]  /*12be0*/  FFMA.FTZ R4, R17, c[0x0][0x2d0], -R2 ;  /* 0x0000b40011047a23 */ /* 0x008fe20000010802 */
[----:B----4-:R-:W-:-:S05]  /*12bf0*/  F2FP.BF16.PACK_AB R17, R117, R118 ;  /* 0x000000767511723e */ /* 0x010fca00000010ff */
[----:B------:R3:W-:Y:S02]  /*12c00*/  MUFU.EX2 R116, R4 ;  /* 0x0000000400747308 */ /* 0x0007e40000000800 */
[----:B---3--:R-:W-:Y:S01]  /*12c10*/  FFMA.FTZ R4, R18, c[0x0][0x2d0], -R2 ;  /* 0x0000b40012047a23 */ /* 0x008fe20000010802 */
[----:B------:R-:W-:-:S05]  /*12c20*/  F2FP.BF16.PACK_AB R18, R119, R120 ;  /* 0x000000787712723e */ /* 0x000fca00000010ff */
[----:B------:R3:W4:Y:S02]  /*12c30*/  MUFU.EX2 R125, R4 ;  /* 0x00000004007d7308 */ /* 0x0007240000000800 */
[----:B---3--:R-:W-:Y:S01]  /*12c40*/  FFMA.FTZ R4, R19, c[0x0][0x2d0], -R3 ;  /* 0x0000b40013047a23 */ /* 0x008fe20000010803 */
[----:B----4-:R-:W-:-:S05]  /*12c50*/  F2FP.BF16.PACK_AB R19, R125, R116 ;  /* 0x000000747d13723e */ /* 0x010fca00000010ff */
[----:B------:R3:W-:Y:S02]  /*12c60*/  MUFU.EX2 R124, R4 ;  /* 0x00000004007c7308 */ /* 0x0007e40000000800 */
[C---:B-1----:R-:W-:Y:S08]  /*12c70*/  HMMA.16816.F32.BF16 R64, R16.reuse, R20, RZ ;  /* 0x000000141040723c */ /* 0x042ff000000418ff */
[----:B------:R-:W-:Y:S01]  /*12c80*/  HMMA.16816.F32.BF16 R56, R16, R22, RZ ;  /* 0x000000161038723c */ /* 0x000fe200000418ff */
[----:B---3--:R-:W-:-:S04]  /*12c90*/  FFMA.FTZ R4, R24, c[0x0][0x2d0], -R3 ;  /* 0x0000b40018047a23 */ /* 0x008fc80000010803 */
[----:B------:R1:W3:Y:S03]  /*12ca0*/  MUFU.EX2 R137, R4 ;  /* 0x0000000400897308 */ /* 0x0002e60000000800 */
[C---:B--2---:R-:W-:Y:S08]  /*12cb0*/  HMMA.16816.F32.BF16 R52, R16.reuse, R12, RZ ;  /* 0x0000000c1034723c */ /* 0x044ff000000418ff */
[----:B------:R-:W-:Y:S01]  /*12cc0*/  HMMA.16816.F32.BF16 R32, R16, R14, RZ ;  /* 0x0000000e1020723c */ /* 0x000fe200000418ff */
[----:B-1----:R-:W-:Y:S01]  /*12cd0*/  FFMA.FTZ R4, R26, c[0x0][0x2d0], -R3 ;  /* 0x0000b4001a047a23 */ /* 0x002fe20000010803 */
[----:B---3--:R-:W-:-:S06]  /*12ce0*/  F2FP.BF16.PACK_AB R12, R137, R124 ;  /* 0x0000007c890c723e */ /* 0x008fcc00000010ff */
[----:B------:R-:W-:Y:S01]  /*12cf0*/  HMMA.16816.F32.BF16 R20, R16, R60, RZ ;  /* 0x0000003c1014723c */ /* 0x000fe200000418ff */
[----:B------:R1:W-:Y:S02]  /*12d00*/  MUFU.EX2 R138, R4 ;  /* 0x00000004008a7308 */ /* 0x0003e40000000800 */
[----:B-1----:R-:W-:-:S06]  /*12d10*/  FFMA.FTZ R4, R25, c[0x0][0x2d0], -R3 ;  /* 0x0000b40019047a23 */ /* 0x002fcc0000010803 */
[----:B------:R1:W2:Y:S02]  /*12d20*/  MUFU.EX2 R139, R4 ;  /* 0x00000004008b7308 */ /* 0x0002a40000000800 */
[--C-:B-1----:R-:W-:Y:S01]  /*12d30*/  FFMA.FTZ R4, R27, c[0x0][0x2d0], -R2.reuse ;  /* 0x0000b4001b047a23 */ /* 0x102fe20000010802 */
[----:B--2---:R-:W-:Y:S01]  /*12d40*/  F2FP.BF16.PACK_AB R14, R139, R138 ;  /* 0x0000008a8b0e723e */ /* 0x004fe200000010ff */
[----:B------:R-:W-:Y:S04]  /*12d50*/  HMMA.16816.F32.BF16 R24, R16, R50, RZ ;  /* 0x000000321018723c */ /* 0x000fe800000418ff */
        /* <DEDUP_REMOVED lines=10> */
[----:B--2---:R-:W-:-:S07]  /*12e00*/  F2FP.BF16.PACK_AB R15, R160, R136 ;  /* 0x00000088a00f723e */ /* 0x004fce00000010ff */
[C---:B------:R-:W-:Y:S01]  /*12e10*/  HMMA.16816.F32.BF16 R172, R12.reuse, R44, R64 ;  /* 0x0000002c0cac723c */ /* 0x040fe20000041840 */
[----:B------:R-:W-:Y:S07]  /*12e20*/  LDSM.16.MT88.4 R64, [R151+0x3000] ;  /* 0x003000009740783b */ /* 0x000fee0000004200 */
[C---:B------:R-:W-:Y:S01]  /*12e30*/  HMMA.16816.F32.BF16 R156, R12.reuse, R46, R56 ;  /* 0x0000002e0c9c723c */ /* 0x040fe20000041838 */
[----:B------:R-:W2:Y:S04]  /*12e40*/  LDSM.16.MT88.4 R44, [R198+0x1800] ;  /* 0x00180000c62c783b */ /* 0x000ea80000004200 */
[----:B------:R-:W-:Y:S03]  /*12e50*/  LDSM.16.MT88.4 R56, [R197+0x2000] ;  /* 0x00200000c538783b */ /* 0x000fe60000004200 */
        /* <DEDUP_REMOVED lines=8> */
[----:B------:R-:W-:Y:S01]  /*12ee0*/  HMMA.16816.F32.BF16 R32, R16, R68, RZ ;  /* 0x000000441020723c */ /* 0x000fe200000418ff */
[----:B------:R-:W-:-:S02]  /*12ef0*/  MOV R90, R92 ;  /* 0x0000005c005a7202 */ /* 0x000fc40000000f00 */
[----:B------:R-:W-:Y:S02]  /*12f00*/  MOV R89, R93 ;  /* 0x0000005d00597202 */ /* 0x000fe40000000f00 */
[----:B------:R-:W-:Y:S02]  /*12f10*/  MOV R88, R94 ;  /* 0x0000005e00587202 */ /* 0x000fe40000000f00 */
[----:B------:R-:W-:Y:S01]  /*12f20*/  MOV R4, R95 ;  /* 0x0000005f00047202 */ /* 0x000fe20000000f00 */
        /* <DEDUP_REMOVED lines=18> */
[C---:B----4-:R-:W-:Y:S07]  /*13050*/  HMMA.16816.F32.BF16 R72, R12.reuse, R62, R32 ;  /* 0x0000003e0c48723c */ /* 0x050fee0000041820 */
[----:B------:R-:W-:Y:S01]  /*13060*/  MOV R63, R4 ;  /* 0x00000004003f7202 */ /* 0x000fe20000000f00 */
[----:B------:R-:W-:Y:S01]  /*13070*/  HMMA.16816.F32.BF16 R180, R12, R56, R28 ;  /* 0x000000380cb4723c */ /* 0x000fe2000004181c */
[----:B------:R-:W-:Y:S01]  /*13080*/  FADD.FTZ R4, R108, R9 ;  /* 0x000000096c047221 */ /* 0x000fe20000010000 */
[----:B------:R-:W-:Y:S01]  /*13090*/  MOV R62, R88 ;  /* 0x00000058003e7202 */ /* 0x000fe20000000f00 */
[----:B------:R-:W-:-:S02]  /*130a0*/  FADD.FTZ R9, R118, R117 ;  /* 0x0000007576097221 */ /* 0x000fc40000010000 */
[----:B------:R-:W-:Y:S02]  /*130b0*/  FADD.FTZ R4, R120, R4 ;  /* 0x0000000478047221 */ /* 0x000fe40000010000 */
[----:B------:R-:W-:Y:S01]  /*130c0*/  FADD.FTZ R9, R116, R9 ;  /* 0x0000000974097221 */ /* 0x000fe20000010000 */
[C---:B-1----:R-:W-:Y:S01]  /*130d0*/  HMMA.16816.F32.BF16 R32, R16.reuse, R44, RZ ;  /* 0x0000002c1020723c */ /* 0x042fe200000418ff */
[----:B------:R-:W-:Y:S02]  /*130e0*/  FADD.FTZ R4, R119, R4 ;  /* 0x0000000477047221 */ /* 0x000fe40000010000 */
[----:B------:R-:W-:Y:S02]  /*130f0*/  FADD.FTZ R9, R125, R9 ;  /* 0x000000097d097221 */ /* 0x000fe40000010000 */
[----:B------:R-:W-:Y:S02]  /*13100*/  FADD.FTZ R4, R124, R4 ;  /* 0x000000047c047221 */ /* 0x000fe40000010000 */
[----:B------:R-:W-:Y:S01]  /*13110*/  FADD.FTZ R9, R126, R9 ;  /* 0x000000097e097221 */ /* 0x000fe20000010000 */
[----:B------:R-:W-:Y:S01]  /*13120*/  HMMA.16816.F32.BF16 R28, R16, R46, RZ ;  /* 0x0000002e101c723c */ /* 0x000fe200000418ff */
[----:B------:R-:W1:Y:S01]  /*13130*/  LDSM.16.MT88.4 R44, [R197+0x3000] ;  /* 0x00300000c52c783b */ /* 0x000e620000004200 */
[----:B------:R-:W-:-:S06]  /*13140*/  FADD.FTZ R4, R137, R4 ;  /* 0x0000000489047221 */ /* 0x000fcc0000010000 */
        /* <DEDUP_REMOVED lines=18> */
[C---:B------:R-:W-:Y:S07]  /*13270*/  HMMA.16816.F32.BF16 R184, R12.reuse, R60, R36 ;  /* 0x0000003c0cb8723c */ /* 0x040fee0000041824 */
[----:B------:R-:W-:Y:S01]  /*13280*/  MOV R60, R90 ;  /* 0x0000005a003c7202 */ /* 0x000fe20000000f00 */
[----:B------:R-:W-:Y:S01]  /*13290*/  HMMA.16816.F32.BF16 R112, R12, R30, R20 ;  /* 0x0000001e0c70723c */ /* 0x000fe20000041814 */
[----:B------:R-:W2:Y:S01]  /*132a0*/  LDSM.16.MT88.4 R28, [R196+0x4800] ;  /* 0x00480000c41c783b */ /* 0x000ea20000004200 */
[----:B------:R-:W-:-:S06]  /*132b0*/  MOV R61, R89 ;  /* 0x00000059003d7202 */ /* 0x000fcc0000000f00 */
        /* <DEDUP_REMOVED lines=60> */
[C---:B------:R-:W-:Y:S01]  /*13680*/  HMMA.16816.F32.BF16 R160, R136.reuse, R162, R152 ;  /* 0x000000a288a0723c */ /* 0x040fe20000041898 */
[----:B------:R-:W2:Y:S07]  /*13690*/  LDSM.16.MT88.4 R152, [R198+0x1000] ;  /* 0x00100000c698783b */ /* 0x000eae0000004200 */
[C---:B------:R-:W-:Y:S08]  /*136a0*/  HMMA.16816.F32.BF16 R172, R136.reuse, R168, R172 ;  /* 0x000000a888ac723c */ /* 0x040ff000000418ac */
[----:B------:R-:W-:Y:S08]  /*136b0*/  HMMA.16816.F32.BF16 R168, R136, R170, R156 ;  /* 0x000000aa88a8723c */ /* 0x000ff0000004189c */
[C---:B-1----:R-:W-:Y:S08]  /*136c0*/  HMMA.16816.F32.BF16 R24, R16.reuse, R20, RZ ;  /* 0x000000141018723c */ /* 0x042ff000000418ff */
[----:B------:R-:W-:Y:S01]  /*136d0*/  HMMA.16816.F32.BF16 R16, R16, R22, RZ ;  /* 0x000000161010723c */ /* 0x000fe200000418ff */
[----:B------:R-:W1:Y:S07]  /*136e0*/  LDSM.16.MT88.4 R20, [R197+0x5000] ;  /* 0x00500000c514783b */ /* 0x000e6e0000004200 */
[C---:B------:R-:W-:Y:S08]  /*136f0*/  HMMA.16816.F32.BF16 R36, R136.reuse, R40, R248 ;  /* 0x000000288824723c */ /* 0x040ff000000418f8 */
[C---:B--2---:R-:W-:Y:S08]  /*13700*/  HMMA.16816.F32.BF16 R156, R136.reuse, R152, R60 ;  /* 0x00000098889c723c */ /* 0x044ff0000004183c */
[C---:B------:R-:W-:Y:S08]  /*13710*/  HMMA.16816.F32.BF16 R60, R136.reuse, R64, R184 ;  /* 0x00000040883c723c */ /* 0x040ff000000418b8 */
[C---:B------:R-:W-:Y:S01]  /*13720*/  HMMA.16816.F32.BF16 R64, R136.reuse, R66, R72 ;  /* 0x000000428840723c */ /* 0x040fe20000041848 */
[----:B------:R-:W2:Y:S07]  /*13730*/  LDSM.16.MT88.4 R72, [R197+0x2800] ;  /* 0x00280000c548783b */ /* 0x000eae0000004200 */
[----:B------:R-:W-:Y:S08]  /*13740*/  HMMA.16816.F32.BF16 R44, R136, R48, R240 ;  /* 0x00000030882c723c */ /* 0x000ff000000418f0 */
[C---:B-1----:R-:W-:Y:S08]  /*13750*/  HMMA.16816.F32.BF16 R24, R12.reuse, R20, R24 ;  /* 0x000000140c18723c */ /* 0x042ff00000041818 */
[----:B------:R-:W-:Y:S01]  /*13760*/  HMMA.16816.F32.BF16 R16, R12, R22, R16 ;  /* 0x000000160c10723c */ /* 0x000fe20000041810 */
[----:B------:R-:W-:Y:S07]  /*13770*/  LDSM.16.MT88.4 R12, [R197+0x5800] ;  /* 0x00580000c50c783b */ /* 0x000fee0000004200 */
[C---:B------:R-:W-:Y:S08]  /*13780*/  HMMA.16816.F32.BF16 R52, R136.reuse, R56, R236 ;  /* 0x000000388834723c */ /* 0x040ff000000418ec */
[C---:B------:R-:W-:Y:S08]  /*13790*/  HMMA.16816.F32.BF16 R152, R136.reuse, R154, R244 ;  /* 0x0000009a8898723c */ /* 0x040ff000000418f4 */
[C---:B--2---:R-:W-:Y:S08]  /*137a0*/  HMMA.16816.F32.BF16 R68, R136.reuse, R72, R180 ;  /* 0x000000488844723c */ /* 0x044ff000000418b4 */
[C---:B------:R-:W-:Y:S08]  /*137b0*/  HMMA.16816.F32.BF16 R72, R136.reuse, R74, R76 ;  /* 0x0000004a8848723c */ /* 0x040ff0000004184c */
[C---:B------:R-:W-:Y:S08]  /*137c0*/  HMMA.16816.F32.BF16 R76, R136.reuse, R80, R176 ;  /* 0x00000050884c723c */ /* 0x040ff000000418b0 */
[C---:B------:R-:W-:Y:S01]  /*137d0*/  HMMA.16816.F32.BF16 R80, R136.reuse, R82, R88 ;  /* 0x000000528850723c */ /* 0x040fe20000041858 */
[----:B------:R-:W1:Y:S07]  /*137e0*/  LDSM.16.MT88.4 R88, [R196+0x4000] ;  /* 0x00400000c458783b */ /* 0x000e6e0000004200 */
[C---:B------:R-:W-:Y:S08]  /*137f0*/  HMMA.16816.F32.BF16 R40, R136.reuse, R42, R228 ;  /* 0x0000002a8828723c */ /* 0x040ff000000418e4 */
[C---:B------:R-:W-:Y:S08]  /*13800*/  HMMA.16816.F32.BF16 R48, R136.reuse, R50, R192 ;  /* 0x000000328830723c */ /* 0x040ff000000418c0 */
[C---:B------:R-:W-:Y:S08]  /*13810*/  HMMA.16816.F32.BF16 R56, R136.reuse, R58, R188 ;  /* 0x0000003a8838723c */ /* 0x040ff000000418bc */
[C---:B-1----:R-:W-:Y:S01]  /*13820*/  HMMA.16816.F32.BF16 R84, R136.reuse, R88, R96 ;  /* 0x000000588854723c */ /* 0x042fe20000041860 */
[----:B------:R-:W1:Y:S07]  /*13830*/  LDSM.16.MT88.4 R96, [R198+0x4000] ;  /* 0x00400000c660783b */ /* 0x000e6e0000004200 */
[C---:B------:R-:W-:Y:S08]  /*13840*/  HMMA.16816.F32.BF16 R88, R136.reuse, R90, R92 ;  /* 0x0000005a8858723c */ /* 0x040ff0000004185c */
[C---:B-1----:R-:W-:Y:S08]  /*13850*/  HMMA.16816.F32.BF16 R92, R136.reuse, R96, R132 ;  /* 0x00000060885c723c */ /* 0x042ff00000041884 */
[C---:B------:R-:W-:Y:S01]  /*13860*/  HMMA.16816.F32.BF16 R96, R136.reuse, R98, R104 ;  /* 0x000000628860723c */ /* 0x040fe20000041868 */
[----:B------:R-:W1:Y:S07]  /*13870*/  LDSM.16.MT88.4 R104, [R197+0x4000] ;  /* 0x00400000c568783b */ /* 0x000e6e0000004200 */
        /* <DEDUP_REMOVED lines=15> */
.L_x_5106:
        /* <DEDUP_REMOVED lines=12> */
[C---:B------:R-:W-:Y:S01]  /*13a30*/  IMAD.WIDE.U32 R12, R211.reuse, c[0x0][0x218], R2 ;  /* 0x00008600d30c7a25 */ /* 0x040fe200078e0002 */
        /* <DEDUP_REMOVED lines=18> */
.L_x_5182:
        /* <DEDUP_REMOVED lines=22> */
.L_x_5183:
        /* <DEDUP_REMOVED lines=15> */
.L_x_5097:
[----:B------:R-:W-:Y:S05]  /*13db0*/  BSYNC B0 ;  /* 0x0000000000007941 */ /* 0x000fea0003800000 */
.L_x_5096:
        /* <DEDUP_REMOVED lines=31> */
[----:B------:R-:W2:Y:S05]  /*13fb0*/  LDSM.16.M88.4 R176, [R10+0x800] ;  /* 0x000800000ab0783b */ /* 0x000eaa0000000200 */
[----:B------:R-:W3:Y:S02]  /*13fc0*/  LDSM.16.M88.4 R188, [R10+0x1000] ;  /* 0x001000000abc783b */ /* 0x000ee40000000200 */
        /* <DEDUP_REMOVED lines=120> */
[----:B------:R-:W-:Y:S04]  /*14750*/  DEPBAR.LE SB0, 0x0 ;  /* 0x000080000000791a */ /* 0x000fe80000000000 */
[----:B------:R-:W-:Y:S01]  /*14760*/  BAR.SYNC.DEFER_BLOCKING 0x0 ;  /* 0x0000000000007b1d */ /* 0x000fe20000010000 */
[C---:B-1----:R-:W-:Y:S08]  /*14770*/  HMMA.16816.F32.BF16 R12, R180.reuse, R184, R12 ;  /* 0x000000b8b40c723c */ /* 0x042ff0000004180c */
[C---:B------:R-:W-:Y:S08]  /*14780*/  HMMA.16816.F32.BF16 R16, R180.reuse, R186, R16 ;  /* 0x000000bab410723c */ /* 0x040ff00000041810 */
[C---:B--2---:R-:W-:Y:S08]  /*14790*/  HMMA.16816.F32.BF16 R20, R180.reuse, R176, R20 ;  /* 0x000000b0b414723c */ /* 0x044ff00000041814 */
[C---:B------:R-:W-:Y:S08]  /*147a0*/  HMMA.16816.F32.BF16 R24, R180.reuse, R178, R24 ;  /* 0x000000b2b418723c */ /* 0x040ff00000041818 */
[C---:B---3--:R-:W-:Y:S08]  /*147b0*/  HMMA.16816.F32.BF16 R28, R180.reuse, R188, R28 ;  /* 0x000000bcb41c723c */ /* 0x048ff0000004181c */
        /* <DEDUP_REMOVED lines=9> */
[--C-:B------:R-:W-:Y:S06]  /*14850*/  IMAD.MOV.U32 R2, RZ, RZ, R3.reuse ;  /* 0x000000ffff027224 */ /* 0x100fec00078e0003 */
[----:B------:R-:W-:Y:S05]  /*14860*/  @P1 IMAD.HI.U32 R4, R3, c[0x0][0x2bc], RZ ;  /* 0x0000af0003041a27 */ /* 0x000fea00078e00ff */
[----:B------:R-:W-:Y:S04]  /*14870*/  @P1 SHF.R.U32.HI R2, RZ, c[0x0][0x2c0], R4 ;  /* 0x0000b000ff021a19 */ /* 0x000fe80000011604 */
[----:B------:R-:W-:Y:S01]  /*14880*/  @!P0 IADD3 R4, P1, R2, R232, RZ ;  /* 0x000000e802048210 */ /* 0x000fe20007f3e0ff */
[----:B------:R-:W-:Y:S04]  /*14890*/  IMAD.MOV R176, RZ, RZ, -R2 ;  /* 0x000000ffffb07224 */ /* 0x000fe800078e0a02 */
[----:B------:R-:W-:Y:S01]  /*148a0*/  IMAD R212, R176, c[0x0][0x2b8], R3 ;  /* 0x0000ae00b0d47a24 */ /* 0x000fe200078e0203 */
[----:B------:R-:W-:Y:S02]  /*148b0*/  @!P0 LEA.HI.X.SX32 R3, R2, R234, 0x1, P1 ;  /* 0x000000ea02038211 */ /* 0x000fe400008f0eff */
[C---:B------:R-:W-:Y:S02]  /*148c0*/  @!P0 LEA R2, P1, R4.reuse, c[0x0][0x2a0], 0x2 ;  /* 0x0000a80004028a11 */ /* 0x040fe400078210ff */
[----:B------:R-:W-:Y:S02]  /*148d0*/  IADD3 R176, -R143, 0x30, RZ ;  /* 0x000000308fb07810 */ /* 0x000fe40007ffe1ff */
[----:B------:R-:W-:Y:S05]  /*148e0*/  @!P0 LEA.HI.X R3, R4, c[0x0][0x2a4], R3, 0x2, P1 ;  /* 0x0000a90004038a11 */ /* 0x000fea00008f1403 */
[----:B------:R1:W2:Y:S02]  /*148f0*/  @!P0 LDG.E R211, [R2.64] ;  /* 0x0000000602d38981 */ /* 0x0002a4000c1e1900 */
[----:B-1----:R-:W-:Y:S05]  /*14900*/  SHF.R.S32.HI R2, RZ, 0x1f, R212 ;  /* 0x0000001fff027819 */ /* 0x002fea00000114d4 */
[----:B------:R-:W-:Y:S02]  /*14910*/  IMAD R4, R2, c[0x0][0x1e0], RZ ;  /* 0x0000780002047a24 */ /* 0x000fe400078e02ff */
[C---:B------:R-:W-:Y:S04]  /*14920*/  IMAD.WIDE.U32 R2, R212.reuse, c[0x0][0x1e0], RZ ;  /* 0x00007800d4027a25 */ /* 0x040fe800078e00ff */
        /* <DEDUP_REMOVED lines=13> */
.L_x_5184:
[----:B------:R-:W-:-:S05]  /*14a00*/  BRA.DIV ~URZ, `(.L_x_5102) ;  /* 0x000081327f007947 */ /* 0x000fca000b800000 */
[----:B------:R3:W4:Y:S02]  /*14a10*/  SHFL.IDX PT, R2, R180, RZ, 0x181f ;  /* 0x00181fffb4027589 */ /* 0x00072400000e0000 */
.L_x_5185:
[C---:B----4-:R-:W-:Y:S04]  /*14a20*/  @P0 LEA R178, P1, R140.reuse, R2, 0x1 ;  /* 0x000000028cb20211 */ /* 0x050fe800078208ff */
[----:B--2---:R-:W-:Y:S05]  /*14a30*/  @P0 LEA.HI.X R179, R140, R4, R141, 0x1, P1 ;  /* 0x000000048cb30211 */ /* 0x004fea00008f0c8d */
        /* <DEDUP_REMOVED lines=15> */
[----:B------:R4:W1:Y:S04]  /*14b30*/  SHFL.IDX PT, R4, R177, 0x1, 0x181f ;  /* 0x00381f00b1047f89 */ /* 0x00086800000e0000 */
[----:B--2---:R4:W2:Y:S02]  /*14b40*/  SHFL.IDX PT, R2, R180, 0x1, 0x181f ;  /* 0x00381f00b4027f89 */ /* 0x0048a400000e0000 */
.L_x_5186:
[C---:B--2---:R-:W-:Y:S04]  /*14b50*/  @P0 LEA R176, P1, R140.reuse, R2, 0x1 ;  /* 0x000000028cb00211 */ /* 0x044fe800078208ff */
[----:B-1--4-:R-:W-:Y:S05]  /*14b60*/  @P0 LEA.HI.X R177, R140, R4, R141, 0x1, P1 ;  /* 0x000000048cb10211 */ /* 0x012fea00008f0c8d */
[----:B------:R-:W-:Y:S01]  /*14b70*/  @!PT LDS RZ, [RZ] ;  /* 0x00000000fffff984 */ /* 0x000fe20000000800 */
[----:B------:R-:W-:Y:S01]  /*14b80*/  @!PT LDS RZ, [RZ] ;  /* 0x00000000fffff984 */ /* 0x000fe20000000800 */
[----:B------:R-:W-:Y:S01]  /*14b90*/  @!PT LDS RZ, [RZ] ;  /* 0x00000000fffff984 */ /* 0x000fe20000000800 */
[----:B------:R1:W-:Y:S02]  /*14ba0*/  @P0 LDGSTS.E.BYPASS.LTC128B.128 [R207+0xb080], [R176.64], !P5 ;  /* 0x0b080000b0cf0fae */ /* 0x0003e4000e901d46 */
[C---:B-1----:R-:W-:Y:S04]  /*14bb0*/  @P0 LEA R176, P1, R206.reuse, R2, 0x1 ;  /* 0x00000002ceb00211 */ /* 0x042fe800078208ff */
[----:B------:R-:W-:Y:S05]  /*14bc0*/  @P0 LEA.HI.X R177, R206, R4, R214, 0x1, P1 ;  /* 0x00000004ceb10211 */ /* 0x000fea00008f0cd6 */
[----:B------:R1:W-:Y:S02]  /*14bd0*/  @P0 LDGSTS.E.BYPASS.LTC128B.128 [R207+0xc880], [R176.64], !P4 ;  /* 0x0c880000b0cf0fae */ /* 0x0003e4000e101d46 */
[C---:B-1----:R-:W-:Y:S04]  /*14be0*/  @P0 LEA R176, P1, R205.reuse, R2, 0x1 ;  /* 0x00000002cdb00211 */ /* 0x042fe800078208ff */
[----:B------:R-:W-:Y:S02]  /*14bf0*/  @P0 LEA.HI.X R177, R205, R4, R216, 0x1, P1 ;  /* 0x00000004cdb10211 */ /* 0x000fe400008f0cd8 */
[C---:B------:R-:W-:Y:S03]  /*14c00*/  @P0 LEA R2, P1, R204.reuse, R2, 0x1 ;  /* 0x00000002cc020211 */ /* 0x040fe600078208ff */
[----:B------:R1:W-:Y:S01]  /*14c10*/  @P0 LDGSTS.E.BYPASS.LTC128B.128 [R207+0xe080], [R176.64], !P3 ;  /* 0x0e080000b0cf0fae */ /* 0x0003e2000d901d46 */
[----:B------:R-:W-:Y:S05]  /*14c20*/  @P0 LEA.HI.X R3, R204, R4, R215, 0x1, P1 ;  /* 0x00000004cc030211 */ /* 0x000fea00008f0cd7 */
[----:B------:R1:W-:Y:S04]  /*14c30*/  @P0 LDGSTS.E.BYPASS.LTC128B.128 [R207+0xf880], [R2.64], !P2 ;  /* 0x0f88000002cf0fae */ /* 0x0003e8000d101d46 */
.L_x_5100:
[----:B------:R-:W-:Y:S05]  /*14c40*/  BSYNC B0 ;  /* 0x0000000000007941 */ /* 0x000fea0003800000 */
.L_x_5099:
        /* <DEDUP_REMOVED lines=27> */
.L_x_5187:
[----:B-12---:R-:W-:Y:S01]  /*14e00*/  FMNMX.FTZ R4, R4, R2, !PT ;  /* 0x0000000204047209 */ /* 0x006fe20007810000 */
[----:B------:R-:W-:-:S05]  /*14e10*/  BRA.DIV ~URZ, `(.L_x_5105) ;  /* 0x00007eb27f007947 */ /* 0x000fca000b800000 */
[----:B------:R-:W1:Y:S02]  /*14e20*/  SHFL.BFLY PT, R2, R4, 0x1, 0x1f ;  /* 0x0c201f0004027f89 */ /* 0x000e6400000e0000 */
[----:B-1----:R-:W-:Y:S02]  /*14e30*/  FMNMX.FTZ R6, R4, R2, !PT ;  /* 0x0000000204067209 */ /* 0x002fe40007810000 */
[----:B------:R-:W1:Y:S02]  /*14e40*/  SHFL.BFLY PT, R2, R176, 0x2, 0x1f ;  /* 0x0c401f00b0027f89 */ /* 0x000e6400000e0000 */
[----:B-1----:R-:W-:Y:S05]  /*14e50*/  FMNMX.FTZ R4, R176, R2, !PT ;  /* 0x00000002b0047209 */ /* 0x002fea0007810000 */
[----:B------:R1:W2:Y:S02]  /*14e60*/  SHFL.BFLY PT, R2, R4, 0x1, 0x1f ;  /* 0x0c201f0004027f89 */ /* 0x0002a400000e0000 */
.L_x_5188:
        /* <DEDUP_REMOVED lines=24> */
[----:B------:R-:W-:Y:S01]  /*14ff0*/  FFMA.FTZ R2, R3, R218, R16 ;  /* 0x000000da03027223 */ /* 0x000fe20000010010 */
[----:B------:R-:W-:Y:S01]  /*15000*/  F2FP.BF16.PACK_AB R176, R9, R16 ;  /* 0x0000001009b0723e */ /* 0x000fe200000010ff */
[----:B------:R-:W-:Y:S02]  /*15010*/  FMUL.FTZ R32, R3, R152 ;  /* 0x0000009803207220 */ /* 0x000fe40000410000 */
[----:B------:R-:W-:Y:S02]  /*15020*/  FADD.FTZ R12, R9, R2 ;  /* 0x00000002090c7221 */ /* 0x000fe40000010000 */
[C---:B------:R-:W-:Y:S02]  /*15030*/  FADD.FTZ R2, -R4.reuse, R5 ;  /* 0x0000000504027221 */ /* 0x040fe40000010100 */
[----:B------:R-:W-:Y:S02]  /*15040*/  FMUL.FTZ R9, R4, c[0x0][0x2d0] ;  /* 0x0000b40004097a20 */ /* 0x000fe40000410000 */
        /* <DEDUP_REMOVED lines=14> */
[--C-:B---3--:R-:W-:Y:S01]  /*15130*/  FFMA.FTZ R180, R23, c[0x0][0x2d0], -R9.reuse ;  /* 0x0000b40017b47a23 */ /* 0x108fe20000010809 */
[----:B------:R-:W-:Y:S01]  /*15140*/  MUFU.EX2 R5, R5 ;  /* 0x0000000500057308 */ /* 0x000fe20000000800 */
[----:B------:R-:W-:Y:S02]  /*15150*/  FFMA.FTZ R9, R35, c[0x0][0x2d0], -R9 ;  /* 0x0000b40023097a23 */ /* 0x000fe40000010809 */
[----:B------:R-:W-:Y:S02]  /*15160*/  FADD.FTZ R12, R17, R12 ;  /* 0x0000000c110c7221 */ /* 0x000fe40000010000 */
[C---:B-1----:R-:W-:Y:S02]  /*15170*/  FMUL.FTZ R34, R2.reuse, R154 ;  /* 0x0000009a02227220 */ /* 0x042fe40000410000 */
[C---:B------:R-:W-:Y:S02]  /*15180*/  FMUL.FTZ R35, R2.reuse, R155 ;  /* 0x0000009b02237220 */ /* 0x040fe40000410000 */
[----:B------:R-:W1:Y:S01]  /*15190*/  LDSM.16.MT88.4 R152, [R151] ;  /* 0x000000009798783b */ /* 0x000e620000004200 */
[----:B------:R-:W-:Y:S01]  /*151a0*/  FMUL.FTZ R21, R3, R165 ;  /* 0x000000a503157220 */ /* 0x000fe20000410000 */
[----:B------:R-:W-:Y:S01]  /*151b0*/  MUFU.EX2 R183, R183 ;  /* 0x000000b700b77308 */ /* 0x000fe20000000800 */
[----:B------:R-:W-:Y:S02]  /*151c0*/  FADD.FTZ R188, R13, R12 ;  /* 0x0000000c0dbc7221 */ /* 0x000fe40000010000 */
[C---:B------:R-:W-:Y:S02]  /*151d0*/  FMUL.FTZ R12, R3.reuse, R172 ;  /* 0x000000ac030c7220 */ /* 0x040fe40000410000 */
[C---:B------:R-:W-:Y:S02]  /*151e0*/  FMUL.FTZ R13, R3.reuse, R173 ;  /* 0x000000ad030d7220 */ /* 0x040fe40000410000 */
[C---:B------:R-:W-:Y:S02]  /*151f0*/  FMUL.FTZ R14, R2.reuse, R174 ;  /* 0x000000ae020e7220 */ /* 0x040fe40000410000 */
[C---:B------:R-:W-:Y:S01]  /*15200*/  FMUL.FTZ R16, R3.reuse, R168 ;  /* 0x000000a803107220 */ /* 0x040fe20000410000 */
[----:B------:R2:W3:Y:S01]  /*15210*/  MUFU.EX2 R172, R15 ;  /* 0x0000000f00ac7308 */ /* 0x0004e20000000800 */
[C---:B------:R-:W-:Y:S02]  /*15220*/  FMUL.FTZ R17, R3.reuse, R169 ;  /* 0x000000a903117220 */ /* 0x040fe40000410000 */
[C---:B------:R-:W-:Y:S02]  /*15230*/  FMUL.FTZ R18, R2.reuse, R170 ;  /* 0x000000aa02127220 */ /* 0x040fe40000410000 */
[C---:B------:R-:W-:Y:S02]  /*15240*/  FMUL.FTZ R19, R2.reuse, R171 ;  /* 0x000000ab02137220 */ /* 0x040fe40000410000 */
[C---:B------:R-:W-:Y:S01]  /*15250*/  FMUL.FTZ R20, R3.reuse, R164 ;  /* 0x000000a403147220 */ /* 0x040fe20000410000 */
[----:B------:R-:W-:Y:S01]  /*15260*/  LDSM.16.MT88.4 R168, [R151+0x1000] ;  /* 0x0010000097a8783b */ /* 0x000fe20000004200 */
[C---:B------:R-:W-:Y:S01]  /*15270*/  FMUL.FTZ R22, R2.reuse, R166 ;  /* 0x000000a602167220 */ /* 0x040fe20000410000 */
[----:B------:R3:W4:Y:S01]  /*15280*/  MUFU.EX2 R165, R177 ;  /* 0x000000b100a57308 */ /* 0x0007220000000800 */
        /* <DEDUP_REMOVED lines=8> */
[C---:B--2---:R-:W-:Y:S02]  /*15310*/  FMUL.FTZ R15, R2.reuse, R175 ;  /* 0x000000af020f7220 */ /* 0x044fe40000410000 */
[C---:B------:R-:W-:Y:S02]  /*15320*/  FMUL.FTZ R30, R2.reuse, R158 ;  /* 0x0000009e021e7220 */ /* 0x040fe40000410000 */
[----:B------:R-:W-:Y:S01]  /*15330*/  FMUL.FTZ R31, R2, R159 ;  /* 0x0000009f021f7220 */ /* 0x000fe20000410000 */
[----:B------:R-:W-:Y:S01]  /*15340*/  MUFU.EX2 R161, R185 ;  /* 0x000000b900a17308 */ /* 0x000fe20000000800 */
[C---:B------:R-:W-:Y:S01]  /*15350*/  FMUL.FTZ R36, R3.reuse, R36 ;  /* 0x0000002403247220 */ /* 0x040fe20000410000 */
[----:B------:R-:W-:Y:S01]  /*15360*/  LDSM.16.MT88.4 R156, [R151+0x800] ;  /* 0x00080000979c783b */ /* 0x000fe20000004200 */
[C---:B------:R-:W-:Y:S01]  /*15370*/  FMUL.FTZ R37, R3.reuse, R37 ;  /* 0x0000002503257220 */ /* 0x040fe20000410000 */
[----:B---3--:R-:W-:Y:S01]  /*15380*/  F2FP.BF16.PACK_AB R177, R172, R5 ;  /* 0x00000005acb1723e */ /* 0x008fe200000010ff */
[----:B------:R-:W-:Y:S01]  /*15390*/  FMUL.FTZ R38, R2, R38 ;  /* 0x0000002602267220 */ /* 0x000fe20000410000 */
[----:B----4-:R-:W-:Y:S01]  /*153a0*/  F2FP.BF16.PACK_AB R179, R208, R165 ;  /* 0x000000a5d0b3723e */ /* 0x010fe200000010ff */
[C---:B------:R-:W-:Y:S02]  /*153b0*/  FMUL.FTZ R39, R2.reuse, R39 ;  /* 0x0000002702277220 */ /* 0x040fe40000410000 */
[C---:B------:R-:W-:Y:S01]  /*153c0*/  FMUL.FTZ R40, R3.reuse, R40 ;  /* 0x0000002803287220 */ /* 0x040fe20000410000 */
[----:B------:R-:W-:Y:S01]  /*153d0*/  MUFU.EX2 R185, R180 ;  /* 0x000000b400b97308 */ /* 0x000fe20000000800 */
[C---:B------:R-:W-:Y:S02]  /*153e0*/  FMUL.FTZ R41, R3.reuse, R41 ;  /* 0x0000002903297220 */ /* 0x040fe40000410000 */
        /* <DEDUP_REMOVED lines=109> */
[C---:B------:R-:W-:Y:S02]  /*15ac0*/  FFMA.FTZ R164, R2.reuse, R217, R5 ;  /* 0x000000d902a47223 */ /* 0x040fe40000010005 */
[----:B------:R-:W2:Y:S01]  /*15ad0*/  MUFU.EX2 R5, R187 ;  /* 0x000000bb00057308 */ /* 0x000ea20000000800 */
        /* <DEDUP_REMOVED lines=8> */
[----:B------:R-:W-:Y:S05]  /*15b60*/  FMUL.FTZ R139, R2, R139 ;  /* 0x0000008b028b7220 */ /* 0x000fea0000410000 */
[----:B------:R-:W4:Y:S01]  /*15b70*/  MUFU.EX2 R186, R181 ;  /* 0x000000b500ba7308 */ /* 0x000f220000000800 */
[----:B--2---:R-:W-:Y:S01]  /*15b80*/  FADD.FTZ R2, R5, R188 ;  /* 0x000000bc05027221 */ /* 0x004fe20000010000 */
[C---:B-1----:R-:W-:Y:S08]  /*15b90*/  HMMA.16816.F32.BF16 R52, R176.reuse, R152, R52 ;  /* 0x00000098b034723c */ /* 0x042ff00000041834 */
[----:B------:R-:W1:Y:S01]  /*15ba0*/  MUFU.EX2 R181, R190 ;  /* 0x000000be00b57308 */ /* 0x000e620000000800 */
[C---:B------:R-:W-:Y:S01]  /*15bb0*/  HMMA.16816.F32.BF16 R56, R176.reuse, R154, R56 ;  /* 0x0000009ab038723c */ /* 0x040fe20000041838 */
[----:B------:R-:W2:Y:S02]  /*15bc0*/  LDSM.16.MT88.4 R152, [R198+0x1800] ;  /* 0x00180000c698783b */ /* 0x000ea40000004200 */
[----:B---3--:R-:W-:Y:S04]  /*15bd0*/  FADD.FTZ R2, R3, R2 ;  /* 0x0000000203027221 */ /* 0x008fe80000010000 */
[----:B------:R-:W-:Y:S05]  /*15be0*/  FADD.FTZ R2, R161, R2 ;  /* 0x00000002a1027221 */ /* 0x000fea0000010000 */
        /* <DEDUP_REMOVED lines=34> */
[----:B------:R-:W3:Y:S02]  /*15e10*/  LDSM.16.MT88.4 R160, [R196+0x800] ;  /* 0x00080000c4a0783b */ /* 0x000ee40000004200 */
[----:B------:R-:W4:Y:S01]  /*15e20*/  MUFU.EX2 R3, R194 ;  /* 0x000000c200037308 */ /* 0x000f220000000800 */
[----:B------:R-:W-:Y:S02]  /*15e30*/  F2FP.BF16.PACK_AB R155, R183, R184 ;  /* 0x000000b8b79b723e */ /* 0x000fe400000010ff */
[----:B-1----:R-:W-:Y:S02]  /*15e40*/  F2FP.BF16.PACK_AB R177, R182, R181 ;  /* 0x000000b5b6b1723e */ /* 0x002fe400000010ff */
[----:B------:R-:W-:Y:S03]  /*15e50*/  F2FP.BF16.PACK_AB R179, R9, R180 ;  /* 0x000000b409b3723e */ /* 0x000fe600000010ff */
[C---:B------:R-:W-:Y:S05]  /*15e60*/  HMMA.16816.F32.BF16 R12, R152.reuse, R156, R12 ;  /* 0x0000009c980c723c */ /* 0x040fea000004180c */
[----:B--2---:R-:W-:Y:S03]  /*15e70*/  FADD.FTZ R2, R5, R2 ;  /* 0x0000000205027221 */ /* 0x004fe60000010000 */
[C---:B------:R-:W-:Y:S01]  /*15e80*/  HMMA.16816.F32.BF16 R16, R152.reuse, R158, R16 ;  /* 0x0000009e9810723c */ /* 0x040fe20000041810 */
[----:B------:R-:W1:Y:S03]  /*15e90*/  LDSM.16.MT88.4 R156, [R198+0x800] ;  /* 0x00080000c69c783b */ /* 0x000e660000004200 */
[C---:B----4-:R-:W-:Y:S01]  /*15ea0*/  F2FP.BF16.PACK_AB R176, R3.reuse, R5 ;  /* 0x0000000503b0723e */ /* 0x050fe200000010ff */
[----:B------:R-:W-:Y:S02]  /*15eb0*/  FADD.FTZ R2, R3, R2 ;  /* 0x0000000203027221 */ /* 0x000fe40000010000 */
[----:B------:R-:W-:Y:S01]  /*15ec0*/  FADD.FTZ R3, R172, R164 ;  /* 0x000000a4ac037221 */ /* 0x000fe20000010000 */
[----:B------:R-:W-:Y:S01]  /*15ed0*/  MOV R5, R4 ;  /* 0x0000000400057202 */ /* 0x000fe20000000f00 */
        /* <DEDUP_REMOVED lines=41> */
[C---:B------:R-:W-:Y:S03]  /*16170*/  HMMA.16816.F32.BF16 R128, R152.reuse, R158, R128 ;  /* 0x0000009e9880723c */ /* 0x040fe60000041880 */
[----:B------:R-:W3:Y:S01]  /*16180*/  MUFU.EX2 R156, R192 ;  /* 0x000000c0009c7308 */ /* 0x000ee20000000800 */
[----:B-1----:R-:W-:Y:S04]  /*16190*/  FADD.FTZ R2, R157, R2 ;  /* 0x000000029d027221 */ /* 0x002fe80000010000 */
[C---:B--2---:R-:W-:Y:S04]  /*161a0*/  HMMA.16816.F32.BF16 R132, R152.reuse, R160, R132 ;  /* 0x000000a09884723c */ /* 0x044fe80000041884 */
[C---:B---3--:R-:W-:Y:S01]  /*161b0*/  F2FP.BF16.PACK_AB R178, R156.reuse, R157 ;  /* 0x0000009d9cb2723e */ /* 0x048fe200000010ff */
[----:B------:R-:W-:Y:S03]  /*161c0*/  FADD.FTZ R218, R156, R2 ;  /* 0x000000029cda7221 */ /* 0x000fe60000010000 */
[----:B------:R-:W-:Y:S01]  /*161d0*/  HMMA.16816.F32.BF16 R136, R152, R162, R136 ;  /* 0x000000a29888723c */ /* 0x000fe20000041888 */
[----:B------:R-:W1:Y:S03]  /*161e0*/  LDSM.16.MT88.4 R160, [R196+0x1000] ;  /* 0x00100000c4a0783b */ /* 0x000e660000004200 */
[----:B------:R-:W-:Y:S04]  /*161f0*/  FADD.FTZ R2, R165, R3 ;  /* 0x00000003a5027221 */ /* 0x000fe80000010000 */
        /* <DEDUP_REMOVED lines=14> */
[----:B------:R-:W-:Y:S01]  /*162e0*/  FADD.FTZ R3, R180, R2 ;  /* 0x00000002b4037221 */ /* 0x000fe20000010000 */
[----:B------:R-:W-:Y:S03]  /*162f0*/  IADD3 R2, R210, -0x1, RZ ;  /* 0xffffffffd2027810 */ /* 0x000fe60007ffe0ff */
[----:B------:R-:W-:Y:S01]  /*16300*/  FADD.FTZ R217, R9, R3 ;  /* 0x0000000309d97221 */ /* 0x000fe20000010000 */
[C---:B------:R-:W-:Y:S04]  /*16310*/  HMMA.16816.F32.BF16 R160, R176.reuse, R162, R24 ;  /* 0x000000a2b0a0723c */ /* 0x040fe80000041818 */
[----:B------:R-:W-:Y:S04]  /*16320*/  MOV R210, R2 ;  /* 0x0000000200d27202 */ /* 0x000fe80000000f00 */
        /* <DEDUP_REMOVED lines=40> */
.L_x_5094:
        /* <DEDUP_REMOVED lines=8> */
.L_x_5189:
        /* <DEDUP_REMOVED lines=148> */
.L_x_5015:
[----:B------:R1:W5:Y:S04]  /*16f70*/  LDL R5, [R1] ;  /* 0x0000000001057983 */ /* 0x0003680000100800 */
        /* <DEDUP_REMOVED lines=17> */
[----:B------:R1:W-:Y:S02]  /*17090*/  STL [R1], R5 ;  /* 0x0000000501007387 */ /* 0x0003e40000100800 */
.L_x_5109:
[----:B-1----:R-:W-:Y:S05]  /*170a0*/  BSYNC B0 ;  /* 0x0000000000007941 */ /* 0x002fea0003800000 */
.L_x_5108:
[----:B------:R-:W-:Y:S01]  /*170b0*/  PRMT R2, R2, 0x9910, RZ ;  /* 0x0000991002027816 */ /* 0x000fe200000000ff */
[----:B------:R-:W-:Y:S01]  /*170c0*/  BSSY B1, `(.L_x_5110) ;  /* 0x0000412000017945 */ /* 0x000fe20003800000 */
[----:B-----5:R-:W-:Y:S02]  /*170d0*/  IMAD.MOV.U32 R114, RZ, RZ, R5 ;  /* 0x000000ffff727224 */ /* 0x020fe400078e0005 */
[----:B------:R-:W-:-:S13]  /*170e0*/  ISETP.NE.AND P0, PT, R2, RZ, PT ;  /* 0x000000ff0200720c */ /* 0x000fda0003f05270 */
[----:B------:R-:W-:Y:S05]  /*170f0*/  @!P0 BRA `(.L_x_5111) ;  /* 0x000033a000008947 */ /* 0x000fea0003800000 */
[----:B------:R-:W2:Y:S04]  /*17100*/  LDL R10, [R1+0x1c] ;  /* 0x00001c00010a7983 */ /* 0x000ea80000100800 */
[----:B---3--:R-:W3:Y:S04]  /*17110*/  LDL R13, [R1+0x20] ;  /* 0x00002000010d7983 */ /* 0x008ee80000100800 */
[----:B----4-:R-:W4:Y:S04]  /*17120*/  LDL R12, [R1+0x28] ;  /* 0x00002800010c7983 */ /* 0x010f280000100800 */
        /* <DEDUP_REMOVED lines=13> */
[----:B---3--:R1:W-:Y:S04]  /*17200*/  STS [R13], R3 ;  /* 0x000000030d007388 */ /* 0x0083e80000000800 */
[----:B------:R2:W-:Y:S01]  /*17210*/  STS [R13+0x400], R2 ;  /* 0x000400020d007388 */ /* 0x0005e20000000800 */
[----:B-1----:R-:W-:Y:S02]  /*17220*/  F2FP.BF16.PACK_AB R3, R29, R28 ;  /* 0x0000001c1d03723e */ /* 0x002fe400000010ff */
[----:B--2---:R-:W-:-:S03]  /*17230*/  F2FP.BF16.PACK_AB R2, R133, R132 ;  /* 0x000000848502723e */ /* 0x004fc600000010ff */
[----:B----4-:R1:W-:Y:S04]  /*17240*/  STS [R12+0x80], R3 ;  /* 0x000080030c007388 */ /* 0x0103e80000000800 */
        /* <DEDUP_REMOVED lines=116> */
[----:B------:R1:W-:Y:S01]  /*17990*/  STS [R5+0xc080], R3 ;  /* 0x00c0800305007388 */ /* 0x0003e20000000800 */
[----:B------:R-:W-:-:S03]  /*179a0*/  IMAD.MOV.U32 R9, RZ, RZ, c[0x0][0x388] ;  /* 0x0000e200ff097624 */ /* 0x000fc600078e00ff */
[----:B------:R3:W-:Y:S01]  /*179b0*/  STS [R5+0xc480], R2 ;  /* 0x00c4800205007388 */ /* 0x0007e20000000800 */
[----:B-1----:R-:W-:Y:S02]  /*179c0*/  F2FP.BF16.PACK_AB R3, R23, R22 ;  /* 0x000000161703723e */ /* 0x002fe400000010ff */
[----:B---3--:R-:W-:-:S03]  /*179d0*/  F2FP.BF16.PACK_AB R2, R79, R78 ;  /* 0x0000004e4f02723e */ /* 0x008fc600000010ff */
[----:B------:R-:W-:Y:S04]  /*179e0*/  STS [R4+0xc000], R3 ;  /* 0x00c0000304007388 */ /* 0x000fe80000000800 */
[----:B------:R1:W-:Y:S04]  /*179f0*/  STS [R4+0xc400], R2 ;  /* 0x00c4000204007388 */ /* 0x0003e80000000800 */
[----:B------:R-:W-:Y:S01]  /*17a00*/  BAR.SYNC.DEFER_BLOCKING 0x1, 0x100 ;  /* 0x0044000000007b1d */ /* 0x000fe20000010000 */
[----:B------:R-:W-:Y:S02]  /*17a10*/  ISETP.NE.AND.EX P2, PT, RZ, c[0x0][0x504], PT, P2 ;  /* 0x00014100ff007a0c */ /* 0x000fe40003f45320 */
[----:B-1----:R-:W-:-:S04]  /*17a20*/  @P1 IADD3 R2, P0, R252, c[0x0][0x508], RZ ;  /* 0x00014200fc021a10 */ /* 0x002fc80007f1e0ff */
[----:B--2---:R-:W-:Y:S02]  /*17a30*/  @P1 IADD3.X R3, R10, c[0x0][0x50c], RZ, P0, !PT ;  /* 0x000143000a031a10 */ /* 0x004fe400007fe4ff */
        /* <DEDUP_REMOVED lines=9> */
[----:B-----5:R1:W2:Y:S04]  /*17ad0*/  LDG.E R9, [R4.64] ;  /* 0x0000000604097981 */ /* 0x0202a8000c1e1900 */
[----:B-1----:R-:W2:Y:S02]  /*17ae0*/  LDG.E R4, [R4.64+0x4] ;  /* 0x0000040604047981 */ /* 0x002ea4000c1e1900 */
[----:B--2---:R-:W-:Y:S02]  /*17af0*/  IADD3 R9, -R9, R4, RZ ;  /* 0x0000000409097210 */ /* 0x004fe40007ffe1ff */
.L_x_5112:
        /* <DEDUP_REMOVED lines=124> */
.L_x_5190:
[----:B------:R-:W-:Y:S05]  /*182c0*/  BRA.DIV ~URZ, `(.L_x_5115) ;  /* 0x00004c827f007947 */ /* 0x000fea000b800000 */
[----:B------:R4:W2:Y:S02]  /*182d0*/  SHFL.IDX PT, R2, R16, RZ, 0x181f ;  /* 0x00181fff10027589 */ /* 0x0008a400000e0000 */
.L_x_5191:
        /* <DEDUP_REMOVED lines=19> */
.L_x_5117:
[----:B------:R-:W-:Y:S05]  /*18410*/  BSYNC B0 ;  /* 0x0000000000007941 */ /* 0x000fea0003800000 */
.L_x_5116:
[----:B------:R-:W-:Y:S05]  /*18420*/  BRA.DIV ~URZ, `(.L_x_5118) ;  /* 0x00004b927f007947 */ /* 0x000fea000b800000 */
[----:B---3--:R3:W4:Y:S04]  /*18430*/  SHFL.IDX PT, R5, R9, 0x1, 0x181f ;  /* 0x00381f0009057f89 */ /* 0x00872800000e0000 */
[----:B--2---:R3:W2:Y:S02]  /*18440*/  SHFL.IDX PT, R2, R16, 0x1, 0x181f ;  /* 0x00381f0010027f89 */ /* 0x0046a400000e0000 */
.L_x_5192:
        /* <DEDUP_REMOVED lines=20> */
.L_x_5120:
[----:B------:R-:W-:Y:S05]  /*18590*/  BSYNC B0 ;  /* 0x0000000000007941 */ /* 0x000fea0003800000 */
.L_x_5119:
[----:B------:R-:W-:Y:S05]  /*185a0*/  BRA.DIV ~URZ, `(.L_x_5121) ;  /* 0x00004ae27f007947 */ /* 0x000fea000b800000 */
[----:B----4-:R4:W3:Y:S02]  /*185b0*/  SHFL.IDX PT, R5, R9, 0x2, 0x181f ;  /* 0x00581f0009057f89 */ /* 0x0108e400000e0000 */
.L_x_5193:
[----:B------:R-:W-:Y:S05]  /*185c0*/  BRA.DIV ~URZ, `(.L_x_5122) ;  /* 0x00004b327f007947 */ /* 0x000fea000b800000 */
[----:B--2---:R2:W4:Y:S02]  /*185d0*/  SHFL.IDX PT, R2, R16, 0x2, 0x181f ;  /* 0x00581f0010027f89 */ /* 0x00452400000e0000 */
.L_x_5194:
        /* <DEDUP_REMOVED lines=20> */
.L_x_5124:
[----:B------:R-:W-:Y:S05]  /*18720*/  BSYNC B0 ;  /* 0x0000000000007941 */ /* 0x000fea0003800000 */
.L_x_5123:
[----:B------:R-:W-:Y:S05]  /*18730*/  BRA.DIV ~URZ, `(.L_x_5125) ;  /* 0x00004a327f007947 */ /* 0x000fea000b800000 */
[----:B---3--:R3:W2:Y:S04]  /*18740*/  SHFL.IDX PT, R5, R9, 0x3, 0x181f ;  /* 0x00781f0009057f89 */ /* 0x0086a800000e0000 */
[----:B----4-:R3:W4:Y:S02]  /*18750*/  SHFL.IDX PT, R2, R16, 0x3, 0x181f ;  /* 0x00781f0010027f89 */ /* 0x01072400000e0000 */
.L_x_5195:
        /* <DEDUP_REMOVED lines=21> */
.L_x_5113:
        /* <DEDUP_REMOVED lines=37> */
.L_x_5196:
[----:B------:R-:W-:Y:S05]  /*18b00*/  BRA.DIV ~URZ, `(.L_x_5128) ;  /* 0x000047a27f007947 */ /* 0x000fea000b800000 */
[----:B------:R3:W4:Y:S02]  /*18b10*/  SHFL.IDX PT, R2, R5, RZ, 0x1c1f ;  /* 0x001c1fff05027589 */ /* 0x00072400000e0000 */
.L_x_5197:
        /* <DEDUP_REMOVED lines=193> */
.L_x_5130:
[----:B------:R-:W-:Y:S05]  /*19730*/  BSYNC B0 ;  /* 0x0000000000007941 */ /* 0x000fea0003800000 */
.L_x_5129:
[----:B------:R-:W-:Y:S05]  /*19740*/  BRA.DIV ~URZ, `(.L_x_5131) ;  /* 0x00003bd27f007947 */ /* 0x000fea000b800000 */
[----:B--2---:R2:W1:Y:S04]  /*19750*/  SHFL.IDX PT, R4, R6, 0x1, 0x1c1f ;  /* 0x003c1f0006047f89 */ /* 0x00446800000e0000 */
[----:B----4-:R2:W4:Y:S02]  /*19760*/  SHFL.IDX PT, R2, R5, 0x1, 0x1c1f ;  /* 0x003c1f0005027f89 */ /* 0x01052400000e0000 */
.L_x_5198:
        /* <DEDUP_REMOVED lines=211> */
.L_x_5111:
[----:B---3--:R-:W2:Y:S01]  /*1a4a0*/  LDL.LU R6, [R1+0x10] ;  /* 0x0000100001067983 */ /* 0x008ea20000300800 */
[----:B------:R-:W-:Y:S02]  /*1a4b0*/  ISETP.NE.U32.AND P0, PT, RZ, c[0x0][0x508], PT ;  /* 0x00014200ff007a0c */ /* 0x000fe40003f05070 */
[----:B------:R-:W-:Y:S01]  /*1a4c0*/  ISETP.NE.U32.AND P3, PT, RZ, c[0x0][0x500], PT ;  /* 0x00014000ff007a0c */ /* 0x000fe20003f65070 */
[----:B------:R-:W3:Y:S01]  /*1a4d0*/  LDL.LU R3, [R1+0x3c] ;  /* 0x00003c0001037983 */ /* 0x000ee20000300800 */
[----:B------:R-:W-:Y:S01]  /*1a4e0*/  ISETP.NE.AND.EX P2, PT, RZ, c[0x0][0x50c], PT, P0 ;  /* 0x00014300ff007a0c */ /* 0x000fe20003f45300 */
[----:B------:R-:W-:Y:S01]  /*1a4f0*/  IMAD.MOV.U32 R2, RZ, RZ, RZ ;  /* 0x000000ffff027224 */ /* 0x000fe200078e00ff */
[----:B------:R-:W-:Y:S01]  /*1a500*/  ISETP.NE.AND.EX P3, PT, RZ, c[0x0][0x504], PT, P3 ;  /* 0x00014100ff007a0c */ /* 0x000fe20003f65330 */
[----:B------:R-:W-:Y:S01]  /*1a510*/  IMAD.MOV.U32 R21, RZ, RZ, c[0x0][0x388] ;  /* 0x0000e200ff157624 */ /* 0x000fe200078e00ff */
[----:B----4-:R-:W-:-:S09]  /*1a520*/  IADD3 R4, P1, R252, c[0x0][0x500], RZ ;  /* 0x00014000fc047a10 */ /* 0x010fd20007f3e0ff */
[----:B------:R-:W-:Y:S02]  /*1a530*/  @P2 IADD3 R10, P0, R252, c[0x0][0x508], RZ ;  /* 0x00014200fc0a2a10 */ /* 0x000fe40007f1e0ff */
[C---:B--2---:R-:W-:Y:S02]  /*1a540*/  IADD3.X R5, R6.reuse, c[0x0][0x504], RZ, P1, !PT ;  /* 0x0001410006057a10 */ /* 0x044fe40000ffe4ff */
[----:B------:R-:W-:-:S03]  /*1a550*/  @P2 IADD3.X R11, R6, c[0x0][0x50c], RZ, P0, !PT ;  /* 0x00014300060b2a10 */ /* 0x000fc600007fe4ff */
        /* <DEDUP_REMOVED lines=9> */
.L_x_5132:
        /* <DEDUP_REMOVED lines=60> */
.L_x_5134:
[----:B------:R-:W-:Y:S05]  /*1a9b0*/  BSYNC B0 ;  /* 0x0000000000007941 */ /* 0x000fea0003800000 */
.L_x_5133:
        /* <DEDUP_REMOVED lines=36> */
.L_x_5199:
[----:B------:R-:W-:Y:S05]  /*1ac00*/  BRA.DIV ~URZ, `(.L_x_5136) ;  /* 0x000028527f007947 */ /* 0x000fea000b800000 */
[----:B------:R3:W4:Y:S02]  /*1ac10*/  SHFL.IDX PT, R2, R16, RZ, 0x181f ;  /* 0x00181fff10027589 */ /* 0x00072400000e0000 */
.L_x_5200:
        /* <DEDUP_REMOVED lines=20> */
.L_x_5138:
[----:B------:R-:W-:Y:S05]  /*1ad60*/  BSYNC B0 ;  /* 0x0000000000007941 */ /* 0x000fea0003800000 */
.L_x_5137:
[----:B------:R-:W-:Y:S05]  /*1ad70*/  BRA.DIV ~URZ, `(.L_x_5139) ;  /* 0x000027527f007947 */ /* 0x000fea000b800000 */
[----:B--2---:R2:W1:Y:S04]  /*1ad80*/  SHFL.IDX PT, R4, R5, 0x1, 0x181f ;  /* 0x00381f0005047f89 */ /* 0x00446800000e0000 */
[----:B----4-:R2:W4:Y:S02]  /*1ad90*/  SHFL.IDX PT, R2, R16, 0x1, 0x181f ;  /* 0x00381f0010027f89 */ /* 0x01052400000e0000 */
.L_x_5201:
        /* <DEDUP_REMOVED lines=20> */
.L_x_5141:
[----:B------:R-:W-:Y:S05]  /*1aee0*/  BSYNC B0 ;  /* 0x0000000000007941 */ /* 0x000fea0003800000 */
.L_x_5140:
[----:B------:R-:W-:Y:S05]  /*1aef0*/  BRA.DIV ~URZ, `(.L_x_5142) ;  /* 0x000026a27f007947 */ /* 0x000fea000b800000 */
[----:B-1----:R1:W2:Y:S02]  /*1af00*/  SHFL.IDX PT, R4, R5, 0x2, 0x181f ;  /* 0x00581f0005047f89 */ /* 0x0022a400000e0000 */
.L_x_5202:
[----:B------:R-:W-:Y:S05]  /*1af10*/  BRA.DIV ~URZ, `(.L_x_5143) ;  /* 0x000026f27f007947 */ /* 0x000fea000b800000 */
[----:B----4-:R4:W1:Y:S02]  /*1af20*/  SHFL.IDX PT, R2, R16, 0x2, 0x181f ;  /* 0x00581f0010027f89 */ /* 0x01086400000e0000 */
.L_x_5203:
        /* <DEDUP_REMOVED lines=20> */
.L_x_5145:
[----:B------:R-:W-:Y:S05]  /*1b070*/  BSYNC B0 ;  /* 0x0000000000007941 */ /* 0x000fea0003800000 */
.L_x_5144:
[----:B------:R-:W-:Y:S05]  /*1b080*/  BRA.DIV ~URZ, `(.L_x_5146) ;  /* 0x000025f27f007947 */ /* 0x000fea000b800000 */
[----:B--2---:R2:W3:Y:S04]  /*1b090*/  SHFL.IDX PT, R4, R5, 0x3, 0x181f ;  /* 0x00781f0005047f89 */ /* 0x0044e800000e0000 */
[----:B-1----:R2:W1:Y:S02]  /*1b0a0*/  SHFL.IDX PT, R2, R16, 0x3, 0x181f ;  /* 0x00781f0010027f89 */ /* 0x00246400000e0000 */
.L_x_5204:
        /* <DEDUP_REMOVED lines=19> */
.L_x_5126:
[----:B------:R-:W-:Y:S05]  /*1b1e0*/  BSYNC B1 ;  /* 0x0000000000017941 */ /* 0x000fea0003800000 */
.L_x_5110:
[----:B-12-4-:R-:W2:Y:S02]  /*1b1f0*/  LDL R2, [R1+0x180] ;  /* 0x0001800001027983 */ /* 0x016ea40000100800 */
[----:B--2---:R-:W-:-:S13]  /*1b200*/  ISETP.NE.AND P0, PT, R2, RZ, PT ;  /* 0x000000ff0200720c */ /* 0x004fda0003f05270 */
[----:B------:R-:W-:Y:S01]  /*1b210*/  @P0 WARPSYNC 0xffffffff ;  /* 0xffffffff00000948 */ /* 0x000fe20003800000 */
[----:B------:R-:W-:Y:S06]  /*1b220*/  @P0 BAR.SYNC.DEFER_BLOCKING 0x5, 0x100 ;  /* 0x0144000000000b1d */ /* 0x000fec0000010000 */
[----:B------:R-:W1:Y:S04]  /*1b230*/  @P0 LDS.128 R12, [0x20080] ;  /* 0x02008000ff0c0984 */ /* 0x000e680000000c00 */
[----:B-1----:R1:W-:Y:S04]  /*1b240*/  @P0 STL.64 [R1], R12 ;  /* 0x0000000c01000387 */ /* 0x0023e80000100a00 */
        /* <DEDUP_REMOVED lines=9> */
.L_x_5205:
[----:B------:R-:W-:Y:S05]  /*1b2e0*/  BRA.DIV ~URZ, `(.L_x_5149) ;  /* 0x000024d27f007947 */ /* 0x000fea000b800000 */
[----:B------:R1:W2:Y:S02]  /*1b2f0*/  SHFL.IDX PT, R6, R114, 0x1, 0x1f ;  /* 0x00201f0072067f89 */ /* 0x0002a400000e0000 */
.L_x_5206:
        /* <DEDUP_REMOVED lines=19> */
.L_x_5207:
        /* <DEDUP_REMOVED lines=16> */
.L_x_5208:
[----:B---3--:R-:W-:Y:S01]  /*1b530*/  IMAD R2, R2, c[0x0][0x538], RZ ;  /* 0x00014e0002027a24 */ /* 0x008fe200078e02ff */
[----:B------:R-:W-:Y:S04]  /*1b540*/  BSSY B1, `(.L_x_5152) ;  /* 0x0000085000017945 */ /* 0x000fe80003800000 */
[----:B--2---:R-:W-:-:S04]  /*1b550*/  IADD3 R6, R2, R6, RZ ;  /* 0x0000000602067210 */ /* 0x004fc80007ffe0ff */
[----:B----4-:R-:W-:-:S13]  /*1b560*/  ISETP.GT.AND P0, PT, R6, R11, PT ;  /* 0x0000000b0600720c */ /* 0x010fda0003f04270 */
[----:B------:R-:W-:Y:S05]  /*1b570*/  @P0 BRA `(.L_x_5153) ;  /* 0x0000026000000947 */ /* 0x000fea0003800000 */
.L_x_5157:
        /* <DEDUP_REMOVED lines=18> */
.L_x_5209:
        /* <DEDUP_REMOVED lines=16> */
.L_x_5210:
[----:B--2---:R-:W-:-:S05]  /*1b7a0*/  IMAD R2, R2, c[0x0][0x538], RZ ;  /* 0x00014e0002027a24 */ /* 0x004fca00078e02ff */
[----:B------:R-:W-:-:S04]  /*1b7b0*/  IADD3 R6, R2, R6, RZ ;  /* 0x0000000602067210 */ /* 0x000fc80007ffe0ff */
[----:B------:R-:W-:-:S13]  /*1b7c0*/  ISETP.GT.AND P0, PT, R6, R11, PT ;  /* 0x0000000b0600720c */ /* 0x000fda0003f04270 */
[----:B-1----:R-:W-:Y:S05]  /*1b7d0*/  @!P0 BRA `(.L_x_5157) ;  /* 0xfffffda000008947 */ /* 0x002fea000383ffff */
.L_x_5153:
[----:B------:R-:W-:-:S05]  /*1b7e0*/  IADD3 R15, -R2, R6, RZ ;  /* 0x00000006020f7210 */ /* 0x000fca0007ffe1ff */
[----:B------:R-:W-:-:S05]  /*1b7f0*/  IMAD R2, R4, c[0x0][0x538], R15 ;  /* 0x00014e0004027a24 */ /* 0x000fca00078e020f */
[----:B------:R-:W-:Y:S01]  /*1b800*/  ISETP.GT.AND P0, PT, R2, R11, PT ;  /* 0x0000000b0200720c */ /* 0x000fe20003f04270 */
[----:B------:R-:W-:-:S12]  /*1b810*/  BRA.DIV ~URZ, `(.L_x_5158) ;  /* 0x000024a27f007947 */ /* 0x000fd8000b800000 */
[----:B------:R-:W-:-:S04]  /*1b820*/  VOTE.ANY R12, PT, !P0 ;  /* 0x00000000000c7806 */ /* 0x000fc800040e0100 */
.L_x_5211:
[----:B------:R2:W3:Y:S01]  /*1b830*/  POPC R14, R12 ;  /* 0x0000000c000e7309 */ /* 0x0004e20000000000 */
[----:B------:R-:W-:Y:S05]  /*1b840*/  BRA.DIV ~URZ, `(.L_x_5159) ;  /* 0x000024b27f007947 */ /* 0x000fea000b800000 */
[----:B---3--:R3:W4:Y:S04]  /*1b850*/  SHFL.IDX PT, R6, R9, R14, 0x1f ;  /* 0x00001f0e09067589 */ /* 0x00872800000e0000 */
[----:B------:R3:W1:Y:S02]  /*1b860*/  SHFL.IDX PT, R5, R10, R14, 0x1f ;  /* 0x00001f0e0a057589 */ /* 0x00066400000e0000 */
.L_x_5212:
[----:B------:R-:W-:Y:S01]  /*1b870*/  ISETP.NE.AND P0, PT, R12, RZ, PT ;  /* 0x000000ff0c00720c */ /* 0x000fe20003f05270 */
[----:B------:R-:W-:-:S12]  /*1b880*/  BSSY B0, `(.L_x_5160) ;  /* 0x0000005000007945 */ /* 0x000fd80003800000 */
[----:B------:R-:W-:Y:S05]  /*1b890*/  @!P0 BRA `(.L_x_5161) ;  /* 0x0000003000008947 */ /* 0x000fea0003800000 */
[----:B------:R-:W-:Y:S01]  /*1b8a0*/  IADD3 R2, R14, -0x1, RZ ;  /* 0xffffffff0e027810 */ /* 0x000fe20007ffe0ff */
[----:B------:R-:W-:Y:S05]  /*1b8b0*/  BRA.DIV ~URZ, `(.L_x_5162) ;  /* 0x000025127f007947 */ /* 0x000fea000b800000 */
[----:B------:R2:W3:Y:S02]  /*1b8c0*/  SHFL.IDX PT, R16, R4, R2, 0x1f ;  /* 0x00001f0204107589 */ /* 0x0004e400000e0000 */
.L_x_5161:
[----:B------:R-:W-:Y:S05]  /*1b8d0*/  BSYNC B0 ;  /* 0x0000000000007941 */ /* 0x000fea0003800000 */
.L_x_5160:
[----:B---3--:R-:W-:Y:S01]  /*1b8e0*/  IMAD R9, R16, c[0x0][0x538], R15 ;  /* 0x00014e0010097a24 */ /* 0x008fe200078e020f */
[----:B----4-:R-:W-:Y:S02]  /*1b8f0*/  IABS R3, R6 ;  /* 0x0000000600037213 */ /* 0x010fe40000000000 */
[----:B-12---:R-:W-:Y:S01]  /*1b900*/  IABS R4, R5 ;  /* 0x0000000500047213 */ /* 0x006fe20000000000 */
[----:B------:R-:W-:Y:S01]  /*1b910*/  IMAD.IADD R15, R11, 0x1, -R9 ;  /* 0x000000010b0f7824 */ /* 0x000fe200078e0a09 */
[----:B------:R1:W-:Y:S01]  /*1b920*/  STL [R1], R9 ;  /* 0x0000000901007387 */ /* 0x0003e20000100800 */
        /* <DEDUP_REMOVED lines=65> */
.L_x_5154:
[----:B------:R-:W-:Y:S01]  /*1bd40*/  MOV R2, c[0x0][0x53c] ;  /* 0x00014f0000027a02 */ /* 0x000fe20000000f00 */
[----:B------:R2:W-:Y:S04]  /*1bd50*/  STL [R1], R11 ;  /* 0x0000000b01007387 */ /* 0x0005e80000100800 */
[----:B------:R2:W-:Y:S04]  /*1bd60*/  STL [R1+0x4], RZ ;  /* 0x000004ff01007387 */ /* 0x0005e80000100800 */
[----:B------:R2:W-:Y:S04]  /*1bd70*/  STL [R1+0x8], RZ ;  /* 0x000008ff01007387 */ /* 0x0005e80000100800 */
[----:B------:R2:W-:Y:S02]  /*1bd80*/  STL [R1+0xc], R2 ;  /* 0x00000c0201007387 */ /* 0x0005e40000100800 */
.L_x_5163:
[----:B------:R-:W-:Y:S05]  /*1bd90*/  BSYNC B1 ;  /* 0x0000000000017941 */ /* 0x000fea0003800000 */
.L_x_5152:
[----:B------:R-:W3:Y:S04]  /*1bda0*/  LDL R12, [R1] ;  /* 0x00000000010c7983 */ /* 0x000ee80000100800 */
        /* <DEDUP_REMOVED lines=8> */
.L_x_5147:
[----:B-12---:R-:W2:Y:S02]  /*1be30*/  LDL R2, [R1+0xc] ;  /* 0x00000c0001027983 */ /* 0x006ea40000100800 */
[----:B--2---:R-:W-:-:S13]  /*1be40*/  ISETP.GE.AND P0, PT, R2, c[0x0][0x53c], PT ;  /* 0x00014f0002007a0c */ /* 0x004fda0003f06270 */
[----:B---3--:R-:W-:Y:S01]  /*1be50*/  @P0 CALL.REL.NOINC `(.L_x_5164) ;  /* 0x0000001000000944 */ /* 0x008fe20003c00000 */
[----:B------:R-:W-:Y:S05]  /*1be60*/  BRA `(.L_x_5165) ;  /* 0xfffe62f000007947 */ /* 0x000fea000383ffff */
.L_x_5164:
[----:B------:R-:W-:Y:S05]  /*1be70*/  EXIT ;  /* 0x000000000000794d */ /* 0x000fea0003800000 */
.L_x_4957:
[----:B------:R-:W-:Y:S01]  /*1be80*/  IMAD.MOV.U32 R2, RZ, RZ, R4 ;  /* 0x000000ffff027224 */ /* 0x000fe200078e0004 */
[----:B------:R-:W-:Y:S02]  /*1be90*/  MOV R5, 0x1 ;  /* 0x0000000100057802 */ /* 0x000fe40000000f00 */
[----:B------:R-:W-:Y:S02]  /*1bea0*/  MOV R3, 0x1bec0 ;  /* 0x0001bec000037802 */ /* 0x000fe40000000f00 */
[----:B------:R-:W-:Y:S05]  /*1beb0*/  CALL.REL.NOINC `($__internal_86_$__cuda_sm70_shflsync_up_p) ;  /* 0x0000203000007944 */ /* 0x000fea0003c00000 */
[----:B------:R-:W-:Y:S01]  /*1bec0*/  MOV R0, R5 ;  /* 0x0000000500007202 */ /* 0x000fe20000000f00 */
[----:B------:R-:W-:Y:S05]  /*1bed0*/  BRA `(.L_x_5166) ;  /* 0xfffe459000007947 */ /* 0x000fea000383ffff */
.L_x_4958:
[----:B------:R-:W-:Y:S01]  /*1bee0*/  IMAD.MOV.U32 R2, RZ, RZ, R4 ;  /* 0x000000ffff027224 */ /* 0x000fe200078e0004 */
[----:B------:R-:W-:Y:S02]  /*1bef0*/  MOV R5, 0x2 ;  /* 0x0000000200057802 */ /* 0x000fe40000000f00 */
[----:B------:R-:W-:Y:S02]  /*1bf00*/  MOV R3, 0x1bf20 ;  /* 0x0001bf2000037802 */ /* 0x000fe40000000f00 */
[----:B------:R-:W-:Y:S05]  /*1bf10*/  CALL.REL.NOINC `($__internal_86_$__cuda_sm70_shflsync_up_p) ;  /* 0x00001fd000007944 */ /* 0x000fea0003c00000 */
[----:B------:R-:W-:Y:S02]  /*1bf20*/  SEL R5, R5, RZ, P4 ;  /* 0x000000ff05057207 */ /* 0x000fe40002000000 */
[----:B------:R-:W-:-:S03]  /*1bf30*/  MOV R3, 0x1bf80 ;  /* 0x0001bf8000037802 */ /* 0x000fc60000000f00 */
[----:B------:R-:W-:Y:S01]  /*1bf40*/  IMAD.IADD R0, R4, 0x1, R5 ;  /* 0x0000000104007824 */ /* 0x000fe200078e0205 */
[----:B------:R-:W-:-:S03]  /*1bf50*/  MOV R5, 0x4 ;  /* 0x0000000400057802 */ /* 0x000fc60000000f00 */
[----:B------:R-:W-:Y:S02]  /*1bf60*/  IMAD.MOV.U32 R2, RZ, RZ, R0 ;  /* 0x000000ffff027224 */ /* 0x000fe400078e0000 */
        /* <DEDUP_REMOVED lines=13> */
[----:B------:R-:W-:Y:S01]  /*1c040*/  SEL R4, R5, RZ, P1 ;  /* 0x000000ff05047207 */ /* 0x000fe20000800000 */
[----:B------:R-:W-:Y:S01]  /*1c050*/  IMAD.MOV.U32 R208, RZ, RZ, 0x1f ;  /* 0x0000001fffd07424 */ /* 0x000fe200078e00ff */
[----:B------:R-:W-:Y:S02]  /*1c060*/  MOV R3, 0x1f ;  /* 0x0000001f00037802 */ /* 0x000fe40000000f00 */
[----:B------:R-:W-:Y:S01]  /*1c070*/  MOV R2, 0x1c0b0 ;  /* 0x0001c0b000027802 */ /* 0x000fe20000000f00 */
[----:B------:R-:W-:-:S04]  /*1c080*/  IMAD.IADD R4, R0, 0x1, R4 ;  /* 0x0000000100047824 */ /* 0x000fc800078e0204 */
[----:B------:R-:W-:Y:S02]  /*1c090*/  IMAD.MOV.U32 R209, RZ, RZ, R4 ;  /* 0x000000ffffd17224 */ /* 0x000fe400078e0004 */
[----:B------:R-:W-:Y:S05]  /*1c0a0*/  CALL.REL.NOINC `($__internal_85_$__cuda_sm70_shflsync_idx_p) ;  /* 0x00001df000007944 */ /* 0x000fea0003c00000 */
[----:B------:R-:W-:Y:S01]  /*1c0b0*/  MOV R0, R208 ;  /* 0x000000d000007202 */ /* 0x000fe20000000f00 */
[----:B------:R-:W-:Y:S05]  /*1c0c0*/  BRA `(.L_x_5167) ;  /* 0xfffe44a000007947 */ /* 0x000fea000383ffff */
.L_x_4960:
[----:B------:R-:W-:Y:S02]  /*1c0d0*/  SEL R2, RZ, 0x1, P0 ;  /* 0x00000001ff027807 */ /* 0x000fe40000000000 */
[----:B------:R-:W-:Y:S02]  /*1c0e0*/  MOV R3, 0x1c100 ;  /* 0x0001c10000037802 */ /* 0x000fe40000000f00 */
[----:B------:R-:W-:Y:S05]  /*1c0f0*/  CALL.REL.NOINC `($__internal_87_$__cuda_sm70_votesync_ballot) ;  /* 0x00001e6000007944 */ /* 0x000fea0003c00000 */
[----:B------:R-:W-:Y:S05]  /*1c100*/  BRA `(.L_x_5168) ;  /* 0xfffe44f000007947 */ /* 0x000fea000383ffff */
.L_x_4961:
[----:B------:R-:W-:Y:S01]  /*1c110*/  IMAD.MOV.U32 R209, RZ, RZ, R8 ;  /* 0x000000ffffd17224 */ /* 0x000fe200078e0008 */
[----:B--2---:R-:W-:Y:S01]  /*1c120*/  MOV R208, R14 ;  /* 0x0000000e00d07202 */ /* 0x004fe20000000f00 */
[----:B------:R-:W-:Y:S01]  /*1c130*/  IMAD.MOV.U32 R3, RZ, RZ, 0x1f ;  /* 0x0000001fff037424 */ /* 0x000fe200078e00ff */
[----:B------:R-:W-:Y:S02]  /*1c140*/  MOV R2, 0x1c160 ;  /* 0x0001c16000027802 */ /* 0x000fe40000000f00 */
[----:B-1----:R-:W-:Y:S05]  /*1c150*/  CALL.REL.NOINC `($__internal_85_$__cuda_sm70_shflsync_idx_p) ;  /* 0x00001d4000007944 */ /* 0x002fea0003c00000 */
[----:B------:R-:W-:Y:S01]  /*1c160*/  IMAD.MOV.U32 R11, RZ, RZ, R208 ;  /* 0x000000ffff0b7224 */ /* 0x000fe200078e00d0 */
[----:B------:R-:W-:Y:S01]  /*1c170*/  MOV R209, R7 ;  /* 0x0000000700d17202 */ /* 0x000fe20000000f00 */
[----:B------:R-:W-:Y:S01]  /*1c180*/  IMAD.MOV.U32 R6, RZ, RZ, RZ ;  /* 0x000000ffff067224 */ /* 0x000fe200078e00ff */
[----:B------:R-:W-:Y:S01]  /*1c190*/  MOV R208, R14 ;  /* 0x0000000e00d07202 */ /* 0x000fe20000000f00 */
[----:B------:R-:W-:Y:S01]  /*1c1a0*/  IMAD.MOV.U32 R3, RZ, RZ, 0x1f ;  /* 0x0000001fff037424 */ /* 0x000fe200078e00ff */
[----:B------:R-:W-:-:S02]  /*1c1b0*/  MOV R2, 0x1c1d0 ;  /* 0x0001c1d000027802 */ /* 0x000fc40000000f00 */
[----:B------:R-:W-:Y:S05]  /*1c1c0*/  CALL.REL.NOINC `($__internal_85_$__cuda_sm70_shflsync_idx_p) ;  /* 0x00001cd000007944 */ /* 0x000fea0003c00000 */
[----:B------:R-:W-:Y:S01]  /*1c1d0*/  MOV R10, R208 ;  /* 0x000000d0000a7202 */ /* 0x000fe20000000f00 */
[----:B------:R-:W-:Y:S05]  /*1c1e0*/  BRA `(.L_x_5169) ;  /* 0xfffe446000007947 */ /* 0x000fea000383ffff */
.L_x_4964:
[----:B------:R-:W-:Y:S01]  /*1c1f0*/  IMAD.MOV.U32 R209, RZ, RZ, R4 ;  /* 0x000000ffffd17224 */ /* 0x000fe200078e0004 */
[----:B------:R-:W-:-:S02]  /*1c200*/  MOV R3, 0x1f ;  /* 0x0000001f00037802 */ /* 0x000fc40000000f00 */
[----:B------:R-:W-:Y:S02]  /*1c210*/  MOV R2, 0x1c230 ;  /* 0x0001c23000027802 */ /* 0x000fe40000000f00 */
[----:B-1234-:R-:W-:Y:S05]  /*1c220*/  CALL.REL.NOINC `($__internal_85_$__cuda_sm70_shflsync_idx_p) ;  /* 0x00001c7000007944 */ /* 0x01efea0003c00000 */
[----:B------:R-:W-:Y:S01]  /*1c230*/  MOV R6, R208 ;  /* 0x000000d000067202 */ /* 0x000fe20000000f00 */
[----:B------:R-:W-:Y:S05]  /*1c240*/  BRA `(.L_x_4963) ;  /* 0xfffe446000007947 */ /* 0x000fea000383ffff */
.L_x_5016:
[----:B------:R-:W-:Y:S01]  /*1c250*/  IMAD.MOV.U32 R209, RZ, RZ, R5 ;  /* 0x000000ffffd17224 */ /* 0x000fe200078e0005 */
[----:B------:R-:W-:Y:S01]  /*1c260*/  MOV R208, RZ ;  /* 0x000000ff00d07202 */ /* 0x000fe20000000f00 */
[----:B------:R-:W-:Y:S01]  /*1c270*/  IMAD.MOV.U32 R3, RZ, RZ, 0x181f ;  /* 0x0000181fff037424 */ /* 0x000fe200078e00ff */
[----:B------:R-:W-:Y:S02]  /*1c280*/  MOV R2, 0x1c2a0 ;  /* 0x0001c2a000027802 */ /* 0x000fe40000000f00 */
[----:B-----5:R-:W-:Y:S05]  /*1c290*/  CALL.REL.NOINC `($__internal_85_$__cuda_sm70_shflsync_idx_p) ;  /* 0x00001c0000007944 */ /* 0x020fea0003c00000 */
[----:B------:R-:W-:Y:S01]  /*1c2a0*/  MOV R4, R208 ;  /* 0x000000d000047202 */ /* 0x000fe20000000f00 */
[----:B------:R-:W-:Y:S05]  /*1c2b0*/  BRA `(.L_x_5170) ;  /* 0xfffedab000007947 */ /* 0x000fea000383ffff */
.L_x_5017:
[----:B------:R-:W-:Y:S01]  /*1c2c0*/  IMAD.MOV.U32 R209, RZ, RZ, R9 ;  /* 0x000000ffffd17224 */ /* 0x000fe200078e0009 */
[----:B------:R-:W-:Y:S01]  /*1c2d0*/  MOV R208, RZ ;  /* 0x000000ff00d07202 */ /* 0x000fe20000000f00 */
[----:B------:R-:W-:Y:S01]  /*1c2e0*/  IMAD.MOV.U32 R3, RZ, RZ, 0x181f ;  /* 0x0000181fff037424 */ /* 0x000fe200078e00ff */
[----:B------:R-:W-:Y:S02]  /*1c2f0*/  MOV R2, 0x1c310 ;  /* 0x0001c31000027802 */ /* 0x000fe40000000f00 */
[----:B-12--5:R-:W-:Y:S05]  /*1c300*/  CALL.REL.NOINC `($__internal_85_$__cuda_sm70_shflsync_idx_p) ;  /* 0x00001b9000007944 */ /* 0x026fea0003c00000 */
[----:B------:R-:W-:Y:S01]  /*1c310*/  MOV R2, R208 ;  /* 0x000000d000027202 */ /* 0x000fe20000000f00 */
[----:B------:R-:W-:Y:S05]  /*1c320*/  BRA `(.L_x_5171) ;  /* 0xfffeda6000007947 */ /* 0x000fea000383ffff */
.L_x_5020:
[----:B------:R-:W-:Y:S01]  /*1c330*/  IMAD.MOV.U32 R209, RZ, RZ, R5 ;  /* 0x000000ffffd17224 */ /* 0x000fe200078e0005 */
[----:B------:R-:W-:Y:S01]  /*1c340*/  MOV R208, 0x1 ;  /* 0x0000000100d07802 */ /* 0x000fe20000000f00 */
[----:B--2---:R-:W-:Y:S01]  /*1c350*/  IMAD.MOV.U32 R3, RZ, RZ, 0x181f ;  /* 0x0000181fff037424 */ /* 0x004fe200078e00ff */
[----:B----4-:R-:W-:-:S02]  /*1c360*/  MOV R2, 0x1c380 ;  /* 0x0001c38000027802 */ /* 0x010fc40000000f00 */
[----:B-1-3-5:R-:W-:Y:S05]  /*1c370*/  CALL.REL.NOINC `($__internal_85_$__cuda_sm70_shflsync_idx_p) ;  /* 0x00001b2000007944 */ /* 0x02afea0003c00000 */
[----:B------:R-:W-:Y:S01]  /*1c380*/  IMAD.MOV.U32 R4, RZ, RZ, R208 ;  /* 0x000000ffff047224 */ /* 0x000fe200078e00d0 */
[----:B------:R-:W-:Y:S01]  /*1c390*/  MOV R208, 0x1 ;  /* 0x0000000100d07802 */ /* 0x000fe20000000f00 */
[----:B------:R-:W-:Y:S01]  /*1c3a0*/  IMAD.MOV.U32 R209, RZ, RZ, R9 ;  /* 0x000000ffffd17224 */ /* 0x000fe200078e0009 */
[----:B------:R-:W-:-:S02]  /*1c3b0*/  MOV R3, 0x181f ;  /* 0x0000181f00037802 */ /* 0x000fc40000000f00 */
[----:B------:R-:W-:Y:S02]  /*1c3c0*/  MOV R2, 0x1c3e0 ;  /* 0x0001c3e000027802 */ /* 0x000fe40000000f00 */
[----:B------:R-:W-:Y:S05]  /*1c3d0*/  CALL.REL.NOINC `($__internal_85_$__cuda_sm70_shflsync_idx_p) ;  /* 0x00001ac000007944 */ /* 0x000fea0003c00000 */
[----:B------:R-:W-:Y:S01]  /*1c3e0*/  MOV R2, R208 ;  /* 0x000000d000027202 */ /* 0x000fe20000000f00 */
[----:B------:R-:W-:Y:S05]  /*1c3f0*/  BRA `(.L_x_5172) ;  /* 0xfffedb3000007947 */ /* 0x000fea000383ffff */
.L_x_5023:
[----:B------:R-:W-:Y:S01]  /*1c400*/  IMAD.MOV.U32 R209, RZ, RZ, R5 ;  /* 0x000000ffffd17224 */ /* 0x000fe200078e0005 */
[----:B------:R-:W-:Y:S01]  /*1c410*/  MOV R208, 0x2 ;  /* 0x0000000200d07802 */ /* 0x000fe20000000f00 */
[----:B-1----:R-:W-:Y:S01]  /*1c420*/  IMAD.MOV.U32 R3, RZ, RZ, 0x181f ;  /* 0x0000181fff037424 */ /* 0x002fe200078e00ff */
[----:B----4-:R-:W-:Y:S02]  /*1c430*/  MOV R2, 0x1c450 ;  /* 0x0001c45000027802 */ /* 0x010fe40000000f00 */
[----:B--23-5:R-:W-:Y:S05]  /*1c440*/  CALL.REL.NOINC `($__internal_85_$__cuda_sm70_shflsync_idx_p) ;  /* 0x00001a5000007944 */ /* 0x02cfea0003c00000 */
[----:B------:R-:W-:Y:S01]  /*1c450*/  MOV R4, R208 ;  /* 0x000000d000047202 */ /* 0x000fe20000000f00 */
[----:B------:R-:W-:Y:S05]  /*1c460*/  BRA `(.L_x_5173) ;  /* 0xfffedc3000007947 */ /* 0x000fea000383ffff */
.L_x_5024:
[----:B------:R-:W-:Y:S01]  /*1c470*/  IMAD.MOV.U32 R209, RZ, RZ, R9 ;  /* 0x000000ffffd17224 */ /* 0x000fe200078e0009 */
[----:B------:R-:W-:Y:S01]  /*1c480*/  MOV R208, 0x2 ;  /* 0x0000000200d07802 */ /* 0x000fe20000000f00 */
[----:B------:R-:W-:Y:S01]  /*1c490*/  IMAD.MOV.U32 R3, RZ, RZ, 0x181f ;  /* 0x0000181fff037424 */ /* 0x000fe200078e00ff */
[----:B----4-:R-:W-:Y:S02]  /*1c4a0*/  MOV R2, 0x1c4c0 ;  /* 0x0001c4c000027802 */ /* 0x010fe40000000f00 */
[----:B-123-5:R-:W-:Y:S05]  /*1c4b0*/  CALL.REL.NOINC `($__internal_85_$__cuda_sm70_shflsync_idx_p) ;  /* 0x000019e000007944 */ /* 0x02efea0003c00000 */
[----:B------:R-:W-:Y:S01]  /*1c4c0*/  MOV R2, R208 ;  /* 0x000000d000027202 */ /* 0x000fe20000000f00 */
[----:B------:R-:W-:Y:S05]  /*1c4d0*/  BRA `(.L_x_5174) ;  /* 0xfffedbe000007947 */ /* 0x000fea000383ffff */
.L_x_5027:
[----:B------:R-:W-:Y:S01]  /*1c4e0*/  IMAD.MOV.U32 R209, RZ, RZ, R5 ;  /* 0x000000ffffd17224 */ /* 0x000fe200078e0005 */
[----:B------:R-:W-:Y:S01]  /*1c4f0*/  MOV R208, 0x3 ;  /* 0x0000000300d07802 */ /* 0x000fe20000000f00 */
[----:B-1----:R-:W-:Y:S01]  /*1c500*/  IMAD.MOV.U32 R3, RZ, RZ, 0x181f ;  /* 0x0000181fff037424 */ /* 0x002fe200078e00ff */
[----:B------:R-:W-:-:S02]  /*1c510*/  MOV R2, 0x1c530 ;  /* 0x0001c53000027802 */ /* 0x000fc40000000f00 */
[----:B--2345:R-:W-:Y:S05]  /*1c520*/  CALL.REL.NOINC `($__internal_85_$__cuda_sm70_shflsync_idx_p) ;  /* 0x0000197000007944 */ /* 0x03cfea0003c00000 */
        /* <DEDUP_REMOVED lines=8> */
.L_x_5084:
[----:B------:R-:W-:Y:S01]  /*1c5b0*/  IMAD.MOV.U32 R209, RZ, RZ, R6 ;  /* 0x000000ffffd17224 */ /* 0x000fe200078e0006 */
[----:B------:R-:W-:Y:S01]  /*1c5c0*/  MOV R208, 0x1 ;  /* 0x0000000100d07802 */ /* 0x000fe20000000f00 */
[----:B-1----:R-:W-:Y:S01]  /*1c5d0*/  IMAD.MOV.U32 R3, RZ, RZ, 0x181f ;  /* 0x0000181fff037424 */ /* 0x002fe200078e00ff */
[----:B------:R-:W-:Y:S02]  /*1c5e0*/  MOV R2, 0x1c600 ;  /* 0x0001c60000027802 */ /* 0x000fe40000000f00 */
[----:B-----5:R-:W-:Y:S05]  /*1c5f0*/  CALL.REL.NOINC `($__internal_85_$__cuda_sm70_shflsync_idx_p) ;  /* 0x000018a000007944 */ /* 0x020fea0003c00000 */
[----:B------:R-:W-:Y:S01]  /*1c600*/  IMAD.MOV.U32 R5, RZ, RZ, R208 ;  /* 0x000000ffff057224 */ /* 0x000fe200078e00d0 */
[----:B------:R-:W-:Y:S01]  /*1c610*/  MOV R208, 0x1 ;  /* 0x0000000100d07802 */ /* 0x000fe20000000f00 */
[----:B------:R-:W-:Y:S01]  /*1c620*/  IMAD.MOV.U32 R209, RZ, RZ, R9 ;  /* 0x000000ffffd17224 */ /* 0x000fe200078e0009 */
[----:B------:R-:W-:Y:S02]  /*1c630*/  MOV R3, 0x181f ;  /* 0x0000181f00037802 */ /* 0x000fe40000000f00 */
[----:B------:R-:W-:Y:S02]  /*1c640*/  MOV R2, 0x1c660 ;  /* 0x0001c66000027802 */ /* 0x000fe40000000f00 */
[----:B------:R-:W-:Y:S05]  /*1c650*/  CALL.REL.NOINC `($__internal_85_$__cuda_sm70_shflsync_idx_p) ;  /* 0x0000184000007944 */ /* 0x000fea0003c00000 */
[----:B------:R-:W-:Y:S01]  /*1c660*/  MOV R2, R208 ;  /* 0x000000d000027202 */ /* 0x000fe20000000f00 */
[----:B------:R-:W-:Y:S05]  /*1c670*/  BRA `(.L_x_5176) ;  /* 0xffff4e7000007947 */ /* 0x000fea000383ffff */
.L_x_5087:
[----:B------:R-:W-:Y:S01]  /*1c680*/  IMAD.MOV.U32 R209, RZ, RZ, R5 ;  /* 0x000000ffffd17224 */ /* 0x000fe200078e0005 */
[----:B------:R-:W-:Y:S01]  /*1c690*/  MOV R208, RZ ;  /* 0x000000ff00d07202 */ /* 0x000fe20000000f00 */
[----:B------:R-:W-:Y:S01]  /*1c6a0*/  IMAD.MOV.U32 R3, RZ, RZ, 0x181f ;  /* 0x0000181fff037424 */ /* 0x000fe200078e00ff */
[----:B------:R-:W-:-:S02]  /*1c6b0*/  MOV R2, 0x1c6d0 ;  /* 0x0001c6d000027802 */ /* 0x000fc40000000f00 */
[----:B------:R-:W-:Y:S05]  /*1c6c0*/  CALL.REL.NOINC `($__internal_85_$__cuda_sm70_shflsync_idx_p) ;  /* 0x000017d000007944 */ /* 0x000fea0003c00000 */
[----:B------:R-:W-:Y:S01]  /*1c6d0*/  MOV R4, R208 ;  /* 0x000000d000047202 */ /* 0x000fe20000000f00 */
[----:B------:R-:W-:Y:S05]  /*1c6e0*/  BRA `(.L_x_5177) ;  /* 0xffff5bc000007947 */ /* 0x000fea000383ffff */
.L_x_5088:
[----:B------:R-:W-:Y:S01]  /*1c6f0*/  IMAD.MOV.U32 R209, RZ, RZ, R6 ;  /* 0x000000ffffd17224 */ /* 0x000fe200078e0006 */
[----:B------:R-:W-:Y:S01]  /*1c700*/  MOV R208, RZ ;  /* 0x000000ff00d07202 */ /* 0x000fe20000000f00 */
[----:B------:R-:W-:Y:S01]  /*1c710*/  IMAD.MOV.U32 R3, RZ, RZ, 0x181f ;  /* 0x0000181fff037424 */ /* 0x000fe200078e00ff */
[----:B------:R-:W-:-:S02]  /*1c720*/  MOV R2, 0x1c740 ;  /* 0x0001c74000027802 */ /* 0x000fc40000000f00 */
[----:B-12---:R-:W-:Y:S05]  /*1c730*/  CALL.REL.NOINC `($__internal_85_$__cuda_sm70_shflsync_idx_p) ;  /* 0x0000176000007944 */ /* 0x006fea0003c00000 */
[----:B------:R-:W-:Y:S01]  /*1c740*/  MOV R2, R208 ;  /* 0x000000d000027202 */ /* 0x000fe20000000f00 */
[----:B------:R-:W-:Y:S05]  /*1c750*/  BRA `(.L_x_5178) ;  /* 0xffff5b7000007947 */ /* 0x000fea000383ffff */
.L_x_5091:
[----:B------:R-:W-:Y:S01]  /*1c760*/  IMAD.MOV.U32 R209, RZ, RZ, R5 ;  /* 0x000000ffffd17224 */ /* 0x000fe200078e0005 */
[----:B------:R-:W-:Y:S01]  /*1c770*/  MOV R208, 0x1 ;  /* 0x0000000100d07802 */ /* 0x000fe20000000f00 */
[----:B--2---:R-:W-:Y:S01]  /*1c780*/  IMAD.MOV.U32 R3, RZ, RZ, 0x181f ;  /* 0x0000181fff037424 */ /* 0x004fe200078e00ff */
[----:B----4-:R-:W-:-:S03]  /*1c790*/  MOV R2, 0x1c7b0 ;  /* 0x0001c7b000027802 */ /* 0x010fc60000000f00 */
[----:B-1-3--:R-:W-:Y:S05]  /*1c7a0*/  CALL.REL.NOINC `($__internal_85_$__cuda_sm70_shflsync_idx_p) ;  /* 0x000016f000007944 */ /* 0x00afea0003c00000 */
        /* <DEDUP_REMOVED lines=8> */
.L_x_5092:
[----:B------:R-:W-:Y:S01]  /*1c830*/  IMAD.MOV.U32 R4, RZ, RZ, R6 ;  /* 0x000000ffff047224 */ /* 0x000fe200078e0006 */
[----:B------:R-:W-:Y:S02]  /*1c840*/  MOV R3, 0x2 ;  /* 0x0000000200037802 */ /* 0x000fe40000000f00 */
[----:B------:R-:W-:Y:S02]  /*1c850*/  MOV R2, 0x1c870 ;  /* 0x0001c87000027802 */ /* 0x000fe40000000f00 */
[----:B------:R-:W-:Y:S05]  /*1c860*/  CALL.REL.NOINC `($__internal_84_$__cuda_sm70_shflsync_bfly_p) ;  /* 0x000015d000007944 */ /* 0x000fea0003c00000 */
[----:B------:R-:W-:Y:S01]  /*1c870*/  MOV R2, R177 ;  /* 0x000000b100027202 */ /* 0x000fe20000000f00 */
[----:B------:R-:W-:Y:S05]  /*1c880*/  BRA `(.L_x_5180) ;  /* 0xffff60c000007947 */ /* 0x000fea000383ffff */
.L_x_5093:
[----:B------:R-:W-:Y:S01]  /*1c890*/  IMAD.MOV.U32 R4, RZ, RZ, R6 ;  /* 0x000000ffff047224 */ /* 0x000fe200078e0006 */
[----:B------:R-:W-:Y:S02]  /*1c8a0*/  MOV R3, 0x1 ;  /* 0x0000000100037802 */ /* 0x000fe40000000f00 */
[----:B------:R-:W-:Y:S02]  /*1c8b0*/  MOV R2, 0x1c8d0 ;  /* 0x0001c8d000027802 */ /* 0x000fe40000000f00 */
[----:B------:R-:W-:Y:S05]  /*1c8c0*/  CALL.REL.NOINC `($__internal_84_$__cuda_sm70_shflsync_bfly_p) ;  /* 0x0000157000007944 */ /* 0x000fea0003c00000 */
[----:B------:R-:W-:Y:S01]  /*1c8d0*/  FMNMX.FTZ R6, R6, R177, !PT ;  /* 0x000000b106067209 */ /* 0x000fe20007810000 */
[----:B------:R-:W-:Y:S01]  /*1c8e0*/  IMAD.MOV.U32 R4, RZ, RZ, R5 ;  /* 0x000000ffff047224 */ /* 0x000fe200078e0005 */
[----:B------:R-:W-:Y:S01]  /*1c8f0*/  MOV R2, 0x1c920 ;  /* 0x0001c92000027802 */ /* 0x000fe20000000f00 */
[----:B------:R-:W-:-:S02]  /*1c900*/  IMAD.MOV.U32 R3, RZ, RZ, 0x2 ;  /* 0x00000002ff037424 */ /* 0x000fc400078e00ff */
[----:B------:R-:W-:Y:S05]  /*1c910*/  CALL.REL.NOINC `($__internal_84_$__cuda_sm70_shflsync_bfly_p) ;  /* 0x0000152000007944 */ /* 0x000fea0003c00000 */
[----:B------:R-:W-:Y:S01]  /*1c920*/  FMNMX.FTZ R5, R5, R177, !PT ;  /* 0x000000b105057209 */ /* 0x000fe20007810000 */
[----:B------:R-:W-:Y:S01]  /*1c930*/  IMAD.MOV.U32 R3, RZ, RZ, 0x1 ;  /* 0x00000001ff037424 */ /* 0x000fe200078e00ff */
[----:B------:R-:W-:-:S03]  /*1c940*/  MOV R2, 0x1c970 ;  /* 0x0001c97000027802 */ /* 0x000fc60000000f00 */
[----:B------:R-:W-:Y:S02]  /*1c950*/  IMAD.MOV.U32 R4, RZ, RZ, R5 ;  /* 0x000000ffff047224 */ /* 0x000fe400078e0005 */
[----:B------:R-:W-:Y:S05]  /*1c960*/  CALL.REL.NOINC `($__internal_84_$__cuda_sm70_shflsync_bfly_p) ;  /* 0x000014d000007944 */ /* 0x000fea0003c00000 */
[----:B------:R-:W-:Y:S01]  /*1c970*/  MOV R4, R177 ;  /* 0x000000b100047202 */ /* 0x000fe20000000f00 */
[----:B------:R-:W-:Y:S05]  /*1c980*/  BRA `(.L_x_5181) ;  /* 0xffff603000007947 */ /* 0x000fea000383ffff */
.L_x_5095:
[----:B------:R-:W-:Y:S01]  /*1c990*/  MOV R208, RZ ;  /* 0x000000ff00d07202 */ /* 0x000fe20000000f00 */
[----:B------:R-:W-:Y:S01]  /*1c9a0*/  IMAD.MOV.U32 R209, RZ, RZ, R4 ;  /* 0x000000ffffd17224 */ /* 0x000fe200078e0004 */
[----:B-1----:R-:W-:Y:S01]  /*1c9b0*/  MOV R2, 0x1c9e0 ;  /* 0x0001c9e000027802 */ /* 0x002fe20000000f00 */
[----:B------:R-:W-:Y:S02]  /*1c9c0*/  IMAD.MOV.U32 R3, RZ, RZ, 0x181f ;  /* 0x0000181fff037424 */ /* 0x000fe400078e00ff */
[----:B--234-:R-:W-:Y:S05]  /*1c9d0*/  CALL.REL.NOINC `($__internal_85_$__cuda_sm70_shflsync_idx_p) ;  /* 0x000014c000007944 */ /* 0x01cfea0003c00000 */
[----:B------:R-:W-:Y:S01]  /*1c9e0*/  MOV R2, R208 ;  /* 0x000000d000027202 */ /* 0x000fe20000000f00 */
[----:B------:R-:W-:-:S05]  /*1c9f0*/  BRA `(.L_x_5182) ;  /* 0xffff716000007947 */ /* 0x000fca000383ffff */
.L_x_5098:
[----:B------:R-:W-:Y:S01]  /*1ca00*/  MOV R208, 0x1 ;  /* 0x0000000100d07802 */ /* 0x000fe20000000f00 */
[----:B------:R-:W-:Y:S01]  /*1ca10*/  IMAD.MOV.U32 R209, RZ, RZ, R4 ;  /* 0x000000ffffd17224 */ /* 0x000fe200078e0004 */
[----:B------:R-:W-:Y:S01]  /*1ca20*/  MOV R2, 0x1ca50 ;  /* 0x0001ca5000027802 */ /* 0x000fe20000000f00 */
[----:B------:R-:W-:Y:S02]  /*1ca30*/  IMAD.MOV.U32 R3, RZ, RZ, 0x181f ;  /* 0x0000181fff037424 */ /* 0x000fe400078e00ff */
[----:B--23--:R-:W-:Y:S05]  /*1ca40*/  CALL.REL.NOINC `($__internal_85_$__cuda_sm70_shflsync_idx_p) ;  /* 0x0000145000007944 */ /* 0x00cfea0003c00000 */
[----:B------:R-:W-:Y:S01]  /*1ca50*/  MOV R3, 0x181f ;  /* 0x0000181f00037802 */ /* 0x000fe20000000f00 */
[----:B------:R-:W-:Y:S01]  /*1ca60*/  IMAD.MOV.U32 R4, RZ, RZ, R208 ;  /* 0x000000ffff047224 */ /* 0x000fe200078e00d0 */
[----:B------:R-:W-:Y:S01]  /*1ca70*/  MOV R208, 0x1 ;  /* 0x0000000100d07802 */ /* 0x000fe20000000f00 */
[----:B------:R-:W-:Y:S01]  /*1ca80*/  IMAD.MOV.U32 R209, RZ, RZ, R20 ;  /* 0x000000ffffd17224 */ /* 0x000fe200078e0014 */
[----:B------:R-:W-:Y:S02]  /*1ca90*/  MOV R2, 0x1cab0 ;  /* 0x0001cab000027802 */ /* 0x000fe40000000f00 */
[----:B------:R-:W-:Y:S05]  /*1caa0*/  CALL.REL.NOINC `($__internal_85_$__cuda_sm70_shflsync_idx_p) ;  /* 0x000013f000007944 */ /* 0x000fea0003c00000 */
[----:B------:R-:W-:Y:S01]  /*1cab0*/  MOV R2, R208 ;  /* 0x000000d000027202 */ /* 0x000fe20000000f00 */
[----:B------:R-:W-:-:S05]  /*1cac0*/  BRA `(.L_x_5183) ;  /* 0xffff71f000007947 */ /* 0x000fca000383ffff */
.L_x_5101:
[----:B------:R-:W-:Y:S01]  /*1cad0*/  MOV R208, RZ ;  /* 0x000000ff00d07202 */ /* 0x000fe20000000f00 */
[----:B------:R-:W-:Y:S01]  /*1cae0*/  IMAD.MOV.U32 R209, RZ, RZ, R177 ;  /* 0x000000ffffd17224 */ /* 0x000fe200078e00b1 */
[----:B------:R-:W-:Y:S01]  /*1caf0*/  MOV R2, 0x1cb20 ;  /* 0x0001cb2000027802 */ /* 0x000fe20000000f00 */
[----:B------:R-:W-:Y:S02]  /*1cb00*/  IMAD.MOV.U32 R3, RZ, RZ, 0x181f ;  /* 0x0000181fff037424 */ /* 0x000fe400078e00ff */
[----:B------:R-:W-:Y:S05]  /*1cb10*/  CALL.REL.NOINC `($__internal_85_$__cuda_sm70_shflsync_idx_p) ;  /* 0x0000138000007944 */ /* 0x000fea0003c00000 */
[----:B------:R-:W-:Y:S01]  /*1cb20*/  MOV R4, R208 ;  /* 0x000000d000047202 */ /* 0x000fe20000000f00 */
[----:B------:R-:W-:-:S05]  /*1cb30*/  BRA `(.L_x_5184) ;  /* 0xffff7ec000007947 */ /* 0x000fca000383ffff */
.L_x_5102:
[----:B------:R-:W-:Y:S01]  /*1cb40*/  MOV R208, RZ ;  /* 0x000000ff00d07202 */ /* 0x000fe20000000f00 */
[----:B------:R-:W-:Y:S01]  /*1cb50*/  IMAD.MOV.U32 R209, RZ, RZ, R180 ;  /* 0x000000ffffd17224 */ /* 0x000fe200078e00b4 */
[----:B------:R-:W-:Y:S01]  /*1cb60*/  MOV R2, 0x1cb90 ;  /* 0x0001cb9000027802 */ /* 0x000fe20000000f00 */
[----:B------:R-:W-:Y:S02]  /*1cb70*/  IMAD.MOV.U32 R3, RZ, RZ, 0x181f ;  /* 0x0000181fff037424 */ /* 0x000fe400078e00ff */
[----:B-12---:R-:W-:Y:S05]  /*1cb80*/  CALL.REL.NOINC `($__internal_85_$__cuda_sm70_shflsync_idx_p) ;  /* 0x0000131000007944 */ /* 0x006fea0003c00000 */
[----:B------:R-:W-:Y:S01]  /*1cb90*/  MOV R2, R208 ;  /* 0x000000d000027202 */ /* 0x000fe20000000f00 */
[----:B------:R-:W-:-:S05]  /*1cba0*/  BRA `(.L_x_5185) ;  /* 0xffff7e7000007947 */ /* 0x000fca000383ffff */
.L_x_5103:
[----:B------:R-:W-:Y:S01]  /*1cbb0*/  MOV R208, 0x1 ;  /* 0x0000000100d07802 */ /* 0x000fe20000000f00 */
[----:B------:R-:W-:Y:S01]  /*1cbc0*/  IMAD.MOV.U32 R209, RZ, RZ, R177 ;  /* 0x000000ffffd17224 */ /* 0x000fe200078e00b1 */
[----:B--2---:R-:W-:Y:S01]  /*1cbd0*/  MOV R2, 0x1cc00 ;  /* 0x0001cc0000027802 */ /* 0x004fe20000000f00 */
[----:B------:R-:W-:Y:S03]  /*1cbe0*/  IMAD.MOV.U32 R3, RZ, RZ, 0x181f ;  /* 0x0000181fff037424 */ /* 0x000fe600078e00ff */
[----:B-1-3--:R-:W-:Y:S05]  /*1cbf0*/  CALL.REL.NOINC `($__internal_85_$__cuda_sm70_shflsync_idx_p) ;  /* 0x000012a000007944 */ /* 0x00afea0003c00000 */
        /* <DEDUP_REMOVED lines=8> */
.L_x_5104:
[----:B------:R-:W-:Y:S02]  /*1cc80*/  MOV R3, 0x2 ;  /* 0x0000000200037802 */ /* 0x000fe40000000f00 */
[----:B------:R-:W-:Y:S02]  /*1cc90*/  MOV R2, 0x1ccb0 ;  /* 0x0001ccb000027802 */ /* 0x000fe40000000f00 */
[----:B---3--:R-:W-:Y:S05]  /*1cca0*/  CALL.REL.NOINC `($__internal_84_$__cuda_sm70_shflsync_bfly_p) ;  /* 0x0000119000007944 */ /* 0x008fea0003c00000 */
[----:B------:R-:W-:Y:S01]  /*1ccb0*/  MOV R2, R177 ;  /* 0x000000b100027202 */ /* 0x000fe20000000f00 */
[----:B------:R-:W-:-:S05]  /*1ccc0*/  BRA `(.L_x_5187) ;  /* 0xffff813000007947 */ /* 0x000fca000383ffff */
.L_x_5105:
[----:B------:R-:W-:Y:S02]  /*1ccd0*/  MOV R3, 0x1 ;  /* 0x0000000100037802 */ /* 0x000fe40000000f00 */
[----:B------:R-:W-:Y:S02]  /*1cce0*/  MOV R2, 0x1cd00 ;  /* 0x0001cd0000027802 */ /* 0x000fe40000000f00 */
[----:B---3--:R-:W-:Y:S05]  /*1ccf0*/  CALL.REL.NOINC `($__internal_84_$__cuda_sm70_shflsync_bfly_p) ;  /* 0x0000114000007944 */ /* 0x008fea0003c00000 */
[----:B------:R-:W-:Y:S01]  /*1cd00*/  IMAD.MOV.U32 R3, RZ, RZ, 0x2 ;  /* 0x00000002ff037424 */ /* 0x000fe200078e00ff */
[----:B------:R-:W-:Y:S01]  /*1cd10*/  FMNMX.FTZ R6, R4, R177, !PT ;  /* 0x000000b104067209 */ /* 0x000fe20007810000 */
[----:B------:R-:W-:Y:S01]  /*1cd20*/  IMAD.MOV.U32 R4, RZ, RZ, R176 ;  /* 0x000000ffff047224 */ /* 0x000fe200078e00b0 */
[----:B------:R-:W-:Y:S02]  /*1cd30*/  MOV R2, 0x1cd50 ;  /* 0x0001cd5000027802 */ /* 0x000fe40000000f00 */
[----:B------:R-:W-:Y:S05]  /*1cd40*/  CALL.REL.NOINC `($__internal_84_$__cuda_sm70_shflsync_bfly_p) ;  /* 0x000010f000007944 */ /* 0x000fea0003c00000 */
[----:B------:R-:W-:Y:S01]  /*1cd50*/  FMNMX.FTZ R4, R176, R177, !PT ;  /* 0x000000b1b0047209 */ /* 0x000fe20007810000 */
[----:B------:R-:W-:Y:S01]  /*1cd60*/  IMAD.MOV.U32 R3, RZ, RZ, 0x1 ;  /* 0x00000001ff037424 */ /* 0x000fe200078e00ff */
[----:B------:R-:W-:Y:S02]  /*1cd70*/  MOV R2, 0x1cd90 ;  /* 0x0001cd9000027802 */ /* 0x000fe40000000f00 */
[----:B------:R-:W-:Y:S05]  /*1cd80*/  CALL.REL.NOINC `($__internal_84_$__cuda_sm70_shflsync_bfly_p) ;  /* 0x000010b000007944 */ /* 0x000fea0003c00000 */
[----:B------:R-:W-:Y:S01]  /*1cd90*/  MOV R2, R177 ;  /* 0x000000b100027202 */ /* 0x000fe20000000f00 */
[----:B------:R-:W-:-:S05]  /*1cda0*/  BRA `(.L_x_5188) ;  /* 0xffff80c000007947 */ /* 0x000fca000383ffff */
.L_x_5107:
[----:B------:R-:W-:Y:S01]  /*1cdb0*/  IMAD.MOV.U32 R4, RZ, RZ, R218 ;  /* 0x000000ffff047224 */ /* 0x000fe200078e00da */
[----:B------:R-:W-:-:S02]  /*1cdc0*/  MOV R3, 0x2 ;  /* 0x0000000200037802 */ /* 0x000fc40000000f00 */
[----:B------:R-:W-:Y:S02]  /*1cdd0*/  MOV R2, 0x1cdf0 ;  /* 0x0001cdf000027802 */ /* 0x000fe40000000f00 */
[----:B------:R-:W-:Y:S05]  /*1cde0*/  CALL.REL.NOINC `($__internal_84_$__cuda_sm70_shflsync_bfly_p) ;  /* 0x0000105000007944 */ /* 0x000fea0003c00000 */
[----:B------:R-:W-:Y:S01]  /*1cdf0*/  FADD.FTZ R4, R218, R177 ;  /* 0x000000b1da047221 */ /* 0x000fe20000010000 */
[----:B------:R-:W-:Y:S02]  /*1ce00*/  MOV R3, 0x1 ;  /* 0x0000000100037802 */ /* 0x000fe40000000f00 */
[----:B------:R-:W-:Y:S02]  /*1ce10*/  MOV R2, 0x1ce30 ;  /* 0x0001ce3000027802 */ /* 0x000fe40000000f00 */
[----:B------:R-:W-:Y:S05]  /*1ce20*/  CALL.REL.NOINC `($__internal_84_$__cuda_sm70_shflsync_bfly_p) ;  /* 0x0000101000007944 */ /* 0x000fea0003c00000 */
[----:B------:R-:W-:Y:S01]  /*1ce30*/  FADD.FTZ R9, R4, R177 ;  /* 0x000000b104097221 */ /* 0x000fe20000010000 */
[----:B------:R-:W-:Y:S02]  /*1ce40*/  MOV R4, R217 ;  /* 0x000000d900047202 */ /* 0x000fe40000000f00 */
[----:B------:R-:W-:Y:S02]  /*1ce50*/  MOV R3, 0x2 ;  /* 0x0000000200037802 */ /* 0x000fe40000000f00 */
[----:B------:R-:W-:Y:S02]  /*1ce60*/  MOV R2, 0x1ce80 ;  /* 0x0001ce8000027802 */ /* 0x000fe40000000f00 */
[----:B------:R-:W-:Y:S05]  /*1ce70*/  CALL.REL.NOINC `($__internal_84_$__cuda_sm70_shflsync_bfly_p) ;  /* 0x00000fc000007944 */ /* 0x000fea0003c00000 */
[----:B------:R-:W-:Y:S01]  /*1ce80*/  FADD.FTZ R4, R217, R177 ;  /* 0x000000b1d9047221 */ /* 0x000fe20000010000 */
[----:B------:R-:W-:Y:S02]  /*1ce90*/  MOV R3, 0x1 ;  /* 0x0000000100037802 */ /* 0x000fe40000000f00 */
[----:B------:R-:W-:-:S02]  /*1cea0*/  MOV R2, 0x1cec0 ;  /* 0x0001cec000027802 */ /* 0x000fc40000000f00 */
[----:B------:R-:W-:Y:S05]  /*1ceb0*/  CALL.REL.NOINC `($__internal_84_$__cuda_sm70_shflsync_bfly_p) ;  /* 0x00000f8000007944 */ /* 0x000fea0003c00000 */
[----:B------:R-:W-:Y:S01]  /*1cec0*/  MOV R2, R177 ;  /* 0x000000b100027202 */ /* 0x000fe20000000f00 */
[----:B------:R-:W-:Y:S05]  /*1ced0*/  BRA `(.L_x_5189) ;  /* 0xffff975000007947 */ /* 0x000fea000383ffff */
.L_x_5114:
[----:B--234-:R-:W-:Y:S01]  /*1cee0*/  IMAD.MOV.U32 R209, RZ, RZ, R9 ;  /* 0x000000ffffd17224 */ /* 0x01cfe200078e0009 */
[----:B------:R-:W-:Y:S01]  /*1cef0*/  MOV R208, RZ ;  /* 0x000000ff00d07202 */ /* 0x000fe20000000f00 */
[----:B------:R-:W-:Y:S01]  /*1cf00*/  IMAD.MOV.U32 R3, RZ, RZ, 0x181f ;  /* 0x0000181fff037424 */ /* 0x000fe200078e00ff */
[----:B------:R-:W-:-:S02]  /*1cf10*/  MOV R2, 0x1cf30 ;  /* 0x0001cf3000027802 */ /* 0x000fc40000000f00 */
[----:B-1----:R-:W-:Y:S05]  /*1cf20*/  CALL.REL.NOINC `($__internal_85_$__cuda_sm70_shflsync_idx_p) ;  /* 0x00000f7000007944 */ /* 0x002fea0003c00000 */
[----:B------:R-:W-:Y:S01]  /*1cf30*/  MOV R5, R208 ;  /* 0x000000d000057202 */ /* 0x000fe20000000f00 */
[----:B------:R-:W-:Y:S05]  /*1cf40*/  BRA `(.L_x_5190) ;  /* 0xffffb37000007947 */ /* 0x000fea000383ffff */
.L_x_5115:
[----:B------:R-:W-:Y:S01]  /*1cf50*/  IMAD.MOV.U32 R209, RZ, RZ, R16 ;  /* 0x000000ffffd17224 */ /* 0x000fe200078e0010 */
[----:B------:R-:W-:Y:S01]  /*1cf60*/  MOV R208, RZ ;  /* 0x000000ff00d07202 */ /* 0x000fe20000000f00 */
[----:B------:R-:W-:Y:S01]  /*1cf70*/  IMAD.MOV.U32 R3, RZ, RZ, 0x181f ;  /* 0x0000181fff037424 */ /* 0x000fe200078e00ff */
[----:B------:R-:W-:-:S02]  /*1cf80*/  MOV R2, 0x1cfa0 ;  /* 0x0001cfa000027802 */ /* 0x000fc40000000f00 */
[----:B-123--:R-:W-:Y:S05]  /*1cf90*/  CALL.REL.NOINC `($__internal_85_$__cuda_sm70_shflsync_idx_p) ;  /* 0x00000f0000007944 */ /* 0x00efea0003c00000 */
[----:B------:R-:W-:Y:S01]  /*1cfa0*/  MOV R2, R208 ;  /* 0x000000d000027202 */ /* 0x000fe20000000f00 */
[----:B------:R-:W-:Y:S05]  /*1cfb0*/  BRA `(.L_x_5191) ;  /* 0xffffb32000007947 */ /* 0x000fea000383ffff */
.L_x_5118:
[----:B------:R-:W-:Y:S01]  /*1cfc0*/  IMAD.MOV.U32 R209, RZ, RZ, R9 ;  /* 0x000000ffffd17224 */ /* 0x000fe200078e0009 */
[----:B------:R-:W-:Y:S01]  /*1cfd0*/  MOV R208, 0x1 ;  /* 0x0000000100d07802 */ /* 0x000fe20000000f00 */
[----:B--2---:R-:W-:Y:S01]  /*1cfe0*/  IMAD.MOV.U32 R3, RZ, RZ, 0x181f ;  /* 0x0000181fff037424 */ /* 0x004fe200078e00ff */
[----:B------:R-:W-:-:S02]  /*1cff0*/  MOV R2, 0x1d010 ;  /* 0x0001d01000027802 */ /* 0x000fc40000000f00 */
[----:B-1-34-:R-:W-:Y:S05]  /*1d000*/  CALL.REL.NOINC `($__internal_85_$__cuda_sm70_shflsync_idx_p) ;  /* 0x00000e9000007944 */ /* 0x01afea0003c00000 */
        /* <DEDUP_REMOVED lines=8> */
.L_x_5121:
[----:B------:R-:W-:Y:S01]  /*1d090*/  IMAD.MOV.U32 R209, RZ, RZ, R9 ;  /* 0x000000ffffd17224 */ /* 0x000fe200078e0009 */
[----:B------:R-:W-:Y:S01]  /*1d0a0*/  MOV R208, 0x2 ;  /* 0x0000000200d07802 */ /* 0x000fe20000000f00 */
[----:B--2---:R-:W-:Y:S01]  /*1d0b0*/  IMAD.MOV.U32 R3, RZ, RZ, 0x181f ;  /* 0x0000181fff037424 */ /* 0x004fe200078e00ff */
[----:B------:R-:W-:Y:S02]  /*1d0c0*/  MOV R2, 0x1d0e0 ;  /* 0x0001d0e000027802 */ /* 0x000fe40000000f00 */
[----:B-1-34-:R-:W-:Y:S05]  /*1d0d0*/  CALL.REL.NOINC `($__internal_85_$__cuda_sm70_shflsync_idx_p) ;  /* 0x00000dc000007944 */ /* 0x01afea0003c00000 */
[----:B------:R-:W-:Y:S01]  /*1d0e0*/  MOV R5, R208 ;  /* 0x000000d000057202 */ /* 0x000fe20000000f00 */
[----:B------:R-:W-:Y:S05]  /*1d0f0*/  BRA `(.L_x_5193) ;  /* 0xffffb4c000007947 */ /* 0x000fea000383ffff */
.L_x_5122:
[----:B------:R-:W-:Y:S01]  /*1d100*/  IMAD.MOV.U32 R209, RZ, RZ, R16 ;  /* 0x000000ffffd17224 */ /* 0x000fe200078e0010 */
[----:B------:R-:W-:Y:S01]  /*1d110*/  MOV R208, 0x2 ;  /* 0x0000000200d07802 */ /* 0x000fe20000000f00 */
[----:B--2---:R-:W-:Y:S01]  /*1d120*/  IMAD.MOV.U32 R3, RZ, RZ, 0x181f ;  /* 0x0000181fff037424 */ /* 0x004fe200078e00ff */
[----:B------:R-:W-:Y:S02]  /*1d130*/  MOV R2, 0x1d150 ;  /* 0x0001d15000027802 */ /* 0x000fe40000000f00 */
[----:B-1-34-:R-:W-:Y:S05]  /*1d140*/  CALL.REL.NOINC `($__internal_85_$__cuda_sm70_shflsync_idx_p) ;  /* 0x00000d5000007944 */ /* 0x01afea0003c00000 */
[----:B------:R-:W-:Y:S01]  /*1d150*/  MOV R2, R208 ;  /* 0x000000d000027202 */ /* 0x000fe20000000f00 */
[----:B------:R-:W-:Y:S05]  /*1d160*/  BRA `(.L_x_5194) ;  /* 0xffffb47000007947 */ /* 0x000fea000383ffff */
.L_x_5125:
[----:B------:R-:W-:Y:S01]  /*1d170*/  IMAD.MOV.U32 R209, RZ, RZ, R9 ;  /* 0x000000ffffd17224 */ /* 0x000fe200078e0009 */
[----:B------:R-:W-:Y:S01]  /*1d180*/  MOV R208, 0x3 ;  /* 0x0000000300d07802 */ /* 0x000fe20000000f00 */
[----:B---3--:R-:W-:Y:S01]  /*1d190*/  IMAD.MOV.U32 R3, RZ, RZ, 0x181f ;  /* 0x0000181fff037424 */ /* 0x008fe200078e00ff */
[----:B----4-:R-:W-:-:S02]  /*1d1a0*/  MOV R2, 0x1d1c0 ;  /* 0x0001d1c000027802 */ /* 0x010fc40000000f00 */
[----:B-12---:R-:W-:Y:S05]  /*1d1b0*/  CALL.REL.NOINC `($__internal_85_$__cuda_sm70_shflsync_idx_p) ;  /* 0x00000ce000007944 */ /* 0x006fea0003c00000 */
        /* <DEDUP_REMOVED lines=8> */
.L_x_5127:
[----:B------:R-:W-:Y:S01]  /*1d240*/  IMAD.MOV.U32 R209, RZ, RZ, R6 ;  /* 0x000000ffffd17224 */ /* 0x000fe200078e0006 */
[----:B------:R-:W-:Y:S01]  /*1d250*/  MOV R208, RZ ;  /* 0x000000ff00d07202 */ /* 0x000fe20000000f00 */
[----:B------:R-:W-:Y:S01]  /*1d260*/  IMAD.MOV.U32 R3, RZ, RZ, 0x1c1f ;  /* 0x00001c1fff037424 */ /* 0x000fe200078e00ff */
[----:B------:R-:W-:Y:S02]  /*1d270*/  MOV R2, 0x1d290 ;  /* 0x0001d29000027802 */ /* 0x000fe40000000f00 */
[----:B------:R-:W-:Y:S05]  /*1d280*/  CALL.REL.NOINC `($__internal_85_$__cuda_sm70_shflsync_idx_p) ;  /* 0x00000c1000007944 */ /* 0x000fea0003c00000 */
[----:B------:R-:W-:Y:S01]  /*1d290*/  MOV R4, R208 ;  /* 0x000000d000047202 */ /* 0x000fe20000000f00 */
[----:B------:R-:W-:Y:S05]  /*1d2a0*/  BRA `(.L_x_5196) ;  /* 0xffffb85000007947 */ /* 0x000fea000383ffff */
.L_x_5128:
[----:B------:R-:W-:Y:S01]  /*1d2b0*/  IMAD.MOV.U32 R209, RZ, RZ, R5 ;  /* 0x000000ffffd17224 */ /* 0x000fe200078e0005 */
[----:B------:R-:W-:Y:S01]  /*1d2c0*/  MOV R208, RZ ;  /* 0x000000ff00d07202 */ /* 0x000fe20000000f00 */
[----:B------:R-:W-:Y:S01]  /*1d2d0*/  IMAD.MOV.U32 R3, RZ, RZ, 0x1c1f ;  /* 0x00001c1fff037424 */ /* 0x000fe200078e00ff */
[----:B------:R-:W-:Y:S02]  /*1d2e0*/  MOV R2, 0x1d300 ;  /* 0x0001d30000027802 */ /* 0x000fe40000000f00 */
[----:B-12---:R-:W-:Y:S05]  /*1d2f0*/  CALL.REL.NOINC `($__internal_85_$__cuda_sm70_shflsync_idx_p) ;  /* 0x00000ba000007944 */ /* 0x006fea0003c00000 */
[----:B------:R-:W-:Y:S01]  /*1d300*/  MOV R2, R208 ;  /* 0x000000d000027202 */ /* 0x000fe20000000f00 */
[----:B------:R-:W-:Y:S05]  /*1d310*/  BRA `(.L_x_5197) ;  /* 0xffffb80000007947 */ /* 0x000fea000383ffff */
.L_x_5131:
[----:B------:R-:W-:Y:S01]  /*1d320*/  IMAD.MOV.U32 R209, RZ, RZ, R6 ;  /* 0x000000ffffd17224 */ /* 0x000fe200078e0006 */
[----:B------:R-:W-:Y:S01]  /*1d330*/  MOV R208, 0x1 ;  /* 0x0000000100d07802 */ /* 0x000fe20000000f00 */
[----:B--2---:R-:W-:Y:S01]  /*1d340*/  IMAD.MOV.U32 R3, RZ, RZ, 0x1c1f ;  /* 0x00001c1fff037424 */ /* 0x004fe200078e00ff */
[----:B----4-:R-:W-:-:S02]  /*1d350*/  MOV R2, 0x1d370 ;  /* 0x0001d37000027802 */ /* 0x010fc40000000f00 */
        /* <DEDUP_REMOVED lines=9> */
.L_x_5135:
[----:B------:R-:W-:Y:S01]  /*1d3f0*/  IMAD.MOV.U32 R209, RZ, RZ, R5 ;  /* 0x000000ffffd17224 */ /* 0x000fe200078e0005 */
[----:B------:R-:W-:Y:S01]  /*1d400*/  MOV R208, RZ ;  /* 0x000000ff00d07202 */ /* 0x000fe20000000f00 */
[----:B------:R-:W-:Y:S01]  /*1d410*/  IMAD.MOV.U32 R3, RZ, RZ, 0x181f ;  /* 0x0000181fff037424 */ /* 0x000fe200078e00ff */
[----:B------:R-:W-:Y:S02]  /*1d420*/  MOV R2, 0x1d440 ;  /* 0x0001d44000027802 */ /* 0x000fe40000000f00 */
[----:B------:R-:W-:Y:S05]  /*1d430*/  CALL.REL.NOINC `($__internal_85_$__cuda_sm70_shflsync_idx_p) ;  /* 0x00000a6000007944 */ /* 0x000fea0003c00000 */
[----:B------:R-:W-:Y:S01]  /*1d440*/  MOV R4, R208 ;  /* 0x000000d000047202 */ /* 0x000fe20000000f00 */
[----:B------:R-:W-:Y:S05]  /*1d450*/  BRA `(.L_x_5199) ;  /* 0xffffd7a000007947 */ /* 0x000fea000383ffff */
.L_x_5136:
[----:B------:R-:W-:Y:S01]  /*1d460*/  IMAD.MOV.U32 R209, RZ, RZ, R16 ;  /* 0x000000ffffd17224 */ /* 0x000fe200078e0010 */
[----:B------:R-:W-:Y:S01]  /*1d470*/  MOV R208, RZ ;  /* 0x000000ff00d07202 */ /* 0x000fe20000000f00 */
[----:B------:R-:W-:Y:S01]  /*1d480*/  IMAD.MOV.U32 R3, RZ, RZ, 0x181f ;  /* 0x0000181fff037424 */ /* 0x000fe200078e00ff */
[----:B------:R-:W-:Y:S02]  /*1d490*/  MOV R2, 0x1d4b0 ;  /* 0x0001d4b000027802 */ /* 0x000fe40000000f00 */
[----:B-12---:R-:W-:Y:S05]  /*1d4a0*/  CALL.REL.NOINC `($__internal_85_$__cuda_sm70_shflsync_idx_p) ;  /* 0x000009f000007944 */ /* 0x006fea0003c00000 */
[----:B------:R-:W-:Y:S01]  /*1d4b0*/  MOV R2, R208 ;  /* 0x000000d000027202 */ /* 0x000fe20000000f00 */
[----:B------:R-:W-:Y:S05]  /*1d4c0*/  BRA `(.L_x_5200) ;  /* 0xffffd75000007947 */ /* 0x000fea000383ffff */
.L_x_5139:
        /* <DEDUP_REMOVED lines=13> */
.L_x_5142:
[----:B------:R-:W-:Y:S01]  /*1d5a0*/  IMAD.MOV.U32 R209, RZ, RZ, R5 ;  /* 0x000000ffffd17224 */ /* 0x000fe200078e0005 */
[----:B------:R-:W-:Y:S01]  /*1d5b0*/  MOV R208, 0x2 ;  /* 0x0000000200d07802 */ /* 0x000fe20000000f00 */
[----:B-1----:R-:W-:Y:S01]  /*1d5c0*/  IMAD.MOV.U32 R3, RZ, RZ, 0x181f ;  /* 0x0000181fff037424 */ /* 0x002fe200078e00ff */
[----:B----4-:R-:W-:Y:S02]  /*1d5d0*/  MOV R2, 0x1d5f0 ;  /* 0x0001d5f000027802 */ /* 0x010fe40000000f00 */
[----:B--23--:R-:W-:Y:S05]  /*1d5e0*/  CALL.REL.NOINC `($__internal_85_$__cuda_sm70_shflsync_idx_p) ;  /* 0x000008b000007944 */ /* 0x00cfea0003c00000 */
[----:B------:R-:W-:Y:S01]  /*1d5f0*/  MOV R4, R208 ;  /* 0x000000d000047202 */ /* 0x000fe20000000f00 */
[----:B------:R-:W-:Y:S05]  /*1d600*/  BRA `(.L_x_5202) ;  /* 0xffffd90000007947 */ /* 0x000fea000383ffff */
.L_x_5143:
[----:B------:R-:W-:Y:S01]  /*1d610*/  IMAD.MOV.U32 R209, RZ, RZ, R16 ;  /* 0x000000ffffd17224 */ /* 0x000fe200078e0010 */
[----:B------:R-:W-:Y:S01]  /*1d620*/  MOV R208, 0x2 ;  /* 0x0000000200d07802 */ /* 0x000fe20000000f00 */
[----:B------:R-:W-:Y:S01]  /*1d630*/  IMAD.MOV.U32 R3, RZ, RZ, 0x181f ;  /* 0x0000181fff037424 */ /* 0x000fe200078e00ff */
[----:B----4-:R-:W-:Y:S02]  /*1d640*/  MOV R2, 0x1d660 ;  /* 0x0001d66000027802 */ /* 0x010fe40000000f00 */
[----:B-123--:R-:W-:Y:S05]  /*1d650*/  CALL.REL.NOINC `($__internal_85_$__cuda_sm70_shflsync_idx_p) ;  /* 0x0000084000007944 */ /* 0x00efea0003c00000 */
[----:B------:R-:W-:Y:S01]  /*1d660*/  MOV R2, R208 ;  /* 0x000000d000027202 */ /* 0x000fe20000000f00 */
[----:B------:R-:W-:Y:S05]  /*1d670*/  BRA `(.L_x_5203) ;  /* 0xffffd8b000007947 */ /* 0x000fea000383ffff */
.L_x_5146:
[----:B------:R-:W-:Y:S01]  /*1d680*/  IMAD.MOV.U32 R209, RZ, RZ, R5 ;  /* 0x000000ffffd17224 */ /* 0x000fe200078e0005 */
[----:B------:R-:W-:Y:S01]  /*1d690*/  MOV R208, 0x3 ;  /* 0x0000000300d07802 */ /* 0x000fe20000000f00 */
[----:B-1----:R-:W-:Y:S01]  /*1d6a0*/  IMAD.MOV.U32 R3, RZ, RZ, 0x181f ;  /* 0x0000181fff037424 */ /* 0x002fe200078e00ff */
[----:B------:R-:W-:-:S02]  /*1d6b0*/  MOV R2, 0x1d6d0 ;  /* 0x0001d6d000027802 */ /* 0x000fc40000000f00 */
[----:B--234-:R-:W-:Y:S05]  /*1d6c0*/  CALL.REL.NOINC `($__internal_85_$__cuda_sm70_shflsync_idx_p) ;  /* 0x000007d000007944 */ /* 0x01cfea0003c00000 */
        /* <DEDUP_REMOVED lines=8> */
.L_x_5148:
[----:B------:R-:W-:Y:S01]  /*1d750*/  IMAD.MOV.U32 R209, RZ, RZ, R114 ;  /* 0x000000ffffd17224 */ /* 0x000fe200078e0072 */
[----:B------:R-:W-:Y:S01]  /*1d760*/  MOV R208, RZ ;  /* 0x000000ff00d07202 */ /* 0x000fe20000000f00 */
[----:B------:R-:W-:Y:S01]  /*1d770*/  IMAD.MOV.U32 R3, RZ, RZ, 0x1f ;  /* 0x0000001fff037424 */ /* 0x000fe200078e00ff */
[----:B------:R-:W-:Y:S02]  /*1d780*/  MOV R2, 0x1d7a0 ;  /* 0x0001d7a000027802 */ /* 0x000fe40000000f00 */
[----:B-1-3--:R-:W-:Y:S05]  /*1d790*/  CALL.REL.NOINC `($__internal_85_$__cuda_sm70_shflsync_idx_p) ;  /* 0x0000070000007944 */ /* 0x00afea0003c00000 */
[----:B------:R-:W-:Y:S01]  /*1d7a0*/  MOV R11, R208 ;  /* 0x000000d0000b7202 */ /* 0x000fe20000000f00 */
[----:B------:R-:W-:Y:S05]  /*1d7b0*/  BRA `(.L_x_5205) ;  /* 0xffffdb2000007947 */ /* 0x000fea000383ffff */
.L_x_5149:
[----:B------:R-:W-:Y:S01]  /*1d7c0*/  IMAD.MOV.U32 R209, RZ, RZ, R114 ;  /* 0x000000ffffd17224 */ /* 0x000fe200078e0072 */
[----:B------:R-:W-:Y:S01]  /*1d7d0*/  MOV R208, 0x1 ;  /* 0x0000000100d07802 */ /* 0x000fe20000000f00 */
[----:B------:R-:W-:Y:S01]  /*1d7e0*/  IMAD.MOV.U32 R3, RZ, RZ, 0x1f ;  /* 0x0000001fff037424 */ /* 0x000fe200078e00ff */
[----:B------:R-:W-:Y:S02]  /*1d7f0*/  MOV R2, 0x1d810 ;  /* 0x0001d81000027802 */ /* 0x000fe40000000f00 */
[----:B-1234-:R-:W-:Y:S05]  /*1d800*/  CALL.REL.NOINC `($__internal_85_$__cuda_sm70_shflsync_idx_p) ;  /* 0x0000069000007944 */ /* 0x01efea0003c00000 */
[----:B------:R-:W-:Y:S01]  /*1d810*/  MOV R6, R208 ;  /* 0x000000d000067202 */ /* 0x000fe20000000f00 */
[----:B------:R-:W-:Y:S05]  /*1d820*/  BRA `(.L_x_5206) ;  /* 0xffffdad000007947 */ /* 0x000fea000383ffff */
.L_x_5150:
[----:B------:R-:W-:Y:S01]  /*1d830*/  IMAD.MOV.U32 R2, RZ, RZ, R4 ;  /* 0x000000ffff027224 */ /* 0x000fe200078e0004 */
[----:B------:R-:W-:-:S02]  /*1d840*/  MOV R5, 0x1 ;  /* 0x0000000100057802 */ /* 0x000fc40000000f00 */
[----:B------:R-:W-:Y:S02]  /*1d850*/  MOV R3, 0x1d870 ;  /* 0x0001d87000037802 */ /* 0x000fe40000000f00 */
[----:B-12-4-:R-:W-:Y:S05]  /*1d860*/  CALL.REL.NOINC `($__internal_86_$__cuda_sm70_shflsync_up_p) ;  /* 0x0000068000007944 */ /* 0x016fea0003c00000 */
[----:B------:R-:W-:Y:S05]  /*1d870*/  BRA `(.L_x_5207) ;  /* 0xffffdbb000007947 */ /* 0x000fea000383ffff */
.L_x_5151:
[----:B------:R-:W-:Y:S01]  /*1d880*/  IMAD.MOV.U32 R2, RZ, RZ, R4 ;  /* 0x000000ffff027224 */ /* 0x000fe200078e0004 */
[----:B------:R-:W-:Y:S02]  /*1d890*/  MOV R5, 0x2 ;  /* 0x0000000200057802 */ /* 0x000fe40000000f00 */
[----:B------:R-:W-:Y:S02]  /*1d8a0*/  MOV R3, 0x1d8c0 ;  /* 0x0001d8c000037802 */ /* 0x000fe40000000f00 */
[----:B--2-4-:R-:W-:Y:S05]  /*1d8b0*/  CALL.REL.NOINC `($__internal_86_$__cuda_sm70_shflsync_up_p) ;  /* 0x0000063000007944 */ /* 0x014fea0003c00000 */
        /* <DEDUP_REMOVED lines=27> */
.L_x_5155:
[----:B------:R-:W-:Y:S01]  /*1da70*/  IMAD.MOV.U32 R2, RZ, RZ, R4 ;  /* 0x000000ffff027224 */ /* 0x000fe200078e0004 */
[----:B------:R-:W-:Y:S02]  /*1da80*/  MOV R5, 0x1 ;  /* 0x0000000100057802 */ /* 0x000fe40000000f00 */
[----:B------:R-:W-:Y:S02]  /*1da90*/  MOV R3, 0x1dab0 ;  /* 0x0001dab000037802 */ /* 0x000fe40000000f00 */
[----:B------:R-:W-:Y:S05]  /*1daa0*/  CALL.REL.NOINC `($__internal_86_$__cuda_sm70_shflsync_up_p) ;  /* 0x0000044000007944 */ /* 0x000fea0003c00000 */
[----:B------:R-:W-:Y:S01]  /*1dab0*/  MOV R2, R5 ;  /* 0x0000000500027202 */ /* 0x000fe20000000f00 */
[----:B------:R-:W-:Y:S05]  /*1dac0*/  BRA `(.L_x_5209) ;  /* 0xffffdbd000007947 */ /* 0x000fea000383ffff */
.L_x_5156:
        /* <DEDUP_REMOVED lines=31> */
.L_x_5158:
[----:B------:R-:W-:Y:S02]  /*1dcc0*/  SEL R2, RZ, 0x1, P0 ;  /* 0x00000001ff027807 */ /* 0x000fe40000000000 */
[----:B------:R-:W-:Y:S02]  /*1dcd0*/  MOV R3, 0x1dcf0 ;  /* 0x0001dcf000037802 */ /* 0x000fe40000000f00 */
[----:B-1----:R-:W-:Y:S05]  /*1dce0*/  CALL.REL.NOINC `($__internal_87_$__cuda_sm70_votesync_ballot) ;  /* 0x0000027000007944 */ /* 0x002fea0003c00000 */
[----:B------:R-:W-:Y:S05]  /*1dcf0*/  BRA `(.L_x_5211) ;  /* 0xffffdb3000007947 */ /* 0x000fea000383ffff */
.L_x_5159:
[----:B------:R-:W-:Y:S01]  /*1dd00*/  IMAD.MOV.U32 R209, RZ, RZ, R9 ;  /* 0x000000ffffd17224 */ /* 0x000fe200078e0009 */
[----:B---3--:R-:W-:Y:S01]  /*1dd10*/  MOV R208, R14 ;  /* 0x0000000e00d07202 */ /* 0x008fe20000000f00 */
[----:B------:R-:W-:Y:S01]  /*1dd20*/  IMAD.MOV.U32 R3, RZ, RZ, 0x1f ;  /* 0x0000001fff037424 */ /* 0x000fe200078e00ff */
[----:B------:R-:W-:Y:S02]  /*1dd30*/  MOV R2, 0x1dd50 ;  /* 0x0001dd5000027802 */ /* 0x000fe40000000f00 */
[----:B-12---:R-:W-:Y:S05]  /*1dd40*/  CALL.REL.NOINC `($__internal_85_$__cuda_sm70_shflsync_idx_p) ;  /* 0x0000015000007944 */ /* 0x006fea0003c00000 */
[----:B------:R-:W-:Y:S01]  /*1dd50*/  IMAD.MOV.U32 R6, RZ, RZ, R208 ;  /* 0x000000ffff067224 */ /* 0x000fe200078e00d0 */
[----:B------:R-:W-:Y:S01]  /*1dd60*/  MOV R208, R14 ;  /* 0x0000000e00d07202 */ /* 0x000fe20000000f00 */
[----:B------:R-:W-:Y:S01]  /*1dd70*/  IMAD.MOV.U32 R209, RZ, RZ, R10 ;  /* 0x000000ffffd17224 */ /* 0x000fe200078e000a */
[----:B------:R-:W-:Y:S02]  /*1dd80*/  MOV R3, 0x1f ;  /* 0x0000001f00037802 */ /* 0x000fe40000000f00 */
[----:B------:R-:W-:-:S02]  /*1dd90*/  MOV R2, 0x1ddb0 ;  /* 0x0001ddb000027802 */ /* 0x000fc40000000f00 */
[----:B------:R-:W-:Y:S05]  /*1dda0*/  CALL.REL.NOINC `($__internal_85_$__cuda_sm70_shflsync_idx_p) ;  /* 0x000000f000007944 */ /* 0x000fea0003c00000 */
[----:B------:R-:W-:Y:S01]  /*1ddb0*/  MOV R5, R208 ;  /* 0x000000d000057202 */ /* 0x000fe20000000f00 */
[----:B------:R-:W-:Y:S05]  /*1ddc0*/  BRA `(.L_x_5212) ;  /* 0xffffdaa000007947 */ /* 0x000fea000383ffff */
.L_x_5162:
[----:B------:R-:W-:Y:S01]  /*1ddd0*/  MOV R208, R2 ;  /* 0x0000000200d07202 */ /* 0x000fe20000000f00 */
[----:B------:R-:W-:Y:S01]  /*1dde0*/  IMAD.MOV.U32 R209, RZ, RZ, R4 ;  /* 0x000000ffffd17224 */ /* 0x000fe200078e0004 */
[----:B------:R-:W-:Y:S01]  /*1ddf0*/  MOV R2, 0x1de20 ;  /* 0x0001de2000027802 */ /* 0x000fe20000000f00 */
[----:B------:R-:W-:-:S02]  /*1de00*/  IMAD.MOV.U32 R3, RZ, RZ, 0x1f ;  /* 0x0000001fff037424 */ /* 0x000fc400078e00ff */
[----:B-1234-:R-:W-:Y:S05]  /*1de10*/  CALL.REL.NOINC `($__internal_85_$__cuda_sm70_shflsync_idx_p) ;  /* 0x0000008000007944 */ /* 0x01efea0003c00000 */
[----:B------:R-:W-:Y:S01]  /*1de20*/  MOV R16, R208 ;  /* 0x000000d000107202 */ /* 0x000fe20000000f00 */
[----:B------:R-:W-:Y:S05]  /*1de30*/  BRA `(.L_x_5161) ;  /* 0xffffda9000007947 */ /* 0x000fea000383ffff */
        .weak           $__internal_84_$__cuda_sm70_shflsync_bfly_p
        .type           $__internal_84_$__cuda_sm70_shflsync_bfly_p,@function
        .size           $__internal_84_$__cuda_sm70_shflsync_bfly_p,($__internal_85_$__cuda_sm70_shflsync_idx_p - $__internal_84_$__cuda_sm70_shflsync_bfly_p)
$__internal_84_$__cuda_sm70_shflsync_bfly_p:
[----:B------:R-:W-:Y:S02]  /*1de40*/  MOV R177, 0x1f ;  /* 0x0000001f00b17802 */ /* 0x000fe40000000f00 */
[----:B------:R-:W-:-:S04]  /*1de50*/  MOV R178, 0xffffffff ;  /* 0xffffffff00b27802 */ /* 0x000fc80000000f00 */
[----:B------:R-:W-:Y:S04]  /*1de60*/  WARPSYNC R178 ;  /* 0x000000b200007348 */ /* 0x000fe80003800000 */
[----:B------:R1:W2:Y:S02]  /*1de70*/  SHFL.BFLY PT, R177, R4, R3, R177 ;  /* 0x0c00000304b17389 */ /* 0x0002a400000e00b1 */
[----:B-1----:R-:W-:-:S04]  /*1de80*/  MOV R3, 0x0 ;  /* 0x0000000000037802 */ /* 0x002fc80000000f00 */
[----:B--2---:R-:W-:Y:S05]  /*1de90*/  RET.REL.NODEC R2 `(_ZN7cutlass13device_kernelIN5flash19enable_sm80_to_sm89INS1_16FlashAttnFwdSm80INS1_25CollectiveMainloopFwdSm80ILi8ELi1ELb0EN4cute5tupleIJNS5_1CILi128EEENS7_ILi48EEENS7_ILi256EEEEEELi256ENS_10bfloat16_tEfNS_4arch4Sm80ELb0ELb0ELb0ELb1ELb1ELb1ELb1ELb1EEENS1_21CollectiveEpilogueFwdINS6_IJS8_SA_S9_EEENS6_IJNS7_ILi1EEESI_SI_EEESC_SE_Li256ELb1ELb1ELb1ELb0EEENS1_36VarlenDynamicPersistentTileSchedulerILi128ELi48ELi256ELi256ELb1ELb1ELb0ELb0ELb1ELb1EEEEEEEEEvNT_6ParamsE) ;  /* 0xfffe216002007950 */ /* 0x004fea0003c3ffff */
        .weak           $__internal_85_$__cuda_sm70_shflsync_idx_p
        .type           $__internal_85_$__cuda_sm70_shflsync_idx_p,@function
        .size           $__internal_85_$__cuda_sm70_shflsync_idx_p,($__internal_86_$__cuda_sm70_shflsync_up_p - $__internal_85_$__cuda_sm70_shflsync_idx_p)
$__internal_85_$__cuda_sm70_shflsync_idx_p:
[----:B------:R-:W-:-:S04]  /*1dea0*/  MOV R228, 0xffffffff ;  /* 0xffffffff00e47802 */ /* 0x000fc80000000f00 */
[----:B------:R-:W-:Y:S04]  /*1deb0*/  WARPSYNC R228 ;  /* 0x000000e400007348 */ /* 0x000fe80003800000 */
[----:B------:R1:W2:Y:S02]  /*1dec0*/  SHFL.IDX PT, R208, R209, R208, R3 ;  /* 0x000000d0d1d07389 */ /* 0x0002a400000e0003 */
[----:B-1----:R-:W-:-:S04]  /*1ded0*/  MOV R3, 0x0 ;  /* 0x0000000000037802 */ /* 0x002fc80000000f00 */
[----:B--2---:R-:W-:Y:S05]  /*1dee0*/  RET.REL.NODEC R2 `(_ZN7cutlass13device_kernelIN5flash19enable_sm80_to_sm89INS1_16FlashAttnFwdSm80INS1_25CollectiveMainloopFwdSm80ILi8ELi1ELb0EN4cute5tupleIJNS5_1CILi128EEENS7_ILi48EEENS7_ILi256EEEEEELi256ENS_10bfloat16_tEfNS_4arch4Sm80ELb0ELb0ELb0ELb1ELb1ELb1ELb1ELb1EEENS1_21CollectiveEpilogueFwdINS6_IJS8_SA_S9_EEENS6_IJNS7_ILi1EEESI_SI_EEESC_SE_Li256ELb1ELb1ELb1ELb0EEENS1_36VarlenDynamicPersistentTileSchedulerILi128ELi48ELi256ELi256ELb1ELb1ELb0ELb0ELb1ELb1EEEEEEEEEvNT_6ParamsE) ;  /* 0xfffe211002007950 */ /* 0x004fea0003c3ffff */
        .weak           $__internal_86_$__cuda_sm70_shflsync_up_p
        .type           $__internal_86_$__cuda_sm70_shflsync_up_p,@function
        .size           $__internal_86_$__cuda_sm70_shflsync_up_p,($__internal_87_$__cuda_sm70_votesync_ballot - $__internal_86_$__cuda_sm70_shflsync_up_p)
$__internal_86_$__cuda_sm70_shflsync_up_p:
[----:B------:R-:W-:Y:S02]  /*1def0*/  IMAD.MOV.U32 R13, RZ, RZ, -0x1 ;  /* 0xffffffffff0d7424 */ /* 0x000fe400078e00ff */
[----:B------:R-:W-:Y:S02]  /*1df00*/  IMAD.MOV.U32 R12, RZ, RZ, RZ ;  /* 0x000000ffff0c7224 */ /* 0x000fe400078e00ff */
[----:B------:R-:W-:Y:S04]  /*1df10*/  WARPSYNC R13 ;  /* 0x0000000d00007348 */ /* 0x000fe80003800000 */
[----:B------:R1:W2:Y:S02]  /*1df20*/  SHFL.UP PT, R5, R2, R5, R12 ;  /* 0x0400000502057389 */ /* 0x0002a400000e000c */
[----:B-1----:R-:W-:-:S02]  /*1df30*/  MOV R2, R3 ;  /* 0x0000000300027202 */ /* 0x002fc40000000f00 */
[----:B------:R-:W-:-:S04]  /*1df40*/  MOV R3, 0x0 ;  /* 0x0000000000037802 */ /* 0x000fc80000000f00 */
[----:B--2---:R-:W-:Y:S05]  /*1df50*/  RET.REL.NODEC R2 `(_ZN7cutlass13device_kernelIN5flash19enable_sm80_to_sm89INS1_16FlashAttnFwdSm80INS1_25CollectiveMainloopFwdSm80ILi8ELi1ELb0EN4cute5tupleIJNS5_1CILi128EEENS7_ILi48EEENS7_ILi256EEEEEELi256ENS_10bfloat16_tEfNS_4arch4Sm80ELb0ELb0ELb0ELb1ELb1ELb1ELb1ELb1EEENS1_21CollectiveEpilogueFwdINS6_IJS8_SA_S9_EEENS6_IJNS7_ILi1EEESI_SI_EEESC_SE_Li256ELb1ELb1ELb1ELb0EEENS1_36VarlenDynamicPersistentTileSchedulerILi128ELi48ELi256ELi256ELb1ELb1ELb0ELb0ELb1ELb1EEEEEEEEEvNT_6ParamsE) ;  /* 0xfffe20a002007950 */ /* 0x004fea0003c3ffff */
        .weak           $__internal_87_$__cuda_sm70_votesync_ballot
        .type           $__internal_87_$__cuda_sm70_votesync_ballot,@function
        .size           $__internal_87_$__cuda_sm70_votesync_ballot,(.L_x_6600 - $__internal_87_$__cuda_sm70_votesync_ballot)
$__internal_87_$__cuda_sm70_votesync_ballot:
[----:B------:R-:W-:Y:S01]  /*1df60*/  ISETP.NE.U32.AND P0, PT, R2, 0x1, PT ;  /* 0x000000010200780c */ /* 0x000fe20003f05070 */
[----:B------:R-:W-:-:S04]  /*1df70*/  IMAD.MOV.U32 R5, RZ, RZ, -0x1 ;  /* 0xffffffffff057424 */ /* 0x000fc800078e00ff */
[----:B------:R-:W-:Y:S08]  /*1df80*/  WARPSYNC R5 ;  /* 0x0000000500007348 */ /* 0x000ff00003800000 */
[----:B------:R-:W-:-:S04]  /*1df90*/  VOTE.ANY R2, PT, !P0 ;  /* 0x0000000000027806 */ /* 0x000fc800040e0100 */
[----:B------:R-:W-:Y:S01]  /*1dfa0*/  LOP3.LUT R12, R2, R5, RZ, 0xc0, !PT ;  /* 0x00000005020c7212 */ /* 0x000fe200078ec0ff */
[----:B------:R-:W-:Y:S02]  /*1dfb0*/  IMAD.MOV.U32 R2, RZ, RZ, R3 ;  /* 0x000000ffff027224 */ /* 0x000fe400078e0003 */
[----:B------:R-:W-:-:S04]  /*1dfc0*/  IMAD.MOV.U32 R3, RZ, RZ, 0x0 ;  /* 0x00000000ff037424 */ /* 0x000fc800078e00ff */
[----:B------:R-:W-:Y:S05]  /*1dfd0*/  RET.REL.NODEC R2 `(_ZN7cutlass13device_kernelIN5flash19enable_sm80_to_sm89INS1_16FlashAttnFwdSm80INS1_25CollectiveMainloopFwdSm80ILi8ELi1ELb0EN4cute5tupleIJNS5_1CILi128EEENS7_ILi48EEENS7_ILi256EEEEEELi256ENS_10bfloat16_tEfNS_4arch4Sm80ELb0ELb0ELb0ELb1ELb1ELb1ELb1ELb1EEENS1_21CollectiveEpilogueFwdINS6_IJS8_SA_S9_EEENS6_IJNS7_ILi1EEESI_SI_EEESC_SE_Li256ELb1ELb1ELb1ELb0EEENS1_36VarlenDynamicPersistentTileSchedulerILi128ELi48ELi256ELi256ELb1ELb1ELb0ELb0ELb1ELb1EEEEEEEEEvNT_6ParamsE) ;  /* 0xfffe202002007950 */ /* 0x000fea0003c3ffff */
.L_x_5213:
        /* <DEDUP_REMOVED lines=10> */
.L_x_6600:


//--------------------- .text._ZN7cutlass13device_kernelIN5flash19enable_sm80_to_sm89INS1_16FlashAttnFwdSm80INS1_25CollectiveMainloopFwdSm80ILi8ELi1ELb0EN4cute5tupleIJNS5_1CILi128EEENS7_ILi64EEENS7_ILi256EEEEEELi256ENS_10bfloat16_tEfNS_4arch4Sm80ELb0ELb1ELb0ELb0ELb1ELb0ELb1ELb1EEENS1_21CollectiveEpilogueFwdINS6_IJS8_SA_S9_EEENS6_IJNS7_ILi1EEESI_SI_EEESC_SE_Li256ELb0ELb1ELb1ELb0EEENS1_19SingleTileSchedulerILb0ELb1ELb1ELi128EEEEEEEEEvNT_6ParamsE --------------------------
	.section	.text._ZN7cutlass13device_kernelIN5flash19enable_sm80_to_sm89INS1_16FlashAttnFwdSm80INS1_25CollectiveMainloopFwdSm80ILi8ELi1ELb0EN4cute5tupleIJNS5_1CILi128EEENS7_ILi64EEENS7_ILi256EEEEEELi256ENS_10bfloat16_tEfNS_4arch4Sm80ELb0ELb1ELb0ELb0ELb1ELb0ELb1ELb1EEENS1_21CollectiveEpilogueFwdINS6_IJS8_SA_S9_EEENS6_IJNS7_ILi1EEESI_SI_EEESC_SE_Li256ELb0ELb1ELb1ELb0EEENS1_19SingleTileSchedulerILb0ELb1ELb1ELi128EEEEEEEEEvNT_6ParamsE,"ax",@progbits
	.sectioninfo	@"SHI_REGISTERS=255"
	.align	128
.text._ZN7cutlass13device_kernelIN5flash19enable_sm80_to_sm89INS1_16FlashAttnFwdSm80INS1_25CollectiveMainloopFwdSm80ILi8ELi1ELb0EN4cute5tupleIJNS5_1CILi128EEENS7_ILi64EEENS7_ILi256EEEEEELi256ENS_10bfloat16_tEfNS_4arch4Sm80ELb0ELb1ELb0ELb0ELb1ELb0ELb1ELb1EEENS1_21CollectiveEpilogueFwdINS6_IJS8_SA_S9_EEENS6_IJNS7_ILi1EEESI_SI_EEESC_SE_Li256ELb0ELb1ELb1ELb0EEENS1_19SingleTileSchedulerILb0ELb1ELb1ELi128EEEEEEEEEvNT_6ParamsE:
        .type           _ZN7cutlass13device_kernelIN5flash19enable_sm80_to_sm89INS1_16FlashAttnFwdSm80INS1_25CollectiveMainloopFwdSm80ILi8ELi1ELb0EN4cute5tupleIJNS5_1CILi128EEENS7_ILi64EEENS7_ILi256EEEEEELi256ENS_10bfloat16_tEfNS_4arch4Sm80ELb0ELb1ELb0ELb0ELb1ELb0ELb1ELb1EEENS1_21CollectiveEpilogueFwdINS6_IJS8_SA_S9_EEENS6_IJNS7_ILi1EEESI_SI_EEESC_SE_Li256ELb0ELb1ELb1ELb0EEENS1_19SingleTileSchedulerILb0ELb1ELb1ELi128EEEEEEEEEvNT_6ParamsE,@function
        .size           _ZN7cutlass13device_kernelIN5flash19enable_sm80_to_sm89INS1_16FlashAttnFwdSm80INS1_25CollectiveMainloopFwdSm80ILi8ELi1ELb0EN4cute5tupleIJNS5_1CILi128EEENS7_ILi64EEENS7_ILi256EEEEEELi256ENS_10bfloat16_tEfNS_4arch4Sm80ELb0ELb1ELb0ELb0ELb1ELb0ELb1ELb1EEENS1_21CollectiveEpilogueFwdINS6_IJS8_SA_S9_EEENS6_IJNS7_ILi1EEESI_SI_EEESC_SE_Li256ELb0ELb1ELb1ELb0EEENS1_19SingleTileSchedulerILb0ELb1ELb1ELi128EEEEEEEEEvNT_6ParamsE,(.L_x_6605 - _ZN7cutlass13device_kernelIN5flash19enable_sm80_to_sm89INS1_16FlashAttnFwdSm80INS1_25CollectiveMainloopFwdSm80ILi8ELi1ELb0EN4cute5tupleIJNS5_1CILi128EEENS7_ILi64EEENS7_ILi256EEEEEELi256ENS_10bfloat16_tEfNS_4arch4Sm80ELb0ELb1ELb0ELb0ELb1ELb0ELb1ELb1EEENS1_21CollectiveEpilogueFwdINS6_IJS8_SA_S9_EEENS6_IJNS7_ILi1EEESI_SI_EEESC_SE_Li256ELb0ELb1ELb1ELb0EEENS1_19SingleTileSchedulerILb0ELb1ELb1ELi128EEEEEEEEEvNT_6ParamsE)
        .other          _ZN7cutlass13device_kernelIN5flash19enable_sm80_to_sm89INS1_16FlashAttnFwdSm80INS1_25CollectiveMainloopFwdSm80ILi8ELi1ELb0EN4cute5tupleIJNS5_1CILi128EEENS7_ILi64EEENS7_ILi256EEEEEELi256ENS_10bfloat16_tEfNS_4arch4Sm80ELb0ELb1ELb0ELb0ELb1ELb0ELb1ELb1EEENS1_21CollectiveEpilogueFwdINS6_IJS8_SA_S9_EEENS6_IJNS7_ILi1EEESI_SI_EEESC_SE_Li256ELb0ELb1ELb1ELb0EEENS1_19SingleTileSchedulerILb0ELb1ELb1ELi128EEEEEEEEEvNT_6ParamsE,@"STO_CUDA_ENTRY STV_DEFAULT"
_ZN7cutlass13device_kernelIN5flash19enable_sm80_to_sm89INS1_16FlashAttnFwdSm80INS1_25CollectiveMainloopFwdSm80ILi8ELi1ELb0EN4cute5tupleIJNS5_1CILi128EEENS7_ILi64EEENS7_ILi256EEEEEELi256ENS_10bfloat16_tEfNS_4arch4Sm80ELb0ELb1ELb0ELb0ELb1ELb0ELb1ELb1EEENS1_21CollectiveEpilogueFwdINS6_IJS8_SA_S9_EEENS6_IJNS7_ILi1EEESI_SI_EEESC_SE_Li256ELb0ELb1ELb1ELb0EEENS1_19SingleTileSchedulerILb0ELb1ELb1ELi128EEEEEEEEEvNT_6ParamsE:
[----:B------:R-:W-:Y:S02]  /*0000*/  MOV R1, c[0x0][0x28] ;  /* 0x00000a0000017a02 */ /* 0x000fe40000000f00 */
[----:B------:R-:W1:Y:S01]  /*0010*/  S2R R83, SR_TID.X ;  /* 0x0000000000537919 */ /* 0x000e620000002100 */
[----:B------:R-:W2:Y:S08]  /*0020*/  S2UR UR7, SR_CTAID.Y ;  /* 0x00000000000779c3 */ /* 0x000eb00000002600 */
        /* <DEDUP_REMOVED lines=14> */
.L_x_5214:
[----:B------:R-:W-:Y:S02]  /*0110*/  ULDC.64 UR4, c[0x0][0x550] ;  /* 0x0001540000047ab9 */ /* 0x000fe40000000a00 */
[----:B------:R-:W-:Y:S02]  /*0120*/  UISETP.NE.AND UP0, UPT, UR4, 0x1, UPT ;  /* 0x000000010400788c */ /* 0x000fe4000bf05270 */
[----:B------:R-:W-:-:S02]  /*0130*/  UIMAD.WIDE.U32 UR8, UR7, UR5, URZ ;  /* 0x00000005070872a5 */ /* 0x000fc4000f8e003f */
[----:B------:R-:W-:Y:S02]  /*0140*/  ULDC UR4, c[0x0][0x558] ;  /* 0x0001560000047ab9 */ /* 0x000fe40000000800 */
[----:B------:R-:W-:-:S05]  /*0150*/  UMOV UR13, UR7 ;  /* 0x00000007000d7c82 */ /* 0x000fca0008000000 */
[----:B------:R-:W-:-:S03]  /*0160*/  @UP0 USHF.R.U32.HI UR13, URZ, UR4, UR9 ;  /* 0x000000043f0d0299 */ /* 0x000fc60008011609 */
.L_x_5215:
        /* <DEDUP_REMOVED lines=52> */
.L_x_5217:
[----:B------:R-:W-:Y:S02]  /*04b0*/  ULDC UR4, c[0x0][0x32c] ;  /* 0x0000cb0000047ab9 */ /* 0x000fe40000000800 */
[----:B------:R-:W-:-:S03]  /*04c0*/  UISETP.NE.AND UP2, UPT, UR9, UR4, UPT ;  /* 0x000000040900728c */ /* 0x000fc6000bf45270 */
[----:B------:R-:W-:Y:S02]  /*04d0*/  ULDC.64 UR4, c[0x0][0x330] ;  /* 0x0000cc0000047ab9 */ /* 0x000fe40000000a00 */
[----:B------:R-:W-:-:S07]  /*04e0*/  UIMAD.WIDE.U32 UR14, UR11, UR4, URZ ;  /* 0x000000040b0e72a5 */ /* 0x000fce000f8e003f */
[----:B------:R-:W-:Y:S02]  /*04f0*/  @UP2 UMOV UR9, UR15 ;  /* 0x0000000f00092c82 */ /* 0x000fe40008000000 */
[----:B------:R-:W-:Y:S02]  /*0500*/  @UP2 USHF.R.U32.HI UR11, URZ, UR5, UR9 ;  /* 0x000000053f0b2299 */ /* 0x000fe40008011609 */
.L_x_5218:
[----:B------:R-:W-:Y:S02]  /*0510*/  ULDC UR4, c[0x0][0x32c] ;  /* 0x0000cb0000047ab9 */ /* 0x000fe40000000800 */
[----:B------:R-:W-:-:S04]  /*0520*/  UIMAD UR4, UR11, UR4, UR4 ;  /* 0x000000040b0472a4 */ /* 0x000fc8000f8e0204 */
[----:B------:R-:W-:-:S04]  /*0530*/  UISETP.LT.AND UP2, UPT, UR8, UR4, UPT ;  /* 0x000000040800728c */ /* 0x000fc8000bf41270 */
[----:B------:R-:W-:Y:S02]  /*0540*/  USEL UR8, UR8, UR4, UP2 ;  /* 0x0000000408087287 */ /* 0x000fe40009000000 */
.L_x_5216:
        /* <DEDUP_REMOVED lines=34> */
.L_x_5220:
[----:B------:R-:W-:Y:S02]  /*0770*/  ULDC UR4, c[0x0][0x32c] ;  /* 0x0000cb0000047ab9 */ /* 0x000fe40000000800 */
[----:B------:R-:W-:-:S03]  /*0780*/  UISETP.NE.AND UP2, UPT, UR4, 0x1, UPT ;  /* 0x000000010400788c */ /* 0x000fc6000bf45270 */
[----:B------:R-:W-:Y:S02]  /*0790*/  ULDC.64 UR4, c[0x0][0x330] ;  /* 0x0000cc0000047ab9 */ /* 0x000fe40000000a00 */
[----:B------:R-:W-:-:S07]  /*07a0*/  UIMAD.WIDE.U32 UR14, UR9, UR4, URZ ;  /* 0x00000004090e72a5 */ /* 0x000fce000f8e003f */
[----:B------:R-:W-:Y:S02]  /*07b0*/  @UP2 UMOV UR11, UR15 ;  /* 0x0000000f000b2c82 */ /* 0x000fe40008000000 */
[----:B------:R-:W-:Y:S02]  /*07c0*/  @UP2 USHF.R.U32.HI UR9, URZ, UR5, UR11 ;  /* 0x000000053f092299 */ /* 0x000fe4000801160b */
.L_x_5221:
[----:B------:R-:W-:Y:S02]  /*07d0*/  ULDC UR4, c[0x0][0x32c] ;  /* 0x0000cb0000047ab9 */ /* 0x000fe40000000800 */
[----:B------:R-:W-:-:S04]  /*07e0*/  UIMAD UR4, UR9, UR4, URZ ;  /* 0x00000004090472a4 */ /* 0x000fc8000f8e023f */
[----:B------:R-:W-:-:S04]  /*07f0*/  UISETP.LT.AND UP2, UPT, UR8, UR4, UPT ;  /* 0x000000040800728c */ /* 0x000fc8000bf41270 */
[----:B------:R-:W-:-:S04]  /*0800*/  USEL UR8, UR8, UR4, !UP2 ;  /* 0x0000000408087287 */ /* 0x000fc8000d000000 */
.L_x_5219:
        /* <DEDUP_REMOVED lines=46> */
.L_x_5222:
        /* <DEDUP_REMOVED lines=100> */
[----:B------:R-:W-:Y:S01]  /*1130*/  IMAD.SHL.U32 R231, R8, 0x40, RZ ;  /* 0x0000004008e77824 */ /* 0x000fe200078e00ff */
[----:B------:R-:W-:Y:S01]  /*1140*/  UIADD3 UR15, UR15, UR7, URZ ;  /* 0x000000070f0f7290 */ /* 0x000fe2000fffe03f */
[C---:B------:R-:W-:Y:S01]  /*1150*/  IMAD R235, R11.reuse, 0x20, R8 ;  /* 0x000000200beb7824 */ /* 0x040fe200078e0208 */
[----:B------:R-:W-:Y:S01]  /*1160*/  UIMAD UR8, UR8, UR4, URZ ;  /* 0x00000004080872a4 */ /* 0x000fe2000f8e023f */
[----:B------:R-:W-:Y:S01]  /*1170*/  IMAD.SHL.U32 R244, R11, 0x8, RZ ;  /* 0x000000080bf47824 */ /* 0x000fe200078e00ff */
[----:B------:R-:W-:Y:S01]  /*1180*/  UIMAD.WIDE.U32 UR14, UR6, UR4, UR14 ;  /* 0x00000004060e72a5 */ /* 0x000fe2000f8e000e */
[----:B------:R-:W-:Y:S01]  /*1190*/  LOP3.LUT R231, R231, 0x1c0, RZ, 0xc0, !PT ;  /* 0x000001c0e7e77812 */ /* 0x000fe200078ec0ff */
[----:B------:R-:W-:Y:S01]  /*11a0*/  UIMAD UR5, UR6, UR5, UR8 ;  /* 0x00000005060572a4 */ /* 0x000fe2000f8e0208 */
[----:B------:R-:W-:Y:S01]  /*11b0*/  IADD3 R0, R235, UR24, RZ ;  /* 0x00000018eb007c10 */ /* 0x000fe2000fffe0ff */
[----:B------:R-:W-:Y:S01]  /*11c0*/  ULDC UR4, c[0x0][0x168] ;  /* 0x00005a0000047ab9 */ /* 0x000fe20000000800 */
[C---:B------:R-:W-:Y:S01]  /*11d0*/  IADD3 R10, R244.reuse, 0x40, RZ ;  /* 0x00000040f40a7810 */ /* 0x040fe20007ffe0ff */
[----:B------:R-:W-:Y:S01]  /*11e0*/  UIADD3 UR5, UR15, UR5, URZ ;  /* 0x000000050f057290 */ /* 0x000fe2000fffe03f */
[----:B------:R-:W-:Y:S01]  /*11f0*/  IMAD.U32 R7, RZ, RZ, UR15 ;  /* 0x0000000fff077e24 */ /* 0x000fe2000f8e00ff */
[----:B------:R-:W-:Y:S01]  /*1200*/  ISETP.GE.AND P3, PT, R244, c[0x0][0x198], PT ;  /* 0x00006600f4007a0c */ /* 0x000fe20003f66270 */
[----:B-1----:R-:W-:Y:S01]  /*1210*/  @P1 IMAD.HI.U32 R3, R0, c[0x0][0x2c8], RZ ;  /* 0x0000b20000031a27 */ /* 0x002fe200078e00ff */
[----:B------:R-:W-:Y:S01]  /*1220*/  ISETP.GE.AND P4, PT, R10, c[0x0][0x198], PT ;  /* 0x000066000a007a0c */ /* 0x000fe20003f86270 */
[----:B------:R-:W-:Y:S02]  /*1230*/  BSSY B0, `(.L_x_5224) ;  /* 0x0000044000007945 */ /* 0x000fe40003800000 */
[----:B------:R-:W-:Y:S01]  /*1240*/  IMAD.MOV.U32 R5, RZ, RZ, R0 ;  /* 0x000000ffff057224 */ /* 0x000fe200078e0000 */
[----:B------:R-:W-:Y:S01]  /*1250*/  @P0 SHF.R.U32.HI R5, RZ, c[0x0][0x2cc], R3 ;  /* 0x0000b300ff050a19 */ /* 0x000fe20000011603 */
[----:B------:R-:W-:-:S02]  /*1260*/  IMAD.U32 R6, RZ, RZ, UR14 ;  /* 0x0000000eff067e24 */ /* 0x000fc4000f8e00ff */
[----:B------:R-:W-:Y:S01]  /*1270*/  IMAD.U32 R7, RZ, RZ, UR5 ;  /* 0x00000005ff077e24 */ /* 0x000fe2000f8e00ff */
[--C-:B------:R-:W-:Y:S01]  /*1280*/  SHF.R.S32.HI R4, RZ, 0x1f, R5.reuse ;  /* 0x0000001fff047819 */ /* 0x100fe20000011405 */
[----:B------:R-:W-:Y:S01]  /*1290*/  IMAD.MOV R3, RZ, RZ, -R5 ;  /* 0x000000ffff037224 */ /* 0x000fe200078e0a05 */
[----:B------:R-:W-:Y:S01]  /*12a0*/  ULDC UR5, c[0x0][0x2c4] ;  /* 0x0000b10000057ab9 */ /* 0x000fe20000000800 */
[----:B------:R-:W-:Y:S01]  /*12b0*/  IMAD.WIDE.U32 R6, R5, c[0x0][0x1b0], R6 ;  /* 0x00006c0005067a25 */ /* 0x000fe200078e0006 */
[----:B------:R-:W-:-:S03]  /*12c0*/  UIMAD UR4, UR5, UR4, URZ ;  /* 0x00000004050472a4 */ /* 0x000fc6000f8e023f */
[----:B------:R-:W-:Y:S02]  /*12d0*/  IMAD R4, R4, c[0x0][0x1b0], RZ ;  /* 0x00006c0004047a24 */ /* 0x000fe400078e02ff */
[----:B------:R-:W-:Y:S02]  /*12e0*/  IMAD R3, R3, c[0x0][0x2c4], R0 ;  /* 0x0000b10003037a24 */ /* 0x000fe400078e0200 */
[----:B------:R-:W-:Y:S02]  /*12f0*/  IMAD R5, R5, c[0x0][0x1b4], R4 ;  /* 0x00006d0005057a24 */ /* 0x000fe400078e0204 */
[----:B------:R-:W-:Y:S01]  /*1300*/  IMAD.SHL.U32 R16, R16, 0x8, RZ ;  /* 0x0000000810107824 */ /* 0x000fe200078e00ff */
[----:B------:R-:W-:Y:S01]  /*1310*/  SHF.R.S32.HI R0, RZ, 0x1f, R3 ;  /* 0x0000001fff007819 */ /* 0x000fe20000011403 */
[----:B------:R-:W-:-:S04]  /*1320*/  IMAD.IADD R7, R7, 0x1, R5 ;  /* 0x0000000107077824 */ /* 0x000fc800078e0205 */
[----:B------:R-:W-:Y:S02]  /*1330*/  IMAD R0, R0, c[0x0][0x1a8], RZ ;  /* 0x00006a0000007a24 */ /* 0x000fe400078e02ff */
[----:B------:R-:W-:Y:S01]  /*1340*/  IMAD.WIDE.U32 R4, R3, c[0x0][0x1a8], R6 ;  /* 0x00006a0003047a25 */ /* 0x000fe200078e0006 */
[----:B------:R-:W-:-:S03]  /*1350*/  LEA.HI R7, R84, R83, RZ, 0x4 ;  /* 0x0000005354077211 */ /* 0x000fc600078f20ff */
[----:B------:R-:W-:Y:S01]  /*1360*/  IMAD R9, R3, c[0x0][0x1ac], R0 ;  /* 0x00006b0003097a24 */ /* 0x000fe200078e0200 */
[----:B------:R-:W-:Y:S02]  /*1370*/  LOP3.LUT R0, R7, 0xfffffff0, RZ, 0xc0, !PT ;  /* 0xfffffff007007812 */ /* 0x000fe400078ec0ff */
[----:B------:R-:W-:Y:S01]  /*1380*/  LEA R12, P0, R4, c[0x0][0x160], 0x1 ;  /* 0x00005800040c7a11 */ /* 0x000fe200078008ff */
[----:B------:R-:W-:Y:S01]  /*1390*/  IMAD.IADD R5, R5, 0x1, R9 ;  /* 0x0000000105057824 */ /* 0x000fe200078e0209 */
[----:B------:R-:W-:Y:S01]  /*13a0*/  IADD3 R9, R244, 0x80, RZ ;  /* 0x00000080f4097810 */ /* 0x000fe20007ffe0ff */
[----:B------:R-:W-:Y:S01]  /*13b0*/  IMAD.IADD R3, R83, 0x1, -R0 ;  /* 0x0000000153037824 */ /* 0x000fe200078e0a00 */
[----:B------:R-:W-:Y:S01]  /*13c0*/  SHF.R.U32.HI R0, RZ, 0x3, R231 ;  /* 0x00000003ff007819 */ /* 0x000fe200000116e7 */
[----:B------:R1:W4:Y:S01]  /*13d0*/  SHFL.IDX PT, R18, R12, RZ, 0x181f ;  /* 0x00181fff0c127589 */ /* 0x00032200000e0000 */
[----:B------:R-:W-:Y:S02]  /*13e0*/  LEA.HI.X R5, R4, c[0x0][0x164], R5, 0x1, P0 ;  /* 0x0000590004057a11 */ /* 0x000fe400000f0c05 */
[----:B------:R-:W-:-:S02]  /*13f0*/  SHF.R.S32.HI R6, RZ, 0x1f, R3 ;  /* 0x0000001fff067819 */ /* 0x000fc40000011403 */
[----:B------:R-:W-:Y:S01]  /*1400*/  IADD3 R4, R8, UR24, RZ ;  /* 0x0000001808047c10 */ /* 0x000fe2000fffe0ff */
[----:B------:R1:W2:Y:S01]  /*1410*/  SHFL.IDX PT, R19, R5, RZ, 0x181f ;  /* 0x00181fff05137589 */ /* 0x0002a200000e0000 */
[----:B------:R-:W-:Y:S02]  /*1420*/  LEA.HI R6, R6, R3, RZ, 0x3 ;  /* 0x0000000306067211 */ /* 0x000fe400078f18ff */
[----:B------:R-:W-:Y:S02]  /*1430*/  LOP3.LUT R231, R231, 0x38, R244, 0xf8, !PT ;  /* 0x00000038e7e77812 */ /* 0x000fe400078ef8f4 */
[----:B------:R-:W-:Y:S02]  /*1440*/  LOP3.LUT R14, R6, 0xfffffff8, RZ, 0xc0, !PT ;  /* 0xfffffff8060e7812 */ /* 0x000fe400078ec0ff */
[----:B------:R-:W-:Y:S02]  /*1450*/  ISETP.GE.AND P0, PT, R4, UR4, PT ;  /* 0x0000000404007c0c */ /* 0x000fe4000bf06270 */
[----:B------:R-:W-:Y:S01]  /*1460*/  LOP3.LUT R231, R231, R0, RZ, 0x3c, !PT ;  /* 0x00000000e7e77212 */ /* 0x000fe200078e3cff */
[----:B------:R-:W-:Y:S01]  /*1470*/  IMAD.IADD R14, R3, 0x1, -R14 ;  /* 0x00000001030e7824 */ /* 0x000fe200078e0a0e */
[----:B------:R-:W-:Y:S01]  /*1480*/  IADD3 R0, R244, 0xc0, RZ ;  /* 0x000000c0f4007810 */ /* 0x000fe20007ffe0ff */
[----:B------:R-:W-:Y:S01]  /*1490*/  IMAD.MOV.U32 R3, RZ, RZ, 0x20 ;  /* 0x00000020ff037424 */ /* 0x000fe200078e00ff */
[----:B------:R-:W-:-:S02]  /*14a0*/  ISETP.GE.AND P6, PT, R9, c[0x0][0x198], PT ;  /* 0x0000660009007a0c */ /* 0x000fc40003fc6270 */
[----:B------:R-:W-:Y:S02]  /*14b0*/  ISETP.GE.AND P5, PT, R0, c[0x0][0x198], PT ;  /* 0x0000660000007a0c */ /* 0x000fe40003fa6270 */
[----:B------:R-:W-:Y:S01]  /*14c0*/  LOP3.LUT R231, R231, 0xfffffe00, R16, 0xf8, !PT ;  /* 0xfffffe00e7e77812 */ /* 0x000fe200078ef810 */
[----:B---3--:R3:W5:Y:S01]  /*14d0*/  @P2 R2UR UR7, R2 ;  /* 0x00000000020723c2 */ /* 0x00876200000e0000 */
[----:B------:R-:W-:Y:S01]  /*14e0*/  R2P PR, R14, 0x6 ;  /* 0x000000060e007804 */ /* 0x000fe20000000000 */
[----:B-----5:R-:W-:-:S04]  /*14f0*/  @!UP2 UMOV UR7, UR6 ;  /* 0x000000060007ac82 */ /* 0x020fc80008000000 */
[----:B------:R-:W-:Y:S01]  /*1500*/  SEL R3, R3, 0xffffffe0, !P2 ;  /* 0xffffffe003037807 */ /* 0x000fe20005000000 */
[----:B---3--:R-:W-:-:S05]  /*1510*/  IMAD.MOV.U32 R2, RZ, RZ, 0x10 ;  /* 0x00000010ff027424 */ /* 0x008fca00078e00ff */
[----:B------:R-:W-:Y:S01]  /*1520*/  SEL R2, R2, 0xfffffff0, !P1 ;  /* 0xfffffff002027807 */ /* 0x000fe20004800000 */
[----:B------:R-:W-:Y:S05]  /*1530*/  @P0 BRA `(.L_x_5225) ;  /* 0x0000013000000947 */ /* 0x000fea0003800000 */
[----:B-12-4-:R-:W-:Y:S01]  /*1540*/  SHF.R.S32.HI R15, RZ, 0x1f, R10 ;  /* 0x0000001fff0f7819 */ /* 0x016fe2000001140a */
[----:B------:R-:W-:Y:S01]  /*1550*/  IMAD.SHL.U32 R17, R231, 0x2, RZ ;  /* 0x00000002e7117824 */ /* 0x000fe200078e00ff */
[----:B------:R-:W-:Y:S02]  /*1560*/  SHF.R.S32.HI R20, RZ, 0x1f, R9 ;  /* 0x0000001fff147819 */ /* 0x000fe40000011409 */
[----:B------:R-:W-:Y:S02]  /*1570*/  SHF.R.S32.HI R13, RZ, 0x1f, R0 ;  /* 0x0000001fff0d7819 */ /* 0x000fe40000011400 */
[----:B------:R-:W-:Y:S02]  /*1580*/  LEA.HI R16, R15, R10, RZ, 0x3 ;  /* 0x0000000a0f107211 */ /* 0x000fe400078f18ff */
[----:B------:R-:W-:Y:S01]  /*1590*/  LEA.HI R15, R20, R9, RZ, 0x3 ;  /* 0x00000009140f7211 */ /* 0x000fe200078f18ff */
[----:B------:R-:W-:Y:S01]  /*15a0*/  IMAD.WIDE R20, R244, 0x2, R18 ;  /* 0x00000002f4147825 */ /* 0x000fe200078e0212 */
        /* <DEDUP_REMOVED lines=12> */
.L_x_5225:
[----:B-12-4-:R-:W-:Y:S05]  /*1670*/  BSYNC B0 ;  /* 0x0000000000007941 */ /* 0x016fea0003800000 */
.L_x_5224:
        /* <DEDUP_REMOVED lines=25> */
.L_x_5227:
[----:B------:R-:W-:Y:S05]  /*1810*/  BSYNC B0 ;  /* 0x0000000000007941 */ /* 0x000fea0003800000 */
.L_x_5226:
        /* <DEDUP_REMOVED lines=25> */
.L_x_5229:
[----:B------:R-:W-:Y:S05]  /*19b0*/  BSYNC B0 ;  /* 0x0000000000007941 */ /* 0x000fea0003800000 */
.L_x_5228:
[----:B---3--:R-:W-:Y:S01]  /*19c0*/  SHFL.IDX PT, R18, R12, 0x3, 0x181f ;  /* 0x00781f000c127f89 */ /* 0x008fe200000e0000 */
[----:B------:R-:W-:Y:S01]  /*19d0*/  IADD3 R4, R4, 0x60, RZ ;  /* 0x0000006004047810 */ /* 0x000fe20007ffe0ff */
[----:B------:R-:W-:Y:S01]  /*19e0*/  UIADD3 UR26, UR20, -0x1, URZ ;  /* 0xffffffff141a7890 */ /* 0x000fe2000fffe03f */
[----:B------:R-:W-:Y:S01]  /*19f0*/  SHF.R.S32.HI R243, RZ, 0x1f, R10 ;  /* 0x0000001ffff37819 */ /* 0x000fe2000001140a */
[----:B----4-:R-:W3:Y:S01]  /*1a00*/  SHFL.IDX PT, R19, R5, 0x3, 0x181f ;  /* 0x00781f0005137f89 */ /* 0x010ee200000e0000 */
[----:B------:R-:W-:Y:S01]  /*1a10*/  ISETP.GE.AND P0, PT, R4, UR4, PT ;  /* 0x0000000404007c0c */ /* 0x000fe2000bf06270 */
[----:B------:R-:W-:Y:S01]  /*1a20*/  IMAD.MOV.U32 R232, RZ, RZ, c[0x0][0x2b8] ;  /* 0x0000ae00ffe87624 */ /* 0x000fe200078e00ff */
[----:B------:R-:W-:Y:S01]  /*1a30*/  SHF.R.S32.HI R242, RZ, 0x1f, R9 ;  /* 0x0000001ffff27819 */ /* 0x000fe20000011409 */
[----:B------:R-:W-:Y:S01]  /*1a40*/  USHF.L.U32 UR11, UR26, 0x6, URZ ;  /* 0x000000061a0b7899 */ /* 0x000fe2000800063f */
        /* <DEDUP_REMOVED lines=17> */
[----:B---3--:R-:W-:-:S03]  /*1b60*/  @!P0 IMAD.WIDE R24, R244, 0x2, R18 ;  /* 0x00000002f4188825 */ /* 0x008fc600078e0212 */
[----:B------:R-:W-:Y:S01]  /*1b70*/  ISETP.GE.AND P1, PT, R13, UR10, PT ;  /* 0x0000000a0d007c0c */ /* 0x000fe2000bf26270 */
[--C-:B------:R-:W-:Y:S01]  /*1b80*/  @!P0 IMAD.WIDE R22, R243, 0x2, R18.reuse ;  /* 0x00000002f3168825 */ /* 0x100fe200078e0212 */
[----:B------:R-:W-:Y:S01]  /*1b90*/  @!PT LDS RZ, [RZ] ;  /* 0x00000000fffff984 */ /* 0x000fe20000000800 */
[----:B------:R3:W-:Y:S01]  /*1ba0*/  @!P0 LDGSTS.E.BYPASS.LTC128B.128 [R231+0x13100], [R24.64], !P3 ;  /* 0x1310000018e78fae */ /* 0x0007e2000d901d52 */
[----:B------:R-:W-:Y:S02]  /*1bb0*/  IADD3 R234, R13, UR12, RZ ;  /* 0x0000000c0dea7c10 */ /* 0x000fe4000fffe0ff */
[--C-:B------:R-:W-:Y:S01]  /*1bc0*/  @!P0 IMAD.WIDE R20, R242, 0x2, R18.reuse ;  /* 0x00000002f2148825 */ /* 0x100fe200078e0212 */
[----:B------:R4:W-:Y:S01]  /*1bd0*/  @!P0 LDGSTS.E.BYPASS.LTC128B.128 [R231+0x17100], [R22.64], !P4 ;  /* 0x1710000016e78fae */ /* 0x0009e2000e101d52 */
[----:B------:R-:W-:Y:S01]  /*1be0*/  ISETP.GT.OR P1, PT, R235, 0x3f, P1 ;  /* 0x0000003feb00780c */ /* 0x000fe20000f24670 */
[----:B------:R-:W-:Y:S01]  /*1bf0*/  USHF.R.S32.HI UR6, URZ, 0x1f, UR13 ;  /* 0x0000001f3f067899 */ /* 0x000fe2000801140d */
[----:B------:R-:W-:Y:S01]  /*1c00*/  @!P0 IMAD.WIDE R18, R241, 0x2, R18 ;  /* 0x00000002f1128825 */ /* 0x000fe200078e0212 */
[----:B------:R5:W-:Y:S01]  /*1c10*/  @!P0 LDGSTS.E.BYPASS.LTC128B.128 [R231+0x1b100], [R20.64], !P6 ;  /* 0x1b10000014e78fae */ /* 0x000be2000f101d52 */
[----:B------:R-:W-:-:S02]  /*1c20*/  ULDC.64 UR4, c[0x0][0x1e8] ;  /* 0x00007a0000047ab9 */ /* 0x000fc40000000a00 */
[----:B------:R-:W-:Y:S01]  /*1c30*/  @P2 IMAD.HI.U32 R15, R234, c[0x0][0x2bc], RZ ;  /* 0x0000af00ea0f2a27 */ /* 0x000fe200078e00ff */
[----:B------:R1:W-:Y:S03]  /*1c40*/  @!P0 LDGSTS.E.BYPASS.LTC128B.128 [R231+0x1f100], [R18.64], !P5 ;  /* 0x1f10000012e78fae */ /* 0x0003e6000e901d52 */
[----:B------:R-:W-:Y:S01]  /*1c50*/  IMAD.MOV.U32 R4, RZ, RZ, R234 ;  /* 0x000000ffff047224 */ /* 0x000fe200078e00ea */
[----:B------:R-:W0:Y:S01]  /*1c60*/  LDGDEPBAR ;  /* 0x00000000000079af */ /* 0x000e220000000000 */
[----:B------:R-:W-:-:S04]  /*1c70*/  @P2 SHF.R.U32.HI R4, RZ, c[0x0][0x2c0], R15 ;  /* 0x0000b000ff042a19 */ /* 0x000fc8000001160f */
[----:B------:R-:W-:-:S04]  /*1c80*/  @!P1 IADD3 R16, P2, R4, UR16, RZ ;  /* 0x0000001004109c10 */ /* 0x000fc8000ff5e0ff */
[----:B-12---:R-:W-:Y:S02]  /*1c90*/  @!P1 LEA.HI.X.SX32 R5, R4, UR8, 0x1, P2 ;  /* 0x0000000804059c11 */ /* 0x006fe400090f0eff */
[----:B------:R-:W-:-:S04]  /*1ca0*/  @!P1 LEA R12, P2, R16, c[0x0][0x2a0], 0x2 ;  /* 0x0000a800100c9a11 */ /* 0x000fc800078410ff */
[----:B------:R-:W-:Y:S01]  /*1cb0*/  @!P1 LEA.HI.X R13, R16, c[0x0][0x2a4], R5, 0x2, P2 ;  /* 0x0000a900100d9a11 */ /* 0x000fe200010f1405 */
[----:B------:R-:W-:Y:S06]  /*1cc0*/  BAR.SYNC.DEFER_BLOCKING 0x0 ;  /* 0x0000000000007b1d */ /* 0x000fec0000010000 */
[----:B------:R-:W2:Y:S01]  /*1cd0*/  @!P1 LDG.E R233, [R12.64] ;  /* 0x000000120ce99981 */ /* 0x000ea2000c1e1900 */
[----:B------:R-:W-:Y:S01]  /*1ce0*/  IMAD.MOV R5, RZ, RZ, -R4 ;  /* 0x000000ffff057224 */ /* 0x000fe200078e0a04 */
[----:B------:R-:W-:Y:S01]  /*1cf0*/  UIMAD.WIDE.U32 UR14, UR13, UR4, URZ ;  /* 0x000000040d0e72a5 */ /* 0x000fe2000f8e003f */
[----:B----4-:R-:W-:Y:S01]  /*1d00*/  SHF.R.S32.HI R22, RZ, 0x4, R7 ;  /* 0x00000004ff167819 */ /* 0x010fe20000011407 */
[----:B------:R-:W-:Y:S01]  /*1d10*/  UIMAD UR4, UR6, UR4, URZ ;  /* 0x00000004060472a4 */ /* 0x000fe2000f8e023f */
[----:B------:R-:W-:Y:S01]  /*1d20*/  IMAD R234, R5, c[0x0][0x2b8], R234 ;  /* 0x0000ae0005ea7a24 */ /* 0x000fe200078e02ea */
[----:B------:R-:W-:Y:S01]  /*1d30*/  ISETP.GE.AND P3, PT, R244, c[0x0][0x1d4], PT ;  /* 0x00007500f4007a0c */ /* 0x000fe20003f66270 */
[----:B------:R-:W-:Y:S01]  /*1d40*/  IMAD.U32 R80, RZ, RZ, UR11 ;  /* 0x0000000bff507e24 */ /* 0x000fe2000f8e00ff */
[----:B------:R-:W-:Y:S01]  /*1d50*/  UIMAD UR4, UR13, UR5, UR4 ;  /* 0x000000050d0472a4 */ /* 0x000fe2000f8e0204 */
[C---:B-----5:R-:W-:Y:S01]  /*1d60*/  IMAD.WIDE.U32 R20, R234.reuse, c[0x0][0x1e0], RZ ;  /* 0x00007800ea147a25 */ /* 0x060fe200078e00ff */
[----:B------:R-:W-:Y:S01]  /*1d70*/  SHF.R.S32.HI R5, RZ, 0x1f, R234 ;  /* 0x0000001fff057819 */ /* 0x000fe200000114ea */
[----:B------:R-:W-:Y:S01]  /*1d80*/  UISETP.GT.AND UP2, UPT, UR26, UR9, UPT ;  /* 0x000000091a00728c */ /* 0x000fe2000bf44270 */
[----:B------:R-:W-:Y:S01]  /*1d90*/  LEA.HI R7, R7, R22, RZ, 0x1 ;  /* 0x0000001607077211 */ /* 0x000fe200078f08ff */
[----:B------:R-:W-:Y:S01]  /*1da0*/  UIADD3 UR7, UR15, UR4, URZ ;  /* 0x000000040f077290 */ /* 0x000fe2000fffe03f */
[----:B------:R-:W-:Y:S01]  /*1db0*/  IMAD.WIDE.U32 R18, R234, c[0x0][0x208], RZ ;  /* 0x00008200ea127a25 */ /* 0x000fe200078e00ff */
        /* <DEDUP_REMOVED lines=15> */
[----:B------:R-:W-:Y:S01]  /*1eb0*/  IMAD.MOV.U32 R16, RZ, RZ, R18 ;  /* 0x000000ffff107224 */ /* 0x000fe200078e0012 */
[----:B------:R-:W-:Y:S01]  /*1ec0*/  LEA.HI R86, R84, R83, RZ, 0x5 ;  /* 0x0000005354567211 */ /* 0x000fe200078f28ff */
[----:B------:R-:W-:Y:S01]  /*1ed0*/  IMAD.SHL.U32 R5, R11, 0x40, RZ ;  /* 0x000000400b057824 */ /* 0x000fe200078e00ff */
[----:B------:R-:W-:Y:S01]  /*1ee0*/  ISETP.GE.AND P2, PT, R244, c[0x0][0x1d4], PT ;  /* 0x00007500f4007a0c */ /* 0x000fe20003f46270 */
[----:B------:R-:W-:Y:S01]  /*1ef0*/  IMAD.IADD R7, R22, 0x1, -R7 ;  /* 0x0000000116077824 */ /* 0x000fe200078e0a07 */
[----:B------:R-:W-:Y:S01]  /*1f00*/  SHF.R.S32.HI R85, RZ, 0x5, R86 ;  /* 0x00000005ff557819 */ /* 0x000fe20000011456 */
[----:B------:R-:W-:Y:S01]  /*1f10*/  IMAD.SHL.U32 R82, R6, 0x40, RZ ;  /* 0x0000004006527824 */ /* 0x000fe200078e00ff */
[----:B------:R-:W-:Y:S01]  /*1f20*/  LOP3.LUT R5, R5, 0x1c0, RZ, 0xc0, !PT ;  /* 0x000001c005057812 */ /* 0x000fe200078ec0ff */
[----:B------:R-:W-:Y:S01]  /*1f30*/  IMAD.SHL.U32 R81, R7, 0x8, RZ ;  /* 0x0000000807517824 */ /* 0x000fe200078e00ff */
[----:B------:R-:W-:-:S02]  /*1f40*/  SEL R247, RZ, 0x10, P6 ;  /* 0x00000010fff77807 */ /* 0x000fc40003000000 */
[----:B------:R-:W-:Y:S02]  /*1f50*/  LOP3.LUT R82, R82, 0xfffffe00, RZ, 0xc0, !PT ;  /* 0xfffffe0052527812 */ /* 0x000fe400078ec0ff */
[----:B------:R-:W-:Y:S02]  /*1f60*/  IADD3 R238, R231, 0x100, RZ ;  /* 0x00000100e7ee7810 */ /* 0x000fe40007ffe0ff */
[----:B------:R-:W-:Y:S01]  /*1f70*/  SHF.R.S32.HI R248, RZ, 0x1f, R243 ;  /* 0x0000001ffff87819 */ /* 0x000fe200000114f3 */
[----:B------:R-:W-:Y:S01]  /*1f80*/  IMAD R230, R85, 0x400, R82 ;  /* 0x0000040055e67824 */ /* 0x000fe200078e0252 */
[----:B------:R-:W-:Y:S02]  /*1f90*/  SHF.R.S32.HI R245, RZ, 0x1f, R242 ;  /* 0x0000001ffff57819 */ /* 0x000fe400000114f2 */
[----:B------:R-:W-:Y:S02]  /*1fa0*/  SHF.R.S32.HI R246, RZ, 0x1f, R241 ;  /* 0x0000001ffff67819 */ /* 0x000fe400000114f1 */
[----:B--2---:R-:W-:Y:S01]  /*1fb0*/  SHF.R.S32.HI R12, RZ, 0x1f, R233 ;  /* 0x0000001fff0c7819 */ /* 0x004fe200000114e9 */
        /* <DEDUP_REMOVED lines=15> */
[----:B------:R-:W3:Y:S01]  /*20b0*/  SHFL.IDX PT, R19, R13, RZ, 0x181f ;  /* 0x00181fff0d137589 */ /* 0x000ee200000e0000 */
[----:B------:R-:W-:Y:S02]  /*20c0*/  LEA R17, P0, R12, c[0x0][0x1f8], 0x1 ;  /* 0x00007e000c117a11 */ /* 0x000fe400078008ff */
[----:B------:R-:W-:Y:S01]  /*20d0*/  LOP3.LUT R4, R5, 0x8, R4, 0xf8, !PT ;  /* 0x0000000805047812 */ /* 0x000fe200078ef804 */
[----:B------:R-:W-:Y:S01]  /*20e0*/  SHFL.IDX PT, R13, R13, 0x1, 0x181f ;  /* 0x00381f000d0d7f89 */ /* 0x000fe200000e0000 */
[----:B------:R-:W-:-:S02]  /*20f0*/  SHF.R.U32.HI R5, RZ, 0x3, R5 ;  /* 0x00000003ff057819 */ /* 0x000fc40000011605 */
[----:B------:R-:W-:Y:S01]  /*2100*/  LEA.HI.X R15, R12, c[0x0][0x1fc], R15, 0x1, P0 ;  /* 0x00007f000c0f7a11 */ /* 0x000fe200000f0c0f */
[----:B------:R-:W1:Y:S01]  /*2110*/  SHFL.IDX PT, R20, R17, RZ, 0x181f ;  /* 0x00181fff11147589 */ /* 0x000e6200000e0000 */
[----:B------:R-:W-:Y:S02]  /*2120*/  LOP3.LUT R4, R4, R5, RZ, 0x3c, !PT ;  /* 0x0000000504047212 */ /* 0x000fe400078e3cff */
[----:B------:R-:W-:Y:S01]  /*2130*/  ISETP.GE.AND P1, PT, R8, 0x1, PT ;  /* 0x000000010800780c */ /* 0x000fe20003f26270 */
[----:B------:R-:W2:Y:S01]  /*2140*/  SHFL.IDX PT, R5, R15, RZ, 0x181f ;  /* 0x00181fff0f057589 */ /* 0x000ea200000e0000 */
[----:B------:R-:W-:Y:S01]  /*2150*/  LOP3.LUT P0, RZ, R11, 0x2, RZ, 0xc0, !PT ;  /* 0x000000020bff7812 */ /* 0x000fe2000780c0ff */
[----:B------:R-:W-:Y:S02]  /*2160*/  IMAD R229, R7, 0x200, R4 ;  /* 0x0000020007e57824 */ /* 0x000fe400078e0204 */
[----:B------:R-:W4:Y:S01]  /*2170*/  SHFL.IDX PT, R64, R17, 0x1, 0x181f ;  /* 0x00381f0011407f89 */ /* 0x000f2200000e0000 */
[----:B------:R-:W-:-:S03]  /*2180*/  IMAD.WIDE R6, R241, 0x2, RZ ;  /* 0x00000002f1067825 */ /* 0x000fc600078e02ff */
[----:B------:R-:W-:Y:S01]  /*2190*/  SHFL.IDX PT, R12, R21, 0x1, 0x181f ;  /* 0x00381f00150c7f89 */ /* 0x000fe200000e0000 */
[----:B------:R-:W-:-:S03]  /*21a0*/  IMAD.SHL.U32 R229, R229, 0x2, RZ ;  /* 0x00000002e5e57824 */ /* 0x000fc600078e00ff */
[----:B------:R-:W5:Y:S01]  /*21b0*/  SHFL.IDX PT, R4, R15, 0x1, 0x181f ;  /* 0x00381f000f047f89 */ /* 0x000f6200000e0000 */
[--C-:B---3--:R-:W-:Y:S01]  /*21c0*/  @P1 IMAD.WIDE R24, R244, 0x2, R18.reuse ;  /* 0x00000002f4181825 */ /* 0x108fe200078e0212 */
[C---:B------:R-:W-:Y:S02]  /*21d0*/  IADD3 R16, R229.reuse, 0x8100, RZ ;  /* 0x00008100e5107810 */ /* 0x040fe40007ffe0ff */
[----:B------:R-:W-:Y:S01]  /*21e0*/  IADD3 R228, R229, 0x8120, RZ ;  /* 0x00008120e5e47810 */ /* 0x000fe20007ffe0ff */
[--C-:B------:R-:W-:Y:S01]  /*21f0*/  @P1 IMAD.WIDE R22, R243, 0x2, R18.reuse ;  /* 0x00000002f3161825 */ /* 0x100fe200078e0212 */
[----:B------:R-:W-:Y:S01]  /*2200*/  @P0 IADD3 R228, R16, -0x20, RZ ;  /* 0xffffffe010e40810 */ /* 0x000fe20007ffe0ff */
[----:B------:R3:W-:Y:S01]  /*2210*/  @P1 LDGSTS.E.BYPASS.LTC128B.128 [R231+0x8100], [R24.64], !P3 ;  /* 0x0810000018e71fae */ /* 0x0007e2000d901d52 */
[----:B------:R-:W-:Y:S01]  /*2220*/  ISETP.GT.AND P0, PT, R8, 0x20, PT ;  /* 0x000000200800780c */ /* 0x000fe20003f04270 */
[--C-:B------:R-:W-:Y:S01]  /*2230*/  @P1 IMAD.WIDE R26, R242, 0x2, R18.reuse ;  /* 0x00000002f21a1825 */ /* 0x100fe200078e0212 */
[C---:B------:R-:W-:Y:S01]  /*2240*/  IADD3 R219, R228.reuse, 0x800, RZ ;  /* 0x00000800e4db7810 */ /* 0x040fe20007ffe0ff */
[----:B------:R3:W-:Y:S01]  /*2250*/  @P1 LDGSTS.E.BYPASS.LTC128B.128 [R231+0xa100], [R22.64], !P5 ;  /* 0x0a10000016e71fae */ /* 0x0007e2000e901d52 */
[C---:B------:R-:W-:Y:S01]  /*2260*/  IADD3 R218, R228.reuse, 0x1000, RZ ;  /* 0x00001000e4da7810 */ /* 0x040fe20007ffe0ff */
[----:B------:R-:W-:Y:S01]  /*2270*/  @P1 IMAD.WIDE R28, R241, 0x2, R18 ;  /* 0x00000002f11c1825 */ /* 0x000fe200078e0212 */
[C---:B------:R-:W-:Y:S01]  /*2280*/  IADD3 R217, R228.reuse, 0x1800, RZ ;  /* 0x00001800e4d97810 */ /* 0x040fe20007ffe0ff */
[----:B------:R3:W-:Y:S01]  /*2290*/  @P1 LDGSTS.E.BYPASS.LTC128B.128 [R231+0xc100], [R26.64], !P4 ;  /* 0x0c1000001ae71fae */ /* 0x0007e2000e101d52 */
[----:B------:R-:W-:Y:S01]  /*22a0*/  IADD3 R215, R228, 0x2000, RZ ;  /* 0x00002000e4d77810 */ /* 0x000fe20007ffe0ff */
[----:B------:R-:W-:Y:S01]  /*22b0*/  IMAD.WIDE R18, R244, 0x2, RZ ;  /* 0x00000002f4127825 */ /* 0x000fe200078e02ff */
[C---:B------:R-:W-:Y:S01]  /*22c0*/  IADD3 R214, R228.reuse, 0x2800, RZ ;  /* 0x00002800e4d67810 */ /* 0x040fe20007ffe0ff */
[----:B------:R3:W-:Y:S01]  /*22d0*/  @P1 LDGSTS.E.BYPASS.LTC128B.128 [R231+0xe100], [R28.64], !P6 ;  /* 0x0e1000001ce71fae */ /* 0x0007e2000f101d52 */
[----:B------:R-:W-:Y:S01]  /*22e0*/  IADD3 R213, R228, 0x3000, RZ ;  /* 0x00003000e4d57810 */ /* 0x000fe20007ffe0ff */
[----:B------:R-:W-:Y:S01]  /*22f0*/  IMAD.SHL.U32 R16, R14, 0x40, RZ ;  /* 0x000000400e107824 */ /* 0x000fe200078e00ff */
[----:B-1----:R-:W-:-:S02]  /*2300*/  IADD3 R30, P1, R20, R18, RZ ;  /* 0x00000012141e7210 */ /* 0x002fc40007f3e0ff */
[----:B------:R-:W-:Y:S02]  /*2310*/  IADD3 R212, R228, 0x3800, RZ ;  /* 0x00003800e4d47810 */ /* 0x000fe40007ffe0ff */
[----:B------:R-:W-:Y:S01]  /*2320*/  LOP3.LUT R16, R16, 0x1c0, RZ, 0xc0, !PT ;  /* 0x000001c010107812 */ /* 0x000fe200078ec0ff */
[----:B--2---:R-:W-:Y:S01]  /*2330*/  IMAD.X R31, R5, 0x1, R19, P1 ;  /* 0x00000001051f7824 */ /* 0x004fe200008e0613 */
[----:B----4-:R-:W-:Y:S02]  /*2340*/  IADD3 R14, P1, R18, R64, RZ ;  /* 0x00000040120e7210 */ /* 0x010fe40007f3e0ff */
[----:B------:R-:W-:Y:S02]  /*2350*/  LOP3.LUT R81, R16, 0x8, R81, 0xf8, !PT ;  /* 0x0000000810517812 */ /* 0x000fe400078ef851 */
[----:B------:R-:W-:Y:S01]  /*2360*/  SHF.R.U32.HI R16, RZ, 0x3, R16 ;  /* 0x00000003ff107819 */ /* 0x000fe20000011610 */
[----:B-----5:R-:W-:Y:S01]  /*2370*/  IMAD.X R15, R19, 0x1, R4, P1 ;  /* 0x00000001130f7824 */ /* 0x020fe200008e0604 */
[----:B------:R-:W-:Y:S01]  /*2380*/  IADD3 R211, R228, 0x4000, RZ ;  /* 0x00004000e4d37810 */ /* 0x000fe20007ffe0ff */
[----:B---3--:R-:W-:Y:S01]  /*2390*/  @P0 IMAD.WIDE R24, R244, 0x2, R12 ;  /* 0x00000002f4180825 */ /* 0x008fe200078e020c */
[----:B------:R-:W-:-:S02]  /*23a0*/  LOP3.LUT R81, R81, R16, RZ, 0x3c, !PT ;  /* 0x0000001051517212 */ /* 0x000fc400078e3cff */
[C---:B------:R-:W-:Y:S01]  /*23b0*/  IADD3 R210, R228.reuse, 0x4800, RZ ;  /* 0x00004800e4d27810 */ /* 0x040fe20007ffe0ff */
[--C-:B------:R-:W-:Y:S01]  /*23c0*/  @P0 IMAD.WIDE R22, R243, 0x2, R12.reuse ;  /* 0x00000002f3160825 */ /* 0x100fe200078e020c */
[----:B------:R1:W-:Y:S01]  /*23d0*/  @P0 LDGSTS.E.BYPASS.LTC128B.128 [R231+0x9100], [R24.64], !P3 ;  /* 0x0910000018e70fae */ /* 0x0003e2000d901d52 */
[----:B------:R-:W-:Y:S02]  /*23e0*/  IADD3 R209, R228, 0x5000, RZ ;  /* 0x00005000e4d17810 */ /* 0x000fe40007ffe0ff */
[--C-:B------:R-:W-:Y:S01]  /*23f0*/  @P0 IMAD.WIDE R26, R242, 0x2, R12.reuse ;  /* 0x00000002f21a0825 */ /* 0x100fe200078e020c */
[----:B------:R2:W-:Y:S01]  /*2400*/  @P0 LDGSTS.E.BYPASS.LTC128B.128 [R231+0xb100], [R22.64], !P5 ;  /* 0x0b10000016e70fae */ /* 0x0005e2000e901d52 */
[C---:B------:R-:W-:Y:S02]  /*2410*/  IADD3 R208, R228.reuse, 0x5800, RZ ;  /* 0x00005800e4d07810 */ /* 0x040fe40007ffe0ff */
[----:B------:R-:W-:Y:S01]  /*2420*/  @P0 IMAD.WIDE R18, R241, 0x2, R12 ;  /* 0x00000002f1120825 */ /* 0x000fe200078e020c */
[----:B------:R1:W-:Y:S01]  /*2430*/  @P0 LDGSTS.E.BYPASS.LTC128B.128 [R231+0xd100], [R26.64], !P4 ;  /* 0x0d1000001ae70fae */ /* 0x0003e2000e101d52 */
[----:B------:R-:W-:-:S02]  /*2440*/  IADD3 R207, R228, 0x6000, RZ ;  /* 0x00006000e4cf7810 */ /* 0x000fc40007ffe0ff */
[----:B------:R-:W-:Y:S01]  /*2450*/  IMAD.WIDE R12, R243, 0x2, RZ ;  /* 0x00000002f30c7825 */ /* 0x000fe200078e02ff */
[----:B------:R3:W-:Y:S01]  /*2460*/  @P0 LDGSTS.E.BYPASS.LTC128B.128 [R231+0xf100], [R18.64], !P6 ;  /* 0x0f10000012e70fae */ /* 0x0007e2000f101d52 */
[----:B------:R-:W-:Y:S02]  /*2470*/  IADD3 R206, R228, 0x6800, RZ ;  /* 0x00006800e4ce7810 */ /* 0x000fe40007ffe0ff */
[----:B------:R-:W-:Y:S01]  /*2480*/  IMAD.WIDE R16, R242, 0x2, RZ ;  /* 0x00000002f2107825 */ /* 0x000fe200078e02ff */
[----:B------:R-:W0:Y:S01]  /*2490*/  LDGDEPBAR ;  /* 0x00000000000079af */ /* 0x000e220000000000 */
[----:B------:R-:W-:Y:S02]  /*24a0*/  IADD3 R28, P1, R20, R12, RZ ;  /* 0x0000000c141c7210 */ /* 0x000fe40007f3e0ff */
[-C--:B------:R-:W-:Y:S01]  /*24b0*/  IADD3 R12, P0, R12, R64.reuse, RZ ;  /* 0x000000400c0c7210 */ /* 0x080fe20007f1e0ff */
[----:B------:R-:W-:Y:S01]  /*24c0*/  IMAD.IADD R230, R81, 0x1, R230 ;  /* 0x0000000151e67824 */ /* 0x000fe200078e02e6 */
[C---:B------:R-:W-:Y:S01]  /*24d0*/  IADD3 R205, R228.reuse, 0x7000, RZ ;  /* 0x00007000e4cd7810 */ /* 0x040fe20007ffe0ff */
[----:B------:R-:W-:Y:S01]  /*24e0*/  IMAD.X R29, R5, 0x1, R13, P1 ;  /* 0x00000001051d7824 */ /* 0x000fe200008e060d */
[----:B------:R-:W-:Y:S01]  /*24f0*/  IADD3 R204, R228, 0x7800, RZ ;  /* 0x00007800e4cc7810 */ /* 0x000fe20007ffe0ff */
[----:B------:R-:W-:Y:S01]  /*2500*/  IMAD.X R13, R13, 0x1, R4, P0 ;  /* 0x000000010d0d7824 */ /* 0x000fe200000e0604 */
[----:B------:R-:W-:Y:S01]  /*2510*/  IADD3 R66, P0, R16, R64, RZ ;  /* 0x0000004010427210 */ /* 0x000fe20007f1e0ff */
[----:B------:R-:W-:-:S04]  /*2520*/  IMAD.SHL.U32 R230, R230, 0x2, RZ ;  /* 0x00000002e6e67824 */ /* 0x000fc800078e00ff */
[----:B------:R-:W-:Y:S01]  /*2530*/  IMAD.X R67, R17, 0x1, R4, P0 ;  /* 0x0000000111437824 */ /* 0x000fe200000e0604 */
[----:B------:R-:W-:Y:S01]  /*2540*/  IADD3 R64, P0, R6, R64, RZ ;  /* 0x0000004006407210 */ /* 0x000fe20007f1e0ff */
[--C-:B------:R-:W-:Y:S01]  /*2550*/  IMAD R226, R2, 0x2, R230.reuse ;  /* 0x0000000202e27824 */ /* 0x100fe200078e02e6 */
[----:B--2---:R-:W-:Y:S01]  /*2560*/  IADD3 R22, P1, R20, R16, RZ ;  /* 0x0000001014167210 */ /* 0x004fe20007f3e0ff */
[----:B------:R-:W-:Y:S02]  /*2570*/  IMAD R225, R3, 0x2, R230 ;  /* 0x0000000203e17824 */ /* 0x000fe400078e02e6 */
[----:B------:R-:W-:Y:S01]  /*2580*/  IMAD.X R65, R7, 0x1, R4, P0 ;  /* 0x0000000107417824 */ /* 0x000fe200000e0604 */
[----:B------:R-:W-:Y:S01]  /*2590*/  ISETP.LT.OR P0, PT, R8, 0x1, P2 ;  /* 0x000000010800780c */ /* 0x000fe20001701670 */
[----:B------:R-:W-:Y:S01]  /*25a0*/  IMAD.X R23, R5, 0x1, R17, P1 ;  /* 0x0000000105177824 */ /* 0x000fe200008e0611 */
[----:B------:R-:W-:Y:S01]  /*25b0*/  IADD3 R20, P1, R20, R6, RZ ;  /* 0x0000000614147210 */ /* 0x000fe20007f3e0ff */
[----:B------:R-:W-:-:S04]  /*25c0*/  DEPBAR.LE SB0, 0x1 ;  /* 0x000080400000791a */ /* 0x000fc80000000000 */
[----:B------:R-:W-:-:S04]  /*25d0*/  DEPBAR.LE SB0, 0x0 ;  /* 0x000080000000791a */ /* 0x000fc80000000000 */
[----:B------:R-:W-:Y:S01]  /*25e0*/  BAR.SYNC.DEFER_BLOCKING 0x0 ;  /* 0x0000000000007b1d */ /* 0x000fe20000010000 */
[----:B------:R-:W-:Y:S01]  /*25f0*/  IMAD.X R21, R5, 0x1, R7, P1 ;  /* 0x0000000105157824 */ /* 0x000fe200008e0607 */
[----:B------:R-:W-:Y:S01]  /*2600*/  ISETP.GE.AND P1, PT, R10, c[0x0][0x1d4], PT ;  /* 0x000075000a007a0c */ /* 0x000fe20003f26270 */
[----:B------:R-:W-:Y:S01]  /*2610*/  IMAD R223, R3, 0x2, R226 ;  /* 0x0000000203df7824 */ /* 0x000fe200078e02e2 */
[----:B------:R-:W-:Y:S02]  /*2620*/  ISETP.GE.AND P2, PT, R9, c[0x0][0x1d4], PT ;  /* 0x0000750009007a0c */ /* 0x000fe40003f46270 */
[----:B------:R-:W-:Y:S04]  /*2630*/  LDSM.16.M88.4 R68, [R230+0x10100] ;  /* 0x01010000e644783b */ /* 0x000fe80000000200 */
[----:B------:R-:W-:Y:S04]  /*2640*/  LDSM.16.M88.4 R48, [R226+0x10100] ;  /* 0x01010000e230783b */ /* 0x000fe80000000200 */
[----:B------:R-:W2:Y:S04]  /*2650*/  LDSM.16.M88.4 R40, [R229+0x8100] ;  /* 0x00810000e528783b */ /* 0x000ea80000000200 */
[----:B------:R-:W4:Y:S04]  /*2660*/  LDSM.16.M88.4 R32, [R229+0x8900] ;  /* 0x00890000e520783b */ /* 0x000f280000000200 */
[----:B-1----:R-:W-:Y:S04]  /*2670*/  LDSM.16.M88.4 R24, [R229+0x9100] ;  /* 0x00910000e518783b */ /* 0x002fe80000000200 */
[----:B------:R-:W-:Y:S04]  /*2680*/  LDSM.16.M88.4 R4, [R229+0x9900] ;  /* 0x00990000e504783b */ /* 0x000fe80000000200 */
[----:B------:R-:W1:Y:S04]  /*2690*/  LDSM.16.M88.4 R56, [R228] ;  /* 0x00000000e438783b */ /* 0x000e680000000200 */
[----:B---3--:R-:W3:Y:S04]  /*26a0*/  LDSM.16.M88.4 R16, [R228+0x800] ;  /* 0x00080000e410783b */ /* 0x008ee80000000200 */
[----:B------:R-:W5:Y:S04]  /*26b0*/  LDSM.16.M88.4 R60, [R228+0x1000] ;  /* 0x00100000e43c783b */ /* 0x000f680000000200 */
[----:B------:R-:W1:Y:S04]  /*26c0*/  LDSM.16.M88.4 R52, [R228+0x1800] ;  /* 0x00180000e434783b */ /* 0x000e680000000200 */
[----:B------:R-:W-:Y:S01]  /*26d0*/  @!PT LDS RZ, [RZ] ;  /* 0x00000000fffff984 */ /* 0x000fe20000000800 */
[----:B------:R-:W-:Y:S01]  /*26e0*/  @!PT LDS RZ, [RZ] ;  /* 0x00000000fffff984 */ /* 0x000fe20000000800 */
[----:B------:R-:W-:Y:S01]  /*26f0*/  @!PT LDS RZ, [RZ] ;  /* 0x00000000fffff984 */ /* 0x000fe20000000800 */
[----:B------:R1:W-:Y:S01]  /*2700*/  LDGSTS.E.BYPASS.LTC128B.128 [R231+0x100], [R30.64], !P0 ;  /* 0x001000001ee77fae */ /* 0x0003e2000c101d52 */
[C---:B------:R-:W-:Y:S01]  /*2710*/  ISETP.LT.OR P0, PT, R8.reuse, 0x1, P1 ;  /* 0x000000010800780c */ /* 0x040fe20000f01670 */
[C---:B--2---:R-:W-:Y:S11]  /*2720*/  HMMA.16816.F32.BF16 R44, R68.reuse, R40, RZ ;  /* 0x00000028442c723c */ /* 0x044ff600000418ff */
[----:B------:R-:W-:Y:S01]  /*2730*/  @!UPT UIADD3 URZ, URZ, URZ, URZ ;  /* 0x0000003f3f3ff290 */ /* 0x000fe2000fffe03f */
[----:B------:R2:W-:Y:S01]  /*2740*/  LDGSTS.E.BYPASS.LTC128B.128 [R231+0x2100], [R28.64], !P0 ;  /* 0x021000001ce77fae */ /* 0x0005e2000c101d52 */
[----:B------:R-:W-:Y:S01]  /*2750*/  ISETP.LT.OR P0, PT, R8, 0x1, P2 ;  /* 0x000000010800780c */ /* 0x000fe20001701670 */
[----:B------:R-:W-:Y:S01]  /*2760*/  HMMA.16816.F32.BF16 R40, R68, R42, RZ ;  /* 0x0000002a4428723c */ /* 0x000fe200000418ff */
[----:B------:R-:W-:Y:S01]  /*2770*/  ISETP.GE.AND P2, PT, R0, c[0x0][0x1d4], PT ;  /* 0x0000750000007a0c */ /* 0x000fe20003f46270 */
[----:B------:R-:W-:-:S06]  /*2780*/  IMAD.MOV.U32 R0, RZ, RZ, 0x40 ;  /* 0x00000040ff007424 */ /* 0x000fcc00078e00ff */
[----:B----4-:R-:W-:Y:S04]  /*2790*/  HMMA.16816.F32.BF16 R36, R68, R32, RZ ;  /* 0x000000204424723c */ /* 0x010fe800000418ff */
[----:B------:R4:W-:Y:S01]  /*27a0*/  LDGSTS.E.BYPASS.LTC128B.128 [R231+0x4100], [R22.64], !P0 ;  /* 0x0410000016e77fae */ /* 0x0009e2000c101d52 */
[----:B------:R-:W-:-:S03]  /*27b0*/  ISETP.LT.OR P0, PT, R8, 0x1, P2 ;  /* 0x000000010800780c */ /* 0x000fc60001701670 */
[----:B------:R-:W-:Y:S08]  /*27c0*/  HMMA.16816.F32.BF16 R32, R68, R34, RZ ;  /* 0x000000224420723c */ /* 0x000ff000000418ff */
[----:B-1----:R-:W-:Y:S02]  /*27d0*/  HMMA.16816.F32.BF16 R44, R48, R56, R44 ;  /* 0x00000038302c723c */ /* 0x002fe4000004182c */
[----:B------:R4:W-:Y:S01]  /*27e0*/  LDGSTS.E.BYPASS.LTC128B.128 [R231+0x6100], [R20.64], !P0 ;  /* 0x0610000014e77fae */ /* 0x0009e2000c101d52 */
[----:B------:R-:W-:-:S04]  /*27f0*/  ISETP.GE.AND P0, PT, R244, c[0x0][0x1d4], PT ;  /* 0x00007500f4007a0c */ /* 0x000fc80003f06270 */
[C---:B------:R-:W-:Y:S01]  /*2800*/  ISETP.LT.OR P0, PT, R8.reuse, 0x21, P0 ;  /* 0x000000210800780c */ /* 0x040fe20000701670 */
[C---:B--2---:R-:W-:Y:S08]  /*2810*/  HMMA.16816.F32.BF16 R28, R68.reuse, R24, RZ ;  /* 0x00000018441c723c */ /* 0x044ff000000418ff */
[----:B------:R-:W-:Y:S04]  /*2820*/  HMMA.16816.F32.BF16 R24, R68, R26, RZ ;  /* 0x0000001a4418723c */ /* 0x000fe800000418ff */
[----:B------:R1:W-:Y:S01]  /*2830*/  LDGSTS.E.BYPASS.LTC128B.128 [R231+0x1100], [R14.64], !P0 ;  /* 0x011000000ee77fae */ /* 0x0003e2000c101d52 */
[----:B------:R-:W-:-:S02]  /*2840*/  ISETP.LT.OR P0, PT, R8, 0x21, P1 ;  /* 0x000000210800780c */ /* 0x000fc40000f01670 */
[----:B------:R-:W-:Y:S01]  /*2850*/  ISETP.GE.AND P1, PT, R9, c[0x0][0x1d4], PT ;  /* 0x0000750009007a0c */ /* 0x000fe20003f26270 */
[----:B------:R-:W-:Y:S03]  /*2860*/  HMMA.16816.F32.BF16 R40, R48, R58, R40 ;  /* 0x0000003a3028723c */ /* 0x000fe60000041828 */
[----:B------:R-:W-:-:S05]  /*2870*/  ISETP.LT.OR P1, PT, R8, 0x21, P1 ;  /* 0x000000210800780c */ /* 0x000fca0000f21670 */
[----:B----4-:R-:W-:Y:S02]  /*2880*/  HMMA.16816.F32.BF16 R20, R68, R4, RZ ;  /* 0x000000044414723c */ /* 0x010fe400000418ff */
        /* <DEDUP_REMOVED lines=9> */
[----:B---3--:R-:W-:Y:S04]  /*2920*/  HMMA.16816.F32.BF16 R36, R48, R16, R36 ;  /* 0x000000103024723c */ /* 0x008fe80000041824 */
[----:B------:R2:W-:Y:S01]  /*2930*/  LDGSTS.E.BYPASS.LTC128B.128 [R231+0x7100], [R64.64], !P0 ;  /* 0x0710000040e77fae */ /* 0x0005e2000c101d52 */
[----:B------:R-:W-:-:S03]  /*2940*/  PLOP3.LUT P0, PT, PT, PT, UP2, 0x40, 0x0 ;  /* 0x000000000000781c */ /* 0x000fc60003f0e828 */
[----:B------:R-:W-:Y:S01]  /*2950*/  LDSM.16.M88.4 R4, [R225+0x10100] ;  /* 0x01010000e104783b */ /* 0x000fe20000000200 */
[C---:B------:R-:W-:Y:S03]  /*2960*/  HMMA.16816.F32.BF16 R32, R48.reuse, R18, R32 ;  /* 0x000000123020723c */ /* 0x040fe60000041820 */
[----:B------:R-:W3:Y:S04]  /*2970*/  LDSM.16.M88.4 R8, [R224+0x8100] ;  /* 0x00810000e008783b */ /* 0x000ee80000000200 */
[----:B-1----:R-:W1:Y:S01]  /*2980*/  LDSM.16.M88.4 R12, [R224+0x8900] ;  /* 0x00890000e00c783b */ /* 0x002e620000000200 */
[C---:B-----5:R-:W-:Y:S03]  /*2990*/  HMMA.16816.F32.BF16 R28, R48.reuse, R60, R28 ;  /* 0x0000003c301c723c */ /* 0x060fe6000004181c */
[----:B------:R-:W4:Y:S04]  /*29a0*/  LDSM.16.M88.4 R56, [R224+0x9100] ;  /* 0x00910000e038783b */ /* 0x000f280000000200 */
[----:B------:R-:W5:Y:S01]  /*29b0*/  LDSM.16.M88.4 R16, [R224+0x9900] ;  /* 0x00990000e010783b */ /* 0x000f620000000200 */
[C---:B------:R-:W-:Y:S03]  /*29c0*/  HMMA.16816.F32.BF16 R24, R48.reuse, R62, R24 ;  /* 0x0000003e3018723c */ /* 0x040fe60000041818 */
[----:B------:R-:W-:Y:S04]  /*29d0*/  LDSM.16.M88.4 R60, [R224+0xb900] ;  /* 0x00b90000e03c783b */ /* 0x000fe80000000200 */
[----:B------:R-:W-:Y:S01]  /*29e0*/  LDSM.16.M88.4 R72, [R216+0x3000] ;  /* 0x00300000d848783b */ /* 0x000fe20000000200 */
[C---:B------:R-:W-:Y:S03]  /*29f0*/  HMMA.16816.F32.BF16 R20, R48.reuse, R52, R20 ;  /* 0x000000343014723c */ /* 0x040fe60000041814 */
[----:B--2---:R-:W-:Y:S04]  /*2a00*/  LDSM.16.M88.4 R64, [R229+0xd100] ;  /* 0x00d10000e540783b */ /* 0x004fe80000000200 */
[----:B------:R-:W-:Y:S01]  /*2a10*/  LDSM.16.M88.4 R76, [R224+0xd900] ;  /* 0x00d90000e04c783b */ /* 0x000fe20000000200 */
[----:B------:R-:W-:Y:S03]  /*2a20*/  HMMA.16816.F32.BF16 R68, R48, R54, R68 ;  /* 0x000000363044723c */ /* 0x000fe60000041844 */
[----:B------:R-:W-:Y:S04]  /*2a30*/  LDSM.16.M88.4 R48, [R223+0x10100] ;  /* 0x01010000df30783b */ /* 0x000fe80000000200 */
[----:B------:R-:W-:Y:S01]  /*2a40*/  LDSM.16.M88.4 R52, [R216+0x800] ;  /* 0x00080000d834783b */ /* 0x000fe20000000200 */
[C---:B---3--:R-:W-:Y:S03]  /*2a50*/  HMMA.16816.F32.BF16 R44, R4.reuse, R8, R44 ;  /* 0x00000008042c723c */ /* 0x048fe6000004182c */
[----:B------:R-:W0:Y:S05]  /*2a60*/  LDGDEPBAR ;  /* 0x00000000000079af */ /* 0x000e2a0000000000 */
[C---:B------:R-:W-:Y:S01]  /*2a70*/  HMMA.16816.F32.BF16 R40, R4.reuse, R10, R40 ;  /* 0x0000000a0428723c */ /* 0x040fe20000041828 */
[----:B------:R-:W2:Y:S07]  /*2a80*/  LDSM.16.M88.4 R8, [R216] ;  /* 0x00000000d808783b */ /* 0x000eae0000000200 */
[C---:B-1----:R-:W-:Y:S08]  /*2a90*/  HMMA.16816.F32.BF16 R36, R4.reuse, R12, R36 ;  /* 0x0000000c0424723c */ /* 0x042ff00000041824 */
[C---:B------:R-:W-:Y:S01]  /*2aa0*/  HMMA.16816.F32.BF16 R32, R4.reuse, R14, R32 ;  /* 0x0000000e0420723c */ /* 0x040fe20000041820 */
[----:B------:R-:W1:Y:S07]  /*2ab0*/  LDSM.16.M88.4 R12, [R216+0x1000] ;  /* 0x00100000d80c783b */ /* 0x000e6e0000000200 */
[C---:B----4-:R-:W-:Y:S08]  /*2ac0*/  HMMA.16816.F32.BF16 R28, R4.reuse, R56, R28 ;  /* 0x00000038041c723c */ /* 0x050ff0000004181c */
[C---:B------:R-:W-:Y:S01]  /*2ad0*/  HMMA.16816.F32.BF16 R24, R4.reuse, R58, R24 ;  /* 0x0000003a0418723c */ /* 0x040fe20000041818 */
[----:B------:R-:W3:Y:S07]  /*2ae0*/  LDSM.16.M88.4 R56, [R216+0x1800] ;  /* 0x00180000d838783b */ /* 0x000eee0000000200 */
[C---:B-----5:R-:W-:Y:S08]  /*2af0*/  HMMA.16816.F32.BF16 R20, R4.reuse, R16, R20 ;  /* 0x000000100414723c */ /* 0x060ff00000041814 */
[----:B------:R-:W-:Y:S01]  /*2b00*/  HMMA.16816.F32.BF16 R68, R4, R18, R68 ;  /* 0x000000120444723c */ /* 0x000fe20000041844 */
[----:B------:R-:W-:Y:S04]  /*2b10*/  LDSM.16.M88.4 R4, [R230+0x14100] ;  /* 0x01410000e604783b */ /* 0x000fe80000000200 */
[----:B------:R-:W4:Y:S03]  /*2b20*/  LDSM.16.M88.4 R16, [R229+0xa100] ;  /* 0x00a10000e510783b */ /* 0x000f260000000200 */
[C---:B--2---:R-:W-:Y:S08]  /*2b30*/  HMMA.16816.F32.BF16 R44, R48.reuse, R8, R44 ;  /* 0x00000008302c723c */ /* 0x044ff0000004182c */
[C---:B------:R-:W-:Y:S01]  /*2b40*/  HMMA.16816.F32.BF16 R40, R48.reuse, R10, R40 ;  /* 0x0000000a3028723c */ /* 0x040fe20000041828 */
[----:B------:R-:W2:Y:S07]  /*2b50*/  LDSM.16.M88.4 R8, [R229+0xa900] ;  /* 0x00a90000e508783b */ /* 0x000eae0000000200 */
        /* <DEDUP_REMOVED lines=8> */
[----:B------:R-:W-:Y:S04]  /*2be0*/  LDSM.16.M88.4 R48, [R228+0x2000] ;  /* 0x00200000e430783b */ /* 0x000fe80000000200 */
[----:B------:R-:W-:Y:S03]  /*2bf0*/  LDSM.16.M88.4 R56, [R228+0x3000] ;  /* 0x00300000e438783b */ /* 0x000fe60000000200 */
[C---:B----4-:R-:W-:Y:S08]  /*2c00*/  HMMA.16816.F32.BF16 R44, R4.reuse, R16, R44 ;  /* 0x00000010042c723c */ /* 0x050ff0000004182c */
[C---:B------:R-:W-:Y:S01]  /*2c10*/  HMMA.16816.F32.BF16 R40, R4.reuse, R18, R40 ;  /* 0x000000120428723c */ /* 0x040fe20000041828 */
[----:B------:R-:W3:Y:S07]  /*2c20*/  LDSM.16.M88.4 R16, [R226+0x14100] ;  /* 0x01410000e210783b */ /* 0x000eee0000000200 */
[C---:B--2---:R-:W-:Y:S08]  /*2c30*/  HMMA.16816.F32.BF16 R36, R4.reuse, R8, R36 ;  /* 0x000000080424723c */ /* 0x044ff00000041824 */
[C---:B------:R-:W-:Y:S01]  /*2c40*/  HMMA.16816.F32.BF16 R32, R4.reuse, R10, R32 ;  /* 0x0000000a0420723c */ /* 0x040fe20000041820 */
[----:B------:R-:W2:Y:S07]  /*2c50*/  LDSM.16.M88.4 R8, [R228+0x2800] ;  /* 0x00280000e408783b */ /* 0x000eae0000000200 */
[C---:B-----5:R-:W-:Y:S08]  /*2c60*/  HMMA.16816.F32.BF16 R28, R4.reuse, R52, R28 ;  /* 0x00000034041c723c */ /* 0x060ff0000004181c */
[C---:B------:R-:W-:Y:S01]  /*2c70*/  HMMA.16816.F32.BF16 R24, R4.reuse, R54, R24 ;  /* 0x000000360418723c */ /* 0x040fe20000041818 */
[----:B------:R-:W4:Y:S07]  /*2c80*/  LDSM.16.M88.4 R52, [R228+0x3800] ;  /* 0x00380000e434783b */ /* 0x000f2e0000000200 */
[C---:B-1----:R-:W-:Y:S08]  /*2c90*/  HMMA.16816.F32.BF16 R20, R4.reuse, R12, R20 ;  /* 0x0000000c0414723c */ /* 0x042ff00000041814 */
[----:B------:R-:W-:Y:S01]  /*2ca0*/  HMMA.16816.F32.BF16 R68, R4, R14, R68 ;  /* 0x0000000e0444723c */ /* 0x000fe20000041844 */
[----:B------:R-:W-:Y:S04]  /*2cb0*/  LDSM.16.M88.4 R12, [R225+0x14100] ;  /* 0x01410000e10c783b */ /* 0x000fe80000000200 */
[----:B------:R-:W1:Y:S03]  /*2cc0*/  LDSM.16.M88.4 R4, [R224+0xa100] ;  /* 0x00a10000e004783b */ /* 0x000e660000000200 */
[C---:B---3--:R-:W-:Y:S08]  /*2cd0*/  HMMA.16816.F32.BF16 R44, R16.reuse, R48, R44 ;  /* 0x00000030102c723c */ /* 0x048ff0000004182c */
[C---:B------:R-:W-:Y:S01]  /*2ce0*/  HMMA.16816.F32.BF16 R40, R16.reuse, R50, R40 ;  /* 0x000000321028723c */ /* 0x040fe20000041828 */
[----:B------:R-:W3:Y:S07]  /*2cf0*/  LDSM.16.M88.4 R48, [R224+0xa900] ;  /* 0x00a90000e030783b */ /* 0x000eee0000000200 */
[C---:B--2---:R-:W-:Y:S08]  /*2d00*/  HMMA.16816.F32.BF16 R36, R16.reuse, R8, R36 ;  /* 0x000000081024723c */ /* 0x044ff00000041824 */
[C---:B------:R-:W-:Y:S01]  /*2d10*/  HMMA.16816.F32.BF16 R32, R16.reuse, R10, R32 ;  /* 0x0000000a1020723c */ /* 0x040fe20000041820 */
[----:B------:R-:W2:Y:S07]  /*2d20*/  LDSM.16.M88.4 R8, [R224+0xb100] ;  /* 0x00b10000e008783b */ /* 0x000eae0000000200 */
[C---:B------:R-:W-:Y:S08]  /*2d30*/  HMMA.16816.F32.BF16 R28, R16.reuse, R56, R28 ;  /* 0x00000038101c723c */ /* 0x040ff0000004181c */
[C---:B------:R-:W-:Y:S01]  /*2d40*/  HMMA.16816.F32.BF16 R24, R16.reuse, R58, R24 ;  /* 0x0000003a1018723c */ /* 0x040fe20000041818 */
[----:B------:R-:W-:Y:S07]  /*2d50*/  LDSM.16.M88.4 R56, [R216+0x3800] ;  /* 0x00380000d838783b */ /* 0x000fee0000000200 */
[C---:B----4-:R-:W-:Y:S08]  /*2d60*/  HMMA.16816.F32.BF16 R20, R16.reuse, R52, R20 ;  /* 0x000000341014723c */ /* 0x050ff00000041814 */
[----:B------:R-:W-:Y:S01]  /*2d70*/  HMMA.16816.F32.BF16 R68, R16, R54, R68 ;  /* 0x000000361044723c */ /* 0x000fe20000041844 */
[----:B------:R-:W-:Y:S04]  /*2d80*/  LDSM.16.M88.4 R52, [R223+0x14100] ;  /* 0x01410000df34783b */ /* 0x000fe80000000200 */
[----:B------:R-:W4:Y:S03]  /*2d90*/  LDSM.16.M88.4 R16, [R216+0x2000] ;  /* 0x00200000d810783b */ /* 0x000f260000000200 */
[C---:B-1----:R-:W-:Y:S08]  /*2da0*/  HMMA.16816.F32.BF16 R44, R12.reuse, R4, R44 ;  /* 0x000000040c2c723c */ /* 0x042ff0000004182c */
[C---:B------:R-:W-:Y:S01]  /*2db0*/  HMMA.16816.F32.BF16 R40, R12.reuse, R6, R40 ;  /* 0x000000060c28723c */ /* 0x040fe20000041828 */
[----:B------:R-:W1:Y:S07]  /*2dc0*/  LDSM.16.M88.4 R4, [R216+0x2800] ;  /* 0x00280000d804783b */ /* 0x000e6e0000000200 */
[C---:B---3--:R-:W-:Y:S08]  /*2dd0*/  HMMA.16816.F32.BF16 R36, R12.reuse, R48, R36 ;  /* 0x000000300c24723c */ /* 0x048ff00000041824 */
[C---:B------:R-:W-:Y:S01]  /*2de0*/  HMMA.16816.F32.BF16 R32, R12.reuse, R50, R32 ;  /* 0x000000320c20723c */ /* 0x040fe20000041820 */
[----:B------:R-:W-:Y:S07]  /*2df0*/  LDSM.16.M88.4 R48, [R229+0xc100] ;  /* 0x00c10000e530783b */ /* 0x000fee0000000200 */
[C---:B--2---:R-:W-:Y:S08]  /*2e00*/  HMMA.16816.F32.BF16 R28, R12.reuse, R8, R28 ;  /* 0x000000080c1c723c */ /* 0x044ff0000004181c */
[C---:B------:R-:W-:Y:S01]  /*2e10*/  HMMA.16816.F32.BF16 R24, R12.reuse, R10, R24 ;  /* 0x0000000a0c18723c */ /* 0x040fe20000041818 */
[----:B------:R-:W2:Y:S07]  /*2e20*/  LDSM.16.M88.4 R8, [R230+0x18100] ;  /* 0x01810000e608783b */ /* 0x000eae0000000200 */
[C---:B------:R-:W-:Y:S08]  /*2e30*/  HMMA.16816.F32.BF16 R20, R12.reuse, R60, R20 ;  /* 0x0000003c0c14723c */ /* 0x040ff00000041814 */
[----:B------:R-:W-:Y:S01]  /*2e40*/  HMMA.16816.F32.BF16 R68, R12, R62, R68 ;  /* 0x0000003e0c44723c */ /* 0x000fe20000041844 */
[----:B------:R-:W3:Y:S04]  /*2e50*/  LDSM.16.M88.4 R12, [R229+0xc900] ;  /* 0x00c90000e50c783b */ /* 0x000ee80000000200 */
[----:B------:R-:W5:Y:S03]  /*2e60*/  LDSM.16.M88.4 R60, [R229+0xd900] ;  /* 0x00d90000e53c783b */ /* 0x000f660000000200 */
        /* <DEDUP_REMOVED lines=10> */
[----:B------:R-:W-:Y:S01]  /*2f10*/  HMMA.16816.F32.BF16 R68, R52, R58, R68 ;  /* 0x0000003a3444723c */ /* 0x000fe20000041844 */
[----:B------:R-:W4:Y:S04]  /*2f20*/  LDSM.16.M88.4 R56, [R228+0x4800] ;  /* 0x00480000e438783b */ /* 0x000f280000000200 */
[----:B------:R-:W1:Y:S03]  /*2f30*/  LDSM.16.M88.4 R52, [R228+0x5000] ;  /* 0x00500000e434783b */ /* 0x000e660000000200 */
[C---:B--2---:R-:W-:Y:S08]  /*2f40*/  HMMA.16816.F32.BF16 R44, R8.reuse, R48, R44 ;  /* 0x00000030082c723c */ /* 0x044ff0000004182c */
[C---:B------:R-:W-:Y:S01]  /*2f50*/  HMMA.16816.F32.BF16 R40, R8.reuse, R50, R40 ;  /* 0x000000320828723c */ /* 0x040fe20000041828 */
[----:B------:R-:W2:Y:S07]  /*2f60*/  LDSM.16.M88.4 R48, [R228+0x5800] ;  /* 0x00580000e430783b */ /* 0x000eae0000000200 */
[C---:B---3--:R-:W-:Y:S08]  /*2f70*/  HMMA.16816.F32.BF16 R36, R8.reuse, R12, R36 ;  /* 0x0000000c0824723c */ /* 0x048ff00000041824 */
[C---:B------:R-:W-:Y:S01]  /*2f80*/  HMMA.16816.F32.BF16 R32, R8.reuse, R14, R32 ;  /* 0x0000000e0820723c */ /* 0x040fe20000041820 */
[----:B------:R-:W-:Y:S07]  /*2f90*/  LDSM.16.M88.4 R12, [R224+0xc100] ;  /* 0x00c10000e00c783b */ /* 0x000fee0000000200 */
[C---:B------:R-:W-:Y:S08]  /*2fa0*/  HMMA.16816.F32.BF16 R28, R8.reuse, R64, R28 ;  /* 0x00000040081c723c */ /* 0x040ff0000004181c */
[C---:B------:R-:W-:Y:S01]  /*2fb0*/  HMMA.16816.F32.BF16 R24, R8.reuse, R66, R24 ;  /* 0x000000420818723c */ /* 0x040fe20000041818 */
[----:B------:R-:W-:Y:S07]  /*2fc0*/  LDSM.16.M88.4 R64, [R223+0x18100] ;  /* 0x01810000df40783b */ /* 0x000fee0000000200 */
[C---:B-----5:R-:W-:Y:S08]  /*2fd0*/  HMMA.16816.F32.BF16 R20, R8.reuse, R60, R20 ;  /* 0x0000003c0814723c */ /* 0x060ff00000041814 */
[----:B------:R-:W-:Y:S01]  /*2fe0*/  HMMA.16816.F32.BF16 R68, R8, R62, R68 ;  /* 0x0000003e0844723c */ /* 0x000fe20000041844 */
[----:B------:R-:W3:Y:S04]  /*2ff0*/  LDSM.16.M88.4 R8, [R224+0xc900] ;  /* 0x00c90000e008783b */ /* 0x000ee80000000200 */
[----:B------:R-:W-:Y:S03]  /*3000*/  LDSM.16.M88.4 R60, [R216+0x4000] ;  /* 0x00400000d83c783b */ /* 0x000fe60000000200 */
[C---:B-1----:R-:W-:Y:S08]  /*3010*/  HMMA.16816.F32.BF16 R44, R16.reuse, R4, R44 ;  /* 0x00000004102c723c */ /* 0x042ff0000004182c */
[C---:B------:R-:W-:Y:S01]  /*3020*/  HMMA.16816.F32.BF16 R40, R16.reuse, R6, R40 ;  /* 0x000000061028723c */ /* 0x040fe20000041828 */
[----:B------:R-:W1:Y:S07]  /*3030*/  LDSM.16.M88.4 R4, [R224+0xd100] ;  /* 0x00d10000e004783b */ /* 0x000e6e0000000200 */
[C---:B----4-:R-:W-:Y:S08]  /*3040*/  HMMA.16816.F32.BF16 R36, R16.reuse, R56, R36 ;  /* 0x000000381024723c */ /* 0x050ff00000041824 */
[C---:B------:R-:W-:Y:S01]  /*3050*/  HMMA.16816.F32.BF16 R32, R16.reuse, R58, R32 ;  /* 0x0000003a1020723c */ /* 0x040fe20000041820 */
[----:B------:R-:W4:Y:S07]  /*3060*/  LDSM.16.M88.4 R56, [R216+0x4800] ;  /* 0x00480000d838783b */ /* 0x000f2e0000000200 */
[C---:B------:R-:W-:Y:S08]  /*3070*/  HMMA.16816.F32.BF16 R28, R16.reuse, R52, R28 ;  /* 0x00000034101c723c */ /* 0x040ff0000004181c */
[C---:B------:R-:W-:Y:S01]  /*3080*/  HMMA.16816.F32.BF16 R24, R16.reuse, R54, R24 ;  /* 0x000000361018723c */ /* 0x040fe20000041818 */
[----:B------:R-:W5:Y:S07]  /*3090*/  LDSM.16.M88.4 R52, [R216+0x5000] ;  /* 0x00500000d834783b */ /* 0x000f6e0000000200 */
[C---:B--2---:R-:W-:Y:S08]  /*30a0*/  HMMA.16816.F32.BF16 R20, R16.reuse, R48, R20 ;  /* 0x000000301014723c */ /* 0x044ff00000041814 */
[----:B------:R-:W-:Y:S01]  /*30b0*/  HMMA.16816.F32.BF16 R68, R16, R50, R68 ;  /* 0x000000321044723c */ /* 0x000fe20000041844 */
[----:B------:R-:W2:Y:S04]  /*30c0*/  LDSM.16.M88.4 R48, [R216+0x5800] ;  /* 0x00580000d830783b */ /* 0x000ea80000000200 */
[----:B------:R-:W-:Y:S03]  /*30d0*/  LDSM.16.M88.4 R16, [R230+0x1c100] ;  /* 0x01c10000e610783b */ /* 0x000fe60000000200 */
        /* <DEDUP_REMOVED lines=8> */
[----:B------:R-:W1:Y:S07]  /*3160*/  LDSM.16.M88.4 R12, [R229+0xe100] ;  /* 0x00e10000e50c783b */ /* 0x000e6e0000000200 */
[C---:B------:R-:W-:Y:S08]  /*3170*/  HMMA.16816.F32.BF16 R20, R72.reuse, R76, R20 ;  /* 0x0000004c4814723c */ /* 0x040ff00000041814 */
[----:B------:R-:W-:Y:S08]  /*3180*/  HMMA.16816.F32.BF16 R68, R72, R78, R68 ;  /* 0x0000004e4844723c */ /* 0x000ff00000041844 */
[C---:B----4-:R-:W-:Y:S08]  /*3190*/  HMMA.16816.F32.BF16 R36, R64.reuse, R56, R36 ;  /* 0x000000384024723c */ /* 0x050ff00000041824 */
[C---:B------:R-:W-:Y:S01]  /*31a0*/  HMMA.16816.F32.BF16 R32, R64.reuse, R58, R32 ;  /* 0x0000003a4020723c */ /* 0x040fe20000041820 */
[----:B------:R-:W-:Y:S07]  /*31b0*/  LDSM.16.M88.4 R56, [R228+0x6000] ;  /* 0x00600000e438783b */ /* 0x000fee0000000200 */
[C---:B-----5:R-:W-:Y:S08]  /*31c0*/  HMMA.16816.F32.BF16 R28, R64.reuse, R52, R28 ;  /* 0x00000034401c723c */ /* 0x060ff0000004181c */
[C---:B------:R-:W-:Y:S01]  /*31d0*/  HMMA.16816.F32.BF16 R24, R64.reuse, R54, R24 ;  /* 0x000000364018723c */ /* 0x040fe20000041818 */
[----:B------:R-:W4:Y:S07]  /*31e0*/  LDSM.16.M88.4 R52, [R229+0xf900] ;  /* 0x00f90000e534783b */ /* 0x000f2e0000000200 */
[C---:B------:R-:W-:Y:S08]  /*31f0*/  HMMA.16816.F32.BF16 R44, R64.reuse, R60, R44 ;  /* 0x0000003c402c723c */ /* 0x040ff0000004182c */
[C---:B------:R-:W-:Y:S01]  /*3200*/  HMMA.16816.F32.BF16 R40, R64.reuse, R62, R40 ;  /* 0x0000003e4028723c */ /* 0x040fe20000041828 */
[----:B------:R-:W-:Y:S07]  /*3210*/  LDSM.16.M88.4 R60, [R226+0x1c100] ;  /* 0x01c10000e23c783b */ /* 0x000fee0000000200 */
[C---:B--2---:R-:W-:Y:S01]  /*3220*/  HMMA.16816.F32.BF16 R72, R64.reuse, R48, R20 ;  /* 0x000000304048723c */ /* 0x044fe20000041814 */
[----:B------:R-:W2:Y:S07]  /*3230*/  LDSM.16.M88.4 R20, [R228+0x6800] ;  /* 0x00680000e414783b */ /* 0x000eae0000000200 */
[----:B------:R-:W-:Y:S01]  /*3240*/  HMMA.16816.F32.BF16 R68, R64, R50, R68 ;  /* 0x000000324044723c */ /* 0x000fe20000041844 */
[----:B------:R-:W5:Y:S04]  /*3250*/  LDSM.16.M88.4 R48, [R228+0x7000] ;  /* 0x00700000e430783b */ /* 0x000f680000000200 */
[----:B------:R-:W-:Y:S03]  /*3260*/  LDSM.16.M88.4 R64, [R216+0x6800] ;  /* 0x00680000d840783b */ /* 0x000fe60000000200 */
        /* <DEDUP_REMOVED lines=9> */
[C---:B----4-:R-:W-:Y:S08]  /*3300*/  HMMA.16816.F32.BF16 R72, R16.reuse, R52, R72 ;  /* 0x000000341048723c */ /* 0x050ff00000041848 */
[----:B------:R-:W-:Y:S01]  /*3310*/  HMMA.16816.F32.BF16 R68, R16, R54, R68 ;  /* 0x000000361044723c */ /* 0x000fe20000041844 */
[----:B------:R-:W-:Y:S04]  /*3320*/  LDSM.16.M88.4 R16, [R224+0xf100] ;  /* 0x00f10000e010783b */ /* 0x000fe80000000200 */
[----:B------:R-:W-:Y:S03]  /*3330*/  LDSM.16.M88.4 R52, [R216+0x6000] ;  /* 0x00600000d834783b */ /* 0x000fe60000000200 */
[C---:B--2---:R-:W-:Y:S08]  /*3340*/  HMMA.16816.F32.BF16 R36, R60.reuse, R20, R36 ;  /* 0x000000143c24723c */ /* 0x044ff00000041824 */
[C---:B------:R-:W-:Y:S01]  /*3350*/  HMMA.16816.F32.BF16 R32, R60.reuse, R22, R32 ;  /* 0x000000163c20723c */ /* 0x040fe20000041820 */
[----:B------:R-:W2:Y:S07]  /*3360*/  LDSM.16.M88.4 R20, [R224+0xe900] ;  /* 0x00e90000e014783b */ /* 0x000eae0000000200 */
[C---:B-----5:R-:W-:Y:S08]  /*3370*/  HMMA.16816.F32.BF16 R28, R60.reuse, R48, R28 ;  /* 0x000000303c1c723c */ /* 0x060ff0000004181c */
[C---:B------:R-:W-:Y:S01]  /*3380*/  HMMA.16816.F32.BF16 R24, R60.reuse, R50, R24 ;  /* 0x000000323c18723c */ /* 0x040fe20000041818 */
[----:B------:R-:W4:Y:S07]  /*3390*/  LDSM.16.M88.4 R48, [R224+0xf900] ;  /* 0x00f90000e030783b */ /* 0x000f2e0000000200 */
[C---:B------:R-:W-:Y:S08]  /*33a0*/  HMMA.16816.F32.BF16 R44, R60.reuse, R56, R44 ;  /* 0x000000383c2c723c */ /* 0x040ff0000004182c */
[C---:B------:R-:W-:Y:S01]  /*33b0*/  HMMA.16816.F32.BF16 R40, R60.reuse, R58, R40 ;  /* 0x0000003a3c28723c */ /* 0x040fe20000041828 */
[----:B------:R-:W5:Y:S07]  /*33c0*/  LDSM.16.M88.4 R56, [R223+0x1c100] ;  /* 0x01c10000df38783b */ /* 0x000f6e0000000200 */
[C---:B---3--:R-:W-:Y:S08]  /*33d0*/  HMMA.16816.F32.BF16 R72, R60.reuse, R8, R72 ;  /* 0x000000083c48723c */ /* 0x048ff00000041848 */
[----:B------:R-:W-:Y:S01]  /*33e0*/  HMMA.16816.F32.BF16 R68, R60, R10, R68 ;  /* 0x0000000a3c44723c */ /* 0x000fe20000041844 */
[----:B------:R-:W3:Y:S04]  /*33f0*/  LDSM.16.M88.4 R60, [R216+0x7000] ;  /* 0x00700000d83c783b */ /* 0x000ee80000000200 */
[----:B------:R-:W3:Y:S01]  /*3400*/  LDSM.16.M88.4 R8, [R216+0x7800] ;  /* 0x00780000d808783b */ /* 0x000ee20000000200 */
[----:B------:R-:W-:-:S04]  /*3410*/  DEPBAR.LE SB0, 0x0 ;  /* 0x000080000000791a */ /* 0x000fc80000000000 */
[C---:B-1----:R-:W-:Y:S08]  /*3420*/  HMMA.16816.F32.BF16 R44, R12.reuse, R4, R44 ;  /* 0x000000040c2c723c */ /* 0x042ff0000004182c */
[C---:B------:R-:W-:Y:S08]  /*3430*/  HMMA.16816.F32.BF16 R40, R12.reuse, R6, R40 ;  /* 0x000000060c28723c */ /* 0x040ff00000041828 */
[C---:B--2---:R-:W-:Y:S08]  /*3440*/  HMMA.16816.F32.BF16 R36, R12.reuse, R20, R36 ;  /* 0x000000140c24723c */ /* 0x044ff00000041824 */
[C---:B------:R-:W-:Y:S08]  /*3450*/  HMMA.16816.F32.BF16 R32, R12.reuse, R22, R32 ;  /* 0x000000160c20723c */ /* 0x040ff00000041820 */
[C---:B------:R-:W-:Y:S08]  /*3460*/  HMMA.16816.F32.BF16 R28, R12.reuse, R16, R28 ;  /* 0x000000100c1c723c */ /* 0x040ff0000004181c */
[C---:B------:R-:W-:Y:S08]  /*3470*/  HMMA.16816.F32.BF16 R24, R12.reuse, R18, R24 ;  /* 0x000000120c18723c */ /* 0x040ff00000041818 */
[C---:B----4-:R-:W-:Y:S08]  /*3480*/  HMMA.16816.F32.BF16 R72, R12.reuse, R48, R72 ;  /* 0x000000300c48723c */ /* 0x050ff00000041848 */
[----:B------:R-:W-:Y:S08]  /*3490*/  HMMA.16816.F32.BF16 R68, R12, R50, R68 ;  /* 0x000000320c44723c */ /* 0x000ff00000041844 */
[C---:B-----5:R-:W-:Y:S08]  /*34a0*/  HMMA.16816.F32.BF16 R44, R56.reuse, R52, R44 ;  /* 0x00000034382c723c */ /* 0x060ff0000004182c */
[C---:B------:R-:W-:Y:S08]  /*34b0*/  HMMA.16816.F32.BF16 R40, R56.reuse, R54, R40 ;  /* 0x000000363828723c */ /* 0x040ff00000041828 */
[C---:B------:R-:W-:Y:S08]  /*34c0*/  HMMA.16816.F32.BF16 R36, R56.reuse, R64, R36 ;  /* 0x000000403824723c */ /* 0x040ff00000041824 */
[C---:B------:R-:W-:Y:S08]  /*34d0*/  HMMA.16816.F32.BF16 R32, R56.reuse, R66, R32 ;  /* 0x000000423820723c */ /* 0x040ff00000041820 */
[C---:B---3--:R-:W-:Y:S08]  /*34e0*/  HMMA.16816.F32.BF16 R28, R56.reuse, R60, R28 ;  /* 0x0000003c381c723c */ /* 0x048ff0000004181c */
[C---:B------:R-:W-:Y:S08]  /*34f0*/  HMMA.16816.F32.BF16 R24, R56.reuse, R62, R24 ;  /* 0x0000003e3818723c */ /* 0x040ff00000041818 */
[C---:B------:R-:W-:Y:S07]  /*3500*/  HMMA.16816.F32.BF16 R72, R56.reuse, R8, R72 ;  /* 0x000000083848723c */ /* 0x040fee0000041848 */
[----:B------:R-:W-:Y:S01]  /*3510*/  SHF.R.S32.HI R9, RZ, 0x1f, R244 ;  /* 0x0000001fff097819 */ /* 0x000fe200000114f4 */
[----:B------:R-:W-:Y:S01]  /*3520*/  HMMA.16816.F32.BF16 R68, R56, R10, R68 ;  /* 0x0000000a3844723c */ /* 0x000fe20000041844 */
[----:B------:R-:W-:Y:S06]  /*3530*/  BAR.SYNC.DEFER_BLOCKING 0x0 ;  /* 0x0000000000007b1d */ /* 0x000fec0000010000 */
[----:B------:R-:W-:Y:S05]  /*3540*/  @P0 BRA `(.L_x_5230) ;  /* 0x000004e000000947 */ /* 0x000fea0003800000 */
[----:B------:R-:W-:Y:S01]  /*3550*/  ISETP.NE.AND P1, PT, R232, 0x1, PT ;  /* 0x00000001e800780c */ /* 0x000fe20003f25270 */
        /* <DEDUP_REMOVED lines=19> */
[----:B------:R-:W-:Y:S01]  /*3690*/  IMAD.WIDE.U32 R6, R234, c[0x0][0x1e0], RZ ;  /* 0x00007800ea067a25 */ /* 0x000fe200078e00ff */
[----:B------:R-:W-:-:S02]  /*36a0*/  SHF.R.S32.HI R11, RZ, 0x1f, R234 ;  /* 0x0000001fff0b7819 */ /* 0x000fc400000114ea */
[----:B------:R-:W-:Y:S02]  /*36b0*/  LOP3.LUT R48, R48, 0xf, RZ, 0xc0, !PT ;  /* 0x0000000f30307812 */ /* 0x000fe400078ec0ff */
[----:B------:R-:W-:Y:S01]  /*36c0*/  SHF.L.U64.HI R14, R244, 0x1, R9 ;  /* 0x00000001f40e7819 */ /* 0x000fe20000010209 */
[----:B------:R-:W-:Y:S01]  /*36d0*/  IMAD R11, R11, c[0x0][0x1e0], RZ ;  /* 0x000078000b0b7a24 */ /* 0x000fe200078e02ff */
[----:B------:R-:W-:Y:S02]  /*36e0*/  LOP3.LUT R22, R22, 0xf, RZ, 0xc0, !PT ;  /* 0x0000000f16167812 */ /* 0x000fe400078ec0ff */
[----:B------:R-:W-:Y:S01]  /*36f0*/  IADD3 R17, -R247, 0x10, RZ ;  /* 0x00000010f7117810 */ /* 0x000fe20007ffe1ff */
[----:B------:R-:W-:-:S03]  /*3700*/  IMAD R11, R234, c[0x0][0x1e4], R11 ;  /* 0x00007900ea0b7a24 */ /* 0x000fc600078e020b */
[----:B------:R-:W-:Y:S01]  /*3710*/  LOP3.LUT R17, R17, 0xf, RZ, 0xc0, !PT ;  /* 0x0000000f11117812 */ /* 0x000fe200078ec0ff */
[----:B------:R-:W-:Y:S01]  /*3720*/  IMAD.IADD R7, R7, 0x1, R11 ;  /* 0x0000000107077824 */ /* 0x000fe200078e020b */
[----:B------:R-:W-:Y:S02]  /*3730*/  SHF.L.U64.HI R11, R243, 0x1, R248 ;  /* 0x00000001f30b7819 */ /* 0x000fe400000102f8 */
[----:B--2---:R-:W-:Y:S01]  /*3740*/  SHF.R.S32.HI R0, RZ, 0x1f, R233 ;  /* 0x0000001fff007819 */ /* 0x004fe200000114e9 */
[----:B------:R-:W-:Y:S01]  /*3750*/  IMAD.WIDE.U32 R4, R233, c[0x0][0x1f0], R6 ;  /* 0x00007c00e9047a25 */ /* 0x000fe200078e0006 */
[----:B------:R-:W-:-:S03]  /*3760*/  SHF.L.U64.HI R7, R242, 0x1, R245 ;  /* 0x00000001f2077819 */ /* 0x000fc600000102f5 */
[----:B------:R-:W-:Y:S01]  /*3770*/  IMAD R0, R0, c[0x0][0x1f0], RZ ;  /* 0x00007c0000007a24 */ /* 0x000fe200078e02ff */
[----:B------:R-:W-:Y:S01]  /*3780*/  IADD3 R15, P0, R4, UR14, RZ ;  /* 0x0000000e040f7c10 */ /* 0x000fe2000ff1e0ff */
[----:B------:R-:W-:Y:S01]  /*3790*/  IMAD.SHL.U32 R6, R242, 0x2, RZ ;  /* 0x00000002f2067824 */ /* 0x000fe200078e00ff */
[----:B------:R-:W-:Y:S01]  /*37a0*/  SHF.L.U64.HI R4, R241, 0x1, R246 ;  /* 0x00000001f1047819 */ /* 0x000fe200000102f6 */
[----:B------:R-:W-:-:S05]  /*37b0*/  IMAD R0, R233, c[0x0][0x1f4], R0 ;  /* 0x00007d00e9007a24 */ /* 0x000fca00078e0200 */
[----:B------:R-:W-:Y:S02]  /*37c0*/  IADD3.X R0, R5, UR7, R0, P0, !PT ;  /* 0x0000000705007c10 */ /* 0x000fe400087fe400 */
[C---:B------:R-:W-:Y:S02]  /*37d0*/  LEA R16, P0, R15.reuse, c[0x0][0x1c8], 0x1 ;  /* 0x000072000f107a11 */ /* 0x040fe400078008ff */
[----:B------:R-:W-:Y:S02]  /*37e0*/  SEL R5, RZ, 0x10, P4 ;  /* 0x00000010ff057807 */ /* 0x000fe40002000000 */
[----:B------:R-:W-:Y:S01]  /*37f0*/  LEA.HI.X R15, R15, c[0x0][0x1cc], R0, 0x1, P0 ;  /* 0x000073000f0f7a11 */ /* 0x000fe200000f0c00 */
[----:B------:R-:W1:Y:S01]  /*3800*/  SHFL.IDX PT, R19, R16, 0x1, 0x181f ;  /* 0x00381f0010137f89 */ /* 0x000e6200000e0000 */
[----:B------:R-:W-:Y:S01]  /*3810*/  IADD3 R20, -R5, 0x10, RZ ;  /* 0x0000001005147810 */ /* 0x000fe20007ffe1ff */
[----:B------:R-:W-:Y:S02]  /*3820*/  IMAD.SHL.U32 R0, R241, 0x2, RZ ;  /* 0x00000002f1007824 */ /* 0x000fe400078e00ff */
[----:B------:R-:W2:Y:S01]  /*3830*/  SHFL.IDX PT, R18, R15, 0x1, 0x181f ;  /* 0x00381f000f127f89 */ /* 0x000ea200000e0000 */
[----:B------:R-:W-:-:S03]  /*3840*/  LOP3.LUT R20, R20, 0xf, RZ, 0xc0, !PT ;  /* 0x0000000f14147812 */ /* 0x000fc600078ec0ff */
[----:B------:R-:W-:Y:S01]  /*3850*/  SHFL.IDX PT, R15, R15, RZ, 0x181f ;  /* 0x00181fff0f0f7589 */ /* 0x000fe200000e0000 */
[----:B-1----:R-:W-:-:S04]  /*3860*/  IADD3 R48, P1, P0, R48, R19, R13 ;  /* 0x0000001330307210 */ /* 0x002fc8000783e00d */
[----:B--2---:R-:W-:Y:S02]  /*3870*/  IADD3.X R49, RZ, R18, R14, P1, P0 ;  /* 0x00000012ff317210 */ /* 0x004fe40000fe040e */
[----:B------:R-:W-:-:S04]  /*3880*/  IADD3 R22, P1, P0, R22, R19, R10 ;  /* 0x0000001316167210 */ /* 0x000fc8000783e00a */
[----:B------:R-:W-:Y:S02]  /*3890*/  IADD3.X R23, RZ, R18, R11, P1, P0 ;  /* 0x00000012ff177210 */ /* 0x000fe40000fe040b */
[----:B------:R-:W-:-:S04]  /*38a0*/  IADD3 R20, P1, P0, R20, R19, R6 ;  /* 0x0000001314147210 */ /* 0x000fc8000783e006 */
[-C--:B------:R-:W-:Y:S02]  /*38b0*/  IADD3.X R21, RZ, R18.reuse, R7, P1, P0 ;  /* 0x00000012ff157210 */ /* 0x080fe40000fe0407 */
[----:B------:R-:W-:Y:S02]  /*38c0*/  IADD3 R50, P1, P0, R17, R19, R0 ;  /* 0x0000001311327210 */ /* 0x000fe4000783e000 */
[----:B------:R-:W1:Y:S02]  /*38d0*/  SHFL.IDX PT, R17, R16, RZ, 0x181f ;  /* 0x00181fff10117589 */ /* 0x000e6400000e0000 */
[----:B------:R-:W-:Y:S02]  /*38e0*/  IADD3.X R51, RZ, R18, R4, P1, P0 ;  /* 0x00000012ff337210 */ /* 0x000fe40000fe0404 */
        /* <DEDUP_REMOVED lines=20> */
.L_x_5230:
[----:B------:R-:W-:Y:S01]  /*3a30*/  LOP3.LUT R0, R86, 0xffffffe0, RZ, 0xc0, !PT ;  /* 0xffffffe056007812 */ /* 0x000fe200078ec0ff */
[----:B------:R-:W-:Y:S01]  /*3a40*/  UIADD3 UR4, UR10, 0x1, -UR11 ;  /* 0x000000010a047890 */ /* 0x000fe2000fffe80b */
[----:B------:R-:W-:Y:S01]  /*3a50*/  LEA.HI R4, R84, R83, RZ, 0x2 ;  /* 0x0000005354047211 */ /* 0x000fe200078f10ff */
[----:B------:R-:W-:Y:S01]  /*3a60*/  ULDC UR26, c[0x0][0x2ac] ;  /* 0x0000ab00001a7ab9 */ /* 0x000fe20000000800 */
[----:B-1----:R-:W-:Y:S01]  /*3a70*/  SHF.R.S32.HI R6, RZ, 0x1f, R85 ;  /* 0x0000001fff067819 */ /* 0x002fe20000011455 */
[C---:B------:R-:W-:Y:S01]  /*3a80*/  IMAD.IADD R0, R83.reuse, 0x1, -R0 ;  /* 0x0000000153007824 */ /* 0x040fe200078e0a00 */
[----:B------:R-:W-:Y:S01]  /*3a90*/  LOP3.LUT R4, R4, 0xfffffffc, RZ, 0xc0, !PT ;  /* 0xfffffffc04047812 */ /* 0x000fe200078ec0ff */
[----:B------:R-:W-:Y:S01]  /*3aa0*/  ULDC UR5, c[0x0][0x324] ;  /* 0x0000c90000057ab9 */ /* 0x000fe20000000800 */
[----:B------:R-:W-:Y:S01]  /*3ab0*/  LEA.HI R6, R6, R85, RZ, 0x3 ;  /* 0x0000005506067211 */ /* 0x000fe200078f18ff */
[----:B------:R-:W0:Y:S01]  /*3ac0*/  LDGDEPBAR ;  /* 0x00000000000079af */ /* 0x000e220000000000 */
[----:B------:R-:W-:Y:S01]  /*3ad0*/  SHF.R.S32.HI R5, RZ, 0x1f, R0 ;  /* 0x0000001fff057819 */ /* 0x000fe20000011400 */
[----:B------:R-:W-:Y:S01]  /*3ae0*/  IMAD.IADD R83, R83, 0x1, -R4 ;  /* 0x0000000153537824 */ /* 0x000fe200078e0a04 */
[----:B------:R-:W-:-:S02]  /*3af0*/  LOP3.LUT R6, R6, 0xffffff8, RZ, 0xc0, !PT ;  /* 0x0ffffff806067812 */ /* 0x000fc400078ec0ff */
[----:B------:R-:W-:Y:S02]  /*3b00*/  LEA.HI R4, R5, R0, RZ, 0x2 ;  /* 0x0000000005047211 */ /* 0x000fe400078f10ff */
[----:B------:R-:W-:Y:S01]  /*3b10*/  LEA.HI R5, R83, R83, RZ, 0x1 ;  /* 0x0000005353057211 */ /* 0x000fe200078f08ff */
[----:B------:R-:W-:Y:S01]  /*3b20*/  IMAD.IADD R85, R85, 0x1, -R6 ;  /* 0x0000000155557824 */ /* 0x000fe200078e0a06 */
[----:B------:R-:W-:Y:S02]  /*3b30*/  PLOP3.LUT P0, PT, PT, PT, UP1, 0x80, 0x0 ;  /* 0x000000000000781c */ /* 0x000fe40003f0f018 */
[C---:B------:R-:W-:Y:S02]  /*3b40*/  LEA.HI.SX32 R6, R4.reuse, UR24, 0x1e ;  /* 0x0000001804067c11 */ /* 0x040fe4000f8ff2ff */
[----:B------:R-:W-:Y:S02]  /*3b50*/  LOP3.LUT R8, R5, 0x1ffffffe, RZ, 0xc0, !PT ;  /* 0x1ffffffe05087812 */ /* 0x000fe400078ec0ff */
[----:B------:R-:W-:Y:S01]  /*3b60*/  LOP3.LUT R237, R4, 0x7ffffffc, RZ, 0xc0, !PT ;  /* 0x7ffffffc04ed7812 */ /* 0x000fe200078ec0ff */
[----:B------:R-:W-:-:S02]  /*3b70*/  IMAD R6, R85, 0x10, R6 ;  /* 0x0000001055067824 */ /* 0x000fc400078e0206 */
[----:B------:R-:W-:Y:S02]  /*3b80*/  IMAD.IADD R83, R83, 0x1, -R8 ;  /* 0x0000000153537824 */ /* 0x000fe400078e0a08 */
[----:B------:R-:W-:Y:S02]  /*3b90*/  IMAD.IADD R237, R0, 0x1, -R237 ;  /* 0x0000000100ed7824 */ /* 0x000fe400078e0aed */
[----:B------:R-:W-:Y:S02]  /*3ba0*/  IMAD R236, R83, 0x8, R6 ;  /* 0x0000000853ec7824 */ /* 0x000fe400078e0206 */
[----:B------:R-:W-:Y:S01]  /*3bb0*/  IMAD.U32 R0, RZ, RZ, UR4 ;  /* 0x00000004ff007e24 */ /* 0x000fe2000f8e00ff */
[----:B------:R-:W-:Y:S01]  /*3bc0*/  ULDC UR4, c[0x0][0x1d0] ;  /* 0x0000740000047ab9 */ /* 0x000fe20000000800 */
[----:B------:R-:W-:Y:S01]  /*3bd0*/  @P0 IMAD.HI.U32 R5, R236, c[0x0][0x2c8], RZ ;  /* 0x0000b200ec050a27 */ /* 0x000fe200078e00ff */
[----:B------:R-:W-:Y:S01]  /*3be0*/  PLOP3.LUT P0, PT, PT, PT, UP1, 0x80, 0x0 ;  /* 0x000000000000781c */ /* 0x000fe20003f0f018 */
[----:B------:R-:W-:-:S02]  /*3bf0*/  UIMAD UR4, UR26, UR4, -UR11 ;  /* 0x000000041a0472a4 */ /* 0x000fc4000f8e0a0b */
[----:B------:R-:W-:Y:S01]  /*3c00*/  IMAD.MOV.U32 R11, RZ, RZ, R236 ;  /* 0x000000ffff0b7224 */ /* 0x000fe200078e00ec */
[----:B------:R-:W-:Y:S01]  /*3c10*/  ULOP3.LUT UR11, URZ, UR5, URZ, 0x33, !UPT ;  /* 0x000000053f0b7292 */ /* 0x000fe2000f8e333f */
[----:B------:R-:W-:Y:S02]  /*3c20*/  IMAD.SHL.U32 R237, R237, 0x2, RZ ;  /* 0x00000002eded7824 */ /* 0x000fe400078e00ff */
[----:B------:R-:W-:-:S06]  /*3c30*/  IMAD.IADD R4, R82, 0x1, R81 ;  /* 0x0000000152047824 */ /* 0x000fcc00078e0251 */
[----:B------:R-:W-:Y:S02]  /*3c40*/  @P0 SHF.R.U32.HI R11, RZ, c[0x0][0x2cc], R5 ;  /* 0x0000b300ff0b0a19 */ /* 0x000fe40000011605 */
[----:B------:R-:W-:Y:S02]  /*3c50*/  PLOP3.LUT P0, PT, PT, PT, UP0, 0x40, 0x0 ;  /* 0x000000000000781c */ /* 0x000fe40003f0e808 */
[----:B------:R-:W-:Y:S01]  /*3c60*/  IADD3 R5, R0, -c[0x0][0x168], -R237 ;  /* 0x80005a0000057a10 */ /* 0x000fe20007ffe8ed */
[----:B------:R-:W1:Y:S01]  /*3c70*/  SHFL.IDX PT, R6, R11, RZ, 0x1c1f ;  /* 0x001c1fff0b067589 */ /* 0x000e6200000e0000 */
[----:B------:R-:W-:Y:S02]  /*3c80*/  IADD3 R0, -R237, UR4, RZ ;  /* 0x00000004ed007c10 */ /* 0x000fe4000fffe1ff */
[C---:B------:R-:W-:Y:S02]  /*3c90*/  IADD3 R7, R5.reuse, c[0x0][0x328], RZ ;  /* 0x0000ca0005077a10 */ /* 0x040fe40007ffe0ff */
[----:B------:R-:W-:-:S03]  /*3ca0*/  IADD3 R5, R5, UR11, RZ ;  /* 0x0000000b05057c10 */ /* 0x000fc6000fffe0ff */
[--C-:B-1----:R-:W-:Y:S02]  /*3cb0*/  IMAD.IADD R15, R7, 0x1, R6.reuse ;  /* 0x00000001070f7824 */ /* 0x102fe400078e0206 */
[----:B------:R-:W-:-:S03]  /*3cc0*/  IMAD.IADD R13, R5, 0x1, R6 ;  /* 0x00000001050d7824 */ /* 0x000fc600078e0206 */
[----:B------:R-:W-:Y:S01]  /*3cd0*/  IMNMX R15, R15, R0, PT ;  /* 0x000000000f0f7217 */ /* 0x000fe20003800200 */
        /* <DEDUP_REMOVED lines=13> */
.L_x_5233:
[----:B------:R-:W-:-:S04]  /*3db0*/  MOV R6, c[0x0][0x32c] ;  /* 0x0000cb0000067a02 */ /* 0x000fc80000000f00 */
[----:B------:R-:W-:-:S13]  /*3dc0*/  ISETP.NE.AND P0, PT, R6, 0x1, PT ;  /* 0x000000010600780c */ /* 0x000fda0003f05270 */
[----:B------:R-:W-:-:S05]  /*3dd0*/  @P0 IMAD.HI.U32 R6, R17, c[0x0][0x330], RZ ;  /* 0x0000cc0011060a27 */ /* 0x000fca00078e00ff */
[----:B------:R-:W-:Y:S02]  /*3de0*/  @P0 SHF.R.U32.HI R17, RZ, c[0x0][0x334], R6 ;  /* 0x0000cd00ff110a19 */ /* 0x000fe40000011606 */
.L_x_5234:
[----:B------:R-:W-:Y:S05]  /*3df0*/  BSYNC B0 ;  /* 0x0000000000007941 */ /* 0x000fea0003800000 */
.L_x_5232:
[----:B------:R-:W-:-:S04]  /*3e00*/  IMAD R8, R17, c[0x0][0x32c], -R80 ;  /* 0x0000cb0011087a24 */ /* 0x000fc800078e0a50 */
[----:B------:R-:W-:-:S05]  /*3e10*/  IMAD.IADD R8, R8, 0x1, -R237 ;  /* 0x0000000108087824 */ /* 0x000fca00078e0aed */
[----:B------:R-:W-:Y:S02]  /*3e20*/  IADD3 R6, R8, c[0x0][0x32c], RZ ;  /* 0x0000cb0008067a10 */ /* 0x000fe40007ffe0ff */
[----:B------:R-:W-:Y:S02]  /*3e30*/  IMNMX R13, R13, R8, !PT ;  /* 0x000000080d0d7217 */ /* 0x000fe40007800200 */
[----:B------:R-:W-:Y:S02]  /*3e40*/  IMNMX R15, R15, R6, PT ;  /* 0x000000060f0f7217 */ /* 0x000fe40003800200 */
.L_x_5231:
[----:B------:R-:W-:Y:S01]  /*3e50*/  ISETP.LT.AND P1, PT, RZ, UR20, PT ;  /* 0x00000014ff007c0c */ /* 0x000fe2000bf21270 */
[----:B------:R-:W1:Y:S03]  /*3e60*/  SHFL.IDX PT, R16, R11, 0x1, 0x1c1f ;  /* 0x003c1f000b107f89 */ /* 0x000e6600000e0000 */
[----:B------:R-:W-:-:S04]  /*3e70*/  ISETP.GT.AND P0, PT, R13, RZ, P1 ;  /* 0x000000ff0d00720c */ /* 0x000fc80000f04270 */
[----:B------:R-:W-:-:S04]  /*3e80*/  ISETP.LT.OR P0, PT, R15, 0x1, P0 ;  /* 0x000000010f00780c */ /* 0x000fc80000701670 */
[----:B------:R-:W-:Y:S02]  /*3e90*/  FSEL R44, R44, -INF , !P0 ;  /* 0xff8000002c2c7808 */ /* 0x000fe40004000000 */
[----:B------:R-:W-:-:S04]  /*3ea0*/  ISETP.GT.AND P0, PT, R13, 0x1, P1 ;  /* 0x000000010d00780c */ /* 0x000fc80000f04270 */
[----:B------:R-:W-:-:S04]  /*3eb0*/  ISETP.LT.OR P0, PT, R15, 0x2, P0 ;  /* 0x000000020f00780c */ /* 0x000fc80000701670 */
[----:B------:R-:W-:Y:S02]  /*3ec0*/  FSEL R8, R45, -INF , !P0 ;  /* 0xff8000002d087808 */ /* 0x000fe40004000000 */
[----:B------:R-:W-:Y:S01]  /*3ed0*/  ISETP.GT.AND P0, PT, R13, 0x8, P1 ;  /* 0x000000080d00780c */ /* 0x000fe20000f04270 */
[----:B-1----:R-:W-:-:S03]  /*3ee0*/  IMAD.IADD R7, R7, 0x1, R16 ;  /* 0x0000000107077824 */ /* 0x002fc600078e0210 */
[----:B------:R-:W-:Y:S02]  /*3ef0*/  ISETP.LT.OR P0, PT, R15, 0x9, P0 ;  /* 0x000000090f00780c */ /* 0x000fe40000701670 */
[----:B------:R-:W-:Y:S01]  /*3f00*/  IMNMX R0, R7, R0, PT ;  /* 0x0000000007007217 */ /* 0x000fe20003800200 */
[----:B------:R-:W-:Y:S01]  /*3f10*/  IMAD.IADD R7, R5, 0x1, R16 ;  /* 0x0000000105077824 */ /* 0x000fe200078e0210 */
        /* <DEDUP_REMOVED lines=40> */
[----:B------:R-:W-:-:S13]  /*41a0*/  PLOP3.LUT P0, PT, PT, PT, UP0, 0x40, 0x0 ;  /* 0x000000000000781c */ /* 0x000fda0003f0e808 */
        /* <DEDUP_REMOVED lines=13> */
.L_x_5237:
[----:B------:R-:W-:-:S04]  /*4280*/  MOV R5, c[0x0][0x32c] ;  /* 0x0000cb0000057a02 */ /* 0x000fc80000000f00 */
[----:B------:R-:W-:-:S13]  /*4290*/  ISETP.NE.AND P0, PT, R5, 0x1, PT ;  /* 0x000000010500780c */ /* 0x000fda0003f05270 */
[----:B------:R-:W-:-:S05]  /*42a0*/  @P0 IMAD.HI.U32 R5, R11, c[0x0][0x330], RZ ;  /* 0x0000cc000b050a27 */ /* 0x000fca00078e00ff */
[----:B------:R-:W-:Y:S02]  /*42b0*/  @P0 SHF.R.U32.HI R11, RZ, c[0x0][0x334], R5 ;  /* 0x0000cd00ff0b0a19 */ /* 0x000fe40000011605 */
.L_x_5238:
[----:B------:R-:W-:Y:S05]  /*42c0*/  BSYNC B0 ;  /* 0x0000000000007941 */ /* 0x000fea0003800000 */
.L_x_5236:
[----:B------:R-:W-:-:S04]  /*42d0*/  IMAD R16, R11, c[0x0][0x32c], -R80 ;  /* 0x0000cb000b107a24 */ /* 0x000fc800078e0a50 */
[----:B------:R-:W-:-:S05]  /*42e0*/  IMAD.IADD R16, R16, 0x1, -R237 ;  /* 0x0000000110107824 */ /* 0x000fca00078e0aed */
[----:B------:R-:W-:Y:S02]  /*42f0*/  IADD3 R5, R16, c[0x0][0x32c], RZ ;  /* 0x0000cb0010057a10 */ /* 0x000fe40007ffe0ff */
[----:B------:R-:W-:Y:S02]  /*4300*/  IMNMX R7, R7, R16, !PT ;  /* 0x0000001007077217 */ /* 0x000fe40007800200 */
[----:B------:R-:W-:Y:S02]  /*4310*/  IMNMX R0, R0, R5, PT ;  /* 0x0000000500007217 */ /* 0x000fe40003800200 */
.L_x_5235:
[----:B------:R-:W-:Y:S01]  /*4320*/  ISETP.GT.AND P0, PT, R7, 0x8, P1 ;  /* 0x000000080700780c */ /* 0x000fe20000f04270 */
[----:B------:R-:W-:Y:S01]  /*4330*/  IMAD.SHL.U32 R227, R4, 0x2, RZ ;  /* 0x0000000204e37824 */ /* 0x000fe200078e00ff */
[----:B------:R-:W-:Y:S01]  /*4340*/  FMNMX.FTZ R11, R44, R8, !PT ;  /* 0x000000082c0b7209 */ /* 0x000fe20007810000 */
[----:B------:R-:W-:Y:S01]  /*4350*/  @UP1 USHF.L.U32 UR25, UR25, 0x7, URZ ;  /* 0x0000000719191899 */ /* 0x000fe2000800063f */
[----:B------:R-:W-:Y:S01]  /*4360*/  ISETP.LT.OR P0, PT, R0, 0x9, P0 ;  /* 0x000000090000780c */ /* 0x000fe20000701670 */
[--C-:B------:R-:W-:Y:S01]  /*4370*/  IMAD R222, R2, 0x2, R227.reuse ;  /* 0x0000000202de7824 */ /* 0x100fe200078e02e3 */
[----:B------:R-:W-:Y:S01]  /*4380*/  FMNMX.FTZ R11, R40, R11, !PT ;  /* 0x0000000b280b7209 */ /* 0x000fe20007810000 */
[C---:B------:R-:W-:Y:S01]  /*4390*/  IMAD R221, R3.reuse, 0x2, R227 ;  /* 0x0000000203dd7824 */ /* 0x040fe200078e02e3 */
[----:B------:R-:W-:Y:S01]  /*43a0*/  FSEL R5, R42, -INF , !P0 ;  /* 0xff8000002a057808 */ /* 0x000fe20004000000 */
[----:B------:R-:W-:Y:S01]  /*43b0*/  IMAD R220, R3, 0x2, R222 ;  /* 0x0000000203dc7824 */ /* 0x000fe200078e02de */
[----:B------:R-:W-:Y:S01]  /*43c0*/  ISETP.GT.AND P0, PT, R7, 0x9, P1 ;  /* 0x000000090700780c */ /* 0x000fe20000f04270 */
[----:B------:R-:W-:Y:S01]  /*43d0*/  LDSM.16.MT88.4 R140, [R222+0x100] ;  /* 0x00010000de8c783b */ /* 0x000fe20000004200 */
[----:B------:R-:W-:Y:S01]  /*43e0*/  FMNMX.FTZ R11, R14, R11, !PT ;  /* 0x0000000b0e0b7209 */ /* 0x000fe20007810000 */
[----:B------:R-:W-:Y:S01]  /*43f0*/  ULDC.64 UR4, c[0x0][0x2c8] ;  /* 0x0000b20000047ab9 */ /* 0x000fe20000000a00 */
[----:B------:R-:W-:Y:S01]  /*4400*/  ISETP.LT.OR P0, PT, R0, 0xa, P0 ;  /* 0x0000000a0000780c */ /* 0x000fe20000701670 */
[----:B------:R-:W-:Y:S01]  /*4410*/  LDSM.16.MT88.4 R132, [R227+0x100] ;  /* 0x00010000e384783b */ /* 0x000fe20000004200 */
[----:B------:R-:W-:Y:S01]  /*4420*/  FMNMX.FTZ R11, R12, R11, !PT ;  /* 0x0000000b0c0b7209 */ /* 0x000fe20007810000 */
[----:B------:R-:W-:Y:S01]  /*4430*/  UIMAD.WIDE.U32 UR26, UR25, UR4, URZ ;  /* 0x00000004191a72a5 */ /* 0x000fe2000f8e003f */
[----:B------:R-:W-:Y:S01]  /*4440*/  FSEL R43, R43, -INF , !P0 ;  /* 0xff8000002b2b7808 */ /* 0x000fe20004000000 */
[----:B------:R-:W-:Y:S01]  /*4450*/  LDSM.16.MT88.4 R148, [R221+0x100] ;  /* 0x00010000dd94783b */ /* 0x000fe20000004200 */
[C---:B------:R-:W-:Y:S01]  /*4460*/  ISETP.GT.AND P0, PT, R7.reuse, 0x10, P1 ;  /* 0x000000100700780c */ /* 0x040fe20000f04270 */
[----:B------:R-:W-:Y:S01]  /*4470*/  UIADD3 UR20, UR20, -0x2, URZ ;  /* 0xfffffffe14147890 */ /* 0x000fe2000fffe03f */
[----:B------:R-:W-:Y:S01]  /*4480*/  FMNMX.FTZ R11, R6, R11, !PT ;  /* 0x0000000b060b7209 */ /* 0x000fe20007810000 */
[----:B------:R-:W-:Y:S01]  /*4490*/  LDSM.16.MT88.4 R156, [R220+0x100] ;  /* 0x00010000dc9c783b */ /* 0x000fe20000004200 */
[----:B------:R-:W-:Y:S01]  /*44a0*/  ISETP.LT.OR P0, PT, R0, 0x11, P0 ;  /* 0x000000110000780c */ /* 0x000fe20000701670 */
[----:B------:R-:W-:Y:S01]  /*44b0*/  @UP1 UMOV UR25, UR27 ;  /* 0x0000001b00191c82 */ /* 0x000fe20008000000 */
[----:B------:R-:W-:Y:S01]  /*44c0*/  FMNMX.FTZ R11, R32, R11, !PT ;  /* 0x0000000b200b7209 */ /* 0x000fe20007810000 */
[----:B------:R-:W-:Y:S01]  /*44d0*/  LDSM.16.MT88.4 R48, [R222+0x2100] ;  /* 0x00210000de30783b */ /* 0x000fe20000004200 */
[----:B------:R-:W-:Y:S01]  /*44e0*/  FSEL R19, R38, -INF , !P0 ;  /* 0xff80000026137808 */ /* 0x000fe20004000000 */
[----:B------:R-:W-:Y:S01]  /*44f0*/  @UP1 USHF.R.U32.HI UR24, URZ, UR5, UR25 ;  /* 0x000000053f181299 */ /* 0x000fe20008011619 */
[----:B------:R-:W-:Y:S01]  /*4500*/  ISETP.GT.AND P0, PT, R7, 0x11, P1 ;  /* 0x000000110700780c */ /* 0x000fe20000f04270 */
[----:B------:R-:W-:Y:S01]  /*4510*/  LDSM.16.MT88.4 R56, [R221+0x2100] ;  /* 0x00210000dd38783b */ /* 0x000fe20000004200 */
[----:B------:R-:W-:Y:S01]  /*4520*/  FMNMX.FTZ R11, R10, R11, !PT ;  /* 0x0000000b0a0b7209 */ /* 0x000fe20007810000 */
[----:B------:R-:W-:Y:S01]  /*4530*/  UIADD3 UR4, UR21, UR24, URZ ;  /* 0x0000001815047290 */ /* 0x000fe2000fffe03f */
[----:B------:R-:W-:Y:S01]  /*4540*/  ISETP.LT.OR P0, PT, R0, 0x12, P0 ;  /* 0x000000120000780c */ /* 0x000fe20000701670 */
[----:B------:R-:W-:Y:S01]  /*4550*/  LDSM.16.MT88.4 R64, [R220+0x2100] ;  /* 0x00210000dc40783b */ /* 0x000fe20000004200 */
[----:B------:R-:W-:Y:S01]  /*4560*/  FMNMX.FTZ R11, R180, R11, !PT ;  /* 0x0000000bb40b7209 */ /* 0x000fe20007810000 */
[----:B------:R-:W-:Y:S01]  /*4570*/  ULDC UR21, c[0x0][0x328] ;  /* 0x0000ca0000157ab9 */ /* 0x000fe20000000800 */
[----:B------:R-:W-:Y:S01]  /*4580*/  FSEL R15, R39, -INF , !P0 ;  /* 0xff800000270f7808 */ /* 0x000fe20004000000 */
[----:B------:R-:W-:Y:S01]  /*4590*/  LDSM.16.MT88.4 R80, [R222+0x4100] ;  /* 0x00410000de50783b */ /* 0x000fe20000004200 */
[----:B------:R-:W-:Y:S01]  /*45a0*/  ISETP.GT.AND P0, PT, R7, 0x18, P1 ;  /* 0x000000180700780c */ /* 0x000fe20000f04270 */
[----:B------:R-:W-:Y:S01]  /*45b0*/  UIADD3 UR21, UR4, UR21, URZ ;  /* 0x0000001504157290 */ /* 0x000fe2000fffe03f */
[----:B------:R-:W-:Y:S01]  /*45c0*/  FMNMX.FTZ R11, R190, R11, !PT ;  /* 0x0000000bbe0b7209 */ /* 0x000fe20007810000 */
[----:B------:R-:W-:Y:S01]  /*45d0*/  LDSM.16.MT88.4 R88, [R221+0x4100] ;  /* 0x00410000dd58783b */ /* 0x000fe20000004200 */
[----:B------:R-:W-:-:S02]  /*45e0*/  ISETP.LT.OR P0, PT, R0, 0x19, P0 ;  /* 0x000000190000780c */ /* 0x000fc40000701670 */
[----:B------:R-:W-:Y:S01]  /*45f0*/  FMNMX.FTZ R11, R182, R11, !PT ;  /* 0x0000000bb60b7209 */ /* 0x000fe20007810000 */
[----:B------:R-:W-:Y:S01]  /*4600*/  LDSM.16.MT88.4 R96, [R220+0x4100] ;  /* 0x00410000dc60783b */ /* 0x000fe20000004200 */
[----:B------:R-:W-:Y:S02]  /*4610*/  FSEL R13, R34, -INF , !P0 ;  /* 0xff800000220d7808 */ /* 0x000fe40004000000 */
[----:B------:R-:W-:Y:S01]  /*4620*/  ISETP.GT.AND P0, PT, R7, 0x19, P1 ;  /* 0x000000190700780c */ /* 0x000fe20000f04270 */
[----:B------:R-:W-:Y:S01]  /*4630*/  LDSM.16.MT88.4 R104, [R227+0x6100] ;  /* 0x00610000e368783b */ /* 0x000fe20000004200 */
[----:B------:R-:W-:Y:S02]  /*4640*/  FMNMX.FTZ R11, R188, R11, !PT ;  /* 0x0000000bbc0b7209 */ /* 0x000fe40007810000 */
[----:B------:R-:W-:Y:S01]  /*4650*/  ISETP.LT.OR P0, PT, R0, 0x1a, P0 ;  /* 0x0000001a0000780c */ /* 0x000fe20000701670 */
[----:B------:R-:W-:Y:S01]  /*4660*/  LDSM.16.MT88.4 R112, [R222+0x6100] ;  /* 0x00610000de70783b */ /* 0x000fe20000004200 */
[----:B------:R-:W-:-:S02]  /*4670*/  FMNMX.FTZ R11, R194, R11, !PT ;  /* 0x0000000bc20b7209 */ /* 0x000fc40007810000 */
[----:B------:R-:W-:Y:S01]  /*4680*/  FSEL R17, R35, -INF , !P0 ;  /* 0xff80000023117808 */ /* 0x000fe20004000000 */
[----:B------:R-:W-:Y:S01]  /*4690*/  LDSM.16.MT88.4 R120, [R221+0x6100] ;  /* 0x00610000dd78783b */ /* 0x000fe20000004200 */
[----:B------:R-:W-:Y:S02]  /*46a0*/  ISETP.GT.AND P0, PT, R7, 0x20, P1 ;  /* 0x000000200700780c */ /* 0x000fe40000f04270 */
[----:B------:R-:W-:Y:S02]  /*46b0*/  FMNMX.FTZ R11, R192, R11, !PT ;  /* 0x0000000bc00b7209 */ /* 0x000fe40007810000 */
[----:B------:R-:W-:Y:S02]  /*46c0*/  ISETP.LT.OR P0, PT, R0, 0x21, P0 ;  /* 0x000000210000780c */ /* 0x000fe40000701670 */
[----:B------:R-:W-:Y:S02]  /*46d0*/  FMNMX.FTZ R11, R166, R11, !PT ;  /* 0x0000000ba60b7209 */ /* 0x000fe40007810000 */
[----:B------:R-:W-:-:S02]  /*46e0*/  FSEL R187, R30, -INF , !P0 ;  /* 0xff8000001ebb7808 */ /* 0x000fc40004000000 */
[----:B------:R-:W-:Y:S02]  /*46f0*/  ISETP.GT.AND P0, PT, R7, 0x21, P1 ;  /* 0x000000210700780c */ /* 0x000fe40000f04270 */
[----:B------:R-:W-:Y:S02]  /*4700*/  FMNMX.FTZ R11, R164, R11, !PT ;  /* 0x0000000ba40b7209 */ /* 0x000fe40007810000 */
[----:B------:R-:W-:-:S03]  /*4710*/  ISETP.LT.OR P0, PT, R0, 0x22, P0 ;  /* 0x000000220000780c */ /* 0x000fc60000701670 */
[----:B------:R-:W1:Y:S01]  /*4720*/  SHFL.BFLY PT, R16, R11, 0x2, 0x1f ;  /* 0x0c401f000b107f89 */ /* 0x000e6200000e0000 */
[----:B------:R-:W-:Y:S02]  /*4730*/  FSEL R195, R31, -INF , !P0 ;  /* 0xff8000001fc37808 */ /* 0x000fe40004000000 */
[----:B------:R-:W-:Y:S01]  /*4740*/  ISETP.GT.AND P0, PT, R7, 0x28, P1 ;  /* 0x000000280700780c */ /* 0x000fe20000f04270 */
[----:B------:R-:W-:Y:S03]  /*4750*/  LDSM.16.MT88.4 R28, [R221+0x900] ;  /* 0x00090000dd1c783b */ /* 0x000fe60000004200 */
[----:B------:R-:W-:-:S04]  /*4760*/  ISETP.LT.OR P0, PT, R0, 0x29, P0 ;  /* 0x000000290000780c */ /* 0x000fc80000701670 */
[----:B------:R-:W-:Y:S02]  /*4770*/  FSEL R193, R26, -INF , !P0 ;  /* 0xff8000001ac17808 */ /* 0x000fe40004000000 */
[----:B------:R-:W-:-:S04]  /*4780*/  ISETP.GT.AND P0, PT, R7, 0x29, P1 ;  /* 0x000000290700780c */ /* 0x000fc80000f04270 */
[----:B------:R-:W-:-:S04]  /*4790*/  ISETP.LT.OR P0, PT, R0, 0x2a, P0 ;  /* 0x0000002a0000780c */ /* 0x000fc80000701670 */
[----:B------:R-:W-:Y:S02]  /*47a0*/  FSEL R191, R27, -INF , !P0 ;  /* 0xff8000001bbf7808 */ /* 0x000fe40004000000 */
[----:B------:R-:W-:Y:S01]  /*47b0*/  ISETP.GT.AND P0, PT, R7, 0x30, P1 ;  /* 0x000000300700780c */ /* 0x000fe20000f04270 */
[----:B------:R-:W-:Y:S01]  /*47c0*/  LDSM.16.MT88.4 R24, [R227+0x2900] ;  /* 0x00290000e318783b */ /* 0x000fe20000004200 */
[----:B-1----:R-:W-:Y:S02]  /*47d0*/  FMNMX.FTZ R20, R11, R16, !PT ;  /* 0x000000100b147209 */ /* 0x002fe40007810000 */
[----:B------:R-:W-:-:S04]  /*47e0*/  ISETP.LT.OR P0, PT, R0, 0x31, P0 ;  /* 0x000000310000780c */ /* 0x000fc80000701670 */
[----:B------:R-:W-:Y:S02]  /*47f0*/  FSEL R165, R74, -INF , !P0 ;  /* 0xff8000004aa57808 */ /* 0x000fe40004000000 */
[----:B------:R-:W-:-:S04]  /*4800*/  ISETP.GT.AND P0, PT, R7, 0x31, P1 ;  /* 0x000000310700780c */ /* 0x000fc80000f04270 */
[----:B------:R-:W-:-:S04]  /*4810*/  ISETP.LT.OR P0, PT, R0, 0x32, P0 ;  /* 0x000000320000780c */ /* 0x000fc80000701670 */
[----:B------:R-:W-:Y:S02]  /*4820*/  FSEL R189, R75, -INF , !P0 ;  /* 0xff8000004bbd7808 */ /* 0x000fe40004000000 */
[----:B------:R-:W-:Y:S01]  /*4830*/  ISETP.GT.AND P0, PT, R7, 0x1, P1 ;  /* 0x000000010700780c */ /* 0x000fe20000f04270 */
[----:B------:R-:W-:Y:S03]  /*4840*/  LDSM.16.MT88.4 R72, [R227+0x4100] ;  /* 0x00410000e348783b */ /* 0x000fe60000004200 */
[----:B------:R-:W-:-:S04]  /*4850*/  ISETP.LT.OR P0, PT, R0, 0x2, P0 ;  /* 0x000000020000780c */ /* 0x000fc80000701670 */
[----:B------:R-:W-:Y:S02]  /*4860*/  FSEL R47, R47, -INF , !P0 ;  /* 0xff8000002f2f7808 */ /* 0x000fe40004000000 */
[----:B------:R-:W-:-:S04]  /*4870*/  ISETP.GT.AND P0, PT, R7, RZ, P1 ;  /* 0x000000ff0700720c */ /* 0x000fc80000f04270 */
[----:B------:R-:W-:-:S04]  /*4880*/  ISETP.LT.OR P0, PT, R0, 0x1, P0 ;  /* 0x000000010000780c */ /* 0x000fc80000701670 */
[----:B------:R-:W-:Y:S02]  /*4890*/  FSEL R46, R46, -INF , !P0 ;  /* 0xff8000002e2e7808 */ /* 0x000fe40004000000 */
[----:B------:R-:W-:Y:S02]  /*48a0*/  ISETP.GT.AND P0, PT, R7, 0x38, P1 ;  /* 0x000000380700780c */ /* 0x000fe40000f04270 */
[----:B------:R-:W-:Y:S02]  /*48b0*/  FMNMX.FTZ R18, R46, R47, !PT ;  /* 0x0000002f2e127209 */ /* 0x000fe40007810000 */
[----:B------:R-:W-:Y:S02]  /*48c0*/  ISETP.LT.OR P0, PT, R0, 0x39, P0 ;  /* 0x000000390000780c */ /* 0x000fe40000701670 */
[----:B------:R-:W-:Y:S02]  /*48d0*/  FMNMX.FTZ R18, R5, R18, !PT ;  /* 0x0000001205127209 */ /* 0x000fe40007810000 */
[----:B------:R-:W-:-:S02]  /*48e0*/  FSEL R185, R70, -INF , !P0 ;  /* 0xff80000046b97808 */ /* 0x000fc40004000000 */
[----:B------:R-:W-:Y:S02]  /*48f0*/  FMNMX.FTZ R18, R43, R18, !PT ;  /* 0x000000122b127209 */ /* 0x000fe40007810000 */
[----:B------:R-:W-:Y:S02]  /*4900*/  ISETP.GT.AND P0, PT, R7, 0x39, P1 ;  /* 0x000000390700780c */ /* 0x000fe40000f04270 */
        /* <DEDUP_REMOVED lines=13> */
[----:B------:R-:W-:Y:S02]  /*49e0*/  FMNMX.FTZ R18, R184, R7, !PT ;  /* 0x00000007b8127209 */ /* 0x000fe40007810000 */
[----:B------:R-:W1:Y:S04]  /*49f0*/  SHFL.BFLY PT, R7, R20, 0x1, 0x1f ;  /* 0x0c201f0014077f89 */ /* 0x000e6800000e0000 */
[----:B------:R-:W2:Y:S01]  /*4a00*/  SHFL.BFLY PT, R21, R18, 0x2, 0x1f ;  /* 0x0c401f0012157f89 */ /* 0x000ea200000e0000 */
[----:B-1----:R-:W-:Y:S02]  /*4a10*/  FMNMX.FTZ R0, R20, R7, !PT ;  /* 0x0000000714007209 */ /* 0x002fe40007810000 */
[----:B--2---:R-:W-:-:S03]  /*4a20*/  FMNMX.FTZ R16, R18, R21, !PT ;  /* 0x0000001512107209 */ /* 0x004fc60007810000 */
[C---:B------:R-:W-:Y:S01]  /*4a30*/  FMUL.FTZ R167, R0.reuse, c[0x0][0x2d0] ;  /* 0x0000b40000a77a20 */ /* 0x040fe20000410000 */
[----:B------:R-:W-:Y:S01]  /*4a40*/  FSETP.NEU.FTZ.AND P0, PT, R0, -INF , PT ;  /* 0xff8000000000780b */ /* 0x000fe20003f1d000 */
[----:B------:R-:W-:Y:S03]  /*4a50*/  LDSM.16.MT88.4 R20, [R220+0x900] ;  /* 0x00090000dc14783b */ /* 0x000fe60000004200 */
[----:B------:R-:W-:Y:S01]  /*4a60*/  FSEL R167, R167, RZ, P0 ;  /* 0x000000ffa7a77208 */ /* 0x000fe20000000000 */
[----:B------:R-:W1:Y:S04]  /*4a70*/  SHFL.BFLY PT, R7, R16, 0x1, 0x1f ;  /* 0x0c201f0010077f89 */ /* 0x000e6800000e0000 */
[----:B------:R-:W-:-:S02]  /*4a80*/  FFMA.FTZ R178, R8, c[0x0][0x2d0], -R167 ;  /* 0x0000b40008b27a23 */ /* 0x000fc400000108a7 */
[--C-:B------:R-:W-:Y:S02]  /*4a90*/  FFMA.FTZ R179, R44, c[0x0][0x2d0], -R167.reuse ;  /* 0x0000b4002cb37a23 */ /* 0x100fe400000108a7 */
        /* <DEDUP_REMOVED lines=8> */
[----:B------:R-:W-:Y:S01]  /*4b20*/  LDSM.16.MT88.4 R32, [R227+0x900] ;  /* 0x00090000e320783b */ /* 0x000fe20000004200 */
[--C-:B------:R-:W-:Y:S02]  /*4b30*/  FFMA.FTZ R181, R190, c[0x0][0x2d0], -R167.reuse ;  /* 0x0000b400beb57a23 */ /* 0x100fe400000108a7 */
[--C-:B------:R-:W-:Y:S01]  /*4b40*/  FFMA.FTZ R183, R188, c[0x0][0x2d0], -R167.reuse ;  /* 0x0000b400bcb77a23 */ /* 0x100fe200000108a7 */
[----:B-1----:R-:W-:Y:S01]  /*4b50*/  FMNMX.FTZ R8, R7, R16, !PT ;  /* 0x0000001007087209 */ /* 0x002fe20007810000 */
[----:B------:R-:W-:Y:S02]  /*4b60*/  FFMA.FTZ R180, R180, c[0x0][0x2d0], -R167 ;  /* 0x0000b400b4b47a23 */ /* 0x000fe400000108a7 */
[----:B------:R-:W-:Y:S01]  /*4b70*/  MUFU.EX2 R176, R176 ;  /* 0x000000b000b07308 */ /* 0x000fe20000000800 */
[C---:B------:R-:W-:Y:S01]  /*4b80*/  FSETP.NEU.FTZ.AND P0, PT, R8.reuse, -INF , PT ;  /* 0xff8000000800780b */ /* 0x040fe20003f1d000 */
[----:B------:R-:W-:-:S02]  /*4b90*/  FMUL.FTZ R186, R8, c[0x0][0x2d0] ;  /* 0x0000b40008ba7a20 */ /* 0x000fc40000410000 */
[--C-:B------:R-:W-:Y:S02]  /*4ba0*/  FFMA.FTZ R182, R182, c[0x0][0x2d0], -R167.reuse ;  /* 0x0000b400b6b67a23 */ /* 0x100fe400000108a7 */
[----:B------:R-:W-:Y:S01]  /*4bb0*/  FFMA.FTZ R192, R192, c[0x0][0x2d0], -R167 ;  /* 0x0000b400c0c07a23 */ /* 0x000fe200000108a7 */
[----:B------:R-:W-:Y:S01]  /*4bc0*/  FSEL R186, R186, RZ, P0 ;  /* 0x000000ffbaba7208 */ /* 0x000fe20000000000 */
[----:B------:R-:W1:Y:S01]  /*4bd0*/  MUFU.EX2 R173, R173 ;  /* 0x000000ad00ad7308 */ /* 0x000e620000000800 */
[----:B--2---:R-:W-:Y:S01]  /*4be0*/  F2FP.BF16.PACK_AB R128, R178, R179 ;  /* 0x000000b3b280723e */ /* 0x004fe200000010ff */
[----:B------:R-:W-:Y:S01]  /*4bf0*/  FADD.FTZ R179, R179, R178 ;  /* 0x000000b2b3b37221 */ /* 0x000fe20000010000 */
[----:B------:R-:W-:Y:S01]  /*4c00*/  PLOP3.LUT P0, PT, PT, PT, UP0, 0x40, 0x0 ;  /* 0x000000000000781c */ /* 0x000fe20003f0e808 */
[--C-:B------:R-:W-:Y:S02]  /*4c10*/  FFMA.FTZ R172, R46, c[0x0][0x2d0], -R186.reuse ;  /* 0x0000b4002eac7a23 */ /* 0x100fe400000108ba */
[----:B------:R-:W-:-:S02]  /*4c20*/  FFMA.FTZ R175, R47, c[0x0][0x2d0], -R186 ;  /* 0x0000b4002faf7a23 */ /* 0x000fc400000108ba */
[--C-:B------:R-:W-:Y:S01]  /*4c30*/  FFMA.FTZ R177, R5, c[0x0][0x2d0], -R186.reuse ;  /* 0x0000b40005b17a23 */ /* 0x100fe200000108ba */
[----:B------:R-:W-:Y:S01]  /*4c40*/  MUFU.EX2 R174, R174 ;  /* 0x000000ae00ae7308 */ /* 0x000fe20000000800 */
[--C-:B------:R-:W-:Y:S01]  /*4c50*/  FFMA.FTZ R168, R43, c[0x0][0x2d0], -R186.reuse ;  /* 0x0000b4002ba87a23 */ /* 0x100fe200000108ba */
[----:B------:R-:W-:Y:S01]  /*4c60*/  LDSM.16.MT88.4 R4, [R220+0x6100] ;  /* 0x00610000dc04783b */ /* 0x000fe20000004200 */
[--C-:B------:R-:W-:Y:S02]  /*4c70*/  FFMA.FTZ R10, R15, c[0x0][0x2d0], -R186.reuse ;  /* 0x0000b4000f0a7a23 */ /* 0x100fe400000108ba */
[--C-:B------:R-:W-:Y:S01]  /*4c80*/  FFMA.FTZ R3, R13, c[0x0][0x2d0], -R186.reuse ;  /* 0x0000b4000d037a23 */ /* 0x100fe200000108ba */
[----:B------:R-:W2:Y:S01]  /*4c90*/  LDSM.16.MT88.4 R40, [R227+0x2100] ;  /* 0x00210000e328783b */ /* 0x000ea20000004200 */
[----:B-1----:R-:W-:Y:S01]  /*4ca0*/  F2FP.BF16.PACK_AB R130, R173, R176 ;  /* 0x000000b0ad82723e */ /* 0x002fe200000010ff */
[----:B------:R-:W-:Y:S01]  /*4cb0*/  MUFU.EX2 R172, R172 ;  /* 0x000000ac00ac7308 */ /* 0x000fe20000000800 */
[--C-:B------:R-:W-:Y:S01]  /*4cc0*/  FFMA.FTZ R169, R19, c[0x0][0x2d0], -R186.reuse ;  /* 0x0000b40013a97a23 */ /* 0x100fe200000108ba */
[----:B------:R-:W1:Y:S01]  /*4cd0*/  LDSM.16.MT88.4 R12, [R222+0x900] ;  /* 0x00090000de0c783b */ /* 0x000e620000004200 */
[----:B------:R-:W-:-:S02]  /*4ce0*/  FFMA.FTZ R2, R17, c[0x0][0x2d0], -R186 ;  /* 0x0000b40011027a23 */ /* 0x000fc400000108ba */
[--C-:B------:R-:W-:Y:S01]  /*4cf0*/  FFMA.FTZ R187, R187, c[0x0][0x2d0], -R186.reuse ;  /* 0x0000b400bbbb7a23 */ /* 0x100fe200000108ba */
[----:B------:R-:W3:Y:S01]  /*4d00*/  LDSM.16.MT88.4 R16, [R222+0x2900] ;  /* 0x00290000de10783b */ /* 0x000ee20000004200 */
[--C-:B------:R-:W-:Y:S01]  /*4d10*/  FFMA.FTZ R188, R195, c[0x0][0x2d0], -R186.reuse ;  /* 0x0000b400c3bc7a23 */ /* 0x100fe200000108ba */
[----:B------:R-:W4:Y:S01]  /*4d20*/  MUFU.EX2 R175, R175 ;  /* 0x000000af00af7308 */ /* 0x000f220000000800 */
[--C-:B------:R-:W-:Y:S02]  /*4d30*/  FFMA.FTZ R190, R193, c[0x0][0x2d0], -R186.reuse ;  /* 0x0000b400c1be7a23 */ /* 0x100fe400000108ba */
[----:B------:R-:W-:Y:S02]  /*4d40*/  FFMA.FTZ R191, R191, c[0x0][0x2d0], -R186 ;  /* 0x0000b400bfbf7a23 */ /* 0x000fe400000108ba */
[--C-:B------:R-:W-:Y:S02]  /*4d50*/  FFMA.FTZ R193, R194, c[0x0][0x2d0], -R167.reuse ;  /* 0x0000b400c2c17a23 */ /* 0x100fe400000108a7 */
[--C-:B------:R-:W-:Y:S01]  /*4d60*/  FFMA.FTZ R194, R166, c[0x0][0x2d0], -R167.reuse ;  /* 0x0000b400a6c27a23 */ /* 0x100fe200000108a7 */
[----:B------:R-:W-:Y:S01]  /*4d70*/  MUFU.EX2 R177, R177 ;  /* 0x000000b100b17308 */ /* 0x000fe20000000800 */
[----:B------:R-:W-:-:S02]  /*4d80*/  FFMA.FTZ R195, R164, c[0x0][0x2d0], -R167 ;  /* 0x0000b400a4c37a23 */ /* 0x000fc400000108a7 */
[--C-:B------:R-:W-:Y:S02]  /*4d90*/  FFMA.FTZ R196, R165, c[0x0][0x2d0], -R186.reuse ;  /* 0x0000b400a5c47a23 */ /* 0x100fe400000108ba */
[--C-:B------:R-:W-:Y:S01]  /*4da0*/  FFMA.FTZ R189, R189, c[0x0][0x2d0], -R186.reuse ;  /* 0x0000b400bdbd7a23 */ /* 0x100fe200000108ba */
[----:B------:R-:W-:Y:S01]  /*4db0*/  LDSM.16.MT88.4 R164, [R227+0x1900] ;  /* 0x00190000e3a4783b */ /* 0x000fe20000004200 */
[--C-:B------:R-:W-:Y:S01]  /*4dc0*/  FFMA.FTZ R185, R185, c[0x0][0x2d0], -R186.reuse ;  /* 0x0000b400b9b97a23 */ /* 0x100fe200000108ba */
[----:B------:R-:W5:Y:S01]  /*4dd0*/  MUFU.EX2 R168, R168 ;  /* 0x000000a800a87308 */ /* 0x000f620000000800 */
[----:B----4-:R-:W-:Y:S01]  /*4de0*/  F2FP.BF16.PACK_AB R129, R175, R172 ;  /* 0x000000acaf81723e */ /* 0x010fe200000010ff */
[----:B------:R-:W-:Y:S02]  /*4df0*/  FFMA.FTZ R184, R184, c[0x0][0x2d0], -R186 ;  /* 0x0000b400b8b87a23 */ /* 0x000fe400000108ba */
[----:B------:R-:W-:Y:S02]  /*4e00*/  FADD.FTZ R172, R172, R175 ;  /* 0x000000afacac7221 */ /* 0x000fe40000010000 */
[----:B------:R-:W-:-:S02]  /*4e10*/  FADD.FTZ R176, R176, R179 ;  /* 0x000000b3b0b07221 */ /* 0x000fc40000010000 */
[----:B------:R-:W4:Y:S02]  /*4e20*/  MUFU.EX2 R171, R171 ;  /* 0x000000ab00ab7308 */ /* 0x000f240000000800 */
[----:B------:R-:W-:Y:S01]  /*4e30*/  FADD.FTZ R173, R173, R176 ;  /* 0x000000b0adad7221 */ /* 0x000fe20000010000 */
[----:B-----5:R-:W-:-:S05]  /*4e40*/  F2FP.BF16.PACK_AB R131, R168, R177 ;  /* 0x000000b1a883723e */ /* 0x020fca00000010ff */
[----:B------:R-:W-:Y:S01]  /*4e50*/  MUFU.EX2 R170, R170 ;  /* 0x000000aa00aa7308 */ /* 0x000fe20000000800 */
[----:B------:R-:W-:-:S04]  /*4e60*/  FADD.FTZ R177, R177, R172 ;  /* 0x000000acb1b17221 */ /* 0x000fc80000010000 */
[----:B------:R-:W-:Y:S01]  /*4e70*/  FADD.FTZ R168, R168, R177 ;  /* 0x000000b1a8a87221 */ /* 0x000fe20000010000 */
[C---:B------:R-:W-:Y:S02]  /*4e80*/  HMMA.16816.F32.BF16 R136, R128.reuse, R140, RZ ;  /* 0x0000008c8088723c */ /* 0x040fe400000418ff */
[----:B------:R-:W-:Y:S06]  /*4e90*/  MUFU.EX2 R11, R11 ;  /* 0x0000000b000b7308 */ /* 0x000fec0000000800 */
        /* <DEDUP_REMOVED lines=8> */
[C---:B--2---:R-:W-:Y:S02]  /*4f20*/  HMMA.16816.F32.BF16 R36, R128.reuse, R40, RZ ;  /* 0x000000288024723c */ /* 0x044fe400000418ff */
[----:B------:R-:W-:Y:S06]  /*4f30*/  MUFU.EX2 R180, R180 ;  /* 0x000000b400b47308 */ /* 0x000fec0000000800 */
[C---:B------:R-:W-:Y:S02]  /*4f40*/  HMMA.16816.F32.BF16 R44, R128.reuse, R48, RZ ;  /* 0x00000030802c723c */ /* 0x040fe400000418ff */
[----:B------:R-:W2:Y:S06]  /*4f50*/  MUFU.EX2 R181, R181 ;  /* 0x000000b500b57308 */ /* 0x000eac0000000800 */
        /* <DEDUP_REMOVED lines=37> */
[C---:B------:R-:W-:Y:S07]  /*51b0*/  HMMA.16816.F32.BF16 R124, R128.reuse, R4, RZ ;  /* 0x00000004807c723c */ /* 0x040fee00000418ff */
[----:B----4-:R-:W-:Y:S01]  /*51c0*/  F2FP.BF16.PACK_AB R4, R171, R174 ;  /* 0x000000aeab04723e */ /* 0x010fe200000010ff */
[----:B------:R-:W-:Y:S01]  /*51d0*/  HMMA.16816.F32.BF16 R128, R128, R6, RZ ;  /* 0x000000068080723c */ /* 0x000fe200000418ff */
[----:B-----5:R-:W-:Y:S01]  /*51e0*/  F2FP.BF16.PACK_AB R5, R10, R169 ;  /* 0x000000a90a05723e */ /* 0x020fe200000010ff */
[----:B------:R-:W-:-:S02]  /*51f0*/  FADD.FTZ R174, R174, R173 ;  /* 0x000000adaeae7221 */ /* 0x000fc40000010000 */
[----:B------:R-:W-:Y:S02]  /*5200*/  FADD.FTZ R169, R169, R168 ;  /* 0x000000a8a9a97221 */ /* 0x000fe40000010000 */
[----:B------:R-:W-:Y:S01]  /*5210*/  FADD.FTZ R171, R171, R174 ;  /* 0x000000aeabab7221 */ /* 0x000fe20000010000 */
[----:B------:R-:W-:Y:S01]  /*5220*/  F2FP.BF16.PACK_AB R6, R11, R170 ;  /* 0x000000aa0b06723e */ /* 0x000fe200000010ff */
[----:B------:R-:W-:Y:S01]  /*5230*/  FADD.FTZ R10, R10, R169 ;  /* 0x000000a90a0a7221 */ /* 0x000fe20000010000 */
[----:B-1----:R-:W-:Y:S01]  /*5240*/  F2FP.BF16.PACK_AB R7, R2, R3 ;  /* 0x000000030207723e */ /* 0x002fe200000010ff */
[----:B------:R-:W-:Y:S02]  /*5250*/  FADD.FTZ R170, R170, R171 ;  /* 0x000000abaaaa7221 */ /* 0x000fe40000010000 */
[----:B------:R-:W-:Y:S02]  /*5260*/  FADD.FTZ R3, R3, R10 ;  /* 0x0000000a03037221 */ /* 0x000fe40000010000 */
[----:B------:R-:W-:-:S02]  /*5270*/  FADD.FTZ R11, R11, R170 ;  /* 0x000000aa0b0b7221 */ /* 0x000fc40000010000 */
[----:B------:R-:W-:Y:S01]  /*5280*/  HMMA.16816.F32.BF16 R136, R4, R12, R136 ;  /* 0x0000000c0488723c */ /* 0x000fe20000041888 */
[----:B------:R-:W-:-:S07]  /*5290*/  FADD.FTZ R2, R2, R3 ;  /* 0x0000000302027221 */ /* 0x000fce0000010000 */
[C---:B------:R-:W-:Y:S01]  /*52a0*/  HMMA.16816.F32.BF16 R140, R4.reuse, R14, R140 ;  /* 0x0000000e048c723c */ /* 0x040fe2000004188c */
[----:B------:R-:W1:Y:S07]  /*52b0*/  LDSM.16.MT88.4 R12, [R221+0x2900] ;  /* 0x00290000dd0c783b */ /* 0x000e6e0000004200 */
[C---:B---3--:R-:W-:Y:S08]  /*52c0*/  HMMA.16816.F32.BF16 R44, R4.reuse, R16, R44 ;  /* 0x00000010042c723c */ /* 0x048ff0000004182c */
[C---:B------:R-:W-:Y:S01]  /*52d0*/  HMMA.16816.F32.BF16 R48, R4.reuse, R18, R48 ;  /* 0x000000120430723c */ /* 0x040fe20000041830 */
[----:B------:R-:W3:Y:S07]  /*52e0*/  LDSM.16.MT88.4 R16, [R221+0x4900] ;  /* 0x00490000dd10783b */ /* 0x000eee0000004200 */
[C---:B------:R-:W-:Y:S08]  /*52f0*/  HMMA.16816.F32.BF16 R152, R4.reuse, R20, R152 ;  /* 0x000000140498723c */ /* 0x040ff00000041898 */
[C---:B------:R-:W-:Y:S01]  /*5300*/  HMMA.16816.F32.BF16 R156, R4.reuse, R22, R156 ;  /* 0x00000016049c723c */ /* 0x040fe2000004189c */
[----:B------:R-:W-:Y:S07]  /*5310*/  LDSM.16.MT88.4 R20, [R227+0x4900] ;  /* 0x00490000e314783b */ /* 0x000fee0000004200 */
[C---:B------:R-:W-:Y:S08]  /*5320*/  HMMA.16816.F32.BF16 R160, R4.reuse, R32, R160 ;  /* 0x0000002004a0723c */ /* 0x040ff000000418a0 */
[C---:B-1----:R-:W-:Y:S08]  /*5330*/  HMMA.16816.F32.BF16 R52, R4.reuse, R12, R52 ;  /* 0x0000000c0434723c */ /* 0x042ff00000041834 */
[C---:B------:R-:W-:Y:S01]  /*5340*/  HMMA.16816.F32.BF16 R56, R4.reuse, R14, R56 ;  /* 0x0000000e0438723c */ /* 0x040fe20000041838 */
[----:B------:R-:W1:Y:S07]  /*5350*/  LDSM.16.MT88.4 R12, [R220+0x4900] ;  /* 0x00490000dc0c783b */ /* 0x000e6e0000004200 */
[C---:B---3--:R-:W-:Y:S08]  /*5360*/  HMMA.16816.F32.BF16 R84, R4.reuse, R16, R84 ;  /* 0x000000100454723c */ /* 0x048ff00000041854 */
[C---:B------:R-:W-:Y:S01]  /*5370*/  HMMA.16816.F32.BF16 R88, R4.reuse, R18, R88 ;  /* 0x000000120458723c */ /* 0x040fe20000041858 */
[----:B------:R-:W3:Y:S07]  /*5380*/  LDSM.16.MT88.4 R16, [R221+0x6900] ;  /* 0x00690000dd10783b */ /* 0x000eee0000004200 */
        /* <DEDUP_REMOVED lines=10> */
[----:B------:R-:W4:Y:S07]  /*5430*/  LDSM.16.MT88.4 R24, [R227+0x6900] ;  /* 0x00690000e318783b */ /* 0x000f2e0000004200 */
[C---:B------:R-:W-:Y:S08]  /*5440*/  HMMA.16816.F32.BF16 R68, R4.reuse, R20, R68 ;  /* 0x000000140444723c */ /* 0x040ff00000041844 */
        /* <DEDUP_REMOVED lines=14> */
[C---:B----4-:R-:W-:Y:S08]  /*5530*/  HMMA.16816.F32.BF16 R100, R4.reuse, R24, R100 ;  /* 0x000000180464723c */ /* 0x050ff00000041864 */
[C---:B------:R-:W-:Y:S01]  /*5540*/  HMMA.16816.F32.BF16 R104, R4.reuse, R26, R104 ;  /* 0x0000001a0468723c */ /* 0x040fe20000041868 */
[----:B------:R-:W4:Y:S07]  /*5550*/  LDSM.16.MT88.4 R24, [R227+0x1100] ;  /* 0x00110000e318783b */ /* 0x000f2e0000004200 */
[C---:B-----5:R-:W-:Y:S08]  /*5560*/  HMMA.16816.F32.BF16 R108, R4.reuse, R20, R108 ;  /* 0x00000014046c723c */ /* 0x060ff0000004186c */
[----:B------:R-:W-:Y:S01]  /*5570*/  HMMA.16816.F32.BF16 R112, R4, R22, R112 ;  /* 0x000000160470723c */ /* 0x000fe20000041870 */
[----:B------:R-:W5:Y:S06]  /*5580*/  LDSM.16.MT88.4 R20, [R222+0x1100] ;  /* 0x00110000de14783b */ /* 0x000f6c0000004200 */
[----:B--2---:R-:W-:Y:S01]  /*5590*/  F2FP.BF16.PACK_AB R4, R181, R180 ;  /* 0x000000b4b504723e */ /* 0x004fe200000010ff */
        /* <DEDUP_REMOVED lines=17> */
[C---:B----4-:R-:W-:Y:S08]  /*56b0*/  HMMA.16816.F32.BF16 R160, R4.reuse, R24, R160 ;  /* 0x0000001804a0723c */ /* 0x050ff000000418a0 */
[C---:B------:R-:W-:Y:S01]  /*56c0*/  HMMA.16816.F32.BF16 R132, R4.reuse, R26, R132 ;  /* 0x0000001a0484723c */ /* 0x040fe20000041884 */
[----:B------:R-:W3:Y:S07]  /*56d0*/  LDSM.16.MT88.4 R24, [R221+0x3100] ;  /* 0x00310000dd18783b */ /* 0x000eee0000004200 */
[C---:B-----5:R-:W-:Y:S08]  /*56e0*/  HMMA.16816.F32.BF16 R136, R4.reuse, R20, R136 ;  /* 0x000000140488723c */ /* 0x060ff00000041888 */
        /* <DEDUP_REMOVED lines=105> */
.L_x_5240:
[----:B------:R-:W-:Y:S02]  /*5d80*/  UMOV UR5, 0x1 ;  /* 0x0000000100057882 */ /* 0x000fe40000000000 */
[----:B------:R-:W-:Y:S02]  /*5d90*/  ULDC UR4, c[0x0][0x32c] ;  /* 0x0000cb0000047ab9 */ /* 0x000fe40000000800 */
[----:B------:R-:W-:-:S03]  /*5da0*/  UISETP.NE.AND UP2, UPT, UR5, UR4, UPT ;  /* 0x000000040500728c */ /* 0x000fc6000bf45270 */
[----:B------:R-:W-:Y:S02]  /*5db0*/  ULDC.64 UR4, c[0x0][0x330] ;  /* 0x0000cc0000047ab9 */ /* 0x000fe40000000a00 */
[----:B------:R-:W-:-:S07]  /*5dc0*/  UIMAD.WIDE.U32 UR26, UR24, UR4, URZ ;  /* 0x00000004181a72a5 */ /* 0x000fce000f8e003f */
[----:B------:R-:W-:Y:S02]  /*5dd0*/  @UP2 UMOV UR25, UR27 ;  /* 0x0000001b00192c82 */ /* 0x000fe40008000000 */
[----:B------:R-:W-:Y:S02]  /*5de0*/  @UP2 USHF.R.U32.HI UR24, URZ, UR5, UR25 ;  /* 0x000000053f182299 */ /* 0x000fe40008011619 */
.L_x_5241:
[----:B------:R-:W-:Y:S02]  /*5df0*/  ULDC UR4, c[0x0][0x32c] ;  /* 0x0000cb0000047ab9 */ /* 0x000fe40000000800 */
[----:B------:R-:W-:-:S04]  /*5e00*/  UIMAD UR4, UR24, UR4, UR4 ;  /* 0x00000004180472a4 */ /* 0x000fc8000f8e0204 */
[----:B------:R-:W-:-:S04]  /*5e10*/  UISETP.LT.AND UP2, UPT, UR21, UR4, UPT ;  /* 0x000000041500728c */ /* 0x000fc8000bf41270 */
[----:B------:R-:W-:-:S04]  /*5e20*/  USEL UR21, UR21, UR4, UP2 ;  /* 0x0000000415157287 */ /* 0x000fc80009000000 */
.L_x_5239:
        /* <DEDUP_REMOVED lines=16> */
.L_x_5253:
        /* <DEDUP_REMOVED lines=33> */
[----:B------:R-:W-:Y:S01]  /*6140*/  IMAD.SHL.U32 R25, R244, 0x2, RZ ;  /* 0x00000002f4197824 */ /* 0x000fe200078e00ff */
[----:B------:R-:W-:Y:S02]  /*6150*/  IADD3 R0, P0, R10, UR22, RZ ;  /* 0x000000160a007c10 */ /* 0x000fe4000ff1e0ff */
[----:B------:R-:W-:Y:S02]  /*6160*/  SHF.L.U64.HI R24, R244, 0x1, R24 ;  /* 0x00000001f4187819 */ /* 0x000fe40000010218 */
[----:B------:R-:W-:Y:S02]  /*6170*/  IADD3.X R11, R11, UR6, R4, P0, !PT ;  /* 0x000000060b0b7c10 */ /* 0x000fe400087fe404 */
[C---:B------:R-:W-:Y:S02]  /*6180*/  LEA R8, P0, R0.reuse, c[0x0][0x1f8], 0x1 ;  /* 0x00007e0000087a11 */ /* 0x040fe400078008ff */
[C---:B------:R-:W-:Y:S02]  /*6190*/  SHF.L.U64.HI R4, R241.reuse, 0x1, R246 ;  /* 0x00000001f1047819 */ /* 0x040fe400000102f6 */
        /* <DEDUP_REMOVED lines=35> */
.L_x_5243:
        /* <DEDUP_REMOVED lines=11> */
[----:B------:R-:W1:Y:S07]  /*6480*/  LDSM.16.M88.4 R176, [R224+0x8900] ;  /* 0x00890000e0b0783b */ /* 0x000e6e0000000200 */
[C---:B------:R-:W-:Y:S08]  /*6490*/  HMMA.16816.F32.BF16 R28, R164.reuse, R180, RZ ;  /* 0x000000b4a41c723c */ /* 0x040ff000000418ff */
[----:B------:R-:W-:Y:S01]  /*64a0*/  HMMA.16816.F32.BF16 R32, R164, R182, RZ ;  /* 0x000000b6a420723c */ /* 0x000fe200000418ff */
[----:B------:R-:W3:Y:S06]  /*64b0*/  LDSM.16.M88.4 R164, [R224+0x9100] ;  /* 0x00910000e0a4783b */ /* 0x000eec0000000200 */
[----:B------:R-:W4:Y:S01]  /*64c0*/  LDSM.16.M88.4 R180, [R224+0x9900] ;  /* 0x00990000e0b4783b */ /* 0x000f220000000200 */
[C---:B------:R-:W-:Y:S08]  /*64d0*/  HMMA.16816.F32.BF16 R4, R184.reuse, R188, R4 ;  /* 0x000000bcb804723c */ /* 0x040ff00000041804 */
[C---:B------:R-:W-:Y:S01]  /*64e0*/  HMMA.16816.F32.BF16 R8, R184.reuse, R190, R8 ;  /* 0x000000beb808723c */ /* 0x040fe20000041808 */
[----:B------:R-:W-:Y:S07]  /*64f0*/  LDSM.16.M88.4 R188, [R223+0x10100] ;  /* 0x01010000dfbc783b */ /* 0x000fee0000000200 */
[C---:B------:R-:W-:Y:S08]  /*6500*/  HMMA.16816.F32.BF16 R12, R184.reuse, R192, R12 ;  /* 0x000000c0b80c723c */ /* 0x040ff0000004180c */
[C---:B------:R-:W-:Y:S01]  /*6510*/  HMMA.16816.F32.BF16 R16, R184.reuse, R194, R16 ;  /* 0x000000c2b810723c */ /* 0x040fe20000041810 */
[----:B------:R-:W5:Y:S07]  /*6520*/  LDSM.16.M88.4 R192, [R216] ;  /* 0x00000000d8c0783b */ /* 0x000f6e0000000200 */
        /* <DEDUP_REMOVED lines=17> */
[----:B------:R-:W4:Y:S06]  /*6640*/  LDSM.16.M88.4 R168, [R229+0xa900] ;  /* 0x00a90000e5a8783b */ /* 0x000f2c0000000200 */
[----:B------:R-:W3:Y:S01]  /*6650*/  LDSM.16.M88.4 R180, [R229+0xb100] ;  /* 0x00b10000e5b4783b */ /* 0x000ee20000000200 */
[C---:B-----5:R-:W-:Y:S08]  /*6660*/  HMMA.16816.F32.BF16 R4, R188.reuse, R192, R4 ;  /* 0x000000c0bc04723c */ /* 0x060ff00000041804 */
[C---:B------:R-:W-:Y:S01]  /*6670*/  HMMA.16816.F32.BF16 R8, R188.reuse, R194, R8 ;  /* 0x000000c2bc08723c */ /* 0x040fe20000041808 */
[----:B------:R-:W5:Y:S07]  /*6680*/  LDSM.16.M88.4 R192, [R229+0xb900] ;  /* 0x00b90000e5c0783b */ /* 0x000f6e0000000200 */
[C---:B--2---:R-:W-:Y:S08]  /*6690*/  HMMA.16816.F32.BF16 R12, R188.reuse, R172, R12 ;  /* 0x000000acbc0c723c */ /* 0x044ff0000004180c */
[C---:B------:R-:W-:Y:S01]  /*66a0*/  HMMA.16816.F32.BF16 R16, R188.reuse, R174, R16 ;  /* 0x000000aebc10723c */ /* 0x040fe20000041810 */
[----:B------:R-:W-:Y:S07]  /*66b0*/  LDSM.16.M88.4 R172, [R215] ;  /* 0x00000000d7ac783b */ /* 0x000fee0000000200 */
[C---:B-1----:R-:W-:Y:S08]  /*66c0*/  HMMA.16816.F32.BF16 R20, R188.reuse, R176, R20 ;  /* 0x000000b0bc14723c */ /* 0x042ff00000041814 */
[C---:B------:R-:W-:Y:S01]  /*66d0*/  HMMA.16816.F32.BF16 R24, R188.reuse, R178, R24 ;  /* 0x000000b2bc18723c */ /* 0x040fe20000041818 */
[----:B------:R-:W-:Y:S07]  /*66e0*/  LDSM.16.M88.4 R176, [R214] ;  /* 0x00000000d6b0783b */ /* 0x000fee0000000200 */
[C---:B---3--:R-:W-:Y:S08]  /*66f0*/  HMMA.16816.F32.BF16 R28, R188.reuse, R164, R28 ;  /* 0x000000a4bc1c723c */ /* 0x048ff0000004181c */
[----:B------:R-:W-:Y:S01]  /*6700*/  HMMA.16816.F32.BF16 R32, R188, R166, R32 ;  /* 0x000000a6bc20723c */ /* 0x000fe20000041820 */
[----:B------:R-:W1:Y:S06]  /*6710*/  LDSM.16.M88.4 R164, [R226+0x14100] ;  /* 0x01410000e2a4783b */ /* 0x000e6c0000000200 */
[----:B------:R-:W2:Y:S01]  /*6720*/  LDSM.16.M88.4 R188, [R213] ;  /* 0x00000000d5bc783b */ /* 0x000ea20000000200 */
[C---:B------:R-:W-:Y:S08]  /*6730*/  HMMA.16816.F32.BF16 R4, R184.reuse, R196, R4 ;  /* 0x000000c4b804723c */ /* 0x040ff00000041804 */
[C---:B------:R-:W-:Y:S01]  /*6740*/  HMMA.16816.F32.BF16 R8, R184.reuse, R198, R8 ;  /* 0x000000c6b808723c */ /* 0x040fe20000041808 */
[----:B------:R-:W3:Y:S07]  /*6750*/  LDSM.16.M88.4 R196, [R212] ;  /* 0x00000000d4c4783b */ /* 0x000eee0000000200 */
[C---:B----4-:R-:W-:Y:S08]  /*6760*/  HMMA.16816.F32.BF16 R12, R184.reuse, R168, R12 ;  /* 0x000000a8b80c723c */ /* 0x050ff0000004180c */
[C---:B------:R-:W-:Y:S01]  /*6770*/  HMMA.16816.F32.BF16 R16, R184.reuse, R170, R16 ;  /* 0x000000aab810723c */ /* 0x040fe20000041810 */
[----:B------:R-:W-:Y:S07]  /*6780*/  LDSM.16.M88.4 R168, [R225+0x14100] ;  /* 0x01410000e1a8783b */ /* 0x000fee0000000200 */
[C---:B------:R-:W-:Y:S08]  /*6790*/  HMMA.16816.F32.BF16 R20, R184.reuse, R180, R20 ;  /* 0x000000b4b814723c */ /* 0x040ff00000041814 */
[C---:B------:R-:W-:Y:S01]  /*67a0*/  HMMA.16816.F32.BF16 R24, R184.reuse, R182, R24 ;  /* 0x000000b6b818723c */ /* 0x040fe20000041818 */
[----:B------:R-:W4:Y:S07]  /*67b0*/  LDSM.16.M88.4 R180, [R224+0xa100] ;  /* 0x00a10000e0b4783b */ /* 0x000f2e0000000200 */
[C---:B-----5:R-:W-:Y:S08]  /*67c0*/  HMMA.16816.F32.BF16 R28, R184.reuse, R192, R28 ;  /* 0x000000c0b81c723c */ /* 0x060ff0000004181c */
[----:B------:R-:W-:Y:S01]  /*67d0*/  HMMA.16816.F32.BF16 R32, R184, R194, R32 ;  /* 0x000000c2b820723c */ /* 0x000fe20000041820 */
[----:B------:R-:W5:Y:S06]  /*67e0*/  LDSM.16.M88.4 R184, [R224+0xa900] ;  /* 0x00a90000e0b8783b */ /* 0x000f6c0000000200 */
[----:B------:R-:W3:Y:S01]  /*67f0*/  LDSM.16.M88.4 R192, [R224+0xb100] ;  /* 0x00b10000e0c0783b */ /* 0x000ee20000000200 */
[C---:B-1----:R-:W-:Y:S08]  /*6800*/  HMMA.16816.F32.BF16 R4, R164.reuse, R172, R4 ;  /* 0x000000aca404723c */ /* 0x042ff00000041804 */
[C---:B------:R-:W-:Y:S01]  /*6810*/  HMMA.16816.F32.BF16 R8, R164.reuse, R174, R8 ;  /* 0x000000aea408723c */ /* 0x040fe20000041808 */
[----:B------:R-:W1:Y:S07]  /*6820*/  LDSM.16.M88.4 R172, [R224+0xb900] ;  /* 0x00b90000e0ac783b */ /* 0x000e6e0000000200 */
[C---:B------:R-:W-:Y:S08]  /*6830*/  HMMA.16816.F32.BF16 R12, R164.reuse, R176, R12 ;  /* 0x000000b0a40c723c */ /* 0x040ff0000004180c */
[C---:B------:R-:W-:Y:S01]  /*6840*/  HMMA.16816.F32.BF16 R16, R164.reuse, R178, R16 ;  /* 0x000000b2a410723c */ /* 0x040fe20000041810 */
[----:B------:R-:W-:Y:S07]  /*6850*/  LDSM.16.M88.4 R176, [R223+0x14100] ;  /* 0x01410000dfb0783b */ /* 0x000fee0000000200 */
[C---:B--2---:R-:W-:Y:S08]  /*6860*/  HMMA.16816.F32.BF16 R20, R164.reuse, R188, R20 ;  /* 0x000000bca414723c */ /* 0x044ff00000041814 */
[C---:B------:R-:W-:Y:S01]  /*6870*/  HMMA.16816.F32.BF16 R24, R164.reuse, R190, R24 ;  /* 0x000000bea418723c */ /* 0x040fe20000041818 */
[----:B------:R-:W2:Y:S07]  /*6880*/  LDSM.16.M88.4 R188, [R216+0x2000] ;  /* 0x00200000d8bc783b */ /* 0x000eae0000000200 */
[C---:B---3--:R-:W-:Y:S08]  /*6890*/  HMMA.16816.F32.BF16 R28, R164.reuse, R196, R28 ;  /* 0x000000c4a41c723c */ /* 0x048ff0000004181c */
[----:B------:R-:W-:Y:S01]  /*68a0*/  HMMA.16816.F32.BF16 R32, R164, R198, R32 ;  /* 0x000000c6a420723c */ /* 0x000fe20000041820 */
[----:B------:R-:W3:Y:S06]  /*68b0*/  LDSM.16.M88.4 R164, [R216+0x2800] ;  /* 0x00280000d8a4783b */ /* 0x000eec0000000200 */
[----:B------:R-:W1:Y:S01]  /*68c0*/  LDSM.16.M88.4 R196, [R216+0x3000] ;  /* 0x00300000d8c4783b */ /* 0x000e620000000200 */
[C---:B----4-:R-:W-:Y:S08]  /*68d0*/  HMMA.16816.F32.BF16 R4, R168.reuse, R180, R4 ;  /* 0x000000b4a804723c */ /* 0x050ff00000041804 */
[C---:B------:R-:W-:Y:S01]  /*68e0*/  HMMA.16816.F32.BF16 R8, R168.reuse, R182, R8 ;  /* 0x000000b6a808723c */ /* 0x040fe20000041808 */
[----:B------:R-:W4:Y:S07]  /*68f0*/  LDSM.16.M88.4 R180, [R216+0x3800] ;  /* 0x00380000d8b4783b */ /* 0x000f2e0000000200 */
[C---:B-----5:R-:W-:Y:S08]  /*6900*/  HMMA.16816.F32.BF16 R12, R168.reuse, R184, R12 ;  /* 0x000000b8a80c723c */ /* 0x060ff0000004180c */
[C---:B------:R-:W-:Y:S01]  /*6910*/  HMMA.16816.F32.BF16 R16, R168.reuse, R186, R16 ;  /* 0x000000baa810723c */ /* 0x040fe20000041810 */
[----:B------:R-:W-:Y:S07]  /*6920*/  LDSM.16.M88.4 R184, [R230+0x18100] ;  /* 0x01810000e6b8783b */ /* 0x000fee0000000200 */
[C---:B------:R-:W-:Y:S08]  /*6930*/  HMMA.16816.F32.BF16 R20, R168.reuse, R192, R20 ;  /* 0x000000c0a814723c */ /* 0x040ff00000041814 */
[C---:B------:R-:W-:Y:S01]  /*6940*/  HMMA.16816.F32.BF16 R24, R168.reuse, R194, R24 ;  /* 0x000000c2a818723c */ /* 0x040fe20000041818 */
[----:B------:R-:W5:Y:S07]  /*6950*/  LDSM.16.M88.4 R192, [R229+0xc100] ;  /* 0x00c10000e5c0783b */ /* 0x000f6e0000000200 */
[C---:B-1----:R-:W-:Y:S08]  /*6960*/  HMMA.16816.F32.BF16 R28, R168.reuse, R172, R28 ;  /* 0x000000aca81c723c */ /* 0x042ff0000004181c */
[----:B------:R-:W-:Y:S01]  /*6970*/  HMMA.16816.F32.BF16 R32, R168, R174, R32 ;  /* 0x000000aea820723c */ /* 0x000fe20000041820 */
[----:B------:R-:W-:Y:S06]  /*6980*/  LDSM.16.M88.4 R168, [R229+0xd100] ;  /* 0x00d10000e5a8783b */ /* 0x000fec0000000200 */
[----:B------:R-:W-:Y:S01]  /*6990*/  LDSM.16.M88.4 R172, [R229+0xd900] ;  /* 0x00d90000e5ac783b */ /* 0x000fe20000000200 */
[C---:B--2---:R-:W-:Y:S08]  /*69a0*/  HMMA.16816.F32.BF16 R4, R176.reuse, R188, R4 ;  /* 0x000000bcb004723c */ /* 0x044ff00000041804 */
[C---:B------:R-:W-:Y:S01]  /*69b0*/  HMMA.16816.F32.BF16 R8, R176.reuse, R190, R8 ;  /* 0x000000beb008723c */ /* 0x040fe20000041808 */
[----:B------:R-:W-:Y:S07]  /*69c0*/  LDSM.16.M88.4 R188, [R226+0x18100] ;  /* 0x01810000e2bc783b */ /* 0x000fee0000000200 */
[C---:B---3--:R-:W-:Y:S08]  /*69d0*/  HMMA.16816.F32.BF16 R12, R176.reuse, R164, R12 ;  /* 0x000000a4b00c723c */ /* 0x048ff0000004180c */
[C---:B------:R-:W-:Y:S01]  /*69e0*/  HMMA.16816.F32.BF16 R16, R176.reuse, R166, R16 ;  /* 0x000000a6b010723c */ /* 0x040fe20000041810 */
[----:B------:R-:W1:Y:S07]  /*69f0*/  LDSM.16.M88.4 R164, [R229+0xc900] ;  /* 0x00c90000e5a4783b */ /* 0x000e6e0000000200 */
[C---:B------:R-:W-:Y:S08]  /*6a00*/  HMMA.16816.F32.BF16 R20, R176.reuse, R196, R20 ;  /* 0x000000c4b014723c */ /* 0x040ff00000041814 */
[C---:B------:R-:W-:Y:S01]  /*6a10*/  HMMA.16816.F32.BF16 R24, R176.reuse, R198, R24 ;  /* 0x000000c6b018723c */ /* 0x040fe20000041818 */
[----:B------:R-:W2:Y:S07]  /*6a20*/  LDSM.16.M88.4 R196, [R211] ;  /* 0x00000000d3c4783b */ /* 0x000eae0000000200 */
[C---:B----4-:R-:W-:Y:S08]  /*6a30*/  HMMA.16816.F32.BF16 R28, R176.reuse, R180, R28 ;  /* 0x000000b4b01c723c */ /* 0x050ff0000004181c */
[----:B------:R-:W-:Y:S01]  /*6a40*/  HMMA.16816.F32.BF16 R32, R176, R182, R32 ;  /* 0x000000b6b020723c */ /* 0x000fe20000041820 */
[----:B------:R-:W3:Y:S06]  /*6a50*/  LDSM.16.M88.4 R176, [R210] ;  /* 0x00000000d2b0783b */ /* 0x000eec0000000200 */
[----:B------:R-:W4:Y:S01]  /*6a60*/  LDSM.16.M88.4 R180, [R209] ;  /* 0x00000000d1b4783b */ /* 0x000f220000000200 */
[C---:B-----5:R-:W-:Y:S08]  /*6a70*/  HMMA.16816.F32.BF16 R4, R184.reuse, R192, R4 ;  /* 0x000000c0b804723c */ /* 0x060ff00000041804 */
[C---:B------:R-:W-:Y:S01]  /*6a80*/  HMMA.16816.F32.BF16 R8, R184.reuse, R194, R8 ;  /* 0x000000c2b808723c */ /* 0x040fe20000041808 */
[----:B------:R-:W5:Y:S07]  /*6a90*/  LDSM.16.M88.4 R192, [R208] ;  /* 0x00000000d0c0783b */ /* 0x000f6e0000000200 */
        /* <DEDUP_REMOVED lines=8> */
[----:B------:R-:W1:Y:S06]  /*6b20*/  LDSM.16.M88.4 R172, [R224+0xc900] ;  /* 0x00c90000e0ac783b */ /* 0x000e6c0000000200 */
[----:B------:R-:W1:Y:S01]  /*6b30*/  LDSM.16.M88.4 R184, [R224+0xd100] ;  /* 0x00d10000e0b8783b */ /* 0x000e620000000200 */
[C---:B--2---:R-:W-:Y:S08]  /*6b40*/  HMMA.16816.F32.BF16 R4, R188.reuse, R196, R4 ;  /* 0x000000c4bc04723c */ /* 0x044ff00000041804 */
[C---:B------:R-:W-:Y:S01]  /*6b50*/  HMMA.16816.F32.BF16 R8, R188.reuse, R198, R8 ;  /* 0x000000c6bc08723c */ /* 0x040fe20000041808 */
[----:B------:R-:W2:Y:S07]  /*6b60*/  LDSM.16.M88.4 R196, [R224+0xd900] ;  /* 0x00d90000e0c4783b */ /* 0x000eae0000000200 */
        /* <DEDUP_REMOVED lines=18> */
[----:B------:R-:W1:Y:S07]  /*6c90*/  LDSM.16.M88.4 R184, [R229+0xe100] ;  /* 0x00e10000e5b8783b */ /* 0x000e6e0000000200 */
[C---:B--2---:R-:W-:Y:S08]  /*6ca0*/  HMMA.16816.F32.BF16 R28, R164.reuse, R196, R28 ;  /* 0x000000c4a41c723c */ /* 0x044ff0000004181c */
[----:B------:R-:W-:Y:S01]  /*6cb0*/  HMMA.16816.F32.BF16 R32, R164, R198, R32 ;  /* 0x000000c6a420723c */ /* 0x000fe20000041820 */
[----:B------:R-:W2:Y:S06]  /*6cc0*/  LDSM.16.M88.4 R164, [R229+0xe900] ;  /* 0x00e90000e5a4783b */ /* 0x000eac0000000200 */
[----:B------:R-:W1:Y:S01]  /*6cd0*/  LDSM.16.M88.4 R196, [R229+0xf100] ;  /* 0x00f10000e5c4783b */ /* 0x000e620000000200 */
[C---:B---3--:R-:W-:Y:S08]  /*6ce0*/  HMMA.16816.F32.BF16 R4, R176.reuse, R180, R4 ;  /* 0x000000b4b004723c */ /* 0x048ff00000041804 */
[C---:B------:R-:W-:Y:S01]  /*6cf0*/  HMMA.16816.F32.BF16 R8, R176.reuse, R182, R8 ;  /* 0x000000b6b008723c */ /* 0x040fe20000041808 */
[----:B------:R-:W3:Y:S07]  /*6d00*/  LDSM.16.M88.4 R180, [R229+0xf900] ;  /* 0x00f90000e5b4783b */ /* 0x000eee0000000200 */
[C---:B----4-:R-:W-:Y:S08]  /*6d10*/  HMMA.16816.F32.BF16 R12, R176.reuse, R188, R12 ;  /* 0x000000bcb00c723c */ /* 0x050ff0000004180c */
[C---:B------:R-:W-:Y:S01]  /*6d20*/  HMMA.16816.F32.BF16 R16, R176.reuse, R190, R16 ;  /* 0x000000beb010723c */ /* 0x040fe20000041810 */
[----:B------:R-:W-:Y:S07]  /*6d30*/  LDSM.16.M88.4 R188, [R226+0x1c100] ;  /* 0x01c10000e2bc783b */ /* 0x000fee0000000200 */
[C---:B-----5:R-:W-:Y:S08]  /*6d40*/  HMMA.16816.F32.BF16 R20, R176.reuse, R192, R20 ;  /* 0x000000c0b014723c */ /* 0x060ff00000041814 */
[C---:B------:R-:W-:Y:S01]  /*6d50*/  HMMA.16816.F32.BF16 R24, R176.reuse, R194, R24 ;  /* 0x000000c2b018723c */ /* 0x040fe20000041818 */
[----:B------:R-:W4:Y:S07]  /*6d60*/  LDSM.16.M88.4 R192, [R207] ;  /* 0x00000000cfc0783b */ /* 0x000f2e0000000200 */
[C---:B-1----:R-:W-:Y:S08]  /*6d70*/  HMMA.16816.F32.BF16 R28, R176.reuse, R168, R28 ;  /* 0x000000a8b01c723c */ /* 0x042ff0000004181c */
[----:B------:R-:W-:Y:S01]  /*6d80*/  HMMA.16816.F32.BF16 R32, R176, R170, R32 ;  /* 0x000000aab020723c */ /* 0x000fe20000041820 */
[----:B------:R-:W-:Y:S06]  /*6d90*/  LDSM.16.M88.4 R168, [R205] ;  /* 0x00000000cda8783b */ /* 0x000fec0000000200 */
[----:B------:R-:W-:Y:S01]  /*6da0*/  LDSM.16.M88.4 R176, [R204] ;  /* 0x00000000ccb0783b */ /* 0x000fe20000000200 */
[C---:B------:R-:W-:Y:S08]  /*6db0*/  HMMA.16816.F32.BF16 R4, R172.reuse, R184, R4 ;  /* 0x000000b8ac04723c */ /* 0x040ff00000041804 */
        /* <DEDUP_REMOVED lines=11> */
[----:B------:R-:W5:Y:S01]  /*6e70*/  LDSM.16.M88.4 R180, [R224+0xf100] ;  /* 0x00f10000e0b4783b */ /* 0x000f620000000200 */
[C---:B----4-:R-:W-:Y:S08]  /*6e80*/  HMMA.16816.F32.BF16 R4, R188.reuse, R192, R4 ;  /* 0x000000c0bc04723c */ /* 0x050ff00000041804 */
[C---:B------:R-:W-:Y:S01]  /*6e90*/  HMMA.16816.F32.BF16 R8, R188.reuse, R194, R8 ;  /* 0x000000c2bc08723c */ /* 0x040fe20000041808 */
[----:B------:R-:W4:Y:S07]  /*6ea0*/  LDSM.16.M88.4 R192, [R224+0xf900] ;  /* 0x00f90000e0c0783b */ /* 0x000f2e0000000200 */
        /* <DEDUP_REMOVED lines=12> */
[----:B------:R-:W2:Y:S01]  /*6f70*/  LDSM.16.M88.4 R196, [R216+0x7800] ;  /* 0x00780000d8c4783b */ /* 0x000ea20000000200 */
[----:B------:R-:W-:Y:S05]  /*6f80*/  DEPBAR.LE SB0, 0x0 ;  /* 0x000080000000791a */ /* 0x000fea0000000000 */
[----:B------:R-:W-:Y:S01]  /*6f90*/  BAR.SYNC.DEFER_BLOCKING 0x0 ;  /* 0x0000000000007b1d */ /* 0x000fe20000010000 */
[C---:B---3--:R-:W-:Y:S08]  /*6fa0*/  HMMA.16816.F32.BF16 R12, R184.reuse, R172, R12 ;  /* 0x000000acb80c723c */ /* 0x048ff0000004180c */
[C---:B------:R-:W-:Y:S08]  /*6fb0*/  HMMA.16816.F32.BF16 R16, R184.reuse, R174, R16 ;  /* 0x000000aeb810723c */ /* 0x040ff00000041810 */
[C---:B-----5:R-:W-:Y:S08]  /*6fc0*/  HMMA.16816.F32.BF16 R20, R184.reuse, R180, R20 ;  /* 0x000000b4b814723c */ /* 0x060ff00000041814 */
[C---:B------:R-:W-:Y:S08]  /*6fd0*/  HMMA.16816.F32.BF16 R24, R184.reuse, R182, R24 ;  /* 0x000000b6b818723c */ /* 0x040ff00000041818 */
[C---:B----4-:R-:W-:Y:S08]  /*6fe0*/  HMMA.16816.F32.BF16 R28, R184.reuse, R192, R28 ;  /* 0x000000c0b81c723c */ /* 0x050ff0000004181c */
[----:B------:R-:W-:Y:S08]  /*6ff0*/  HMMA.16816.F32.BF16 R32, R184, R194, R32 ;  /* 0x000000c2b820723c */ /* 0x000ff00000041820 */
[C---:B-1----:R-:W-:Y:S08]  /*7000*/  HMMA.16816.F32.BF16 R4, R164.reuse, R168, R4 ;  /* 0x000000a8a404723c */ /* 0x042ff00000041804 */
[C---:B------:R-:W-:Y:S08]  /*7010*/  HMMA.16816.F32.BF16 R8, R164.reuse, R170, R8 ;  /* 0x000000aaa408723c */ /* 0x040ff00000041808 */
[C---:B------:R-:W-:Y:S08]  /*7020*/  HMMA.16816.F32.BF16 R12, R164.reuse, R176, R12 ;  /* 0x000000b0a40c723c */ /* 0x040ff0000004180c */
[C---:B------:R-:W-:Y:S08]  /*7030*/  HMMA.16816.F32.BF16 R16, R164.reuse, R178, R16 ;  /* 0x000000b2a410723c */ /* 0x040ff00000041810 */
[C---:B------:R-:W-:Y:S08]  /*7040*/  HMMA.16816.F32.BF16 R20, R164.reuse, R188, R20 ;  /* 0x000000bca414723c */ /* 0x040ff00000041814 */
[C---:B------:R-:W-:Y:S08]  /*7050*/  HMMA.16816.F32.BF16 R24, R164.reuse, R190, R24 ;  /* 0x000000bea418723c */ /* 0x040ff00000041818 */
[C---:B--2---:R-:W-:Y:S08]  /*7060*/  HMMA.16816.F32.BF16 R28, R164.reuse, R196, R28 ;  /* 0x000000c4a41c723c */ /* 0x044ff0000004181c */
[----:B------:R-:W-:Y:S01]  /*7070*/  HMMA.16816.F32.BF16 R32, R164, R198, R32 ;  /* 0x000000c6a420723c */ /* 0x000fe20000041820 */
[----:B------:R-:W-:-:S07]  /*7080*/  @P0 BRA `(.L_x_5244) ;  /* 0x000004a000000947 */ /* 0x000fce0003800000 */
[----:B------:R-:W-:Y:S01]  /*7090*/  ISETP.NE.AND P1, PT, R232, 0x1, PT ;  /* 0x00000001e800780c */ /* 0x000fe20003f25270 */
[----:B------:R-:W-:Y:S01]  /*70a0*/  ULEA UR5, UR20, UR12, 0x6 ;  /* 0x0000000c14057291 */ /* 0x000fe2000f8e303f */
[----:B------:R-:W-:Y:S01]  /*70b0*/  IADD3 R176, -R250, 0x10, RZ ;  /* 0x00000010fab07810 */ /* 0x000fe20007ffe1ff */
[----:B------:R-:W-:Y:S01]  /*70c0*/  IMAD.MOV.U32 R233, RZ, RZ, RZ ;  /* 0x000000ffffe97224 */ /* 0x000fe200078e00ff */
[----:B------:R-:W-:Y:S01]  /*70d0*/  IADD3 R174, -R249, 0x10, RZ ;  /* 0x00000010f9ae7810 */ /* 0x000fe20007ffe1ff */
[----:B------:R-:W-:Y:S01]  /*70e0*/  IMAD.SHL.U32 R200, R244, 0x2, RZ ;  /* 0x00000002f4c87824 */ /* 0x000fe200078e00ff */
        /* <DEDUP_REMOVED lines=17> */
[----:B------:R1:W2:Y:S01]  /*7200*/  @!P2 LDG.E R233, [R164.64] ;  /* 0x00000012a4e9a981 */ /* 0x0002a2000c1e1900 */
[----:B------:R-:W-:Y:S04]  /*7210*/  IMAD R234, R167, c[0x0][0x2b8], R234 ;  /* 0x0000ae00a7ea7a24 */ /* 0x000fe800078e02ea */
[C---:B------:R-:W-:Y:S01]  /*7220*/  IMAD.WIDE.U32 R170, R234.reuse, c[0x0][0x1e0], RZ ;  /* 0x00007800eaaa7a25 */ /* 0x040fe200078e00ff */
[----:B------:R-:W-:Y:S05]  /*7230*/  SHF.R.S32.HI R167, RZ, 0x1f, R234 ;  /* 0x0000001fffa77819 */ /* 0x000fea00000114ea */
[----:B------:R-:W-:Y:S04]  /*7240*/  IMAD R167, R167, c[0x0][0x1e0], RZ ;  /* 0x00007800a7a77a24 */ /* 0x000fe800078e02ff */
[----:B------:R-:W-:Y:S04]  /*7250*/  IMAD R167, R234, c[0x0][0x1e4], R167 ;  /* 0x00007900eaa77a24 */ /* 0x000fe800078e02a7 */
[----:B------:R-:W-:Y:S01]  /*7260*/  IMAD.IADD R171, R171, 0x1, R167 ;  /* 0x00000001abab7824 */ /* 0x000fe200078e02a7 */
[----:B-1----:R-:W-:Y:S02]  /*7270*/  SHF.L.U64.HI R164, R241, 0x1, R246 ;  /* 0x00000001f1a47819 */ /* 0x002fe400000102f6 */
[----:B--2---:R-:W-:Y:S01]  /*7280*/  SHF.R.S32.HI R0, RZ, 0x1f, R233 ;  /* 0x0000001fff007819 */ /* 0x004fe200000114e9 */
[C---:B------:R-:W-:Y:S04]  /*7290*/  IMAD.WIDE.U32 R170, R233.reuse, c[0x0][0x1f0], R170 ;  /* 0x00007c00e9aa7a25 */ /* 0x040fe800078e00aa */
[----:B------:R-:W-:Y:S01]  /*72a0*/  IMAD R0, R0, c[0x0][0x1f0], RZ ;  /* 0x00007c0000007a24 */ /* 0x000fe200078e02ff */
[----:B------:R-:W-:Y:S03]  /*72b0*/  IADD3 R165, P0, R170, UR14, RZ ;  /* 0x0000000eaaa57c10 */ /* 0x000fe6000ff1e0ff */
[----:B------:R-:W-:Y:S05]  /*72c0*/  IMAD R0, R233, c[0x0][0x1f4], R0 ;  /* 0x00007d00e9007a24 */ /* 0x000fea00078e0200 */
[----:B------:R-:W-:Y:S02]  /*72d0*/  IADD3.X R0, R171, UR7, R0, P0, !PT ;  /* 0x00000007ab007c10 */ /* 0x000fe400087fe400 */
[C---:B------:R-:W-:Y:S04]  /*72e0*/  LEA R168, P0, R165.reuse, c[0x0][0x1c8], 0x1 ;  /* 0x00007200a5a87a11 */ /* 0x040fe800078008ff */
[----:B------:R-:W-:Y:S01]  /*72f0*/  LEA.HI.X R167, R165, c[0x0][0x1cc], R0, 0x1, P0 ;  /* 0x00007300a5a77a11 */ /* 0x000fe200000f0c00 */
[----:B------:R-:W1:Y:S01]  /*7300*/  SHFL.IDX PT, R170, R168, 0x1, 0x181f ;  /* 0x00381f00a8aa7f89 */ /* 0x000e6200000e0000 */
[----:B------:R-:W-:Y:S02]  /*7310*/  IMAD.SHL.U32 R165, R242, 0x2, RZ ;  /* 0x00000002f2a57824 */ /* 0x000fe400078e00ff */
[----:B------:R-:W-:Y:S01]  /*7320*/  IMAD.SHL.U32 R0, R241, 0x2, RZ ;  /* 0x00000002f1007824 */ /* 0x000fe200078e00ff */
[----:B------:R-:W2:Y:S04]  /*7330*/  SHFL.IDX PT, R169, R167, 0x1, 0x181f ;  /* 0x00381f00a7a97f89 */ /* 0x000ea800000e0000 */
[----:B------:R-:W3:Y:S04]  /*7340*/  SHFL.IDX PT, R168, R168, RZ, 0x181f ;  /* 0x00181fffa8a87589 */ /* 0x000ee800000e0000 */
[----:B------:R-:W4:Y:S01]  /*7350*/  SHFL.IDX PT, R167, R167, RZ, 0x181f ;  /* 0x00181fffa7a77589 */ /* 0x000f2200000e0000 */
[-C--:B-1----:R-:W-:Y:S04]  /*7360*/  IADD3 R176, P1, P0, R176, R170.reuse, R251 ;  /* 0x000000aab0b07210 */ /* 0x082fe8000783e0fb */
[-C--:B--2---:R-:W-:Y:S02]  /*7370*/  IADD3.X R177, RZ, R169.reuse, R252, P1, P0 ;  /* 0x000000a9ffb17210 */ /* 0x084fe40000fe04fc */
[-C--:B------:R-:W-:Y:S04]  /*7380*/  IADD3 R174, P1, P0, R174, R170.reuse, R165 ;  /* 0x000000aaaeae7210 */ /* 0x080fe8000783e0a5 */
[-C--:B------:R-:W-:Y:S02]  /*7390*/  IADD3.X R175, RZ, R169.reuse, R166, P1, P0 ;  /* 0x000000a9ffaf7210 */ /* 0x080fe40000fe04a6 */
[----:B------:R-:W-:Y:S04]  /*73a0*/  IADD3 R172, P1, P0, R173, R170, R0 ;  /* 0x000000aaadac7210 */ /* 0x000fe8000783e000 */
[----:B------:R-:W-:Y:S02]  /*73b0*/  IADD3.X R173, RZ, R169, R164, P1, P0 ;  /* 0x000000a9ffad7210 */ /* 0x000fe40000fe04a4 */
[C---:B---3--:R-:W-:Y:S05]  /*73c0*/  IADD3 R178, P0, R168.reuse, R165, RZ ;  /* 0x000000a5a8b27210 */ /* 0x048fea0007f1e0ff */
[C---:B----4-:R-:W-:Y:S01]  /*73d0*/  IMAD.X R179, R167.reuse, 0x1, R166, P0 ;  /* 0x00000001a7b37824 */ /* 0x050fe200000e06a6 */
[C---:B------:R-:W-:Y:S05]  /*73e0*/  IADD3 R180, P0, R168.reuse, R0, RZ ;  /* 0x00000000a8b47210 */ /* 0x040fea0007f1e0ff */
[C---:B------:R-:W-:Y:S01]  /*73f0*/  IMAD.X R181, R167.reuse, 0x1, R164, P0 ;  /* 0x00000001a7b57824 */ /* 0x040fe200000e06a4 */
[CC--:B------:R-:W-:Y:S05]  /*7400*/  IADD3 R164, P0, R168.reuse, R200.reuse, RZ ;  /* 0x000000c8a8a47210 */ /* 0x0c0fea0007f1e0ff */
[C-C-:B------:R-:W-:Y:S01]  /*7410*/  IMAD.X R165, R167.reuse, 0x1, R201.reuse, P0 ;  /* 0x00000001a7a57824 */ /* 0x140fe200000e06c9 */
        /* <DEDUP_REMOVED lines=17> */
.L_x_5244:
[----:B-1----:R-:W-:Y:S01]  /*7530*/  IMAD.MOV.U32 R171, RZ, RZ, R236 ;  /* 0x000000ffffab7224 */ /* 0x002fe200078e00ec */
        /* <DEDUP_REMOVED lines=10> */
[----:B------:R-:W1:Y:S01]  /*75e0*/  SHFL.IDX PT, R173, R171, RZ, 0x1c1f ;  /* 0x001c1fffabad7589 */ /* 0x000e6200000e0000 */
[----:B------:R-:W-:Y:S05]  /*75f0*/  IADD3 R165, -R237, 0x1, -R0 ;  /* 0x00000001eda57810 */ /* 0x000fea0007ffe900 */
        /* <DEDUP_REMOVED lines=22> */
.L_x_5247:
[----:B------:R-:W-:Y:S04]  /*7760*/  MOV R166, c[0x0][0x32c] ;  /* 0x0000cb0000a67a02 */ /* 0x000fe80000000f00 */
[----:B------:R-:W-:Y:S11]  /*7770*/  ISETP.NE.AND P0, PT, R166, 0x1, PT ;  /* 0x00000001a600780c */ /* 0x000ff60003f05270 */
[----:B------:R-:W-:Y:S02]  /*7780*/  @!UPT UIADD3 URZ, URZ, URZ, URZ ;  /* 0x0000003f3f3ff290 */ /* 0x000fe4000fffe03f */
[----:B------:R-:W-:Y:S05]  /*7790*/  @P0 IMAD.HI.U32 R166, R173, c[0x0][0x330], RZ ;  /* 0x0000cc00ada60a27 */ /* 0x000fea00078e00ff */
[----:B------:R-:W-:Y:S02]  /*77a0*/  @P0 SHF.R.U32.HI R173, RZ, c[0x0][0x334], R166 ;  /* 0x0000cd00ffad0a19 */ /* 0x000fe400000116a6 */
.L_x_5248:
[----:B------:R-:W-:Y:S05]  /*77b0*/  BSYNC B0 ;  /* 0x0000000000007941 */ /* 0x000fea0003800000 */
.L_x_5246:
[----:B------:R-:W-:Y:S04]  /*77c0*/  IMAD R168, R173, c[0x0][0x32c], -R0 ;  /* 0x0000cb00ada87a24 */ /* 0x000fe800078e0a00 */
[----:B------:R-:W-:Y:S05]  /*77d0*/  IMAD.IADD R168, R168, 0x1, -R237 ;  /* 0x00000001a8a87824 */ /* 0x000fea00078e0aed */
[----:B------:R-:W-:Y:S02]  /*77e0*/  IADD3 R166, R168, c[0x0][0x32c], RZ ;  /* 0x0000cb00a8a67a10 */ /* 0x000fe40007ffe0ff */
[----:B------:R-:W-:Y:S02]  /*77f0*/  IMNMX R167, R167, R168, !PT ;  /* 0x000000a8a7a77217 */ /* 0x000fe40007800200 */
[----:B------:R-:W-:Y:S02]  /*7800*/  IMNMX R169, R169, R166, PT ;  /* 0x000000a6a9a97217 */ /* 0x000fe40003800200 */
.L_x_5245:
[----:B------:R-:W-:Y:S06]  /*7810*/  UISETP.GT.AND UP2, UPT, UR20, -0x1, UPT ;  /* 0xffffffff1400788c */ /* 0x000fec000bf44270 */
[----:B------:R-:W-:Y:S04]  /*7820*/  PLOP3.LUT P0, PT, PT, PT, UP2, 0x80, 0x0 ;  /* 0x000000000000781c */ /* 0x000fe80003f0f028 */
[----:B------:R-:W-:Y:S04]  /*7830*/  ISETP.GT.AND P0, PT, R167, RZ, P0 ;  /* 0x000000ffa700720c */ /* 0x000fe80000704270 */
[----:B------:R-:W-:Y:S04]  /*7840*/  ISETP.LT.OR P0, PT, R169, 0x1, P0 ;  /* 0x00000001a900780c */ /* 0x000fe80000701670 */
[----:B------:R-:W-:Y:S02]  /*7850*/  FSEL R170, R4, -INF , !P0 ;  /* 0xff80000004aa7808 */ /* 0x000fe40004000000 */
[----:B------:R-:W-:Y:S01]  /*7860*/  PLOP3.LUT P0, PT, PT, PT, UP2, 0x80, 0x0 ;  /* 0x000000000000781c */ /* 0x000fe20003f0f028 */
[----:B------:R-:W1:Y:S03]  /*7870*/  SHFL.IDX PT, R4, R171, 0x1, 0x1c1f ;  /* 0x003c1f00ab047f89 */ /* 0x000e6600000e0000 */
[----:B------:R-:W-:Y:S04]  /*7880*/  ISETP.GT.AND P0, PT, R167, 0x1, P0 ;  /* 0x00000001a700780c */ /* 0x000fe80000704270 */
[----:B------:R-:W-:Y:S04]  /*7890*/  ISETP.LT.OR P0, PT, R169, 0x2, P0 ;  /* 0x00000002a900780c */ /* 0x000fe80000701670 */
[----:B------:R-:W-:Y:S02]  /*78a0*/  FSEL R168, R5, -INF , !P0 ;  /* 0xff80000005a87808 */ /* 0x000fe40004000000 */
[----:B------:R-:W-:Y:S04]  /*78b0*/  PLOP3.LUT P0, PT, PT, PT, UP2, 0x80, 0x0 ;  /* 0x000000000000781c */ /* 0x000fe80003f0f028 */
[----:B------:R-:W-:Y:S04]  /*78c0*/  ISETP.GT.AND P0, PT, R167, 0x8, P0 ;  /* 0x00000008a700780c */ /* 0x000fe80000704270 */
[----:B------:R-:W-:Y:S01]  /*78d0*/  ISETP.LT.OR P0, PT, R169, 0x9, P0 ;  /* 0x00000009a900780c */ /* 0x000fe20000701670 */
[--C-:B-1----:R-:W-:Y:S03]  /*78e0*/  IMAD.IADD R165, R165, 0x1, R4.reuse ;  /* 0x00000001a5a57824 */ /* 0x102fe600078e0204 */
[----:B------:R-:W-:Y:S01]  /*78f0*/  FSEL R166, R8, -INF , !P0 ;  /* 0xff80000008a67808 */ /* 0x000fe20004000000 */
[----:B------:R-:W-:Y:S01]  /*7900*/  IMAD.IADD R164, R164, 0x1, R4 ;  /* 0x00000001a4a47824 */ /* 0x000fe200078e0204 */
        /* <DEDUP_REMOVED lines=70> */
.L_x_5251:
[----:B------:R-:W-:Y:S04]  /*7d70*/  MOV R4, 0x1 ;  /* 0x0000000100047802 */ /* 0x000fe80000000f00 */
[----:B------:R-:W-:Y:S11]  /*7d80*/  ISETP.NE.AND P0, PT, R4, c[0x0][0x32c], PT ;  /* 0x0000cb0004007a0c */ /* 0x000ff60003f05270 */
[----:B------:R-:W-:Y:S02]  /*7d90*/  @!UPT UIADD3 URZ, URZ, URZ, URZ ;  /* 0x0000003f3f3ff290 */ /* 0x000fe4000fffe03f */
[----:B------:R-:W-:Y:S05]  /*7da0*/  @P0 IMAD.HI.U32 R4, R5, c[0x0][0x330], RZ ;  /* 0x0000cc0005040a27 */ /* 0x000fea00078e00ff */
[----:B------:R-:W-:Y:S02]  /*7db0*/  @P0 SHF.R.U32.HI R5, RZ, c[0x0][0x334], R4 ;  /* 0x0000cd00ff050a19 */ /* 0x000fe40000011604 */
.L_x_5252:
[----:B------:R-:W-:Y:S05]  /*7dc0*/  BSYNC B0 ;  /* 0x0000000000007941 */ /* 0x000fea0003800000 */
.L_x_5250:
[----:B------:R-:W-:Y:S04]  /*7dd0*/  IMAD R0, R5, c[0x0][0x32c], -R0 ;  /* 0x0000cb0005007a24 */ /* 0x000fe800078e0a00 */
[----:B------:R-:W-:Y:S05]  /*7de0*/  IMAD.IADD R5, R0, 0x1, -R237 ;  /* 0x0000000100057824 */ /* 0x000fea00078e0aed */
[----:B------:R-:W-:Y:S02]  /*7df0*/  IADD3 R0, R5, c[0x0][0x32c], RZ ;  /* 0x0000cb0005007a10 */ /* 0x000fe40007ffe0ff */
[----:B------:R-:W-:Y:S02]  /*7e00*/  IMNMX R164, R164, R5, !PT ;  /* 0x00000005a4a47217 */ /* 0x000fe40007800200 */
[----:B------:R-:W-:Y:S02]  /*7e10*/  IMNMX R165, R165, R0, PT ;  /* 0x00000000a5a57217 */ /* 0x000fe40003800200 */
.L_x_5249:
[----:B------:R-:W-:Y:S02]  /*7e20*/  PLOP3.LUT P0, PT, PT, PT, UP2, 0x80, 0x0 ;  /* 0x000000000000781c */ /* 0x000fe40003f0f028 */
[----:B------:R-:W-:Y:S02]  /*7e30*/  FMNMX.FTZ R5, R170, R3, !PT ;  /* 0x00000003aa057209 */ /* 0x000fe40007810000 */
[----:B------:R-:W-:Y:S02]  /*7e40*/  ISETP.GT.AND P0, PT, R164, RZ, P0 ;  /* 0x000000ffa400720c */ /* 0x000fe40000704270 */
[----:B------:R-:W-:Y:S02]  /*7e50*/  FMNMX.FTZ R5, R168, R5, !PT ;  /* 0x00000005a8057209 */ /* 0x000fe40007810000 */
[C---:B------:R-:W-:Y:S02]  /*7e60*/  ISETP.LT.OR P0, PT, R165.reuse, 0x1, P0 ;  /* 0x00000001a500780c */ /* 0x040fe40000701670 */
        /* <DEDUP_REMOVED lines=46> */
[C---:B------:R-:W-:Y:S02]  /*8150*/  ISETP.GT.AND P0, PT, R164.reuse, 0x19, P0 ;  /* 0x00000019a400780c */ /* 0x040fe40000704270 */
        /* <DEDUP_REMOVED lines=13> */
[----:B------:R-:W-:Y:S03]  /*8230*/  ISETP.LT.OR P0, PT, R165, 0x22, P0 ;  /* 0x00000022a500780c */ /* 0x000fe60000701670 */
[----:B------:R-:W1:Y:S01]  /*8240*/  SHFL.BFLY PT, R15, R6, 0x1, 0x1f ;  /* 0x0c201f00060f7f89 */ /* 0x000e6200000e0000 */
[----:B------:R-:W-:Y:S02]  /*8250*/  FSEL R185, R23, -INF , !P0 ;  /* 0xff80000017b97808 */ /* 0x000fe40004000000 */
[----:B------:R-:W-:Y:S02]  /*8260*/  PLOP3.LUT P0, PT, PT, PT, UP2, 0x80, 0x0 ;  /* 0x000000000000781c */ /* 0x000fe40003f0f028 */
[----:B------:R-:W-:Y:S02]  /*8270*/  FMNMX.FTZ R4, R185, R4, !PT ;  /* 0x00000004b9047209 */ /* 0x000fe40007810000 */
[----:B------:R-:W-:Y:S01]  /*8280*/  ISETP.GT.AND P0, PT, R164, 0x28, P0 ;  /* 0x00000028a400780c */ /* 0x000fe20000704270 */
[----:B------:R-:W-:Y:S03]  /*8290*/  LDSM.16.MT88.4 R20, [R222+0x100] ;  /* 0x00010000de14783b */ /* 0x000fe60000004200 */
[----:B------:R-:W-:Y:S04]  /*82a0*/  ISETP.LT.OR P0, PT, R165, 0x29, P0 ;  /* 0x00000029a500780c */ /* 0x000fe80000701670 */
[----:B------:R-:W-:Y:S02]  /*82b0*/  FSEL R183, R26, -INF , !P0 ;  /* 0xff8000001ab77808 */ /* 0x000fe40004000000 */
[----:B------:R-:W-:Y:S02]  /*82c0*/  PLOP3.LUT P0, PT, PT, PT, UP2, 0x80, 0x0 ;  /* 0x000000000000781c */ /* 0x000fe40003f0f028 */
[----:B------:R-:W-:Y:S02]  /*82d0*/  FMNMX.FTZ R4, R183, R4, !PT ;  /* 0x00000004b7047209 */ /* 0x000fe40007810000 */
[C---:B------:R-:W-:Y:S04]  /*82e0*/  ISETP.GT.AND P0, PT, R164.reuse, 0x29, P0 ;  /* 0x00000029a400780c */ /* 0x040fe80000704270 */
        /* <DEDUP_REMOVED lines=9> */
[C---:B------:R-:W-:Y:S04]  /*8380*/  ISETP.GT.AND P0, PT, R164.reuse, 0x31, P0 ;  /* 0x00000031a400780c */ /* 0x040fe80000704270 */
[----:B------:R-:W-:Y:S04]  /*8390*/  ISETP.LT.OR P0, PT, R165, 0x32, P0 ;  /* 0x00000032a500780c */ /* 0x000fe80000701670 */
[----:B------:R-:W-:Y:S02]  /*83a0*/  FSEL R175, R31, -INF , !P0 ;  /* 0xff8000001faf7808 */ /* 0x000fe40004000000 */
[----:B------:R-:W-:Y:S01]  /*83b0*/  PLOP3.LUT P0, PT, PT, PT, UP2, 0x80, 0x0 ;  /* 0x000000000000781c */ /* 0x000fe20003f0f028 */
[----:B------:R-:W-:Y:S01]  /*83c0*/  LDSM.16.MT88.4 R28, [R221+0x100] ;  /* 0x00010000dd1c783b */ /* 0x000fe20000004200 */
[----:B------:R-:W-:Y:S02]  /*83d0*/  FMNMX.FTZ R0, R175, R10, !PT ;  /* 0x0000000aaf007209 */ /* 0x000fe40007810000 */
[----:B------:R-:W-:Y:S04]  /*83e0*/  ISETP.GT.AND P0, PT, R164, 0x38, P0 ;  /* 0x00000038a400780c */ /* 0x000fe80000704270 */
        /* <DEDUP_REMOVED lines=8> */
[----:B------:R-:W-:Y:S04]  /*8470*/  FSEL R165, R35, -INF , !P0 ;  /* 0xff80000023a57808 */ /* 0x000fe80004000000 */
[----:B------:R-:W-:Y:S02]  /*8480*/  FMNMX.FTZ R4, R165, R0, !PT ;  /* 0x00000000a5047209 */ /* 0x000fe40007810000 */
[----:B-1----:R-:W-:Y:S03]  /*8490*/  FMNMX.FTZ R0, R6, R15, !PT ;  /* 0x0000000f06007209 */ /* 0x002fe60007810000 */
[----:B------:R-:W1:Y:S01]  /*84a0*/  SHFL.BFLY PT, R7, R4, 0x2, 0x1f ;  /* 0x0c401f0004077f89 */ /* 0x000e6200000e0000 */
[C---:B------:R-:W-:Y:S01]  /*84b0*/  FSETP.NEU.FTZ.AND P0, PT, R0.reuse, -INF , PT ;  /* 0xff8000000000780b */ /* 0x040fe20003f1d000 */
[----:B------:R-:W-:Y:S05]  /*84c0*/  FMUL.FTZ R179, R0, c[0x0][0x2d0] ;  /* 0x0000b40000b37a20 */ /* 0x000fea0000410000 */
[----:B------:R-:W-:Y:S05]  /*84d0*/  FSEL R179, R179, RZ, P0 ;  /* 0x000000ffb3b37208 */ /* 0x000fea0000000000 */
[--C-:B------:R-:W-:Y:S02]  /*84e0*/  FFMA.FTZ R188, R170, c[0x0][0x2d0], -R179.reuse ;  /* 0x0000b400aabc7a23 */ /* 0x100fe400000108b3 */
[--C-:B------:R-:W-:Y:S02]  /*84f0*/  FFMA.FTZ R167, R168, c[0x0][0x2d0], -R179.reuse ;  /* 0x0000b400a8a77a23 */ /* 0x100fe400000108b3 */
[--C-:B------:R-:W-:Y:S02]  /*8500*/  FFMA.FTZ R166, R166, c[0x0][0x2d0], -R179.reuse ;  /* 0x0000b400a6a67a23 */ /* 0x100fe400000108b3 */
[--C-:B------:R-:W-:Y:S01]  /*8510*/  FFMA.FTZ R189, R8, c[0x0][0x2d0], -R179.reuse ;  /* 0x0000b40008bd7a23 */ /* 0x100fe200000108b3 */
[----:B------:R-:W-:Y:S01]  /*8520*/  MUFU.EX2 R188, R188 ;  /* 0x000000bc00bc7308 */ /* 0x000fe20000000800 */
[--C-:B------:R-:W-:Y:S02]  /*8530*/  FFMA.FTZ R176, R176, c[0x0][0x2d0], -R179.reuse ;  /* 0x0000b400b0b07a23 */ /* 0x100fe400000108b3 */
[--C-:B------:R-:W-:Y:S01]  /*8540*/  FFMA.FTZ R194, R194, c[0x0][0x2d0], -R179.reuse ;  /* 0x0000b400c2c27a23 */ /* 0x100fe200000108b3 */
[----:B-1----:R-:W-:Y:S01]  /*8550*/  FMNMX.FTZ R5, R4, R7, !PT ;  /* 0x0000000704057209 */ /* 0x002fe20007810000 */
[--C-:B------:R-:W-:Y:S01]  /*8560*/  FFMA.FTZ R195, R195, c[0x0][0x2d0], -R179.reuse ;  /* 0x0000b400c3c37a23 */ /* 0x100fe200000108b3 */
[----:B------:R-:W-:Y:S01]  /*8570*/  FSEL R4, R0, RZ, P0 ;  /* 0x000000ff00047208 */ /* 0x000fe20000000000 */
[----:B------:R-:W-:Y:S02]  /*8580*/  FFMA.FTZ R196, R196, c[0x0][0x2d0], -R179 ;  /* 0x0000b400c4c47a23 */ /* 0x000fe400000108b3 */
[----:B------:R-:W1:Y:S01]  /*8590*/  SHFL.BFLY PT, R164, R5, 0x1, 0x1f ;  /* 0x0c201f0005a47f89 */ /* 0x000e6200000e0000 */
[----:B------:R-:W2:Y:S01]  /*85a0*/  MUFU.EX2 R167, R167 ;  /* 0x000000a700a77308 */ /* 0x000ea20000000800 */
[----:B------:R-:W-:Y:S02]  /*85b0*/  FADD.FTZ R3, -R4, R3 ;  /* 0x0000000304037221 */ /* 0x000fe40000010100 */
[--C-:B------:R-:W-:Y:S02]  /*85c0*/  FFMA.FTZ R197, R198, c[0x0][0x2d0], -R179.reuse ;  /* 0x0000b400c6c57a23 */ /* 0x100fe400000108b3 */
[----:B------:R-:W-:Y:S02]  /*85d0*/  FMUL.FTZ R6, R3, c[0x0][0x2d0] ;  /* 0x0000b40003067a20 */ /* 0x000fe40000410000 */
[--C-:B------:R-:W-:Y:S02]  /*85e0*/  FFMA.FTZ R182, R182, c[0x0][0x2d0], -R179.reuse ;  /* 0x0000b400b6b67a23 */ /* 0x100fe400000108b3 */
[--C-:B------:R-:W-:Y:S01]  /*85f0*/  FFMA.FTZ R184, R184, c[0x0][0x2d0], -R179.reuse ;  /* 0x0000b400b8b87a23 */ /* 0x100fe200000108b3 */
[----:B------:R-:W3:Y:S01]  /*8600*/  MUFU.EX2 R3, R6 ;  /* 0x0000000600037308 */ /* 0x000ee20000000800 */
[--C-:B------:R-:W-:Y:S02]  /*8610*/  FFMA.FTZ R202, R202, c[0x0][0x2d0], -R179.reuse ;  /* 0x0000b400caca7a23 */ /* 0x100fe400000108b3 */
[--C-:B------:R-:W-:Y:S02]  /*8620*/  FFMA.FTZ R180, R180, c[0x0][0x2d0], -R179.reuse ;  /* 0x0000b400b4b47a23 */ /* 0x100fe400000108b3 */
[--C-:B------:R-:W-:Y:S05]  /*8630*/  FFMA.FTZ R178, R178, c[0x0][0x2d0], -R179.reuse ;  /* 0x0000b400b2b27a23 */ /* 0x100fea00000108b3 */
[----:B------:R-:W-:Y:S01]  /*8640*/  MUFU.EX2 R166, R166 ;  /* 0x000000a600a67308 */ /* 0x000fe20000000800 */
[----:B-1----:R-:W-:Y:S02]  /*8650*/  FMNMX.FTZ R164, R164, R5, !PT ;  /* 0x00000005a4a47209 */ /* 0x002fe40007810000 */
[----:B--2---:R-:W-:Y:S02]  /*8660*/  F2FP.BF16.PACK_AB R168, R167, R188 ;  /* 0x000000bca7a8723e */ /* 0x004fe400000010ff */
[C---:B------:R-:W-:Y:S01]  /*8670*/  FSETP.NEU.FTZ.AND P0, PT, R164.reuse, -INF , PT ;  /* 0xff800000a400780b */ /* 0x040fe20003f1d000 */
[C---:B------:R-:W-:Y:S04]  /*8680*/  FMUL.FTZ R172, R164.reuse, c[0x0][0x2d0] ;  /* 0x0000b400a4ac7a20 */ /* 0x040fe80000410000 */
[----:B------:R-:W1:Y:S01]  /*8690*/  MUFU.EX2 R189, R189 ;  /* 0x000000bd00bd7308 */ /* 0x000e620000000800 */
[----:B------:R-:W-:Y:S02]  /*86a0*/  FSEL R5, R164, RZ, P0 ;  /* 0x000000ffa4057208 */ /* 0x000fe40000000000 */
[----:B------:R-:W-:Y:S01]  /*86b0*/  FSEL R172, R172, RZ, P0 ;  /* 0x000000ffacac7208 */ /* 0x000fe20000000000 */
[----:B---3--:R-:W-:Y:S01]  /*86c0*/  FMUL.FTZ R4, R3, R160 ;  /* 0x000000a003047220 */ /* 0x008fe20000410000 */
[----:B------:R-:W-:Y:S01]  /*86d0*/  PLOP3.LUT P0, PT, PT, PT, UP2, 0x80, 0x0 ;  /* 0x000000000000781c */ /* 0x000fe20003f0f028 */
[----:B------:R-:W-:Y:S02]  /*86e0*/  FADD.FTZ R5, -R5, R2 ;  /* 0x0000000205057221 */ /* 0x000fe40000010100 */
[--C-:B------:R-:W-:Y:S02]  /*86f0*/  FFMA.FTZ R192, R13, c[0x0][0x2d0], -R172.reuse ;  /* 0x0000b4000dc07a23 */ /* 0x100fe400000108ac */
[----:B------:R-:W2:Y:S01]  /*8700*/  LDSM.16.MT88.4 R12, [R227+0x100] ;  /* 0x00010000e30c783b */ /* 0x000ea20000004200 */
[--C-:B------:R-:W-:Y:S01]  /*8710*/  FFMA.FTZ R193, R17, c[0x0][0x2d0], -R172.reuse ;  /* 0x0000b40011c17a23 */ /* 0x100fe200000108ac */
[----:B------:R-:W-:Y:S01]  /*8720*/  MUFU.EX2 R194, R194 ;  /* 0x000000c200c27308 */ /* 0x000fe20000000800 */
[--C-:B------:R-:W-:Y:S02]  /*8730*/  FFMA.FTZ R191, R9, c[0x0][0x2d0], -R172.reuse ;  /* 0x0000b40009bf7a23 */ /* 0x100fe400000108ac */
[--C-:B------:R-:W-:Y:S02]  /*8740*/  FFMA.FTZ R190, R11, c[0x0][0x2d0], -R172.reuse ;  /* 0x0000b4000bbe7a23 */ /* 0x100fe400000108ac */
[----:B------:R-:W-:Y:S02]  /*8750*/  FMUL.FTZ R2, R5, c[0x0][0x2d0] ;  /* 0x0000b40005027a20 */ /* 0x000fe40000410000 */
[C---:B------:R-:W-:Y:S02]  /*8760*/  FMUL.FTZ R5, R3.reuse, R161 ;  /* 0x000000a103057220 */ /* 0x040fe40000410000 */
        /* <DEDUP_REMOVED lines=8> */
[----:B------:R-:W1:Y:S01]  /*87f0*/  MUFU.EX2 R2, R2 ;  /* 0x0000000200027308 */ /* 0x000e620000000800 */
[C---:B------:R-:W-:Y:S02]  /*8800*/  FMUL.FTZ R32, R3.reuse, R156 ;  /* 0x0000009c03207220 */ /* 0x040fe40000410000 */
[----:B------:R-:W-:Y:S02]  /*8810*/  FMUL.FTZ R33, R3, R157 ;  /* 0x0000009d03217220 */ /* 0x000fe40000410000 */
[--C-:B------:R-:W-:Y:S02]  /*8820*/  FFMA.FTZ R177, R177, c[0x0][0x2d0], -R172.reuse ;  /* 0x0000b400b1b17a23 */ /* 0x100fe400000108ac */
        /* <DEDUP_REMOVED lines=22> */
[----:B------:R-:W3:Y:S01]  /*8990*/  LDSM.16.MT88.4 R132, [R220+0x100] ;  /* 0x00010000dc84783b */ /* 0x000ee20000004200 */
[C---:B------:R-:W-:Y:S01]  /*89a0*/  FMUL.FTZ R34, R2.reuse, R158 ;  /* 0x0000009e02227220 */ /* 0x040fe20000410000 */
[----:B------:R-:W4:Y:S01]  /*89b0*/  MUFU.EX2 R195, R195 ;  /* 0x000000c300c37308 */ /* 0x000f220000000800 */
        /* <DEDUP_REMOVED lines=36> */
[----:B------:R-:W-:Y:S01]  /*8c00*/  LDSM.16.MT88.4 R144, [R221+0x900] ;  /* 0x00090000dd90783b */ /* 0x000fe20000004200 */
        /* <DEDUP_REMOVED lines=14> */
[C---:B---3--:R-:W-:Y:S03]  /*8cf0*/  HMMA.16816.F32.BF16 R28, R168.reuse, R132, R28 ;  /* 0x00000084a81c723c */ /* 0x048fe6000004181c */
[C---:B------:R-:W-:Y:S02]  /*8d00*/  FMUL.FTZ R67, R2.reuse, R67 ;  /* 0x0000004302437220 */ /* 0x040fe40000410000 */
[C---:B------:R-:W-:Y:S02]  /*8d10*/  FMUL.FTZ R68, R3.reuse, R68 ;  /* 0x0000004403447220 */ /* 0x040fe40000410000 */
[C---:B------:R-:W-:Y:S01]  /*8d20*/  FMUL.FTZ R69, R3.reuse, R69 ;  /* 0x0000004503457220 */ /* 0x040fe20000410000 */
[C---:B------:R-:W-:Y:S01]  /*8d30*/  HMMA.16816.F32.BF16 R32, R168.reuse, R134, R32 ;  /* 0x00000086a820723c */ /* 0x040fe20000041820 */
[----:B------:R-:W2:Y:S03]  /*8d40*/  LDSM.16.MT88.4 R132, [R221+0x2100] ;  /* 0x00210000dd84783b */ /* 0x000ea60000004200 */
        /* <DEDUP_REMOVED lines=74> */
[C---:B------:R-:W-:Y:S04]  /*91f0*/  FMUL.FTZ R116, R3.reuse, R116 ;  /* 0x0000007403747220 */ /* 0x040fe80000410000 */
[----:B------:R-:W-:Y:S01]  /*9200*/  FMUL.FTZ R117, R3, R117 ;  /* 0x0000007503757220 */ /* 0x000fe20000410000 */
[C---:B------:R-:W-:Y:S01]  /*9210*/  HMMA.16816.F32.BF16 R112, R168.reuse, R138, R112 ;  /* 0x0000008aa870723c */ /* 0x040fe20000041870 */
[----:B------:R-:W1:Y:S02]  /*9220*/  LDSM.16.MT88.4 R136, [R227+0x900] ;  /* 0x00090000e388783b */ /* 0x000e640000004200 */
[C---:B------:R-:W-:Y:S02]  /*9230*/  FMUL.FTZ R118, R2.reuse, R118 ;  /* 0x0000007602767220 */ /* 0x040fe40000410000 */
[----:B------:R-:W-:Y:S02]  /*9240*/  FMUL.FTZ R119, R2, R119 ;  /* 0x0000007702777220 */ /* 0x000fe40000410000 */
[--C-:B------:R-:W-:Y:S02]  /*9250*/  FFMA.FTZ R198, R200, c[0x0][0x2d0], -R172.reuse ;  /* 0x0000b400c8c67a23 */ /* 0x100fe400000108ac */
[--C-:B------:R-:W-:Y:S03]  /*9260*/  FFMA.FTZ R199, R199, c[0x0][0x2d0], -R172.reuse ;  /* 0x0000b400c7c77a23 */ /* 0x100fe600000108ac */
[C---:B---3--:R-:W-:Y:S01]  /*9270*/  HMMA.16816.F32.BF16 R116, R168.reuse, R140, R116 ;  /* 0x0000008ca874723c */ /* 0x048fe20000041874 */
[----:B------:R-:W-:Y:S02]  /*9280*/  MUFU.EX2 R198, R198 ;  /* 0x000000c600c67308 */ /* 0x000fe40000000800 */
[C---:B------:R-:W-:Y:S02]  /*9290*/  FMUL.FTZ R120, R3.reuse, R120 ;  /* 0x0000007803787220 */ /* 0x040fe40000410000 */
[----:B------:R-:W-:Y:S02]  /*92a0*/  FMUL.FTZ R121, R3, R121 ;  /* 0x0000007903797220 */ /* 0x000fe40000410000 */
[--C-:B------:R-:W-:Y:S02]  /*92b0*/  FFMA.FTZ R200, R203, c[0x0][0x2d0], -R172.reuse ;  /* 0x0000b400cbc87a23 */ /* 0x100fe400000108ac */
[C---:B------:R-:W-:Y:S02]  /*92c0*/  FMUL.FTZ R122, R2.reuse, R122 ;  /* 0x0000007a027a7220 */ /* 0x040fe40000410000 */
[----:B------:R-:W3:Y:S01]  /*92d0*/  MUFU.EX2 R199, R199 ;  /* 0x000000c700c77308 */ /* 0x000ee20000000800 */
[C---:B------:R-:W-:Y:S02]  /*92e0*/  FMUL.FTZ R123, R2.reuse, R123 ;  /* 0x0000007b027b7220 */ /* 0x040fe40000410000 */
        /* <DEDUP_REMOVED lines=10> */
[----:B------:R-:W1:Y:S01]  /*9390*/  MUFU.EX2 R201, R201 ;  /* 0x000000c900c97308 */ /* 0x000e620000000800 */
[--C-:B------:R-:W-:Y:S02]  /*93a0*/  FFMA.FTZ R181, R181, c[0x0][0x2d0], -R172.reuse ;  /* 0x0000b400b5b57a23 */ /* 0x100fe400000108ac */
[--C-:B------:R-:W-:Y:S01]  /*93b0*/  FFMA.FTZ R203, R186, c[0x0][0x2d0], -R179.reuse ;  /* 0x0000b400bacb7a23 */ /* 0x100fe200000108b3 */
[C---:B--2---:R-:W-:Y:S03]  /*93c0*/  HMMA.16816.F32.BF16 R124, R168.reuse, R132, R124 ;  /* 0x00000084a87c723c */ /* 0x044fe6000004187c */
[C---:B------:R-:W-:Y:S02]  /*93d0*/  FMUL.FTZ R128, R3.reuse, R128 ;  /* 0x0000008003807220 */ /* 0x040fe40000410000 */
[----:B------:R-:W-:Y:S01]  /*93e0*/  FMUL.FTZ R129, R3, R129 ;  /* 0x0000008103817220 */ /* 0x000fe20000410000 */
[----:B------:R-:W-:Y:S01]  /*93f0*/  MUFU.EX2 R186, R176 ;  /* 0x000000b000ba7308 */ /* 0x000fe20000000800 */
[C---:B------:R-:W-:Y:S01]  /*9400*/  FMUL.FTZ R130, R2.reuse, R130 ;  /* 0x0000008202827220 */ /* 0x040fe20000410000 */
[----:B----4-:R-:W-:Y:S01]  /*9410*/  F2FP.BF16.PACK_AB R132, R195, R194 ;  /* 0x000000c2c384723e */ /* 0x010fe200000010ff */
[----:B------:R-:W-:Y:S03]  /*9420*/  FMUL.FTZ R131, R2, R131 ;  /* 0x0000008302837220 */ /* 0x000fe60000410000 */
[----:B------:R-:W-:Y:S01]  /*9430*/  FFMA.FTZ R179, R174, c[0x0][0x2d0], -R179 ;  /* 0x0000b400aeb37a23 */ /* 0x000fe200000108b3 */
[----:B---3--:R-:W-:Y:S01]  /*9440*/  F2FP.BF16.PACK_AB R133, R199, R198 ;  /* 0x000000c6c785723e */ /* 0x008fe200000010ff */
[----:B------:R-:W-:Y:S02]  /*9450*/  FFMA.FTZ R187, R187, c[0x0][0x2d0], -R172 ;  /* 0x0000b400bbbb7a23 */ /* 0x000fe400000108ac */
[----:B------:R-:W-:Y:S01]  /*9460*/  HMMA.16816.F32.BF16 R128, R168, R134, R128 ;  /* 0x00000086a880723c */ /* 0x000fe20000041880 */
[----:B------:R-:W2:Y:S02]  /*9470*/  MUFU.EX2 R171, R184 ;  /* 0x000000b800ab7308 */ /* 0x000ea40000000800 */
[----:B------:R-:W-:Y:S02]  /*9480*/  FFMA.FTZ R188, R3, R240, R188 ;  /* 0x000000f003bc7223 */ /* 0x000fe400000100bc */
[----:B------:R-:W-:Y:S02]  /*9490*/  FFMA.FTZ R193, R2, R239, R193 ;  /* 0x000000ef02c17223 */ /* 0x000fe400000100c1 */
[----:B------:R-:W-:Y:S01]  /*94a0*/  F2FP.BF16.PACK_AB R134, R197, R196 ;  /* 0x000000c4c586723e */ /* 0x000fe200000010ff */
[----:B------:R-:W-:Y:S01]  /*94b0*/  FADD.FTZ R167, R167, R188 ;  /* 0x000000bca7a77221 */ /* 0x000fe20000010000 */
[----:B-1----:R-:W-:Y:S02]  /*94c0*/  F2FP.BF16.PACK_AB R135, R201, R200 ;  /* 0x000000c8c987723e */ /* 0x002fe400000010ff */
[----:B------:R-:W-:Y:S01]  /*94d0*/  MUFU.EX2 R184, R187 ;  /* 0x000000bb00b87308 */ /* 0x000fe20000000800 */
[----:B------:R-:W-:Y:S02]  /*94e0*/  FADD.FTZ R192, R192, R193 ;  /* 0x000000c1c0c07221 */ /* 0x000fe40000010000 */
[----:B------:R-:W-:Y:S02]  /*94f0*/  FADD.FTZ R166, R166, R167 ;  /* 0x000000a7a6a67221 */ /* 0x000fe40000010000 */
[C---:B------:R-:W-:Y:S05]  /*9500*/  HMMA.16816.F32.BF16 R4, R132.reuse, R136, R4 ;  /* 0x000000888404723c */ /* 0x040fea0000041804 */
[----:B------:R-:W-:Y:S01]  /*9510*/  MUFU.EX2 R187, R177 ;  /* 0x000000b100bb7308 */ /* 0x000fe20000000800 */
[----:B------:R-:W-:Y:S02]  /*9520*/  FADD.FTZ R3, R191, R192 ;  /* 0x000000c0bf037221 */ /* 0x000fe40000010000 */
[C---:B------:R-:W-:Y:S01]  /*9530*/  HMMA.16816.F32.BF16 R8, R132.reuse, R138, R8 ;  /* 0x0000008a8408723c */ /* 0x040fe20000041808 */
[----:B------:R-:W1:Y:S03]  /*9540*/  LDSM.16.MT88.4 R136, [R222+0x2900] ;  /* 0x00290000de88783b */ /* 0x000e660000004200 */
[----:B------:R-:W-:Y:S02]  /*9550*/  FADD.FTZ R189, R189, R166 ;  /* 0x000000a6bdbd7221 */ /* 0x000fe40000010000 */
[----:B------:R-:W-:Y:S01]  /*9560*/  FADD.FTZ R3, R190, R3 ;  /* 0x00000003be037221 */ /* 0x000fe20000010000 */
[----:B------:R-:W-:Y:S01]  /*9570*/  MUFU.EX2 R169, R182 ;  /* 0x000000b600a97308 */ /* 0x000fe20000000800 */
[C---:B-----5:R-:W-:Y:S04]  /*9580*/  HMMA.16816.F32.BF16 R12, R132.reuse, R140, R12 ;  /* 0x0000008c840c723c */ /* 0x060fe8000004180c */
[----:B------:R-:W-:Y:S02]  /*9590*/  FADD.FTZ R194, R194, R189 ;  /* 0x000000bdc2c27221 */ /* 0x000fe40000010000 */
[----:B------:R-:W-:Y:S02]  /*95a0*/  FADD.FTZ R198, R198, R3 ;  /* 0x00000003c6c67221 */ /* 0x000fe40000010000 */
[C---:B------:R-:W-:Y:S01]  /*95b0*/  HMMA.16816.F32.BF16 R16, R132.reuse, R142, R16 ;  /* 0x0000008e8410723c */ /* 0x040fe20000041810 */
[----:B------:R-:W3:Y:S01]  /*95c0*/  LDSM.16.MT88.4 R140, [R227+0x4900] ;  /* 0x00490000e38c783b */ /* 0x000ee20000004200 */
[----:B------:R2:W-:Y:S02]  /*95d0*/  MUFU.EX2 R182, R181 ;  /* 0x000000b500b67308 */ /* 0x0005e40000000800 */
[----:B------:R-:W-:Y:S02]  /*95e0*/  FADD.FTZ R195, R195, R194 ;  /* 0x000000c2c3c37221 */ /* 0x000fe40000010000 */
[----:B------:R-:W-:Y:S02]  /*95f0*/  FADD.FTZ R199, R199, R198 ;  /* 0x000000c6c7c77221 */ /* 0x000fe40000010000 */
[C---:B------:R-:W-:Y:S04]  /*9600*/  HMMA.16816.F32.BF16 R20, R132.reuse, R144, R20 ;  /* 0x000000908414723c */ /* 0x040fe80000041814 */
[----:B------:R-:W4:Y:S01]  /*9610*/  MUFU.EX2 R168, R185 ;  /* 0x000000b900a87308 */ /* 0x000f220000000800 */
[----:B------:R-:W-:Y:S02]  /*9620*/  FADD.FTZ R196, R196, R195 ;  /* 0x000000c3c4c47221 */ /* 0x000fe40000010000 */
[----:B------:R-:W-:Y:S01]  /*9630*/  FADD.FTZ R200, R200, R199 ;  /* 0x000000c7c8c87221 */ /* 0x000fe20000010000 */
[C---:B------:R-:W-:Y:S01]  /*9640*/  HMMA.16816.F32.BF16 R24, R132.reuse, R146, R24 ;  /* 0x000000928418723c */ /* 0x040fe20000041818 */
[----:B------:R-:W5:Y:S03]  /*9650*/  LDSM.16.MT88.4 R144, [R222+0x4900] ;  /* 0x00490000de90783b */ /* 0x000f660000004200 */
[----:B------:R-:W-:Y:S02]  /*9660*/  FADD.FTZ R197, R197, R196 ;  /* 0x000000c4c5c57221 */ /* 0x000fe40000010000 */
[----:B------:R-:W-:Y:S01]  /*9670*/  MUFU.EX2 R185, R178 ;  /* 0x000000b200b97308 */ /* 0x000fe20000000800 */
[----:B------:R-:W-:Y:S01]  /*9680*/  FADD.FTZ R201, R201, R200 ;  /* 0x000000c8c9c97221 */ /* 0x000fe20000010000 */
[C---:B------:R-:W-:Y:S04]  /*9690*/  HMMA.16816.F32.BF16 R28, R132.reuse, R148, R28 ;  /* 0x00000094841c723c */ /* 0x040fe8000004181c */
[----:B--2---:R-:W-:Y:S04]  /*96a0*/  MOV R181, R171 ;  /* 0x000000ab00b57202 */ /* 0x004fe80000000f00 */
[C---:B------:R-:W-:Y:S01]  /*96b0*/  HMMA.16816.F32.BF16 R32, R132.reuse, R150, R32 ;  /* 0x000000968420723c */ /* 0x040fe20000041820 */
[----:B------:R-:W2:Y:S01]  /*96c0*/  LDSM.16.MT88.4 R148, [R221+0x4900] ;  /* 0x00490000dd94783b */ /* 0x000ea20000004200 */
[----:B------:R-:W-:Y:S06]  /*96d0*/  MUFU.EX2 R178, R179 ;  /* 0x000000b300b27308 */ /* 0x000fec0000000800 */
[C---:B------:R-:W-:Y:S04]  /*96e0*/  HMMA.16816.F32.BF16 R36, R132.reuse, R152, R36 ;  /* 0x000000988424723c */ /* 0x040fe80000041824 */
[----:B------:R4:W2:Y:S04]  /*96f0*/  MUFU.EX2 R170, R183 ;  /* 0x000000b700aa7308 */ /* 0x0008a80000000800 */
[C---:B------:R-:W-:Y:S01]  /*9700*/  HMMA.16816.F32.BF16 R40, R132.reuse, R154, R40 ;  /* 0x0000009a8428723c */ /* 0x040fe20000041828 */
[----:B------:R-:W-:Y:S05]  /*9710*/  LDSM.16.MT88.4 R152, [R227+0x3100] ;  /* 0x00310000e398783b */ /* 0x000fea0000004200 */
[----:B------:R-:W-:Y:S02]  /*9720*/  MUFU.EX2 R171, R180 ;  /* 0x000000b400ab7308 */ /* 0x000fe40000000800 */
[C---:B-1----:R-:W-:Y:S08]  /*9730*/  HMMA.16816.F32.BF16 R44, R132.reuse, R136, R44 ;  /* 0x00000088842c723c */ /* 0x042ff0000004182c */
[C---:B------:R-:W-:Y:S01]  /*9740*/  HMMA.16816.F32.BF16 R48, R132.reuse, R138, R48 ;  /* 0x0000008a8430723c */ /* 0x040fe20000041830 */
[----:B------:R-:W1:Y:S01]  /*9750*/  LDSM.16.MT88.4 R136, [R220+0x4900] ;  /* 0x00490000dc88783b */ /* 0x000e620000004200 */
[----:B------:R-:W1:Y:S02]  /*9760*/  MUFU.EX2 R203, R203 ;  /* 0x000000cb00cb7308 */ /* 0x000e640000000800 */
[----:B----4-:R-:W-:Y:S04]  /*9770*/  MOV R183, R168 ;  /* 0x000000a800b77202 */ /* 0x010fe80000000f00 */
        /* <DEDUP_REMOVED lines=28> */
[----:B------:R-:W-:Y:S01]  /*9940*/  HMMA.16816.F32.BF16 R128, R132, R138, R128 ;  /* 0x0000008a8480723c */ /* 0x000fe20000041880 */
[----:B------:R-:W1:Y:S06]  /*9950*/  LDSM.16.MT88.4 R136, [R220+0x1100] ;  /* 0x00110000dc88783b */ /* 0x000e6c0000004200 */
[-C--:B------:R-:W-:Y:S02]  /*9960*/  F2FP.BF16.PACK_AB R134, R169, R181.reuse ;  /* 0x000000b5a986723e */ /* 0x080fe400000010ff */
        /* <DEDUP_REMOVED lines=25> */
[----:B------:R-:W2:Y:S07]  /*9b00*/  LDSM.16.MT88.4 R140, [R221+0x5100] ;  /* 0x00510000dd8c783b */ /* 0x000eae0000004200 */
[C---:B----4-:R-:W-:Y:S08]  /*9b10*/  HMMA.16816.F32.BF16 R60, R132.reuse, R144, R60 ;  /* 0x00000090843c723c */ /* 0x050ff0000004183c */
[C---:B------:R-:W-:Y:S01]  /*9b20*/  HMMA.16816.F32.BF16 R64, R132.reuse, R146, R64 ;  /* 0x000000928440723c */ /* 0x040fe20000041840 */
[----:B------:R-:W3:Y:S07]  /*9b30*/  LDSM.16.MT88.4 R144, [R220+0x5100] ;  /* 0x00510000dc90783b */ /* 0x000eee0000004200 */
[C---:B------:R-:W-:Y:S07]  /*9b40*/  HMMA.16816.F32.BF16 R68, R132.reuse, R160, R68 ;  /* 0x000000a08444723c */ /* 0x040fee0000041844 */
[--C-:B------:R-:W-:Y:S01]  /*9b50*/  FFMA.FTZ R161, R175, c[0x0][0x2d0], -R172.reuse ;  /* 0x0000b400afa17a23 */ /* 0x100fe200000108ac */
[C---:B------:R-:W-:Y:S03]  /*9b60*/  HMMA.16816.F32.BF16 R72, R132.reuse, R162, R72 ;  /* 0x000000a28448723c */ /* 0x040fe60000041848 */
[----:B------:R-:W-:Y:S01]  /*9b70*/  MUFU.EX2 R168, R161 ;  /* 0x000000a100a87308 */ /* 0x000fe20000000800 */
[--C-:B------:R-:W-:Y:S02]  /*9b80*/  FFMA.FTZ R160, R173, c[0x0][0x2d0], -R172.reuse ;  /* 0x0000b400ada07a23 */ /* 0x100fe400000108ac */
[----:B------:R-:W-:Y:S02]  /*9b90*/  FFMA.FTZ R172, R165, c[0x0][0x2d0], -R172 ;  /* 0x0000b400a5ac7a23 */ /* 0x000fe400000108ac */
[C---:B-1----:R-:W-:Y:S05]  /*9ba0*/  HMMA.16816.F32.BF16 R76, R132.reuse, R136, R76 ;  /* 0x00000088844c723c */ /* 0x042fea000004184c */
[----:B------:R-:W1:Y:S03]  /*9bb0*/  MUFU.EX2 R180, R160 ;  /* 0x000000a000b47308 */ /* 0x000e660000000800 */
[C---:B------:R-:W-:Y:S01]  /*9bc0*/  HMMA.16816.F32.BF16 R80, R132.reuse, R138, R80 ;  /* 0x0000008a8450723c */ /* 0x040fe20000041850 */
[----:B------:R-:W4:Y:S06]  /*9bd0*/  LDSM.16.MT88.4 R136, [R222+0x7100] ;  /* 0x00710000de88783b */ /* 0x000f2c0000004200 */
[----:B------:R5:W1:Y:S01]  /*9be0*/  MUFU.EX2 R165, R172 ;  /* 0x000000ac00a57308 */ /* 0x000a620000000800 */
[C---:B--2---:R-:W-:Y:S08]  /*9bf0*/  HMMA.16816.F32.BF16 R84, R132.reuse, R140, R84 ;  /* 0x0000008c8454723c */ /* 0x044ff00000041854 */
[C---:B------:R-:W-:Y:S01]  /*9c00*/  HMMA.16816.F32.BF16 R88, R132.reuse, R142, R88 ;  /* 0x0000008e8458723c */ /* 0x040fe20000041858 */
[----:B------:R-:W2:Y:S07]  /*9c10*/  LDSM.16.MT88.4 R140, [R220+0x7100] ;  /* 0x00710000dc8c783b */ /* 0x000eae0000004200 */
[C---:B---3--:R-:W-:Y:S01]  /*9c20*/  HMMA.16816.F32.BF16 R92, R132.reuse, R144, R92 ;  /* 0x00000090845c723c */ /* 0x048fe2000004185c */
[----:B-----5:R-:W-:Y:S07]  /*9c30*/  LDSM.16.MT88.4 R172, [R221+0x1900] ;  /* 0x00190000ddac783b */ /* 0x020fee0000004200 */
[C---:B------:R-:W-:Y:S01]  /*9c40*/  HMMA.16816.F32.BF16 R96, R132.reuse, R146, R96 ;  /* 0x000000928460723c */ /* 0x040fe20000041860 */
[----:B------:R-:W3:Y:S07]  /*9c50*/  LDSM.16.MT88.4 R144, [R227+0x1900] ;  /* 0x00190000e390783b */ /* 0x000eee0000004200 */
[C---:B------:R-:W-:Y:S07]  /*9c60*/  HMMA.16816.F32.BF16 R100, R132.reuse, R148, R100 ;  /* 0x000000948464723c */ /* 0x040fee0000041864 */
[----:B------:R-:W-:Y:S01]  /*9c70*/  MOV R148, R178 ;  /* 0x000000b200947202 */ /* 0x000fe20000000f00 */
[C---:B------:R-:W-:Y:S01]  /*9c80*/  HMMA.16816.F32.BF16 R104, R132.reuse, R150, R104 ;  /* 0x000000968468723c */ /* 0x040fe20000041868 */
[----:B------:R-:W5:Y:S03]  /*9c90*/  LDSM.16.MT88.4 R176, [R220+0x1900] ;  /* 0x00190000dcb0783b */ /* 0x000f660000004200 */
[----:B-1----:R-:W-:Y:S03]  /*9ca0*/  MOV R149, R180 ;  /* 0x000000b400957202 */ /* 0x002fe60000000f00 */
[----:B------:R-:W-:Y:S01]  /*9cb0*/  MOV R150, R181 ;  /* 0x000000b500967202 */ /* 0x000fe20000000f00 */
[C---:B----4-:R-:W-:Y:S04]  /*9cc0*/  HMMA.16816.F32.BF16 R108, R132.reuse, R136, R108 ;  /* 0x00000088846c723c */ /* 0x050fe8000004186c */
[----:B------:R-:W-:Y:S03]  /*9cd0*/  MOV R151, R183 ;  /* 0x000000b700977202 */ /* 0x000fe60000000f00 */
[----:B------:R-:W-:Y:S01]  /*9ce0*/  MOV R136, R185 ;  /* 0x000000b900887202 */ /* 0x000fe20000000f00 */
[C---:B------:R-:W-:Y:S04]  /*9cf0*/  HMMA.16816.F32.BF16 R112, R132.reuse, R138, R112 ;  /* 0x0000008a8470723c */ /* 0x040fe80000041870 */
[----:B------:R-:W-:Y:S03]  /*9d00*/  MOV R137, R187 ;  /* 0x000000bb00897202 */ /* 0x000fe60000000f00 */
[----:B------:R-:W-:Y:S01]  /*9d10*/  MOV R138, R182 ;  /* 0x000000b6008a7202 */ /* 0x000fe20000000f00 */
[C---:B------:R-:W-:Y:S01]  /*9d20*/  HMMA.16816.F32.BF16 R116, R132.reuse, R152, R116 ;  /* 0x000000988474723c */ /* 0x040fe20000041874 */
[----:B------:R-:W1:Y:S03]  /*9d30*/  LDSM.16.MT88.4 R180, [R227+0x3900] ;  /* 0x00390000e3b4783b */ /* 0x000e660000004200 */
[----:B------:R-:W-:Y:S03]  /*9d40*/  MOV R139, R184 ;  /* 0x000000b8008b7202 */ /* 0x000fe60000000f00 */
[----:B------:R-:W-:Y:S01]  /*9d50*/  MOV R152, R186 ;  /* 0x000000ba00987202 */ /* 0x000fe20000000f00 */
[C---:B------:R-:W-:Y:S01]  /*9d60*/  HMMA.16816.F32.BF16 R120, R132.reuse, R154, R120 ;  /* 0x0000009a8478723c */ /* 0x040fe20000041878 */
[----:B------:R-:W4:Y:S03]  /*9d70*/  LDSM.16.MT88.4 R184, [R222+0x3900] ;  /* 0x00390000deb8783b */ /* 0x000f260000004200 */
[----:B------:R-:W-:Y:S03]  /*9d80*/  MOV R153, R168 ;  /* 0x000000a800997202 */ /* 0x000fe60000000f00 */
[----:B------:R-:W-:Y:S01]  /*9d90*/  MOV R154, R169 ;  /* 0x000000a9009a7202 */ /* 0x000fe20000000f00 */
[C---:B--2---:R-:W-:Y:S04]  /*9da0*/  HMMA.16816.F32.BF16 R124, R132.reuse, R140, R124 ;  /* 0x0000008c847c723c */ /* 0x044fe8000004187c */
[----:B------:R-:W-:Y:S02]  /*9db0*/  MOV R155, R170 ;  /* 0x000000aa009b7202 */ /* 0x000fe40000000f00 */
[----:B------:R-:W-:Y:S02]  /*9dc0*/  F2FP.BF16.PACK_AB R170, R148, R152 ;  /* 0x0000009894aa723e */ /* 0x000fe400000010ff */
[----:B------:R-:W-:Y:S04]  /*9dd0*/  HMMA.16816.F32.BF16 R128, R132, R142, R128 ;  /* 0x0000008e8480723c */ /* 0x000fe80000041880 */
[----:B------:R-:W-:Y:S02]  /*9de0*/  MOV R141, R171 ;  /* 0x000000ab008d7202 */ /* 0x000fe40000000f00 */
[----:B------:R-:W-:Y:S02]  /*9df0*/  F2FP.BF16.PACK_AB R169, R153, R137 ;  /* 0x0000008999a9723e */ /* 0x000fe400000010ff */
[----:B------:R-:W-:Y:S04]  /*9e00*/  F2FP.BF16.PACK_AB R168, R136, R141 ;  /* 0x0000008d88a8723e */ /* 0x000fe800000010ff */
[----:B------:R-:W-:Y:S07]  /*9e10*/  F2FP.BF16.PACK_AB R171, R165, R149 ;  /* 0x00000095a5ab723e */ /* 0x000fee00000010ff */
[C---:B---3--:R-:W-:Y:S01]  /*9e20*/  HMMA.16816.F32.BF16 R160, R168.reuse, R144, R4 ;  /* 0x00000090a8a0723c */ /* 0x048fe20000041804 */
[----:B------:R-:W2:Y:S06]  /*9e30*/  LDSM.16.MT88.4 R4, [R221+0x3900] ;  /* 0x00390000dd04783b */ /* 0x000eac0000004200 */
[----:B------:R-:W-:Y:S01]  /*9e40*/  MOV R145, R138 ;  /* 0x0000008a00917202 */ /* 0x000fe20000000f00 */
[C---:B------:R-:W-:Y:S04]  /*9e50*/  HMMA.16816.F32.BF16 R132, R168.reuse, R146, R8 ;  /* 0x00000092a884723c */ /* 0x040fe80000041808 */
[----:B------:R-:W-:Y:S03]  /*9e60*/  MOV R144, R141 ;  /* 0x0000008d00907202 */ /* 0x000fe60000000f00 */
[----:B------:R-:W-:Y:S02]  /*9e70*/  MOV R9, R139 ;  /* 0x0000008b00097202 */ /* 0x000fe40000000f00 */
[----:B------:R-:W-:Y:S03]  /*9e80*/  MOV R10, R136 ;  /* 0x00000088000a7202 */ /* 0x000fe60000000f00 */
[----:B------:R-:W-:Y:S02]  /*9e90*/  MOV R11, R137 ;  /* 0x00000089000b7202 */ /* 0x000fe40000000f00 */
[C---:B------:R-:W-:Y:S01]  /*9ea0*/  HMMA.16816.F32.BF16 R136, R168.reuse, R156, R12 ;  /* 0x0000009ca888723c */ /* 0x040fe2000004180c */
[----:B------:R-:W-:Y:S07]  /*9eb0*/  LDSM.16.MT88.4 R12, [R227+0x5900] ;  /* 0x00590000e30c783b */ /* 0x000fee0000004200 */
[C---:B------:R-:W-:Y:S07]  /*9ec0*/  HMMA.16816.F32.BF16 R140, R168.reuse, R158, R16 ;  /* 0x0000009ea88c723c */ /* 0x040fee0000041810 */
[----:B------:R-:W-:Y:S02]  /*9ed0*/  MOV R18, R144 ;  /* 0x0000009000127202 */ /* 0x000fe40000000f00 */
[----:B------:R-:W-:Y:S02]  /*9ee0*/  MOV R19, R145 ;  /* 0x0000009100137202 */ /* 0x000fe40000000f00 */
[C---:B------:R-:W-:Y:S07]  /*9ef0*/  HMMA.16816.F32.BF16 R144, R168.reuse, R172, R20 ;  /* 0x000000aca890723c */ /* 0x040fee0000041814 */
        /* <DEDUP_REMOVED lines=11> */
[----:B------:R-:W-:Y:S01]  /*9fb0*/  MOV R31, R9 ;  /* 0x00000009001f7202 */ /* 0x000fe20000000f00 */
[C---:B------:R-:W-:Y:S01]  /*9fc0*/  HMMA.16816.F32.BF16 R156, R168.reuse, R178, R32 ;  /* 0x000000b2a89c723c */ /* 0x040fe20000041820 */
[----:B------:R-:W-:Y:S03]  /*9fd0*/  LDSM.16.MT88.4 R32, [R222+0x7900] ;  /* 0x00790000de20783b */ /* 0x000fe60000004200 */
[----:B------:R-:W-:Y:S02]  /*9fe0*/  MOV R177, R10 ;  /* 0x0000000a00b17202 */ /* 0x000fe40000000f00 */
[----:B------:R-:W-:Y:S02]  /*9ff0*/  MOV R176, R11 ;  /* 0x0000000b00b07202 */ /* 0x000fe40000000f00 */
[C---:B-1----:R-:W-:Y:S01]  /*a000*/  HMMA.16816.F32.BF16 R36, R168.reuse, R180, R36 ;  /* 0x000000b4a824723c */ /* 0x042fe20000041824 */
[----:B------:R-:W1:Y:S03]  /*a010*/  LDSM.16.MT88.4 R8, [R220+0x3900] ;  /* 0x00390000dc08783b */ /* 0x000e660000004200 */
[----:B------:R-:W-:Y:S02]  /*a020*/  MOV R179, R18 ;  /* 0x0000001200b37202 */ /* 0x000fe40000000f00 */
[----:B------:R-:W-:Y:S02]  /*a030*/  MOV R178, R19 ;  /* 0x0000001300b27202 */ /* 0x000fe40000000f00 */
[C---:B------:R-:W-:Y:S01]  /*a040*/  HMMA.16816.F32.BF16 R40, R168.reuse, R182, R40 ;  /* 0x000000b6a828723c */ /* 0x040fe20000041828 */
[----:B------:R-:W3:Y:S03]  /*a050*/  LDSM.16.MT88.4 R16, [R222+0x5900] ;  /* 0x00590000de10783b */ /* 0x000ee60000004200 */
[----:B------:R-:W-:Y:S02]  /*a060*/  MOV R181, R20 ;  /* 0x0000001400b57202 */ /* 0x000fe40000000f00 */
[----:B------:R-:W-:Y:S02]  /*a070*/  MOV R180, R21 ;  /* 0x0000001500b47202 */ /* 0x000fe40000000f00 */
[C---:B----4-:R-:W-:Y:S04]  /*a080*/  HMMA.16816.F32.BF16 R44, R168.reuse, R184, R44 ;  /* 0x000000b8a82c723c */ /* 0x050fe8000004182c */
[----:B------:R-:W-:Y:S02]  /*a090*/  MOV R183, R22 ;  /* 0x0000001600b77202 */ /* 0x000fe40000000f00 */
[----:B------:R-:W-:Y:S02]  /*a0a0*/  MOV R182, R23 ;  /* 0x0000001700b67202 */ /* 0x000fe40000000f00 */
[C---:B------:R-:W-:Y:S01]  /*a0b0*/  HMMA.16816.F32.BF16 R48, R168.reuse, R186, R48 ;  /* 0x000000baa830723c */ /* 0x040fe20000041830 */
[----:B------:R-:W4:Y:S03]  /*a0c0*/  LDSM.16.MT88.4 R20, [R221+0x5900] ;  /* 0x00590000dd14783b */ /* 0x000f260000004200 */
[----:B------:R-:W-:Y:S01]  /*a0d0*/  MOV R185, R31 ;  /* 0x0000001f00b97202 */ /* 0x000fe20000000f00 */
[----:B------:R-:W-:Y:S03]  /*a0e0*/  FADD.FTZ R3, R183, R3 ;  /* 0x00000003b7037221 */ /* 0x000fe60000010000 */
[C---:B--2---:R-:W-:Y:S01]  /*a0f0*/  HMMA.16816.F32.BF16 R52, R168.reuse, R4, R52 ;  /* 0x00000004a834723c */ /* 0x044fe20000041834 */
[----:B------:R-:W2:Y:S03]  /*a100*/  LDSM.16.MT88.4 R28, [R227+0x7900] ;  /* 0x00790000e31c783b */ /* 0x000ea60000004200 */
[----:B------:R-:W-:Y:S02]  /*a110*/  FADD.FTZ R2, R185, R201 ;  /* 0x000000c9b9027221 */ /* 0x000fe40000010000 */
[----:B------:R-:W-:Y:S02]  /*a120*/  FADD.FTZ R3, R181, R3 ;  /* 0x00000003b5037221 */ /* 0x000fe40000010000 */
[C---:B------:R-:W-:Y:S01]  /*a130*/  HMMA.16816.F32.BF16 R56, R168.reuse, R6, R56 ;  /* 0x00000006a838723c */ /* 0x040fe20000041838 */
[----:B------:R-:W5:Y:S03]  /*a140*/  LDSM.16.MT88.4 R4, [R221+0x7900] ;  /* 0x00790000dd04783b */ /* 0x000f660000004200 */
        /* <DEDUP_REMOVED lines=8> */
[----:B------:R-:W-:Y:S02]  /*a1d0*/  FADD.FTZ R3, R175, R3 ;  /* 0x00000003af037221 */ /* 0x000fe40000010000 */
[C---:B------:R-:W-:Y:S04]  /*a1e0*/  HMMA.16816.F32.BF16 R68, R168.reuse, R12, R68 ;  /* 0x0000000ca844723c */ /* 0x040fe80000041844 */
[----:B------:R-:W-:Y:S02]  /*a1f0*/  FADD.FTZ R2, R176, R2 ;  /* 0x00000002b0027221 */ /* 0x000fe40000010000 */
[----:B------:R-:W-:Y:S01]  /*a200*/  FADD.FTZ R240, R173, R3 ;  /* 0x00000003adf07221 */ /* 0x000fe20000010000 */
[----:B------:R-:W-:Y:S01]  /*a210*/  MOV R3, R0 ;  /* 0x0000000000037202 */ /* 0x000fe20000000f00 */
[C---:B------:R-:W-:Y:S04]  /*a220*/  HMMA.16816.F32.BF16 R72, R168.reuse, R14, R72 ;  /* 0x0000000ea848723c */ /* 0x040fe80000041848 */
[----:B------:R-:W-:Y:S04]  /*a230*/  FADD.FTZ R2, R174, R2 ;  /* 0x00000002ae027221 */ /* 0x000fe80000010000 */
[C---:B---3--:R-:W-:Y:S04]  /*a240*/  HMMA.16816.F32.BF16 R76, R168.reuse, R16, R76 ;  /* 0x00000010a84c723c */ /* 0x048fe8000004184c */
[----:B------:R-:W-:Y:S04]  /*a250*/  FADD.FTZ R2, R172, R2 ;  /* 0x00000002ac027221 */ /* 0x000fe80000010000 */
[C---:B------:R-:W-:Y:S04]  /*a260*/  HMMA.16816.F32.BF16 R80, R168.reuse, R18, R80 ;  /* 0x00000012a850723c */ /* 0x040fe80000041850 */
[----:B------:R-:W-:Y:S01]  /*a270*/  FADD.FTZ R239, R165, R2 ;  /* 0x00000002a5ef7221 */ /* 0x000fe20000010000 */
[-C--:B------:R-:W-:Y:S03]  /*a280*/  MOV R2, R164.reuse ;  /* 0x000000a400027202 */ /* 0x080fe60000000f00 */
[C---:B----4-:R-:W-:Y:S08]  /*a290*/  HMMA.16816.F32.BF16 R84, R168.reuse, R20, R84 ;  /* 0x00000014a854723c */ /* 0x050ff00000041854 */
[C---:B------:R-:W-:Y:S08]  /*a2a0*/  HMMA.16816.F32.BF16 R88, R168.reuse, R22, R88 ;  /* 0x00000016a858723c */ /* 0x040ff00000041858 */
[C---:B------:R-:W-:Y:S08]  /*a2b0*/  HMMA.16816.F32.BF16 R92, R168.reuse, R24, R92 ;  /* 0x00000018a85c723c */ /* 0x040ff0000004185c */
[C---:B------:R-:W-:Y:S08]  /*a2c0*/  HMMA.16816.F32.BF16 R96, R168.reuse, R26, R96 ;  /* 0x0000001aa860723c */ /* 0x040ff00000041860 */
[C---:B--2---:R-:W-:Y:S08]  /*a2d0*/  HMMA.16816.F32.BF16 R100, R168.reuse, R28, R100 ;  /* 0x0000001ca864723c */ /* 0x044ff00000041864 */
[C---:B------:R-:W-:Y:S08]  /*a2e0*/  HMMA.16816.F32.BF16 R104, R168.reuse, R30, R104 ;  /* 0x0000001ea868723c */ /* 0x040ff00000041868 */
[C---:B------:R-:W-:Y:S08]  /*a2f0*/  HMMA.16816.F32.BF16 R108, R168.reuse, R32, R108 ;  /* 0x00000020a86c723c */ /* 0x040ff0000004186c */
[C---:B------:R-:W-:Y:S08]  /*a300*/  HMMA.16816.F32.BF16 R112, R168.reuse, R34, R112 ;  /* 0x00000022a870723c */ /* 0x040ff00000041870 */
[C---:B-----5:R-:W-:Y:S08]  /*a310*/  HMMA.16816.F32.BF16 R116, R168.reuse, R4, R116 ;  /* 0x00000004a874723c */ /* 0x060ff00000041874 */
[C---:B------:R-:W-:Y:S08]  /*a320*/  HMMA.16816.F32.BF16 R120, R168.reuse, R6, R120 ;  /* 0x00000006a878723c */ /* 0x040ff00000041878 */
[C---:B-1----:R-:W-:Y:S07]  /*a330*/  HMMA.16816.F32.BF16 R124, R168.reuse, R8, R124 ;  /* 0x00000008a87c723c */ /* 0x042fee000004187c */
[----:B------:R-:W-:Y:S01]  /*a340*/  MOV R8, R164 ;  /* 0x000000a400087202 */ /* 0x000fe20000000f00 */
[----:B------:R-:W-:Y:S01]  /*a350*/  HMMA.16816.F32.BF16 R128, R168, R10, R128 ;  /* 0x0000000aa880723c */ /* 0x000fe20000041880 */
[----:B------:R-:W-:-:S07]  /*a360*/  @P0 BRA `(.L_x_5253) ;  /* 0xffffbbc000000947 */ /* 0x000fce000383ffff */
.L_x_5242:
        /* <DEDUP_REMOVED lines=28> */
.L_x_5255:
[----:B------:R-:W-:Y:S02]  /*a530*/  ULDC UR4, c[0x0][0x32c] ;  /* 0x0000cb0000047ab9 */ /* 0x000fe40000000800 */
[----:B------:R-:W-:-:S03]  /*a540*/  UISETP.NE.AND UP2, UPT, UR25, UR4, UPT ;  /* 0x000000041900728c */ /* 0x000fc6000bf45270 */
[----:B------:R-:W-:Y:S02]  /*a550*/  ULDC.64 UR4, c[0x0][0x330] ;  /* 0x0000cc0000047ab9 */ /* 0x000fe40000000a00 */
[----:B------:R-:W-:-:S07]  /*a560*/  UIMAD.WIDE.U32 UR26, UR24, UR4, URZ ;  /* 0x00000004181a72a5 */ /* 0x000fce000f8e003f */
[----:B------:R-:W-:Y:S02]  /*a570*/  @UP2 UMOV UR25, UR27 ;  /* 0x0000001b00192c82 */ /* 0x000fe40008000000 */
[----:B------:R-:W-:Y:S02]  /*a580*/  @UP2 USHF.R.U32.HI UR24, URZ, UR5, UR25 ;  /* 0x000000053f182299 */ /* 0x000fe40008011619 */
.L_x_5256:
[----:B------:R-:W-:Y:S02]  /*a590*/  ULDC UR4, c[0x0][0x32c] ;  /* 0x0000cb0000047ab9 */ /* 0x000fe40000000800 */
[----:B------:R-:W-:-:S04]  /*a5a0*/  UIMAD UR4, UR24, UR4, URZ ;  /* 0x00000004180472a4 */ /* 0x000fc8000f8e023f */
[----:B------:R-:W-:-:S04]  /*a5b0*/  UISETP.LT.AND UP2, UPT, UR21, UR4, UPT ;  /* 0x000000041500728c */ /* 0x000fc8000bf41270 */
[----:B------:R-:W-:-:S04]  /*a5c0*/  USEL UR21, UR21, UR4, !UP2 ;  /* 0x0000000415157287 */ /* 0x000fc8000d000000 */
.L_x_5254:
        /* <DEDUP_REMOVED lines=9> */
[----:B------:R-:W-:Y:S01]  /*a660*/  SHF.R.S32.HI R5, RZ, 0x1f, R244 ;  /* 0x0000001fff057819 */ /* 0x000fe200000114f4 */
[----:B------:R-:W-:Y:S01]  /*a670*/  IMAD.MOV.U32 R3, RZ, RZ, R0 ;  /* 0x000000ffff037224 */ /* 0x000fe200078e0000 */
[C---:B------:R-:W-:Y:S01]  /*a680*/  SHF.L.U64.HI R252, R243.reuse, 0x1, R248 ;  /* 0x00000001f3fc7819 */ /* 0x040fe200000102f8 */
[C---:B------:R-:W-:Y:S01]  /*a690*/  IMAD.SHL.U32 R0, R244.reuse, 0x2, RZ ;  /* 0x00000002f4007824 */ /* 0x040fe200078e00ff */
[----:B------:R-:W-:Y:S01]  /*a6a0*/  SEL R250, RZ, 0x10, P5 ;  /* 0x00000010fffa7807 */ /* 0x000fe20002800000 */
[----:B------:R-:W-:Y:S01]  /*a6b0*/  IMAD.MOV.U32 R165, RZ, RZ, R8 ;  /* 0x000000ffffa57224 */ /* 0x000fe200078e0008 */
[----:B------:R-:W-:Y:S01]  /*a6c0*/  SEL R249, RZ, 0x10, P4 ;  /* 0x00000010fff97807 */ /* 0x000fe20002000000 */
[----:B------:R-:W-:Y:S01]  /*a6d0*/  IMAD.SHL.U32 R251, R243, 0x2, RZ ;  /* 0x00000002f3fb7824 */ /* 0x000fe200078e00ff */
[----:B------:R-:W-:Y:S02]  /*a6e0*/  SHF.L.U64.HI R0, R244, 0x1, R5 ;  /* 0x00000001f4007819 */ /* 0x000fe40000010205 */
.L_x_5260:
        /* <DEDUP_REMOVED lines=36> */
[C---:B------:R-:W-:Y:S02]  /*a930*/  LEA R7, P0, R0.reuse, c[0x0][0x1f8], 0x1 ;  /* 0x00007e0000077a11 */ /* 0x040fe400078008ff */
[C---:B------:R-:W-:Y:S02]  /*a940*/  SHF.L.U64.HI R2, R241.reuse, 0x1, R246 ;  /* 0x00000001f1027819 */ /* 0x040fe400000102f6 */
        /* <DEDUP_REMOVED lines=36> */
.L_x_5258:
[C---:B--23--:R-:W-:Y:S01]  /*ab90*/  HMMA.16816.F32.BF16 R4, R168.reuse, R172, RZ ;  /* 0x000000aca804723c */ /* 0x04cfe200000418ff */
[----:B------:R-:W-:Y:S01]  /*aba0*/  LDSM.16.M88.4 R196, [R224+0x8100] ;  /* 0x00810000e0c4783b */ /* 0x000fe20000000200 */
[----:B------:R-:W-:Y:S05]  /*abb0*/  UISETP.GT.AND UP2, UPT, UR20, UR9, UPT ;  /* 0x000000091400728c */ /* 0x000fea000bf44270 */
[----:B------:R-:W0:Y:S01]  /*abc0*/  LDGDEPBAR ;  /* 0x00000000000079af */ /* 0x000e220000000000 */
[C---:B------:R-:W-:Y:S01]  /*abd0*/  HMMA.16816.F32.BF16 R8, R168.reuse, R174, RZ ;  /* 0x000000aea808723c */ /* 0x040fe200000418ff */
[----:B------:R-:W-:Y:S04]  /*abe0*/  PLOP3.LUT P0, PT, PT, PT, UP2, 0x40, 0x0 ;  /* 0x000000000000781c */ /* 0x000fe80003f0e828 */
[----:B------:R-:W2:Y:S03]  /*abf0*/  LDSM.16.M88.4 R172, [R225+0x10100] ;  /* 0x01010000e1ac783b */ /* 0x000ea60000000200 */
[C---:B----4-:R-:W-:Y:S03]  /*ac00*/  HMMA.16816.F32.BF16 R12, R168.reuse, R16, RZ ;  /* 0x00000010a80c723c */ /* 0x050fe600000418ff */
[----:B------:R-:W3:Y:S05]  /*ac10*/  LDSM.16.M88.4 R200, [R224+0x8900] ;  /* 0x00890000e0c8783b */ /* 0x000eea0000000200 */
[C---:B------:R-:W-:Y:S08]  /*ac20*/  HMMA.16816.F32.BF16 R16, R168.reuse, R18, RZ ;  /* 0x00000012a810723c */ /* 0x040ff000000418ff */
[C---:B-1----:R-:W-:Y:S08]  /*ac30*/  HMMA.16816.F32.BF16 R20, R168.reuse, R24, RZ ;  /* 0x00000018a814723c */ /* 0x042ff000000418ff */
[C---:B------:R-:W-:Y:S08]  /*ac40*/  HMMA.16816.F32.BF16 R24, R168.reuse, R26, RZ ;  /* 0x0000001aa818723c */ /* 0x040ff000000418ff */
[C---:B------:R-:W-:Y:S08]  /*ac50*/  HMMA.16816.F32.BF16 R28, R168.reuse, R32, RZ ;  /* 0x00000020a81c723c */ /* 0x040ff000000418ff */
[----:B------:R-:W-:Y:S01]  /*ac60*/  HMMA.16816.F32.BF16 R32, R168, R34, RZ ;  /* 0x00000022a820723c */ /* 0x000fe200000418ff */
        /* <DEDUP_REMOVED lines=8> */
[C---:B------:R-:W-:Y:S01]  /*acf0*/  HMMA.16816.F32.BF16 R24, R176.reuse, R190, R24 ;  /* 0x000000beb018723c */ /* 0x040fe20000041818 */
[----:B------:R-:W5:Y:S07]  /*ad00*/  LDSM.16.M88.4 R188, [R216] ;  /* 0x00000000d8bc783b */ /* 0x000f6e0000000200 */
[C---:B------:R-:W-:Y:S08]  /*ad10*/  HMMA.16816.F32.BF16 R28, R176.reuse, R192, R28 ;  /* 0x000000c0b01c723c */ /* 0x040ff0000004181c */
[----:B------:R-:W-:Y:S01]  /*ad20*/  HMMA.16816.F32.BF16 R32, R176, R194, R32 ;  /* 0x000000c2b020723c */ /* 0x000fe20000041820 */
[----:B------:R-:W4:Y:S06]  /*ad30*/  LDSM.16.M88.4 R176, [R216+0x800] ;  /* 0x00080000d8b0783b */ /* 0x000f2c0000000200 */
[----:B------:R-:W4:Y:S01]  /*ad40*/  LDSM.16.M88.4 R192, [R216+0x1000] ;  /* 0x00100000d8c0783b */ /* 0x000f220000000200 */
[C---:B--2---:R-:W-:Y:S08]  /*ad50*/  HMMA.16816.F32.BF16 R4, R172.reuse, R196, R4 ;  /* 0x000000c4ac04723c */ /* 0x044ff00000041804 */
[C---:B------:R-:W-:Y:S01]  /*ad60*/  HMMA.16816.F32.BF16 R8, R172.reuse, R198, R8 ;  /* 0x000000c6ac08723c */ /* 0x040fe20000041808 */
[----:B------:R-:W-:Y:S07]  /*ad70*/  LDSM.16.M88.4 R196, [R230+0x14100] ;  /* 0x01410000e6c4783b */ /* 0x000fee0000000200 */
        /* <DEDUP_REMOVED lines=8> */
[----:B------:R-:W2:Y:S06]  /*ae00*/  LDSM.16.M88.4 R172, [R229+0xa900] ;  /* 0x00a90000e5ac783b */ /* 0x000eac0000000200 */
[----:B------:R-:W3:Y:S01]  /*ae10*/  LDSM.16.M88.4 R180, [R229+0xb100] ;  /* 0x00b10000e5b4783b */ /* 0x000ee20000000200 */
[C---:B-----5:R-:W-:Y:S08]  /*ae20*/  HMMA.16816.F32.BF16 R4, R184.reuse, R188, R4 ;  /* 0x000000bcb804723c */ /* 0x060ff00000041804 */
[C---:B------:R-:W-:Y:S01]  /*ae30*/  HMMA.16816.F32.BF16 R8, R184.reuse, R190, R8 ;  /* 0x000000beb808723c */ /* 0x040fe20000041808 */
[----:B------:R-:W4:Y:S07]  /*ae40*/  LDSM.16.M88.4 R188, [R229+0xb900] ;  /* 0x00b90000e5bc783b */ /* 0x000f2e0000000200 */
[C---:B------:R-:W-:Y:S08]  /*ae50*/  HMMA.16816.F32.BF16 R12, R184.reuse, R176, R12 ;  /* 0x000000b0b80c723c */ /* 0x040ff0000004180c */
[C---:B------:R-:W-:Y:S01]  /*ae60*/  HMMA.16816.F32.BF16 R16, R184.reuse, R178, R16 ;  /* 0x000000b2b810723c */ /* 0x040fe20000041810 */
[----:B------:R-:W-:Y:S07]  /*ae70*/  LDSM.16.M88.4 R176, [R215] ;  /* 0x00000000d7b0783b */ /* 0x000fee0000000200 */
[C---:B------:R-:W-:Y:S08]  /*ae80*/  HMMA.16816.F32.BF16 R20, R184.reuse, R192, R20 ;  /* 0x000000c0b814723c */ /* 0x040ff00000041814 */
[C---:B------:R-:W-:Y:S01]  /*ae90*/  HMMA.16816.F32.BF16 R24, R184.reuse, R194, R24 ;  /* 0x000000c2b818723c */ /* 0x040fe20000041818 */
[----:B------:R-:W-:Y:S07]  /*aea0*/  LDSM.16.M88.4 R192, [R213] ;  /* 0x00000000d5c0783b */ /* 0x000fee0000000200 */
[C---:B-1----:R-:W-:Y:S08]  /*aeb0*/  HMMA.16816.F32.BF16 R28, R184.reuse, R168, R28 ;  /* 0x000000a8b81c723c */ /* 0x042ff0000004181c */
[----:B------:R-:W-:Y:S01]  /*aec0*/  HMMA.16816.F32.BF16 R32, R184, R170, R32 ;  /* 0x000000aab820723c */ /* 0x000fe20000041820 */
[----:B------:R-:W1:Y:S06]  /*aed0*/  LDSM.16.M88.4 R168, [R226+0x14100] ;  /* 0x01410000e2a8783b */ /* 0x000e6c0000000200 */
[----:B------:R-:W5:Y:S01]  /*aee0*/  LDSM.16.M88.4 R184, [R214] ;  /* 0x00000000d6b8783b */ /* 0x000f620000000200 */
[C---:B------:R-:W-:Y:S08]  /*aef0*/  HMMA.16816.F32.BF16 R4, R196.reuse, R200, R4 ;  /* 0x000000c8c404723c */ /* 0x040ff00000041804 */
[C---:B------:R-:W-:Y:S01]  /*af00*/  HMMA.16816.F32.BF16 R8, R196.reuse, R202, R8 ;  /* 0x000000cac408723c */ /* 0x040fe20000041808 */
[----:B------:R-:W1:Y:S07]  /*af10*/  LDSM.16.M88.4 R200, [R212] ;  /* 0x00000000d4c8783b */ /* 0x000e6e0000000200 */
[C---:B--2---:R-:W-:Y:S08]  /*af20*/  HMMA.16816.F32.BF16 R12, R196.reuse, R172, R12 ;  /* 0x000000acc40c723c */ /* 0x044ff0000004180c */
[C---:B------:R-:W-:Y:S01]  /*af30*/  HMMA.16816.F32.BF16 R16, R196.reuse, R174, R16 ;  /* 0x000000aec410723c */ /* 0x040fe20000041810 */
[----:B------:R-:W-:Y:S07]  /*af40*/  LDSM.16.M88.4 R172, [R225+0x14100] ;  /* 0x01410000e1ac783b */ /* 0x000fee0000000200 */
[C---:B---3--:R-:W-:Y:S08]  /*af50*/  HMMA.16816.F32.BF16 R20, R196.reuse, R180, R20 ;  /* 0x000000b4c414723c */ /* 0x048ff00000041814 */
[C---:B------:R-:W-:Y:S01]  /*af60*/  HMMA.16816.F32.BF16 R24, R196.reuse, R182, R24 ;  /* 0x000000b6c418723c */ /* 0x040fe20000041818 */
[----:B------:R-:W2:Y:S07]  /*af70*/  LDSM.16.M88.4 R180, [R224+0xa100] ;  /* 0x00a10000e0b4783b */ /* 0x000eae0000000200 */
[C---:B----4-:R-:W-:Y:S08]  /*af80*/  HMMA.16816.F32.BF16 R28, R196.reuse, R188, R28 ;  /* 0x000000bcc41c723c */ /* 0x050ff0000004181c */
[----:B------:R-:W-:Y:S01]  /*af90*/  HMMA.16816.F32.BF16 R32, R196, R190, R32 ;  /* 0x000000bec420723c */ /* 0x000fe20000041820 */
[----:B------:R-:W3:Y:S06]  /*afa0*/  LDSM.16.M88.4 R188, [R224+0xa900] ;  /* 0x00a90000e0bc783b */ /* 0x000eec0000000200 */
[----:B------:R-:W4:Y:S01]  /*afb0*/  LDSM.16.M88.4 R196, [R224+0xb100] ;  /* 0x00b10000e0c4783b */ /* 0x000f220000000200 */
[C---:B-1----:R-:W-:Y:S08]  /*afc0*/  HMMA.16816.F32.BF16 R4, R168.reuse, R176, R4 ;  /* 0x000000b0a804723c */ /* 0x042ff00000041804 */
[C---:B------:R-:W-:Y:S01]  /*afd0*/  HMMA.16816.F32.BF16 R8, R168.reuse, R178, R8 ;  /* 0x000000b2a808723c */ /* 0x040fe20000041808 */
[----:B------:R-:W1:Y:S07]  /*afe0*/  LDSM.16.M88.4 R176, [R224+0xb900] ;  /* 0x00b90000e0b0783b */ /* 0x000e6e0000000200 */
[C---:B-----5:R-:W-:Y:S08]  /*aff0*/  HMMA.16816.F32.BF16 R12, R168.reuse, R184, R12 ;  /* 0x000000b8a80c723c */ /* 0x060ff0000004180c */
[C---:B------:R-:W-:Y:S01]  /*b000*/  HMMA.16816.F32.BF16 R16, R168.reuse, R186, R16 ;  /* 0x000000baa810723c */ /* 0x040fe20000041810 */
[----:B------:R-:W-:Y:S07]  /*b010*/  LDSM.16.M88.4 R184, [R223+0x14100] ;  /* 0x01410000dfb8783b */ /* 0x000fee0000000200 */
[C---:B------:R-:W-:Y:S08]  /*b020*/  HMMA.16816.F32.BF16 R20, R168.reuse, R192, R20 ;  /* 0x000000c0a814723c */ /* 0x040ff00000041814 */
[C---:B------:R-:W-:Y:S01]  /*b030*/  HMMA.16816.F32.BF16 R24, R168.reuse, R194, R24 ;  /* 0x000000c2a818723c */ /* 0x040fe20000041818 */
[----:B------:R-:W5:Y:S07]  /*b040*/  LDSM.16.M88.4 R192, [R216+0x2000] ;  /* 0x00200000d8c0783b */ /* 0x000f6e0000000200 */
        /* <DEDUP_REMOVED lines=13> */
[C---:B-1----:R-:W-:Y:S08]  /*b120*/  HMMA.16816.F32.BF16 R28, R172.reuse, R176, R28 ;  /* 0x000000b0ac1c723c */ /* 0x042ff0000004181c */
[----:B------:R-:W-:Y:S01]  /*b130*/  HMMA.16816.F32.BF16 R32, R172, R178, R32 ;  /* 0x000000b2ac20723c */ /* 0x000fe20000041820 */
[----:B------:R-:W-:Y:S06]  /*b140*/  LDSM.16.M88.4 R172, [R229+0xd100] ;  /* 0x00d10000e5ac783b */ /* 0x000fec0000000200 */
[----:B------:R-:W-:Y:S01]  /*b150*/  LDSM.16.M88.4 R176, [R229+0xd900] ;  /* 0x00d90000e5b0783b */ /* 0x000fe20000000200 */
[C---:B-----5:R-:W-:Y:S08]  /*b160*/  HMMA.16816.F32.BF16 R4, R184.reuse, R192, R4 ;  /* 0x000000c0b804723c */ /* 0x060ff00000041804 */
[C---:B------:R-:W-:Y:S01]  /*b170*/  HMMA.16816.F32.BF16 R8, R184.reuse, R194, R8 ;  /* 0x000000c2b808723c */ /* 0x040fe20000041808 */
[----:B------:R-:W-:Y:S07]  /*b180*/  LDSM.16.M88.4 R192, [R226+0x18100] ;  /* 0x01810000e2c0783b */ /* 0x000fee0000000200 */
[C---:B------:R-:W-:Y:S08]  /*b190*/  HMMA.16816.F32.BF16 R12, R184.reuse, R168, R12 ;  /* 0x000000a8b80c723c */ /* 0x040ff0000004180c */
[C---:B------:R-:W-:Y:S01]  /*b1a0*/  HMMA.16816.F32.BF16 R16, R184.reuse, R170, R16 ;  /* 0x000000aab810723c */ /* 0x040fe20000041810 */
[----:B------:R-:W1:Y:S07]  /*b1b0*/  LDSM.16.M88.4 R168, [R229+0xc900] ;  /* 0x00c90000e5a8783b */ /* 0x000e6e0000000200 */
[C---:B------:R-:W-:Y:S08]  /*b1c0*/  HMMA.16816.F32.BF16 R20, R184.reuse, R200, R20 ;  /* 0x000000c8b814723c */ /* 0x040ff00000041814 */
[C---:B------:R-:W-:Y:S01]  /*b1d0*/  HMMA.16816.F32.BF16 R24, R184.reuse, R202, R24 ;  /* 0x000000cab818723c */ /* 0x040fe20000041818 */
[----:B------:R-:W4:Y:S07]  /*b1e0*/  LDSM.16.M88.4 R200, [R211] ;  /* 0x00000000d3c8783b */ /* 0x000f2e0000000200 */
[C---:B--2---:R-:W-:Y:S08]  /*b1f0*/  HMMA.16816.F32.BF16 R28, R184.reuse, R180, R28 ;  /* 0x000000b4b81c723c */ /* 0x044ff0000004181c */
[----:B------:R-:W-:Y:S01]  /*b200*/  HMMA.16816.F32.BF16 R32, R184, R182, R32 ;  /* 0x000000b6b820723c */ /* 0x000fe20000041820 */
[----:B------:R-:W2:Y:S06]  /*b210*/  LDSM.16.M88.4 R180, [R210] ;  /* 0x00000000d2b4783b */ /* 0x000eac0000000200 */
[----:B------:R-:W5:Y:S01]  /*b220*/  LDSM.16.M88.4 R184, [R209] ;  /* 0x00000000d1b8783b */ /* 0x000f620000000200 */
[C---:B---3--:R-:W-:Y:S08]  /*b230*/  HMMA.16816.F32.BF16 R4, R188.reuse, R196, R4 ;  /* 0x000000c4bc04723c */ /* 0x048ff00000041804 */
[C---:B------:R-:W-:Y:S01]  /*b240*/  HMMA.16816.F32.BF16 R8, R188.reuse, R198, R8 ;  /* 0x000000c6bc08723c */ /* 0x040fe20000041808 */
[----:B------:R-:W3:Y:S07]  /*b250*/  LDSM.16.M88.4 R196, [R208] ;  /* 0x00000000d0c4783b */ /* 0x000eee0000000200 */
        /* <DEDUP_REMOVED lines=10> */
[C---:B----4-:R-:W-:Y:S08]  /*b300*/  HMMA.16816.F32.BF16 R4, R192.reuse, R200, R4 ;  /* 0x000000c8c004723c */ /* 0x050ff00000041804 */
[C---:B------:R-:W-:Y:S01]  /*b310*/  HMMA.16816.F32.BF16 R8, R192.reuse, R202, R8 ;  /* 0x000000cac008723c */ /* 0x040fe20000041808 */
[----:B------:R-:W4:Y:S07]  /*b320*/  LDSM.16.M88.4 R200, [R224+0xd900] ;  /* 0x00d90000e0c8783b */ /* 0x000f2e0000000200 */
[C---:B--2---:R-:W-:Y:S08]  /*b330*/  HMMA.16816.F32.BF16 R12, R192.reuse, R180, R12 ;  /* 0x000000b4c00c723c */ /* 0x044ff0000004180c */
[C---:B------:R-:W-:Y:S01]  /*b340*/  HMMA.16816.F32.BF16 R16, R192.reuse, R182, R16 ;  /* 0x000000b6c010723c */ /* 0x040fe20000041810 */
[----:B------:R-:W-:Y:S07]  /*b350*/  LDSM.16.M88.4 R180, [R223+0x18100] ;  /* 0x01810000dfb4783b */ /* 0x000fee0000000200 */
[C---:B-----5:R-:W-:Y:S08]  /*b360*/  HMMA.16816.F32.BF16 R20, R192.reuse, R184, R20 ;  /* 0x000000b8c014723c */ /* 0x060ff00000041814 */
[C---:B------:R-:W-:Y:S01]  /*b370*/  HMMA.16816.F32.BF16 R24, R192.reuse, R186, R24 ;  /* 0x000000bac018723c */ /* 0x040fe20000041818 */
[----:B------:R-:W2:Y:S07]  /*b380*/  LDSM.16.M88.4 R184, [R216+0x4000] ;  /* 0x00400000d8b8783b */ /* 0x000eae0000000200 */
[C---:B---3--:R-:W-:Y:S08]  /*b390*/  HMMA.16816.F32.BF16 R28, R192.reuse, R196, R28 ;  /* 0x000000c4c01c723c */ /* 0x048ff0000004181c */
[----:B------:R-:W-:Y:S01]  /*b3a0*/  HMMA.16816.F32.BF16 R32, R192, R198, R32 ;  /* 0x000000c6c020723c */ /* 0x000fe20000041820 */
[----:B------:R-:W3:Y:S06]  /*b3b0*/  LDSM.16.M88.4 R192, [R216+0x4800] ;  /* 0x00480000d8c0783b */ /* 0x000eec0000000200 */
        /* <DEDUP_REMOVED lines=10> */
[C---:B----4-:R-:W-:Y:S08]  /*b460*/  HMMA.16816.F32.BF16 R28, R168.reuse, R200, R28 ;  /* 0x000000c8a81c723c */ /* 0x050ff0000004181c */
[----:B------:R-:W-:Y:S01]  /*b470*/  HMMA.16816.F32.BF16 R32, R168, R202, R32 ;  /* 0x000000caa820723c */ /* 0x000fe20000041820 */
[----:B------:R-:W4:Y:S06]  /*b480*/  LDSM.16.M88.4 R168, [R229+0xe900] ;  /* 0x00e90000e5a8783b */ /* 0x000f2c0000000200 */
[----:B------:R-:W1:Y:S01]  /*b490*/  LDSM.16.M88.4 R200, [R229+0xf100] ;  /* 0x00f10000e5c8783b */ /* 0x000e620000000200 */
[C---:B--2---:R-:W-:Y:S08]  /*b4a0*/  HMMA.16816.F32.BF16 R4, R180.reuse, R184, R4 ;  /* 0x000000b8b404723c */ /* 0x044ff00000041804 */
[C---:B------:R-:W-:Y:S01]  /*b4b0*/  HMMA.16816.F32.BF16 R8, R180.reuse, R186, R8 ;  /* 0x000000bab408723c */ /* 0x040fe20000041808 */
[----:B------:R-:W2:Y:S07]  /*b4c0*/  LDSM.16.M88.4 R184, [R229+0xf900] ;  /* 0x00f90000e5b8783b */ /* 0x000eae0000000200 */
[C---:B---3--:R-:W-:Y:S08]  /*b4d0*/  HMMA.16816.F32.BF16 R12, R180.reuse, R192, R12 ;  /* 0x000000c0b40c723c */ /* 0x048ff0000004180c */
[C---:B------:R-:W-:Y:S01]  /*b4e0*/  HMMA.16816.F32.BF16 R16, R180.reuse, R194, R16 ;  /* 0x000000c2b410723c */ /* 0x040fe20000041810 */
[----:B------:R-:W-:Y:S07]  /*b4f0*/  LDSM.16.M88.4 R192, [R226+0x1c100] ;  /* 0x01c10000e2c0783b */ /* 0x000fee0000000200 */
[C---:B-----5:R-:W-:Y:S08]  /*b500*/  HMMA.16816.F32.BF16 R20, R180.reuse, R196, R20 ;  /* 0x000000c4b414723c */ /* 0x060ff00000041814 */
[C---:B------:R-:W-:Y:S01]  /*b510*/  HMMA.16816.F32.BF16 R24, R180.reuse, R198, R24 ;  /* 0x000000c6b418723c */ /* 0x040fe20000041818 */
[----:B------:R-:W3:Y:S07]  /*b520*/  LDSM.16.M88.4 R196, [R207] ;  /* 0x00000000cfc4783b */ /* 0x000eee0000000200 */
[C---:B-1----:R-:W-:Y:S08]  /*b530*/  HMMA.16816.F32.BF16 R28, R180.reuse, R172, R28 ;  /* 0x000000acb41c723c */ /* 0x042ff0000004181c */
[----:B------:R-:W-:Y:S01]  /*b540*/  HMMA.16816.F32.BF16 R32, R180, R174, R32 ;  /* 0x000000aeb420723c */ /* 0x000fe20000041820 */
[----:B------:R-:W-:Y:S06]  /*b550*/  LDSM.16.M88.4 R172, [R205] ;  /* 0x00000000cdac783b */ /* 0x000fec0000000200 */
[----:B------:R-:W-:Y:S01]  /*b560*/  LDSM.16.M88.4 R180, [R204] ;  /* 0x00000000ccb4783b */ /* 0x000fe20000000200 */
[C---:B------:R-:W-:Y:S08]  /*b570*/  HMMA.16816.F32.BF16 R4, R176.reuse, R188, R4 ;  /* 0x000000bcb004723c */ /* 0x040ff00000041804 */
[C---:B------:R-:W-:Y:S01]  /*b580*/  HMMA.16816.F32.BF16 R8, R176.reuse, R190, R8 ;  /* 0x000000beb008723c */ /* 0x040fe20000041808 */
[----:B------:R-:W-:Y:S07]  /*b590*/  LDSM.16.M88.4 R188, [R225+0x1c100] ;  /* 0x01c10000e1bc783b */ /* 0x000fee0000000200 */
[C---:B----4-:R-:W-:Y:S08]  /*b5a0*/  HMMA.16816.F32.BF16 R12, R176.reuse, R168, R12 ;  /* 0x000000a8b00c723c */ /* 0x050ff0000004180c */
[C---:B------:R-:W-:Y:S01]  /*b5b0*/  HMMA.16816.F32.BF16 R16, R176.reuse, R170, R16 ;  /* 0x000000aab010723c */ /* 0x040fe20000041810 */
[----:B------:R-:W1:Y:S07]  /*b5c0*/  LDSM.16.M88.4 R168, [R206] ;  /* 0x00000000cea8783b */ /* 0x000e6e0000000200 */
[C---:B------:R-:W-:Y:S08]  /*b5d0*/  HMMA.16816.F32.BF16 R20, R176.reuse, R200, R20 ;  /* 0x000000c8b014723c */ /* 0x040ff00000041814 */
[C---:B------:R-:W-:Y:S01]  /*b5e0*/  HMMA.16816.F32.BF16 R24, R176.reuse, R202, R24 ;  /* 0x000000cab018723c */ /* 0x040fe20000041818 */
[----:B------:R-:W4:Y:S07]  /*b5f0*/  LDSM.16.M88.4 R200, [R224+0xe100] ;  /* 0x00e10000e0c8783b */ /* 0x000f2e0000000200 */
[C---:B--2---:R-:W-:Y:S08]  /*b600*/  HMMA.16816.F32.BF16 R28, R176.reuse, R184, R28 ;  /* 0x000000b8b01c723c */ /* 0x044ff0000004181c */
[----:B------:R-:W-:Y:S01]  /*b610*/  HMMA.16816.F32.BF16 R32, R176, R186, R32 ;  /* 0x000000bab020723c */ /* 0x000fe20000041820 */
[----:B------:R-:W2:Y:S06]  /*b620*/  LDSM.16.M88.4 R176, [R224+0xe900] ;  /* 0x00e90000e0b0783b */ /* 0x000eac0000000200 */
[----:B------:R-:W5:Y:S01]  /*b630*/  LDSM.16.M88.4 R184, [R224+0xf100] ;  /* 0x00f10000e0b8783b */ /* 0x000f620000000200 */
        /* <DEDUP_REMOVED lines=15> */
[----:B------:R-:W4:Y:S01]  /*b730*/  LDSM.16.M88.4 R200, [R216+0x7800] ;  /* 0x00780000d8c8783b */ /* 0x000f220000000200 */
[----:B------:R-:W-:Y:S05]  /*b740*/  DEPBAR.LE SB0, 0x0 ;  /* 0x000080000000791a */ /* 0x000fea0000000000 */
[----:B------:R-:W-:Y:S01]  /*b750*/  BAR.SYNC.DEFER_BLOCKING 0x0 ;  /* 0x0000000000007b1d */ /* 0x000fe20000010000 */
[C---:B--2---:R-:W-:Y:S08]  /*b760*/  HMMA.16816.F32.BF16 R12, R188.reuse, R176, R12 ;  /* 0x000000b0bc0c723c */ /* 0x044ff0000004180c */
[C---:B------:R-:W-:Y:S08]  /*b770*/  HMMA.16816.F32.BF16 R16, R188.reuse, R178, R16 ;  /* 0x000000b2bc10723c */ /* 0x040ff00000041810 */
[C---:B-----5:R-:W-:Y:S08]  /*b780*/  HMMA.16816.F32.BF16 R20, R188.reuse, R184, R20 ;  /* 0x000000b8bc14723c */ /* 0x060ff00000041814 */
[C---:B------:R-:W-:Y:S08]  /*b790*/  HMMA.16816.F32.BF16 R24, R188.reuse, R186, R24 ;  /* 0x000000babc18723c */ /* 0x040ff00000041818 */
[C---:B---3--:R-:W-:Y:S08]  /*b7a0*/  HMMA.16816.F32.BF16 R28, R188.reuse, R196, R28 ;  /* 0x000000c4bc1c723c */ /* 0x048ff0000004181c */
[----:B------:R-:W-:Y:S08]  /*b7b0*/  HMMA.16816.F32.BF16 R32, R188, R198, R32 ;  /* 0x000000c6bc20723c */ /* 0x000ff00000041820 */
[C---:B-1----:R-:W-:Y:S08]  /*b7c0*/  HMMA.16816.F32.BF16 R4, R168.reuse, R172, R4 ;  /* 0x000000aca804723c */ /* 0x042ff00000041804 */
[C---:B------:R-:W-:Y:S08]  /*b7d0*/  HMMA.16816.F32.BF16 R8, R168.reuse, R174, R8 ;  /* 0x000000aea808723c */ /* 0x040ff00000041808 */
[C---:B------:R-:W-:Y:S08]  /*b7e0*/  HMMA.16816.F32.BF16 R12, R168.reuse, R180, R12 ;  /* 0x000000b4a80c723c */ /* 0x040ff0000004180c */
[C---:B------:R-:W-:Y:S08]  /*b7f0*/  HMMA.16816.F32.BF16 R16, R168.reuse, R182, R16 ;  /* 0x000000b6a810723c */ /* 0x040ff00000041810 */
[C---:B------:R-:W-:Y:S08]  /*b800*/  HMMA.16816.F32.BF16 R20, R168.reuse, R192, R20 ;  /* 0x000000c0a814723c */ /* 0x040ff00000041814 */
[C---:B------:R-:W-:Y:S08]  /*b810*/  HMMA.16816.F32.BF16 R24, R168.reuse, R194, R24 ;  /* 0x000000c2a818723c */ /* 0x040ff00000041818 */
[C---:B----4-:R-:W-:Y:S08]  /*b820*/  HMMA.16816.F32.BF16 R28, R168.reuse, R200, R28 ;  /* 0x000000c8a81c723c */ /* 0x050ff0000004181c */
        /* <DEDUP_REMOVED lines=10> */
[----:B------:R-:W-:Y:S01]  /*b8d0*/  LOP3.LUT R176, R176, 0xf, RZ, 0xc0, !PT ;  /* 0x0000000fb0b07812 */ /* 0x000fe200078ec0ff */
[----:B------:R-:W-:Y:S01]  /*b8e0*/  IMAD.SHL.U32 R186, R244, 0x2, RZ ;  /* 0x00000002f4ba7824 */ /* 0x000fe200078e00ff */
        /* <DEDUP_REMOVED lines=30> */
[----:B------:R-:W-:Y:S01]  /*bad0*/  SHFL.IDX PT, R175, R168, RZ, 0x181f ;  /* 0x00181fffa8af7589 */ /* 0x000fe200000e0000 */
[----:B------:R-:W-:Y:S03]  /*bae0*/  IMAD.SHL.U32 R0, R241, 0x2, RZ ;  /* 0x00000002f1007824 */ /* 0x000fe600078e00ff */
[----:B------:R-:W1:Y:S04]  /*baf0*/  SHFL.IDX PT, R169, R168, 0x1, 0x181f ;  /* 0x00381f00a8a97f89 */ /* 0x000e6800000e0000 */
[----:B------:R-:W2:Y:S04]  /*bb00*/  SHFL.IDX PT, R171, R167, 0x1, 0x181f ;  /* 0x00381f00a7ab7f89 */ /* 0x000ea800000e0000 */
[----:B------:R-:W3:Y:S01]  /*bb10*/  SHFL.IDX PT, R167, R167, RZ, 0x181f ;  /* 0x00181fffa7a77589 */ /* 0x000ee200000e0000 */
[----:B-1----:R-:W-:Y:S04]  /*bb20*/  IADD3 R178, P1, P0, R178, R169, R251 ;  /* 0x000000a9b2b27210 */ /* 0x002fe8000783e0fb */
[----:B--2---:R-:W-:Y:S02]  /*bb30*/  IADD3.X R179, RZ, R171, R252, P1, P0 ;  /* 0x000000abffb37210 */ /* 0x004fe40000fe04fc */
[----:B------:R-:W-:Y:S04]  /*bb40*/  IADD3 R176, P1, P0, R176, R169, R164 ;  /* 0x000000a9b0b07210 */ /* 0x000fe8000783e0a4 */
[----:B------:R-:W-:Y:S02]  /*bb50*/  IADD3.X R177, RZ, R171, R166, P1, P0 ;  /* 0x000000abffb17210 */ /* 0x000fe40000fe04a6 */
[----:B------:R-:W-:Y:S04]  /*bb60*/  IADD3 R172, P1, P0, R172, R169, R0 ;  /* 0x000000a9acac7210 */ /* 0x000fe8000783e000 */
[----:B------:R-:W-:Y:S02]  /*bb70*/  IADD3.X R173, RZ, R171, R2, P1, P0 ;  /* 0x000000abffad7210 */ /* 0x000fe40000fe0402 */
[----:B------:R-:W-:Y:S05]  /*bb80*/  IADD3 R180, P0, R175, R164, RZ ;  /* 0x000000a4afb47210 */ /* 0x000fea0007f1e0ff */
[----:B---3--:R-:W-:Y:S01]  /*bb90*/  IMAD.X R181, R167, 0x1, R166, P0 ;  /* 0x00000001a7b57824 */ /* 0x008fe200000e06a6 */
[----:B------:R-:W-:Y:S05]  /*bba0*/  IADD3 R182, P0, R175, R0, RZ ;  /* 0x00000000afb67210 */ /* 0x000fea0007f1e0ff */
[----:B------:R-:W-:Y:S01]  /*bbb0*/  IMAD.X R183, R167, 0x1, R2, P0 ;  /* 0x00000001a7b77824 */ /* 0x000fe200000e0602 */
[-C--:B------:R-:W-:Y:S05]  /*bbc0*/  IADD3 R184, P0, R175, R186.reuse, RZ ;  /* 0x000000baafb87210 */ /* 0x080fea0007f1e0ff */
        /* <DEDUP_REMOVED lines=18> */
.L_x_5259:
[----:B------:R-:W-:Y:S01]  /*bcf0*/  FMNMX.FTZ R0, R4, R3, !PT ;  /* 0x0000000304007209 */ /* 0x000fe20007810000 */
[----:B-1----:R-:W-:Y:S01]  /*bd00*/  LDSM.16.MT88.4 R172, [R222+0x100] ;  /* 0x00010000deac783b */ /* 0x002fe20000004200 */
        /* <DEDUP_REMOVED lines=34> */
[----:B------:R-:W-:Y:S02]  /*bf30*/  PLOP3.LUT P0, PT, PT, PT, UP2, 0x80, 0x0 ;  /* 0x000000000000781c */ /* 0x000fe40003f0f028 */
[----:B------:R-:W-:Y:S02]  /*bf40*/  FMNMX.FTZ R170, R33, R0, !PT ;  /* 0x0000000021aa7209 */ /* 0x000fe40007810000 */
[----:B------:R-:W-:Y:S03]  /*bf50*/  FMNMX.FTZ R0, R34, R169, !PT ;  /* 0x000000a922007209 */ /* 0x000fe60007810000 */
[----:B------:R-:W-:Y:S01]  /*bf60*/  SHFL.BFLY PT, R171, R170, 0x2, 0x1f ;  /* 0x0c401f00aaab7f89 */ /* 0x000fe200000e0000 */
[----:B------:R-:W-:Y:S07]  /*bf70*/  FMNMX.FTZ R166, R35, R0, !PT ;  /* 0x0000000023a67209 */ /* 0x000fee0007810000 */
[----:B------:R-:W1:Y:S02]  /*bf80*/  SHFL.BFLY PT, R169, R166, 0x2, 0x1f ;  /* 0x0c401f00a6a97f89 */ /* 0x000e6400000e0000 */
[----:B-1----:R-:W-:Y:S02]  /*bf90*/  FMNMX.FTZ R167, R166, R169, !PT ;  /* 0x000000a9a6a77209 */ /* 0x002fe40007810000 */
[----:B------:R-:W-:Y:S04]  /*bfa0*/  FMNMX.FTZ R168, R170, R171, !PT ;  /* 0x000000abaaa87209 */ /* 0x000fe80007810000 */
[----:B------:R-:W1:Y:S08]  /*bfb0*/  SHFL.BFLY PT, R164, R167, 0x1, 0x1f ;  /* 0x0c201f00a7a47f89 */ /* 0x000e7000000e0000 */
[----:B------:R-:W2:Y:S01]  /*bfc0*/  SHFL.BFLY PT, R171, R168, 0x1, 0x1f ;  /* 0x0c201f00a8ab7f89 */ /* 0x000ea200000e0000 */
[----:B-1----:R-:W-:Y:S05]  /*bfd0*/  FMNMX.FTZ R164, R164, R167, !PT ;  /* 0x000000a7a4a47209 */ /* 0x002fea0007810000 */
[----:B------:R-:W-:Y:S01]  /*bfe0*/  FMUL.FTZ R189, R164, c[0x0][0x2d0] ;  /* 0x0000b400a4bd7a20 */ /* 0x000fe20000410000 */
[----:B--2---:R-:W-:Y:S03]  /*bff0*/  FMNMX.FTZ R0, R168, R171, !PT ;  /* 0x000000aba8007209 */ /* 0x004fe60007810000 */
[--C-:B------:R-:W-:Y:S01]  /*c000*/  FFMA.FTZ R6, R6, c[0x0][0x2d0], -R189.reuse ;  /* 0x0000b40006067a23 */ /* 0x100fe200000108bd */
[----:B------:R-:W1:Y:S01]  /*c010*/  LDSM.16.MT88.4 R168, [R227+0x100] ;  /* 0x00010000e3a8783b */ /* 0x000e620000004200 */
[----:B------:R-:W-:Y:S02]  /*c020*/  FFMA.FTZ R7, R7, c[0x0][0x2d0], -R189 ;  /* 0x0000b40007077a23 */ /* 0x000fe400000108bd */
[C---:B------:R-:W-:Y:S02]  /*c030*/  FADD.FTZ R2, -R0.reuse, R3 ;  /* 0x0000000300027221 */ /* 0x040fe40000010100 */
[----:B------:R-:W-:Y:S01]  /*c040*/  FMUL.FTZ R191, R0, c[0x0][0x2d0] ;  /* 0x0000b40000bf7a20 */ /* 0x000fe20000410000 */
[----:B------:R-:W-:Y:S01]  /*c050*/  MUFU.EX2 R6, R6 ;  /* 0x0000000600067308 */ /* 0x000fe20000000800 */
[----:B------:R-:W-:Y:S02]  /*c060*/  FMUL.FTZ R3, R2, c[0x0][0x2d0] ;  /* 0x0000b40002037a20 */ /* 0x000fe40000410000 */
[----:B------:R-:W-:Y:S02]  /*c070*/  FADD.FTZ R2, -R164, R165 ;  /* 0x000000a5a4027221 */ /* 0x000fe40000010100 */
[--C-:B------:R-:W-:Y:S02]  /*c080*/  FFMA.FTZ R188, R4, c[0x0][0x2d0], -R191.reuse ;  /* 0x0000b40004bc7a23 */ /* 0x100fe400000108bf */
[----:B------:R-:W-:Y:S02]  /*c090*/  FMUL.FTZ R165, R2, c[0x0][0x2d0] ;  /* 0x0000b40002a57a20 */ /* 0x000fe40000410000 */
[--C-:B------:R-:W-:Y:S01]  /*c0a0*/  FFMA.FTZ R5, R5, c[0x0][0x2d0], -R191.reuse ;  /* 0x0000b40005057a23 */ /* 0x100fe200000108bf */
[----:B------:R-:W-:Y:S01]  /*c0b0*/  MUFU.EX2 R7, R7 ;  /* 0x0000000700077308 */ /* 0x000fe20000000800 */
[--C-:B------:R-:W-:Y:S02]  /*c0c0*/  FFMA.FTZ R166, R8, c[0x0][0x2d0], -R191.reuse ;  /* 0x0000b40008a67a23 */ /* 0x100fe400000108bf */
[----:B------:R-:W-:Y:S02]  /*c0d0*/  FFMA.FTZ R167, R9, c[0x0][0x2d0], -R191 ;  /* 0x0000b40009a77a23 */ /* 0x000fe400000108bf */
[----:B------:R-:W-:Y:S02]  /*c0e0*/  FFMA.FTZ R190, R11, c[0x0][0x2d0], -R189 ;  /* 0x0000b4000bbe7a23 */ /* 0x000fe400000108bd */
[--C-:B------:R-:W-:Y:S02]  /*c0f0*/  FFMA.FTZ R192, R12, c[0x0][0x2d0], -R191.reuse ;  /* 0x0000b4000cc07a23 */ /* 0x100fe400000108bf */
[----:B------:R-:W-:Y:S01]  /*c100*/  FFMA.FTZ R193, R13, c[0x0][0x2d0], -R191 ;  /* 0x0000b4000dc17a23 */ /* 0x000fe200000108bf */
[----:B------:R2:W3:Y:S01]  /*c110*/  MUFU.EX2 R2, R165 ;  /* 0x000000a500027308 */ /* 0x0004e20000000800 */
[--C-:B------:R-:W-:Y:S02]  /*c120*/  FFMA.FTZ R194, R14, c[0x0][0x2d0], -R189.reuse ;  /* 0x0000b4000ec27a23 */ /* 0x100fe400000108bd */
[----:B------:R-:W-:Y:S02]  /*c130*/  FFMA.FTZ R195, R15, c[0x0][0x2d0], -R189 ;  /* 0x0000b4000fc37a23 */ /* 0x000fe400000108bd */
[----:B------:R-:W-:Y:S01]  /*c140*/  LDSM.16.MT88.4 R12, [R220+0x6100] ;  /* 0x00610000dc0c783b */ /* 0x000fe20000004200 */
[--C-:B------:R-:W-:Y:S02]  /*c150*/  FFMA.FTZ R196, R16, c[0x0][0x2d0], -R191.reuse ;  /* 0x0000b40010c47a23 */ /* 0x100fe400000108bf */
[----:B------:R-:W-:Y:S02]  /*c160*/  FFMA.FTZ R197, R17, c[0x0][0x2d0], -R191 ;  /* 0x0000b40011c57a23 */ /* 0x000fe400000108bf */
[----:B------:R-:W-:Y:S01]  /*c170*/  MUFU.EX2 R188, R188 ;  /* 0x000000bc00bc7308 */ /* 0x000fe20000000800 */
[--C-:B------:R-:W-:Y:S02]  /*c180*/  FFMA.FTZ R198, R18, c[0x0][0x2d0], -R189.reuse ;  /* 0x0000b40012c67a23 */ /* 0x100fe400000108bd */
[----:B------:R-:W-:Y:S02]  /*c190*/  FFMA.FTZ R199, R19, c[0x0][0x2d0], -R189 ;  /* 0x0000b40013c77a23 */ /* 0x000fe400000108bd */
[----:B------:R-:W-:Y:S01]  /*c1a0*/  LDSM.16.MT88.4 R16, [R222+0x900] ;  /* 0x00090000de10783b */ /* 0x000fe20000004200 */
[----:B------:R-:W-:Y:S02]  /*c1b0*/  FFMA.FTZ R200, R28, c[0x0][0x2d0], -R191 ;  /* 0x0000b4001cc87a23 */ /* 0x000fe400000108bf */
[--C-:B------:R-:W-:Y:S02]  /*c1c0*/  FFMA.FTZ R201, R34, c[0x0][0x2d0], -R189.reuse ;  /* 0x0000b40022c97a23 */ /* 0x100fe400000108bd */
[----:B------:R-:W-:Y:S01]  /*c1d0*/  MUFU.EX2 R5, R5 ;  /* 0x0000000500057308 */ /* 0x000fe20000000800 */
[----:B--2---:R-:W-:Y:S02]  /*c1e0*/  FFMA.FTZ R165, R10, c[0x0][0x2d0], -R189 ;  /* 0x0000b4000aa57a23 */ /* 0x004fe400000108bd */
[C---:B---3--:R-:W-:Y:S02]  /*c1f0*/  FMUL.FTZ R10, R2.reuse, R162 ;  /* 0x000000a2020a7220 */ /* 0x048fe40000410000 */
[C---:B------:R-:W-:Y:S05]  /*c200*/  FMUL.FTZ R11, R2.reuse, R163 ;  /* 0x000000a3020b7220 */ /* 0x040fea0000410000 */
        /* <DEDUP_REMOVED lines=41> */
[----:B--2---:R-:W-:Y:S01]  /*c4a0*/  FMUL.FTZ R8, R3, R160 ;  /* 0x000000a003087220 */ /* 0x004fe20000410000 */
[----:B------:R-:W-:Y:S01]  /*c4b0*/  F2FP.BF16.PACK_AB R160, R5, R188 ;  /* 0x000000bc05a0723e */ /* 0x000fe200000010ff */
[----:B------:R-:W-:Y:S01]  /*c4c0*/  FMUL.FTZ R9, R3, R161 ;  /* 0x000000a103097220 */ /* 0x000fe20000410000 */
[----:B------:R-:W-:Y:S01]  /*c4d0*/  F2FP.BF16.PACK_AB R161, R7, R6 ;  /* 0x0000000607a1723e */ /* 0x000fe200000010ff */
[C---:B------:R-:W-:Y:S01]  /*c4e0*/  FMUL.FTZ R132, R3.reuse, R132 ;  /* 0x0000008403847220 */ /* 0x040fe20000410000 */
[----:B------:R-:W-:Y:S01]  /*c4f0*/  MUFU.EX2 R194, R194 ;  /* 0x000000c200c27308 */ /* 0x000fe20000000800 */
[C---:B------:R-:W-:Y:S02]  /*c500*/  FMUL.FTZ R133, R3.reuse, R133 ;  /* 0x0000008503857220 */ /* 0x040fe40000410000 */
[C---:B------:R-:W-:Y:S02]  /*c510*/  FMUL.FTZ R136, R3.reuse, R136 ;  /* 0x0000008803887220 */ /* 0x040fe40000410000 */
[C---:B-1----:R-:W-:Y:S05]  /*c520*/  HMMA.16816.F32.BF16 R8, R160.reuse, R168, R8 ;  /* 0x000000a8a008723c */ /* 0x042fea0000041808 */
[C---:B------:R-:W-:Y:S01]  /*c530*/  FMUL.FTZ R137, R3.reuse, R137 ;  /* 0x0000008903897220 */ /* 0x040fe20000410000 */
[----:B------:R-:W1:Y:S01]  /*c540*/  MUFU.EX2 R195, R195 ;  /* 0x000000c300c37308 */ /* 0x000e620000000800 */
[C---:B------:R-:W-:Y:S01]  /*c550*/  FMUL.FTZ R140, R3.reuse, R140 ;  /* 0x0000008c038c7220 */ /* 0x040fe20000410000 */
[C---:B------:R-:W-:Y:S01]  /*c560*/  HMMA.16816.F32.BF16 R132, R160.reuse, R170, R132 ;  /* 0x000000aaa084723c */ /* 0x040fe20000041884 */
[----:B------:R-:W2:Y:S03]  /*c570*/  LDSM.16.MT88.4 R168, [R220+0x100] ;  /* 0x00010000dca8783b */ /* 0x000ea60000004200 */
[C---:B------:R-:W-:Y:S02]  /*c580*/  FMUL.FTZ R141, R3.reuse, R141 ;  /* 0x0000008d038d7220 */ /* 0x040fe40000410000 */
[C---:B------:R-:W-:Y:S02]  /*c590*/  FMUL.FTZ R144, R3.reuse, R144 ;  /* 0x0000009003907220 */ /* 0x040fe40000410000 */
[C---:B------:R-:W-:Y:S01]  /*c5a0*/  HMMA.16816.F32.BF16 R136, R160.reuse, R172, R136 ;  /* 0x000000aca088723c */ /* 0x040fe20000041888 */
[----:B------:R-:W-:Y:S03]  /*c5b0*/  MUFU.EX2 R196, R196 ;  /* 0x000000c400c47308 */ /* 0x000fe60000000800 */
[C---:B------:R-:W-:Y:S02]  /*c5c0*/  FMUL.FTZ R145, R3.reuse, R145 ;  /* 0x0000009103917220 */ /* 0x040fe40000410000 */
[C---:B------:R-:W-:Y:S02]  /*c5d0*/  FMUL.FTZ R148, R3.reuse, R148 ;  /* 0x0000009403947220 */ /* 0x040fe40000410000 */
[C---:B------:R-:W-:Y:S01]  /*c5e0*/  HMMA.16816.F32.BF16 R140, R160.reuse, R174, R140 ;  /* 0x000000aea08c723c */ /* 0x040fe2000004188c */
[----:B------:R-:W4:Y:S02]  /*c5f0*/  LDSM.16.MT88.4 R172, [R227+0x2100] ;  /* 0x00210000e3ac783b */ /* 0x000f240000004200 */
[----:B------:R-:W5:Y:S01]  /*c600*/  MUFU.EX2 R197, R197 ;  /* 0x000000c500c57308 */ /* 0x000f620000000800 */
[C---:B------:R-:W-:Y:S02]  /*c610*/  FMUL.FTZ R149, R3.reuse, R149 ;  /* 0x0000009503957220 */ /* 0x040fe40000410000 */
[C---:B------:R-:W-:Y:S02]  /*c620*/  FMUL.FTZ R152, R3.reuse, R152 ;  /* 0x0000009803987220 */ /* 0x040fe40000410000 */
[C---:B------:R-:W-:Y:S04]  /*c630*/  HMMA.16816.F32.BF16 R144, R160.reuse, R176, R144 ;  /* 0x000000b0a090723c */ /* 0x040fe80000041890 */
[C---:B------:R-:W-:Y:S01]  /*c640*/  FMUL.FTZ R153, R3.reuse, R153 ;  /* 0x0000009903997220 */ /* 0x040fe20000410000 */
[----:B------:R-:W-:Y:S01]  /*c650*/  MUFU.EX2 R198, R198 ;  /* 0x000000c600c67308 */ /* 0x000fe20000000800 */
[C---:B------:R-:W-:Y:S02]  /*c660*/  FMUL.FTZ R156, R3.reuse, R156 ;  /* 0x0000009c039c7220 */ /* 0x040fe40000410000 */
[C---:B------:R-:W-:Y:S01]  /*c670*/  HMMA.16816.F32.BF16 R148, R160.reuse, R178, R148 ;  /* 0x000000b2a094723c */ /* 0x040fe20000041894 */
[----:B------:R-:W1:Y:S03]  /*c680*/  LDSM.16.MT88.4 R176, [R222+0x2100] ;  /* 0x00210000deb0783b */ /* 0x000e660000004200 */
[C---:B------:R-:W-:Y:S02]  /*c690*/  FMUL.FTZ R157, R3.reuse, R157 ;  /* 0x0000009d039d7220 */ /* 0x040fe40000410000 */
[C---:B------:R-:W-:Y:S01]  /*c6a0*/  FMUL.FTZ R36, R3.reuse, R36 ;  /* 0x0000002403247220 */ /* 0x040fe20000410000 */
[----:B------:R-:W1:Y:S01]  /*c6b0*/  MUFU.EX2 R199, R199 ;  /* 0x000000c700c77308 */ /* 0x000e620000000800 */
[C---:B------:R-:W-:Y:S01]  /*c6c0*/  FMUL.FTZ R37, R3.reuse, R37 ;  /* 0x0000002503257220 */ /* 0x040fe20000410000 */
[C---:B--2---:R-:W-:Y:S03]  /*c6d0*/  HMMA.16816.F32.BF16 R152, R160.reuse, R168, R152 ;  /* 0x000000a8a098723c */ /* 0x044fe60000041898 */
[C---:B------:R-:W-:Y:S02]  /*c6e0*/  FMUL.FTZ R40, R3.reuse, R40 ;  /* 0x0000002803287220 */ /* 0x040fe40000410000 */
[C---:B------:R-:W-:Y:S02]  /*c6f0*/  FMUL.FTZ R41, R3.reuse, R41 ;  /* 0x0000002903297220 */ /* 0x040fe40000410000 */
[C---:B------:R-:W-:Y:S01]  /*c700*/  FMUL.FTZ R44, R3.reuse, R44 ;  /* 0x0000002c032c7220 */ /* 0x040fe20000410000 */
[C---:B------:R-:W-:Y:S01]  /*c710*/  HMMA.16816.F32.BF16 R156, R160.reuse, R170, R156 ;  /* 0x000000aaa09c723c */ /* 0x040fe2000004189c */
[----:B------:R-:W2:Y:S01]  /*c720*/  LDSM.16.MT88.4 R168, [R221+0x2100] ;  /* 0x00210000dda8783b */ /* 0x000ea20000004200 */
[----:B------:R-:W-:Y:S02]  /*c730*/  MUFU.EX2 R200, R200 ;  /* 0x000000c800c87308 */ /* 0x000fe40000000800 */
[C---:B------:R-:W-:Y:S02]  /*c740*/  FMUL.FTZ R45, R3.reuse, R45 ;  /* 0x0000002d032d7220 */ /* 0x040fe40000410000 */
[C---:B------:R-:W-:Y:S02]  /*c750*/  FMUL.FTZ R48, R3.reuse, R48 ;  /* 0x0000003003307220 */ /* 0x040fe40000410000 */
[C---:B----4-:R-:W-:Y:S04]  /*c760*/  HMMA.16816.F32.BF16 R36, R160.reuse, R172, R36 ;  /* 0x000000aca024723c */ /* 0x050fe80000041824 */
[C---:B------:R-:W-:Y:S01]  /*c770*/  FMUL.FTZ R49, R3.reuse, R49 ;  /* 0x0000003103317220 */ /* 0x040fe20000410000 */
[----:B------:R-:W-:Y:S01]  /*c780*/  MUFU.EX2 R201, R201 ;  /* 0x000000c900c97308 */ /* 0x000fe20000000800 */
[C---:B------:R-:W-:Y:S02]  /*c790*/  FMUL.FTZ R52, R3.reuse, R52 ;  /* 0x0000003403347220 */ /* 0x040fe40000410000 */
[C---:B------:R-:W-:Y:S01]  /*c7a0*/  HMMA.16816.F32.BF16 R40, R160.reuse, R174, R40 ;  /* 0x000000aea028723c */ /* 0x040fe20000041828 */
[----:B------:R-:W4:Y:S03]  /*c7b0*/  LDSM.16.MT88.4 R172, [R220+0x2100] ;  /* 0x00210000dcac783b */ /* 0x000f260000004200 */
        /* <DEDUP_REMOVED lines=48> */
[----:B------:R-:W4:Y:S02]  /*cac0*/  LDSM.16.MT88.4 R172, [R222+0x6100] ;  /* 0x00610000deac783b */ /* 0x000f240000004200 */
        /* <DEDUP_REMOVED lines=47> */
[----:B------:R-:W-:Y:S03]  /*cdc0*/  FMUL.FTZ R129, R3, R129 ;  /* 0x0000008103817220 */ /* 0x000fe60000410000 */
[C---:B------:R-:W-:Y:S03]  /*cdd0*/  HMMA.16816.F32.BF16 R124, R160.reuse, R12, R124 ;  /* 0x0000000ca07c723c */ /* 0x040fe6000004187c */
[C---:B------:R-:W-:Y:S02]  /*cde0*/  FMUL.FTZ R130, R2.reuse, R130 ;  /* 0x0000008202827220 */ /* 0x040fe40000410000 */
[C---:B------:R-:W-:Y:S02]  /*cdf0*/  FMUL.FTZ R131, R2.reuse, R131 ;  /* 0x0000008302837220 */ /* 0x040fe40000410000 */
[----:B---3--:R-:W-:Y:S01]  /*ce00*/  F2FP.BF16.PACK_AB R12, R193, R192 ;  /* 0x000000c0c10c723e */ /* 0x008fe200000010ff */
[----:B------:R-:W-:Y:S01]  /*ce10*/  FFMA.FTZ R188, R3, R240, R188 ;  /* 0x000000f003bc7223 */ /* 0x000fe200000100bc */
[----:B------:R-:W-:Y:S03]  /*ce20*/  F2FP.BF16.PACK_AB R13, R195, R194 ;  /* 0x000000c2c30d723e */ /* 0x000fe600000010ff */
[----:B------:R-:W-:Y:S01]  /*ce30*/  HMMA.16816.F32.BF16 R128, R160, R14, R128 ;  /* 0x0000000ea080723c */ /* 0x000fe20000041880 */
[----:B------:R-:W1:Y:S02]  /*ce40*/  LDSM.16.MT88.4 R160, [R220+0x900] ;  /* 0x00090000dca0783b */ /* 0x000e640000004200 */
[----:B------:R-:W-:Y:S01]  /*ce50*/  MOV R3, R0 ;  /* 0x0000000000037202 */ /* 0x000fe20000000f00 */
[----:B------:R-:W-:Y:S02]  /*ce60*/  FFMA.FTZ R6, R2, R239, R6 ;  /* 0x000000ef02067223 */ /* 0x000fe40000010006 */
[----:B------:R-:W-:Y:S01]  /*ce70*/  FADD.FTZ R5, R5, R188 ;  /* 0x000000bc05057221 */ /* 0x000fe20000010000 */
[----:B-----5:R-:W-:Y:S01]  /*ce80*/  F2FP.BF16.PACK_AB R14, R197, R196 ;  /* 0x000000c4c50e723e */ /* 0x020fe200000010ff */
[----:B------:R-:W-:Y:S01]  /*ce90*/  FADD.FTZ R6, R7, R6 ;  /* 0x0000000607067221 */ /* 0x000fe20000010000 */
[----:B------:R-:W-:Y:S03]  /*cea0*/  F2FP.BF16.PACK_AB R15, R199, R198 ;  /* 0x000000c6c70f723e */ /* 0x000fe600000010ff */
[----:B------:R-:W-:Y:S02]  /*ceb0*/  FADD.FTZ R166, R166, R5 ;  /* 0x00000005a6a67221 */ /* 0x000fe40000010000 */
[----:B------:R-:W-:Y:S01]  /*cec0*/  FADD.FTZ R5, R165, R6 ;  /* 0x00000006a5057221 */ /* 0x000fe20000010000 */
[----:B------:R-:W-:Y:S01]  /*ced0*/  MOV R165, R164 ;  /* 0x000000a400a57202 */ /* 0x000fe20000000f00 */
[C---:B--2---:R-:W-:Y:S05]  /*cee0*/  HMMA.16816.F32.BF16 R8, R12.reuse, R168, R8 ;  /* 0x000000a80c08723c */ /* 0x044fea0000041808 */
[----:B------:R-:W-:Y:S02]  /*cef0*/  FADD.FTZ R167, R167, R166 ;  /* 0x000000a6a7a77221 */ /* 0x000fe40000010000 */
[----:B------:R-:W-:Y:S01]  /*cf00*/  FADD.FTZ R5, R190, R5 ;  /* 0x00000005be057221 */ /* 0x000fe20000010000 */
        /* <DEDUP_REMOVED lines=11> */
[C---:B----4-:R-:W-:Y:S04]  /*cfc0*/  HMMA.16816.F32.BF16 R144, R12.reuse, R172, R144 ;  /* 0x000000ac0c90723c */ /* 0x050fe80000041890 */
[----:B------:R-:W-:Y:S02]  /*cfd0*/  FADD.FTZ R197, R197, R196 ;  /* 0x000000c4c5c57221 */ /* 0x000fe40000010000 */
[----:B------:R-:W-:Y:S02]  /*cfe0*/  FADD.FTZ R199, R199, R198 ;  /* 0x000000c6c7c77221 */ /* 0x000fe40000010000 */
[C---:B------:R-:W-:Y:S01]  /*cff0*/  HMMA.16816.F32.BF16 R148, R12.reuse, R174, R148 ;  /* 0x000000ae0c94723c */ /* 0x040fe20000041894 */
[----:B------:R-:W4:Y:S07]  /*d000*/  LDSM.16.MT88.4 R172, [R222+0x4900] ;  /* 0x00490000deac783b */ /* 0x000f2e0000004200 */
[C---:B-1----:R-:W-:Y:S08]  /*d010*/  HMMA.16816.F32.BF16 R152, R12.reuse, R160, R152 ;  /* 0x000000a00c98723c */ /* 0x042ff00000041898 */
[C---:B------:R-:W-:Y:S01]  /*d020*/  HMMA.16816.F32.BF16 R156, R12.reuse, R162, R156 ;  /* 0x000000a20c9c723c */ /* 0x040fe2000004189c */
[----:B------:R-:W1:Y:S07]  /*d030*/  LDSM.16.MT88.4 R160, [R221+0x4900] ;  /* 0x00490000dda0783b */ /* 0x000e6e0000004200 */
[C---:B------:R-:W-:Y:S08]  /*d040*/  HMMA.16816.F32.BF16 R36, R12.reuse, R176, R36 ;  /* 0x000000b00c24723c */ /* 0x040ff00000041824 */
[C---:B------:R-:W-:Y:S01]  /*d050*/  HMMA.16816.F32.BF16 R40, R12.reuse, R178, R40 ;  /* 0x000000b20c28723c */ /* 0x040fe20000041828 */
[----:B------:R-:W-:Y:S07]  /*d060*/  LDSM.16.MT88.4 R176, [R227+0x5100] ;  /* 0x00510000e3b0783b */ /* 0x000fee0000004200 */
[C---:B--2---:R-:W-:Y:S08]  /*d070*/  HMMA.16816.F32.BF16 R44, R12.reuse, R168, R44 ;  /* 0x000000a80c2c723c */ /* 0x044ff0000004182c */
[C---:B------:R-:W-:Y:S01]  /*d080*/  HMMA.16816.F32.BF16 R48, R12.reuse, R170, R48 ;  /* 0x000000aa0c30723c */ /* 0x040fe20000041830 */
[----:B------:R-:W2:Y:S07]  /*d090*/  LDSM.16.MT88.4 R168, [R220+0x4900] ;  /* 0x00490000dca8783b */ /* 0x000eae0000004200 */
[C---:B------:R-:W-:Y:S07]  /*d0a0*/  HMMA.16816.F32.BF16 R52, R12.reuse, R180, R52 ;  /* 0x000000b40c34723c */ /* 0x040fee0000041834 */
[--C-:B------:R-:W-:Y:S01]  /*d0b0*/  FFMA.FTZ R180, R20, c[0x0][0x2d0], -R191.reuse ;  /* 0x0000b40014b47a23 */ /* 0x100fe200000108bf */
[C---:B------:R-:W-:Y:S04]  /*d0c0*/  HMMA.16816.F32.BF16 R56, R12.reuse, R182, R56 ;  /* 0x000000b60c38723c */ /* 0x040fe80000041838 */
[----:B------:R-:W-:Y:S01]  /*d0d0*/  FFMA.FTZ R181, R21, c[0x0][0x2d0], -R191 ;  /* 0x0000b40015b57a23 */ /* 0x000fe200000108bf */
[----:B------:R-:W-:Y:S02]  /*d0e0*/  MUFU.EX2 R180, R180 ;  /* 0x000000b400b47308 */ /* 0x000fe40000000800 */
[--C-:B------:R-:W-:Y:S01]  /*d0f0*/  FFMA.FTZ R182, R22, c[0x0][0x2d0], -R189.reuse ;  /* 0x0000b40016b67a23 */ /* 0x100fe200000108bd */
[C---:B------:R-:W-:Y:S04]  /*d100*/  HMMA.16816.F32.BF16 R60, R12.reuse, R184, R60 ;  /* 0x000000b80c3c723c */ /* 0x040fe8000004183c */
[----:B------:R-:W-:Y:S02]  /*d110*/  FFMA.FTZ R183, R23, c[0x0][0x2d0], -R189 ;  /* 0x0000b40017b77a23 */ /* 0x000fe400000108bd */
[----:B------:R-:W-:Y:S01]  /*d120*/  LDSM.16.MT88.4 R20, [R220+0x6900] ;  /* 0x00690000dc14783b */ /* 0x000fe20000004200 */
[--C-:B------:R-:W-:Y:S01]  /*d130*/  FFMA.FTZ R184, R24, c[0x0][0x2d0], -R191.reuse ;  /* 0x0000b40018b87a23 */ /* 0x100fe200000108bf */
[C---:B------:R-:W-:Y:S01]  /*d140*/  HMMA.16816.F32.BF16 R64, R12.reuse, R186, R64 ;  /* 0x000000ba0c40723c */ /* 0x040fe20000041840 */
[----:B------:R-:W5:Y:S03]  /*d150*/  MUFU.EX2 R181, R181 ;  /* 0x000000b500b57308 */ /* 0x000f660000000800 */
[----:B------:R-:W-:Y:S03]  /*d160*/  FFMA.FTZ R185, R25, c[0x0][0x2d0], -R191 ;  /* 0x0000b40019b97a23 */ /* 0x000fe600000108bf */
[--C-:B------:R-:W-:Y:S01]  /*d170*/  FFMA.FTZ R186, R26, c[0x0][0x2d0], -R189.reuse ;  /* 0x0000b4001aba7a23 */ /* 0x100fe200000108bd */
[C---:B---3--:R-:W-:Y:S03]  /*d180*/  HMMA.16816.F32.BF16 R68, R12.reuse, R16, R68 ;  /* 0x000000100c44723c */ /* 0x048fe60000041844 */
[----:B------:R-:W-:Y:S01]  /*d190*/  MUFU.EX2 R182, R182 ;  /* 0x000000b600b67308 */ /* 0x000fe20000000800 */
[----:B------:R-:W-:Y:S02]  /*d1a0*/  FFMA.FTZ R187, R27, c[0x0][0x2d0], -R189 ;  /* 0x0000b4001bbb7a23 */ /* 0x000fe400000108bd */
[----:B------:R-:W-:Y:S02]  /*d1b0*/  LDSM.16.MT88.4 R24, [R222+0x1100] ;  /* 0x00110000de18783b */ /* 0x000fe40000004200 */
[C---:B------:R-:W-:Y:S05]  /*d1c0*/  HMMA.16816.F32.BF16 R72, R12.reuse, R18, R72 ;  /* 0x000000120c48723c */ /* 0x040fea0000041848 */
[----:B------:R-:W3:Y:S01]  /*d1d0*/  MUFU.EX2 R183, R183 ;  /* 0x000000b700b77308 */ /* 0x000ee20000000800 */
[----:B------:R-:W3:Y:S02]  /*d1e0*/  LDSM.16.MT88.4 R16, [R227+0x6900] ;  /* 0x00690000e310783b */ /* 0x000ee40000004200 */
[C---:B----4-:R-:W-:Y:S07]  /*d1f0*/  HMMA.16816.F32.BF16 R76, R12.reuse, R172, R76 ;  /* 0x000000ac0c4c723c */ /* 0x050fee000004184c */
[----:B------:R-:W-:Y:S01]  /*d200*/  MUFU.EX2 R184, R184 ;  /* 0x000000b800b87308 */ /* 0x000fe20000000800 */
[C---:B------:R-:W-:Y:S01]  /*d210*/  HMMA.16816.F32.BF16 R80, R12.reuse, R174, R80 ;  /* 0x000000ae0c50723c */ /* 0x040fe20000041850 */
[----:B------:R-:W4:Y:S07]  /*d220*/  LDSM.16.MT88.4 R172, [R222+0x6900] ;  /* 0x00690000deac783b */ /* 0x000f2e0000004200 */
[C---:B-1----:R-:W-:Y:S01]  /*d230*/  HMMA.16816.F32.BF16 R84, R12.reuse, R160, R84 ;  /* 0x000000a00c54723c */ /* 0x042fe20000041854 */
[----:B------:R-:W1:Y:S07]  /*d240*/  MUFU.EX2 R185, R185 ;  /* 0x000000b900b97308 */ /* 0x000e6e0000000800 */
[C---:B------:R-:W-:Y:S01]  /*d250*/  HMMA.16816.F32.BF16 R88, R12.reuse, R162, R88 ;  /* 0x000000a20c58723c */ /* 0x040fe20000041858 */
[----:B------:R-:W1:Y:S02]  /*d260*/  LDSM.16.MT88.4 R160, [R221+0x6900] ;  /* 0x00690000dda0783b */ /* 0x000e640000004200 */
[----:B------:R-:W-:Y:S05]  /*d270*/  MUFU.EX2 R186, R186 ;  /* 0x000000ba00ba7308 */ /* 0x000fea0000000800 */
[C---:B--2---:R-:W-:Y:S05]  /*d280*/  HMMA.16816.F32.BF16 R92, R12.reuse, R168, R92 ;  /* 0x000000a80c5c723c */ /* 0x044fea000004185c */
[----:B------:R-:W2:Y:S03]  /*d290*/  MUFU.EX2 R187, R187 ;  /* 0x000000bb00bb7308 */ /* 0x000ea60000000800 */
[C---:B------:R-:W-:Y:S01]  /*d2a0*/  HMMA.16816.F32.BF16 R96, R12.reuse, R170, R96 ;  /* 0x000000aa0c60723c */ /* 0x040fe20000041860 */
[----:B------:R-:W-:Y:S07]  /*d2b0*/  LDSM.16.MT88.4 R168, [R227+0x3100] ;  /* 0x00310000e3a8783b */ /* 0x000fee0000004200 */
[C---:B---3--:R-:W-:Y:S08]  /*d2c0*/  HMMA.16816.F32.BF16 R100, R12.reuse, R16, R100 ;  /* 0x000000100c64723c */ /* 0x048ff00000041864 */
[C---:B------:R-:W-:Y:S01]  /*d2d0*/  HMMA.16816.F32.BF16 R104, R12.reuse, R18, R104 ;  /* 0x000000120c68723c */ /* 0x040fe20000041868 */
[----:B------:R-:W3:Y:S07]  /*d2e0*/  LDSM.16.MT88.4 R16, [R227+0x1100] ;  /* 0x00110000e310783b */ /* 0x000eee0000004200 */
[C---:B----4-:R-:W-:Y:S08]  /*d2f0*/  HMMA.16816.F32.BF16 R108, R12.reuse, R172, R108 ;  /* 0x000000ac0c6c723c */ /* 0x050ff0000004186c */
[C---:B------:R-:W-:Y:S01]  /*d300*/  HMMA.16816.F32.BF16 R112, R12.reuse, R174, R112 ;  /* 0x000000ae0c70723c */ /* 0x040fe20000041870 */
[----:B------:R-:W-:Y:S07]  /*d310*/  LDSM.16.MT88.4 R172, [R222+0x3100] ;  /* 0x00310000deac783b */ /* 0x000fee0000004200 */
[C---:B-1----:R-:W-:Y:S08]  /*d320*/  HMMA.16816.F32.BF16 R116, R12.reuse, R160, R116 ;  /* 0x000000a00c74723c */ /* 0x042ff00000041874 */
[C---:B------:R-:W-:Y:S01]  /*d330*/  HMMA.16816.F32.BF16 R120, R12.reuse, R162, R120 ;  /* 0x000000a20c78723c */ /* 0x040fe20000041878 */
[----:B------:R-:W1:Y:S07]  /*d340*/  LDSM.16.MT88.4 R160, [R221+0x1100] ;  /* 0x00110000dda0783b */ /* 0x000e6e0000004200 */
[C---:B------:R-:W-:Y:S08]  /*d350*/  HMMA.16816.F32.BF16 R124, R12.reuse, R20, R124 ;  /* 0x000000140c7c723c */ /* 0x040ff0000004187c */
[----:B------:R-:W-:Y:S01]  /*d360*/  HMMA.16816.F32.BF16 R128, R12, R22, R128 ;  /* 0x000000160c80723c */ /* 0x000fe20000041880 */
[----:B------:R-:W4:Y:S06]  /*d370*/  LDSM.16.MT88.4 R20, [R220+0x1100] ;  /* 0x00110000dc14783b */ /* 0x000f2c0000004200 */
[----:B-----5:R-:W-:Y:S01]  /*d380*/  F2FP.BF16.PACK_AB R12, R181, R180 ;  /* 0x000000b4b50c723e */ /* 0x020fe200000010ff */
[----:B------:R-:W-:Y:S01]  /*d390*/  FADD.FTZ R180, R180, R197 ;  /* 0x000000c5b4b47221 */ /* 0x000fe20000010000 */
[----:B------:R-:W-:Y:S03]  /*d3a0*/  F2FP.BF16.PACK_AB R13, R183, R182 ;  /* 0x000000b6b70d723e */ /* 0x000fe600000010ff */
[----:B------:R-:W-:Y:S01]  /*d3b0*/  F2FP.BF16.PACK_AB R14, R185, R184 ;  /* 0x000000b8b90e723e */ /* 0x000fe200000010ff */
[----:B------:R-:W-:Y:S01]  /*d3c0*/  FADD.FTZ R182, R182, R199 ;  /* 0x000000c7b6b67221 */ /* 0x000fe20000010000 */
[----:B--2---:R-:W-:Y:S01]  /*d3d0*/  F2FP.BF16.PACK_AB R15, R187, R186 ;  /* 0x000000babb0f723e */ /* 0x004fe200000010ff */
[----:B------:R-:W-:Y:S02]  /*d3e0*/  FADD.FTZ R181, R181, R180 ;  /* 0x000000b4b5b57221 */ /* 0x000fe40000010000 */
[----:B------:R-:W-:Y:S02]  /*d3f0*/  FADD.FTZ R183, R183, R182 ;  /* 0x000000b6b7b77221 */ /* 0x000fe40000010000 */
[----:B------:R-:W-:Y:S02]  /*d400*/  FADD.FTZ R184, R184, R181 ;  /* 0x000000b5b8b87221 */ /* 0x000fe40000010000 */
[C---:B---3--:R-:W-:Y:S03]  /*d410*/  HMMA.16816.F32.BF16 R8, R12.reuse, R16, R8 ;  /* 0x000000100c08723c */ /* 0x048fe60000041808 */
[----:B------:R-:W-:Y:S02]  /*d420*/  FADD.FTZ R186, R186, R183 ;  /* 0x000000b7baba7221 */ /* 0x000fe40000010000 */
[----:B------:R-:W-:Y:S02]  /*d430*/  FADD.FTZ R185, R185, R184 ;  /* 0x000000b8b9b97221 */ /* 0x000fe40000010000 */
[----:B------:R-:W-:Y:S01]  /*d440*/  FADD.FTZ R187, R187, R186 ;  /* 0x000000babbbb7221 */ /* 0x000fe20000010000 */
[C---:B------:R-:W-:Y:S01]  /*d450*/  HMMA.16816.F32.BF16 R132, R12.reuse, R18, R132 ;  /* 0x000000120c84723c */ /* 0x040fe20000041884 */
[----:B------:R-:W2:Y:S07]  /*d460*/  LDSM.16.MT88.4 R16, [R221+0x3100] ;  /* 0x00310000dd10783b */ /* 0x000eae0000004200 */
[C---:B------:R-:W-:Y:S08]  /*d470*/  HMMA.16816.F32.BF16 R136, R12.reuse, R24, R136 ;  /* 0x000000180c88723c */ /* 0x040ff00000041888 */
[C---:B------:R-:W-:Y:S01]  /*d480*/  HMMA.16816.F32.BF16 R140, R12.reuse, R26, R140 ;  /* 0x0000001a0c8c723c */ /* 0x040fe2000004188c */
[----:B------:R-:W3:Y:S07]  /*d490*/  LDSM.16.MT88.4 R24, [R220+0x3100] ;  /* 0x00310000dc18783b */ /* 0x000eee0000004200 */
[C---:B-1----:R-:W-:Y:S08]  /*d4a0*/  HMMA.16816.F32.BF16 R144, R12.reuse, R160, R144 ;  /* 0x000000a00c90723c */ /* 0x042ff00000041890 */
[C---:B------:R-:W-:Y:S01]  /*d4b0*/  HMMA.16816.F32.BF16 R148, R12.reuse, R162, R148 ;  /* 0x000000a20c94723c */ /* 0x040fe20000041894 */
[----:B------:R-:W-:Y:S07]  /*d4c0*/  LDSM.16.MT88.4 R160, [R227+0x7100] ;  /* 0x00710000e3a0783b */ /* 0x000fee0000004200 */
[C---:B----4-:R-:W-:Y:S08]  /*d4d0*/  HMMA.16816.F32.BF16 R152, R12.reuse, R20, R152 ;  /* 0x000000140c98723c */ /* 0x050ff00000041898 */
        /* <DEDUP_REMOVED lines=8> */
[C---:B--2---:R-:W-:Y:S08]  /*d560*/  HMMA.16816.F32.BF16 R52, R12.reuse, R16, R52 ;  /* 0x000000100c34723c */ /* 0x044ff00000041834 */
[C---:B------:R-:W-:Y:S01]  /*d570*/  HMMA.16816.F32.BF16 R56, R12.reuse, R18, R56 ;  /* 0x000000120c38723c */ /* 0x040fe20000041838 */
[----:B------:R-:W2:Y:S07]  /*d580*/  LDSM.16.MT88.4 R16, [R221+0x5100] ;  /* 0x00510000dd10783b */ /* 0x000eae0000004200 */
[C---:B---3--:R-:W-:Y:S08]  /*d590*/  HMMA.16816.F32.BF16 R60, R12.reuse, R24, R60 ;  /* 0x000000180c3c723c */ /* 0x048ff0000004183c */
[C---:B------:R-:W-:Y:S01]  /*d5a0*/  HMMA.16816.F32.BF16 R64, R12.reuse, R26, R64 ;  /* 0x0000001a0c40723c */ /* 0x040fe20000041840 */
[----:B------:R-:W3:Y:S07]  /*d5b0*/  LDSM.16.MT88.4 R24, [R220+0x5100] ;  /* 0x00510000dc18783b */ /* 0x000eee0000004200 */
[C---:B------:R-:W-:Y:S07]  /*d5c0*/  HMMA.16816.F32.BF16 R68, R12.reuse, R176, R68 ;  /* 0x000000b00c44723c */ /* 0x040fee0000041844 */
[----:B------:R-:W-:Y:S01]  /*d5d0*/  FFMA.FTZ R177, R29, c[0x0][0x2d0], -R191 ;  /* 0x0000b4001db17a23 */ /* 0x000fe200000108bf */
[C---:B------:R-:W-:Y:S04]  /*d5e0*/  HMMA.16816.F32.BF16 R72, R12.reuse, R178, R72 ;  /* 0x000000b20c48723c */ /* 0x040fe80000041848 */
[--C-:B------:R-:W-:Y:S01]  /*d5f0*/  FFMA.FTZ R176, R30, c[0x0][0x2d0], -R189.reuse ;  /* 0x0000b4001eb07a23 */ /* 0x100fe200000108bd */
[----:B------:R-:W4:Y:S02]  /*d600*/  MUFU.EX2 R177, R177 ;  /* 0x000000b100b17308 */ /* 0x000f240000000800 */
[----:B------:R-:W-:Y:S01]  /*d610*/  FFMA.FTZ R179, R31, c[0x0][0x2d0], -R189 ;  /* 0x0000b4001fb37a23 */ /* 0x000fe200000108bd */
[C---:B-1----:R-:W-:Y:S01]  /*d620*/  HMMA.16816.F32.BF16 R76, R12.reuse, R20, R76 ;  /* 0x000000140c4c723c */ /* 0x042fe2000004184c */
[----:B------:R-:W-:Y:S03]  /*d630*/  LDSM.16.MT88.4 R28, [R221+0x7100] ;  /* 0x00710000dd1c783b */ /* 0x000fe60000004200 */
[--C-:B------:R-:W-:Y:S02]  /*d640*/  FFMA.FTZ R178, R32, c[0x0][0x2d0], -R191.reuse ;  /* 0x0000b40020b27a23 */ /* 0x100fe400000108bf */
[----:B------:R-:W-:Y:S01]  /*d650*/  FFMA.FTZ R191, R33, c[0x0][0x2d0], -R191 ;  /* 0x0000b40021bf7a23 */ /* 0x000fe200000108bf */
[----:B------:R-:W-:Y:S01]  /*d660*/  MUFU.EX2 R176, R176 ;  /* 0x000000b000b07308 */ /* 0x000fe20000000800 */
[C---:B------:R-:W-:Y:S01]  /*d670*/  HMMA.16816.F32.BF16 R80, R12.reuse, R22, R80 ;  /* 0x000000160c50723c */ /* 0x040fe20000041850 */
[----:B------:R-:W1:Y:S03]  /*d680*/  LDSM.16.MT88.4 R20, [R222+0x7100] ;  /* 0x00710000de14783b */ /* 0x000e660000004200 */
[----:B------:R-:W-:Y:S04]  /*d690*/  FFMA.FTZ R189, R35, c[0x0][0x2d0], -R189 ;  /* 0x0000b40023bd7a23 */ /* 0x000fe800000108bd */
[C---:B--2---:R-:W-:Y:S01]  /*d6a0*/  HMMA.16816.F32.BF16 R84, R12.reuse, R16, R84 ;  /* 0x000000100c54723c */ /* 0x044fe20000041854 */
[----:B------:R-:W-:Y:S01]  /*d6b0*/  LDSM.16.MT88.4 R32, [R221+0x1900] ;  /* 0x00190000dd20783b */ /* 0x000fe20000004200 */
[----:B------:R-:W2:Y:S06]  /*d6c0*/  MUFU.EX2 R179, R179 ;  /* 0x000000b300b37308 */ /* 0x000eac0000000800 */
[C---:B------:R-:W-:Y:S01]  /*d6d0*/  HMMA.16816.F32.BF16 R88, R12.reuse, R18, R88 ;  /* 0x000000120c58723c */ /* 0x040fe20000041858 */
[----:B------:R-:W5:Y:S03]  /*d6e0*/  LDSM.16.MT88.4 R16, [R220+0x7100] ;  /* 0x00710000dc10783b */ /* 0x000f660000004200 */
[----:B------:R-:W-:Y:S04]  /*d6f0*/  MUFU.EX2 R178, R178 ;  /* 0x000000b200b27308 */ /* 0x000fe80000000800 */
[C---:B---3--:R-:W-:Y:S06]  /*d700*/  HMMA.16816.F32.BF16 R92, R12.reuse, R24, R92 ;  /* 0x000000180c5c723c */ /* 0x048fec000004185c */
[----:B------:R-:W3:Y:S02]  /*d710*/  MUFU.EX2 R191, R191 ;  /* 0x000000bf00bf7308 */ /* 0x000ee40000000800 */
[C---:B------:R-:W-:Y:S01]  /*d720*/  HMMA.16816.F32.BF16 R96, R12.reuse, R26, R96 ;  /* 0x0000001a0c60723c */ /* 0x040fe20000041860 */
[----:B------:R-:W2:Y:S07]  /*d730*/  LDSM.16.MT88.4 R24, [R227+0x1900] ;  /* 0x00190000e318783b */ /* 0x000eae0000004200 */
[C---:B------:R-:W-:Y:S01]  /*d740*/  HMMA.16816.F32.BF16 R100, R12.reuse, R160, R100 ;  /* 0x000000a00c64723c */ /* 0x040fe20000041864 */
[----:B------:R-:W2:Y:S07]  /*d750*/  MUFU.EX2 R202, R189 ;  /* 0x000000bd00ca7308 */ /* 0x000eae0000000800 */
[C---:B------:R-:W-:Y:S08]  /*d760*/  HMMA.16816.F32.BF16 R104, R12.reuse, R162, R104 ;  /* 0x000000a20c68723c */ /* 0x040ff00000041868 */
[C---:B-1----:R-:W-:Y:S08]  /*d770*/  HMMA.16816.F32.BF16 R108, R12.reuse, R20, R108 ;  /* 0x000000140c6c723c */ /* 0x042ff0000004186c */
[C---:B------:R-:W-:Y:S01]  /*d780*/  HMMA.16816.F32.BF16 R112, R12.reuse, R22, R112 ;  /* 0x000000160c70723c */ /* 0x040fe20000041870 */
[----:B------:R-:W1:Y:S07]  /*d790*/  LDSM.16.MT88.4 R20, [R227+0x3900] ;  /* 0x00390000e314783b */ /* 0x000e6e0000004200 */
[C---:B------:R-:W-:Y:S08]  /*d7a0*/  HMMA.16816.F32.BF16 R116, R12.reuse, R28, R116 ;  /* 0x0000001c0c74723c */ /* 0x040ff00000041874 */
[C---:B------:R-:W-:Y:S01]  /*d7b0*/  HMMA.16816.F32.BF16 R120, R12.reuse, R30, R120 ;  /* 0x0000001e0c78723c */ /* 0x040fe20000041878 */
[----:B------:R-:W-:Y:S07]  /*d7c0*/  LDSM.16.MT88.4 R28, [R227+0x5900] ;  /* 0x00590000e31c783b */ /* 0x000fee0000004200 */
[C---:B-----5:R-:W-:Y:S08]  /*d7d0*/  HMMA.16816.F32.BF16 R124, R12.reuse, R16, R124 ;  /* 0x000000100c7c723c */ /* 0x060ff0000004187c */
[----:B------:R-:W-:Y:S01]  /*d7e0*/  HMMA.16816.F32.BF16 R128, R12, R18, R128 ;  /* 0x000000120c80723c */ /* 0x000fe20000041880 */
[----:B------:R-:W5:Y:S06]  /*d7f0*/  LDSM.16.MT88.4 R16, [R222+0x3900] ;  /* 0x00390000de10783b */ /* 0x000f6c0000004200 */
[----:B----4-:R-:W-:Y:S01]  /*d800*/  F2FP.BF16.PACK_AB R12, R177, R200 ;  /* 0x000000c8b10c723e */ /* 0x010fe200000010ff */
[----:B------:R-:W-:Y:S01]  /*d810*/  FADD.FTZ R200, R200, R185 ;  /* 0x000000b9c8c87221 */ /* 0x000fe20000010000 */
[----:B--2---:R-:W-:Y:S03]  /*d820*/  F2FP.BF16.PACK_AB R13, R179, R176 ;  /* 0x000000b0b30d723e */ /* 0x004fe600000010ff */
[----:B---3--:R-:W-:Y:S01]  /*d830*/  F2FP.BF16.PACK_AB R14, R191, R178 ;  /* 0x000000b2bf0e723e */ /* 0x008fe200000010ff */
[----:B------:R-:W-:Y:S01]  /*d840*/  FADD.FTZ R176, R176, R187 ;  /* 0x000000bbb0b07221 */ /* 0x000fe20000010000 */
[----:B------:R-:W-:Y:S01]  /*d850*/  F2FP.BF16.PACK_AB R15, R202, R201 ;  /* 0x000000c9ca0f723e */ /* 0x000fe200000010ff */
[----:B------:R-:W-:Y:S02]  /*d860*/  FADD.FTZ R177, R177, R200 ;  /* 0x000000c8b1b17221 */ /* 0x000fe40000010000 */
[----:B------:R-:W-:Y:S02]  /*d870*/  FADD.FTZ R176, R179, R176 ;  /* 0x000000b0b3b07221 */ /* 0x000fe40000010000 */
[----:B------:R-:W-:Y:S02]  /*d880*/  FADD.FTZ R178, R178, R177 ;  /* 0x000000b1b2b27221 */ /* 0x000fe40000010000 */
[C---:B------:R-:W-:Y:S01]  /*d890*/  HMMA.16816.F32.BF16 R160, R12.reuse, R24, R8 ;  /* 0x000000180ca0723c */ /* 0x040fe20000041808 */
[----:B------:R-:W2:Y:S02]  /*d8a0*/  LDSM.16.MT88.4 R8, [R221+0x3900] ;  /* 0x00390000dd08783b */ /* 0x000ea40000004200 */
[----:B------:R-:W-:Y:S02]  /*d8b0*/  FADD.FTZ R201, R201, R176 ;  /* 0x000000b0c9c97221 */ /* 0x000fe40000010000 */
[----:B------:R-:W-:Y:S02]  /*d8c0*/  FADD.FTZ R240, R191, R178 ;  /* 0x000000b2bff07221 */ /* 0x000fe40000010000 */
[----:B------:R-:W-:Y:S01]  /*d8d0*/  FADD.FTZ R239, R202, R201 ;  /* 0x000000c9caef7221 */ /* 0x000fe20000010000 */
[C---:B------:R-:W-:Y:S01]  /*d8e0*/  HMMA.16816.F32.BF16 R132, R12.reuse, R26, R132 ;  /* 0x0000001a0c84723c */ /* 0x040fe20000041884 */
[----:B------:R-:W3:Y:S07]  /*d8f0*/  LDSM.16.MT88.4 R24, [R220+0x3900] ;  /* 0x00390000dc18783b */ /* 0x000eee0000004200 */
[C---:B------:R-:W-:Y:S08]  /*d900*/  HMMA.16816.F32.BF16 R136, R12.reuse, R168, R136 ;  /* 0x000000a80c88723c */ /* 0x040ff00000041888 */
[C---:B------:R-:W-:Y:S01]  /*d910*/  HMMA.16816.F32.BF16 R140, R12.reuse, R170, R140 ;  /* 0x000000aa0c8c723c */ /* 0x040fe2000004188c */
[----:B------:R-:W-:Y:S07]  /*d920*/  LDSM.16.MT88.4 R168, [R220+0x5900] ;  /* 0x00590000dca8783b */ /* 0x000fee0000004200 */
[C---:B------:R-:W-:Y:S08]  /*d930*/  HMMA.16816.F32.BF16 R144, R12.reuse, R32, R144 ;  /* 0x000000200c90723c */ /* 0x040ff00000041890 */
[C---:B------:R-:W-:Y:S01]  /*d940*/  HMMA.16816.F32.BF16 R148, R12.reuse, R34, R148 ;  /* 0x000000220c94723c */ /* 0x040fe20000041894 */
[----:B------:R-:W4:Y:S07]  /*d950*/  LDSM.16.MT88.4 R32, [R222+0x5900] ;  /* 0x00590000de20783b */ /* 0x000f2e0000004200 */
[C---:B------:R-:W-:Y:S08]  /*d960*/  HMMA.16816.F32.BF16 R152, R12.reuse, R172, R152 ;  /* 0x000000ac0c98723c */ /* 0x040ff00000041898 */
[C---:B------:R-:W-:Y:S01]  /*d970*/  HMMA.16816.F32.BF16 R156, R12.reuse, R174, R156 ;  /* 0x000000ae0c9c723c */ /* 0x040fe2000004189c */
[----:B------:R-:W-:Y:S07]  /*d980*/  LDSM.16.MT88.4 R172, [R227+0x7900] ;  /* 0x00790000e3ac783b */ /* 0x000fee0000004200 */
[C---:B-1----:R-:W-:Y:S08]  /*d990*/  HMMA.16816.F32.BF16 R36, R12.reuse, R20, R36 ;  /* 0x000000140c24723c */ /* 0x042ff00000041824 */
[C---:B------:R-:W-:Y:S01]  /*d9a0*/  HMMA.16816.F32.BF16 R40, R12.reuse, R22, R40 ;  /* 0x000000160c28723c */ /* 0x040fe20000041828 */
[----:B------:R-:W1:Y:S07]  /*d9b0*/  LDSM.16.MT88.4 R20, [R221+0x5900] ;  /* 0x00590000dd14783b */ /* 0x000e6e0000004200 */
[C---:B-----5:R-:W-:Y:S08]  /*d9c0*/  HMMA.16816.F32.BF16 R44, R12.reuse, R16, R44 ;  /* 0x000000100c2c723c */ /* 0x060ff0000004182c */
[C---:B------:R-:W-:Y:S01]  /*d9d0*/  HMMA.16816.F32.BF16 R48, R12.reuse, R18, R48 ;  /* 0x000000120c30723c */ /* 0x040fe20000041830 */
[----:B------:R-:W5:Y:S07]  /*d9e0*/  LDSM.16.MT88.4 R16, [R222+0x7900] ;  /* 0x00790000de10783b */ /* 0x000f6e0000004200 */
[C---:B--2---:R-:W-:Y:S08]  /*d9f0*/  HMMA.16816.F32.BF16 R52, R12.reuse, R8, R52 ;  /* 0x000000080c34723c */ /* 0x044ff00000041834 */
[C---:B------:R-:W-:Y:S01]  /*da00*/  HMMA.16816.F32.BF16 R56, R12.reuse, R10, R56 ;  /* 0x0000000a0c38723c */ /* 0x040fe20000041838 */
[----:B------:R-:W2:Y:S07]  /*da10*/  LDSM.16.MT88.4 R8, [R221+0x7900] ;  /* 0x00790000dd08783b */ /* 0x000eae0000004200 */
[C---:B---3--:R-:W-:Y:S08]  /*da20*/  HMMA.16816.F32.BF16 R60, R12.reuse, R24, R60 ;  /* 0x000000180c3c723c */ /* 0x048ff0000004183c */
[C---:B------:R-:W-:Y:S08]  /*da30*/  HMMA.16816.F32.BF16 R64, R12.reuse, R26, R64 ;  /* 0x0000001a0c40723c */ /* 0x040ff00000041840 */
[C---:B------:R-:W-:Y:S08]  /*da40*/  HMMA.16816.F32.BF16 R68, R12.reuse, R28, R68 ;  /* 0x0000001c0c44723c */ /* 0x040ff00000041844 */
[C---:B------:R-:W-:Y:S08]  /*da50*/  HMMA.16816.F32.BF16 R72, R12.reuse, R30, R72 ;  /* 0x0000001e0c48723c */ /* 0x040ff00000041848 */
[C---:B----4-:R-:W-:Y:S08]  /*da60*/  HMMA.16816.F32.BF16 R76, R12.reuse, R32, R76 ;  /* 0x000000200c4c723c */ /* 0x050ff0000004184c */
[C---:B------:R-:W-:Y:S08]  /*da70*/  HMMA.16816.F32.BF16 R80, R12.reuse, R34, R80 ;  /* 0x000000220c50723c */ /* 0x040ff00000041850 */
[C---:B-1----:R-:W-:Y:S08]  /*da80*/  HMMA.16816.F32.BF16 R84, R12.reuse, R20, R84 ;  /* 0x000000140c54723c */ /* 0x042ff00000041854 */
[C---:B------:R-:W-:Y:S01]  /*da90*/  HMMA.16816.F32.BF16 R88, R12.reuse, R22, R88 ;  /* 0x000000160c58723c */ /* 0x040fe20000041858 */
[----:B------:R-:W1:Y:S07]  /*daa0*/  LDSM.16.MT88.4 R20, [R220+0x7900] ;  /* 0x00790000dc14783b */ /* 0x000e6e0000004200 */
[C---:B------:R-:W-:Y:S08]  /*dab0*/  HMMA.16816.F32.BF16 R92, R12.reuse, R168, R92 ;  /* 0x000000a80c5c723c */ /* 0x040ff0000004185c */
[C---:B------:R-:W-:Y:S08]  /*dac0*/  HMMA.16816.F32.BF16 R96, R12.reuse, R170, R96 ;  /* 0x000000aa0c60723c */ /* 0x040ff00000041860 */
[C---:B------:R-:W-:Y:S08]  /*dad0*/  HMMA.16816.F32.BF16 R100, R12.reuse, R172, R100 ;  /* 0x000000ac0c64723c */ /* 0x040ff00000041864 */
[C---:B------:R-:W-:Y:S08]  /*dae0*/  HMMA.16816.F32.BF16 R104, R12.reuse, R174, R104 ;  /* 0x000000ae0c68723c */ /* 0x040ff00000041868 */
[C---:B-----5:R-:W-:Y:S08]  /*daf0*/  HMMA.16816.F32.BF16 R108, R12.reuse, R16, R108 ;  /* 0x000000100c6c723c */ /* 0x060ff0000004186c */
[C---:B------:R-:W-:Y:S08]  /*db00*/  HMMA.16816.F32.BF16 R112, R12.reuse, R18, R112 ;  /* 0x000000120c70723c */ /* 0x040ff00000041870 */
[C---:B--2---:R-:W-:Y:S07]  /*db10*/  HMMA.16816.F32.BF16 R116, R12.reuse, R8, R116 ;  /* 0x000000080c74723c */ /* 0x044fee0000041874 */
[----:B------:R-:W-:Y:S01]  /*db20*/  MOV R8, R164 ;  /* 0x000000a400087202 */ /* 0x000fe20000000f00 */
[C---:B------:R-:W-:Y:S08]  /*db30*/  HMMA.16816.F32.BF16 R120, R12.reuse, R10, R120 ;  /* 0x0000000a0c78723c */ /* 0x040ff00000041878 */
[C---:B-1----:R-:W-:Y:S08]  /*db40*/  HMMA.16816.F32.BF16 R124, R12.reuse, R20, R124 ;  /* 0x000000140c7c723c */ /* 0x042ff0000004187c */
[----:B------:R-:W-:Y:S01]  /*db50*/  HMMA.16816.F32.BF16 R128, R12, R22, R128 ;  /* 0x000000160c80723c */ /* 0x000fe20000041880 */
[----:B------:R-:W-:-:S07]  /*db60*/  @P0 BRA `(.L_x_5260) ;  /* 0xffffcb8000000947 */ /* 0x000fce000383ffff */
.L_x_5257:
[----:B------:R-:W-:-:S06]  /*db70*/  UISETP.GE.AND UP2, UPT, UR20, UR9, UPT ;  /* 0x000000091400728c */ /* 0x000fcc000bf46270 */
[----:B------:R-:W-:-:S13]  /*db80*/  PLOP3.LUT P0, PT, PT, PT, UP2, 0x40, 0x0 ;  /* 0x000000000000781c */ /* 0x000fda0003f0e828 */
[----:B------:R-:W-:Y:S05]  /*db90*/  @P0 BRA `(.L_x_5261) ;  /* 0x0000401000000947 */ /* 0x000fea0003800000 */
[----:B------:R-:W-:Y:S01]  /*dba0*/  SHF.R.S32.HI R247, RZ, 0x1f, R244 ;  /* 0x0000001ffff77819 */ /* 0x000fe200000114f4 */
[----:B------:R-:W-:Y:S01]  /*dbb0*/  IMAD.MOV.U32 R2, RZ, RZ, R8 ;  /* 0x000000ffff027224 */ /* 0x000fe200078e0008 */
[----:B------:R-:W-:Y:S01]  /*dbc0*/  SHF.L.U64.HI R248, R243, 0x1, R248 ;  /* 0x00000001f3f87819 */ /* 0x000fe200000102f8 */
[----:B------:R-:W-:Y:S01]  /*dbd0*/  IMAD.MOV.U32 R3, RZ, RZ, R0 ;  /* 0x000000ffff037224 */ /* 0x000fe200078e0000 */
[C---:B------:R-:W-:Y:S01]  /*dbe0*/  SHF.L.U64.HI R247, R244.reuse, 0x1, R247 ;  /* 0x00000001f4f77819 */ /* 0x040fe200000102f7 */
[----:B------:R-:W-:Y:S01]  /*dbf0*/  IMAD.SHL.U32 R244, R244, 0x2, RZ ;  /* 0x00000002f4f47824 */ /* 0x000fe200078e00ff */
[C---:B------:R-:W-:Y:S01]  /*dc00*/  SHF.L.U64.HI R245, R242.reuse, 0x1, R245 ;  /* 0x00000001f2f57819 */ /* 0x040fe200000102f5 */
[----:B------:R-:W-:Y:S01]  /*dc10*/  IMAD.SHL.U32 R242, R242, 0x2, RZ ;  /* 0x00000002f2f27824 */ /* 0x000fe200078e00ff */
[----:B------:R-:W-:Y:S02]  /*dc20*/  SHF.L.U64.HI R246, R241, 0x1, R246 ;  /* 0x00000001f1f67819 */ /* 0x000fe400000102f6 */
[----:B------:R-:W-:-:S02]  /*dc30*/  SHF.L.U32 R243, R243, 0x1, RZ ;  /* 0x00000001f3f37819 */ /* 0x000fc400000006ff */
[----:B------:R-:W-:Y:S02]  /*dc40*/  SHF.L.U32 R241, R241, 0x1, RZ ;  /* 0x00000001f1f17819 */ /* 0x000fe400000006ff */
.L_x_5271:
[----:B------:R-:W-:Y:S01]  /*dc50*/  SHF.R.S32.HI R5, RZ, 0x1f, R234 ;  /* 0x0000001fff057819 */ /* 0x000fe200000114ea */
[----:B------:R-:W-:Y:S04]  /*dc60*/  DEPBAR.LE SB0, 0x0 ;  /* 0x000080000000791a */ /* 0x000fe80000000000 */
[----:B------:R-:W-:Y:S01]  /*dc70*/  BAR.SYNC.DEFER_BLOCKING 0x0 ;  /* 0x0000000000007b1d */ /* 0x000fe20000010000 */
[----:B------:R-:W-:Y:S01]  /*dc80*/  IMAD R5, R5, c[0x0][0x208], RZ ;  /* 0x0000820005057a24 */ /* 0x000fe200078e02ff */
[----:B------:R-:W-:Y:S01]  /*dc90*/  SHF.R.S32.HI R0, RZ, 0x1f, R233 ;  /* 0x0000001fff007819 */ /* 0x000fe200000114e9 */
[C---:B------:R-:W-:Y:S01]  /*dca0*/  IMAD.WIDE.U32 R6, R234.reuse, c[0x0][0x208], RZ ;  /* 0x00008200ea067a25 */ /* 0x040fe200078e00ff */
[----:B------:R-:W-:Y:S03]  /*dcb0*/  UISETP.GT.AND UP2, UPT, UR20, UR9, UPT ;  /* 0x000000091400728c */ /* 0x000fe6000bf44270 */
[----:B------:R-:W-:Y:S02]  /*dcc0*/  IMAD R5, R234, c[0x0][0x20c], R5 ;  /* 0x00008300ea057a24 */ /* 0x000fe400078e0205 */
[----:B------:R-:W-:Y:S02]  /*dcd0*/  IMAD R0, R0, c[0x0][0x218], RZ ;  /* 0x0000860000007a24 */ /* 0x000fe400078e02ff */
[----:B------:R-:W-:Y:S02]  /*dce0*/  IMAD.IADD R7, R7, 0x1, R5 ;  /* 0x0000000107077824 */ /* 0x000fe400078e0205 */
[C---:B------:R-:W-:Y:S02]  /*dcf0*/  IMAD R0, R233.reuse, c[0x0][0x21c], R0 ;  /* 0x00008700e9007a24 */ /* 0x040fe400078e0200 */
[----:B------:R-:W-:Y:S05]  /*dd00*/  IMAD.WIDE.U32 R6, R233, c[0x0][0x218], R6 ;  /* 0x00008600e9067a25 */ /* 0x000fea00078e0006 */
[----:B------:R-:W-:Y:S04]  /*dd10*/  IADD3 R5, P0, R6, UR22, RZ ;  /* 0x0000001606057c10 */ /* 0x000fe8000ff1e0ff */
[----:B------:R-:W-:Y:S01]  /*dd20*/  IADD3.X R0, R7, UR6, R0, P0, !PT ;  /* 0x0000000607007c10 */ /* 0x000fe200087fe400 */
[----:B------:R-:W-:Y:S01]  /*dd30*/  LDSM.16.M88.4 R32, [R230+0x10100] ;  /* 0x01010000e620783b */ /* 0x000fe20000000200 */
[C---:B------:R-:W-:Y:S03]  /*dd40*/  LEA R22, P0, R5.reuse, c[0x0][0x1f8], 0x1 ;  /* 0x00007e0005167a11 */ /* 0x040fe600078008ff */
[----:B------:R-:W1:Y:S01]  /*dd50*/  LDSM.16.M88.4 R8, [R229+0x8100] ;  /* 0x00810000e508783b */ /* 0x000e620000000200 */
[----:B------:R-:W-:Y:S03]  /*dd60*/  LEA.HI.X R21, R5, c[0x0][0x1fc], R0, 0x1, P0 ;  /* 0x00007f0005157a11 */ /* 0x000fe600000f0c00 */
[----:B------:R-:W2:Y:S04]  /*dd70*/  SHFL.IDX PT, R202, R22, RZ, 0x181f ;  /* 0x00181fff16ca7589 */ /* 0x000ea800000e0000 */
[----:B------:R-:W3:Y:S04]  /*dd80*/  SHFL.IDX PT, R20, R21, RZ, 0x181f ;  /* 0x00181fff15147589 */ /* 0x000ee800000e0000 */
[----:B------:R-:W4:Y:S04]  /*dd90*/  LDSM.16.M88.4 R16, [R229+0x8900] ;  /* 0x00890000e510783b */ /* 0x000f280000000200 */
[----:B------:R-:W-:Y:S04]  /*dda0*/  SHFL.IDX PT, R0, R22, 0x1, 0x181f ;  /* 0x00381f0016007f89 */ /* 0x000fe800000e0000 */
[----:B------:R-:W-:Y:S04]  /*ddb0*/  SHFL.IDX PT, R28, R21, 0x1, 0x181f ;  /* 0x00381f00151c7f89 */ /* 0x000fe800000e0000 */
[----:B------:R-:W5:Y:S04]  /*ddc0*/  LDSM.16.M88.4 R24, [R229+0x9100] ;  /* 0x00910000e518783b */ /* 0x000f680000000200 */
[----:B------:R-:W5:Y:S04]  /*ddd0*/  LDSM.16.M88.4 R164, [R229+0x9900] ;  /* 0x00990000e5a4783b */ /* 0x000f680000000200 */
[----:B------:R-:W-:Y:S04]  /*dde0*/  LDSM.16.M88.4 R168, [R226+0x10100] ;  /* 0x01010000e2a8783b */ /* 0x000fe80000000200 */
[----:B------:R-:W5:Y:S01]  /*ddf0*/  LDSM.16.M88.4 R172, [R228] ;  /* 0x00000000e4ac783b */ /* 0x000f620000000200 */
[C---:B-1----:R-:W-:Y:S03]  /*de00*/  HMMA.16816.F32.BF16 R4, R32.reuse, R8, RZ ;  /* 0x000000082004723c */ /* 0x042fe600000418ff */
[----:B------:R-:W1:Y:S01]  /*de10*/  LDSM.16.M88.4 R176, [R219] ;  /* 0x00000000dbb0783b */ /* 0x000e620000000200 */
[----:B--2---:R-:W-:Y:S03]  /*de20*/  IADD3 R190, P0, R202, R244, RZ ;  /* 0x000000f4cabe7210 */ /* 0x004fe60007f1e0ff */
[----:B------:R-:W2:Y:S01]  /*de30*/  LDSM.16.M88.4 R180, [R218] ;  /* 0x00000000dab4783b */ /* 0x000ea20000000200 */
[C---:B------:R-:W-:Y:S01]  /*de40*/  HMMA.16816.F32.BF16 R8, R32.reuse, R10, RZ ;  /* 0x0000000a2008723c */ /* 0x040fe200000418ff */
[----:B---3--:R-:W-:Y:S02]  /*de50*/  IMAD.X R191, R20, 0x1, R247, P0 ;  /* 0x0000000114bf7824 */ /* 0x008fe400000e06f7 */
[----:B------:R-:W3:Y:S01]  /*de60*/  LDSM.16.M88.4 R184, [R217] ;  /* 0x00000000d9b8783b */ /* 0x000ee20000000200 */
[----:B------:R-:W-:Y:S03]  /*de70*/  IADD3 R194, P0, R202, R243, RZ ;  /* 0x000000f3cac27210 */ /* 0x000fe60007f1e0ff */
[----:B------:R-:W-:Y:S01]  /*de80*/  @!PT LDS RZ, [RZ] ;  /* 0x00000000fffff984 */ /* 0x000fe20000000800 */
[----:B------:R-:W-:Y:S01]  /*de90*/  @!PT LDS RZ, [RZ] ;  /* 0x00000000fffff984 */ /* 0x000fe20000000800 */
[----:B------:R-:W-:Y:S01]  /*dea0*/  @!PT LDS RZ, [RZ] ;  /* 0x00000000fffff984 */ /* 0x000fe20000000800 */
[----:B------:R1:W-:Y:S01]  /*deb0*/  LDGSTS.E.BYPASS.LTC128B.128 [R238], [R190.64], !P3 ;  /* 0x00000000beee7fae */ /* 0x0003e2000d901d52 */
[C---:B----4-:R-:W-:Y:S01]  /*dec0*/  HMMA.16816.F32.BF16 R12, R32.reuse, R16, RZ ;  /* 0x00000010200c723c */ /* 0x050fe200000418ff */
[----:B------:R-:W-:Y:S03]  /*ded0*/  IMAD.X R195, R20, 0x1, R248, P0 ;  /* 0x0000000114c37824 */ /* 0x000fe600000e06f8 */
[----:B------:R-:W-:Y:S02]  /*dee0*/  IADD3 R192, P0, R202, R242, RZ ;  /* 0x000000f2cac07210 */ /* 0x000fe40007f1e0ff */
[----:B------:R4:W-:Y:S02]  /*def0*/  LDGSTS.E.BYPASS.LTC128B.128 [R238+0x2000], [R194.64], !P5 ;  /* 0x02000000c2ee7fae */ /* 0x0009e4000e901d52 */
[C---:B------:R-:W-:Y:S01]  /*df00*/  HMMA.16816.F32.BF16 R16, R32.reuse, R18, RZ ;  /* 0x000000122010723c */ /* 0x040fe200000418ff */
[----:B------:R-:W-:Y:S03]  /*df10*/  IMAD.X R193, R20, 0x1, R245, P0 ;  /* 0x0000000114c17824 */ /* 0x000fe600000e06f5 */
[----:B------:R-:W-:Y:S02]  /*df20*/  IADD3 R202, P0, R202, R241, RZ ;  /* 0x000000f1caca7210 */ /* 0x000fe40007f1e0ff */
[----:B------:R4:W-:Y:S03]  /*df30*/  LDGSTS.E.BYPASS.LTC128B.128 [R238+0x4000], [R192.64], !P4 ;  /* 0x04000000c0ee7fae */ /* 0x0009e6000e101d52 */
[----:B------:R-:W-:Y:S02]  /*df40*/  IMAD.X R203, R20, 0x1, R246, P0 ;  /* 0x0000000114cb7824 */ /* 0x000fe400000e06f6 */
[C---:B-----5:R-:W-:Y:S01]  /*df50*/  HMMA.16816.F32.BF16 R20, R32.reuse, R24, RZ ;  /* 0x000000182014723c */ /* 0x060fe200000418ff */
[----:B------:R-:W-:Y:S02]  /*df60*/  IADD3 R200, P0, R0, R244, RZ ;  /* 0x000000f400c87210 */ /* 0x000fe40007f1e0ff */
[----:B------:R5:W-:Y:S03]  /*df70*/  LDGSTS.E.BYPASS.LTC128B.128 [R238+0x6000], [R202.64], !P6 ;  /* 0x06000000caee7fae */ /* 0x000be6000f101d52 */
[----:B------:R-:W-:Y:S01]  /*df80*/  IMAD.X R201, R28, 0x1, R247, P0 ;  /* 0x000000011cc97824 */ /* 0x000fe200000e06f7 */
[----:B------:R-:W-:Y:S01]  /*df90*/  IADD3 R30, P0, R0, R243, RZ ;  /* 0x000000f3001e7210 */ /* 0x000fe20007f1e0ff */
[C---:B------:R-:W-:Y:S03]  /*dfa0*/  HMMA.16816.F32.BF16 R24, R32.reuse, R26, RZ ;  /* 0x0000001a2018723c */ /* 0x040fe600000418ff */
[----:B------:R5:W-:Y:S01]  /*dfb0*/  LDGSTS.E.BYPASS.LTC128B.128 [R238+0x1000], [R200.64], !P3 ;  /* 0x01000000c8ee7fae */ /* 0x000be2000d901d52 */
[----:B------:R-:W-:Y:S01]  /*dfc0*/  IMAD.X R31, R28, 0x1, R248, P0 ;  /* 0x000000011c1f7824 */ /* 0x000fe200000e06f8 */
[----:B------:R-:W-:Y:S04]  /*dfd0*/  IADD3 R250, P0, R0, R242, RZ ;  /* 0x000000f200fa7210 */ /* 0x000fe80007f1e0ff */
[----:B------:R1:W-:Y:S03]  /*dfe0*/  LDGSTS.E.BYPASS.LTC128B.128 [R238+0x3000], [R30.64], !P5 ;  /* 0x030000001eee7fae */ /* 0x0003e6000e901d52 */
[----:B------:R-:W-:Y:S01]  /*dff0*/  IMAD.X R251, R28, 0x1, R245, P0 ;  /* 0x000000011cfb7824 */ /* 0x000fe200000e06f5 */
[----:B------:R-:W-:Y:S04]  /*e000*/  IADD3 R188, P0, R0, R241, RZ ;  /* 0x000000f100bc7210 */ /* 0x000fe80007f1e0ff */
[----:B------:R2:W-:Y:S01]  /*e010*/  LDGSTS.E.BYPASS.LTC128B.128 [R238+0x5000], [R250.64], !P4 ;  /* 0x05000000faee7fae */ /* 0x0005e2000e101d52 */
[----:B------:R-:W-:Y:S01]  /*e020*/  IMAD.X R189, R28, 0x1, R246, P0 ;  /* 0x000000011cbd7824 */ /* 0x000fe200000e06f6 */
[----:B------:R-:W-:Y:S04]  /*e030*/  PLOP3.LUT P0, PT, PT, PT, UP2, 0x40, 0x0 ;  /* 0x000000000000781c */ /* 0x000fe80003f0e828 */
[----:B------:R2:W-:Y:S04]  /*e040*/  LDGSTS.E.BYPASS.LTC128B.128 [R238+0x7000], [R188.64], !P6 ;  /* 0x07000000bcee7fae */ /* 0x0005e8000f101d52 */
[----:B----4-:R-:W-:Y:S04]  /*e050*/  LDSM.16.M88.4 R192, [R224+0x8100] ;  /* 0x00810000e0c0783b */ /* 0x010fe80000000200 */
[----:B------:R-:W0:Y:S04]  /*e060*/  LDGDEPBAR ;  /* 0x00000000000079af */ /* 0x000e280000000000 */
[----:B------:R-:W-:Y:S01]  /*e070*/  LDSM.16.M88.4 R196, [R224+0x8900] ;  /* 0x00890000e0c4783b */ /* 0x000fe20000000200 */
[C---:B-1----:R-:W-:Y:S03]  /*e080*/  HMMA.16816.F32.BF16 R28, R32.reuse, R164, RZ ;  /* 0x000000a4201c723c */ /* 0x042fe600000418ff */
[----:B-----5:R-:W-:Y:S05]  /*e090*/  LDSM.16.M88.4 R200, [R224+0x9900] ;  /* 0x00990000e0c8783b */ /* 0x020fea0000000200 */
[----:B------:R-:W-:Y:S01]  /*e0a0*/  HMMA.16816.F32.BF16 R32, R32, R166, RZ ;  /* 0x000000a62020723c */ /* 0x000fe200000418ff */
[----:B------:R-:W-:Y:S04]  /*e0b0*/  LDSM.16.M88.4 R164, [R224+0x9100] ;  /* 0x00910000e0a4783b */ /* 0x000fe80000000200 */
[----:B--2---:R-:W1:Y:S03]  /*e0c0*/  LDSM.16.M88.4 R188, [R225+0x10100] ;  /* 0x01010000e1bc783b */ /* 0x004e660000000200 */
[C---:B------:R-:W-:Y:S08]  /*e0d0*/  HMMA.16816.F32.BF16 R4, R168.reuse, R172, R4 ;  /* 0x000000aca804723c */ /* 0x040ff00000041804 */
[C---:B------:R-:W-:Y:S01]  /*e0e0*/  HMMA.16816.F32.BF16 R8, R168.reuse, R174, R8 ;  /* 0x000000aea808723c */ /* 0x040fe20000041808 */
[----:B------:R-:W-:Y:S07]  /*e0f0*/  LDSM.16.M88.4 R172, [R223+0x10100] ;  /* 0x01010000dfac783b */ /* 0x000fee0000000200 */
[C---:B------:R-:W-:Y:S08]  /*e100*/  HMMA.16816.F32.BF16 R12, R168.reuse, R176, R12 ;  /* 0x000000b0a80c723c */ /* 0x040ff0000004180c */
[C---:B------:R-:W-:Y:S01]  /*e110*/  HMMA.16816.F32.BF16 R16, R168.reuse, R178, R16 ;  /* 0x000000b2a810723c */ /* 0x040fe20000041810 */
[----:B------:R-:W2:Y:S07]  /*e120*/  LDSM.16.M88.4 R176, [R216] ;  /* 0x00000000d8b0783b */ /* 0x000eae0000000200 */
[C---:B------:R-:W-:Y:S08]  /*e130*/  HMMA.16816.F32.BF16 R20, R168.reuse, R180, R20 ;  /* 0x000000b4a814723c */ /* 0x040ff00000041814 */
[C---:B------:R-:W-:Y:S01]  /*e140*/  HMMA.16816.F32.BF16 R24, R168.reuse, R182, R24 ;  /* 0x000000b6a818723c */ /* 0x040fe20000041818 */
[----:B------:R-:W4:Y:S07]  /*e150*/  LDSM.16.M88.4 R180, [R216+0x800] ;  /* 0x00080000d8b4783b */ /* 0x000f2e0000000200 */
[C---:B---3--:R-:W-:Y:S08]  /*e160*/  HMMA.16816.F32.BF16 R28, R168.reuse, R184, R28 ;  /* 0x000000b8a81c723c */ /* 0x048ff0000004181c */
[----:B------:R-:W-:Y:S01]  /*e170*/  HMMA.16816.F32.BF16 R32, R168, R186, R32 ;  /* 0x000000baa820723c */ /* 0x000fe20000041820 */
[----:B------:R-:W3:Y:S04]  /*e180*/  LDSM.16.M88.4 R168, [R216+0x1000] ;  /* 0x00100000d8a8783b */ /* 0x000ee80000000200 */
[----:B------:R-:W5:Y:S03]  /*e190*/  LDSM.16.M88.4 R184, [R216+0x1800] ;  /* 0x00180000d8b8783b */ /* 0x000f660000000200 */
        /* <DEDUP_REMOVED lines=8> */
[----:B------:R-:W1:Y:S07]  /*e220*/  LDSM.16.M88.4 R164, [R230+0x14100] ;  /* 0x01410000e6a4783b */ /* 0x000e6e0000000200 */
[C---:B------:R-:W-:Y:S08]  /*e230*/  HMMA.16816.F32.BF16 R28, R188.reuse, R200, R28 ;  /* 0x000000c8bc1c723c */ /* 0x040ff0000004181c */
[----:B------:R-:W-:Y:S01]  /*e240*/  HMMA.16816.F32.BF16 R32, R188, R202, R32 ;  /* 0x000000cabc20723c */ /* 0x000fe20000041820 */
[----:B------:R-:W1:Y:S04]  /*e250*/  LDSM.16.M88.4 R188, [R229+0xb100] ;  /* 0x00b10000e5bc783b */ /* 0x000e680000000200 */
[----:B------:R-:W1:Y:S03]  /*e260*/  LDSM.16.M88.4 R200, [R229+0xb900] ;  /* 0x00b90000e5c8783b */ /* 0x000e660000000200 */
[C---:B--2---:R-:W-:Y:S08]  /*e270*/  HMMA.16816.F32.BF16 R4, R172.reuse, R176, R4 ;  /* 0x000000b0ac04723c */ /* 0x044ff00000041804 */
[C---:B------:R-:W-:Y:S01]  /*e280*/  HMMA.16816.F32.BF16 R8, R172.reuse, R178, R8 ;  /* 0x000000b2ac08723c */ /* 0x040fe20000041808 */
[----:B------:R-:W-:Y:S07]  /*e290*/  LDSM.16.M88.4 R176, [R215] ;  /* 0x00000000d7b0783b */ /* 0x000fee0000000200 */
[C---:B----4-:R-:W-:Y:S08]  /*e2a0*/  HMMA.16816.F32.BF16 R12, R172.reuse, R180, R12 ;  /* 0x000000b4ac0c723c */ /* 0x050ff0000004180c */
[C---:B------:R-:W-:Y:S01]  /*e2b0*/  HMMA.16816.F32.BF16 R16, R172.reuse, R182, R16 ;  /* 0x000000b6ac10723c */ /* 0x040fe20000041810 */
[----:B------:R-:W-:Y:S07]  /*e2c0*/  LDSM.16.M88.4 R180, [R214] ;  /* 0x00000000d6b4783b */ /* 0x000fee0000000200 */
[C---:B---3--:R-:W-:Y:S08]  /*e2d0*/  HMMA.16816.F32.BF16 R20, R172.reuse, R168, R20 ;  /* 0x000000a8ac14723c */ /* 0x048ff00000041814 */
[C---:B------:R-:W-:Y:S01]  /*e2e0*/  HMMA.16816.F32.BF16 R24, R172.reuse, R170, R24 ;  /* 0x000000aaac18723c */ /* 0x040fe20000041818 */
[----:B------:R-:W2:Y:S07]  /*e2f0*/  LDSM.16.M88.4 R168, [R226+0x14100] ;  /* 0x01410000e2a8783b */ /* 0x000eae0000000200 */
[C---:B-----5:R-:W-:Y:S08]  /*e300*/  HMMA.16816.F32.BF16 R28, R172.reuse, R184, R28 ;  /* 0x000000b8ac1c723c */ /* 0x060ff0000004181c */
[----:B------:R-:W-:Y:S01]  /*e310*/  HMMA.16816.F32.BF16 R32, R172, R186, R32 ;  /* 0x000000baac20723c */ /* 0x000fe20000041820 */
[----:B------:R-:W3:Y:S04]  /*e320*/  LDSM.16.M88.4 R172, [R213] ;  /* 0x00000000d5ac783b */ /* 0x000ee80000000200 */
[----:B------:R-:W4:Y:S03]  /*e330*/  LDSM.16.M88.4 R184, [R212] ;  /* 0x00000000d4b8783b */ /* 0x000f260000000200 */
        /* <DEDUP_REMOVED lines=11> */
[----:B------:R-:W5:Y:S04]  /*e3f0*/  LDSM.16.M88.4 R164, [R224+0xb100] ;  /* 0x00b10000e0a4783b */ /* 0x000f680000000200 */
[----:B------:R-:W1:Y:S03]  /*e400*/  LDSM.16.M88.4 R200, [R224+0xb900] ;  /* 0x00b90000e0c8783b */ /* 0x000e660000000200 */
[C---:B--2---:R-:W-:Y:S08]  /*e410*/  HMMA.16816.F32.BF16 R4, R168.reuse, R176, R4 ;  /* 0x000000b0a804723c */ /* 0x044ff00000041804 */
[C---:B------:R-:W-:Y:S01]  /*e420*/  HMMA.16816.F32.BF16 R8, R168.reuse, R178, R8 ;  /* 0x000000b2a808723c */ /* 0x040fe20000041808 */
[----:B------:R-:W-:Y:S07]  /*e430*/  LDSM.16.M88.4 R176, [R216+0x2000] ;  /* 0x00200000d8b0783b */ /* 0x000fee0000000200 */
[C---:B------:R-:W-:Y:S08]  /*e440*/  HMMA.16816.F32.BF16 R12, R168.reuse, R180, R12 ;  /* 0x000000b4a80c723c */ /* 0x040ff0000004180c */
[C---:B------:R-:W-:Y:S01]  /*e450*/  HMMA.16816.F32.BF16 R16, R168.reuse, R182, R16 ;  /* 0x000000b6a810723c */ /* 0x040fe20000041810 */
[----:B------:R-:W-:Y:S07]  /*e460*/  LDSM.16.M88.4 R180, [R216+0x2800] ;  /* 0x00280000d8b4783b */ /* 0x000fee0000000200 */
[C---:B---3--:R-:W-:Y:S08]  /*e470*/  HMMA.16816.F32.BF16 R20, R168.reuse, R172, R20 ;  /* 0x000000aca814723c */ /* 0x048ff00000041814 */
[C---:B------:R-:W-:Y:S01]  /*e480*/  HMMA.16816.F32.BF16 R24, R168.reuse, R174, R24 ;  /* 0x000000aea818723c */ /* 0x040fe20000041818 */
[----:B------:R-:W2:Y:S07]  /*e490*/  LDSM.16.M88.4 R172, [R223+0x14100] ;  /* 0x01410000dfac783b */ /* 0x000eae0000000200 */
        /* <DEDUP_REMOVED lines=8> */
[C---:B------:R-:W-:Y:S01]  /*e520*/  HMMA.16816.F32.BF16 R16, R188.reuse, R198, R16 ;  /* 0x000000c6bc10723c */ /* 0x040fe20000041810 */
[----:B------:R-:W-:Y:S07]  /*e530*/  LDSM.16.M88.4 R196, [R229+0xc900] ;  /* 0x00c90000e5c4783b */ /* 0x000fee0000000200 */
[C---:B-----5:R-:W-:Y:S08]  /*e540*/  HMMA.16816.F32.BF16 R20, R188.reuse, R164, R20 ;  /* 0x000000a4bc14723c */ /* 0x060ff00000041814 */
        /* <DEDUP_REMOVED lines=8> */
[----:B------:R-:W-:Y:S07]  /*e5d0*/  LDSM.16.M88.4 R176, [R211] ;  /* 0x00000000d3b0783b */ /* 0x000fee0000000200 */
[C---:B------:R-:W-:Y:S08]  /*e5e0*/  HMMA.16816.F32.BF16 R12, R172.reuse, R180, R12 ;  /* 0x000000b4ac0c723c */ /* 0x040ff0000004180c */
[C---:B------:R-:W-:Y:S01]  /*e5f0*/  HMMA.16816.F32.BF16 R16, R172.reuse, R182, R16 ;  /* 0x000000b6ac10723c */ /* 0x040fe20000041810 */
[----:B------:R-:W-:Y:S07]  /*e600*/  LDSM.16.M88.4 R180, [R210] ;  /* 0x00000000d2b4783b */ /* 0x000fee0000000200 */
[C---:B---3--:R-:W-:Y:S08]  /*e610*/  HMMA.16816.F32.BF16 R20, R172.reuse, R168, R20 ;  /* 0x000000a8ac14723c */ /* 0x048ff00000041814 */
[C---:B------:R-:W-:Y:S01]  /*e620*/  HMMA.16816.F32.BF16 R24, R172.reuse, R170, R24 ;  /* 0x000000aaac18723c */ /* 0x040fe20000041818 */
[----:B------:R-:W2:Y:S07]  /*e630*/  LDSM.16.M88.4 R168, [R226+0x18100] ;  /* 0x01810000e2a8783b */ /* 0x000eae0000000200 */
[C---:B----4-:R-:W-:Y:S08]  /*e640*/  HMMA.16816.F32.BF16 R28, R172.reuse, R184, R28 ;  /* 0x000000b8ac1c723c */ /* 0x050ff0000004181c */
        /* <DEDUP_REMOVED lines=81> */
[C---:B-1----:R-:W-:Y:S01]  /*eb60*/  HMMA.16816.F32.BF16 R4, R188.reuse, R192, R4 ;  /* 0x000000c0bc04723c */ /* 0x042fe20000041804 */
[----:B------:R-:W-:Y:S04]  /*eb70*/  DEPBAR.LE SB0, 0x0 ;  /* 0x000080000000791a */ /* 0x000fe80000000000 */
[----:B------:R-:W-:Y:S03]  /*eb80*/  BAR.SYNC.DEFER_BLOCKING 0x0 ;  /* 0x0000000000007b1d */ /* 0x000fe60000010000 */
[C---:B------:R-:W-:Y:S08]  /*eb90*/  HMMA.16816.F32.BF16 R8, R188.reuse, R194, R8 ;  /* 0x000000c2bc08723c */ /* 0x040ff00000041808 */
[C---:B------:R-:W-:Y:S08]  /*eba0*/  HMMA.16816.F32.BF16 R12, R188.reuse, R196, R12 ;  /* 0x000000c4bc0c723c */ /* 0x040ff0000004180c */
[C---:B------:R-:W-:Y:S08]  /*ebb0*/  HMMA.16816.F32.BF16 R16, R188.reuse, R198, R16 ;  /* 0x000000c6bc10723c */ /* 0x040ff00000041810 */
[C---:B-----5:R-:W-:Y:S08]  /*ebc0*/  HMMA.16816.F32.BF16 R20, R188.reuse, R164, R20 ;  /* 0x000000a4bc14723c */ /* 0x060ff00000041814 */
[C---:B------:R-:W-:Y:S08]  /*ebd0*/  HMMA.16816.F32.BF16 R24, R188.reuse, R166, R24 ;  /* 0x000000a6bc18723c */ /* 0x040ff00000041818 */
[C---:B------:R-:W-:Y:S08]  /*ebe0*/  HMMA.16816.F32.BF16 R28, R188.reuse, R200, R28 ;  /* 0x000000c8bc1c723c */ /* 0x040ff0000004181c */
[----:B------:R-:W-:Y:S08]  /*ebf0*/  HMMA.16816.F32.BF16 R32, R188, R202, R32 ;  /* 0x000000cabc20723c */ /* 0x000ff00000041820 */
[C---:B--2---:R-:W-:Y:S08]  /*ec00*/  HMMA.16816.F32.BF16 R4, R172.reuse, R176, R4 ;  /* 0x000000b0ac04723c */ /* 0x044ff00000041804 */
[C---:B------:R-:W-:Y:S08]  /*ec10*/  HMMA.16816.F32.BF16 R8, R172.reuse, R178, R8 ;  /* 0x000000b2ac08723c */ /* 0x040ff00000041808 */
[C---:B------:R-:W-:Y:S08]  /*ec20*/  HMMA.16816.F32.BF16 R12, R172.reuse, R180, R12 ;  /* 0x000000b4ac0c723c */ /* 0x040ff0000004180c */
[C---:B------:R-:W-:Y:S08]  /*ec30*/  HMMA.16816.F32.BF16 R16, R172.reuse, R182, R16 ;  /* 0x000000b6ac10723c */ /* 0x040ff00000041810 */
[C---:B---3--:R-:W-:Y:S08]  /*ec40*/  HMMA.16816.F32.BF16 R20, R172.reuse, R168, R20 ;  /* 0x000000a8ac14723c */ /* 0x048ff00000041814 */
[C---:B------:R-:W-:Y:S08]  /*ec50*/  HMMA.16816.F32.BF16 R24, R172.reuse, R170, R24 ;  /* 0x000000aaac18723c */ /* 0x040ff00000041818 */
[C---:B----4-:R-:W-:Y:S08]  /*ec60*/  HMMA.16816.F32.BF16 R28, R172.reuse, R184, R28 ;  /* 0x000000b8ac1c723c */ /* 0x050ff0000004181c */
[----:B------:R-:W-:Y:S01]  /*ec70*/  HMMA.16816.F32.BF16 R32, R172, R186, R32 ;  /* 0x000000baac20723c */ /* 0x000fe20000041820 */
[----:B------:R-:W-:-:S07]  /*ec80*/  @P0 BRA `(.L_x_5262) ;  /* 0x0000038000000947 */ /* 0x000fce0003800000 */
[----:B------:R-:W-:Y:S01]  /*ec90*/  ULEA UR4, UR20, UR12, 0x6 ;  /* 0x0000000c14047291 */ /* 0x000fe2000f8e303f */
        /* <DEDUP_REMOVED lines=55> */
.L_x_5262:
[----:B------:R-:W-:Y:S01]  /*f010*/  PLOP3.LUT P0, PT, PT, PT, UP1, 0x80, 0x0 ;  /* 0x000000000000781c */ /* 0x000fe20003f0f018 */
        /* <DEDUP_REMOVED lines=33> */
.L_x_5265:
[----:B------:R-:W-:Y:S04]  /*f230*/  MOV R165, c[0x0][0x32c] ;  /* 0x0000cb0000a57a02 */ /* 0x000fe80000000f00 */
[----:B------:R-:W-:Y:S11]  /*f240*/  ISETP.NE.AND P0, PT, R165, 0x1, PT ;  /* 0x00000001a500780c */ /* 0x000ff60003f05270 */
[----:B------:R-:W-:Y:S02]  /*f250*/  @!UPT UIADD3 URZ, URZ, URZ, URZ ;  /* 0x0000003f3f3ff290 */ /* 0x000fe4000fffe03f */
[----:B------:R-:W-:Y:S05]  /*f260*/  @P0 IMAD.HI.U32 R165, R167, c[0x0][0x330], RZ ;  /* 0x0000cc00a7a50a27 */ /* 0x000fea00078e00ff */
[----:B------:R-:W-:Y:S02]  /*f270*/  @P0 SHF.R.U32.HI R167, RZ, c[0x0][0x334], R165 ;  /* 0x0000cd00ffa70a19 */ /* 0x000fe400000116a5 */
.L_x_5266:
[----:B------:R-:W-:Y:S05]  /*f280*/  BSYNC B0 ;  /* 0x0000000000007941 */ /* 0x000fea0003800000 */
.L_x_5264:
[----:B------:R-:W-:Y:S04]  /*f290*/  IMAD R168, R167, c[0x0][0x32c], -R0 ;  /* 0x0000cb00a7a87a24 */ /* 0x000fe800078e0a00 */
[----:B------:R-:W-:Y:S05]  /*f2a0*/  IMAD.IADD R167, R168, 0x1, -R237 ;  /* 0x00000001a8a77824 */ /* 0x000fea00078e0aed */
[----:B------:R-:W-:Y:S02]  /*f2b0*/  IADD3 R165, R167, c[0x0][0x32c], RZ ;  /* 0x0000cb00a7a57a10 */ /* 0x000fe40007ffe0ff */
[----:B------:R-:W-:Y:S02]  /*f2c0*/  IMNMX R170, R170, R167, !PT ;  /* 0x000000a7aaaa7217 */ /* 0x000fe40007800200 */
[----:B------:R-:W-:Y:S02]  /*f2d0*/  IMNMX R172, R172, R165, PT ;  /* 0x000000a5acac7217 */ /* 0x000fe40003800200 */
.L_x_5263:
[----:B------:R-:W-:Y:S06]  /*f2e0*/  UISETP.GT.AND UP2, UPT, UR20, -0x1, UPT ;  /* 0xffffffff1400788c */ /* 0x000fec000bf44270 */
[----:B------:R-:W-:Y:S04]  /*f2f0*/  PLOP3.LUT P0, PT, PT, PT, UP2, 0x80, 0x0 ;  /* 0x000000000000781c */ /* 0x000fe80003f0f028 */
[----:B------:R-:W-:Y:S04]  /*f300*/  ISETP.GT.AND P0, PT, R170, RZ, P0 ;  /* 0x000000ffaa00720c */ /* 0x000fe80000704270 */
        /* <DEDUP_REMOVED lines=83> */
.L_x_5269:
[----:B------:R-:W-:Y:S04]  /*f840*/  MOV R8, 0x1 ;  /* 0x0000000100087802 */ /* 0x000fe80000000f00 */
[----:B------:R-:W-:Y:S11]  /*f850*/  ISETP.NE.AND P0, PT, R8, c[0x0][0x32c], PT ;  /* 0x0000cb0008007a0c */ /* 0x000ff60003f05270 */
[----:B------:R-:W-:Y:S02]  /*f860*/  @!UPT UIADD3 URZ, URZ, URZ, URZ ;  /* 0x0000003f3f3ff290 */ /* 0x000fe4000fffe03f */
[----:B------:R-:W-:Y:S05]  /*f870*/  @P0 IMAD.HI.U32 R8, R9, c[0x0][0x330], RZ ;  /* 0x0000cc0009080a27 */ /* 0x000fea00078e00ff */
[----:B------:R-:W-:Y:S02]  /*f880*/  @P0 SHF.R.U32.HI R9, RZ, c[0x0][0x334], R8 ;  /* 0x0000cd00ff090a19 */ /* 0x000fe40000011608 */
.L_x_5270:
[----:B------:R-:W-:Y:S05]  /*f890*/  BSYNC B0 ;  /* 0x0000000000007941 */ /* 0x000fea0003800000 */
.L_x_5268:
[----:B------:R-:W-:Y:S04]  /*f8a0*/  IMAD R0, R9, c[0x0][0x32c], -R0 ;  /* 0x0000cb0009007a24 */ /* 0x000fe800078e0a00 */
[----:B------:R-:W-:Y:S05]  /*f8b0*/  IMAD.IADD R0, R0, 0x1, -R237 ;  /* 0x0000000100007824 */ /* 0x000fea00078e0aed */
[----:B------:R-:W-:Y:S02]  /*f8c0*/  IADD3 R9, R0, c[0x0][0x32c], RZ ;  /* 0x0000cb0000097a10 */ /* 0x000fe40007ffe0ff */
[----:B------:R-:W-:Y:S02]  /*f8d0*/  IMNMX R5, R5, R0, !PT ;  /* 0x0000000005057217 */ /* 0x000fe40007800200 */
[----:B------:R-:W-:Y:S02]  /*f8e0*/  IMNMX R4, R4, R9, PT ;  /* 0x0000000904047217 */ /* 0x000fe40003800200 */
.L_x_5267:
[----:B------:R-:W-:Y:S02]  /*f8f0*/  PLOP3.LUT P0, PT, PT, PT, UP2, 0x80, 0x0 ;  /* 0x000000000000781c */ /* 0x000fe40003f0f028 */
        /* <DEDUP_REMOVED lines=52> */
[----:B------:R-:W-:Y:S03]  /*fc40*/  ISETP.LT.OR P0, PT, R4, 0x1a, P0 ;  /* 0x0000001a0400780c */ /* 0x000fe60000701670 */
[----:B------:R-:W1:Y:S01]  /*fc50*/  SHFL.BFLY PT, R7, R0, 0x2, 0x1f ;  /* 0x0c401f0000077f89 */ /* 0x000e6200000e0000 */
        /* <DEDUP_REMOVED lines=15> */
[C---:B------:R-:W-:Y:S01]  /*fd50*/  ISETP.GT.AND P0, PT, R5.reuse, 0x28, P0 ;  /* 0x000000280500780c */ /* 0x040fe20000704270 */
[----:B------:R-:W-:Y:S03]  /*fd60*/  LDSM.16.MT88.4 R20, [R222+0x100] ;  /* 0x00010000de14783b */ /* 0x000fe60000004200 */
[----:B------:R-:W-:Y:S04]  /*fd70*/  ISETP.LT.OR P0, PT, R4, 0x29, P0 ;  /* 0x000000290400780c */ /* 0x000fe80000701670 */
[----:B------:R-:W-:Y:S02]  /*fd80*/  FSEL R202, R26, -INF , !P0 ;  /* 0xff8000001aca7808 */ /* 0x000fe40004000000 */
[----:B------:R-:W-:Y:S02]  /*fd90*/  PLOP3.LUT P0, PT, PT, PT, UP2, 0x80, 0x0 ;  /* 0x000000000000781c */ /* 0x000fe40003f0f028 */
[----:B------:R-:W-:Y:S02]  /*fda0*/  FMNMX.FTZ R9, R202, R9, !PT ;  /* 0x00000009ca097209 */ /* 0x000fe40007810000 */
[----:B------:R-:W-:Y:S04]  /*fdb0*/  ISETP.GT.AND P0, PT, R5, 0x29, P0 ;  /* 0x000000290500780c */ /* 0x000fe80000704270 */
[----:B------:R-:W-:Y:S04]  /*fdc0*/  ISETP.LT.OR P0, PT, R4, 0x2a, P0 ;  /* 0x0000002a0400780c */ /* 0x000fe80000701670 */
[----:B------:R-:W-:Y:S02]  /*fdd0*/  FSEL R200, R27, -INF , !P0 ;  /* 0xff8000001bc87808 */ /* 0x000fe40004000000 */
[----:B------:R-:W-:Y:S01]  /*fde0*/  PLOP3.LUT P0, PT, PT, PT, UP2, 0x80, 0x0 ;  /* 0x000000000000781c */ /* 0x000fe20003f0f028 */
[----:B------:R-:W-:Y:S01]  /*fdf0*/  LDSM.16.MT88.4 R24, [R221+0x100] ;  /* 0x00010000dd18783b */ /* 0x000fe20000004200 */
[----:B------:R-:W-:Y:S02]  /*fe00*/  FMNMX.FTZ R9, R200, R9, !PT ;  /* 0x00000009c8097209 */ /* 0x000fe40007810000 */
        /* <DEDUP_REMOVED lines=11> */
[----:B------:R-:W-:Y:S01]  /*fec0*/  PLOP3.LUT P0, PT, PT, PT, UP2, 0x80, 0x0 ;  /* 0x000000000000781c */ /* 0x000fe20003f0f028 */
[----:B------:R-:W-:Y:S02]  /*fed0*/  UISETP.GT.AND UP2, UPT, UR20, UR9, UPT ;  /* 0x000000091400728c */ /* 0x000fe4000bf44270 */
[----:B------:R-:W-:Y:S01]  /*fee0*/  UIADD3 UR20, UR20, -0x1, URZ ;  /* 0xffffffff14147890 */ /* 0x000fe2000fffe03f */
[----:B------:R-:W-:Y:S02]  /*fef0*/  ISETP.GT.AND P0, PT, R5, 0x39, P0 ;  /* 0x000000390500780c */ /* 0x000fe40000704270 */
[----:B------:R-:W-:Y:S02]  /*ff00*/  FMNMX.FTZ R5, R186, R9, !PT ;  /* 0x00000009ba057209 */ /* 0x000fe40007810000 */
[----:B------:R-:W-:Y:S02]  /*ff10*/  ISETP.LT.OR P0, PT, R4, 0x3a, P0 ;  /* 0x0000003a0400780c */ /* 0x000fe40000701670 */
[----:B------:R-:W-:Y:S02]  /*ff20*/  FMNMX.FTZ R5, R184, R5, !PT ;  /* 0x00000005b8057209 */ /* 0x000fe40007810000 */
[----:B------:R-:W-:Y:S02]  /*ff30*/  FSEL R9, R35, -INF , !P0 ;  /* 0xff80000023097808 */ /* 0x000fe40004000000 */
[----:B------:R-:W-:Y:S04]  /*ff40*/  FMNMX.FTZ R0, R182, R5, !PT ;  /* 0x00000005b6007209 */ /* 0x000fe80007810000 */
        /* <DEDUP_REMOVED lines=11> */
[----:B------:R-:W-:Y:S01]  /*10000*/  LDSM.16.MT88.4 R172, [R222+0x4900] ;  /* 0x00490000deac783b */ /* 0x000fe20000004200 */
[--C-:B------:R-:W-:Y:S02]  /*10010*/  FFMA.FTZ R191, R171, c[0x0][0x2d0], -R190.reuse ;  /* 0x0000b400abbf7a23 */ /* 0x100fe400000108be */
[--C-:B------:R-:W-:Y:S01]  /*10020*/  FFMA.FTZ R192, R169, c[0x0][0x2d0], -R190.reuse ;  /* 0x0000b400a9c07a23 */ /* 0x100fe200000108be */
[----:B-1----:R-:W-:Y:S01]  /*10030*/  FMNMX.FTZ R5, R4, R7, !PT ;  /* 0x0000000704057209 */ /* 0x002fe20007810000 */
[--C-:B------:R-:W-:Y:S01]  /*10040*/  FFMA.FTZ R193, R167, c[0x0][0x2d0], -R190.reuse ;  /* 0x0000b400a7c17a23 */ /* 0x100fe200000108be */
[----:B------:R-:W-:Y:S01]  /*10050*/  FSEL R4, R0, RZ, P0 ;  /* 0x000000ff00047208 */ /* 0x000fe20000000000 */
[--C-:B------:R-:W-:Y:S01]  /*10060*/  FFMA.FTZ R194, R165, c[0x0][0x2d0], -R190.reuse ;  /* 0x0000b400a5c27a23 */ /* 0x100fe200000108be */
[----:B------:R-:W-:Y:S01]  /*10070*/  LDSM.16.MT88.4 R168, [R227+0x4900] ;  /* 0x00490000e3a8783b */ /* 0x000fe20000004200 */
[----:B------:R-:W-:Y:S01]  /*10080*/  MUFU.EX2 R11, R11 ;  /* 0x0000000b000b7308 */ /* 0x000fe20000000800 */
[--C-:B------:R-:W-:Y:S02]  /*10090*/  FFMA.FTZ R249, R249, c[0x0][0x2d0], -R190.reuse ;  /* 0x0000b400f9f97a23 */ /* 0x100fe400000108be */
[----:B------:R-:W-:Y:S02]  /*100a0*/  FADD.FTZ R4, -R4, R3 ;  /* 0x0000000304047221 */ /* 0x000fe40000010100 */
[--C-:B------:R-:W-:Y:S02]  /*100b0*/  FFMA.FTZ R203, R203, c[0x0][0x2d0], -R190.reuse ;  /* 0x0000b400cbcb7a23 */ /* 0x100fe400000108be */
[----:B------:R-:W1:Y:S01]  /*100c0*/  SHFL.BFLY PT, R8, R5, 0x1, 0x1f ;  /* 0x0c201f0005087f89 */ /* 0x000e6200000e0000 */
[----:B------:R-:W-:Y:S02]  /*100d0*/  FMUL.FTZ R3, R4, c[0x0][0x2d0] ;  /* 0x0000b40004037a20 */ /* 0x000fe40000410000 */
        /* <DEDUP_REMOVED lines=8> */
[----:B------:R-:W2:Y:S01]  /*10160*/  MUFU.EX2 R177, R177 ;  /* 0x000000b100b17308 */ /* 0x000ea20000000800 */
[----:B-1----:R-:W-:Y:S04]  /*10170*/  FMNMX.FTZ R8, R8, R5, !PT ;  /* 0x0000000508087209 */ /* 0x002fe80007810000 */
[C---:B------:R-:W-:Y:S01]  /*10180*/  FSETP.NEU.FTZ.AND P0, PT, R8.reuse, -INF , PT ;  /* 0xff8000000800780b */ /* 0x040fe20003f1d000 */
[C---:B------:R-:W-:Y:S03]  /*10190*/  FMUL.FTZ R183, R8.reuse, c[0x0][0x2d0] ;  /* 0x0000b40008b77a20 */ /* 0x040fe60000410000 */
[----:B------:R-:W-:Y:S01]  /*101a0*/  FSEL R5, R8, RZ, P0 ;  /* 0x000000ff08057208 */ /* 0x000fe20000000000 */
[----:B------:R-:W-:Y:S01]  /*101b0*/  MUFU.EX2 R191, R191 ;  /* 0x000000bf00bf7308 */ /* 0x000fe20000000800 */
[----:B------:R-:W-:Y:S02]  /*101c0*/  FSEL R183, R183, RZ, P0 ;  /* 0x000000ffb7b77208 */ /* 0x000fe40000000000 */
[----:B------:R-:W-:Y:S01]  /*101d0*/  PLOP3.LUT P0, PT, PT, PT, UP2, 0x80, 0x0 ;  /* 0x000000000000781c */ /* 0x000fe20003f0f028 */
[----:B------:R-:W-:Y:S02]  /*101e0*/  FADD.FTZ R5, -R5, R2 ;  /* 0x0000000205057221 */ /* 0x000fe40000010100 */
[--C-:B------:R-:W-:Y:S02]  /*101f0*/  FFMA.FTZ R180, R16, c[0x0][0x2d0], -R183.reuse ;  /* 0x0000b40010b47a23 */ /* 0x100fe400000108b7 */
[----:B------:R-:W1:Y:S01]  /*10200*/  LDSM.16.MT88.4 R16, [R227+0x100] ;  /* 0x00010000e310783b */ /* 0x000e620000004200 */
[--C-:B------:R-:W-:Y:S01]  /*10210*/  FFMA.FTZ R178, R6, c[0x0][0x2d0], -R183.reuse ;  /* 0x0000b40006b27a23 */ /* 0x100fe200000108b7 */
[----:B------:R-:W-:Y:S01]  /*10220*/  MUFU.EX2 R192, R192 ;  /* 0x000000c000c07308 */ /* 0x000fe20000000800 */
[----:B------:R-:W-:Y:S02]  /*10230*/  FMUL.FTZ R2, R5, c[0x0][0x2d0] ;  /* 0x0000b40005027a20 */ /* 0x000fe40000410000 */
[--C-:B------:R-:W-:Y:S01]  /*10240*/  FFMA.FTZ R181, R13, c[0x0][0x2d0], -R183.reuse ;  /* 0x0000b4000db57a23 */ /* 0x100fe200000108b7 */
[----:B--2---:R-:W-:Y:S01]  /*10250*/  F2FP.BF16.PACK_AB R14, R177, R10 ;  /* 0x0000000ab10e723e */ /* 0x004fe200000010ff */
[--C-:B------:R-:W-:Y:S01]  /*10260*/  FFMA.FTZ R179, R12, c[0x0][0x2d0], -R183.reuse ;  /* 0x0000b4000cb37a23 */ /* 0x100fe200000108b7 */
[----:B------:R-:W-:Y:S01]  /*10270*/  F2FP.BF16.PACK_AB R12, R11, R176 ;  /* 0x000000b00b0c723e */ /* 0x000fe200000010ff */
        /* <DEDUP_REMOVED lines=12> */
[--C-:B------:R-:W-:Y:S02]  /*10340*/  FFMA.FTZ R195, R166, c[0x0][0x2d0], -R183.reuse ;  /* 0x0000b400a6c37a23 */ /* 0x100fe400000108b7 */
[--C-:B------:R-:W-:Y:S01]  /*10350*/  FFMA.FTZ R196, R164, c[0x0][0x2d0], -R183.reuse ;  /* 0x0000b400a4c47a23 */ /* 0x100fe200000108b7 */
[----:B------:R-:W3:Y:S01]  /*10360*/  MUFU.EX2 R180, R180 ;  /* 0x000000b400b47308 */ /* 0x000ee20000000800 */
[----:B------:R-:W-:Y:S01]  /*10370*/  LDSM.16.MT88.4 R164, [R221+0x2900] ;  /* 0x00290000dda4783b */ /* 0x000fe20000004200 */
[--C-:B------:R-:W-:Y:S02]  /*10380*/  FFMA.FTZ R197, R32, c[0x0][0x2d0], -R183.reuse ;  /* 0x0000b40020c57a23 */ /* 0x100fe400000108b7 */
[C---:B--2---:R-:W-:Y:S02]  /*10390*/  FMUL.FTZ R6, R2.reuse, R162 ;  /* 0x000000a202067220 */ /* 0x044fe40000410000 */
[C---:B------:R-:W-:Y:S02]  /*103a0*/  FMUL.FTZ R7, R2.reuse, R163 ;  /* 0x000000a302077220 */ /* 0x040fe40000410000 */
[C---:B------:R-:W-:Y:S01]  /*103b0*/  FMUL.FTZ R134, R2.reuse, R134 ;  /* 0x0000008602867220 */ /* 0x040fe20000410000 */
[----:B------:R-:W-:Y:S01]  /*103c0*/  LDSM.16.MT88.4 R32, [R227+0x2900] ;  /* 0x00290000e320783b */ /* 0x000fe20000004200 */
[----:B------:R-:W-:Y:S01]  /*103d0*/  MUFU.EX2 R179, R179 ;  /* 0x000000b300b37308 */ /* 0x000fe20000000800 */
[C---:B------:R-:W-:Y:S02]  /*103e0*/  FMUL.FTZ R135, R2.reuse, R135 ;  /* 0x0000008702877220 */ /* 0x040fe40000410000 */
[C---:B------:R-:W-:Y:S02]  /*103f0*/  FMUL.FTZ R138, R2.reuse, R138 ;  /* 0x0000008a028a7220 */ /* 0x040fe40000410000 */
[C---:B------:R-:W-:Y:S02]  /*10400*/  FMUL.FTZ R139, R2.reuse, R139 ;  /* 0x0000008b028b7220 */ /* 0x040fe40000410000 */
[C---:B------:R-:W-:Y:S01]  /*10410*/  FMUL.FTZ R142, R2.reuse, R142 ;  /* 0x0000008e028e7220 */ /* 0x040fe20000410000 */
[----:B------:R-:W-:Y:S01]  /*10420*/  LDSM.16.MT88.4 R160, [R222+0x2900] ;  /* 0x00290000dea0783b */ /* 0x000fe20000004200 */
[C---:B------:R-:W-:Y:S01]  /*10430*/  FMUL.FTZ R143, R2.reuse, R143 ;  /* 0x0000008f028f7220 */ /* 0x040fe20000410000 */
[----:B------:R-:W2:Y:S01]  /*10440*/  MUFU.EX2 R178, R178 ;  /* 0x000000b200b27308 */ /* 0x000ea20000000800 */
[C---:B------:R-:W-:Y:S02]  /*10450*/  FMUL.FTZ R146, R2.reuse, R146 ;  /* 0x0000009202927220 */ /* 0x040fe40000410000 */
[----:B------:R-:W-:Y:S01]  /*10460*/  FMUL.FTZ R147, R2, R147 ;  /* 0x0000009302937220 */ /* 0x000fe20000410000 */
[----:B---3--:R-:W-:Y:S01]  /*10470*/  F2FP.BF16.PACK_AB R13, R180, R181 ;  /* 0x000000b5b40d723e */ /* 0x008fe200000010ff */
[--C-:B------:R-:W-:Y:S02]  /*10480*/  FFMA.FTZ R198, R28, c[0x0][0x2d0], -R183.reuse ;  /* 0x0000b4001cc67a23 */ /* 0x100fe400000108b7 */
        /* <DEDUP_REMOVED lines=10> */
[----:B------:R-:W-:Y:S01]  /*10530*/  FMUL.FTZ R155, R2, R155 ;  /* 0x0000009b029b7220 */ /* 0x000fe20000410000 */
[----:B--2---:R-:W-:Y:S01]  /*10540*/  F2FP.BF16.PACK_AB R15, R178, R179 ;  /* 0x000000b3b20f723e */ /* 0x004fe200000010ff */
[C---:B------:R-:W-:Y:S02]  /*10550*/  FMUL.FTZ R156, R3.reuse, R156 ;  /* 0x0000009c039c7220 */ /* 0x040fe40000410000 */
[C---:B------:R-:W-:Y:S02]  /*10560*/  FMUL.FTZ R157, R3.reuse, R157 ;  /* 0x0000009d039d7220 */ /* 0x040fe40000410000 */
[C---:B------:R-:W-:Y:S02]  /*10570*/  FMUL.FTZ R158, R2.reuse, R158 ;  /* 0x0000009e029e7220 */ /* 0x040fe40000410000 */
[C---:B-1----:R-:W-:Y:S01]  /*10580*/  HMMA.16816.F32.BF16 R4, R12.reuse, R16, R4 ;  /* 0x000000100c04723c */ /* 0x042fe20000041804 */
[----:B------:R-:W-:Y:S04]  /*10590*/  MUFU.EX2 R195, R195 ;  /* 0x000000c300c37308 */ /* 0x000fe80000000800 */
[C---:B------:R-:W-:Y:S02]  /*105a0*/  FMUL.FTZ R159, R2.reuse, R159 ;  /* 0x0000009f029f7220 */ /* 0x040fe40000410000 */
[C---:B------:R-:W-:Y:S01]  /*105b0*/  FMUL.FTZ R36, R3.reuse, R36 ;  /* 0x0000002403247220 */ /* 0x040fe20000410000 */
[C---:B------:R-:W-:Y:S01]  /*105c0*/  HMMA.16816.F32.BF16 R132, R12.reuse, R18, R132 ;  /* 0x000000120c84723c */ /* 0x040fe20000041884 */
[----:B------:R-:W1:Y:S02]  /*105d0*/  LDSM.16.MT88.4 R16, [R220+0x100] ;  /* 0x00010000dc10783b */ /* 0x000e640000004200 */
[----:B------:R-:W2:Y:S01]  /*105e0*/  MUFU.EX2 R196, R196 ;  /* 0x000000c400c47308 */ /* 0x000ea20000000800 */
[C---:B------:R-:W-:Y:S02]  /*105f0*/  FMUL.FTZ R37, R3.reuse, R37 ;  /* 0x0000002503257220 */ /* 0x040fe40000410000 */
[C---:B------:R-:W-:Y:S02]  /*10600*/  FMUL.FTZ R38, R2.reuse, R38 ;  /* 0x0000002602267220 */ /* 0x040fe40000410000 */
[C---:B------:R-:W-:Y:S04]  /*10610*/  HMMA.16816.F32.BF16 R136, R12.reuse, R20, R136 ;  /* 0x000000140c88723c */ /* 0x040fe80000041888 */
[C---:B------:R-:W-:Y:S01]  /*10620*/  FMUL.FTZ R39, R2.reuse, R39 ;  /* 0x0000002702277220 */ /* 0x040fe20000410000 */
[----:B------:R-:W-:Y:S01]  /*10630*/  MUFU.EX2 R197, R197 ;  /* 0x000000c500c57308 */ /* 0x000fe20000000800 */
[C---:B------:R-:W-:Y:S02]  /*10640*/  FMUL.FTZ R40, R3.reuse, R40 ;  /* 0x0000002803287220 */ /* 0x040fe40000410000 */
[C---:B------:R-:W-:Y:S01]  /*10650*/  HMMA.16816.F32.BF16 R140, R12.reuse, R22, R140 ;  /* 0x000000160c8c723c */ /* 0x040fe2000004188c */
[----:B------:R-:W4:Y:S03]  /*10660*/  LDSM.16.MT88.4 R20, [R227+0x2100] ;  /* 0x00210000e314783b */ /* 0x000f260000004200 */
[C---:B------:R-:W-:Y:S02]  /*10670*/  FMUL.FTZ R41, R3.reuse, R41 ;  /* 0x0000002903297220 */ /* 0x040fe40000410000 */
[C---:B------:R-:W-:Y:S01]  /*10680*/  FMUL.FTZ R42, R2.reuse, R42 ;  /* 0x0000002a022a7220 */ /* 0x040fe20000410000 */
[----:B------:R-:W5:Y:S01]  /*10690*/  MUFU.EX2 R198, R198 ;  /* 0x000000c600c67308 */ /* 0x000f620000000800 */
[C---:B------:R-:W-:Y:S04]  /*106a0*/  HMMA.16816.F32.BF16 R144, R12.reuse, R24, R144 ;  /* 0x000000180c90723c */ /* 0x040fe80000041890 */
[C---:B------:R-:W-:Y:S02]  /*106b0*/  FMUL.FTZ R43, R2.reuse, R43 ;  /* 0x0000002b022b7220 */ /* 0x040fe40000410000 */
[C---:B------:R-:W-:Y:S02]  /*106c0*/  FMUL.FTZ R44, R3.reuse, R44 ;  /* 0x0000002c032c7220 */ /* 0x040fe40000410000 */
[C---:B------:R-:W-:Y:S01]  /*106d0*/  HMMA.16816.F32.BF16 R148, R12.reuse, R26, R148 ;  /* 0x0000001a0c94723c */ /* 0x040fe20000041894 */
[----:B------:R-:W2:Y:S01]  /*106e0*/  LDSM.16.MT88.4 R24, [R222+0x2100] ;  /* 0x00210000de18783b */ /* 0x000ea20000004200 */
[----:B------:R-:W2:Y:S02]  /*106f0*/  MUFU.EX2 R249, R249 ;  /* 0x000000f900f97308 */ /* 0x000ea40000000800 */
        /* <DEDUP_REMOVED lines=12> */
[----:B------:R-:W-:Y:S01]  /*107c0*/  MUFU.EX2 R201, R201 ;  /* 0x000000c900c97308 */ /* 0x000fe20000000800 */
[C---:B----4-:R-:W-:Y:S04]  /*107d0*/  HMMA.16816.F32.BF16 R36, R12.reuse, R20, R36 ;  /* 0x000000140c24723c */ /* 0x050fe80000041824 */
[C---:B------:R-:W-:Y:S02]  /*107e0*/  FMUL.FTZ R53, R3.reuse, R53 ;  /* 0x0000003503357220 */ /* 0x040fe40000410000 */
[C---:B------:R-:W-:Y:S02]  /*107f0*/  FMUL.FTZ R54, R2.reuse, R54 ;  /* 0x0000003602367220 */ /* 0x040fe40000410000 */
[C---:B------:R-:W-:Y:S01]  /*10800*/  HMMA.16816.F32.BF16 R40, R12.reuse, R22, R40 ;  /* 0x000000160c28723c */ /* 0x040fe20000041828 */
[----:B------:R-:W4:Y:S01]  /*10810*/  LDSM.16.MT88.4 R20, [R220+0x2100] ;  /* 0x00210000dc14783b */ /* 0x000f220000004200 */
[----:B------:R-:W-:Y:S02]  /*10820*/  MUFU.EX2 R199, R199 ;  /* 0x000000c700c77308 */ /* 0x000fe40000000800 */
[C---:B------:R-:W-:Y:S02]  /*10830*/  FMUL.FTZ R55, R2.reuse, R55 ;  /* 0x0000003702377220 */ /* 0x040fe40000410000 */
[C---:B------:R-:W-:Y:S02]  /*10840*/  FMUL.FTZ R56, R3.reuse, R56 ;  /* 0x0000003803387220 */ /* 0x040fe40000410000 */
[C---:B--2---:R-:W-:Y:S04]  /*10850*/  HMMA.16816.F32.BF16 R44, R12.reuse, R24, R44 ;  /* 0x000000180c2c723c */ /* 0x044fe8000004182c */
        /* <DEDUP_REMOVED lines=8> */
[C---:B------:R-:W-:Y:S01]  /*108e0*/  FMUL.FTZ R61, R3.reuse, R61 ;  /* 0x0000003d033d7220 */ /* 0x040fe20000410000 */
[C---:B-1----:R-:W-:Y:S03]  /*108f0*/  HMMA.16816.F32.BF16 R52, R12.reuse, R16, R52 ;  /* 0x000000100c34723c */ /* 0x042fe60000041834 */
        /* <DEDUP_REMOVED lines=8> */
[C---:B----4-:R-:W-:Y:S04]  /*10980*/  HMMA.16816.F32.BF16 R60, R12.reuse, R20, R60 ;  /* 0x000000140c3c723c */ /* 0x050fe8000004183c */
[C---:B------:R-:W-:Y:S01]  /*10990*/  FMUL.FTZ R67, R2.reuse, R67 ;  /* 0x0000004302437220 */ /* 0x040fe20000410000 */
[----:B------:R-:W-:Y:S01]  /*109a0*/  MUFU.EX2 R190, R190 ;  /* 0x000000be00be7308 */ /* 0x000fe20000000800 */
        /* <DEDUP_REMOVED lines=84> */
[----:B------:R-:W-:Y:S03]  /*10ef0*/  FMUL.FTZ R129, R3, R129 ;  /* 0x0000008103817220 */ /* 0x000fe60000410000 */
[C---:B-1----:R-:W-:Y:S03]  /*10f00*/  HMMA.16816.F32.BF16 R124, R12.reuse, R16, R124 ;  /* 0x000000100c7c723c */ /* 0x042fe6000004187c */
[C---:B------:R-:W-:Y:S02]  /*10f10*/  FMUL.FTZ R130, R2.reuse, R130 ;  /* 0x0000008202827220 */ /* 0x040fe40000410000 */
[----:B------:R-:W-:Y:S02]  /*10f20*/  FMUL.FTZ R131, R2, R131 ;  /* 0x0000008302837220 */ /* 0x000fe40000410000 */
[--C-:B------:R-:W-:Y:S02]  /*10f30*/  FFMA.FTZ R251, R252, c[0x0][0x2d0], -R183.reuse ;  /* 0x0000b400fcfb7a23 */ /* 0x100fe400000108b7 */
[--C-:B------:R-:W-:Y:S03]  /*10f40*/  FFMA.FTZ R250, R250, c[0x0][0x2d0], -R183.reuse ;  /* 0x0000b400fafa7a23 */ /* 0x100fe600000108b7 */
[----:B------:R-:W-:Y:S01]  /*10f50*/  HMMA.16816.F32.BF16 R128, R12, R18, R128 ;  /* 0x000000120c80723c */ /* 0x000fe20000041880 */
[----:B------:R-:W1:Y:S01]  /*10f60*/  LDSM.16.MT88.4 R16, [R220+0x900] ;  /* 0x00090000dc10783b */ /* 0x000e620000004200 */
[----:B------:R-:W1:Y:S01]  /*10f70*/  MUFU.EX2 R251, R251 ;  /* 0x000000fb00fb7308 */ /* 0x000e620000000800 */
[--C-:B------:R-:W-:Y:S02]  /*10f80*/  FFMA.FTZ R202, R202, c[0x0][0x2d0], -R183.reuse ;  /* 0x0000b400caca7a23 */ /* 0x100fe400000108b7 */
[--C-:B------:R-:W-:Y:S02]  /*10f90*/  FFMA.FTZ R200, R200, c[0x0][0x2d0], -R183.reuse ;  /* 0x0000b400c8c87a23 */ /* 0x100fe400000108b7 */
[----:B------:R-:W-:Y:S01]  /*10fa0*/  F2FP.BF16.PACK_AB R12, R192, R191 ;  /* 0x000000bfc00c723e */ /* 0x000fe200000010ff */
[--C-:B------:R-:W-:Y:S01]  /*10fb0*/  FFMA.FTZ R185, R186, c[0x0][0x2d0], -R183.reuse ;  /* 0x0000b400bab97a23 */ /* 0x100fe200000108b7 */
[----:B---3--:R-:W-:Y:S03]  /*10fc0*/  F2FP.BF16.PACK_AB R14, R194, R193 ;  /* 0x000000c1c20e723e */ /* 0x008fe600000010ff */
[----:B------:R-:W-:Y:S01]  /*10fd0*/  F2FP.BF16.PACK_AB R13, R196, R195 ;  /* 0x000000c3c40d723e */ /* 0x000fe200000010ff */
[----:B------:R-:W3:Y:S01]  /*10fe0*/  MUFU.EX2 R250, R250 ;  /* 0x000000fa00fa7308 */ /* 0x000ee20000000800 */
[----:B-----5:R-:W-:Y:S01]  /*10ff0*/  F2FP.BF16.PACK_AB R15, R198, R197 ;  /* 0x000000c5c60f723e */ /* 0x020fe200000010ff */
[--C-:B------:R-:W-:Y:S02]  /*11000*/  FFMA.FTZ R184, R184, c[0x0][0x2d0], -R183.reuse ;  /* 0x0000b400b8b87a23 */ /* 0x100fe400000108b7 */
[--C-:B------:R-:W-:Y:S02]  /*11010*/  FFMA.FTZ R182, R182, c[0x0][0x2d0], -R183.reuse ;  /* 0x0000b400b6b67a23 */ /* 0x100fe400000108b7 */
[----:B------:R-:W-:Y:S02]  /*11020*/  FFMA.FTZ R183, R9, c[0x0][0x2d0], -R183 ;  /* 0x0000b40009b77a23 */ /* 0x000fe400000108b7 */
[C---:B----4-:R-:W-:Y:S02]  /*11030*/  HMMA.16816.F32.BF16 R4, R12.reuse, R20, R4 ;  /* 0x000000140c04723c */ /* 0x050fe40000041804 */
[----:B------:R-:W4:Y:S01]  /*11040*/  MUFU.EX2 R202, R202 ;  /* 0x000000ca00ca7308 */ /* 0x000f220000000800 */
[----:B------:R-:W-:Y:S02]  /*11050*/  FFMA.FTZ R176, R3, R240, R176 ;  /* 0x000000f003b07223 */ /* 0x000fe400000100b0 */
[----:B------:R-:W-:Y:S02]  /*11060*/  FFMA.FTZ R181, R2, R239, R181 ;  /* 0x000000ef02b57223 */ /* 0x000fe400000100b5 */
[----:B------:R-:W-:Y:S01]  /*11070*/  FADD.FTZ R11, R11, R176 ;  /* 0x000000b00b0b7221 */ /* 0x000fe20000010000 */
[C---:B------:R-:W-:Y:S01]  /*11080*/  HMMA.16816.F32.BF16 R132, R12.reuse, R22, R132 ;  /* 0x000000160c84723c */ /* 0x040fe20000041884 */
[----:B------:R-:W5:Y:S03]  /*11090*/  LDSM.16.MT88.4 R20, [R220+0x2900] ;  /* 0x00290000dc14783b */ /* 0x000f660000004200 */
[----:B------:R-:W1:Y:S01]  /*110a0*/  MUFU.EX2 R200, R200 ;  /* 0x000000c800c87308 */ /* 0x000e620000000800 */
[----:B------:R-:W-:Y:S02]  /*110b0*/  FADD.FTZ R180, R180, R181 ;  /* 0x000000b5b4b47221 */ /* 0x000fe40000010000 */
[----:B------:R-:W-:Y:S01]  /*110c0*/  FADD.FTZ R10, R10, R11 ;  /* 0x0000000b0a0a7221 */ /* 0x000fe20000010000 */
[C---:B--2---:R-:W-:Y:S04]  /*110d0*/  HMMA.16816.F32.BF16 R136, R12.reuse, R24, R136 ;  /* 0x000000180c88723c */ /* 0x044fe80000041888 */
[----:B------:R-:W-:Y:S02]  /*110e0*/  FADD.FTZ R179, R179, R180 ;  /* 0x000000b4b3b37221 */ /* 0x000fe40000010000 */
[----:B------:R-:W-:Y:S01]  /*110f0*/  MUFU.EX2 R185, R185 ;  /* 0x000000b900b97308 */ /* 0x000fe20000000800 */
[----:B------:R-:W-:Y:S01]  /*11100*/  FADD.FTZ R10, R177, R10 ;  /* 0x0000000ab10a7221 */ /* 0x000fe20000010000 */
[C---:B------:R-:W-:Y:S01]  /*11110*/  HMMA.16816.F32.BF16 R140, R12.reuse, R26, R140 ;  /* 0x0000001a0c8c723c */ /* 0x040fe2000004188c */
[----:B------:R-:W2:Y:S03]  /*11120*/  LDSM.16.MT88.4 R24, [R221+0x4900] ;  /* 0x00490000dd18783b */ /* 0x000ea60000004200 */
[----:B------:R-:W-:Y:S02]  /*11130*/  FADD.FTZ R178, R178, R179 ;  /* 0x000000b3b2b27221 */ /* 0x000fe40000010000 */
[----:B------:R-:W-:Y:S02]  /*11140*/  FADD.FTZ R191, R191, R10 ;  /* 0x0000000abfbf7221 */ /* 0x000fe40000010000 */
[C---:B------:R-:W-:Y:S01]  /*11150*/  HMMA.16816.F32.BF16 R144, R12.reuse, R28, R144 ;  /* 0x0000001c0c90723c */ /* 0x040fe20000041890 */
[----:B------:R-:W2:Y:S03]  /*11160*/  MUFU.EX2 R184, R184 ;  /* 0x000000b800b87308 */ /* 0x000ea60000000800 */
[----:B------:R-:W-:Y:S02]  /*11170*/  FADD.FTZ R195, R195, R178 ;  /* 0x000000b2c3c37221 */ /* 0x000fe40000010000 */
[----:B------:R-:W-:Y:S02]  /*11180*/  FADD.FTZ R192, R192, R191 ;  /* 0x000000bfc0c07221 */ /* 0x000fe40000010000 */
[C---:B------:R-:W-:Y:S01]  /*11190*/  HMMA.16816.F32.BF16 R148, R12.reuse, R30, R148 ;  /* 0x0000001e0c94723c */ /* 0x040fe20000041894 */
[----:B------:R-:W-:Y:S02]  /*111a0*/  LDSM.16.MT88.4 R28, [R222+0x6900] ;  /* 0x00690000de1c783b */ /* 0x000fe40000004200 */
[----:B------:R-:W-:Y:S01]  /*111b0*/  MUFU.EX2 R182, R182 ;  /* 0x000000b600b67308 */ /* 0x000fe20000000800 */
[----:B------:R-:W-:Y:S02]  /*111c0*/  FADD.FTZ R196, R196, R195 ;  /* 0x000000c3c4c47221 */ /* 0x000fe40000010000 */
[----:B------:R-:W-:Y:S02]  /*111d0*/  FADD.FTZ R193, R193, R192 ;  /* 0x000000c0c1c17221 */ /* 0x000fe40000010000 */
[C---:B-1----:R-:W-:Y:S04]  /*111e0*/  HMMA.16816.F32.BF16 R152, R12.reuse, R16, R152 ;  /* 0x000000100c98723c */ /* 0x042fe80000041898 */
[----:B------:R-:W-:Y:S01]  /*111f0*/  FADD.FTZ R197, R197, R196 ;  /* 0x000000c4c5c57221 */ /* 0x000fe20000010000 */
[----:B------:R-:W1:Y:S01]  /*11200*/  MUFU.EX2 R183, R183 ;  /* 0x000000b700b77308 */ /* 0x000e620000000800 */
[----:B------:R-:W-:Y:S02]  /*11210*/  FADD.FTZ R2, R194, R193 ;  /* 0x000000c1c2027221 */ /* 0x000fe40000010000 */
        /* <DEDUP_REMOVED lines=8> */
[----:B------:R-:W-:Y:S03]  /*112a0*/  LDSM.16.MT88.4 R32, [R227+0x3100] ;  /* 0x00310000e320783b */ /* 0x000fe60000004200 */
[----:B---3--:R-:W-:Y:S02]  /*112b0*/  FADD.FTZ R3, R250, R3 ;  /* 0x00000003fa037221 */ /* 0x008fe40000010000 */
[----:B------:R-:W-:Y:S02]  /*112c0*/  FADD.FTZ R2, R201, R2 ;  /* 0x00000002c9027221 */ /* 0x000fe40000010000 */
[C---:B------:R-:W-:Y:S04]  /*112d0*/  HMMA.16816.F32.BF16 R44, R12.reuse, R160, R44 ;  /* 0x000000a00c2c723c */ /* 0x040fe8000004182c */
[----:B----4-:R-:W-:Y:S02]  /*112e0*/  FADD.FTZ R3, R202, R3 ;  /* 0x00000003ca037221 */ /* 0x010fe40000010000 */
[----:B------:R-:W-:Y:S02]  /*112f0*/  FADD.FTZ R2, R199, R2 ;  /* 0x00000002c7027221 */ /* 0x000fe40000010000 */
[C---:B------:R-:W-:Y:S01]  /*11300*/  HMMA.16816.F32.BF16 R48, R12.reuse, R162, R48 ;  /* 0x000000a20c30723c */ /* 0x040fe20000041830 */
[----:B------:R-:W-:Y:S07]  /*11310*/  LDSM.16.MT88.4 R160, [R222+0x3100] ;  /* 0x00310000dea0783b */ /* 0x000fee0000004200 */
[C---:B------:R-:W-:Y:S08]  /*11320*/  HMMA.16816.F32.BF16 R52, R12.reuse, R164, R52 ;  /* 0x000000a40c34723c */ /* 0x040ff00000041834 */
[C---:B------:R-:W-:Y:S01]  /*11330*/  HMMA.16816.F32.BF16 R56, R12.reuse, R166, R56 ;  /* 0x000000a60c38723c */ /* 0x040fe20000041838 */
[----:B------:R-:W-:Y:S07]  /*11340*/  LDSM.16.MT88.4 R164, [R222+0x5100] ;  /* 0x00510000dea4783b */ /* 0x000fee0000004200 */
[C---:B-----5:R-:W-:Y:S08]  /*11350*/  HMMA.16816.F32.BF16 R60, R12.reuse, R20, R60 ;  /* 0x000000140c3c723c */ /* 0x060ff0000004183c */
        /* <DEDUP_REMOVED lines=26> */
[----:B------:R-:W-:Y:S02]  /*11500*/  F2FP.BF16.PACK_AB R12, R203, R249 ;  /* 0x000000f9cb0c723e */ /* 0x000fe400000010ff */
[----:B------:R-:W-:Y:S03]  /*11510*/  F2FP.BF16.PACK_AB R14, R199, R201 ;  /* 0x000000c9c70e723e */ /* 0x000fe600000010ff */
[----:B------:R-:W-:Y:S02]  /*11520*/  F2FP.BF16.PACK_AB R13, R250, R251 ;  /* 0x000000fbfa0d723e */ /* 0x000fe400000010ff */
[C---:B------:R-:W-:Y:S01]  /*11530*/  F2FP.BF16.PACK_AB R15, R200.reuse, R202 ;  /* 0x000000cac80f723e */ /* 0x040fe200000010ff */
[----:B------:R-:W-:Y:S01]  /*11540*/  FADD.FTZ R200, R200, R3 ;  /* 0x00000003c8c87221 */ /* 0x000fe20000010000 */
[----:B------:R-:W-:Y:S05]  /*11550*/  MOV R3, R0 ;  /* 0x0000000000037202 */ /* 0x000fea0000000f00 */
        /* <DEDUP_REMOVED lines=16> */
[C---:B------:R-:W-:Y:S08]  /*11660*/  HMMA.16816.F32.BF16 R48, R12.reuse, R162, R48 ;  /* 0x000000a20c30723c */ /* 0x040ff00000041830 */
[C---:B---3--:R-:W-:Y:S08]  /*11670*/  HMMA.16816.F32.BF16 R52, R12.reuse, R20, R52 ;  /* 0x000000140c34723c */ /* 0x048ff00000041834 */
[C---:B------:R-:W-:Y:S01]  /*11680*/  HMMA.16816.F32.BF16 R56, R12.reuse, R22, R56 ;  /* 0x000000160c38723c */ /* 0x040fe20000041838 */
[----:B------:R-:W3:Y:S07]  /*11690*/  LDSM.16.MT88.4 R20, [R220+0x5100] ;  /* 0x00510000dc14783b */ /* 0x000eee0000004200 */
        /* <DEDUP_REMOVED lines=18> */
[C---:B------:R-:W-:Y:S08]  /*117c0*/  HMMA.16816.F32.BF16 R108, R12.reuse, R28, R108 ;  /* 0x0000001c0c6c723c */ /* 0x040ff0000004186c */
[C---:B------:R-:W-:Y:S01]  /*117d0*/  HMMA.16816.F32.BF16 R112, R12.reuse, R30, R112 ;  /* 0x0000001e0c70723c */ /* 0x040fe20000041870 */
[----:B------:R-:W4:Y:S07]  /*117e0*/  LDSM.16.MT88.4 R28, [R222+0x1900] ;  /* 0x00190000de1c783b */ /* 0x000f2e0000004200 */
[C---:B-1----:R-:W-:Y:S08]  /*117f0*/  HMMA.16816.F32.BF16 R116, R12.reuse, R16, R116 ;  /* 0x000000100c74723c */ /* 0x042ff00000041874 */
[C---:B------:R-:W-:Y:S01]  /*11800*/  HMMA.16816.F32.BF16 R120, R12.reuse, R18, R120 ;  /* 0x000000120c78723c */ /* 0x040fe20000041878 */
[----:B------:R-:W1:Y:S07]  /*11810*/  LDSM.16.MT88.4 R16, [R220+0x1900] ;  /* 0x00190000dc10783b */ /* 0x000e6e0000004200 */
[C---:B---3--:R-:W-:Y:S08]  /*11820*/  HMMA.16816.F32.BF16 R124, R12.reuse, R20, R124 ;  /* 0x000000140c7c723c */ /* 0x048ff0000004187c */
[----:B------:R-:W-:Y:S01]  /*11830*/  HMMA.16816.F32.BF16 R128, R12, R22, R128 ;  /* 0x000000160c80723c */ /* 0x000fe20000041880 */
[----:B------:R-:W-:Y:S06]  /*11840*/  LDSM.16.MT88.4 R20, [R222+0x3900] ;  /* 0x00390000de14783b */ /* 0x000fec0000004200 */
[----:B------:R-:W-:Y:S01]  /*11850*/  F2FP.BF16.PACK_AB R12, R188, R189 ;  /* 0x000000bdbc0c723e */ /* 0x000fe200000010ff */
[----:B------:R-:W-:Y:S01]  /*11860*/  FADD.FTZ R189, R189, R2 ;  /* 0x00000002bdbd7221 */ /* 0x000fe20000010000 */
[----:B------:R-:W-:Y:S03]  /*11870*/  F2FP.BF16.PACK_AB R14, R190, R187 ;  /* 0x000000bbbe0e723e */ /* 0x000fe600000010ff */
[----:B------:R-:W-:Y:S01]  /*11880*/  F2FP.BF16.PACK_AB R13, R184, R185 ;  /* 0x000000b9b80d723e */ /* 0x000fe200000010ff */
[----:B------:R-:W-:Y:S01]  /*11890*/  FADD.FTZ R185, R185, R200 ;  /* 0x000000c8b9b97221 */ /* 0x000fe20000010000 */
[----:B------:R-:W-:Y:S01]  /*118a0*/  F2FP.BF16.PACK_AB R15, R183, R182 ;  /* 0x000000b6b70f723e */ /* 0x000fe200000010ff */
[----:B------:R-:W-:Y:S01]  /*118b0*/  FADD.FTZ R188, R188, R189 ;  /* 0x000000bdbcbc7221 */ /* 0x000fe20000010000 */
[----:B------:R-:W-:Y:S01]  /*118c0*/  MOV R2, R8 ;  /* 0x0000000800027202 */ /* 0x000fe20000000f00 */
[----:B------:R-:W-:Y:S02]  /*118d0*/  FADD.FTZ R185, R184, R185 ;  /* 0x000000b9b8b97221 */ /* 0x000fe40000010000 */
[----:B------:R-:W-:Y:S02]  /*118e0*/  FADD.FTZ R187, R187, R188 ;  /* 0x000000bcbbbb7221 */ /* 0x000fe40000010000 */
[C---:B--2---:R-:W-:Y:S01]  /*118f0*/  HMMA.16816.F32.BF16 R160, R12.reuse, R24, R4 ;  /* 0x000000180ca0723c */ /* 0x044fe20000041804 */
[----:B------:R-:W2:Y:S02]  /*11900*/  LDSM.16.MT88.4 R4, [R227+0x3900] ;  /* 0x00390000e304783b */ /* 0x000ea40000004200 */
[----:B------:R-:W-:Y:S02]  /*11910*/  FADD.FTZ R182, R182, R185 ;  /* 0x000000b9b6b67221 */ /* 0x000fe40000010000 */
[----:B------:R-:W-:Y:S02]  /*11920*/  FADD.FTZ R240, R190, R187 ;  /* 0x000000bbbef07221 */ /* 0x000fe40000010000 */
[----:B------:R-:W-:Y:S01]  /*11930*/  FADD.FTZ R239, R183, R182 ;  /* 0x000000b6b7ef7221 */ /* 0x000fe20000010000 */
[C---:B------:R-:W-:Y:S01]  /*11940*/  HMMA.16816.F32.BF16 R132, R12.reuse, R26, R132 ;  /* 0x0000001a0c84723c */ /* 0x040fe20000041884 */
[----:B------:R-:W3:Y:S07]  /*11950*/  LDSM.16.MT88.4 R24, [R221+0x3900] ;  /* 0x00390000dd18783b */ /* 0x000eee0000004200 */
[C---:B----4-:R-:W-:Y:S08]  /*11960*/  HMMA.16816.F32.BF16 R136, R12.reuse, R28, R136 ;  /* 0x0000001c0c88723c */ /* 0x050ff00000041888 */
        /* <DEDUP_REMOVED lines=11> */
[C---:B------:R-:W-:Y:S08]  /*11a20*/  HMMA.16816.F32.BF16 R44, R12.reuse, R20, R44 ;  /* 0x000000140c2c723c */ /* 0x040ff0000004182c */
[C---:B------:R-:W-:Y:S01]  /*11a30*/  HMMA.16816.F32.BF16 R48, R12.reuse, R22, R48 ;  /* 0x000000160c30723c */ /* 0x040fe20000041830 */
[----:B------:R-:W1:Y:S07]  /*11a40*/  LDSM.16.MT88.4 R20, [R221+0x7900] ;  /* 0x00790000dd14783b */ /* 0x000e6e0000004200 */
[C---:B---3--:R-:W-:Y:S08]  /*11a50*/  HMMA.16816.F32.BF16 R52, R12.reuse, R24, R52 ;  /* 0x000000180c34723c */ /* 0x048ff00000041834 */
[C---:B------:R-:W-:Y:S08]  /*11a60*/  HMMA.16816.F32.BF16 R56, R12.reuse, R26, R56 ;  /* 0x0000001a0c38723c */ /* 0x040ff00000041838 */
[C---:B----4-:R-:W-:Y:S08]  /*11a70*/  HMMA.16816.F32.BF16 R60, R12.reuse, R28, R60 ;  /* 0x0000001c0c3c723c */ /* 0x050ff0000004183c */
[C---:B------:R-:W-:Y:S08]  /*11a80*/  HMMA.16816.F32.BF16 R64, R12.reuse, R30, R64 ;  /* 0x0000001e0c40723c */ /* 0x040ff00000041840 */
[C---:B------:R-:W-:Y:S08]  /*11a90*/  HMMA.16816.F32.BF16 R68, R12.reuse, R164, R68 ;  /* 0x000000a40c44723c */ /* 0x040ff00000041844 */
[C---:B------:R-:W-:Y:S08]  /*11aa0*/  HMMA.16816.F32.BF16 R72, R12.reuse, R166, R72 ;  /* 0x000000a60c48723c */ /* 0x040ff00000041848 */
[C---:B------:R-:W-:Y:S08]  /*11ab0*/  HMMA.16816.F32.BF16 R76, R12.reuse, R168, R76 ;  /* 0x000000a80c4c723c */ /* 0x040ff0000004184c */
[C---:B------:R-:W-:Y:S08]  /*11ac0*/  HMMA.16816.F32.BF16 R80, R12.reuse, R170, R80 ;  /* 0x000000aa0c50723c */ /* 0x040ff00000041850 */
[C---:B-----5:R-:W-:Y:S08]  /*11ad0*/  HMMA.16816.F32.BF16 R84, R12.reuse, R32, R84 ;  /* 0x000000200c54723c */ /* 0x060ff00000041854 */
[C---:B------:R-:W-:Y:S08]  /*11ae0*/  HMMA.16816.F32.BF16 R88, R12.reuse, R34, R88 ;  /* 0x000000220c58723c */ /* 0x040ff00000041858 */
[C---:B------:R-:W-:Y:S08]  /*11af0*/  HMMA.16816.F32.BF16 R92, R12.reuse, R172, R92 ;  /* 0x000000ac0c5c723c */ /* 0x040ff0000004185c */
[C---:B------:R-:W-:Y:S08]  /*11b00*/  HMMA.16816.F32.BF16 R96, R12.reuse, R174, R96 ;  /* 0x000000ae0c60723c */ /* 0x040ff00000041860 */
[C---:B-1----:R-:W-:Y:S08]  /*11b10*/  HMMA.16816.F32.BF16 R100, R12.reuse, R16, R100 ;  /* 0x000000100c64723c */ /* 0x042ff00000041864 */
[C---:B------:R-:W-:Y:S01]  /*11b20*/  HMMA.16816.F32.BF16 R104, R12.reuse, R18, R104 ;  /* 0x000000120c68723c */ /* 0x040fe20000041868 */
[----:B------:R-:W1:Y:S07]  /*11b30*/  LDSM.16.MT88.4 R16, [R220+0x7900] ;  /* 0x00790000dc10783b */ /* 0x000e6e0000004200 */
[C---:B--2---:R-:W-:Y:S08]  /*11b40*/  HMMA.16816.F32.BF16 R108, R12.reuse, R4, R108 ;  /* 0x000000040c6c723c */ /* 0x044ff0000004186c */
[C---:B------:R-:W-:Y:S08]  /*11b50*/  HMMA.16816.F32.BF16 R112, R12.reuse, R6, R112 ;  /* 0x000000060c70723c */ /* 0x040ff00000041870 */
[C---:B------:R-:W-:Y:S08]  /*11b60*/  HMMA.16816.F32.BF16 R116, R12.reuse, R20, R116 ;  /* 0x000000140c74723c */ /* 0x040ff00000041874 */
[C---:B------:R-:W-:Y:S08]  /*11b70*/  HMMA.16816.F32.BF16 R120, R12.reuse, R22, R120 ;  /* 0x000000160c78723c */ /* 0x040ff00000041878 */
[C---:B-1----:R-:W-:Y:S08]  /*11b80*/  HMMA.16816.F32.BF16 R124, R12.reuse, R16, R124 ;  /* 0x000000100c7c723c */ /* 0x042ff0000004187c */
[----:B------:R-:W-:Y:S01]  /*11b90*/  HMMA.16816.F32.BF16 R128, R12, R18, R128 ;  /* 0x000000120c80723c */ /* 0x000fe20000041880 */
[----:B------:R-:W-:-:S07]  /*11ba0*/  @P0 BRA `(.L_x_5271) ;  /* 0xffffc0a000000947 */ /* 0x000fce000383ffff */
.L_x_5261:
        /* <DEDUP_REMOVED lines=17> */
[----:B------:R-:W2:Y:S08]  /*11cc0*/  @P1 MUFU.LG2 R6, R6 ;  /* 0x0000000600061308 */ /* 0x000eb00000000c00 */
[----:B------:R-:W3:Y:S01]  /*11cd0*/  @P0 MUFU.LG2 R9, R5 ;  /* 0x0000000500090308 */ /* 0x000ee20000000c00 */
[C---:B-1----:R-:W-:Y:S02]  /*11ce0*/  FMUL.FTZ R160, R2.reuse, R160 ;  /* 0x000000a002a07220 */ /* 0x042fe40000410000 */
[----:B------:R-:W-:-:S02]  /*11cf0*/  FMUL.FTZ R161, R2, R161 ;  /* 0x000000a102a17220 */ /* 0x000fc40000410000 */
[C---:B------:R-:W-:Y:S02]  /*11d00*/  FMUL.FTZ R132, R2.reuse, R132 ;  /* 0x0000008402847220 */ /* 0x040fe40000410000 */
[----:B------:R-:W-:Y:S01]  /*11d10*/  FMUL.FTZ R133, R2, R133 ;  /* 0x0000008502857220 */ /* 0x000fe20000410000 */
[----:B------:R1:W4:Y:S01]  /*11d20*/  @P0 MUFU.RCP R4, R5 ;  /* 0x0000000500040308 */ /* 0x0003220000001000 */
[----:B--2---:R-:W-:Y:S02]  /*11d30*/  @P1 FMUL.FTZ R11, R6, 0.69314718246459960938 ;  /* 0x3f317218060b1820 */ /* 0x004fe40000410000 */
[----:B------:R-:W-:Y:S02]  /*11d40*/  @P1 FMUL.FTZ R6, R10, c[0x0][0x2d0] ;  /* 0x0000b4000a061a20 */ /* 0x000fe40000410000 */
[C---:B------:R-:W-:Y:S02]  /*11d50*/  FMUL.FTZ R136, R2.reuse, R136 ;  /* 0x0000008802887220 */ /* 0x040fe40000410000 */
[----:B------:R-:W-:-:S02]  /*11d60*/  FMUL.FTZ R137, R2, R137 ;  /* 0x0000008902897220 */ /* 0x000fc40000410000 */
[----:B---3--:R-:W-:Y:S02]  /*11d70*/  @P0 FMUL.FTZ R10, R9, 0.69314718246459960938 ;  /* 0x3f317218090a0820 */ /* 0x008fe40000410000 */
[----:B------:R-:W-:Y:S02]  /*11d80*/  @P0 FMUL.FTZ R9, R12, c[0x0][0x2d0] ;  /* 0x0000b4000c090a20 */ /* 0x000fe40000410000 */
[C---:B------:R-:W-:Y:S02]  /*11d90*/  FMUL.FTZ R140, R2.reuse, R140 ;  /* 0x0000008c028c7220 */ /* 0x040fe40000410000 */
[C---:B------:R-:W-:Y:S01]  /*11da0*/  FMUL.FTZ R141, R2.reuse, R141 ;  /* 0x0000008d028d7220 */ /* 0x040fe20000410000 */
[----:B-1----:R-:W-:Y:S01]  /*11db0*/  MOV R5, 0xff800000 ;  /* 0xff80000000057802 */ /* 0x002fe20000000f00 */
        /* <DEDUP_REMOVED lines=122> */
.L_x_5223:
        /* <DEDUP_REMOVED lines=310> */
.L_x_5274:
[----:B------:R-:W-:Y:S05]  /*138c0*/  BSYNC B0 ;  /* 0x0000000000007941 */ /* 0x000fea0003800000 */
.L_x_5273:
        /* <DEDUP_REMOVED lines=195> */
.L_x_5272:
        /* <DEDUP_REMOVED lines=50> */
.L_x_5275:
        /* <DEDUP_REMOVED lines=14> */
.L_x_6605:


//--------------------- .text._ZN7cutlass13device_kernelIN5flash19enable_sm80_to_sm89INS1_16FlashAttnFwdSm80INS1_25CollectiveMainloopFwdSm80ILi8ELi1ELb0EN4cute5tupleIJNS5_1CILi128EEENS7_ILi64EEENS7_ILi256EEEEEELi256ENS_10bfloat16_tEfNS_4arch4Sm80ELb0ELb1ELb0ELb1ELb1ELb0ELb1ELb1EEENS1_21CollectiveEpilogueFwdINS6_IJS8_SA_S9_EEENS6_IJNS7_ILi1EEESI_SI_EEESC_SE_Li256ELb1ELb1ELb1ELb0EEENS1_36VarlenDynamicPersistentTileSchedulerILi128ELi64ELi256ELi256ELb1ELb1ELb0ELb1ELb0ELb1EEEEEEEEEvNT_6ParamsE --------------------------
	.section	.text._ZN7cutlass13device_kernelIN5flash19enable_sm80_to_sm89INS1_16FlashAttnFwdSm80INS1_25CollectiveMainloopFwdSm80ILi8ELi1ELb0EN4cute5tupleIJNS5_1CILi128EEENS7_ILi64EEENS7_ILi256EEEEEELi256ENS_10bfloat16_tEfNS_4arch4Sm80ELb0ELb1ELb0ELb1ELb1ELb0ELb1ELb1EEENS1_21CollectiveEpilogueFwdINS6_IJS8_SA_S9_EEENS6_IJNS7_ILi1EEESI_SI_EEESC_SE_Li256ELb1ELb1ELb1ELb0EEENS1_36VarlenDynamicPersistentTileSchedulerILi128ELi64ELi256ELi256ELb1ELb1ELb0ELb1ELb0ELb1EEEEEEEEEvNT_6ParamsE,"ax",@progbits
	.sectioninfo	@"SHI_REGISTERS=255"
	.align	128
.text._ZN7cutlass13device_kernelIN5flash19enable_sm80_to_sm89INS1_16FlashAttnFwdSm80INS1_25CollectiveMainloopFwdSm80ILi8ELi1ELb0EN4cute5tupleIJNS5_1CILi128EEENS7_ILi64EEENS7_ILi256EEEEEELi256ENS_10bfloat16_tEfNS_4arch4Sm80ELb0ELb1ELb0ELb1ELb1ELb0ELb1ELb1EEENS1_21CollectiveEpilogueFwdINS6_IJS8_SA_S9_EEENS6_IJNS7_ILi1EEESI_SI_EEESC_SE_Li256ELb1ELb1ELb1ELb0EEENS1_36VarlenDynamicPersistentTileSchedulerILi128ELi64ELi256ELi256ELb1ELb1ELb0ELb1ELb0ELb1EEEEEEEEEvNT_6ParamsE:
        .type           _ZN7cutlass13device_kernelIN5flash19enable_sm80_to_sm89INS1_16FlashAttnFwdSm80INS1_25CollectiveMainloopFwdSm80ILi8ELi1ELb0EN4cute5tupleIJNS5_1CILi128EEENS7_ILi64EEENS7_ILi256EEEEEELi256ENS_10bfloat16_tEfNS_4arch4Sm80ELb0ELb1ELb0ELb1ELb1ELb0ELb1ELb1EEENS1_21CollectiveEpilogueFwdINS6_IJS8_SA_S9_EEENS6_IJNS7_ILi1EEESI_SI_EEESC_SE_Li256ELb1ELb1ELb1ELb0EEENS1_36VarlenDynamicPersistentTileSchedulerILi128ELi64ELi256ELi256ELb1ELb1ELb0ELb1ELb0ELb1EEEEEEEEEvNT_6ParamsE,@function
        .size           _ZN7cutlass13device_kernelIN5flash19enable_sm80_to_sm89INS1_16FlashAttnFwdSm80INS1_25CollectiveMainloopFwdSm80ILi8ELi1ELb0EN4cute5tupleIJNS5_1CILi128EEENS7_ILi64EEENS7_ILi256EEEEEELi256ENS_10bfloat16_tEfNS_4arch4Sm80ELb0ELb1ELb0ELb1ELb1ELb0ELb1ELb1EEENS1_21CollectiveEpilogueFwdINS6_IJS8_SA_S9_EEENS6_IJNS7_ILi1EEESI_SI_EEESC_SE_Li256ELb1ELb1ELb1ELb0EEENS1_36VarlenDynamicPersistentTileSchedulerILi128ELi64ELi256ELi256ELb1ELb1ELb0ELb1ELb0ELb1EEEEEEEEEvNT_6ParamsE,(.L_x_6606 - _ZN7cutlass13device_kernelIN5flash19enable_sm80_to_sm89INS1_16FlashAttnFwdSm80INS1_25CollectiveMainloopFwdSm80ILi8ELi1ELb0EN4cute5tupleIJNS5_1CILi128EEENS7_ILi64EEENS7_ILi256EEEEEELi256ENS_10bfloat16_tEfNS_4arch4Sm80ELb0ELb1ELb0ELb1ELb1ELb0ELb1ELb1EEENS1_21CollectiveEpilogueFwdINS6_IJS8_SA_S9_EEENS6_IJNS7_ILi1EEESI_SI_EEESC_SE_Li256ELb1ELb1ELb1ELb0EEENS1_36VarlenDynamicPersistentTileSchedulerILi128ELi64ELi256ELi256ELb1ELb1ELb0ELb1ELb0ELb1EEEEEEEEEvNT_6ParamsE)
        .other          _ZN7cutlass13device_kernelIN5flash19enable_sm80_to_sm89INS1_16FlashAttnFwdSm80INS1_25CollectiveMainloopFwdSm80ILi8ELi1ELb0EN4cute5tupleIJNS5_1CILi128EEENS7_ILi64EEENS7_ILi256EEEEEELi256ENS_10bfloat16_tEfNS_4arch4Sm80ELb0ELb1ELb0ELb1ELb1ELb0ELb1ELb1EEENS1_21CollectiveEpilogueFwdINS6_IJS8_SA_S9_EEENS6_IJNS7_ILi1EEESI_SI_EEESC_SE_Li256ELb1ELb1ELb1ELb0EEENS1_36VarlenDynamicPersistentTileSchedulerILi128ELi64ELi256ELi256ELb1ELb1ELb0ELb1ELb0ELb1EEEEEEEEEvNT_6ParamsE,@"STO_CUDA_ENTRY STV_DEFAULT"
_ZN7cutlass13device_kernelIN5flash19enable_sm80_to_sm89INS1_16FlashAttnFwdSm80INS1_25CollectiveMainloopFwdSm80ILi8ELi1ELb0EN4cute5tupleIJNS5_1CILi128EEENS7_ILi64EEENS7_ILi256EEEEEELi256ENS_10bfloat16_tEfNS_4arch4Sm80ELb0ELb1ELb0ELb1ELb1ELb0ELb1ELb1EEENS1_21CollectiveEpilogueFwdINS6_IJS8_SA_S9_EEENS6_IJNS7_ILi1EEESI_SI_EEESC_SE_Li256ELb1ELb1ELb1ELb0EEENS1_36VarlenDynamicPersistentTileSchedulerILi128ELi64ELi256ELi256ELb1ELb1ELb0ELb1ELb0ELb1EEEEEEEEEvNT_6ParamsE:
        /* <DEDUP_REMOVED lines=52> */
.L_x_5281:
        /* <DEDUP_REMOVED lines=16> */
.L_x_5457:
        /* <DEDUP_REMOVED lines=16> */
.L_x_5458:
[----:B---3--:R-:W-:-:S05]  /*0540*/  IMAD R0, R0, c[0x0][0x538], RZ ;  /* 0x00014e0000007a24 */ /* 0x008fca00078e02ff */
[----:B------:R-:W-:-:S04]  /*0550*/  IADD3 R6, R0, R6, RZ ;  /* 0x0000000600067210 */ /* 0x000fc80007ffe0ff */
[----:B------:R-:W-:-:S13]  /*0560*/  ISETP.GT.AND P0, PT, R6, UR4, PT ;  /* 0x0000000406007c0c */ /* 0x000fda000bf04270 */
[----:B-12---:R-:W-:Y:S05]  /*0570*/  @!P0 BRA `(.L_x_5281) ;  /* 0xfffffdc000008947 */ /* 0x006fea000383ffff */
.L_x_5277:
[----:B------:R-:W-:-:S05]  /*0580*/  IADD3 R10, -R0, R6, RZ ;  /* 0x00000006000a7210 */ /* 0x000fca0007ffe1ff */
[----:B------:R-:W-:-:S05]  /*0590*/  IMAD R0, R4, c[0x0][0x538], R10 ;  /* 0x00014e0004007a24 */ /* 0x000fca00078e020a */
[----:B------:R-:W-:Y:S01]  /*05a0*/  ISETP.GT.AND P0, PT, R0, UR4, PT ;  /* 0x0000000400007c0c */ /* 0x000fe2000bf04270 */
[----:B------:R-:W-:-:S12]  /*05b0*/  BRA.DIV ~URZ, `(.L_x_5282) ;  /* 0x00018f727f007947 */ /* 0x000fd8000b800000 */
[----:B------:R-:W-:-:S04]  /*05c0*/  VOTE.ANY R6, PT, !P0 ;  /* 0x0000000000067806 */ /* 0x000fc800040e0100 */
.L_x_5459:
[----:B------:R-:W1:Y:S02]  /*05d0*/  POPC R0, R6 ;  /* 0x0000000600007309 */ /* 0x000e640000000000 */
[----:B-12---:R-:W-:Y:S01]  /*05e0*/  IADD3 R251, R0, R7, RZ ;  /* 0x0000000700fb7210 */ /* 0x006fe20007ffe0ff */
[----:B------:R-:W-:Y:S05]  /*05f0*/  BRA.DIV ~URZ, `(.L_x_5283) ;  /* 0x00018f827f007947 */ /* 0x000fea000b800000 */
[----:B------:R1:W2:Y:S01]  /*0600*/  SHFL.IDX PT, R12, R9, R0, 0x1f ;  /* 0x00001f00090c7589 */ /* 0x0002a200000e0000 */
[----:B------:R-:W-:-:S03]  /*0610*/  MOV R5, RZ ;  /* 0x000000ff00057202 */ /* 0x000fc60000000f00 */
[----:B------:R1:W3:Y:S04]  /*0620*/  SHFL.IDX PT, R9, R8, R0, 0x1f ;  /* 0x00001f0008097589 */ /* 0x0002e800000e0000 */
.L_x_5460:
[----:B------:R-:W-:Y:S01]  /*0630*/  ISETP.NE.AND P0, PT, R6, RZ, PT ;  /* 0x000000ff0600720c */ /* 0x000fe20003f05270 */
[----:B------:R-:W-:-:S12]  /*0640*/  BSSY B0, `(.L_x_5284) ;  /* 0x0000005000007945 */ /* 0x000fd80003800000 */
[----:B------:R-:W-:Y:S05]  /*0650*/  @!P0 BRA `(.L_x_5285) ;  /* 0x0000003000008947 */ /* 0x000fea0003800000 */
[----:B-1----:R-:W-:Y:S01]  /*0660*/  IADD3 R0, R0, -0x1, RZ ;  /* 0xffffffff00007810 */ /* 0x002fe20007ffe0ff */
[----:B------:R-:W-:Y:S05]  /*0670*/  BRA.DIV ~URZ, `(.L_x_5286) ;  /* 0x00018fe27f007947 */ /* 0x000fea000b800000 */
[----:B------:R1:W4:Y:S02]  /*0680*/  SHFL.IDX PT, R5, R4, R0, 0x1f ;  /* 0x00001f0004057589 */ /* 0x00032400000e0000 */
.L_x_5285:
[----:B------:R-:W-:Y:S05]  /*0690*/  BSYNC B0 ;  /* 0x0000000000007941 */ /* 0x000fea0003800000 */
.L_x_5284:
        /* <DEDUP_REMOVED lines=67> */
.L_x_5288:
        /* <DEDUP_REMOVED lines=68> */
.L_x_5289:
[----:B------:R-:W-:Y:S05]  /*0f10*/  BSYNC B0 ;  /* 0x0000000000007941 */ /* 0x000fea0003800000 */
.L_x_5287:
[----:B------:R-:W-:-:S04]  /*0f20*/  LOP3.LUT R0, RZ, R0, RZ, 0x33, !PT ;  /* 0x00000000ff007212 */ /* 0x000fc800078e33ff */
[----:B------:R-:W-:Y:S01]  /*0f30*/  IADD3 R249, R0, R12, RZ ;  /* 0x0000000c00f97210 */ /* 0x000fe20007ffe0ff */
[----:B------:R-:W-:Y:S05]  /*0f40*/  BRA `(.L_x_5290) ;  /* 0x0000004000007947 */ /* 0x000fea0003800000 */
.L_x_5278:
[----:B--2---:R-:W-:Y:S01]  /*0f50*/  IMAD.MOV.U32 R249, RZ, RZ, RZ ;  /* 0x000000fffff97224 */ /* 0x004fe200078e00ff */
[----:B------:R-:W-:Y:S01]  /*0f60*/  MOV R250, RZ ;  /* 0x000000ff00fa7202 */ /* 0x000fe20000000f00 */
[----:B------:R-:W-:Y:S01]  /*0f70*/  IMAD.U32 R248, RZ, RZ, UR4 ;  /* 0x00000004fff87e24 */ /* 0x000fe2000f8e00ff */
[----:B------:R-:W-:Y:S02]  /*0f80*/  MOV R251, c[0x0][0x53c] ;  /* 0x00014f0000fb7a02 */ /* 0x000fe40000000f00 */
.L_x_5290:
[----:B------:R-:W-:Y:S01]  /*0f90*/  ISETP.NE.AND P0, PT, R13, RZ, PT ;  /* 0x000000ff0d00720c */ /* 0x000fe20003f05270 */
[----:B------:R-:W-:-:S12]  /*0fa0*/  WARPSYNC 0xffffffff ;  /* 0xffffffff00007948 */ /* 0x000fd80003800000 */
[----:B------:R1:W-:Y:S04]  /*0fb0*/  @!P0 STS.128 [0x20100], R248 ;  /* 0x020100f8ff008388 */ /* 0x0003e80000000c00 */
[----:B------:R-:W-:Y:S06]  /*0fc0*/  BAR.ARV 0x5, 0x100 ;  /* 0x0144000000007b1d */ /* 0x000fec0000002000 */
.L_x_5276:
        /* <DEDUP_REMOVED lines=143> */
[----:B------:R-:W-:Y:S01]  /*18c0*/  IMAD.IADD R205, R2, 0x1, R204 ;  /* 0x0000000102cd7824 */ /* 0x000fe200078e02cc */
[----:B------:R-:W-:Y:S01]  /*18d0*/  IADD3 R37, R231, 0x18, RZ ;  /* 0x00000018e7257810 */ /* 0x000fe20007ffe0ff */
[----:B------:R-:W-:Y:S01]  /*18e0*/  IMAD.IADD R2, R5, 0x1, R6 ;  /* 0x0000000105027824 */ /* 0x000fe200078e0206 */
[C---:B------:R-:W-:Y:S01]  /*18f0*/  IADD3 R35, R231.reuse, 0x28, RZ ;  /* 0x00000028e7237810 */ /* 0x040fe20007ffe0ff */
[----:B------:R-:W-:Y:S01]  /*1900*/  IMAD.IADD R211, R208, 0x1, R0 ;  /* 0x00000001d0d37824 */ /* 0x000fe200078e0200 */
        /* <DEDUP_REMOVED lines=42> */
.L_x_5456:
        /* <DEDUP_REMOVED lines=22> */
.L_x_5291:
[----:B------:R-:W-:-:S04]  /*1d10*/  ISETP.NE.U32.AND P0, PT, RZ, c[0x0][0x368], PT ;  /* 0x0000da00ff007a0c */ /* 0x000fc80003f05070 */
[----:B------:R-:W-:-:S13]  /*1d20*/  ISETP.NE.AND.EX P0, PT, RZ, c[0x0][0x36c], PT, P0 ;  /* 0x0000db00ff007a0c */ /* 0x000fda0003f05300 */
[----:B------:R-:W-:Y:S05]  /*1d30*/  @!P0 BRA `(.L_x_5292) ;  /* 0x0000003000008947 */ /* 0x000fea0003800000 */
[----:B-1----:R-:W-:-:S05]  /*1d40*/  IMAD.WIDE R2, R251, R13, c[0x0][0x368] ;  /* 0x0000da00fb027625 */ /* 0x002fca00078e020d */
[----:B------:R1:W5:Y:S01]  /*1d50*/  LDG.E R0, [R2.64] ;  /* 0x0000000602007981 */ /* 0x000362000c1e1900 */
[----:B------:R-:W-:Y:S05]  /*1d60*/  BRA `(.L_x_5293) ;  /* 0x0000008000007947 */ /* 0x000fea0003800000 */
.L_x_5292:
        /* <DEDUP_REMOVED lines=8> */
.L_x_5293:
        /* <DEDUP_REMOVED lines=30> */
.L_x_5296:
[----:B------:R-:W-:-:S13]  /*1fd0*/  ISETP.NE.AND P0, PT, R7, 0x1, PT ;  /* 0x000000010700780c */ /* 0x000fda0003f05270 */
[----:B------:R-:W-:-:S05]  /*1fe0*/  @P0 IMAD.HI.U32 R0, R2, c[0x0][0x330], RZ ;  /* 0x0000cc0002000a27 */ /* 0x000fca00078e00ff */
[----:B------:R-:W-:Y:S02]  /*1ff0*/  @P0 SHF.R.U32.HI R2, RZ, c[0x0][0x334], R0 ;  /* 0x0000cd00ff020a19 */ /* 0x000fe40000011600 */
.L_x_5297:
[----:B------:R-:W-:Y:S05]  /*2000*/  BSYNC B0 ;  /* 0x0000000000007941 */ /* 0x000fea0003800000 */
.L_x_5295:
[----:B------:R-:W-:-:S05]  /*2010*/  IMAD R2, R2, R7, c[0x0][0x32c] ;  /* 0x0000cb0002027624 */ /* 0x000fca00078e0207 */
[----:B------:R-:W-:-:S04]  /*2020*/  IMNMX R3, R3, R2, PT ;  /* 0x0000000203037217 */ /* 0x000fc80003800200 */
.L_x_5294:
        /* <DEDUP_REMOVED lines=25> */
.L_x_5300:
[----:B------:R-:W-:-:S13]  /*21c0*/  ISETP.NE.AND P0, PT, R7, 0x1, PT ;  /* 0x000000010700780c */ /* 0x000fda0003f05270 */
[----:B------:R-:W-:-:S05]  /*21d0*/  @P0 IMAD.HI.U32 R3, R0, c[0x0][0x330], RZ ;  /* 0x0000cc0000030a27 */ /* 0x000fca00078e00ff */
[----:B------:R-:W-:Y:S02]  /*21e0*/  @P0 SHF.R.U32.HI R0, RZ, c[0x0][0x334], R3 ;  /* 0x0000cd00ff000a19 */ /* 0x000fe40000011603 */
.L_x_5301:
[----:B------:R-:W-:Y:S05]  /*21f0*/  BSYNC B0 ;  /* 0x0000000000007941 */ /* 0x000fea0003800000 */
.L_x_5299:
[----:B------:R-:W-:-:S05]  /*2200*/  IMAD R0, R0, c[0x0][0x32c], RZ ;  /* 0x0000cb0000007a24 */ /* 0x000fca00078e02ff */
[----:B------:R-:W-:-:S04]  /*2210*/  IMNMX R2, R2, R0, !PT ;  /* 0x0000000002027217 */ /* 0x000fc80007800200 */
.L_x_5298:
        /* <DEDUP_REMOVED lines=46> */
.L_x_5303:
[----:B------:R-:W-:Y:S05]  /*2500*/  BSYNC B0 ;  /* 0x0000000000007941 */ /* 0x000fea0003800000 */
.L_x_5302:
        /* <DEDUP_REMOVED lines=95> */
[C---:B------:R-:W-:Y:S01]  /*2b00*/  IMAD.WIDE.U32 R2, R4.reuse, c[0x0][0x1c0], R2 ;  /* 0x0000700004027a25 */ /* 0x040fe200078e0002 */
        /* <DEDUP_REMOVED lines=20> */
.L_x_5461:
[----:B------:R-:W-:Y:S05]  /*2c50*/  BRA.DIV ~URZ, `(.L_x_5306) ;  /* 0x00016ae27f007947 */ /* 0x000fea000b800000 */
[----:B------:R3:W4:Y:S02]  /*2c60*/  SHFL.IDX PT, R0, R14, RZ, 0x181f ;  /* 0x00181fff0e007589 */ /* 0x00072400000e0000 */
.L_x_5462:
        /* <DEDUP_REMOVED lines=24> */
.L_x_5308:
[----:B------:R-:W-:Y:S05]  /*2df0*/  BSYNC B0 ;  /* 0x0000000000007941 */ /* 0x000fea0003800000 */
.L_x_5307:
[----:B------:R-:W-:Y:S05]  /*2e00*/  BRA.DIV ~URZ, `(.L_x_5309) ;  /* 0x000169a27f007947 */ /* 0x000fea000b800000 */
[----:B--2---:R2:W1:Y:S04]  /*2e10*/  SHFL.IDX PT, R4, R5, 0x1, 0x181f ;  /* 0x00381f0005047f89 */ /* 0x00446800000e0000 */
[----:B----4-:R2:W4:Y:S02]  /*2e20*/  SHFL.IDX PT, R0, R14, 0x1, 0x181f ;  /* 0x00381f000e007f89 */ /* 0x01052400000e0000 */
.L_x_5463:
        /* <DEDUP_REMOVED lines=23> */
.L_x_5311:
[----:B------:R-:W-:Y:S05]  /*2fa0*/  BSYNC B0 ;  /* 0x0000000000007941 */ /* 0x000fea0003800000 */
.L_x_5310:
[----:B------:R-:W-:Y:S05]  /*2fb0*/  BRA.DIV ~URZ, `(.L_x_5312) ;  /* 0x000168c27f007947 */ /* 0x000fea000b800000 */
[----:B-1----:R1:W2:Y:S02]  /*2fc0*/  SHFL.IDX PT, R4, R5, 0x2, 0x181f ;  /* 0x00581f0005047f89 */ /* 0x0022a400000e0000 */
.L_x_5464:
[----:B------:R-:W-:Y:S05]  /*2fd0*/  BRA.DIV ~URZ, `(.L_x_5313) ;  /* 0x000169127f007947 */ /* 0x000fea000b800000 */
[----:B----4-:R4:W1:Y:S02]  /*2fe0*/  SHFL.IDX PT, R0, R14, 0x2, 0x181f ;  /* 0x00581f000e007f89 */ /* 0x01086400000e0000 */
.L_x_5465:
        /* <DEDUP_REMOVED lines=23> */
.L_x_5315:
[----:B------:R-:W-:Y:S05]  /*3160*/  BSYNC B0 ;  /* 0x0000000000007941 */ /* 0x000fea0003800000 */
.L_x_5314:
[----:B------:R-:W-:Y:S05]  /*3170*/  BRA.DIV ~URZ, `(.L_x_5316) ;  /* 0x000167e27f007947 */ /* 0x000fea000b800000 */
[----:B--2---:R2:W3:Y:S04]  /*3180*/  SHFL.IDX PT, R4, R5, 0x3, 0x181f ;  /* 0x00781f0005047f89 */ /* 0x0044e800000e0000 */
[----:B-1----:R2:W1:Y:S02]  /*3190*/  SHFL.IDX PT, R0, R14, 0x3, 0x181f ;  /* 0x00781f000e007f89 */ /* 0x00246400000e0000 */
.L_x_5466:
        /* <DEDUP_REMOVED lines=102> */
[C---:B------:R-:W-:Y:S01]  /*3800*/  @P0 ISETP.GE.AND P2, PT, R225.reuse, c[0x0][0x1d4], PT ;  /* 0x00007500e1000a0c */ /* 0x040fe20003f46270 */
        /* <DEDUP_REMOVED lines=11> */
[----:B---3--:R-:W-:Y:S02]  /*38c0*/  @P3 LEA R6, P1, R218, R8, 0x1 ;  /* 0x00000008da063211 */ /* 0x008fe400078208ff */
        /* <DEDUP_REMOVED lines=45> */
[----:B------:R-:W1:Y:S04]  /*3ba0*/  LDSM.16.M88.4 R28, [R201] ;  /* 0x00000000c91c783b */ /* 0x000e680000000200 */
[----:B------:R-:W2:Y:S04]  /*3bb0*/  LDSM.16.M88.4 R32, [R201+0x800] ;  /* 0x00080000c920783b */ /* 0x000ea80000000200 */
[----:B------:R-:W-:Y:S04]  /*3bc0*/  LDSM.16.M88.4 R40, [R201+0x1000] ;  /* 0x00100000c928783b */ /* 0x000fe80000000200 */
[----:B------:R-:W3:Y:S04]  /*3bd0*/  LDSM.16.M88.4 R48, [R201+0x1800] ;  /* 0x00180000c930783b */ /* 0x000ee80000000200 */
[----:B------:R-:W-:Y:S04]  /*3be0*/  LDSM.16.M88.4 R8, [R209] ;  /* 0x00000000d108783b */ /* 0x000fe80000000200 */
[----:B------:R-:W-:Y:S04]  /*3bf0*/  LDSM.16.M88.4 R44, [R200] ;  /* 0x00000000c82c783b */ /* 0x000fe80000000200 */
[----:B------:R-:W4:Y:S04]  /*3c00*/  LDSM.16.M88.4 R52, [R200+0x800] ;  /* 0x00080000c834783b */ /* 0x000f280000000200 */
[----:B------:R-:W-:Y:S04]  /*3c10*/  LDSM.16.M88.4 R72, [R200+0x1000] ;  /* 0x00100000c848783b */ /* 0x000fe80000000200 */
[----:B------:R-:W5:Y:S04]  /*3c20*/  LDSM.16.M88.4 R76, [R200+0x1800] ;  /* 0x00180000c84c783b */ /* 0x000f680000000200 */
[----:B------:R-:W-:Y:S01]  /*3c30*/  @!PT LDS RZ, [RZ] ;  /* 0x00000000fffff984 */ /* 0x000fe20000000800 */
[----:B------:R-:W-:Y:S01]  /*3c40*/  @!PT LDS RZ, [RZ] ;  /* 0x00000000fffff984 */ /* 0x000fe20000000800 */
[----:B------:R-:W-:Y:S01]  /*3c50*/  @!PT LDS RZ, [RZ] ;  /* 0x00000000fffff984 */ /* 0x000fe20000000800 */
[----:B------:R3:W-:Y:S01]  /*3c60*/  LDGSTS.E.BYPASS.LTC128B.128 [R215+0x100], [R20.64], !P0 ;  /* 0x0010000014d77fae */ /* 0x0007e2000c101d46 */
[C---:B------:R-:W-:Y:S01]  /*3c70*/  ISETP.LT.OR P0, PT, R13.reuse, 0x1, P5 ;  /* 0x000000010d00780c */ /* 0x040fe20002f01670 */
[C---:B-1----:R-:W-:Y:S08]  /*3c80*/  HMMA.16816.F32.BF16 R36, R4.reuse, R28, RZ ;  /* 0x0000001c0424723c */ /* 0x042ff000000418ff */
[----:B--2---:R-:W-:Y:S04]  /*3c90*/  HMMA.16816.F32.BF16 R24, R4, R32, RZ ;  /* 0x000000200418723c */ /* 0x004fe800000418ff */
[----:B------:R1:W-:Y:S01]  /*3ca0*/  LDGSTS.E.BYPASS.LTC128B.128 [R215+0x2100], [R18.64], !P0 ;  /* 0x0210000012d77fae */ /* 0x0003e2000c101d46 */
[----:B------:R-:W-:-:S02]  /*3cb0*/  ISETP.LT.OR P0, PT, R13, 0x1, P1 ;  /* 0x000000010d00780c */ /* 0x000fc40000f01670 */
[----:B------:R-:W-:Y:S01]  /*3cc0*/  ISETP.LT.OR P1, PT, R13, 0x21, P1 ;  /* 0x000000210d00780c */ /* 0x000fe20000f21670 */
[C---:B------:R-:W-:Y:S10]  /*3cd0*/  HMMA.16816.F32.BF16 R28, R4.reuse, R30, RZ ;  /* 0x0000001e041c723c */ /* 0x040ff400000418ff */
[----:B------:R2:W-:Y:S01]  /*3ce0*/  LDGSTS.E.BYPASS.LTC128B.128 [R215+0x4100], [R16.64], !P0 ;  /* 0x0410000010d77fae */ /* 0x0005e2000c101d46 */
[C---:B---3--:R-:W-:Y:S08]  /*3cf0*/  HMMA.16816.F32.BF16 R64, R4.reuse, R48, RZ ;  /* 0x000000300440723c */ /* 0x048ff000000418ff */
[----:B------:R-:W-:Y:S08]  /*3d00*/  HMMA.16816.F32.BF16 R60, R4, R50, RZ ;  /* 0x00000032043c723c */ /* 0x000ff000000418ff */
[C---:B----4-:R-:W-:Y:S08]  /*3d10*/  HMMA.16816.F32.BF16 R48, R8.reuse, R52, R24 ;  /* 0x000000340830723c */ /* 0x050ff00000041818 */
[----:B------:R-:W-:Y:S01]  /*3d20*/  HMMA.16816.F32.BF16 R68, R8, R44, R36 ;  /* 0x0000002c0844723c */ /* 0x000fe20000041824 */
[----:B--2---:R-:W-:-:S05]  /*3d30*/  IADD3 R16, P0, R12, R99, RZ ;  /* 0x000000630c107210 */ /* 0x004fca0007f1e0ff */
[----:B------:R-:W-:Y:S01]  /*3d40*/  IMAD.X R17, R3, 0x1, R93, P0 ;  /* 0x0000000103117824 */ /* 0x000fe200000e065d */
[----:B------:R-:W-:Y:S01]  /*3d50*/  ISETP.LT.OR P0, PT, R13, 0x1, P4 ;  /* 0x000000010d00780c */ /* 0x000fe20002701670 */
[C---:B------:R-:W-:Y:S08]  /*3d60*/  HMMA.16816.F32.BF16 R56, R8.reuse, R46, R28 ;  /* 0x0000002e0838723c */ /* 0x040ff0000004181c */
[----:B-----5:R-:W-:Y:S04]  /*3d70*/  HMMA.16816.F32.BF16 R28, R8, R78, R60 ;  /* 0x0000004e081c723c */ /* 0x020fe8000004183c */
        /* <DEDUP_REMOVED lines=14> */
[----:B------:R-:W-:Y:S01]  /*3e60*/  LDSM.16.M88.4 R24, [R203] ;  /* 0x00000000cb18783b */ /* 0x000fe20000000200 */
[C---:B--2---:R-:W-:Y:S03]  /*3e70*/  HMMA.16816.F32.BF16 R20, R4.reuse, R34, RZ ;  /* 0x000000220414723c */ /* 0x044fe600000418ff */
[----:B------:R-:W-:Y:S04]  /*3e80*/  LDSM.16.M88.4 R80, [R201+0x3800] ;  /* 0x00380000c950783b */ /* 0x000fe80000000200 */
[----:B-1----:R-:W-:Y:S01]  /*3e90*/  LDSM.16.M88.4 R16, [R203+0x1000] ;  /* 0x00100000cb10783b */ /* 0x002fe20000000200 */
[C---:B------:R-:W-:Y:S03]  /*3ea0*/  HMMA.16816.F32.BF16 R32, R4.reuse, R40, RZ ;  /* 0x000000280420723c */ /* 0x040fe600000418ff */
[----:B------:R-:W-:Y:S04]  /*3eb0*/  LDSM.16.M88.4 R88, [R200+0x7800] ;  /* 0x00780000c858783b */ /* 0x000fe80000000200 */
[----:B------:R-:W0:Y:S01]  /*3ec0*/  LDGDEPBAR ;  /* 0x00000000000079af */ /* 0x000e220000000000 */
[----:B------:R-:W-:Y:S03]  /*3ed0*/  HMMA.16816.F32.BF16 R40, R4, R42, RZ ;  /* 0x0000002a0428723c */ /* 0x000fe600000418ff */
[----:B------:R-:W1:Y:S01]  /*3ee0*/  LDSM.16.M88.4 R4, [R211] ;  /* 0x00000000d304783b */ /* 0x000e620000000200 */
[----:B----4-:R-:W-:-:S04]  /*3ef0*/  IADD3 R2, R200, 0x6000, RZ ;  /* 0x00006000c8027810 */ /* 0x010fc80007ffe0ff */
[----:B------:R-:W-:Y:S01]  /*3f00*/  HMMA.16816.F32.BF16 R44, R8, R54, R20 ;  /* 0x00000036082c723c */ /* 0x000fe20000041814 */
[----:B------:R-:W2:Y:S01]  /*3f10*/  LDSM.16.M88.4 R20, [R203+0x800] ;  /* 0x00080000cb14783b */ /* 0x000ea20000000200 */
[----:B------:R-:W-:-:S05]  /*3f20*/  IMAD.IADD R202, R2, 0x1, R0 ;  /* 0x0000000102ca7824 */ /* 0x000fca00078e0200 */
[----:B------:R-:W-:Y:S01]  /*3f30*/  LDSM.16.M88.4 R84, [R202+-0x4800] ;  /* 0xffb80000ca54783b */ /* 0x000fe20000000200 */
[C---:B------:R-:W-:Y:S08]  /*3f40*/  HMMA.16816.F32.BF16 R36, R8.reuse, R72, R32 ;  /* 0x000000480824723c */ /* 0x040ff00000041820 */
[C---:B---3--:R-:W-:Y:S01]  /*3f50*/  HMMA.16816.F32.BF16 R12, R8.reuse, R74, R40 ;  /* 0x0000004a080c723c */ /* 0x048fe20000041828 */
[----:B------:R-:W3:Y:S04]  /*3f60*/  LDSM.16.M88.4 R40, [R203+0x1800] ;  /* 0x00180000cb28783b */ /* 0x000ee80000000200 */
[----:B------:R-:W-:Y:S03]  /*3f70*/  LDSM.16.M88.4 R72, [R202+-0x5800] ;  /* 0xffa80000ca48783b */ /* 0x000fe60000000200 */
[----:B------:R-:W-:Y:S01]  /*3f80*/  HMMA.16816.F32.BF16 R32, R8, R76, R64 ;  /* 0x0000004c0820723c */ /* 0x000fe20000041840 */
[----:B------:R-:W-:Y:S04]  /*3f90*/  LDSM.16.M88.4 R8, [R210] ;  /* 0x00000000d208783b */ /* 0x000fe80000000200 */
[----:B------:R-:W4:Y:S04]  /*3fa0*/  LDSM.16.M88.4 R64, [R202+-0x6000] ;  /* 0xffa00000ca40783b */ /* 0x000f280000000200 */
[----:B------:R-:W5:Y:S01]  /*3fb0*/  LDSM.16.M88.4 R76, [R202+-0x5000] ;  /* 0xffb00000ca4c783b */ /* 0x000f620000000200 */
[C---:B-1----:R-:W-:Y:S03]  /*3fc0*/  HMMA.16816.F32.BF16 R60, R4.reuse, R24, R68 ;  /* 0x00000018043c723c */ /* 0x042fe60000041844 */
[----:B------:R-:W-:Y:S05]  /*3fd0*/  LDSM.16.M88.4 R68, [R201+0x3000] ;  /* 0x00300000c944783b */ /* 0x000fea0000000200 */
[C---:B------:R-:W-:Y:S01]  /*3fe0*/  HMMA.16816.F32.BF16 R52, R4.reuse, R26, R56 ;  /* 0x0000001a0434723c */ /* 0x040fe20000041838 */
[----:B------:R-:W-:Y:S07]  /*3ff0*/  LDSM.16.M88.4 R56, [R201+0x2800] ;  /* 0x00280000c938783b */ /* 0x000fee0000000200 */
[C---:B--2---:R-:W-:Y:S08]  /*4000*/  HMMA.16816.F32.BF16 R48, R4.reuse, R20, R48 ;  /* 0x000000140430723c */ /* 0x044ff00000041830 */
[C---:B------:R-:W-:Y:S08]  /*4010*/  HMMA.16816.F32.BF16 R44, R4.reuse, R22, R44 ;  /* 0x00000016042c723c */ /* 0x040ff0000004182c */
[C---:B------:R-:W-:Y:S08]  /*4020*/  HMMA.16816.F32.BF16 R36, R4.reuse, R16, R36 ;  /* 0x000000100424723c */ /* 0x040ff00000041824 */
[C---:B------:R-:W-:Y:S08]  /*4030*/  HMMA.16816.F32.BF16 R20, R4.reuse, R18, R12 ;  /* 0x000000120414723c */ /* 0x040ff0000004180c */
[C---:B---3--:R-:W-:Y:S08]  /*4040*/  HMMA.16816.F32.BF16 R16, R4.reuse, R40, R32 ;  /* 0x000000280410723c */ /* 0x048ff00000041820 */
[----:B------:R-:W-:Y:S01]  /*4050*/  HMMA.16816.F32.BF16 R12, R4, R42, R28 ;  /* 0x0000002a040c723c */ /* 0x000fe2000004181c */
[----:B------:R-:W-:Y:S04]  /*4060*/  LDSM.16.M88.4 R4, [R208+0x4000] ;  /* 0x00400000d004783b */ /* 0x000fe80000000200 */
[----:B------:R-:W1:Y:S03]  /*4070*/  LDSM.16.M88.4 R28, [R201+0x2000] ;  /* 0x00200000c91c783b */ /* 0x000e660000000200 */
[C---:B----4-:R-:W-:Y:S01]  /*4080*/  HMMA.16816.F32.BF16 R24, R8.reuse, R64, R60 ;  /* 0x000000400818723c */ /* 0x050fe2000004183c */
[----:B------:R-:W-:Y:S07]  /*4090*/  LDSM.16.M88.4 R60, [R200+0x2800] ;  /* 0x00280000c83c783b */ /* 0x000fee0000000200 */
[C---:B------:R-:W-:Y:S01]  /*40a0*/  HMMA.16816.F32.BF16 R32, R8.reuse, R66, R52 ;  /* 0x000000420820723c */ /* 0x040fe20000041834 */
[----:B------:R-:W-:Y:S04]  /*40b0*/  LDSM.16.M88.4 R52, [R203+0x2800] ;  /* 0x00280000cb34783b */ /* 0x000fe80000000200 */
[----:B------:R-:W-:Y:S03]  /*40c0*/  LDSM.16.M88.4 R64, [R203+0x3000] ;  /* 0x00300000cb40783b */ /* 0x000fe60000000200 */
[C---:B------:R-:W-:Y:S01]  /*40d0*/  HMMA.16816.F32.BF16 R40, R8.reuse, R72, R48 ;  /* 0x000000480828723c */ /* 0x040fe20000041830 */
[----:B------:R-:W-:Y:S07]  /*40e0*/  LDSM.16.M88.4 R48, [R200+0x2000] ;  /* 0x00200000c830783b */ /* 0x000fee0000000200 */
[C---:B------:R-:W-:Y:S01]  /*40f0*/  HMMA.16816.F32.BF16 R44, R8.reuse, R74, R44 ;  /* 0x0000004a082c723c */ /* 0x040fe2000004182c */
[----:B------:R-:W-:Y:S07]  /*4100*/  LDSM.16.M88.4 R72, [R200+0x3000] ;  /* 0x00300000c848783b */ /* 0x000fee0000000200 */
[C---:B-----5:R-:W-:Y:S08]  /*4110*/  HMMA.16816.F32.BF16 R36, R8.reuse, R76, R36 ;  /* 0x0000004c0824723c */ /* 0x060ff00000041824 */
[C---:B------:R-:W-:Y:S01]  /*4120*/  HMMA.16816.F32.BF16 R20, R8.reuse, R78, R20 ;  /* 0x0000004e0814723c */ /* 0x040fe20000041814 */
[----:B------:R-:W-:Y:S07]  /*4130*/  LDSM.16.M88.4 R76, [R200+0x3800] ;  /* 0x00380000c84c783b */ /* 0x000fee0000000200 */
[C---:B------:R-:W-:Y:S08]  /*4140*/  HMMA.16816.F32.BF16 R16, R8.reuse, R84, R16 ;  /* 0x000000540810723c */ /* 0x040ff00000041810 */
[----:B------:R-:W-:Y:S01]  /*4150*/  HMMA.16816.F32.BF16 R12, R8, R86, R12 ;  /* 0x00000056080c723c */ /* 0x000fe2000004180c */
[----:B------:R-:W2:Y:S04]  /*4160*/  LDSM.16.M88.4 R8, [R209+0x4000] ;  /* 0x00400000d108783b */ /* 0x000ea80000000200 */
[----:B------:R-:W-:Y:S03]  /*4170*/  LDSM.16.M88.4 R84, [R201+0x7800] ;  /* 0x00780000c954783b */ /* 0x000fe60000000200 */
[C---:B-1----:R-:W-:Y:S08]  /*4180*/  HMMA.16816.F32.BF16 R24, R4.reuse, R28, R24 ;  /* 0x0000001c0418723c */ /* 0x042ff00000041818 */
[C---:B------:R-:W-:Y:S08]  /*4190*/  HMMA.16816.F32.BF16 R28, R4.reuse, R30, R32 ;  /* 0x0000001e041c723c */ /* 0x040ff00000041820 */
[C---:B------:R-:W-:Y:S08]  /*41a0*/  HMMA.16816.F32.BF16 R32, R4.reuse, R56, R40 ;  /* 0x000000380420723c */ /* 0x040ff00000041828 */
[C---:B------:R-:W-:Y:S01]  /*41b0*/  HMMA.16816.F32.BF16 R56, R4.reuse, R58, R44 ;  /* 0x0000003a0438723c */ /* 0x040fe2000004182c */
[----:B------:R-:W-:Y:S07]  /*41c0*/  LDSM.16.M88.4 R44, [R202+-0x4000] ;  /* 0xffc00000ca2c783b */ /* 0x000fee0000000200 */
[C---:B------:R-:W-:Y:S08]  /*41d0*/  HMMA.16816.F32.BF16 R40, R4.reuse, R68, R36 ;  /* 0x000000440428723c */ /* 0x040ff00000041824 */
[C---:B------:R-:W-:Y:S01]  /*41e0*/  HMMA.16816.F32.BF16 R36, R4.reuse, R70, R20 ;  /* 0x000000460424723c */ /* 0x040fe20000041814 */
[----:B------:R-:W-:Y:S04]  /*41f0*/  LDSM.16.M88.4 R20, [R203+0x2000] ;  /* 0x00200000cb14783b */ /* 0x000fe80000000200 */
[----:B------:R-:W-:Y:S03]  /*4200*/  LDSM.16.M88.4 R68, [R203+0x3800] ;  /* 0x00380000cb44783b */ /* 0x000fe60000000200 */
[C---:B------:R-:W-:Y:S08]  /*4210*/  HMMA.16816.F32.BF16 R16, R4.reuse, R80, R16 ;  /* 0x000000500410723c */ /* 0x040ff00000041810 */
[----:B------:R-:W-:Y:S01]  /*4220*/  HMMA.16816.F32.BF16 R12, R4, R82, R12 ;  /* 0x00000052040c723c */ /* 0x000fe2000004180c */
[----:B------:R-:W1:Y:S04]  /*4230*/  LDSM.16.M88.4 R4, [R211+0x4000] ;  /* 0x00400000d304783b */ /* 0x000e680000000200 */
[----:B------:R-:W-:Y:S03]  /*4240*/  LDSM.16.M88.4 R80, [R201+0x7000] ;  /* 0x00700000c950783b */ /* 0x000fe60000000200 */
[C---:B--2---:R-:W-:Y:S08]  /*4250*/  HMMA.16816.F32.BF16 R24, R8.reuse, R48, R24 ;  /* 0x000000300818723c */ /* 0x044ff00000041818 */
[C---:B------:R-:W-:Y:S08]  /*4260*/  HMMA.16816.F32.BF16 R32, R8.reuse, R60, R32 ;  /* 0x0000003c0820723c */ /* 0x040ff00000041820 */
[C---:B------:R-:W-:Y:S01]  /*4270*/  HMMA.16816.F32.BF16 R56, R8.reuse, R62, R56 ;  /* 0x0000003e0838723c */ /* 0x040fe20000041838 */
[----:B------:R-:W-:Y:S07]  /*4280*/  LDSM.16.M88.4 R60, [R202+-0x3000] ;  /* 0xffd00000ca3c783b */ /* 0x000fee0000000200 */
[C---:B------:R-:W-:Y:S01]  /*4290*/  HMMA.16816.F32.BF16 R28, R8.reuse, R50, R28 ;  /* 0x00000032081c723c */ /* 0x040fe2000004181c */
[----:B------:R-:W-:Y:S07]  /*42a0*/  LDSM.16.M88.4 R48, [R202+-0x3800] ;  /* 0xffc80000ca30783b */ /* 0x000fee0000000200 */
[C---:B------:R-:W-:Y:S08]  /*42b0*/  HMMA.16816.F32.BF16 R40, R8.reuse, R72, R40 ;  /* 0x000000480828723c */ /* 0x040ff00000041828 */
[C---:B------:R-:W-:Y:S01]  /*42c0*/  HMMA.16816.F32.BF16 R36, R8.reuse, R74, R36 ;  /* 0x0000004a0824723c */ /* 0x040fe20000041824 */
[----:B------:R-:W-:Y:S07]  /*42d0*/  LDSM.16.M88.4 R72, [R201+0x5800] ;  /* 0x00580000c948783b */ /* 0x000fee0000000200 */
[C---:B------:R-:W-:Y:S08]  /*42e0*/  HMMA.16816.F32.BF16 R16, R8.reuse, R76, R16 ;  /* 0x0000004c0810723c */ /* 0x040ff00000041810 */
[----:B------:R-:W-:Y:S01]  /*42f0*/  HMMA.16816.F32.BF16 R12, R8, R78, R12 ;  /* 0x0000004e080c723c */ /* 0x000fe2000004180c */
[----:B------:R-:W2:Y:S04]  /*4300*/  LDSM.16.M88.4 R8, [R210+0x4000] ;  /* 0x00400000d208783b */ /* 0x000ea80000000200 */
[----:B------:R-:W3:Y:S03]  /*4310*/  LDSM.16.M88.4 R76, [R202+-0x2800] ;  /* 0xffd80000ca4c783b */ /* 0x000ee60000000200 */
[C---:B-1----:R-:W-:Y:S08]  /*4320*/  HMMA.16816.F32.BF16 R24, R4.reuse, R20, R24 ;  /* 0x000000140418723c */ /* 0x042ff00000041818 */
[C---:B------:R-:W-:Y:S08]  /*4330*/  HMMA.16816.F32.BF16 R32, R4.reuse, R52, R32 ;  /* 0x000000340420723c */ /* 0x040ff00000041820 */
[C---:B------:R-:W-:Y:S01]  /*4340*/  HMMA.16816.F32.BF16 R56, R4.reuse, R54, R56 ;  /* 0x000000360438723c */ /* 0x040fe20000041838 */
        /* <DEDUP_REMOVED lines=25> */
[C---:B------:R-:W-:Y:S01]  /*44e0*/  HMMA.16816.F32.BF16 R56, R4.reuse, R54, R56 ;  /* 0x000000360438723c */ /* 0x040fe20000041838 */
[----:B------:R-:W-:Y:S07]  /*44f0*/  LDSM.16.M88.4 R52, [R203+0x4800] ;  /* 0x00480000cb34783b */ /* 0x000fee0000000200 */
[C---:B------:R-:W-:Y:S08]  /*4500*/  HMMA.16816.F32.BF16 R28, R4.reuse, R22, R28 ;  /* 0x00000016041c723c */ /* 0x040ff0000004181c */
        /* <DEDUP_REMOVED lines=15> */
[----:B------:R-:W-:Y:S07]  /*4600*/  LDSM.16.M88.4 R68, [R202+-0x1000] ;  /* 0xfff00000ca44783b */ /* 0x000fee0000000200 */
[C---:B---3--:R-:W-:Y:S08]  /*4610*/  HMMA.16816.F32.BF16 R24, R8.reuse, R76, R20 ;  /* 0x0000004c0818723c */ /* 0x048ff00000041814 */
[----:B------:R-:W-:Y:S01]  /*4620*/  HMMA.16816.F32.BF16 R12, R8, R78, R12 ;  /* 0x0000004e080c723c */ /* 0x000fe2000004180c */
[----:B------:R-:W2:Y:S04]  /*4630*/  LDSM.16.M88.4 R8, [R210+0x8000] ;  /* 0x00800000d208783b */ /* 0x000ea80000000200 */
[----:B------:R-:W3:Y:S03]  /*4640*/  LDSM.16.M88.4 R76, [R202+-0x800] ;  /* 0xfff80000ca4c783b */ /* 0x000ee60000000200 */
[C---:B-1----:R-:W-:Y:S08]  /*4650*/  HMMA.16816.F32.BF16 R16, R4.reuse, R44, R16 ;  /* 0x0000002c0410723c */ /* 0x042ff00000041810 */
[C---:B------:R-:W-:Y:S08]  /*4660*/  HMMA.16816.F32.BF16 R32, R4.reuse, R52, R32 ;  /* 0x000000340420723c */ /* 0x040ff00000041820 */
[C---:B------:R-:W-:Y:S08]  /*4670*/  HMMA.16816.F32.BF16 R56, R4.reuse, R54, R56 ;  /* 0x000000360438723c */ /* 0x040ff00000041838 */
[C---:B------:R-:W-:Y:S08]  /*4680*/  HMMA.16816.F32.BF16 R20, R4.reuse, R46, R28 ;  /* 0x0000002e0414723c */ /* 0x040ff0000004181c */
[C---:B------:R-:W-:Y:S08]  /*4690*/  HMMA.16816.F32.BF16 R40, R4.reuse, R64, R40 ;  /* 0x000000400428723c */ /* 0x040ff00000041828 */
[C---:B------:R-:W-:Y:S01]  /*46a0*/  HMMA.16816.F32.BF16 R36, R4.reuse, R66, R36 ;  /* 0x000000420424723c */ /* 0x040fe20000041824 */
[----:B------:R-:W-:Y:S07]  /*46b0*/  LDSM.16.M88.4 R64, [R201+0x6000] ;  /* 0x00600000c940783b */ /* 0x000fee0000000200 */
[C---:B----4-:R-:W-:Y:S08]  /*46c0*/  HMMA.16816.F32.BF16 R28, R4.reuse, R72, R24 ;  /* 0x00000048041c723c */ /* 0x050ff00000041818 */
[----:B------:R-:W-:Y:S01]  /*46d0*/  HMMA.16816.F32.BF16 R12, R4, R74, R12 ;  /* 0x0000004a040c723c */ /* 0x000fe2000004180c */
[----:B------:R-:W-:Y:S04]  /*46e0*/  LDSM.16.M88.4 R4, [R208+0xc000] ;  /* 0x00c00000d004783b */ /* 0x000fe80000000200 */
[----:B------:R-:W1:Y:S03]  /*46f0*/  LDSM.16.M88.4 R72, [R201+0x6800] ;  /* 0x00680000c948783b */ /* 0x000e660000000200 */
[C---:B--2---:R-:W-:Y:S08]  /*4700*/  HMMA.16816.F32.BF16 R24, R8.reuse, R48, R16 ;  /* 0x000000300818723c */ /* 0x044ff00000041810 */
[C---:B------:R-:W-:Y:S08]  /*4710*/  HMMA.16816.F32.BF16 R16, R8.reuse, R60, R32 ;  /* 0x0000003c0810723c */ /* 0x040ff00000041820 */
[C---:B------:R-:W-:Y:S01]  /*4720*/  HMMA.16816.F32.BF16 R56, R8.reuse, R62, R56 ;  /* 0x0000003e0838723c */ /* 0x040fe20000041838 */
[----:B------:R-:W-:Y:S07]  /*4730*/  LDSM.16.M88.4 R60, [R200+0x6000] ;  /* 0x00600000c83c783b */ /* 0x000fee0000000200 */
        /* <DEDUP_REMOVED lines=11> */
[----:B------:R-:W-:Y:S04]  /*47f0*/  LDSM.16.M88.4 R72, [R203+0x6800] ;  /* 0x00680000cb48783b */ /* 0x000fe80000000200 */
[----:B------:R-:W-:Y:S03]  /*4800*/  LDSM.16.M88.4 R56, [R202] ;  /* 0x00000000ca38783b */ /* 0x000fe60000000200 */
[C---:B------:R-:W-:Y:S01]  /*4810*/  HMMA.16816.F32.BF16 R36, R4.reuse, R66, R20 ;  /* 0x000000420424723c */ /* 0x040fe20000041814 */
[----:B------:R-:W-:Y:S07]  /*4820*/  LDSM.16.M88.4 R64, [R203+0x6000] ;  /* 0x00600000cb40783b */ /* 0x000fee0000000200 */
[C---:B------:R-:W-:Y:S01]  /*4830*/  HMMA.16816.F32.BF16 R24, R4.reuse, R80, R52 ;  /* 0x000000500418723c */ /* 0x040fe20000041834 */
[----:B------:R-:W-:Y:S07]  /*4840*/  LDSM.16.M88.4 R52, [R202+0x800] ;  /* 0x00080000ca34783b */ /* 0x000fee0000000200 */
[C---:B------:R-:W-:Y:S01]  /*4850*/  HMMA.16816.F32.BF16 R20, R4.reuse, R82, R48 ;  /* 0x000000520414723c */ /* 0x040fe20000041830 */
[----:B------:R-:W-:Y:S04]  /*4860*/  LDSM.16.M88.4 R80, [R203+0x7000] ;  /* 0x00700000cb50783b */ /* 0x000fe80000000200 */
[----:B------:R-:W-:Y:S03]  /*4870*/  LDSM.16.M88.4 R48, [R202+0x1000] ;  /* 0x00100000ca30783b */ /* 0x000fe60000000200 */
[C---:B------:R-:W-:Y:S01]  /*4880*/  HMMA.16816.F32.BF16 R16, R4.reuse, R84, R44 ;  /* 0x000000540410723c */ /* 0x040fe2000004182c */
[----:B------:R-:W-:Y:S07]  /*4890*/  LDSM.16.M88.4 R44, [R202+0x1800] ;  /* 0x00180000ca2c783b */ /* 0x000fee0000000200 */
[----:B------:R-:W-:Y:S01]  /*48a0*/  HMMA.16816.F32.BF16 R4, R4, R86, R8 ;  /* 0x000000560404723c */ /* 0x000fe20000041808 */
[----:B------:R-:W1:Y:S04]  /*48b0*/  LDSM.16.M88.4 R8, [R211+0xc000] ;  /* 0x00c00000d308783b */ /* 0x000e680000000200 */
[----:B------:R-:W4:Y:S03]  /*48c0*/  LDSM.16.M88.4 R84, [R203+0x7800] ;  /* 0x00780000cb54783b */ /* 0x000f260000000200 */
[C---:B--2---:R-:W-:Y:S08]  /*48d0*/  HMMA.16816.F32.BF16 R32, R12.reuse, R68, R32 ;  /* 0x000000440c20723c */ /* 0x044ff00000041820 */
[C---:B------:R-:W-:Y:S08]  /*48e0*/  HMMA.16816.F32.BF16 R28, R12.reuse, R70, R28 ;  /* 0x000000460c1c723c */ /* 0x040ff0000004181c */
[C---:B---3--:R-:W-:Y:S08]  /*48f0*/  HMMA.16816.F32.BF16 R24, R12.reuse, R76, R24 ;  /* 0x0000004c0c18723c */ /* 0x048ff00000041818 */
[C---:B------:R-:W-:Y:S08]  /*4900*/  HMMA.16816.F32.BF16 R40, R12.reuse, R60, R40 ;  /* 0x0000003c0c28723c */ /* 0x040ff00000041828 */
[C---:B------:R-:W-:Y:S08]  /*4910*/  HMMA.16816.F32.BF16 R36, R12.reuse, R62, R36 ;  /* 0x0000003e0c24723c */ /* 0x040ff00000041824 */
[C---:B------:R-:W-:Y:S08]  /*4920*/  HMMA.16816.F32.BF16 R20, R12.reuse, R78, R20 ;  /* 0x0000004e0c14723c */ /* 0x040ff00000041814 */
[C---:B------:R-:W-:Y:S08]  /*4930*/  HMMA.16816.F32.BF16 R16, R12.reuse, R88, R16 ;  /* 0x000000580c10723c */ /* 0x040ff00000041810 */
[----:B------:R-:W-:Y:S01]  /*4940*/  HMMA.16816.F32.BF16 R12, R12, R90, R4 ;  /* 0x0000005a0c0c723c */ /* 0x000fe20000041804 */
[----:B------:R-:W2:Y:S01]  /*4950*/  LDSM.16.M88.4 R4, [R210+0xc000] ;  /* 0x00c00000d204783b */ /* 0x000ea20000000200 */
[----:B------:R-:W-:-:S06]  /*4960*/  DEPBAR.LE SB0, 0x0 ;  /* 0x000080000000791a */ /* 0x000fcc0000000000 */
[C---:B-1----:R-:W-:Y:S08]  /*4970*/  HMMA.16816.F32.BF16 R32, R8.reuse, R72, R32 ;  /* 0x000000480820723c */ /* 0x042ff00000041820 */
[C---:B------:R-:W-:Y:S08]  /*4980*/  HMMA.16816.F32.BF16 R28, R8.reuse, R74, R28 ;  /* 0x0000004a081c723c */ /* 0x040ff0000004181c */
[C---:B------:R-:W-:Y:S08]  /*4990*/  HMMA.16816.F32.BF16 R24, R8.reuse, R80, R24 ;  /* 0x000000500818723c */ /* 0x040ff00000041818 */
        /* <DEDUP_REMOVED lines=45> */
.L_x_5467:
        /* <DEDUP_REMOVED lines=26> */
.L_x_5468:
        /* <DEDUP_REMOVED lines=27> */
.L_x_5318:
[----:B------:R-:W-:Y:S05]  /*4fc0*/  BSYNC B0 ;  /* 0x0000000000007941 */ /* 0x000fea0003800000 */
.L_x_5317:
[----:B------:R-:W-:Y:S01]  /*4fd0*/  IMAD.MOV.U32 R0, RZ, RZ, c[0x0][0x2c4] ;  /* 0x0000b100ff007624 */ /* 0x000fe200078e00ff */
[----:B------:R-:W-:Y:S01]  /*4fe0*/  ULDC UR4, c[0x0][0x324] ;  /* 0x0000c90000047ab9 */ /* 0x000fe20000000800 */
[----:B-1----:R-:W-:Y:S01]  /*4ff0*/  IADD3 R2, R227, 0x1, -R100 ;  /* 0x00000001e3027810 */ /* 0x002fe20007ffe864 */
        /* <DEDUP_REMOVED lines=13> */
.L_x_5469:
        /* <DEDUP_REMOVED lines=17> */
.L_x_5324:
[----:B------:R-:W-:-:S04]  /*51e0*/  MOV R5, 0x1 ;  /* 0x0000000100057802 */ /* 0x000fc80000000f00 */
[----:B------:R-:W-:-:S13]  /*51f0*/  ISETP.NE.AND P0, PT, R5, c[0x0][0x32c], PT ;  /* 0x0000cb0005007a0c */ /* 0x000fda0003f05270 */
[----:B------:R-:W-:-:S05]  /*5200*/  @P0 IMAD.HI.U32 R5, R3, c[0x0][0x330], RZ ;  /* 0x0000cc0003050a27 */ /* 0x000fca00078e00ff */
[----:B------:R-:W-:Y:S02]  /*5210*/  @P0 SHF.R.U32.HI R3, RZ, c[0x0][0x334], R5 ;  /* 0x0000cd00ff030a19 */ /* 0x000fe40000011605 */
.L_x_5325:
[----:B------:R-:W-:Y:S05]  /*5220*/  BSYNC B0 ;  /* 0x0000000000007941 */ /* 0x000fea0003800000 */
.L_x_5323:
[----:B------:R-:W-:-:S04]  /*5230*/  IMAD R3, R3, c[0x0][0x32c], -R100 ;  /* 0x0000cb0003037a24 */ /* 0x000fc800078e0a64 */
[----:B------:R-:W-:-:S05]  /*5240*/  IMAD.IADD R3, R3, 0x1, -R231 ;  /* 0x0000000103037824 */ /* 0x000fca00078e0ae7 */
[----:B------:R-:W-:Y:S02]  /*5250*/  IADD3 R5, R3, c[0x0][0x32c], RZ ;  /* 0x0000cb0003057a10 */ /* 0x000fe40007ffe0ff */
[----:B------:R-:W-:Y:S02]  /*5260*/  IMNMX R0, R0, R3, !PT ;  /* 0x0000000300007217 */ /* 0x000fe40007800200 */
[----:B------:R-:W-:Y:S02]  /*5270*/  IMNMX R2, R2, R5, PT ;  /* 0x0000000502027217 */ /* 0x000fe40003800200 */
.L_x_5322:
        /* <DEDUP_REMOVED lines=51> */
.L_x_5470:
        /* <DEDUP_REMOVED lines=17> */
.L_x_5329:
[----:B-12---:R-:W-:-:S04]  /*56c0*/  MOV R4, 0x1 ;  /* 0x0000000100047802 */ /* 0x006fc80000000f00 */
[----:B------:R-:W-:-:S13]  /*56d0*/  ISETP.NE.AND P0, PT, R4, c[0x0][0x32c], PT ;  /* 0x0000cb0004007a0c */ /* 0x000fda0003f05270 */
[----:B------:R-:W-:-:S05]  /*56e0*/  @P0 IMAD.HI.U32 R4, R3, c[0x0][0x330], RZ ;  /* 0x0000cc0003040a27 */ /* 0x000fca00078e00ff */
[----:B------:R-:W-:Y:S02]  /*56f0*/  @P0 SHF.R.U32.HI R3, RZ, c[0x0][0x334], R4 ;  /* 0x0000cd00ff030a19 */ /* 0x000fe40000011604 */
.L_x_5330:
[----:B------:R-:W-:Y:S05]  /*5700*/  BSYNC B0 ;  /* 0x0000000000007941 */ /* 0x000fea0003800000 */
.L_x_5328:
[----:B------:R-:W-:-:S04]  /*5710*/  IMAD R3, R3, c[0x0][0x32c], -R100 ;  /* 0x0000cb0003037a24 */ /* 0x000fc800078e0a64 */
[----:B------:R-:W-:-:S05]  /*5720*/  IMAD.IADD R3, R3, 0x1, -R231 ;  /* 0x0000000103037824 */ /* 0x000fca00078e0ae7 */
[----:B------:R-:W-:Y:S02]  /*5730*/  IADD3 R4, R3, c[0x0][0x32c], RZ ;  /* 0x0000cb0003047a10 */ /* 0x000fe40007ffe0ff */
[----:B------:R-:W-:Y:S02]  /*5740*/  IMNMX R0, R0, R3, !PT ;  /* 0x0000000300007217 */ /* 0x000fe40007800200 */
[----:B------:R-:W-:Y:S02]  /*5750*/  IMNMX R2, R2, R4, PT ;  /* 0x0000000402027217 */ /* 0x000fe40003800200 */
.L_x_5327:
        /* <DEDUP_REMOVED lines=16> */
[C---:B------:R-:W-:Y:S02]  /*5860*/  ISETP.LT.OR P0, PT, R2.reuse, 0x19, P0 ;  /* 0x000000190200780c */ /* 0x040fe40000701670 */
[----:B------:R-:W-:Y:S02]  /*5870*/  ISETP.LT.OR P2, PT, R2, 0x1, P2 ;  /* 0x000000010200780c */ /* 0x000fe40001741670 */
[----:B------:R-:W-:Y:S02]  /*5880*/  FMNMX.FTZ R3, R11, R3, !PT ;  /* 0x000000030b037209 */ /* 0x000fe40007810000 */
[----:B------:R-:W-:Y:S02]  /*5890*/  FSEL R6, R42, -INF , !P2 ;  /* 0xff8000002a067808 */ /* 0x000fe40005000000 */
[----:B------:R-:W-:Y:S02]  /*58a0*/  ISETP.LT.OR P3, PT, R2, 0x11, P3 ;  /* 0x000000110200780c */ /* 0x000fe40001f61670 */
[----:B-12---:R-:W-:-:S02]  /*58b0*/  FMNMX.FTZ R4, R6, R7, !PT ;  /* 0x0000000706047209 */ /* 0x006fc40007810000 */
[----:B------:R-:W-:Y:S02]  /*58c0*/  FSEL R24, R54, -INF , !P0 ;  /* 0xff80000036187808 */ /* 0x000fe40004000000 */
[----:B------:R-:W-:Y:S02]  /*58d0*/  FMNMX.FTZ R4, R12, R4, !PT ;  /* 0x000000040c047209 */ /* 0x000fe40007810000 */
[----:B------:R-:W-:Y:S02]  /*58e0*/  ISETP.GT.AND P0, PT, R0, 0x19, P1 ;  /* 0x000000190000780c */ /* 0x000fe40000f04270 */
[----:B------:R-:W-:Y:S02]  /*58f0*/  FMNMX.FTZ R3, R15, R3, !PT ;  /* 0x000000030f037209 */ /* 0x000fe40007810000 */
[----:B------:R-:W-:Y:S02]  /*5900*/  FSEL R14, R34, -INF , !P3 ;  /* 0xff800000220e7808 */ /* 0x000fe40005800000 */
[----:B------:R-:W-:-:S02]  /*5910*/  FMNMX.FTZ R4, R13, R4, !PT ;  /* 0x000000040d047209 */ /* 0x000fc40007810000 */
[----:B------:R-:W-:Y:S02]  /*5920*/  ISETP.LT.OR P0, PT, R2, 0x1a, P0 ;  /* 0x0000001a0200780c */ /* 0x000fe40000701670 */
[----:B------:R-:W-:Y:S02]  /*5930*/  FMNMX.FTZ R3, R16, R3, !PT ;  /* 0x0000000310037209 */ /* 0x000fe40007810000 */
[----:B------:R-:W-:Y:S02]  /*5940*/  FMNMX.FTZ R4, R14, R4, !PT ;  /* 0x000000040e047209 */ /* 0x000fe40007810000 */
[----:B------:R-:W-:Y:S02]  /*5950*/  FSEL R25, R55, -INF , !P0 ;  /* 0xff80000037197808 */ /* 0x000fe40004000000 */
[C---:B------:R-:W-:Y:S02]  /*5960*/  ISETP.GT.AND P2, PT, R0.reuse, 0x20, P1 ;  /* 0x000000200000780c */ /* 0x040fe40000f44270 */
[----:B------:R-:W-:-:S02]  /*5970*/  ISETP.GT.AND P0, PT, R0, 0x21, P1 ;  /* 0x000000210000780c */ /* 0x000fc40000f04270 */
[----:B------:R-:W-:Y:S02]  /*5980*/  FMNMX.FTZ R3, R18, R3, !PT ;  /* 0x0000000312037209 */ /* 0x000fe40007810000 */
[----:B------:R-:W-:Y:S02]  /*5990*/  FMNMX.FTZ R4, R17, R4, !PT ;  /* 0x0000000411047209 */ /* 0x000fe40007810000 */
[C---:B------:R-:W-:Y:S02]  /*59a0*/  ISETP.LT.OR P2, PT, R2.reuse, 0x21, P2 ;  /* 0x000000210200780c */ /* 0x040fe40001741670 */
[----:B------:R-:W-:Y:S02]  /*59b0*/  ISETP.LT.OR P0, PT, R2, 0x22, P0 ;  /* 0x000000220200780c */ /* 0x000fe40000701670 */
[----:B------:R-:W-:Y:S02]  /*59c0*/  FMNMX.FTZ R3, R19, R3, !PT ;  /* 0x0000000313037209 */ /* 0x000fe40007810000 */
[----:B------:R-:W-:-:S02]  /*59d0*/  FMNMX.FTZ R4, R24, R4, !PT ;  /* 0x0000000418047209 */ /* 0x000fc40007810000 */
[----:B------:R-:W-:Y:S02]  /*59e0*/  FSEL R91, R30, -INF , !P2 ;  /* 0xff8000001e5b7808 */ /* 0x000fe40005000000 */
[----:B------:R-:W-:Y:S02]  /*59f0*/  FSEL R90, R31, -INF , !P0 ;  /* 0xff8000001f5a7808 */ /* 0x000fe40004000000 */
[C---:B------:R-:W-:Y:S02]  /*5a00*/  ISETP.GT.AND P2, PT, R0.reuse, 0x28, P1 ;  /* 0x000000280000780c */ /* 0x040fe40000f44270 */
[----:B------:R-:W-:Y:S02]  /*5a10*/  ISETP.GT.AND P0, PT, R0, 0x29, P1 ;  /* 0x000000290000780c */ /* 0x000fe40000f04270 */
[----:B------:R-:W-:Y:S02]  /*5a20*/  FMNMX.FTZ R3, R20, R3, !PT ;  /* 0x0000000314037209 */ /* 0x000fe40007810000 */
[----:B------:R-:W-:-:S02]  /*5a30*/  FMNMX.FTZ R4, R25, R4, !PT ;  /* 0x0000000419047209 */ /* 0x000fc40007810000 */
[C---:B------:R-:W-:Y:S02]  /*5a40*/  ISETP.LT.OR P3, PT, R2.reuse, 0x29, P2 ;  /* 0x000000290200780c */ /* 0x040fe40001761670 */
[----:B------:R-:W-:Y:S02]  /*5a50*/  ISETP.LT.OR P2, PT, R2, 0x2a, P0 ;  /* 0x0000002a0200780c */ /* 0x000fe40000741670 */
[----:B------:R-:W-:Y:S02]  /*5a60*/  FMNMX.FTZ R3, R99, R3, !PT ;  /* 0x0000000363037209 */ /* 0x000fe40007810000 */
[----:B------:R-:W-:Y:S02]  /*5a70*/  ISETP.GT.AND P0, PT, R0, 0x30, P1 ;  /* 0x000000300000780c */ /* 0x000fe40000f04270 */
[----:B------:R-:W-:Y:S02]  /*5a80*/  FMNMX.FTZ R4, R91, R4, !PT ;  /* 0x000000045b047209 */ /* 0x000fe40007810000 */
[----:B------:R-:W-:-:S02]  /*5a90*/  FSEL R88, R51, -INF , !P2 ;  /* 0xff80000033587808 */ /* 0x000fc40005000000 */
[----:B------:R-:W-:Y:S02]  /*5aa0*/  FMNMX.FTZ R3, R98, R3, !PT ;  /* 0x0000000362037209 */ /* 0x000fe40007810000 */
[----:B------:R-:W-:Y:S02]  /*5ab0*/  FSEL R89, R50, -INF , !P3 ;  /* 0xff80000032597808 */ /* 0x000fe40005800000 */
[----:B------:R-:W-:Y:S02]  /*5ac0*/  ISETP.LT.OR P2, PT, R2, 0x31, P0 ;  /* 0x000000310200780c */ /* 0x000fe40000741670 */
[----:B------:R-:W-:Y:S02]  /*5ad0*/  FMNMX.FTZ R4, R90, R4, !PT ;  /* 0x000000045a047209 */ /* 0x000fe40007810000 */
[----:B------:R-:W-:Y:S02]  /*5ae0*/  ISETP.GT.AND P0, PT, R0, 0x31, P1 ;  /* 0x000000310000780c */ /* 0x000fe40000f04270 */
[----:B------:R-:W-:-:S02]  /*5af0*/  FMNMX.FTZ R3, R97, R3, !PT ;  /* 0x0000000361037209 */ /* 0x000fc40007810000 */
[----:B------:R-:W-:Y:S02]  /*5b00*/  FSEL R87, R26, -INF , !P2 ;  /* 0xff8000001a577808 */ /* 0x000fe40005000000 */
[----:B------:R-:W-:Y:S02]  /*5b10*/  FMNMX.FTZ R4, R89, R4, !PT ;  /* 0x0000000459047209 */ /* 0x000fe40007810000 */
[----:B------:R-:W-:Y:S02]  /*5b20*/  ISETP.LT.OR P2, PT, R2, 0x32, P0 ;  /* 0x000000320200780c */ /* 0x000fe40000741670 */
[C---:B------:R-:W-:Y:S02]  /*5b30*/  ISETP.GT.AND P3, PT, R0.reuse, 0x38, P1 ;  /* 0x000000380000780c */ /* 0x040fe40000f64270 */
[----:B------:R-:W-:Y:S02]  /*5b40*/  ISETP.GT.AND P0, PT, R0, 0x39, P1 ;  /* 0x000000390000780c */ /* 0x000fe40000f04270 */
[----:B------:R-:W-:-:S02]  /*5b50*/  FMNMX.FTZ R0, R96, R3, !PT ;  /* 0x0000000360007209 */ /* 0x000fc40007810000 */
[----:B------:R-:W-:Y:S02]  /*5b60*/  FMNMX.FTZ R3, R88, R4, !PT ;  /* 0x0000000458037209 */ /* 0x000fe40007810000 */
[----:B------:R-:W-:Y:S02]  /*5b70*/  FSEL R86, R27, -INF , !P2 ;  /* 0xff8000001b567808 */ /* 0x000fe40005000000 */
[C---:B------:R-:W-:Y:S02]  /*5b80*/  ISETP.LT.OR P1, PT, R2.reuse, 0x39, P3 ;  /* 0x000000390200780c */ /* 0x040fe40001f21670 */
        /* <DEDUP_REMOVED lines=13> */
.L_x_5471:
[----:B-12---:R-:W-:Y:S01]  /*5c60*/  FMNMX.FTZ R4, R4, R0, !PT ;  /* 0x0000000004047209 */ /* 0x006fe20007810000 */
[----:B------:R-:W-:Y:S05]  /*5c70*/  BRA.DIV ~URZ, `(.L_x_5332) ;  /* 0x000141e27f007947 */ /* 0x000fea000b800000 */
[----:B------:R-:W1:Y:S04]  /*5c80*/  SHFL.BFLY PT, R0, R5, 0x2, 0x1f ;  /* 0x0c401f0005007f89 */ /* 0x000e6800000e0000 */
[----:B------:R-:W2:Y:S01]  /*5c90*/  SHFL.BFLY PT, R2, R4, 0x1, 0x1f ;  /* 0x0c201f0004027f89 */ /* 0x000ea200000e0000 */
[----:B-1----:R-:W-:Y:S02]  /*5ca0*/  FMNMX.FTZ R5, R5, R0, !PT ;  /* 0x0000000005057209 */ /* 0x002fe40007810000 */
[----:B--2---:R-:W-:-:S03]  /*5cb0*/  FMNMX.FTZ R133, R4, R2, !PT ;  /* 0x0000000204857209 */ /* 0x004fc60007810000 */
[----:B------:R1:W2:Y:S04]  /*5cc0*/  SHFL.BFLY PT, R3, R5, 0x1, 0x1f ;  /* 0x0c201f0005037f89 */ /* 0x0002a800000e0000 */
.L_x_5472:
        /* <DEDUP_REMOVED lines=337> */
.L_x_5335:
[----:B------:R-:W-:-:S04]  /*71e0*/  MOV R2, 0x1 ;  /* 0x0000000100027802 */ /* 0x000fc80000000f00 */
[----:B------:R-:W-:-:S13]  /*71f0*/  ISETP.NE.AND P0, PT, R2, c[0x0][0x32c], PT ;  /* 0x0000cb0002007a0c */ /* 0x000fda0003f05270 */
[----:B------:R-:W-:-:S05]  /*7200*/  @P0 IMAD.HI.U32 R2, R3, c[0x0][0x330], RZ ;  /* 0x0000cc0003020a27 */ /* 0x000fca00078e00ff */
[----:B------:R-:W-:Y:S02]  /*7210*/  @P0 SHF.R.U32.HI R3, RZ, c[0x0][0x334], R2 ;  /* 0x0000cd00ff030a19 */ /* 0x000fe40000011602 */
.L_x_5336:
[----:B------:R-:W-:Y:S05]  /*7220*/  BSYNC B0 ;  /* 0x0000000000007941 */ /* 0x000fea0003800000 */
.L_x_5334:
[----:B------:R-:W-:-:S05]  /*7230*/  MOV R2, c[0x0][0x32c] ;  /* 0x0000cb0000027a02 */ /* 0x000fca0000000f00 */
[----:B------:R-:W-:-:S05]  /*7240*/  IMAD R3, R3, R2, c[0x0][0x32c] ;  /* 0x0000cb0003037624 */ /* 0x000fca00078e0202 */
[----:B------:R-:W-:-:S04]  /*7250*/  IMNMX R0, R0, R3, PT ;  /* 0x0000000300007217 */ /* 0x000fc80003800200 */
.L_x_5333:
        /* <DEDUP_REMOVED lines=8> */
.L_x_5358:
        /* <DEDUP_REMOVED lines=17> */
[C---:B------:R-:W-:Y:S01]  /*73f0*/  IMAD.WIDE.U32 R2, R219.reuse, c[0x0][0x208], RZ ;  /* 0x00008200db027a25 */ /* 0x040fe200078e00ff */
        /* <DEDUP_REMOVED lines=25> */
.L_x_5473:
        /* <DEDUP_REMOVED lines=26> */
.L_x_5474:
        /* <DEDUP_REMOVED lines=27> */
.L_x_5339:
[----:B------:R-:W-:Y:S05]  /*78e0*/  BSYNC B0 ;  /* 0x0000000000007941 */ /* 0x000fea0003800000 */
.L_x_5338:
        /* <DEDUP_REMOVED lines=194> */
[----:B------:R-:W-:Y:S05]  /*8510*/  DEPBAR.LE SB0, 0x0 ;  /* 0x000080000000791a */ /* 0x000fea0000000000 */
[----:B------:R-:W-:Y:S01]  /*8520*/  BAR.SYNC.DEFER_BLOCKING 0x0 ;  /* 0x0000000000007b1d */ /* 0x000fe20000010000 */
[C---:B-1----:R-:W-:Y:S08]  /*8530*/  HMMA.16816.F32.BF16 R4, R172.reuse, R176, R4 ;  /* 0x000000b0ac04723c */ /* 0x042ff00000041804 */
[C---:B------:R-:W-:Y:S08]  /*8540*/  HMMA.16816.F32.BF16 R8, R172.reuse, R178, R8 ;  /* 0x000000b2ac08723c */ /* 0x040ff00000041808 */
[C---:B------:R-:W-:Y:S08]  /*8550*/  HMMA.16816.F32.BF16 R12, R172.reuse, R180, R12 ;  /* 0x000000b4ac0c723c */ /* 0x040ff0000004180c */
[C---:B------:R-:W-:Y:S08]  /*8560*/  HMMA.16816.F32.BF16 R16, R172.reuse, R182, R16 ;  /* 0x000000b6ac10723c */ /* 0x040ff00000041810 */
[C---:B--2---:R-:W-:Y:S08]  /*8570*/  HMMA.16816.F32.BF16 R20, R172.reuse, R168, R20 ;  /* 0x000000a8ac14723c */ /* 0x044ff00000041814 */
[C---:B------:R-:W-:Y:S08]  /*8580*/  HMMA.16816.F32.BF16 R24, R172.reuse, R170, R24 ;  /* 0x000000aaac18723c */ /* 0x040ff00000041818 */
[C---:B---3--:R-:W-:Y:S08]  /*8590*/  HMMA.16816.F32.BF16 R28, R172.reuse, R184, R28 ;  /* 0x000000b8ac1c723c */ /* 0x048ff0000004181c */
[----:B------:R-:W-:Y:S01]  /*85a0*/  HMMA.16816.F32.BF16 R32, R172, R186, R32 ;  /* 0x000000baac20723c */ /* 0x000fe20000041820 */
[----:B------:R-:W-:Y:S07]  /*85b0*/  @!UPT UIADD3 URZ, URZ, URZ, URZ ;  /* 0x0000003f3f3ff290 */ /* 0x000fee000fffe03f */
[----:B------:R-:W-:-:S11]  /*85c0*/  @!P0 BRA `(.L_x_5343) ;  /* 0x000005f000008947 */ /* 0x000fd60003800000 */
[----:B------:R-:W-:Y:S01]  /*85d0*/  SHF.R.S32.HI R168, RZ, 0x1f, R223 ;  /* 0x0000001fffa87819 */ /* 0x000fe200000114df */
[----:B------:R-:W-:Y:S01]  /*85e0*/  IMAD.MOV.U32 R0, RZ, RZ, c[0x0][0x2b8] ;  /* 0x0000ae00ff007624 */ /* 0x000fe200078e00ff */
[----:B------:R-:W-:Y:S01]  /*85f0*/  SHF.R.S32.HI R192, RZ, 0x1f, R225 ;  /* 0x0000001fffc07819 */ /* 0x000fe200000114e1 */
[----:B------:R-:W-:Y:S01]  /*8600*/  IMAD R2, R216, 0x40, R232 ;  /* 0x00000040d8027824 */ /* 0x000fe200078e02e8 */
[----:B------:R-:W-:Y:S01]  /*8610*/  SHF.R.S32.HI R169, RZ, 0x1f, R224 ;  /* 0x0000001fffa97819 */ /* 0x000fe200000114e0 */
[----:B------:R-:W-:Y:S01]  /*8620*/  IMAD.MOV.U32 R217, RZ, RZ, RZ ;  /* 0x000000ffffd97224 */ /* 0x000fe200078e00ff */
[----:B------:R-:W-:Y:S01]  /*8630*/  ISETP.NE.AND P1, PT, R0, 0x1, PT ;  /* 0x000000010000780c */ /* 0x000fe20003f25270 */
[----:B------:R-:W-:Y:S01]  /*8640*/  IMAD.SHL.U32 R180, R225, 0x2, RZ ;  /* 0x00000002e1b47824 */ /* 0x000fe200078e00ff */
[----:B------:R-:W-:Y:S01]  /*8650*/  IADD3 R2, R2, -0x40, R229 ;  /* 0xffffffc002027810 */ /* 0x000fe20007ffe0e5 */
[C---:B------:R-:W-:Y:S01]  /*8660*/  IMAD.SHL.U32 R179, R223.reuse, 0x2, RZ ;  /* 0x00000002dfb37824 */ /* 0x040fe200078e00ff */
[----:B------:R-:W-:Y:S01]  /*8670*/  SHF.L.U64.HI R175, R223, 0x1, R168 ;  /* 0x00000001dfaf7819 */ /* 0x000fe200000102a8 */
[----:B------:R-:W-:Y:S01]  /*8680*/  IMAD.SHL.U32 R178, R224, 0x2, RZ ;  /* 0x00000002e0b27824 */ /* 0x000fe200078e00ff */
[----:B------:R-:W-:Y:S01]  /*8690*/  SHF.R.S32.HI R168, RZ, 0x1f, R218 ;  /* 0x0000001fffa87819 */ /* 0x000fe200000114da */
[----:B------:R-:W-:Y:S01]  /*86a0*/  IMAD.MOV.U32 R0, RZ, RZ, R2 ;  /* 0x000000ffff007224 */ /* 0x000fe200078e0002 */
        /* <DEDUP_REMOVED lines=28> */
.L_x_5475:
        /* <DEDUP_REMOVED lines=26> */
.L_x_5476:
        /* <DEDUP_REMOVED lines=27> */
.L_x_5343:
[----:B------:R-:W-:Y:S05]  /*8bc0*/  BSYNC B0 ;  /* 0x0000000000007941 */ /* 0x000fea0003800000 */
.L_x_5342:
[----:B------:R-:W-:Y:S01]  /*8bd0*/  IMAD.MOV.U32 R0, RZ, RZ, c[0x0][0x2c4] ;  /* 0x0000b100ff007624 */ /* 0x000fe200078e00ff */
        /* <DEDUP_REMOVED lines=15> */
.L_x_5477:
        /* <DEDUP_REMOVED lines=19> */
.L_x_5349:
[----:B------:R-:W-:Y:S04]  /*8e00*/  MOV R170, 0x1 ;  /* 0x0000000100aa7802 */ /* 0x000fe80000000f00 */
[----:B------:R-:W-:Y:S11]  /*8e10*/  ISETP.NE.AND P0, PT, R170, c[0x0][0x32c], PT ;  /* 0x0000cb00aa007a0c */ /* 0x000ff60003f05270 */
[----:B------:R-:W-:Y:S02]  /*8e20*/  @!UPT UIADD3 URZ, URZ, URZ, URZ ;  /* 0x0000003f3f3ff290 */ /* 0x000fe4000fffe03f */
[----:B------:R-:W-:Y:S05]  /*8e30*/  @P0 IMAD.HI.U32 R170, R3, c[0x0][0x330], RZ ;  /* 0x0000cc0003aa0a27 */ /* 0x000fea00078e00ff */
[----:B------:R-:W-:Y:S02]  /*8e40*/  @P0 SHF.R.U32.HI R3, RZ, c[0x0][0x334], R170 ;  /* 0x0000cd00ff030a19 */ /* 0x000fe400000116aa */
.L_x_5350:
[----:B------:R-:W-:Y:S05]  /*8e50*/  BSYNC B0 ;  /* 0x0000000000007941 */ /* 0x000fea0003800000 */
.L_x_5348:
[----:B------:R-:W-:Y:S04]  /*8e60*/  IMAD R3, R3, c[0x0][0x32c], -R133 ;  /* 0x0000cb0003037a24 */ /* 0x000fe800078e0a85 */
[----:B------:R-:W-:Y:S05]  /*8e70*/  IMAD.IADD R3, R3, 0x1, -R231 ;  /* 0x0000000103037824 */ /* 0x000fea00078e0ae7 */
[----:B------:R-:W-:Y:S02]  /*8e80*/  IMNMX R0, R0, R3, !PT ;  /* 0x0000000300007217 */ /* 0x000fe40007800200 */
[----:B------:R-:W-:Y:S04]  /*8e90*/  IADD3 R3, R3, c[0x0][0x32c], RZ ;  /* 0x0000cb0003037a10 */ /* 0x000fe80007ffe0ff */
[----:B------:R-:W-:Y:S02]  /*8ea0*/  IMNMX R2, R2, R3, PT ;  /* 0x0000000302027217 */ /* 0x000fe40003800200 */
.L_x_5347:
        /* <DEDUP_REMOVED lines=51> */
.L_x_5478:
        /* <DEDUP_REMOVED lines=19> */
.L_x_5354:
[----:B------:R-:W-:Y:S04]  /*9310*/  MOV R4, 0x1 ;  /* 0x0000000100047802 */ /* 0x000fe80000000f00 */
[----:B------:R-:W-:Y:S11]  /*9320*/  ISETP.NE.AND P0, PT, R4, c[0x0][0x32c], PT ;  /* 0x0000cb0004007a0c */ /* 0x000ff60003f05270 */
[----:B------:R-:W-:Y:S02]  /*9330*/  @!UPT UIADD3 URZ, URZ, URZ, URZ ;  /* 0x0000003f3f3ff290 */ /* 0x000fe4000fffe03f */
[----:B------:R-:W-:Y:S05]  /*9340*/  @P0 IMAD.HI.U32 R4, R3, c[0x0][0x330], RZ ;  /* 0x0000cc0003040a27 */ /* 0x000fea00078e00ff */
[----:B------:R-:W-:Y:S02]  /*9350*/  @P0 SHF.R.U32.HI R3, RZ, c[0x0][0x334], R4 ;  /* 0x0000cd00ff030a19 */ /* 0x000fe40000011604 */
.L_x_5355:
[----:B------:R-:W-:Y:S05]  /*9360*/  BSYNC B0 ;  /* 0x0000000000007941 */ /* 0x000fea0003800000 */
.L_x_5353:
[----:B------:R-:W-:Y:S04]  /*9370*/  IMAD R133, R3, c[0x0][0x32c], -R133 ;  /* 0x0000cb0003857a24 */ /* 0x000fe800078e0a85 */
[----:B------:R-:W-:Y:S05]  /*9380*/  IMAD.IADD R3, R133, 0x1, -R231 ;  /* 0x0000000185037824 */ /* 0x000fea00078e0ae7 */
[----:B------:R-:W-:Y:S02]  /*9390*/  IMNMX R0, R0, R3, !PT ;  /* 0x0000000300007217 */ /* 0x000fe40007800200 */
[----:B------:R-:W-:Y:S04]  /*93a0*/  IADD3 R3, R3, c[0x0][0x32c], RZ ;  /* 0x0000cb0003037a10 */ /* 0x000fe80007ffe0ff */
[----:B------:R-:W-:Y:S02]  /*93b0*/  IMNMX R2, R2, R3, PT ;  /* 0x0000000302027217 */ /* 0x000fe40003800200 */
.L_x_5352:
        /* <DEDUP_REMOVED lines=82> */
.L_x_5479:
[----:B-12---:R-:W-:Y:S01]  /*98e0*/  FMNMX.FTZ R132, R132, R0, !PT ;  /* 0x0000000084847209 */ /* 0x006fe20007810000 */
[----:B------:R-:W-:-:S05]  /*98f0*/  BRA.DIV ~URZ, `(.L_x_5357) ;  /* 0x00010d827f007947 */ /* 0x000fca000b800000 */
[----:B------:R-:W1:Y:S02]  /*9900*/  SHFL.BFLY PT, R0, R132, 0x1, 0x1f ;  /* 0x0c201f0084007f89 */ /* 0x000e6400000e0000 */
[----:B-1----:R-:W-:Y:S02]  /*9910*/  FMNMX.FTZ R133, R132, R0, !PT ;  /* 0x0000000084857209 */ /* 0x002fe40007810000 */
[----:B------:R-:W1:Y:S02]  /*9920*/  SHFL.BFLY PT, R0, R4, 0x2, 0x1f ;  /* 0x0c401f0004007f89 */ /* 0x000e6400000e0000 */
[----:B-1----:R-:W-:Y:S05]  /*9930*/  FMNMX.FTZ R132, R4, R0, !PT ;  /* 0x0000000004847209 */ /* 0x002fea0007810000 */
[----:B------:R1:W2:Y:S02]  /*9940*/  SHFL.BFLY PT, R0, R132, 0x1, 0x1f ;  /* 0x0c201f0084007f89 */ /* 0x0002a400000e0000 */
.L_x_5480:
        /* <DEDUP_REMOVED lines=41> */
[----:B------:R-:W-:Y:S01]  /*9be0*/  MUFU.EX2 R135, R178 ;  /* 0x000000b200877308 */ /* 0x000fe20000000800 */
[----:B------:R-:W-:Y:S01]  /*9bf0*/  FMUL.FTZ R2, R2, c[0x0][0x2d0] ;  /* 0x0000b40002027a20 */ /* 0x000fe20000410000 */
[----:B------:R-:W-:Y:S01]  /*9c00*/  ISETP.GT.AND P0, PT, R216, R212, PT ;  /* 0x000000d4d800720c */ /* 0x000fe20003f04270 */
[--C-:B------:R-:W-:Y:S01]  /*9c10*/  FFMA.FTZ R16, R16, c[0x0][0x2d0], -R4.reuse ;  /* 0x0000b40010107a23 */ /* 0x100fe20000010804 */
[----:B------:R-:W-:Y:S01]  /*9c20*/  IADD3 R216, R216, -0x1, RZ ;  /* 0xffffffffd8d87810 */ /* 0x000fe20007ffe0ff */
[--C-:B------:R-:W-:Y:S02]  /*9c30*/  FFMA.FTZ R190, R7, c[0x0][0x2d0], -R4.reuse ;  /* 0x0000b40007be7a23 */ /* 0x100fe40000010804 */
[--C-:B------:R-:W-:Y:S02]  /*9c40*/  FFMA.FTZ R18, R24, c[0x0][0x2d0], -R4.reuse ;  /* 0x0000b40018127a23 */ /* 0x100fe40000010804 */
[--C-:B-1----:R-:W-:Y:S01]  /*9c50*/  FFMA.FTZ R132, R21, c[0x0][0x2d0], -R4.reuse ;  /* 0x0000b40015847a23 */ /* 0x102fe20000010804 */
[----:B------:R-:W1:Y:S01]  /*9c60*/  MUFU.EX2 R2, R2 ;  /* 0x0000000200027308 */ /* 0x000e620000000800 */
[--C-:B------:R-:W-:Y:S02]  /*9c70*/  FFMA.FTZ R134, R20, c[0x0][0x2d0], -R4.reuse ;  /* 0x0000b40014867a23 */ /* 0x100fe40000010804 */
[--C-:B------:R-:W-:Y:S02]  /*9c80*/  FFMA.FTZ R182, R12, c[0x0][0x2d0], -R4.reuse ;  /* 0x0000b4000cb67a23 */ /* 0x100fe40000010804 */
[----:B------:R-:W-:Y:S02]  /*9c90*/  FMUL.FTZ R12, R0, R156 ;  /* 0x0000009c000c7220 */ /* 0x000fe40000410000 */
[--C-:B------:R-:W-:Y:S02]  /*9ca0*/  FFMA.FTZ R191, R6, c[0x0][0x2d0], -R4.reuse ;  /* 0x0000b40006bf7a23 */ /* 0x100fe40000010804 */
[--C-:B------:R-:W-:Y:S01]  /*9cb0*/  FFMA.FTZ R174, R17, c[0x0][0x2d0], -R4.reuse ;  /* 0x0000b40011ae7a23 */ /* 0x100fe20000010804 */
[----:B------:R2:W3:Y:S01]  /*9cc0*/  MUFU.EX2 R7, R16 ;  /* 0x0000001000077308 */ /* 0x0004e20000000800 */
[--C-:B------:R-:W-:Y:S02]  /*9cd0*/  FFMA.FTZ R181, R11, c[0x0][0x2d0], -R4.reuse ;  /* 0x0000b4000bb57a23 */ /* 0x100fe40000010804 */
[--C-:B------:R-:W-:Y:S02]  /*9ce0*/  FFMA.FTZ R183, R10, c[0x0][0x2d0], -R4.reuse ;  /* 0x0000b4000ab77a23 */ /* 0x100fe40000010804 */
[--C-:B------:R-:W-:Y:S02]  /*9cf0*/  FFMA.FTZ R184, R9, c[0x0][0x2d0], -R4.reuse ;  /* 0x0000b40009b87a23 */ /* 0x100fe40000010804 */
[--C-:B------:R-:W-:Y:S02]  /*9d00*/  FFMA.FTZ R189, R8, c[0x0][0x2d0], -R4.reuse ;  /* 0x0000b40008bd7a23 */ /* 0x100fe40000010804 */
[--C-:B------:R-:W-:Y:S01]  /*9d10*/  FFMA.FTZ R173, R15, c[0x0][0x2d0], -R4.reuse ;  /* 0x0000b4000fad7a23 */ /* 0x100fe20000010804 */
[----:B------:R-:W4:Y:S01]  /*9d20*/  MUFU.EX2 R6, R18 ;  /* 0x0000001200067308 */ /* 0x000f220000000800 */
[--C-:B------:R-:W-:Y:S02]  /*9d30*/  FFMA.FTZ R175, R14, c[0x0][0x2d0], -R4.reuse ;  /* 0x0000b4000eaf7a23 */ /* 0x100fe40000010804 */
[--C-:B------:R-:W-:Y:S02]  /*9d40*/  FFMA.FTZ R176, R13, c[0x0][0x2d0], -R4.reuse ;  /* 0x0000b4000db07a23 */ /* 0x100fe40000010804 */
[C---:B-1----:R-:W-:Y:S02]  /*9d50*/  FMUL.FTZ R34, R2.reuse, R138 ;  /* 0x0000008a02227220 */ /* 0x042fe40000410000 */
[----:B------:R-:W-:Y:S02]  /*9d60*/  FMUL.FTZ R35, R2, R139 ;  /* 0x0000008b02237220 */ /* 0x000fe40000410000 */
[----:B------:R-:W1:Y:S01]  /*9d70*/  LDSM.16.MT88.4 R136, [R204] ;  /* 0x00000000cc88783b */ /* 0x000e620000004200 */
[----:B------:R-:W-:Y:S01]  /*9d80*/  MUFU.EX2 R156, R134 ;  /* 0x00000086009c7308 */ /* 0x000fe20000000800 */
[----:B------:R-:W-:Y:S02]  /*9d90*/  FFMA.FTZ R195, R5, c[0x0][0x2d0], -R4 ;  /* 0x0000b40005c37a23 */ /* 0x000fe40000010804 */
[----:B------:R-:W-:Y:S02]  /*9da0*/  FADD.FTZ R4, R22, R19 ;  /* 0x0000001316047221 */ /* 0x000fe40000010000 */
[----:B--2---:R-:W-:Y:S02]  /*9db0*/  FMUL.FTZ R16, R0, R152 ;  /* 0x0000009800107220 */ /* 0x004fe40000410000 */
[----:B---3--:R-:W-:Y:S02]  /*9dc0*/  FFMA.FTZ R5, R2, R220, R7 ;  /* 0x000000dc02057223 */ /* 0x008fe40000010007 */
[----:B------:R-:W-:Y:S01]  /*9dd0*/  FADD.FTZ R172, R23, R4 ;  /* 0x0000000417ac7221 */ /* 0x000fe20000010000 */
[----:B------:R-:W2:Y:S01]  /*9de0*/  MUFU.EX2 R152, R132 ;  /* 0x0000008400987308 */ /* 0x000ea20000000800 */
[C---:B------:R-:W-:Y:S02]  /*9df0*/  FMUL.FTZ R4, R0.reuse, R164 ;  /* 0x000000a400047220 */ /* 0x040fe40000410000 */
[----:B------:R-:W-:Y:S01]  /*9e00*/  FMUL.FTZ R8, R0, R160 ;  /* 0x000000a000087220 */ /* 0x000fe20000410000 */
[C---:B----4-:R-:W-:Y:S01]  /*9e10*/  F2FP.BF16.PACK_AB R169, R6.reuse, R7 ;  /* 0x0000000706a9723e */ /* 0x050fe200000010ff */
[----:B------:R-:W-:Y:S02]  /*9e20*/  FADD.FTZ R197, R6, R5 ;  /* 0x0000000506c57221 */ /* 0x000fe40000010000 */
[----:B------:R-:W-:Y:S02]  /*9e30*/  FMUL.FTZ R5, R0, R165 ;  /* 0x000000a500057220 */ /* 0x000fe40000410000 */
[C---:B------:R-:W-:Y:S01]  /*9e40*/  FMUL.FTZ R6, R2.reuse, R166 ;  /* 0x000000a602067220 */ /* 0x040fe20000410000 */
[----:B------:R-:W-:Y:S01]  /*9e50*/  MUFU.EX2 R178, R182 ;  /* 0x000000b600b27308 */ /* 0x000fe20000000800 */
[----:B------:R-:W-:Y:S02]  /*9e60*/  FMUL.FTZ R7, R2, R167 ;  /* 0x000000a702077220 */ /* 0x000fe40000410000 */
[----:B------:R-:W-:Y:S02]  /*9e70*/  FMUL.FTZ R9, R0, R161 ;  /* 0x000000a100097220 */ /* 0x000fe40000410000 */
[C---:B------:R-:W-:Y:S02]  /*9e80*/  FMUL.FTZ R10, R2.reuse, R162 ;  /* 0x000000a2020a7220 */ /* 0x040fe40000410000 */
[----:B------:R-:W-:Y:S02]  /*9e90*/  FMUL.FTZ R11, R2, R163 ;  /* 0x000000a3020b7220 */ /* 0x000fe40000410000 */
[----:B------:R-:W-:Y:S01]  /*9ea0*/  FMUL.FTZ R13, R0, R157 ;  /* 0x0000009d000d7220 */ /* 0x000fe20000410000 */
[----:B------:R-:W-:Y:S01]  /*9eb0*/  LDSM.16.MT88.4 R160, [R204+0x1800] ;  /* 0x00180000cca0783b */ /* 0x000fe20000004200 */
[C---:B------:R-:W-:Y:S01]  /*9ec0*/  FMUL.FTZ R14, R2.reuse, R158 ;  /* 0x0000009e020e7220 */ /* 0x040fe20000410000 */
[----:B------:R-:W3:Y:S01]  /*9ed0*/  MUFU.EX2 R132, R180 ;  /* 0x000000b400847308 */ /* 0x000ee20000000800 */
        /* <DEDUP_REMOVED lines=14> */
[----:B------:R-:W-:Y:S01]  /*9fc0*/  FMUL.FTZ R24, R0, R144 ;  /* 0x0000009000187220 */ /* 0x000fe20000410000 */
[----:B------:R-:W-:Y:S03]  /*9fd0*/  LDSM.16.MT88.4 R148, [R207+0x1000] ;  /* 0x00100000cf94783b */ /* 0x000fe60000004200 */
[C---:B------:R-:W-:Y:S01]  /*9fe0*/  FMUL.FTZ R26, R2.reuse, R146 ;  /* 0x00000092021a7220 */ /* 0x040fe20000410000 */
[----:B------:R-:W-:Y:S01]  /*9ff0*/  MUFU.EX2 R199, R174 ;  /* 0x000000ae00c77308 */ /* 0x000fe20000000800 */
[----:B------:R-:W-:Y:S02]  /*a000*/  FMUL.FTZ R27, R2, R147 ;  /* 0x00000093021b7220 */ /* 0x000fe40000410000 */
[C---:B------:R-:W-:Y:S01]  /*a010*/  FMUL.FTZ R28, R0.reuse, R140 ;  /* 0x0000008c001c7220 */ /* 0x040fe20000410000 */
[----:B------:R-:W-:Y:S01]  /*a020*/  LDSM.16.MT88.4 R144, [R205+0x800] ;  /* 0x00080000cd90783b */ /* 0x000fe20000004200 */
        /* <DEDUP_REMOVED lines=113> */
[----:B------:R-:W2:Y:S01]  /*a740*/  MUFU.EX2 R2, R179 ;  /* 0x000000b300027308 */ /* 0x000ea20000000800 */
[C---:B-1----:R-:W-:Y:S03]  /*a750*/  HMMA.16816.F32.BF16 R44, R168.reuse, R136, R44 ;  /* 0x00000088a82c723c */ /* 0x042fe6000004182c */
[C---:B------:R-:W-:Y:S02]  /*a760*/  FMUL.FTZ R124, R0.reuse, R124 ;  /* 0x0000007c007c7220 */ /* 0x040fe40000410000 */
[C---:B------:R-:W-:Y:S02]  /*a770*/  FMUL.FTZ R125, R0.reuse, R125 ;  /* 0x0000007d007d7220 */ /* 0x040fe40000410000 */
[C---:B------:R-:W-:Y:S01]  /*a780*/  FMUL.FTZ R128, R0.reuse, R128 ;  /* 0x0000008000807220 */ /* 0x040fe20000410000 */
[C---:B------:R-:W-:Y:S01]  /*a790*/  HMMA.16816.F32.BF16 R48, R168.reuse, R138, R48 ;  /* 0x0000008aa830723c */ /* 0x040fe20000041830 */
[----:B------:R-:W1:Y:S01]  /*a7a0*/  LDSM.16.MT88.4 R136, [R207+0x2000] ;  /* 0x00200000cf88783b */ /* 0x000e620000004200 */
[----:B------:R-:W4:Y:S02]  /*a7b0*/  MUFU.EX2 R179, R176 ;  /* 0x000000b000b37308 */ /* 0x000f240000000800 */
[----:B------:R-:W-:Y:S02]  /*a7c0*/  FMUL.FTZ R129, R0, R129 ;  /* 0x0000008100817220 */ /* 0x000fe40000410000 */
[----:B---3--:R-:W-:Y:S06]  /*a7d0*/  FADD.FTZ R0, R132, R172 ;  /* 0x000000ac84007221 */ /* 0x008fec0000010000 */
[----:B------:R-:W-:Y:S01]  /*a7e0*/  MUFU.EX2 R176, R183 ;  /* 0x000000b700b07308 */ /* 0x000fe20000000800 */
[----:B--2---:R-:W-:Y:S04]  /*a7f0*/  FADD.FTZ R0, R2, R0 ;  /* 0x0000000002007221 */ /* 0x004fe80000010000 */
[----:B------:R-:W-:Y:S05]  /*a800*/  FADD.FTZ R0, R135, R0 ;  /* 0x0000000087007221 */ /* 0x000fea0000010000 */
        /* <DEDUP_REMOVED lines=35> */
[----:B----4-:R-:W-:Y:S02]  /*aa40*/  F2FP.BF16.PACK_AB R139, R179, R180 ;  /* 0x000000b4b38b723e */ /* 0x010fe400000010ff */
[----:B------:R-:W2:Y:S01]  /*aa50*/  MUFU.EX2 R2, R187 ;  /* 0x000000bb00027308 */ /* 0x000ea20000000800 */
[----:B------:R-:W-:Y:S04]  /*aa60*/  F2FP.BF16.PACK_AB R169, R173, R174 ;  /* 0x000000aeada9723e */ /* 0x000fe800000010ff */
[C---:B------:R-:W-:Y:S05]  /*aa70*/  HMMA.16816.F32.BF16 R4, R136.reuse, R140, R4 ;  /* 0x0000008c8804723c */ /* 0x040fea0000041804 */
[----:B------:R-:W3:Y:S03]  /*aa80*/  MUFU.EX2 R135, R186 ;  /* 0x000000ba00877308 */ /* 0x000ee60000000800 */
[C---:B------:R-:W-:Y:S01]  /*aa90*/  HMMA.16816.F32.BF16 R8, R136.reuse, R142, R8 ;  /* 0x0000008e8808723c */ /* 0x040fe20000041808 */
[----:B------:R-:W4:Y:S03]  /*aaa0*/  LDSM.16.MT88.4 R140, [R207+0x800] ;  /* 0x00080000cf8c783b */ /* 0x000f260000004200 */
[----:B-1----:R-:W-:Y:S03]  /*aab0*/  FADD.FTZ R0, R132, R0 ;  /* 0x0000000084007221 */ /* 0x002fe60000010000 */
[----:B------:R-:W1:Y:S01]  /*aac0*/  MUFU.EX2 R134, R185 ;  /* 0x000000b900867308 */ /* 0x000e620000000800 */
[C---:B------:R-:W-:Y:S04]  /*aad0*/  HMMA.16816.F32.BF16 R12, R136.reuse, R144, R12 ;  /* 0x00000090880c723c */ /* 0x040fe8000004180c */
[----:B--2---:R-:W-:Y:S04]  /*aae0*/  FADD.FTZ R0, R2, R0 ;  /* 0x0000000002007221 */ /* 0x004fe80000010000 */
[C---:B------:R-:W-:Y:S01]  /*aaf0*/  HMMA.16816.F32.BF16 R16, R136.reuse, R146, R16 ;  /* 0x000000928810723c */ /* 0x040fe20000041810 */
[----:B------:R-:W2:Y:S03]  /*ab00*/  LDSM.16.MT88.4 R144, [R206+0x800] ;  /* 0x00080000ce90783b */ /* 0x000ea60000004200 */
[----:B---3--:R-:W-:Y:S04]  /*ab10*/  FADD.FTZ R0, R135, R0 ;  /* 0x0000000087007221 */ /* 0x008fe80000010000 */
[----:B-1----:R-:W-:Y:S01]  /*ab20*/  FADD.FTZ R0, R134, R0 ;  /* 0x0000000086007221 */ /* 0x002fe20000010000 */
        /* <DEDUP_REMOVED lines=47> */
[----:B------:R-:W3:Y:S01]  /*ae20*/  MUFU.EX2 R132, R192 ;  /* 0x000000c000847308 */ /* 0x000ee20000000800 */
[C---:B-1----:R-:W-:Y:S09]  /*ae30*/  HMMA.16816.F32.BF16 R4, R136.reuse, R140, R4 ;  /* 0x0000008c8804723c */ /* 0x042ff20000041804 */
[----:B------:R-:W1:Y:S01]  /*ae40*/  MUFU.EX2 R135, R196 ;  /* 0x000000c400877308 */ /* 0x000e620000000800 */
[C---:B------:R-:W-:Y:S01]  /*ae50*/  HMMA.16816.F32.BF16 R8, R136.reuse, R142, R8 ;  /* 0x0000008e8808723c */ /* 0x040fe20000041808 */
[----:B------:R-:W4:Y:S08]  /*ae60*/  LDSM.16.MT88.4 R140, [R206+0x1000] ;  /* 0x00100000ce8c783b */ /* 0x000f300000004200 */
[----:B------:R-:W5:Y:S01]  /*ae70*/  MUFU.EX2 R134, R194 ;  /* 0x000000c200867308 */ /* 0x000f620000000800 */
[C---:B--2---:R-:W-:Y:S03]  /*ae80*/  HMMA.16816.F32.BF16 R12, R136.reuse, R144, R12 ;  /* 0x00000090880c723c */ /* 0x044fe6000004180c */
[----:B---3--:R-:W-:Y:S01]  /*ae90*/  F2FP.BF16.PACK_AB R168, R2, R132 ;  /* 0x0000008402a8723e */ /* 0x008fe200000010ff */
[----:B------:R-:W-:Y:S04]  /*aea0*/  FADD.FTZ R0, R132, R0 ;  /* 0x0000000084007221 */ /* 0x000fe80000010000 */
[C---:B------:R-:W-:Y:S01]  /*aeb0*/  HMMA.16816.F32.BF16 R16, R136.reuse, R146, R16 ;  /* 0x000000928810723c */ /* 0x040fe20000041810 */
[----:B------:R-:W2:Y:S01]  /*aec0*/  LDSM.16.MT88.4 R144, [R204+0x3000] ;  /* 0x00300000cc90783b */ /* 0x000ea20000004200 */
[----:B------:R-:W3:Y:S02]  /*aed0*/  MUFU.EX2 R132, R195 ;  /* 0x000000c300847308 */ /* 0x000ee40000000800 */
[----:B------:R-:W-:Y:S02]  /*aee0*/  FADD.FTZ R0, R2, R0 ;  /* 0x0000000002007221 */ /* 0x000fe40000010000 */
[----:B------:R-:W-:Y:S02]  /*aef0*/  FADD.FTZ R2, R152, R197 ;  /* 0x000000c598027221 */ /* 0x000fe40000010000 */
[C---:B------:R-:W-:Y:S01]  /*af00*/  HMMA.16816.F32.BF16 R20, R136.reuse, R148, R20 ;  /* 0x000000948814723c */ /* 0x040fe20000041814 */
[----:B------:R-:W-:Y:S03]  /*af10*/  LDSM.16.MT88.4 R152, [R205+0x1800] ;  /* 0x00180000cd98783b */ /* 0x000fe60000004200 */
[----:B-1----:R-:W-:Y:S01]  /*af20*/  FADD.FTZ R0, R135, R0 ;  /* 0x0000000087007221 */ /* 0x002fe20000010000 */
[C---:B-----5:R-:W-:Y:S03]  /*af30*/  F2FP.BF16.PACK_AB R170, R134.reuse, R135 ;  /* 0x0000008786aa723e */ /* 0x060fe600000010ff */
[C---:B------:R-:W-:Y:S01]  /*af40*/  HMMA.16816.F32.BF16 R24, R136.reuse, R150, R24 ;  /* 0x000000968818723c */ /* 0x040fe20000041818 */
[----:B------:R-:W1:Y:S03]  /*af50*/  LDSM.16.MT88.4 R148, [R205+0x3000] ;  /* 0x00300000cd94783b */ /* 0x000e660000004200 */
[----:B------:R-:W-:Y:S01]  /*af60*/  FADD.FTZ R222, R134, R0 ;  /* 0x0000000086de7221 */ /* 0x000fe20000010000 */
[----:B------:R-:W-:Y:S01]  /*af70*/  MOV R134, R133 ;  /* 0x0000008500867202 */ /* 0x000fe20000000f00 */
[----:B------:R-:W-:Y:S01]  /*af80*/  FADD.FTZ R0, R156, R2 ;  /* 0x000000029c007221 */ /* 0x000fe20000010000 */
[-C--:B------:R-:W-:Y:S01]  /*af90*/  MOV R135, R3.reuse ;  /* 0x0000000300877202 */ /* 0x080fe20000000f00 */
[C---:B----4-:R-:W-:Y:S04]  /*afa0*/  HMMA.16816.F32.BF16 R28, R136.reuse, R140, R28 ;  /* 0x0000008c881c723c */ /* 0x050fe8000004181c */
[----:B---3--:R-:W-:Y:S01]  /*afb0*/  F2FP.BF16.PACK_AB R171, R132, R172 ;  /* 0x000000ac84ab723e */ /* 0x008fe200000010ff */
[----:B------:R-:W-:Y:S03]  /*afc0*/  FADD.FTZ R0, R199, R0 ;  /* 0x00000000c7007221 */ /* 0x000fe60000010000 */
[C---:B------:R-:W-:Y:S01]  /*afd0*/  HMMA.16816.F32.BF16 R32, R136.reuse, R142, R32 ;  /* 0x0000008e8820723c */ /* 0x040fe20000041820 */
[----:B------:R-:W3:Y:S03]  /*afe0*/  LDSM.16.MT88.4 R140, [R207+0x3000] ;  /* 0x00300000cf8c783b */ /* 0x000ee60000004200 */
[----:B------:R-:W-:Y:S04]  /*aff0*/  FADD.FTZ R0, R198, R0 ;  /* 0x00000000c6007221 */ /* 0x000fe80000010000 */
[C---:B--2---:R-:W-:Y:S04]  /*b000*/  HMMA.16816.F32.BF16 R36, R136.reuse, R144, R36 ;  /* 0x000000908824723c */ /* 0x044fe80000041824 */
[----:B------:R-:W-:Y:S04]  /*b010*/  FADD.FTZ R0, R180, R0 ;  /* 0x00000000b4007221 */ /* 0x000fe80000010000 */
        /* <DEDUP_REMOVED lines=89> */
.L_x_5337:
        /* <DEDUP_REMOVED lines=21> */
.L_x_5361:
[----:B------:R-:W-:-:S04]  /*b700*/  MOV R3, 0x1 ;  /* 0x0000000100037802 */ /* 0x000fc80000000f00 */
[----:B------:R-:W-:-:S13]  /*b710*/  ISETP.NE.AND P0, PT, R3, c[0x0][0x32c], PT ;  /* 0x0000cb0003007a0c */ /* 0x000fda0003f05270 */
[----:B------:R-:W-:-:S05]  /*b720*/  @P0 IMAD.HI.U32 R3, R0, c[0x0][0x330], RZ ;  /* 0x0000cc0000030a27 */ /* 0x000fca00078e00ff */
[----:B------:R-:W-:Y:S02]  /*b730*/  @P0 SHF.R.U32.HI R0, RZ, c[0x0][0x334], R3 ;  /* 0x0000cd00ff000a19 */ /* 0x000fe40000011603 */
.L_x_5362:
[----:B------:R-:W-:Y:S05]  /*b740*/  BSYNC B0 ;  /* 0x0000000000007941 */ /* 0x000fea0003800000 */
.L_x_5360:
[----:B------:R-:W-:-:S05]  /*b750*/  IMAD R0, R0, c[0x0][0x32c], RZ ;  /* 0x0000cb0000007a24 */ /* 0x000fca00078e02ff */
[----:B------:R-:W-:-:S04]  /*b760*/  IMNMX R2, R2, R0, !PT ;  /* 0x0000000002027217 */ /* 0x000fc80007800200 */
.L_x_5359:
        /* <DEDUP_REMOVED lines=9> */
.L_x_5374:
        /* <DEDUP_REMOVED lines=43> */
.L_x_5481:
        /* <DEDUP_REMOVED lines=26> */
.L_x_5482:
        /* <DEDUP_REMOVED lines=27> */
.L_x_5365:
[----:B------:R-:W-:Y:S05]  /*be00*/  BSYNC B0 ;  /* 0x0000000000007941 */ /* 0x000fea0003800000 */
.L_x_5364:
        /* <DEDUP_REMOVED lines=248> */
.L_x_5483:
        /* <DEDUP_REMOVED lines=26> */
.L_x_5484:
        /* <DEDUP_REMOVED lines=27> */
.L_x_5369:
[----:B------:R-:W-:Y:S05]  /*d0e0*/  BSYNC B0 ;  /* 0x0000000000007941 */ /* 0x000fea0003800000 */
.L_x_5368:
        /* <DEDUP_REMOVED lines=35> */
.L_x_5485:
[----:B-12---:R-:W-:Y:S01]  /*d320*/  FMNMX.FTZ R132, R132, R0, !PT ;  /* 0x0000000084847209 */ /* 0x006fe20007810000 */
[----:B------:R-:W-:-:S05]  /*d330*/  BRA.DIV ~URZ, `(.L_x_5373) ;  /* 0x0000da527f007947 */ /* 0x000fca000b800000 */
[----:B------:R-:W1:Y:S02]  /*d340*/  SHFL.BFLY PT, R0, R132, 0x1, 0x1f ;  /* 0x0c201f0084007f89 */ /* 0x000e6400000e0000 */
[----:B-1----:R-:W-:Y:S02]  /*d350*/  FMNMX.FTZ R133, R132, R0, !PT ;  /* 0x0000000084857209 */ /* 0x002fe40007810000 */
[----:B------:R-:W1:Y:S02]  /*d360*/  SHFL.BFLY PT, R0, R168, 0x2, 0x1f ;  /* 0x0c401f00a8007f89 */ /* 0x000e6400000e0000 */
[----:B-1----:R-:W-:Y:S05]  /*d370*/  FMNMX.FTZ R132, R168, R0, !PT ;  /* 0x00000000a8847209 */ /* 0x002fea0007810000 */
[----:B------:R1:W2:Y:S02]  /*d380*/  SHFL.BFLY PT, R0, R132, 0x1, 0x1f ;  /* 0x0c201f0084007f89 */ /* 0x0002a400000e0000 */
.L_x_5486:
[----:B--2---:R-:W-:Y:S01]  /*d390*/  FMNMX.FTZ R3, R0, R132, !PT ;  /* 0x0000008400037209 */ /* 0x004fe20007810000 */
[C---:B-1----:R-:W-:Y:S01]  /*d3a0*/  FMUL.FTZ R132, R133.reuse, c[0x0][0x2d0] ;  /* 0x0000b40085847a20 */ /* 0x042fe20000410000 */
[----:B------:R-:W-:Y:S01]  /*d3b0*/  WARPSYNC 0xffffffff ;  /* 0xffffffff00007948 */ /* 0x000fe20003800000 */
[----:B------:R-:W-:Y:S01]  /*d3c0*/  FADD.FTZ R0, -R133, R134 ;  /* 0x0000008685007221 */ /* 0x000fe20000010100 */
[----:B------:R-:W-:Y:S01]  /*d3d0*/  ISETP.GT.AND P0, PT, R216, R198, PT ;  /* 0x000000c6d800720c */ /* 0x000fe20003f04270 */
[--C-:B------:R-:W-:Y:S01]  /*d3e0*/  FFMA.FTZ R134, R4, c[0x0][0x2d0], -R132.reuse ;  /* 0x0000b40004867a23 */ /* 0x100fe20000010884 */
[----:B------:R-:W-:Y:S01]  /*d3f0*/  IADD3 R216, R216, -0x1, RZ ;  /* 0xffffffffd8d87810 */ /* 0x000fe20007ffe0ff */
        /* <DEDUP_REMOVED lines=441> */
.L_x_5363:
[----:B------:R-:W-:-:S13]  /*ef90*/  ISETP.GE.AND P0, PT, R216, R226, PT ;  /* 0x000000e2d800720c */ /* 0x000fda0003f06270 */
[----:B------:R-:W-:Y:S05]  /*efa0*/  @!P0 BRA `(.L_x_5375) ;  /* 0x0000426000008947 */ /* 0x000fea0003800000 */
[----:B------:R-:W-:Y:S02]  /*efb0*/  MOV R135, R16 ;  /* 0x0000001000877202 */ /* 0x000fe40000000f00 */
[----:B------:R-:W-:Y:S02]  /*efc0*/  MOV R134, R133 ;  /* 0x0000008500867202 */ /* 0x000fe40000000f00 */
.L_x_5393:
        /* <DEDUP_REMOVED lines=15> */
[C---:B------:R-:W-:Y:S01]  /*f0c0*/  IADD3 R213, R200.reuse, 0x7800, RZ ;  /* 0x00007800c8d57810 */ /* 0x040fe20007ffe0ff */
        /* <DEDUP_REMOVED lines=14> */
[----:B------:R-:W-:Y:S01]  /*f1b0*/  LEA R13, P0, R0, c[0x0][0x1f8], 0x1 ;  /* 0x00007e00000d7a11 */ /* 0x000fe200078008ff */
        /* <DEDUP_REMOVED lines=21> */
.L_x_5487:
[----:B------:R-:W5:Y:S01]  /*f310*/  SHFL.IDX PT, R5, R13, RZ, 0x181f ;  /* 0x00181fff0d057589 */ /* 0x000f6200000e0000 */
[----:B------:R-:W-:Y:S01]  /*f320*/  ISETP.GE.AND P1, PT, R218, c[0x0][0x1d4], PT ;  /* 0x00007500da007a0c */ /* 0x000fe20003f26270 */
[----:B------:R-:W-:Y:S01]  /*f330*/  BSSY B0, `(.L_x_5377) ;  /* 0x000014f000007945 */ /* 0x000fe20003800000 */
[----:B------:R-:W-:Y:S02]  /*f340*/  ISETP.GE.AND P5, PT, R224, c[0x0][0x1d4], PT ;  /* 0x00007500e0007a0c */ /* 0x000fe40003fa6270 */
[----:B------:R4:W3:Y:S01]  /*f350*/  SHFL.IDX PT, R3, R13, 0x1, 0x181f ;  /* 0x00381f000d037f89 */ /* 0x0008e200000e0000 */
[----:B------:R-:W-:Y:S02]  /*f360*/  SEL R214, RZ, 0x10, P1 ;  /* 0x00000010ffd67807 */ /* 0x000fe40000800000 */
[----:B------:R-:W-:Y:S02]  /*f370*/  ISETP.GE.AND P4, PT, R223, c[0x0][0x1d4], PT ;  /* 0x00007500df007a0c */ /* 0x000fe40003f86270 */
[----:B----4-:R-:W4:Y:S01]  /*f380*/  SHFL.IDX PT, R4, R4, 0x1, 0x181f ;  /* 0x00381f0004047f89 */ /* 0x010f2200000e0000 */
[----:B------:R-:W-:Y:S02]  /*f390*/  ISETP.GE.AND P3, PT, R225, c[0x0][0x1d4], PT ;  /* 0x00007500e1007a0c */ /* 0x000fe40003f66270 */
[C---:B-----5:R-:W-:Y:S05]  /*f3a0*/  IADD3 R6, P0, R5.reuse, R22, RZ ;  /* 0x0000001605067210 */ /* 0x060fea0007f1e0ff */
[C---:B---3--:R-:W-:Y:S05]  /*f3b0*/  IMAD.X R7, R2.reuse, 0x1, R14, P0 ;  /* 0x0000000102077824 */ /* 0x048fea00000e060e */
[----:B------:R3:W-:Y:S02]  /*f3c0*/  LDGSTS.E.BYPASS.LTC128B.128 [R215+0x100], [R6.64], !P1 ;  /* 0x0010000006d77fae */ /* 0x0007e4000c901d46 */
[C---:B---3--:R-:W-:Y:S05]  /*f3d0*/  IADD3 R6, P0, R5.reuse, R20, RZ ;  /* 0x0000001405067210 */ /* 0x048fea0007f1e0ff */
[C---:B------:R-:W-:Y:S01]  /*f3e0*/  IMAD.X R7, R2.reuse, 0x1, R15, P0 ;  /* 0x0000000102077824 */ /* 0x040fe200000e060f */
[C---:B------:R-:W-:Y:S04]  /*f3f0*/  IADD3 R12, P0, R5.reuse, R30, RZ ;  /* 0x0000001e050c7210 */ /* 0x040fe80007f1e0ff */
[----:B------:R3:W-:Y:S01]  /*f400*/  LDGSTS.E.BYPASS.LTC128B.128 [R215+0x2100], [R6.64], !P5 ;  /* 0x0210000006d77fae */ /* 0x0007e2000e901d46 */
[----:B------:R-:W-:Y:S05]  /*f410*/  IMAD.X R13, R2, 0x1, R28, P0 ;  /* 0x00000001020d7824 */ /* 0x000fea00000e061c */
[----:B------:R5:W-:Y:S01]  /*f420*/  LDGSTS.E.BYPASS.LTC128B.128 [R215+0x4100], [R12.64], !P4 ;  /* 0x041000000cd77fae */ /* 0x000be2000e101d46 */
[----:B---3--:R-:W-:Y:S04]  /*f430*/  IADD3 R6, -R214, 0x10, RZ ;  /* 0x00000010d6067810 */ /* 0x008fe80007ffe1ff */
[----:B------:R-:W-:Y:S04]  /*f440*/  LOP3.LUT R6, R6, 0xf, RZ, 0xc0, !PT ;  /* 0x0000000f06067812 */ /* 0x000fe800078ec0ff */
[----:B------:R-:W-:Y:S04]  /*f450*/  IADD3 R22, P1, P0, R6, R3, R22 ;  /* 0x0000000306167210 */ /* 0x000fe8000783e016 */
[-C--:B----4-:R-:W-:Y:S02]  /*f460*/  IADD3.X R23, RZ, R4.reuse, R14, P1, P0 ;  /* 0x00000004ff177210 */ /* 0x090fe40000fe040e */
[----:B------:R-:W-:Y:S02]  /*f470*/  IADD3 R6, P0, R5, R31, RZ ;  /* 0x0000001f05067210 */ /* 0x000fe40007f1e0ff */
[----:B------:R-:W-:Y:S03]  /*f480*/  SEL R5, RZ, 0x10, P4 ;  /* 0x00000010ff057807 */ /* 0x000fe60002000000 */
[----:B------:R-:W-:Y:S05]  /*f490*/  IMAD.X R7, R2, 0x1, R29, P0 ;  /* 0x0000000102077824 */ /* 0x000fea00000e061d */
        /* <DEDUP_REMOVED lines=28> */
[----:B------:R-:W-:Y:S04]  /*f660*/  ISETP.GT.AND P0, PT, R216, R226, PT ;  /* 0x000000e2d800720c */ /* 0x000fe80003f04270 */
        /* <DEDUP_REMOVED lines=19> */
[----:B------:R-:W3:Y:S05]  /*f7a0*/  LDSM.16.M88.4 R172, [R203+0x1000] ;  /* 0x00100000cbac783b */ /* 0x000eea0000000200 */
[----:B------:R-:W-:Y:S02]  /*f7b0*/  LDSM.16.M88.4 R188, [R133] ;  /* 0x0000000085bc783b */ /* 0x000fe40000000200 */
[C---:B-1----:R-:W-:Y:S08]  /*f7c0*/  HMMA.16816.F32.BF16 R4, R168.reuse, R176, R4 ;  /* 0x000000b0a804723c */ /* 0x042ff00000041804 */
[C---:B------:R-:W-:Y:S01]  /*f7d0*/  HMMA.16816.F32.BF16 R8, R168.reuse, R178, R8 ;  /* 0x000000b2a808723c */ /* 0x040fe20000041808 */
[----:B------:R-:W-:Y:S07]  /*f7e0*/  LDSM.16.M88.4 R176, [R210] ;  /* 0x00000000d2b0783b */ /* 0x000fee0000000200 */
[C---:B--2---:R-:W-:Y:S08]  /*f7f0*/  HMMA.16816.F32.BF16 R12, R168.reuse, R180, R12 ;  /* 0x000000b4a80c723c */ /* 0x044ff0000004180c */
[C---:B------:R-:W-:Y:S01]  /*f800*/  HMMA.16816.F32.BF16 R16, R168.reuse, R182, R16 ;  /* 0x000000b6a810723c */ /* 0x040fe20000041810 */
[----:B------:R-:W1:Y:S07]  /*f810*/  LDSM.16.M88.4 R180, [R202+-0x6000] ;  /* 0xffa00000cab4783b */ /* 0x000e6e0000000200 */
[C---:B---3--:R-:W-:Y:S08]  /*f820*/  HMMA.16816.F32.BF16 R20, R168.reuse, R172, R20 ;  /* 0x000000aca814723c */ /* 0x048ff00000041814 */
[C---:B------:R-:W-:Y:S01]  /*f830*/  HMMA.16816.F32.BF16 R24, R168.reuse, R174, R24 ;  /* 0x000000aea818723c */ /* 0x040fe20000041818 */
[----:B------:R-:W2:Y:S07]  /*f840*/  LDSM.16.M88.4 R172, [R202+-0x5800] ;  /* 0xffa80000caac783b */ /* 0x000eae0000000200 */
[C---:B------:R-:W-:Y:S08]  /*f850*/  HMMA.16816.F32.BF16 R28, R168.reuse, R184, R28 ;  /* 0x000000b8a81c723c */ /* 0x040ff0000004181c */
[----:B------:R-:W-:Y:S01]  /*f860*/  HMMA.16816.F32.BF16 R32, R168, R186, R32 ;  /* 0x000000baa820723c */ /* 0x000fe20000041820 */
[----:B------:R-:W3:Y:S05]  /*f870*/  LDSM.16.M88.4 R168, [R202+-0x5000] ;  /* 0xffb00000caa8783b */ /* 0x000eea0000000200 */
[----:B------:R-:W-:Y:S02]  /*f880*/  LDSM.16.M88.4 R184, [R201+0x2000] ;  /* 0x00200000c9b8783b */ /* 0x000fe40000000200 */
[C---:B-1----:R-:W-:Y:S08]  /*f890*/  HMMA.16816.F32.BF16 R4, R176.reuse, R180, R4 ;  /* 0x000000b4b004723c */ /* 0x042ff00000041804 */
[C---:B------:R-:W-:Y:S01]  /*f8a0*/  HMMA.16816.F32.BF16 R8, R176.reuse, R182, R8 ;  /* 0x000000b6b008723c */ /* 0x040fe20000041808 */
[----:B------:R-:W1:Y:S07]  /*f8b0*/  LDSM.16.M88.4 R180, [R202+-0x4800] ;  /* 0xffb80000cab4783b */ /* 0x000e6e0000000200 */
[C---:B--2---:R-:W-:Y:S08]  /*f8c0*/  HMMA.16816.F32.BF16 R12, R176.reuse, R172, R12 ;  /* 0x000000acb00c723c */ /* 0x044ff0000004180c */
[C---:B------:R-:W-:Y:S01]  /*f8d0*/  HMMA.16816.F32.BF16 R16, R176.reuse, R174, R16 ;  /* 0x000000aeb010723c */ /* 0x040fe20000041810 */
[----:B------:R-:W2:Y:S07]  /*f8e0*/  LDSM.16.M88.4 R172, [R208+0x4000] ;  /* 0x00400000d0ac783b */ /* 0x000eae0000000200 */
[C---:B---3--:R-:W-:Y:S08]  /*f8f0*/  HMMA.16816.F32.BF16 R20, R176.reuse, R168, R20 ;  /* 0x000000a8b014723c */ /* 0x048ff00000041814 */
[C---:B------:R-:W-:Y:S01]  /*f900*/  HMMA.16816.F32.BF16 R24, R176.reuse, R170, R24 ;  /* 0x000000aab018723c */ /* 0x040fe20000041818 */
[----:B------:R-:W3:Y:S07]  /*f910*/  LDSM.16.M88.4 R168, [R201+0x2800] ;  /* 0x00280000c9a8783b */ /* 0x000eee0000000200 */
[C---:B-1----:R-:W-:Y:S08]  /*f920*/  HMMA.16816.F32.BF16 R28, R176.reuse, R180, R28 ;  /* 0x000000b4b01c723c */ /* 0x042ff0000004181c */
[----:B------:R-:W-:Y:S01]  /*f930*/  HMMA.16816.F32.BF16 R32, R176, R182, R32 ;  /* 0x000000b6b020723c */ /* 0x000fe20000041820 */
[----:B------:R-:W1:Y:S05]  /*f940*/  LDSM.16.M88.4 R176, [R201+0x3000] ;  /* 0x00300000c9b0783b */ /* 0x000e6a0000000200 */
[----:B------:R-:W4:Y:S02]  /*f950*/  LDSM.16.M88.4 R180, [R201+0x3800] ;  /* 0x00380000c9b4783b */ /* 0x000f240000000200 */
[C---:B--2---:R-:W-:Y:S08]  /*f960*/  HMMA.16816.F32.BF16 R4, R172.reuse, R184, R4 ;  /* 0x000000b8ac04723c */ /* 0x044ff00000041804 */
[C---:B------:R-:W-:Y:S01]  /*f970*/  HMMA.16816.F32.BF16 R8, R172.reuse, R186, R8 ;  /* 0x000000baac08723c */ /* 0x040fe20000041808 */
[----:B------:R-:W-:Y:S07]  /*f980*/  LDSM.16.M88.4 R184, [R0] ;  /* 0x0000000000b8783b */ /* 0x000fee0000000200 */
[C---:B---3--:R-:W-:Y:S08]  /*f990*/  HMMA.16816.F32.BF16 R12, R172.reuse, R168, R12 ;  /* 0x000000a8ac0c723c */ /* 0x048ff0000004180c */
[C---:B------:R-:W-:Y:S01]  /*f9a0*/  HMMA.16816.F32.BF16 R16, R172.reuse, R170, R16 ;  /* 0x000000aaac10723c */ /* 0x040fe20000041810 */
[----:B------:R-:W2:Y:S07]  /*f9b0*/  LDSM.16.M88.4 R168, [R209+0x4000] ;  /* 0x00400000d1a8783b */ /* 0x000eae0000000200 */
[C---:B-1----:R-:W-:Y:S08]  /*f9c0*/  HMMA.16816.F32.BF16 R20, R172.reuse, R176, R20 ;  /* 0x000000b0ac14723c */ /* 0x042ff00000041814 */
[C---:B------:R-:W-:Y:S01]  /*f9d0*/  HMMA.16816.F32.BF16 R24, R172.reuse, R178, R24 ;  /* 0x000000b2ac18723c */ /* 0x040fe20000041818 */
[----:B------:R-:W1:Y:S07]  /*f9e0*/  LDSM.16.M88.4 R176, [R132] ;  /* 0x0000000084b0783b */ /* 0x000e6e0000000200 */
[C---:B----4-:R-:W-:Y:S08]  /*f9f0*/  HMMA.16816.F32.BF16 R28, R172.reuse, R180, R28 ;  /* 0x000000b4ac1c723c */ /* 0x050ff0000004181c */
[----:B------:R-:W-:Y:S01]  /*fa00*/  HMMA.16816.F32.BF16 R32, R172, R182, R32 ;  /* 0x000000b6ac20723c */ /* 0x000fe20000041820 */
[----:B------:R-:W3:Y:S05]  /*fa10*/  LDSM.16.M88.4 R172, [R192] ;  /* 0x00000000c0ac783b */ /* 0x000eea0000000200 */
[----:B------:R-:W-:Y:S02]  /*fa20*/  LDSM.16.M88.4 R180, [R211+0x4000] ;  /* 0x00400000d3b4783b */ /* 0x000fe40000000200 */
        /* <DEDUP_REMOVED lines=8> */
[----:B------:R-:W-:Y:S07]  /*fab0*/  LDSM.16.M88.4 R188, [R202+-0x4000] ;  /* 0xffc00000cabc783b */ /* 0x000fee0000000200 */
[C---:B---3--:R-:W-:Y:S08]  /*fac0*/  HMMA.16816.F32.BF16 R28, R168.reuse, R172, R28 ;  /* 0x000000aca81c723c */ /* 0x048ff0000004181c */
[----:B------:R-:W-:Y:S01]  /*fad0*/  HMMA.16816.F32.BF16 R32, R168, R174, R32 ;  /* 0x000000aea820723c */ /* 0x000fe20000041820 */
[----:B------:R-:W3:Y:S05]  /*fae0*/  LDSM.16.M88.4 R168, [R203+0x3000] ;  /* 0x00300000cba8783b */ /* 0x000eea0000000200 */
[----:B------:R-:W4:Y:S02]  /*faf0*/  LDSM.16.M88.4 R172, [R203+0x3800] ;  /* 0x00380000cbac783b */ /* 0x000f240000000200 */
[C---:B--2---:R-:W-:Y:S08]  /*fb00*/  HMMA.16816.F32.BF16 R4, R180.reuse, R184, R4 ;  /* 0x000000b8b404723c */ /* 0x044ff00000041804 */
[C---:B------:R-:W-:Y:S01]  /*fb10*/  HMMA.16816.F32.BF16 R8, R180.reuse, R186, R8 ;  /* 0x000000bab408723c */ /* 0x040fe20000041808 */
[----:B------:R-:W2:Y:S07]  /*fb20*/  LDSM.16.M88.4 R184, [R210+0x4000] ;  /* 0x00400000d2b8783b */ /* 0x000eae0000000200 */
[C---:B-1----:R-:W-:Y:S08]  /*fb30*/  HMMA.16816.F32.BF16 R12, R180.reuse, R176, R12 ;  /* 0x000000b0b40c723c */ /* 0x042ff0000004180c */
[C---:B------:R-:W-:Y:S01]  /*fb40*/  HMMA.16816.F32.BF16 R16, R180.reuse, R178, R16 ;  /* 0x000000b2b410723c */ /* 0x040fe20000041810 */
[----:B------:R-:W-:Y:S07]  /*fb50*/  LDSM.16.M88.4 R176, [R202+-0x2800] ;  /* 0xffd80000cab0783b */ /* 0x000fee0000000200 */
[C---:B---3--:R-:W-:Y:S08]  /*fb60*/  HMMA.16816.F32.BF16 R20, R180.reuse, R168, R20 ;  /* 0x000000a8b414723c */ /* 0x048ff00000041814 */
[C---:B------:R-:W-:Y:S01]  /*fb70*/  HMMA.16816.F32.BF16 R24, R180.reuse, R170, R24 ;  /* 0x000000aab418723c */ /* 0x040fe20000041818 */
[----:B------:R-:W1:Y:S07]  /*fb80*/  LDSM.16.M88.4 R168, [R202+-0x3800] ;  /* 0xffc80000caa8783b */ /* 0x000e6e0000000200 */
[C---:B----4-:R-:W-:Y:S08]  /*fb90*/  HMMA.16816.F32.BF16 R28, R180.reuse, R172, R28 ;  /* 0x000000acb41c723c */ /* 0x050ff0000004181c */
[----:B------:R-:W-:Y:S01]  /*fba0*/  HMMA.16816.F32.BF16 R32, R180, R174, R32 ;  /* 0x000000aeb420723c */ /* 0x000fe20000041820 */
[----:B------:R-:W3:Y:S05]  /*fbb0*/  LDSM.16.M88.4 R172, [R202+-0x3000] ;  /* 0xffd00000caac783b */ /* 0x000eea0000000200 */
[----:B------:R-:W-:Y:S02]  /*fbc0*/  LDSM.16.M88.4 R180, [R208+0x8000] ;  /* 0x00800000d0b4783b */ /* 0x000fe40000000200 */
        /* <DEDUP_REMOVED lines=11> */
[----:B------:R-:W4:Y:S05]  /*fc80*/  LDSM.16.M88.4 R176, [R201+0x5800] ;  /* 0x00580000c9b0783b */ /* 0x000f2a0000000200 */
[----:B------:R-:W-:Y:S02]  /*fc90*/  LDSM.16.M88.4 R184, [R209+0x8000] ;  /* 0x00800000d1b8783b */ /* 0x000fe40000000200 */
[C---:B--2---:R-:W-:Y:S08]  /*fca0*/  HMMA.16816.F32.BF16 R4, R180.reuse, R188, R4 ;  /* 0x000000bcb404723c */ /* 0x044ff00000041804 */
[C---:B------:R-:W-:Y:S01]  /*fcb0*/  HMMA.16816.F32.BF16 R8, R180.reuse, R190, R8 ;  /* 0x000000beb408723c */ /* 0x040fe20000041808 */
[----:B------:R-:W2:Y:S05]  /*fcc0*/  LDSM.16.M88.4 R188, [R193] ;  /* 0x00000000c1bc783b */ /* 0x000eaa0000000200 */
[----:B------:R-:W5:Y:S02]  /*fcd0*/  LDSM.16.M88.4 R192, [R194] ;  /* 0x00000000c2c0783b */ /* 0x000f640000000200 */
[C---:B-1----:R-:W-:Y:S08]  /*fce0*/  HMMA.16816.F32.BF16 R12, R180.reuse, R168, R12 ;  /* 0x000000a8b40c723c */ /* 0x042ff0000004180c */
[C---:B------:R-:W-:Y:S01]  /*fcf0*/  HMMA.16816.F32.BF16 R16, R180.reuse, R170, R16 ;  /* 0x000000aab410723c */ /* 0x040fe20000041810 */
[----:B------:R-:W1:Y:S07]  /*fd00*/  LDSM.16.M88.4 R168, [R196] ;  /* 0x00000000c4a8783b */ /* 0x000e6e0000000200 */
[C---:B---3--:R-:W-:Y:S08]  /*fd10*/  HMMA.16816.F32.BF16 R20, R180.reuse, R172, R20 ;  /* 0x000000acb414723c */ /* 0x048ff00000041814 */
[C---:B------:R-:W-:Y:S01]  /*fd20*/  HMMA.16816.F32.BF16 R24, R180.reuse, R174, R24 ;  /* 0x000000aeb418723c */ /* 0x040fe20000041818 */
[----:B------:R-:W3:Y:S07]  /*fd30*/  LDSM.16.M88.4 R172, [R197] ;  /* 0x00000000c5ac783b */ /* 0x000eee0000000200 */
[C---:B----4-:R-:W-:Y:S08]  /*fd40*/  HMMA.16816.F32.BF16 R28, R180.reuse, R176, R28 ;  /* 0x000000b0b41c723c */ /* 0x050ff0000004181c */
[----:B------:R-:W-:Y:S01]  /*fd50*/  HMMA.16816.F32.BF16 R32, R180, R178, R32 ;  /* 0x000000b2b420723c */ /* 0x000fe20000041820 */
[----:B------:R-:W-:Y:S05]  /*fd60*/  LDSM.16.M88.4 R176, [R211+0x8000] ;  /* 0x00800000d3b0783b */ /* 0x000fea0000000200 */
[----:B------:R-:W4:Y:S02]  /*fd70*/  LDSM.16.M88.4 R180, [R203+0x4000] ;  /* 0x00400000cbb4783b */ /* 0x000f240000000200 */
[C---:B--2---:R-:W-:Y:S08]  /*fd80*/  HMMA.16816.F32.BF16 R4, R184.reuse, R188, R4 ;  /* 0x000000bcb804723c */ /* 0x044ff00000041804 */
[C---:B------:R-:W-:Y:S01]  /*fd90*/  HMMA.16816.F32.BF16 R8, R184.reuse, R190, R8 ;  /* 0x000000beb808723c */ /* 0x040fe20000041808 */
[----:B------:R-:W2:Y:S07]  /*fda0*/  LDSM.16.M88.4 R188, [R203+0x4800] ;  /* 0x00480000cbbc783b */ /* 0x000eae0000000200 */
        /* <DEDUP_REMOVED lines=8> */
[----:B------:R-:W-:Y:S05]  /*fe30*/  LDSM.16.M88.4 R172, [R210+0x8000] ;  /* 0x00800000d2ac783b */ /* 0x000fea0000000200 */
[----:B------:R-:W-:Y:S02]  /*fe40*/  LDSM.16.M88.4 R184, [R202+-0x1800] ;  /* 0xffe80000cab8783b */ /* 0x000fe40000000200 */
[C---:B----4-:R-:W-:Y:S08]  /*fe50*/  HMMA.16816.F32.BF16 R4, R176.reuse, R180, R4 ;  /* 0x000000b4b004723c */ /* 0x050ff00000041804 */
[C---:B------:R-:W-:Y:S01]  /*fe60*/  HMMA.16816.F32.BF16 R8, R176.reuse, R182, R8 ;  /* 0x000000b6b008723c */ /* 0x040fe20000041808 */
[----:B------:R-:W3:Y:S07]  /*fe70*/  LDSM.16.M88.4 R180, [R202+-0x2000] ;  /* 0xffe00000cab4783b */ /* 0x000eee0000000200 */
[C---:B--2---:R-:W-:Y:S08]  /*fe80*/  HMMA.16816.F32.BF16 R12, R176.reuse, R188, R12 ;  /* 0x000000bcb00c723c */ /* 0x044ff0000004180c */
[C---:B------:R-:W-:Y:S01]  /*fe90*/  HMMA.16816.F32.BF16 R16, R176.reuse, R190, R16 ;  /* 0x000000beb010723c */ /* 0x040fe20000041810 */
[----:B------:R-:W2:Y:S07]  /*fea0*/  LDSM.16.M88.4 R188, [R202+-0x1000] ;  /* 0xfff00000cabc783b */ /* 0x000eae0000000200 */
[C---:B-----5:R-:W-:Y:S08]  /*feb0*/  HMMA.16816.F32.BF16 R20, R176.reuse, R192, R20 ;  /* 0x000000c0b014723c */ /* 0x060ff00000041814 */
[C---:B------:R-:W-:Y:S01]  /*fec0*/  HMMA.16816.F32.BF16 R24, R176.reuse, R194, R24 ;  /* 0x000000c2b018723c */ /* 0x040fe20000041818 */
[----:B------:R-:W4:Y:S07]  /*fed0*/  LDSM.16.M88.4 R192, [R202+-0x800] ;  /* 0xfff80000cac0783b */ /* 0x000f2e0000000200 */
[C---:B-1----:R-:W-:Y:S08]  /*fee0*/  HMMA.16816.F32.BF16 R28, R176.reuse, R168, R28 ;  /* 0x000000a8b01c723c */ /* 0x042ff0000004181c */
[----:B------:R-:W-:Y:S01]  /*fef0*/  HMMA.16816.F32.BF16 R32, R176, R170, R32 ;  /* 0x000000aab020723c */ /* 0x000fe20000041820 */
[----:B------:R-:W-:Y:S05]  /*ff00*/  LDSM.16.M88.4 R168, [R208+0xc000] ;  /* 0x00c00000d0a8783b */ /* 0x000fea0000000200 */
[----:B------:R-:W1:Y:S02]  /*ff10*/  LDSM.16.M88.4 R176, [R201+0x6000] ;  /* 0x00600000c9b0783b */ /* 0x000e640000000200 */
[C---:B---3--:R-:W-:Y:S08]  /*ff20*/  HMMA.16816.F32.BF16 R4, R172.reuse, R180, R4 ;  /* 0x000000b4ac04723c */ /* 0x048ff00000041804 */
[C---:B------:R-:W-:Y:S01]  /*ff30*/  HMMA.16816.F32.BF16 R8, R172.reuse, R182, R8 ;  /* 0x000000b6ac08723c */ /* 0x040fe20000041808 */
[----:B------:R-:W3:Y:S07]  /*ff40*/  LDSM.16.M88.4 R180, [R201+0x6800] ;  /* 0x00680000c9b4783b */ /* 0x000eee0000000200 */
        /* <DEDUP_REMOVED lines=8> */
[----:B------:R-:W-:Y:S05]  /*ffd0*/  LDSM.16.M88.4 R192, [R198] ;  /* 0x00000000c6c0783b */ /* 0x000fea0000000200 */
[----:B------:R-:W4:Y:S02]  /*ffe0*/  LDSM.16.M88.4 R172, [R209+0xc000] ;  /* 0x00c00000d1ac783b */ /* 0x000f240000000200 */
[C---:B-1----:R-:W-:Y:S03]  /*fff0*/  HMMA.16816.F32.BF16 R4, R168.reuse, R176, R4 ;  /* 0x000000b0a804723c */ /* 0x042fe60000041804 */
[----:B------:R-:W1:Y:S05]  /*10000*/  LDSM.16.M88.4 R196, [R199] ;  /* 0x00000000c7c4783b */ /* 0x000e6a0000000200 */
[C---:B------:R-:W-:Y:S01]  /*10010*/  HMMA.16816.F32.BF16 R8, R168.reuse, R178, R8 ;  /* 0x000000b2a808723c */ /* 0x040fe20000041808 */
[----:B------:R-:W1:Y:S07]  /*10020*/  LDSM.16.M88.4 R176, [R212] ;  /* 0x00000000d4b0783b */ /* 0x000e6e0000000200 */
[C---:B---3--:R-:W-:Y:S08]  /*10030*/  HMMA.16816.F32.BF16 R12, R168.reuse, R180, R12 ;  /* 0x000000b4a80c723c */ /* 0x048ff0000004180c */
[C---:B------:R-:W-:Y:S01]  /*10040*/  HMMA.16816.F32.BF16 R16, R168.reuse, R182, R16 ;  /* 0x000000b6a810723c */ /* 0x040fe20000041810 */
[----:B------:R-:W-:Y:S07]  /*10050*/  LDSM.16.M88.4 R180, [R211+0xc000] ;  /* 0x00c00000d3b4783b */ /* 0x000fee0000000200 */
[C---:B-----5:R-:W-:Y:S08]  /*10060*/  HMMA.16816.F32.BF16 R20, R168.reuse, R184, R20 ;  /* 0x000000b8a814723c */ /* 0x060ff00000041814 */
[C---:B------:R-:W-:Y:S01]  /*10070*/  HMMA.16816.F32.BF16 R24, R168.reuse, R186, R24 ;  /* 0x000000baa818723c */ /* 0x040fe20000041818 */
[----:B------:R-:W-:Y:S07]  /*10080*/  LDSM.16.M88.4 R184, [R203+0x6000] ;  /* 0x00600000cbb8783b */ /* 0x000fee0000000200 */
[C---:B--2---:R-:W-:Y:S08]  /*10090*/  HMMA.16816.F32.BF16 R28, R168.reuse, R188, R28 ;  /* 0x000000bca81c723c */ /* 0x044ff0000004181c */
[----:B------:R-:W-:Y:S01]  /*100a0*/  HMMA.16816.F32.BF16 R32, R168, R190, R32 ;  /* 0x000000bea820723c */ /* 0x000fe20000041820 */
[----:B------:R-:W2:Y:S05]  /*100b0*/  LDSM.16.M88.4 R168, [R213] ;  /* 0x00000000d5a8783b */ /* 0x000eaa0000000200 */
[----:B------:R-:W3:Y:S02]  /*100c0*/  LDSM.16.M88.4 R188, [R203+0x6800] ;  /* 0x00680000cbbc783b */ /* 0x000ee40000000200 */
[C---:B----4-:R-:W-:Y:S08]  /*100d0*/  HMMA.16816.F32.BF16 R4, R172.reuse, R192, R4 ;  /* 0x000000c0ac04723c */ /* 0x050ff00000041804 */
[C---:B------:R-:W-:Y:S01]  /*100e0*/  HMMA.16816.F32.BF16 R8, R172.reuse, R194, R8 ;  /* 0x000000c2ac08723c */ /* 0x040fe20000041808 */
[----:B------:R-:W4:Y:S07]  /*100f0*/  LDSM.16.M88.4 R192, [R203+0x7000] ;  /* 0x00700000cbc0783b */ /* 0x000f2e0000000200 */
[C---:B-1----:R-:W-:Y:S08]  /*10100*/  HMMA.16816.F32.BF16 R12, R172.reuse, R196, R12 ;  /* 0x000000c4ac0c723c */ /* 0x042ff0000004180c */
[C---:B------:R-:W-:Y:S01]  /*10110*/  HMMA.16816.F32.BF16 R16, R172.reuse, R198, R16 ;  /* 0x000000c6ac10723c */ /* 0x040fe20000041810 */
[----:B------:R-:W1:Y:S07]  /*10120*/  LDSM.16.M88.4 R196, [R203+0x7800] ;  /* 0x00780000cbc4783b */ /* 0x000e6e0000000200 */
[C---:B------:R-:W-:Y:S08]  /*10130*/  HMMA.16816.F32.BF16 R20, R172.reuse, R176, R20 ;  /* 0x000000b0ac14723c */ /* 0x040ff00000041814 */
[C---:B------:R-:W-:Y:S01]  /*10140*/  HMMA.16816.F32.BF16 R24, R172.reuse, R178, R24 ;  /* 0x000000b2ac18723c */ /* 0x040fe20000041818 */
[----:B------:R-:W-:Y:S07]  /*10150*/  LDSM.16.M88.4 R176, [R202+0x800] ;  /* 0x00080000cab0783b */ /* 0x000fee0000000200 */
[C---:B--2---:R-:W-:Y:S08]  /*10160*/  HMMA.16816.F32.BF16 R28, R172.reuse, R168, R28 ;  /* 0x000000a8ac1c723c */ /* 0x044ff0000004181c */
[----:B------:R-:W-:Y:S01]  /*10170*/  HMMA.16816.F32.BF16 R32, R172, R170, R32 ;  /* 0x000000aaac20723c */ /* 0x000fe20000041820 */
[----:B------:R-:W-:Y:S05]  /*10180*/  LDSM.16.M88.4 R168, [R210+0xc000] ;  /* 0x00c00000d2a8783b */ /* 0x000fea0000000200 */
[----:B------:R-:W2:Y:S02]  /*10190*/  LDSM.16.M88.4 R172, [R202] ;  /* 0x00000000caac783b */ /* 0x000ea40000000200 */
[C---:B------:R-:W-:Y:S08]  /*101a0*/  HMMA.16816.F32.BF16 R4, R180.reuse, R184, R4 ;  /* 0x000000b8b404723c */ /* 0x040ff00000041804 */
[C---:B------:R-:W-:Y:S01]  /*101b0*/  HMMA.16816.F32.BF16 R8, R180.reuse, R186, R8 ;  /* 0x000000bab408723c */ /* 0x040fe20000041808 */
[----:B------:R-:W5:Y:S07]  /*101c0*/  LDSM.16.M88.4 R184, [R202+0x1000] ;  /* 0x00100000cab8783b */ /* 0x000f6e0000000200 */
[C---:B---3--:R-:W-:Y:S08]  /*101d0*/  HMMA.16816.F32.BF16 R12, R180.reuse, R188, R12 ;  /* 0x000000bcb40c723c */ /* 0x048ff0000004180c */
[C---:B------:R-:W-:Y:S01]  /*101e0*/  HMMA.16816.F32.BF16 R16, R180.reuse, R190, R16 ;  /* 0x000000beb410723c */ /* 0x040fe20000041810 */
[----:B------:R-:W3:Y:S01]  /*101f0*/  LDSM.16.M88.4 R188, [R202+0x1800] ;  /* 0x00180000cabc783b */ /* 0x000ee20000000200 */
[----:B------:R-:W-:Y:S04]  /*10200*/  DEPBAR.LE SB0, 0x0 ;  /* 0x000080000000791a */ /* 0x000fe80000000000 */
[----:B------:R-:W-:Y:S02]  /*10210*/  BAR.SYNC.DEFER_BLOCKING 0x0 ;  /* 0x0000000000007b1d */ /* 0x000fe40000010000 */
[C---:B----4-:R-:W-:Y:S08]  /*10220*/  HMMA.16816.F32.BF16 R20, R180.reuse, R192, R20 ;  /* 0x000000c0b414723c */ /* 0x050ff00000041814 */
[C---:B------:R-:W-:Y:S08]  /*10230*/  HMMA.16816.F32.BF16 R24, R180.reuse, R194, R24 ;  /* 0x000000c2b418723c */ /* 0x040ff00000041818 */
[C---:B-1----:R-:W-:Y:S08]  /*10240*/  HMMA.16816.F32.BF16 R28, R180.reuse, R196, R28 ;  /* 0x000000c4b41c723c */ /* 0x042ff0000004181c */
[----:B------:R-:W-:Y:S08]  /*10250*/  HMMA.16816.F32.BF16 R32, R180, R198, R32 ;  /* 0x000000c6b420723c */ /* 0x000ff00000041820 */
[C---:B--2---:R-:W-:Y:S08]  /*10260*/  HMMA.16816.F32.BF16 R4, R168.reuse, R172, R4 ;  /* 0x000000aca804723c */ /* 0x044ff00000041804 */
[C---:B------:R-:W-:Y:S08]  /*10270*/  HMMA.16816.F32.BF16 R8, R168.reuse, R174, R8 ;  /* 0x000000aea808723c */ /* 0x040ff00000041808 */
[C---:B------:R-:W-:Y:S08]  /*10280*/  HMMA.16816.F32.BF16 R12, R168.reuse, R176, R12 ;  /* 0x000000b0a80c723c */ /* 0x040ff0000004180c */
[C---:B------:R-:W-:Y:S08]  /*10290*/  HMMA.16816.F32.BF16 R16, R168.reuse, R178, R16 ;  /* 0x000000b2a810723c */ /* 0x040ff00000041810 */
[C---:B-----5:R-:W-:Y:S08]  /*102a0*/  HMMA.16816.F32.BF16 R20, R168.reuse, R184, R20 ;  /* 0x000000b8a814723c */ /* 0x060ff00000041814 */
        /* <DEDUP_REMOVED lines=47> */
.L_x_5488:
[----:B------:R-:W-:-:S05]  /*105a0*/  BRA.DIV ~URZ, `(.L_x_5380) ;  /* 0x0000a9927f007947 */ /* 0x000fca000b800000 */
[----:B------:R-:W3:Y:S01]  /*105b0*/  SHFL.IDX PT, R0, R170, RZ, 0x181f ;  /* 0x00181fffaa007589 */ /* 0x000ee200000e0000 */
[----:B------:R-:W-:Y:S04]  /*105c0*/  IADD3 R2, -R214, 0x10, RZ ;  /* 0x00000010d6027810 */ /* 0x000fe80007ffe1ff */
[----:B------:R-:W-:Y:S04]  /*105d0*/  LOP3.LUT R2, R2, 0xf, RZ, 0xc0, !PT ;  /* 0x0000000f02027812 */ /* 0x000fe800078ec0ff */
[----:B---3--:R-:W-:Y:S04]  /*105e0*/  IADD3 R168, P1, P0, R2, R0, R175 ;  /* 0x0000000002a87210 */ /* 0x008fe8000783e0af */
[----:B--2---:R-:W-:Y:S02]  /*105f0*/  IADD3.X R169, RZ, R132, R171, P1, P0 ;  /* 0x00000084ffa97210 */ /* 0x004fe40000fe04ab */
        /* <DEDUP_REMOVED lines=8> */
[----:B---3--:R-:W-:Y:S05]  /*10680*/  IADD3 R2, P0, R0, R177, RZ ;  /* 0x000000b100027210 */ /* 0x008fea0007f1e0ff */
[----:B------:R-:W-:Y:S05]  /*10690*/  IMAD.X R3, R132, 0x1, R173, P0 ;  /* 0x0000000184037824 */ /* 0x000fea00000e06ad */
[----:B------:R3:W-:Y:S02]  /*106a0*/  LDGSTS.E.BYPASS.LTC128B.128 [R215+0xc100], [R2.64], !P4 ;  /* 0x0c10000002d77fae */ /* 0x0007e4000e101d46 */
[----:B---3--:R-:W-:Y:S02]  /*106b0*/  IADD3 R2, P0, R0, R178, RZ ;  /* 0x000000b200027210 */ /* 0x008fe40007f1e0ff */
[----:B------:R2:W3:Y:S03]  /*106c0*/  SHFL.IDX PT, R0, R170, 0x1, 0x181f ;  /* 0x00381f00aa007f89 */ /* 0x0004e600000e0000 */
[----:B------:R-:W-:Y:S02]  /*106d0*/  IMAD.X R3, R132, 0x1, R174, P0 ;  /* 0x0000000184037824 */ /* 0x000fe400000e06ae */
[----:B------:R2:W4:Y:S04]  /*106e0*/  SHFL.IDX PT, R132, R133, 0x1, 0x181f ;  /* 0x00381f0085847f89 */ /* 0x00052800000e0000 */
[----:B------:R2:W-:Y:S02]  /*106f0*/  LDGSTS.E.BYPASS.LTC128B.128 [R215+0xe100], [R2.64], !P3 ;  /* 0x0e10000002d77fae */ /* 0x0005e4000d901d46 */
.L_x_5489:
[C---:B--2---:R-:W-:Y:S02]  /*10700*/  IADD3 R2, -R214.reuse, 0x10, RZ ;  /* 0x00000010d6027810 */ /* 0x044fe40007ffe1ff */
[----:B------:R-:W-:Y:S02]  /*10710*/  ISETP.NE.U32.AND P0, PT, R214, RZ, PT ;  /* 0x000000ffd600720c */ /* 0x000fe40003f05070 */
[----:B------:R-:W-:Y:S04]  /*10720*/  LOP3.LUT R2, R2, 0xf, RZ, 0xc0, !PT ;  /* 0x0000000f02027812 */ /* 0x000fe800078ec0ff */
[----:B---3--:R-:W-:Y:S04]  /*10730*/  IADD3 R2, P2, P1, R2, R0, R175 ;  /* 0x0000000002027210 */ /* 0x008fe8000795e0af */
[----:B----4-:R-:W-:Y:S05]  /*10740*/  IADD3.X R3, RZ, R132, R171, P2, P1 ;  /* 0x00000084ff037210 */ /* 0x010fea00017e24ab */
        /* <DEDUP_REMOVED lines=13> */
.L_x_5378:
[----:B------:R-:W-:Y:S05]  /*10820*/  BSYNC B0 ;  /* 0x0000000000007941 */ /* 0x000fea0003800000 */
.L_x_5377:
[----:B---3--:R-:W-:Y:S01]  /*10830*/  LOP3.LUT R168, RZ, c[0x0][0x324], RZ, 0x33, !PT ;  /* 0x0000c900ffa87a12 */ /* 0x008fe200078e33ff */
[----:B------:R-:W-:Y:S01]  /*10840*/  IMAD.MOV.U32 R0, RZ, RZ, c[0x0][0x2c4] ;  /* 0x0000b100ff007624 */ /* 0x000fe200078e00ff */
[----:B------:R-:W0:Y:S01]  /*10850*/  LDGDEPBAR ;  /* 0x00000000000079af */ /* 0x000e220000000000 */
[----:B------:R-:W-:Y:S02]  /*10860*/  IMAD.IADD R132, R243, 0x1, R242 ;  /* 0x00000001f3847824 */ /* 0x000fe400078e02f2 */
[----:B-1----:R-:W-:Y:S01]  /*10870*/  IMAD.SHL.U32 R133, R216, 0x40, RZ ;  /* 0x00000040d8857824 */ /* 0x002fe200078e00ff */
        /* <DEDUP_REMOVED lines=8> */
[----:B------:R1:W2:Y:S02]  /*10900*/  SHFL.IDX PT, R3, R132, RZ, 0x1c1f ;  /* 0x001c1fff84037589 */ /* 0x0002a400000e0000 */
.L_x_5490:
[----:B------:R-:W-:Y:S02]  /*10910*/  IMAD.MOV.U32 R2, RZ, RZ, c[0x0][0x32c] ;  /* 0x0000cb00ff027624 */ /* 0x000fe400078e00ff */
[----:B------:R-:W-:Y:S03]  /*10920*/  IMAD.IADD R168, R168, 0x1, R0 ;  /* 0x00000001a8a87824 */ /* 0x000fe600078e0200 */
[----:B------:R-:W-:Y:S02]  /*10930*/  ISETP.GE.AND P0, PT, R2, 0x1, PT ;  /* 0x000000010200780c */ /* 0x000fe40003f06270 */
[-C--:B--2---:R-:W-:Y:S02]  /*10940*/  IADD3 R2, R169, R3.reuse, RZ ;  /* 0x00000003a9027210 */ /* 0x084fe40007ffe0ff */
        /* <DEDUP_REMOVED lines=15> */
.L_x_5384:
[----:B------:R-:W-:Y:S04]  /*10a40*/  MOV R170, 0x1 ;  /* 0x0000000100aa7802 */ /* 0x000fe80000000f00 */
[----:B------:R-:W-:Y:S11]  /*10a50*/  ISETP.NE.AND P0, PT, R170, c[0x0][0x32c], PT ;  /* 0x0000cb00aa007a0c */ /* 0x000ff60003f05270 */
[----:B------:R-:W-:Y:S02]  /*10a60*/  @!UPT UIADD3 URZ, URZ, URZ, URZ ;  /* 0x0000003f3f3ff290 */ /* 0x000fe4000fffe03f */
[----:B------:R-:W-:Y:S05]  /*10a70*/  @P0 IMAD.HI.U32 R170, R3, c[0x0][0x330], RZ ;  /* 0x0000cc0003aa0a27 */ /* 0x000fea00078e00ff */
[----:B------:R-:W-:Y:S02]  /*10a80*/  @P0 SHF.R.U32.HI R3, RZ, c[0x0][0x334], R170 ;  /* 0x0000cd00ff030a19 */ /* 0x000fe400000116aa */
.L_x_5385:
[----:B------:R-:W-:Y:S05]  /*10a90*/  BSYNC B0 ;  /* 0x0000000000007941 */ /* 0x000fea0003800000 */
.L_x_5383:
[----:B------:R-:W-:Y:S04]  /*10aa0*/  IMAD R3, R3, c[0x0][0x32c], -R133 ;  /* 0x0000cb0003037a24 */ /* 0x000fe800078e0a85 */
[----:B------:R-:W-:Y:S05]  /*10ab0*/  IMAD.IADD R3, R3, 0x1, -R231 ;  /* 0x0000000103037824 */ /* 0x000fea00078e0ae7 */
[----:B------:R-:W-:Y:S02]  /*10ac0*/  IMNMX R0, R0, R3, !PT ;  /* 0x0000000300007217 */ /* 0x000fe40007800200 */
[----:B------:R-:W-:Y:S04]  /*10ad0*/  IADD3 R3, R3, c[0x0][0x32c], RZ ;  /* 0x0000cb0003037a10 */ /* 0x000fe80007ffe0ff */
[----:B------:R-:W-:Y:S02]  /*10ae0*/  IMNMX R2, R2, R3, PT ;  /* 0x0000000302027217 */ /* 0x000fe40003800200 */
.L_x_5382:
        /* <DEDUP_REMOVED lines=51> */
.L_x_5491:
        /* <DEDUP_REMOVED lines=19> */
.L_x_5389:
[----:B------:R-:W-:Y:S04]  /*10f50*/  MOV R4, 0x1 ;  /* 0x0000000100047802 */ /* 0x000fe80000000f00 */
[----:B------:R-:W-:Y:S11]  /*10f60*/  ISETP.NE.AND P0, PT, R4, c[0x0][0x32c], PT ;  /* 0x0000cb0004007a0c */ /* 0x000ff60003f05270 */
[----:B------:R-:W-:Y:S02]  /*10f70*/  @!UPT UIADD3 URZ, URZ, URZ, URZ ;  /* 0x0000003f3f3ff290 */ /* 0x000fe4000fffe03f */
[----:B------:R-:W-:Y:S05]  /*10f80*/  @P0 IMAD.HI.U32 R4, R3, c[0x0][0x330], RZ ;  /* 0x0000cc0003040a27 */ /* 0x000fea00078e00ff */
[----:B------:R-:W-:Y:S02]  /*10f90*/  @P0 SHF.R.U32.HI R3, RZ, c[0x0][0x334], R4 ;  /* 0x0000cd00ff030a19 */ /* 0x000fe40000011604 */
.L_x_5390:
[----:B------:R-:W-:Y:S05]  /*10fa0*/  BSYNC B0 ;  /* 0x0000000000007941 */ /* 0x000fea0003800000 */
.L_x_5388:
[----:B------:R-:W-:Y:S04]  /*10fb0*/  IMAD R133, R3, c[0x0][0x32c], -R133 ;  /* 0x0000cb0003857a24 */ /* 0x000fe800078e0a85 */
[----:B------:R-:W-:Y:S05]  /*10fc0*/  IMAD.IADD R3, R133, 0x1, -R231 ;  /* 0x0000000185037824 */ /* 0x000fea00078e0ae7 */
[----:B------:R-:W-:Y:S02]  /*10fd0*/  IMNMX R0, R0, R3, !PT ;  /* 0x0000000300007217 */ /* 0x000fe40007800200 */
[----:B------:R-:W-:Y:S04]  /*10fe0*/  IADD3 R3, R3, c[0x0][0x32c], RZ ;  /* 0x0000cb0003037a10 */ /* 0x000fe80007ffe0ff */
[----:B------:R-:W-:Y:S02]  /*10ff0*/  IMNMX R2, R2, R3, PT ;  /* 0x0000000302027217 */ /* 0x000fe40003800200 */
.L_x_5387:
        /* <DEDUP_REMOVED lines=82> */
.L_x_5492:
[----:B-12---:R-:W-:Y:S01]  /*11520*/  FMNMX.FTZ R132, R132, R0, !PT ;  /* 0x0000000084847209 */ /* 0x006fe20007810000 */
[----:B------:R-:W-:-:S05]  /*11530*/  BRA.DIV ~URZ, `(.L_x_5392) ;  /* 0x00009d727f007947 */ /* 0x000fca000b800000 */
[----:B------:R-:W1:Y:S02]  /*11540*/  SHFL.BFLY PT, R0, R132, 0x1, 0x1f ;  /* 0x0c201f0084007f89 */ /* 0x000e6400000e0000 */
[----:B-1----:R-:W-:Y:S02]  /*11550*/  FMNMX.FTZ R133, R132, R0, !PT ;  /* 0x0000000084857209 */ /* 0x002fe40007810000 */
[----:B------:R-:W1:Y:S02]  /*11560*/  SHFL.BFLY PT, R0, R4, 0x2, 0x1f ;  /* 0x0c401f0004007f89 */ /* 0x000e6400000e0000 */
[----:B-1----:R-:W-:Y:S05]  /*11570*/  FMNMX.FTZ R4, R4, R0, !PT ;  /* 0x0000000004047209 */ /* 0x002fea0007810000 */
[----:B------:R1:W2:Y:S02]  /*11580*/  SHFL.BFLY PT, R0, R4, 0x1, 0x1f ;  /* 0x0c201f0004007f89 */ /* 0x0002a400000e0000 */
.L_x_5493:
        /* <DEDUP_REMOVED lines=44> */
[--C-:B------:R-:W-:Y:S02]  /*11850*/  FFMA.FTZ R16, R16, c[0x0][0x2d0], -R4.reuse ;  /* 0x0000b40010107a23 */ /* 0x100fe40000010804 */
[--C-:B------:R-:W-:Y:S02]  /*11860*/  FFMA.FTZ R190, R7, c[0x0][0x2d0], -R4.reuse ;  /* 0x0000b40007be7a23 */ /* 0x100fe40000010804 */
[--C-:B------:R-:W-:Y:S02]  /*11870*/  FFMA.FTZ R18, R24, c[0x0][0x2d0], -R4.reuse ;  /* 0x0000b40018127a23 */ /* 0x100fe40000010804 */
[--C-:B------:R-:W-:Y:S01]  /*11880*/  FFMA.FTZ R132, R21, c[0x0][0x2d0], -R4.reuse ;  /* 0x0000b40015847a23 */ /* 0x100fe20000010804 */
        /* <DEDUP_REMOVED lines=332> */
[----:B------:R-:W-:Y:S01]  /*12d50*/  FADD.FTZ R2, R172, R0 ;  /* 0x00000000ac027221 */ /* 0x000fe20000010000 */
[----:B------:R-:W-:Y:S03]  /*12d60*/  IADD3 R0, R216, -0x1, RZ ;  /* 0xffffffffd8007810 */ /* 0x000fe60007ffe0ff */
[C---:B------:R-:W-:Y:S01]  /*12d70*/  HMMA.16816.F32.BF16 R64, R136.reuse, R146, R64 ;  /* 0x000000928840723c */ /* 0x040fe20000041840 */
[----:B------:R-:W2:Y:S03]  /*12d80*/  LDSM.16.MT88.4 R144, [R207+0x5000] ;  /* 0x00500000cf90783b */ /* 0x000ea60000004200 */
[----:B------:R-:W-:Y:S01]  /*12d90*/  FADD.FTZ R220, R132, R2 ;  /* 0x0000000284dc7221 */ /* 0x000fe20000010000 */
[----:B------:R-:W-:Y:S03]  /*12da0*/  MOV R216, R0 ;  /* 0x0000000000d87202 */ /* 0x000fe60000000f00 */
        /* <DEDUP_REMOVED lines=70> */
.L_x_5375:
[----:B------:R-:W-:Y:S05]  /*13210*/  BRA.DIV ~URZ, `(.L_x_5394) ;  /* 0x000081727f007947 */ /* 0x000fea000b800000 */
[----:B------:R1:W2:Y:S02]  /*13220*/  SHFL.BFLY PT, R0, R222, 0x2, 0x1f ;  /* 0x0c401f00de007f89 */ /* 0x0002a400000e0000 */
.L_x_5494:
[----:B--2---:R-:W-:Y:S01]  /*13230*/  FADD.FTZ R4, R0, R222 ;  /* 0x000000de00047221 */ /* 0x004fe20000010000 */
[----:B------:R-:W-:Y:S05]  /*13240*/  BRA.DIV ~URZ, `(.L_x_5395) ;  /* 0x000081927f007947 */ /* 0x000fea000b800000 */
[----:B------:R-:W2:Y:S02]  /*13250*/  SHFL.BFLY PT, R0, R220, 0x2, 0x1f ;  /* 0x0c401f00dc007f89 */ /* 0x000ea400000e0000 */
[----:B--2---:R-:W-:-:S02]  /*13260*/  FADD.FTZ R5, R0, R220 ;  /* 0x000000dc00057221 */ /* 0x004fc40000010000 */
[----:B------:R-:W2:Y:S04]  /*13270*/  SHFL.BFLY PT, R0, R4, 0x1, 0x1f ;  /* 0x0c201f0004007f89 */ /* 0x000ea800000e0000 */
[----:B------:R3:W4:Y:S01]  /*13280*/  SHFL.BFLY PT, R3, R5, 0x1, 0x1f ;  /* 0x0c201f0005037f89 */ /* 0x00072200000e0000 */
[----:B--2---:R-:W-:-:S05]  /*13290*/  FADD.FTZ R4, R4, R0 ;  /* 0x0000000004047221 */ /* 0x004fca0000010000 */
.L_x_5495:
        /* <DEDUP_REMOVED lines=148> */
.L_x_5304:
        /* <DEDUP_REMOVED lines=17> */
.L_x_5397:
[----:B------:R-:W-:Y:S05]  /*13cf0*/  BSYNC B0 ;  /* 0x0000000000007941 */ /* 0x000fea0003800000 */
.L_x_5396:
[----:B------:R-:W-:Y:S01]  /*13d00*/  PRMT R0, R0, 0x9910, RZ ;  /* 0x0000991000007816 */ /* 0x000fe200000000ff */
[----:B------:R-:W-:Y:S01]  /*13d10*/  BSSY B1, `(.L_x_5398) ;  /* 0x000045e000017945 */ /* 0x000fe20003800000 */
[----:B------:R-:W-:Y:S02]  /*13d20*/  IMAD.MOV.U32 R110, RZ, RZ, R248 ;  /* 0x000000ffff6e7224 */ /* 0x000fe400078e00f8 */
        /* <DEDUP_REMOVED lines=23> */
[----:B----4-:R1:W-:Y:S04]  /*13ea0*/  STS [R9], R2 ;  /* 0x0000000209007388 */ /* 0x0103e80000000800 */
[----:B------:R2:W-:Y:S01]  /*13eb0*/  STS [R9+0x400], R0 ;  /* 0x0004000009007388 */ /* 0x0005e20000000800 */
[----:B-1----:R-:W-:Y:S02]  /*13ec0*/  F2FP.BF16.PACK_AB R2, R27, R26 ;  /* 0x0000001a1b02723e */ /* 0x002fe400000010ff */
[----:B--2---:R-:W-:-:S03]  /*13ed0*/  F2FP.BF16.PACK_AB R0, R117, R116 ;  /* 0x000000747500723e */ /* 0x004fc600000010ff */
[----:B---3--:R1:W-:Y:S04]  /*13ee0*/  STS [R8], R2 ;  /* 0x0000000208007388 */ /* 0x0083e80000000800 */
        /* <DEDUP_REMOVED lines=131> */
.L_x_5400:
        /* <DEDUP_REMOVED lines=119> */
.L_x_5496:
[----:B------:R-:W-:Y:S05]  /*14e90*/  BRA.DIV ~URZ, `(.L_x_5403) ;  /* 0x000066b27f007947 */ /* 0x000fea000b800000 */
[----:B------:R4:W2:Y:S02]  /*14ea0*/  SHFL.IDX PT, R0, R14, RZ, 0x181f ;  /* 0x00181fff0e007589 */ /* 0x0008a400000e0000 */
.L_x_5497:
        /* <DEDUP_REMOVED lines=24> */
.L_x_5405:
[----:B------:R-:W-:Y:S05]  /*15030*/  BSYNC B0 ;  /* 0x0000000000007941 */ /* 0x000fea0003800000 */
.L_x_5404:
[----:B------:R-:W-:Y:S05]  /*15040*/  BRA.DIV ~URZ, `(.L_x_5406) ;  /* 0x000065727f007947 */ /* 0x000fea000b800000 */
[----:B---3--:R3:W4:Y:S04]  /*15050*/  SHFL.IDX PT, R4, R5, 0x1, 0x181f ;  /* 0x00381f0005047f89 */ /* 0x00872800000e0000 */
[----:B--2---:R3:W2:Y:S02]  /*15060*/  SHFL.IDX PT, R0, R14, 0x1, 0x181f ;  /* 0x00381f000e007f89 */ /* 0x0046a400000e0000 */
.L_x_5498:
        /* <DEDUP_REMOVED lines=24> */
.L_x_5408:
[----:B------:R-:W-:Y:S05]  /*151f0*/  BSYNC B0 ;  /* 0x0000000000007941 */ /* 0x000fea0003800000 */
.L_x_5407:
[----:B------:R-:W-:Y:S05]  /*15200*/  BRA.DIV ~URZ, `(.L_x_5409) ;  /* 0x000064827f007947 */ /* 0x000fea000b800000 */
[----:B----4-:R4:W3:Y:S02]  /*15210*/  SHFL.IDX PT, R4, R5, 0x2, 0x181f ;  /* 0x00581f0005047f89 */ /* 0x0108e400000e0000 */
.L_x_5499:
[----:B------:R-:W-:Y:S05]  /*15220*/  BRA.DIV ~URZ, `(.L_x_5410) ;  /* 0x000064d27f007947 */ /* 0x000fea000b800000 */
[----:B--2---:R2:W4:Y:S02]  /*15230*/  SHFL.IDX PT, R0, R14, 0x2, 0x181f ;  /* 0x00581f000e007f89 */ /* 0x00452400000e0000 */
.L_x_5500:
        /* <DEDUP_REMOVED lines=24> */
.L_x_5412:
[----:B------:R-:W-:Y:S05]  /*153c0*/  BSYNC B0 ;  /* 0x0000000000007941 */ /* 0x000fea0003800000 */
.L_x_5411:
[----:B------:R-:W-:Y:S05]  /*153d0*/  BRA.DIV ~URZ, `(.L_x_5413) ;  /* 0x000063927f007947 */ /* 0x000fea000b800000 */
[----:B---3--:R3:W1:Y:S04]  /*153e0*/  SHFL.IDX PT, R4, R5, 0x3, 0x181f ;  /* 0x00781f0005047f89 */ /* 0x00866800000e0000 */
[----:B----4-:R3:W4:Y:S02]  /*153f0*/  SHFL.IDX PT, R0, R14, 0x3, 0x181f ;  /* 0x00781f000e007f89 */ /* 0x01072400000e0000 */
.L_x_5501:
        /* <DEDUP_REMOVED lines=25> */
.L_x_5401:
        /* <DEDUP_REMOVED lines=33> */
.L_x_5502:
[----:B------:R-:W-:Y:S05]  /*157a0*/  BRA.DIV ~URZ, `(.L_x_5416) ;  /* 0x000061027f007947 */ /* 0x000fea000b800000 */
[----:B------:R3:W4:Y:S02]  /*157b0*/  SHFL.IDX PT, R0, R12, RZ, 0x1c1f ;  /* 0x001c1fff0c007589 */ /* 0x00072400000e0000 */
.L_x_5503:
        /* <DEDUP_REMOVED lines=224> */
.L_x_5418:
[----:B------:R-:W-:Y:S05]  /*165c0*/  BSYNC B0 ;  /* 0x0000000000007941 */ /* 0x000fea0003800000 */
.L_x_5417:
[----:B------:R-:W-:Y:S05]  /*165d0*/  BRA.DIV ~URZ, `(.L_x_5419) ;  /* 0x000053427f007947 */ /* 0x000fea000b800000 */
[----:B--2---:R2:W1:Y:S04]  /*165e0*/  SHFL.IDX PT, R4, R5, 0x1, 0x1c1f ;  /* 0x003c1f0005047f89 */ /* 0x00446800000e0000 */
[----:B----4-:R2:W4:Y:S02]  /*165f0*/  SHFL.IDX PT, R0, R12, 0x1, 0x1c1f ;  /* 0x003c1f000c007f89 */ /* 0x01052400000e0000 */
.L_x_5504:
        /* <DEDUP_REMOVED lines=242> */
.L_x_5399:
        /* <DEDUP_REMOVED lines=8> */
[----:B---3--:R-:W-:Y:S02]  /*175a0*/  @P0 IMAD.WIDE R4, R251, R4, c[0x0][0x508] ;  /* 0x00014200fb040625 */ /* 0x008fe400078e0204 */
        /* <DEDUP_REMOVED lines=9> */
.L_x_5420:
        /* <DEDUP_REMOVED lines=57> */
.L_x_5422:
[----:B------:R-:W-:Y:S05]  /*179d0*/  BSYNC B0 ;  /* 0x0000000000007941 */ /* 0x000fea0003800000 */
.L_x_5421:
        /* <DEDUP_REMOVED lines=34> */
.L_x_5505:
[----:B------:R-:W-:Y:S05]  /*17c00*/  BRA.DIV ~URZ, `(.L_x_5424) ;  /* 0x00003e527f007947 */ /* 0x000fea000b800000 */
[----:B------:R3:W4:Y:S02]  /*17c10*/  SHFL.IDX PT, R0, R14, RZ, 0x181f ;  /* 0x00181fff0e007589 */ /* 0x00072400000e0000 */
.L_x_5506:
        /* <DEDUP_REMOVED lines=25> */
.L_x_5426:
[----:B------:R-:W-:Y:S05]  /*17db0*/  BSYNC B0 ;  /* 0x0000000000007941 */ /* 0x000fea0003800000 */
.L_x_5425:
[----:B------:R-:W-:Y:S05]  /*17dc0*/  BRA.DIV ~URZ, `(.L_x_5427) ;  /* 0x00003d027f007947 */ /* 0x000fea000b800000 */
[----:B--2---:R2:W1:Y:S04]  /*17dd0*/  SHFL.IDX PT, R4, R5, 0x1, 0x181f ;  /* 0x00381f0005047f89 */ /* 0x00446800000e0000 */
[----:B----4-:R2:W4:Y:S02]  /*17de0*/  SHFL.IDX PT, R0, R14, 0x1, 0x181f ;  /* 0x00381f000e007f89 */ /* 0x01052400000e0000 */
.L_x_5507:
        /* <DEDUP_REMOVED lines=24> */
.L_x_5429:
[----:B------:R-:W-:Y:S05]  /*17f70*/  BSYNC B0 ;  /* 0x0000000000007941 */ /* 0x000fea0003800000 */
.L_x_5428:
[----:B------:R-:W-:Y:S05]  /*17f80*/  BRA.DIV ~URZ, `(.L_x_5430) ;  /* 0x00003c127f007947 */ /* 0x000fea000b800000 */
[----:B-1----:R1:W2:Y:S02]  /*17f90*/  SHFL.IDX PT, R4, R5, 0x2, 0x181f ;  /* 0x00581f0005047f89 */ /* 0x0022a400000e0000 */
.L_x_5508:
[----:B------:R-:W-:Y:S05]  /*17fa0*/  BRA.DIV ~URZ, `(.L_x_5431) ;  /* 0x00003c627f007947 */ /* 0x000fea000b800000 */
[----:B----4-:R4:W1:Y:S02]  /*17fb0*/  SHFL.IDX PT, R0, R14, 0x2, 0x181f ;  /* 0x00581f000e007f89 */ /* 0x01086400000e0000 */
.L_x_5509:
        /* <DEDUP_REMOVED lines=24> */
.L_x_5433:
[----:B------:R-:W-:Y:S05]  /*18140*/  BSYNC B0 ;  /* 0x0000000000007941 */ /* 0x000fea0003800000 */
.L_x_5432:
[----:B------:R-:W-:Y:S05]  /*18150*/  BRA.DIV ~URZ, `(.L_x_5434) ;  /* 0x00003b227f007947 */ /* 0x000fea000b800000 */
[----:B--2---:R2:W3:Y:S04]  /*18160*/  SHFL.IDX PT, R4, R5, 0x3, 0x181f ;  /* 0x00781f0005047f89 */ /* 0x0044e800000e0000 */
[----:B-1----:R2:W1:Y:S02]  /*18170*/  SHFL.IDX PT, R0, R14, 0x3, 0x181f ;  /* 0x00781f000e007f89 */ /* 0x00246400000e0000 */
.L_x_5510:
        /* <DEDUP_REMOVED lines=23> */
.L_x_5414:
[----:B------:R-:W-:Y:S05]  /*182f0*/  BSYNC B1 ;  /* 0x0000000000017941 */ /* 0x000fea0003800000 */
.L_x_5398:
        /* <DEDUP_REMOVED lines=13> */
.L_x_5511:
[----:B------:R-:W-:Y:S05]  /*183d0*/  BRA.DIV ~URZ, `(.L_x_5437) ;  /* 0x000039e27f007947 */ /* 0x000fea000b800000 */
[----:B------:R4:W2:Y:S02]  /*183e0*/  SHFL.IDX PT, R8, R110, 0x1, 0x1f ;  /* 0x00201f006e087f89 */ /* 0x0008a400000e0000 */
.L_x_5512:
        /* <DEDUP_REMOVED lines=18> */
.L_x_5513:
        /* <DEDUP_REMOVED lines=16> */
.L_x_5514:
[----:B----4-:R-:W-:Y:S01]  /*18610*/  IMAD R0, R0, c[0x0][0x538], RZ ;  /* 0x00014e0000007a24 */ /* 0x010fe200078e02ff */
[----:B------:R-:W-:Y:S04]  /*18620*/  BSSY B1, `(.L_x_5440) ;  /* 0x00000c5000017945 */ /* 0x000fe80003800000 */
[----:B--2---:R-:W-:-:S04]  /*18630*/  IADD3 R8, R0, R8, RZ ;  /* 0x0000000800087210 */ /* 0x004fc80007ffe0ff */
[----:B---3--:R-:W-:-:S13]  /*18640*/  ISETP.GT.AND P0, PT, R8, R9, PT ;  /* 0x000000090800720c */ /* 0x008fda0003f04270 */
[----:B------:R-:W-:Y:S05]  /*18650*/  @P0 BRA `(.L_x_5441) ;  /* 0x0000024000000947 */ /* 0x000fea0003800000 */
.L_x_5445:
        /* <DEDUP_REMOVED lines=16> */
.L_x_5515:
        /* <DEDUP_REMOVED lines=16> */
.L_x_5516:
[----:B--2---:R-:W-:-:S05]  /*18860*/  IMAD R0, R0, c[0x0][0x538], RZ ;  /* 0x00014e0000007a24 */ /* 0x004fca00078e02ff */
[----:B------:R-:W-:-:S04]  /*18870*/  IADD3 R8, R0, R8, RZ ;  /* 0x0000000800087210 */ /* 0x000fc80007ffe0ff */
[----:B------:R-:W-:-:S13]  /*18880*/  ISETP.GT.AND P0, PT, R8, R9, PT ;  /* 0x000000090800720c */ /* 0x000fda0003f04270 */
[----:B-1----:R-:W-:Y:S05]  /*18890*/  @!P0 BRA `(.L_x_5445) ;  /* 0xfffffdc000008947 */ /* 0x002fea000383ffff */
.L_x_5441:
[----:B------:R-:W-:-:S05]  /*188a0*/  IADD3 R8, -R0, R8, RZ ;  /* 0x0000000800087210 */ /* 0x000fca0007ffe1ff */
[----:B------:R-:W-:-:S05]  /*188b0*/  IMAD R0, R4, c[0x0][0x538], R8 ;  /* 0x00014e0004007a24 */ /* 0x000fca00078e0208 */
[----:B------:R-:W-:Y:S01]  /*188c0*/  ISETP.GT.AND P0, PT, R0, R9, PT ;  /* 0x000000090000720c */ /* 0x000fe20003f04270 */
[----:B------:R-:W-:-:S12]  /*188d0*/  BRA.DIV ~URZ, `(.L_x_5446) ;  /* 0x000039427f007947 */ /* 0x000fd8000b800000 */
[----:B------:R-:W-:-:S04]  /*188e0*/  VOTE.ANY R5, PT, !P0 ;  /* 0x0000000000057806 */ /* 0x000fc800040e0100 */
.L_x_5517:
[----:B------:R-:W2:Y:S02]  /*188f0*/  POPC R0, R5 ;  /* 0x0000000500007309 */ /* 0x000ea40000000000 */
[----:B--2---:R-:W-:Y:S01]  /*18900*/  IADD3 R251, R0, R251, RZ ;  /* 0x000000fb00fb7210 */ /* 0x004fe20007ffe0ff */
[----:B------:R-:W-:Y:S05]  /*18910*/  BRA.DIV ~URZ, `(.L_x_5447) ;  /* 0x000039527f007947 */ /* 0x000fea000b800000 */
[----:B------:R2:W3:Y:S04]  /*18920*/  SHFL.IDX PT, R10, R6, R0, 0x1f ;  /* 0x00001f00060a7589 */ /* 0x0004e800000e0000 */
[----:B------:R2:W4:Y:S02]  /*18930*/  SHFL.IDX PT, R7, R7, R0, 0x1f ;  /* 0x00001f0007077589 */ /* 0x00052400000e0000 */
.L_x_5518:
[----:B------:R-:W-:Y:S01]  /*18940*/  ISETP.NE.AND P0, PT, R5, RZ, PT ;  /* 0x000000ff0500720c */ /* 0x000fe20003f05270 */
[----:B------:R-:W-:-:S12]  /*18950*/  BSSY B0, `(.L_x_5448) ;  /* 0x0000005000007945 */ /* 0x000fd80003800000 */
[----:B------:R-:W-:Y:S05]  /*18960*/  @!P0 BRA `(.L_x_5449) ;  /* 0x0000003000008947 */ /* 0x000fea0003800000 */
[----:B--2---:R-:W-:Y:S01]  /*18970*/  IADD3 R0, R0, -0x1, RZ ;  /* 0xffffffff00007810 */ /* 0x004fe20007ffe0ff */
[----:B------:R-:W-:Y:S05]  /*18980*/  BRA.DIV ~URZ, `(.L_x_5450) ;  /* 0x000039b27f007947 */ /* 0x000fea000b800000 */
[----:B------:R2:W1:Y:S02]  /*18990*/  SHFL.IDX PT, R11, R4, R0, 0x1f ;  /* 0x00001f00040b7589 */ /* 0x00046400000e0000 */
.L_x_5449:
[----:B------:R-:W-:Y:S05]  /*189a0*/  BSYNC B0 ;  /* 0x0000000000007941 */ /* 0x000fea0003800000 */
.L_x_5448:
        /* <DEDUP_REMOVED lines=66> */
.L_x_5452:
        /* <DEDUP_REMOVED lines=66> */
.L_x_5453:
[----:B------:R-:W-:Y:S05]  /*191f0*/  BSYNC B0 ;  /* 0x0000000000007941 */ /* 0x000fea0003800000 */
.L_x_5451:
[----:B------:R-:W-:-:S04]  /*19200*/  LOP3.LUT R0, RZ, R0, RZ, 0x33, !PT ;  /* 0x00000000ff007212 */ /* 0x000fc800078e33ff */
[----:B------:R-:W-:Y:S01]  /*19210*/  IADD3 R249, R0, R10, RZ ;  /* 0x0000000a00f97210 */ /* 0x000fe20007ffe0ff */
[----:B------:R-:W-:Y:S05]  /*19220*/  BRA `(.L_x_5454) ;  /* 0x0000004000007947 */ /* 0x000fea0003800000 */
.L_x_5442:
[----:B------:R-:W-:Y:S01]  /*19230*/  IMAD.MOV.U32 R248, RZ, RZ, R9 ;  /* 0x000000fffff87224 */ /* 0x000fe200078e0009 */
[----:B------:R-:W-:Y:S01]  /*19240*/  MOV R250, RZ ;  /* 0x000000ff00fa7202 */ /* 0x000fe20000000f00 */
[----:B------:R-:W-:Y:S01]  /*19250*/  IMAD.MOV.U32 R249, RZ, RZ, RZ ;  /* 0x000000fffff97224 */ /* 0x000fe200078e00ff */
[----:B------:R-:W-:Y:S02]  /*19260*/  MOV R251, c[0x0][0x53c] ;  /* 0x00014f0000fb7a02 */ /* 0x000fe40000000f00 */
.L_x_5454:
[----:B------:R-:W-:Y:S05]  /*19270*/  BSYNC B1 ;  /* 0x0000000000017941 */ /* 0x000fea0003800000 */
.L_x_5440:
[----:B------:R-:W-:Y:S01]  /*19280*/  WARPSYNC 0xffffffff ;  /* 0xffffffff00007948 */ /* 0x000fe20003800000 */
[----:B------:R-:W-:Y:S01]  /*19290*/  BAR.SYNC.DEFER_BLOCKING 0x4, 0x100 ;  /* 0x0104000000007b1d */ /* 0x000fe20000010000 */
[----:B------:R-:W-:-:S13]  /*192a0*/  ISETP.NE.AND P0, PT, R12, RZ, PT ;  /* 0x000000ff0c00720c */ /* 0x000fda0003f05270 */
[----:B------:R2:W-:Y:S04]  /*192b0*/  @!P0 STS.128 [0x20100], R248 ;  /* 0x020100f8ff008388 */ /* 0x0005e80000000c00 */
[----:B------:R-:W-:Y:S06]  /*192c0*/  BAR.ARV 0x5, 0x100 ;  /* 0x0144000000007b1d */ /* 0x000fec0000002000 */
.L_x_5435:
[----:B-1----:R-:W-:-:S13]  /*192d0*/  ISETP.GE.AND P0, PT, R251, c[0x0][0x53c], PT ;  /* 0x00014f00fb007a0c */ /* 0x002fda0003f06270 */
[----:B--23--:R-:W-:Y:S01]  /*192e0*/  @P0 CALL.REL.NOINC `(.L_x_5455) ;  /* 0x0000001000000944 */ /* 0x00cfe20003c00000 */
[----:B------:R-:W-:Y:S05]  /*192f0*/  BRA `(.L_x_5456) ;  /* 0xfffe88b000007947 */ /* 0x000fea000383ffff */
.L_x_5455:
[----:B------:R-:W-:Y:S05]  /*19300*/  EXIT ;  /* 0x000000000000794d */ /* 0x000fea0003800000 */
.L_x_5279:
[----:B------:R-:W-:Y:S01]  /*19310*/  IMAD.MOV.U32 R0, RZ, RZ, R5 ;  /* 0x000000ffff007224 */ /* 0x000fe200078e0005 */
[----:B------:R-:W-:Y:S02]  /*19320*/  MOV R3, 0x1 ;  /* 0x0000000100037802 */ /* 0x000fe40000000f00 */
[----:B------:R-:W-:Y:S02]  /*19330*/  MOV R2, 0x19350 ;  /* 0x0001935000027802 */ /* 0x000fe40000000f00 */
[----:B--2---:R-:W-:Y:S05]  /*19340*/  CALL.REL.NOINC `($__internal_90_$__cuda_sm70_shflsync_up_p) ;  /* 0x0000312000007944 */ /* 0x004fea0003c00000 */
[----:B------:R-:W-:Y:S01]  /*19350*/  MOV R0, R4 ;  /* 0x0000000400007202 */ /* 0x000fe20000000f00 */
[----:B------:R-:W-:Y:S05]  /*19360*/  BRA `(.L_x_5457) ;  /* 0xfffe70d000007947 */ /* 0x000fea000383ffff */
.L_x_5280:
[----:B------:R-:W-:Y:S01]  /*19370*/  IMAD.MOV.U32 R0, RZ, RZ, R5 ;  /* 0x000000ffff007224 */ /* 0x000fe200078e0005 */
[----:B------:R-:W-:Y:S02]  /*19380*/  MOV R3, 0x2 ;  /* 0x0000000200037802 */ /* 0x000fe40000000f00 */
[----:B------:R-:W-:Y:S02]  /*19390*/  MOV R2, 0x193b0 ;  /* 0x000193b000027802 */ /* 0x000fe40000000f00 */
[----:B--2---:R-:W-:Y:S05]  /*193a0*/  CALL.REL.NOINC `($__internal_90_$__cuda_sm70_shflsync_up_p) ;  /* 0x000030c000007944 */ /* 0x004fea0003c00000 */
[----:B------:R-:W-:Y:S01]  /*193b0*/  SEL R4, R4, RZ, P4 ;  /* 0x000000ff04047207 */ /* 0x000fe20002000000 */
[----:B------:R-:W-:Y:S01]  /*193c0*/  IMAD.MOV.U32 R3, RZ, RZ, 0x4 ;  /* 0x00000004ff037424 */ /* 0x000fe200078e00ff */
[----:B------:R-:W-:-:S03]  /*193d0*/  MOV R2, 0x19400 ;  /* 0x0001940000027802 */ /* 0x000fc60000000f00 */
[----:B------:R-:W-:Y:S02]  /*193e0*/  IMAD.IADD R0, R5, 0x1, R4 ;  /* 0x0000000105007824 */ /* 0x000fe400078e0204 */
[----:B------:R-:W-:Y:S05]  /*193f0*/  CALL.REL.NOINC `($__internal_90_$__cuda_sm70_shflsync_up_p) ;  /* 0x0000307000007944 */ /* 0x000fea0003c00000 */
        /* <DEDUP_REMOVED lines=12> */
[----:B------:R-:W-:Y:S02]  /*194c0*/  MOV R221, 0x1f ;  /* 0x0000001f00dd7802 */ /* 0x000fe40000000f00 */
[----:B------:R-:W-:Y:S01]  /*194d0*/  MOV R3, 0x19510 ;  /* 0x0001951000037802 */ /* 0x000fe20000000f00 */
[----:B------:R-:W-:-:S04]  /*194e0*/  IMAD.IADD R4, R0, 0x1, R4 ;  /* 0x0000000100047824 */ /* 0x000fc800078e0204 */
[----:B------:R-:W-:Y:S02]  /*194f0*/  IMAD.MOV.U32 R195, RZ, RZ, R4 ;  /* 0x000000ffffc37224 */ /* 0x000fe400078e0004 */
[----:B------:R-:W-:Y:S05]  /*19500*/  CALL.REL.NOINC `($__internal_89_$__cuda_sm70_shflsync_idx_p) ;  /* 0x00002f0000007944 */ /* 0x000fea0003c00000 */
[----:B------:R-:W-:Y:S01]  /*19510*/  MOV R0, R195 ;  /* 0x000000c300007202 */ /* 0x000fe20000000f00 */
[----:B------:R-:W-:Y:S05]  /*19520*/  BRA `(.L_x_5458) ;  /* 0xfffe701000007947 */ /* 0x000fea000383ffff */
.L_x_5282:
[----:B------:R-:W-:Y:S02]  /*19530*/  SEL R0, RZ, 0x1, P0 ;  /* 0x00000001ff007807 */ /* 0x000fe40000000000 */
[----:B------:R-:W-:Y:S02]  /*19540*/  MOV R2, 0x19560 ;  /* 0x0001956000027802 */ /* 0x000fe40000000f00 */
[----:B--2---:R-:W-:Y:S05]  /*19550*/  CALL.REL.NOINC `($__internal_91_$__cuda_sm70_votesync_ballot) ;  /* 0x00002f7000007944 */ /* 0x004fea0003c00000 */
[----:B------:R-:W-:Y:S01]  /*19560*/  MOV R6, R0 ;  /* 0x0000000000067202 */ /* 0x000fe20000000f00 */
[----:B------:R-:W-:Y:S05]  /*19570*/  BRA `(.L_x_5459) ;  /* 0xfffe705000007947 */ /* 0x000fea000383ffff */
.L_x_5283:
[----:B------:R-:W-:Y:S01]  /*19580*/  IMAD.MOV.U32 R195, RZ, RZ, R9 ;  /* 0x000000ffffc37224 */ /* 0x000fe200078e0009 */
[----:B------:R-:W-:Y:S01]  /*19590*/  MOV R2, R0 ;  /* 0x0000000000027202 */ /* 0x000fe20000000f00 */
[----:B------:R-:W-:Y:S01]  /*195a0*/  IMAD.MOV.U32 R221, RZ, RZ, 0x1f ;  /* 0x0000001fffdd7424 */ /* 0x000fe200078e00ff */
[----:B------:R-:W-:Y:S02]  /*195b0*/  MOV R3, 0x195d0 ;  /* 0x000195d000037802 */ /* 0x000fe40000000f00 */
[----:B------:R-:W-:Y:S05]  /*195c0*/  CALL.REL.NOINC `($__internal_89_$__cuda_sm70_shflsync_idx_p) ;  /* 0x00002e4000007944 */ /* 0x000fea0003c00000 */
[----:B------:R-:W-:Y:S01]  /*195d0*/  IMAD.MOV.U32 R12, RZ, RZ, R195 ;  /* 0x000000ffff0c7224 */ /* 0x000fe200078e00c3 */
[----:B------:R-:W-:Y:S01]  /*195e0*/  MOV R195, R8 ;  /* 0x0000000800c37202 */ /* 0x000fe20000000f00 */
[----:B------:R-:W-:Y:S01]  /*195f0*/  IMAD.MOV.U32 R5, RZ, RZ, RZ ;  /* 0x000000ffff057224 */ /* 0x000fe200078e00ff */
[----:B------:R-:W-:Y:S01]  /*19600*/  MOV R2, R0 ;  /* 0x0000000000027202 */ /* 0x000fe20000000f00 */
[----:B------:R-:W-:Y:S01]  /*19610*/  IMAD.MOV.U32 R221, RZ, RZ, 0x1f ;  /* 0x0000001fffdd7424 */ /* 0x000fe200078e00ff */
[----:B------:R-:W-:-:S02]  /*19620*/  MOV R3, 0x19640 ;  /* 0x0001964000037802 */ /* 0x000fc40000000f00 */
[----:B------:R-:W-:Y:S05]  /*19630*/  CALL.REL.NOINC `($__internal_89_$__cuda_sm70_shflsync_idx_p) ;  /* 0x00002dd000007944 */ /* 0x000fea0003c00000 */
[----:B------:R-:W-:Y:S01]  /*19640*/  MOV R9, R195 ;  /* 0x000000c300097202 */ /* 0x000fe20000000f00 */
[----:B------:R-:W-:Y:S05]  /*19650*/  BRA `(.L_x_5460) ;  /* 0xfffe6fd000007947 */ /* 0x000fea000383ffff */
.L_x_5286:
[----:B------:R-:W-:Y:S01]  /*19660*/  IMAD.MOV.U32 R195, RZ, RZ, R4 ;  /* 0x000000ffffc37224 */ /* 0x000fe200078e0004 */
[----:B------:R-:W-:Y:S01]  /*19670*/  MOV R2, R0 ;  /* 0x0000000000027202 */ /* 0x000fe20000000f00 */
[----:B------:R-:W-:Y:S01]  /*19680*/  IMAD.MOV.U32 R221, RZ, RZ, 0x1f ;  /* 0x0000001fffdd7424 */ /* 0x000fe200078e00ff */
[----:B------:R-:W-:-:S02]  /*19690*/  MOV R3, 0x196b0 ;  /* 0x000196b000037802 */ /* 0x000fc40000000f00 */
[----:B--23--:R-:W-:Y:S05]  /*196a0*/  CALL.REL.NOINC `($__internal_89_$__cuda_sm70_shflsync_idx_p) ;  /* 0x00002d6000007944 */ /* 0x00cfea0003c00000 */
[----:B------:R-:W-:Y:S01]  /*196b0*/  MOV R5, R195 ;  /* 0x000000c300057202 */ /* 0x000fe20000000f00 */
[----:B------:R-:W-:Y:S05]  /*196c0*/  BRA `(.L_x_5285) ;  /* 0xfffe6fc000007947 */ /* 0x000fea000383ffff */
.L_x_5305:
[----:B------:R-:W-:Y:S01]  /*196d0*/  IMAD.MOV.U32 R195, RZ, RZ, R5 ;  /* 0x000000ffffc37224 */ /* 0x000fe200078e0005 */
[----:B------:R-:W-:Y:S01]  /*196e0*/  MOV R2, RZ ;  /* 0x000000ff00027202 */ /* 0x000fe20000000f00 */
[----:B------:R-:W-:Y:S01]  /*196f0*/  IMAD.MOV.U32 R221, RZ, RZ, 0x181f ;  /* 0x0000181fffdd7424 */ /* 0x000fe200078e00ff */
[----:B------:R-:W-:-:S02]  /*19700*/  MOV R3, 0x19720 ;  /* 0x0001972000037802 */ /* 0x000fc40000000f00 */
[----:B-----5:R-:W-:Y:S05]  /*19710*/  CALL.REL.NOINC `($__internal_89_$__cuda_sm70_shflsync_idx_p) ;  /* 0x00002cf000007944 */ /* 0x020fea0003c00000 */
[----:B------:R-:W-:Y:S01]  /*19720*/  MOV R4, R195 ;  /* 0x000000c300047202 */ /* 0x000fe20000000f00 */
[----:B------:R-:W-:Y:S05]  /*19730*/  BRA `(.L_x_5461) ;  /* 0xfffe951000007947 */ /* 0x000fea000383ffff */
.L_x_5306:
[----:B------:R-:W-:Y:S01]  /*19740*/  IMAD.MOV.U32 R195, RZ, RZ, R14 ;  /* 0x000000ffffc37224 */ /* 0x000fe200078e000e */
[----:B------:R-:W-:Y:S01]  /*19750*/  MOV R2, RZ ;  /* 0x000000ff00027202 */ /* 0x000fe20000000f00 */
[----:B------:R-:W-:Y:S01]  /*19760*/  IMAD.MOV.U32 R221, RZ, RZ, 0x181f ;  /* 0x0000181fffdd7424 */ /* 0x000fe200078e00ff */
[----:B------:R-:W-:-:S02]  /*19770*/  MOV R3, 0x19790 ;  /* 0x0001979000037802 */ /* 0x000fc40000000f00 */
[----:B-12--5:R-:W-:Y:S05]  /*19780*/  CALL.REL.NOINC `($__internal_89_$__cuda_sm70_shflsync_idx_p) ;  /* 0x00002c8000007944 */ /* 0x026fea0003c00000 */
[----:B------:R-:W-:Y:S01]  /*19790*/  MOV R0, R195 ;  /* 0x000000c300007202 */ /* 0x000fe20000000f00 */
[----:B------:R-:W-:Y:S05]  /*197a0*/  BRA `(.L_x_5462) ;  /* 0xfffe94c000007947 */ /* 0x000fea000383ffff */
.L_x_5309:
[----:B------:R-:W-:Y:S01]  /*197b0*/  IMAD.MOV.U32 R195, RZ, RZ, R5 ;  /* 0x000000ffffc37224 */ /* 0x000fe200078e0005 */
[----:B--2---:R-:W-:Y:S01]  /*197c0*/  MOV R2, 0x1 ;  /* 0x0000000100027802 */ /* 0x004fe20000000f00 */
[----:B------:R-:W-:Y:S01]  /*197d0*/  IMAD.MOV.U32 R221, RZ, RZ, 0x181f ;  /* 0x0000181fffdd7424 */ /* 0x000fe200078e00ff */
[----:B------:R-:W-:-:S02]  /*197e0*/  MOV R3, 0x19800 ;  /* 0x0001980000037802 */ /* 0x000fc40000000f00 */
[----:B-1-345:R-:W-:Y:S05]  /*197f0*/  CALL.REL.NOINC `($__internal_89_$__cuda_sm70_shflsync_idx_p) ;  /* 0x00002c1000007944 */ /* 0x03afea0003c00000 */
[----:B------:R-:W-:Y:S01]  /*19800*/  IMAD.MOV.U32 R4, RZ, RZ, R195 ;  /* 0x000000ffff047224 */ /* 0x000fe200078e00c3 */
[----:B------:R-:W-:Y:S01]  /*19810*/  MOV R2, 0x1 ;  /* 0x0000000100027802 */ /* 0x000fe20000000f00 */
[----:B------:R-:W-:Y:S01]  /*19820*/  IMAD.MOV.U32 R195, RZ, RZ, R14 ;  /* 0x000000ffffc37224 */ /* 0x000fe200078e000e */
[----:B------:R-:W-:-:S02]  /*19830*/  MOV R221, 0x181f ;  /* 0x0000181f00dd7802 */ /* 0x000fc40000000f00 */
[----:B------:R-:W-:Y:S02]  /*19840*/  MOV R3, 0x19860 ;  /* 0x0001986000037802 */ /* 0x000fe40000000f00 */
[----:B------:R-:W-:Y:S05]  /*19850*/  CALL.REL.NOINC `($__internal_89_$__cuda_sm70_shflsync_idx_p) ;  /* 0x00002bb000007944 */ /* 0x000fea0003c00000 */
[----:B------:R-:W-:Y:S01]  /*19860*/  MOV R0, R195 ;  /* 0x000000c300007202 */ /* 0x000fe20000000f00 */
[----:B------:R-:W-:Y:S05]  /*19870*/  BRA `(.L_x_5463) ;  /* 0xfffe95b000007947 */ /* 0x000fea000383ffff */
.L_x_5312:
[----:B------:R-:W-:Y:S01]  /*19880*/  IMAD.MOV.U32 R195, RZ, RZ, R5 ;  /* 0x000000ffffc37224 */ /* 0x000fe200078e0005 */
[----:B-1----:R-:W-:Y:S01]  /*19890*/  MOV R2, 0x2 ;  /* 0x0000000200027802 */ /* 0x002fe20000000f00 */
[----:B------:R-:W-:Y:S01]  /*198a0*/  IMAD.MOV.U32 R221, RZ, RZ, 0x181f ;  /* 0x0000181fffdd7424 */ /* 0x000fe200078e00ff */
[----:B------:R-:W-:Y:S02]  /*198b0*/  MOV R3, 0x198d0 ;  /* 0x000198d000037802 */ /* 0x000fe40000000f00 */
[----:B--2345:R-:W-:Y:S05]  /*198c0*/  CALL.REL.NOINC `($__internal_89_$__cuda_sm70_shflsync_idx_p) ;  /* 0x00002b4000007944 */ /* 0x03cfea0003c00000 */
[----:B------:R-:W-:Y:S01]  /*198d0*/  MOV R4, R195 ;  /* 0x000000c300047202 */ /* 0x000fe20000000f00 */
[----:B------:R-:W-:Y:S05]  /*198e0*/  BRA `(.L_x_5464) ;  /* 0xfffe96e000007947 */ /* 0x000fea000383ffff */
.L_x_5313:
[----:B------:R-:W-:Y:S01]  /*198f0*/  IMAD.MOV.U32 R195, RZ, RZ, R14 ;  /* 0x000000ffffc37224 */ /* 0x000fe200078e000e */
[----:B------:R-:W-:Y:S01]  /*19900*/  MOV R2, 0x2 ;  /* 0x0000000200027802 */ /* 0x000fe20000000f00 */
[----:B------:R-:W-:Y:S01]  /*19910*/  IMAD.MOV.U32 R221, RZ, RZ, 0x181f ;  /* 0x0000181fffdd7424 */ /* 0x000fe200078e00ff */
[----:B------:R-:W-:Y:S02]  /*19920*/  MOV R3, 0x19940 ;  /* 0x0001994000037802 */ /* 0x000fe40000000f00 */
[----:B-12345:R-:W-:Y:S05]  /*19930*/  CALL.REL.NOINC `($__internal_89_$__cuda_sm70_shflsync_idx_p) ;  /* 0x00002ad000007944 */ /* 0x03efea0003c00000 */
[----:B------:R-:W-:Y:S01]  /*19940*/  MOV R0, R195 ;  /* 0x000000c300007202 */ /* 0x000fe20000000f00 */
[----:B------:R-:W-:Y:S05]  /*19950*/  BRA `(.L_x_5465) ;  /* 0xfffe969000007947 */ /* 0x000fea000383ffff */
.L_x_5316:
[----:B------:R-:W-:Y:S01]  /*19960*/  IMAD.MOV.U32 R195, RZ, RZ, R5 ;  /* 0x000000ffffc37224 */ /* 0x000fe200078e0005 */
[----:B-1----:R-:W-:Y:S01]  /*19970*/  MOV R2, 0x3 ;  /* 0x0000000300027802 */ /* 0x002fe20000000f00 */
[----:B------:R-:W-:Y:S01]  /*19980*/  IMAD.MOV.U32 R221, RZ, RZ, 0x181f ;  /* 0x0000181fffdd7424 */ /* 0x000fe200078e00ff */
[----:B------:R-:W-:-:S02]  /*19990*/  MOV R3, 0x199b0 ;  /* 0x000199b000037802 */ /* 0x000fc40000000f00 */
[----:B--2345:R-:W-:Y:S05]  /*199a0*/  CALL.REL.NOINC `($__internal_89_$__cuda_sm70_shflsync_idx_p) ;  /* 0x00002a6000007944 */ /* 0x03cfea0003c00000 */
        /* <DEDUP_REMOVED lines=8> */
.L_x_5319:
[----:B------:R-:W-:Y:S01]  /*19a30*/  IMAD.MOV.U32 R195, RZ, RZ, R5 ;  /* 0x000000ffffc37224 */ /* 0x000fe200078e0005 */
[----:B------:R-:W-:Y:S01]  /*19a40*/  MOV R2, RZ ;  /* 0x000000ff00027202 */ /* 0x000fe20000000f00 */
[----:B------:R-:W-:Y:S01]  /*19a50*/  IMAD.MOV.U32 R221, RZ, RZ, 0x181f ;  /* 0x0000181fffdd7424 */ /* 0x000fe200078e00ff */
[----:B------:R-:W-:Y:S02]  /*19a60*/  MOV R3, 0x19a80 ;  /* 0x00019a8000037802 */ /* 0x000fe40000000f00 */
[----:B------:R-:W-:Y:S05]  /*19a70*/  CALL.REL.NOINC `($__internal_89_$__cuda_sm70_shflsync_idx_p) ;  /* 0x0000299000007944 */ /* 0x000fea0003c00000 */
[----:B------:R-:W-:Y:S01]  /*19a80*/  MOV R4, R195 ;  /* 0x000000c300047202 */ /* 0x000fe20000000f00 */
[----:B------:R-:W-:Y:S05]  /*19a90*/  BRA `(.L_x_5467) ;  /* 0xfffeb1d000007947 */ /* 0x000fea000383ffff */
.L_x_5320:
[----:B------:R-:W-:Y:S01]  /*19aa0*/  IMAD.MOV.U32 R195, RZ, RZ, R10 ;  /* 0x000000ffffc37224 */ /* 0x000fe200078e000a */
[----:B------:R-:W-:Y:S01]  /*19ab0*/  MOV R2, RZ ;  /* 0x000000ff00027202 */ /* 0x000fe20000000f00 */
[----:B------:R-:W-:Y:S01]  /*19ac0*/  IMAD.MOV.U32 R221, RZ, RZ, 0x181f ;  /* 0x0000181fffdd7424 */ /* 0x000fe200078e00ff */
[----:B------:R-:W-:Y:S02]  /*19ad0*/  MOV R3, 0x19af0 ;  /* 0x00019af000037802 */ /* 0x000fe40000000f00 */
[----:B-12---:R-:W-:Y:S05]  /*19ae0*/  CALL.REL.NOINC `($__internal_89_$__cuda_sm70_shflsync_idx_p) ;  /* 0x0000292000007944 */ /* 0x006fea0003c00000 */
        /* <DEDUP_REMOVED lines=27> */
[----:B--2---:R-:W-:Y:S05]  /*19ca0*/  CALL.REL.NOINC `($__internal_89_$__cuda_sm70_shflsync_idx_p) ;  /* 0x0000276000007944 */ /* 0x004fea0003c00000 */
[----:B------:R-:W-:Y:S01]  /*19cb0*/  IMAD.MOV.U32 R4, RZ, RZ, R195 ;  /* 0x000000ffff047224 */ /* 0x000fe200078e00c3 */
[----:B------:R-:W-:Y:S01]  /*19cc0*/  MOV R2, 0x1 ;  /* 0x0000000100027802 */ /* 0x000fe20000000f00 */
[----:B------:R-:W-:Y:S01]  /*19cd0*/  IMAD.MOV.U32 R195, RZ, RZ, R10 ;  /* 0x000000ffffc37224 */ /* 0x000fe200078e000a */
[----:B------:R-:W-:Y:S02]  /*19ce0*/  MOV R221, 0x181f ;  /* 0x0000181f00dd7802 */ /* 0x000fe40000000f00 */
[----:B------:R-:W-:Y:S02]  /*19cf0*/  MOV R3, 0x19d10 ;  /* 0x00019d1000037802 */ /* 0x000fe40000000f00 */
[----:B------:R-:W-:Y:S05]  /*19d00*/  CALL.REL.NOINC `($__internal_89_$__cuda_sm70_shflsync_idx_p) ;  /* 0x0000270000007944 */ /* 0x000fea0003c00000 */
[----:B------:R-:W-:Y:S01]  /*19d10*/  MOV R0, R195 ;  /* 0x000000c300007202 */ /* 0x000fe20000000f00 */
[----:B------:R-:W-:Y:S05]  /*19d20*/  BRA `(.L_x_5468) ;  /* 0xfffeb0e000007947 */ /* 0x000fea000383ffff */
.L_x_5321:
[----:B------:R-:W-:Y:S01]  /*19d30*/  IMAD.MOV.U32 R195, RZ, RZ, R4 ;  /* 0x000000ffffc37224 */ /* 0x000fe200078e0004 */
[----:B------:R-:W-:Y:S01]  /*19d40*/  MOV R2, RZ ;  /* 0x000000ff00027202 */ /* 0x000fe20000000f00 */
[----:B------:R-:W-:Y:S01]  /*19d50*/  IMAD.MOV.U32 R221, RZ, RZ, 0x1c1f ;  /* 0x00001c1fffdd7424 */ /* 0x000fe200078e00ff */
[----:B------:R-:W-:-:S02]  /*19d60*/  MOV R3, 0x19d80 ;  /* 0x00019d8000037802 */ /* 0x000fc40000000f00 */
[----:B------:R-:W-:Y:S05]  /*19d70*/  CALL.REL.NOINC `($__internal_89_$__cuda_sm70_shflsync_idx_p) ;  /* 0x0000269000007944 */ /* 0x000fea0003c00000 */
[----:B------:R-:W-:Y:S01]  /*19d80*/  MOV R3, R195 ;  /* 0x000000c300037202 */ /* 0x000fe20000000f00 */
[----:B------:R-:W-:Y:S05]  /*19d90*/  BRA `(.L_x_5469) ;  /* 0xfffeb33000007947 */ /* 0x000fea000383ffff */
.L_x_5326:
[----:B------:R-:W-:Y:S01]  /*19da0*/  IMAD.MOV.U32 R195, RZ, RZ, R4 ;  /* 0x000000ffffc37224 */ /* 0x000fe200078e0004 */
[----:B------:R-:W-:Y:S01]  /*19db0*/  MOV R2, 0x1 ;  /* 0x0000000100027802 */ /* 0x000fe20000000f00 */
[----:B------:R-:W-:Y:S01]  /*19dc0*/  IMAD.MOV.U32 R221, RZ, RZ, 0x1c1f ;  /* 0x00001c1fffdd7424 */ /* 0x000fe200078e00ff */
[----:B------:R-:W-:-:S02]  /*19dd0*/  MOV R3, 0x19df0 ;  /* 0x00019df000037802 */ /* 0x000fc40000000f00 */
[----:B-1----:R-:W-:Y:S05]  /*19de0*/  CALL.REL.NOINC `($__internal_89_$__cuda_sm70_shflsync_idx_p) ;  /* 0x0000262000007944 */ /* 0x002fea0003c00000 */
[----:B------:R-:W-:Y:S01]  /*19df0*/  MOV R3, R195 ;  /* 0x000000c300037202 */ /* 0x000fe20000000f00 */
[----:B------:R-:W-:Y:S05]  /*19e00*/  BRA `(.L_x_5470) ;  /* 0xfffeb7a000007947 */ /* 0x000fea000383ffff */
.L_x_5331:
[----:B------:R-:W-:Y:S01]  /*19e10*/  IMAD.MOV.U32 R132, RZ, RZ, R4 ;  /* 0x000000ffff847224 */ /* 0x000fe200078e0004 */
[----:B------:R-:W-:-:S02]  /*19e20*/  MOV R0, 0x2 ;  /* 0x0000000200007802 */ /* 0x000fc40000000f00 */
[----:B------:R-:W-:Y:S02]  /*19e30*/  MOV R2, 0x19e50 ;  /* 0x00019e5000027802 */ /* 0x000fe40000000f00 */
[----:B------:R-:W-:Y:S05]  /*19e40*/  CALL.REL.NOINC `($__internal_88_$__cuda_sm70_shflsync_bfly_p) ;  /* 0x0000256000007944 */ /* 0x000fea0003c00000 */
[----:B------:R-:W-:Y:S05]  /*19e50*/  BRA `(.L_x_5471) ;  /* 0xfffebe0000007947 */ /* 0x000fea000383ffff */
.L_x_5332:
[----:B------:R-:W-:Y:S01]  /*19e60*/  IMAD.MOV.U32 R132, RZ, RZ, R4 ;  /* 0x000000ffff847224 */ /* 0x000fe200078e0004 */
[----:B------:R-:W-:Y:S02]  /*19e70*/  MOV R0, 0x1 ;  /* 0x0000000100007802 */ /* 0x000fe40000000f00 */
[----:B------:R-:W-:Y:S02]  /*19e80*/  MOV R2, 0x19ea0 ;  /* 0x00019ea000027802 */ /* 0x000fe40000000f00 */
[----:B------:R-:W-:Y:S05]  /*19e90*/  CALL.REL.NOINC `($__internal_88_$__cuda_sm70_shflsync_bfly_p) ;  /* 0x0000251000007944 */ /* 0x000fea0003c00000 */
[----:B------:R-:W-:Y:S01]  /*19ea0*/  FMNMX.FTZ R133, R4, R0, !PT ;  /* 0x0000000004857209 */ /* 0x000fe20007810000 */
[----:B------:R-:W-:Y:S01]  /*19eb0*/  IMAD.MOV.U32 R132, RZ, RZ, R5 ;  /* 0x000000ffff847224 */ /* 0x000fe200078e0005 */
[----:B------:R-:W-:Y:S01]  /*19ec0*/  MOV R2, 0x19ef0 ;  /* 0x00019ef000027802 */ /* 0x000fe20000000f00 */
[----:B------:R-:W-:Y:S02]  /*19ed0*/  IMAD.MOV.U32 R0, RZ, RZ, 0x2 ;  /* 0x00000002ff007424 */ /* 0x000fe400078e00ff */
[----:B------:R-:W-:Y:S05]  /*19ee0*/  CALL.REL.NOINC `($__internal_88_$__cuda_sm70_shflsync_bfly_p) ;  /* 0x000024c000007944 */ /* 0x000fea0003c00000 */
[----:B------:R-:W-:Y:S01]  /*19ef0*/  FMNMX.FTZ R5, R5, R0, !PT ;  /* 0x0000000005057209 */ /* 0x000fe20007810000 */
[----:B------:R-:W-:Y:S01]  /*19f00*/  IMAD.MOV.U32 R0, RZ, RZ, 0x1 ;  /* 0x00000001ff007424 */ /* 0x000fe200078e00ff */
[----:B------:R-:W-:-:S03]  /*19f10*/  MOV R2, 0x19f40 ;  /* 0x00019f4000027802 */ /* 0x000fc60000000f00 */
[----:B------:R-:W-:Y:S02]  /*19f20*/  IMAD.MOV.U32 R132, RZ, RZ, R5 ;  /* 0x000000ffff847224 */ /* 0x000fe400078e0005 */
[----:B------:R-:W-:Y:S05]  /*19f30*/  CALL.REL.NOINC `($__internal_88_$__cuda_sm70_shflsync_bfly_p) ;  /* 0x0000247000007944 */ /* 0x000fea0003c00000 */
[----:B------:R-:W-:Y:S01]  /*19f40*/  MOV R3, R0 ;  /* 0x0000000000037202 */ /* 0x000fe20000000f00 */
[----:B------:R-:W-:Y:S05]  /*19f50*/  BRA `(.L_x_5472) ;  /* 0xfffebd7000007947 */ /* 0x000fea000383ffff */
.L_x_5340:
[----:B------:R-:W-:Y:S01]  /*19f60*/  MOV R2, RZ ;  /* 0x000000ff00027202 */ /* 0x000fe20000000f00 */
[----:B------:R-:W-:Y:S01]  /*19f70*/  IMAD.MOV.U32 R195, RZ, RZ, R5 ;  /* 0x000000ffffc37224 */ /* 0x000fe200078e0005 */
[----:B------:R-:W-:Y:S01]  /*19f80*/  MOV R3, 0x19fb0 ;  /* 0x00019fb000037802 */ /* 0x000fe20000000f00 */
[----:B------:R-:W-:Y:S02]  /*19f90*/  IMAD.MOV.U32 R221, RZ, RZ, 0x181f ;  /* 0x0000181fffdd7424 */ /* 0x000fe400078e00ff */
[----:B-1234-:R-:W-:Y:S05]  /*19fa0*/  CALL.REL.NOINC `($__internal_89_$__cuda_sm70_shflsync_idx_p) ;  /* 0x0000246000007944 */ /* 0x01efea0003c00000 */
[----:B------:R-:W-:Y:S01]  /*19fb0*/  MOV R4, R195 ;  /* 0x000000c300047202 */ /* 0x000fe20000000f00 */
[----:B------:R-:W-:-:S05]  /*19fc0*/  BRA `(.L_x_5473) ;  /* 0xfffed5c000007947 */ /* 0x000fca000383ffff */
.L_x_5341:
[----:B------:R-:W-:Y:S01]  /*19fd0*/  MOV R2, RZ ;  /* 0x000000ff00027202 */ /* 0x000fe20000000f00 */
[----:B------:R-:W-:Y:S01]  /*19fe0*/  IMAD.MOV.U32 R195, RZ, RZ, R20 ;  /* 0x000000ffffc37224 */ /* 0x000fe200078e0014 */
[----:B------:R-:W-:Y:S01]  /*19ff0*/  MOV R3, 0x1a020 ;  /* 0x0001a02000037802 */ /* 0x000fe20000000f00 */
[----:B------:R-:W-:Y:S02]  /*1a000*/  IMAD.MOV.U32 R221, RZ, RZ, 0x181f ;  /* 0x0000181fffdd7424 */ /* 0x000fe400078e00ff */
[----:B-1234-:R-:W-:Y:S05]  /*1a010*/  CALL.REL.NOINC `($__internal_89_$__cuda_sm70_shflsync_idx_p) ;  /* 0x000023f000007944 */ /* 0x01efea0003c00000 */
        /* <DEDUP_REMOVED lines=27> */
[----:B-1----:R-:W-:Y:S05]  /*1a1d0*/  CALL.REL.NOINC `($__internal_89_$__cuda_sm70_shflsync_idx_p) ;  /* 0x0000223000007944 */ /* 0x002fea0003c00000 */
[----:B------:R-:W-:Y:S01]  /*1a1e0*/  MOV R2, 0x1 ;  /* 0x0000000100027802 */ /* 0x000fe20000000f00 */
[----:B------:R-:W-:Y:S01]  /*1a1f0*/  IMAD.MOV.U32 R4, RZ, RZ, R195 ;  /* 0x000000ffff047224 */ /* 0x000fe200078e00c3 */
[----:B------:R-:W-:Y:S01]  /*1a200*/  MOV R221, 0x181f ;  /* 0x0000181f00dd7802 */ /* 0x000fe20000000f00 */
[----:B------:R-:W-:Y:S01]  /*1a210*/  IMAD.MOV.U32 R195, RZ, RZ, R20 ;  /* 0x000000ffffc37224 */ /* 0x000fe200078e0014 */
[----:B------:R-:W-:Y:S02]  /*1a220*/  MOV R3, 0x1a240 ;  /* 0x0001a24000037802 */ /* 0x000fe40000000f00 */
[----:B------:R-:W-:Y:S05]  /*1a230*/  CALL.REL.NOINC `($__internal_89_$__cuda_sm70_shflsync_idx_p) ;  /* 0x000021d000007944 */ /* 0x000fea0003c00000 */
[----:B------:R-:W-:Y:S01]  /*1a240*/  MOV R0, R195 ;  /* 0x000000c300007202 */ /* 0x000fe20000000f00 */
[----:B------:R-:W-:-:S05]  /*1a250*/  BRA `(.L_x_5474) ;  /* 0xfffed4d000007947 */ /* 0x000fca000383ffff */
.L_x_5344:
[----:B------:R-:W-:Y:S01]  /*1a260*/  MOV R2, RZ ;  /* 0x000000ff00027202 */ /* 0x000fe20000000f00 */
[----:B------:R-:W-:Y:S01]  /*1a270*/  IMAD.MOV.U32 R195, RZ, RZ, R133 ;  /* 0x000000ffffc37224 */ /* 0x000fe200078e0085 */
[----:B------:R-:W-:Y:S01]  /*1a280*/  MOV R3, 0x1a2b0 ;  /* 0x0001a2b000037802 */ /* 0x000fe20000000f00 */
[----:B------:R-:W-:Y:S02]  /*1a290*/  IMAD.MOV.U32 R221, RZ, RZ, 0x181f ;  /* 0x0000181fffdd7424 */ /* 0x000fe400078e00ff */
[----:B------:R-:W-:Y:S05]  /*1a2a0*/  CALL.REL.NOINC `($__internal_89_$__cuda_sm70_shflsync_idx_p) ;  /* 0x0000216000007944 */ /* 0x000fea0003c00000 */
[----:B------:R-:W-:Y:S01]  /*1a2b0*/  MOV R132, R195 ;  /* 0x000000c300847202 */ /* 0x000fe20000000f00 */
[----:B------:R-:W-:-:S05]  /*1a2c0*/  BRA `(.L_x_5475) ;  /* 0xfffee5a000007947 */ /* 0x000fca000383ffff */
.L_x_5345:
[----:B------:R-:W-:Y:S01]  /*1a2d0*/  MOV R2, RZ ;  /* 0x000000ff00027202 */ /* 0x000fe20000000f00 */
[----:B------:R-:W-:Y:S01]  /*1a2e0*/  IMAD.MOV.U32 R195, RZ, RZ, R170 ;  /* 0x000000ffffc37224 */ /* 0x000fe200078e00aa */
[----:B------:R-:W-:Y:S01]  /*1a2f0*/  MOV R3, 0x1a320 ;  /* 0x0001a32000037802 */ /* 0x000fe20000000f00 */
[----:B------:R-:W-:Y:S02]  /*1a300*/  IMAD.MOV.U32 R221, RZ, RZ, 0x181f ;  /* 0x0000181fffdd7424 */ /* 0x000fe400078e00ff */
[----:B-12---:R-:W-:Y:S05]  /*1a310*/  CALL.REL.NOINC `($__internal_89_$__cuda_sm70_shflsync_idx_p) ;  /* 0x000020f000007944 */ /* 0x006fea0003c00000 */
        /* <DEDUP_REMOVED lines=27> */
[----:B------:R-:W-:Y:S05]  /*1a4d0*/  CALL.REL.NOINC `($__internal_89_$__cuda_sm70_shflsync_idx_p) ;  /* 0x00001f3000007944 */ /* 0x000fea0003c00000 */
        /* <DEDUP_REMOVED lines=8> */
.L_x_5346:
[----:B------:R-:W-:Y:S01]  /*1a560*/  MOV R2, RZ ;  /* 0x000000ff00027202 */ /* 0x000fe20000000f00 */
[----:B------:R-:W-:Y:S01]  /*1a570*/  IMAD.MOV.U32 R195, RZ, RZ, R132 ;  /* 0x000000ffffc37224 */ /* 0x000fe200078e0084 */
[----:B------:R-:W-:Y:S01]  /*1a580*/  MOV R3, 0x1a5b0 ;  /* 0x0001a5b000037802 */ /* 0x000fe20000000f00 */
[----:B------:R-:W-:Y:S02]  /*1a590*/  IMAD.MOV.U32 R221, RZ, RZ, 0x1c1f ;  /* 0x00001c1fffdd7424 */ /* 0x000fe400078e00ff */
[----:B------:R-:W-:Y:S05]  /*1a5a0*/  CALL.REL.NOINC `($__internal_89_$__cuda_sm70_shflsync_idx_p) ;  /* 0x00001e6000007944 */ /* 0x000fea0003c00000 */
[----:B------:R-:W-:Y:S01]  /*1a5b0*/  MOV R3, R195 ;  /* 0x000000c300037202 */ /* 0x000fe20000000f00 */
[----:B------:R-:W-:-:S05]  /*1a5c0*/  BRA `(.L_x_5477) ;  /* 0xfffee70000007947 */ /* 0x000fca000383ffff */
.L_x_5351:
[----:B------:R-:W-:Y:S01]  /*1a5d0*/  MOV R2, 0x1 ;  /* 0x0000000100027802 */ /* 0x000fe20000000f00 */
[----:B------:R-:W-:Y:S01]  /*1a5e0*/  IMAD.MOV.U32 R195, RZ, RZ, R132 ;  /* 0x000000ffffc37224 */ /* 0x000fe200078e0084 */
[----:B------:R-:W-:Y:S01]  /*1a5f0*/  MOV R3, 0x1a620 ;  /* 0x0001a62000037802 */ /* 0x000fe20000000f00 */
[----:B------:R-:W-:Y:S02]  /*1a600*/  IMAD.MOV.U32 R221, RZ, RZ, 0x1c1f ;  /* 0x00001c1fffdd7424 */ /* 0x000fe400078e00ff */
[----:B-1----:R-:W-:Y:S05]  /*1a610*/  CALL.REL.NOINC `($__internal_89_$__cuda_sm70_shflsync_idx_p) ;  /* 0x00001df000007944 */ /* 0x002fea0003c00000 */
[----:B------:R-:W-:Y:S01]  /*1a620*/  MOV R3, R195 ;  /* 0x000000c300037202 */ /* 0x000fe20000000f00 */
[----:B------:R-:W-:-:S05]  /*1a630*/  BRA `(.L_x_5478) ;  /* 0xfffeeba000007947 */ /* 0x000fca000383ffff */
.L_x_5356:
[----:B------:R-:W-:Y:S02]  /*1a640*/  MOV R0, 0x2 ;  /* 0x0000000200007802 */ /* 0x000fe40000000f00 */
[----:B------:R-:W-:Y:S02]  /*1a650*/  MOV R2, 0x1a670 ;  /* 0x0001a67000027802 */ /* 0x000fe40000000f00 */
[----:B------:R-:W-:Y:S05]  /*1a660*/  CALL.REL.NOINC `($__internal_88_$__cuda_sm70_shflsync_bfly_p) ;  /* 0x00001d4000007944 */ /* 0x000fea0003c00000 */
[----:B------:R-:W-:-:S05]  /*1a670*/  BRA `(.L_x_5479) ;  /* 0xfffef26000007947 */ /* 0x000fca000383ffff */
.L_x_5357:
        /* <DEDUP_REMOVED lines=10> */
[----:B------:R-:W-:Y:S02]  /*1a720*/  MOV R2, 0x1a740 ;  /* 0x0001a74000027802 */ /* 0x000fe40000000f00 */
[----:B------:R-:W-:Y:S05]  /*1a730*/  CALL.REL.NOINC `($__internal_88_$__cuda_sm70_shflsync_bfly_p) ;  /* 0x00001c7000007944 */ /* 0x000fea0003c00000 */
[----:B------:R-:W-:-:S05]  /*1a740*/  BRA `(.L_x_5480) ;  /* 0xfffef20000007947 */ /* 0x000fca000383ffff */
.L_x_5366:
[----:B------:R-:W-:Y:S01]  /*1a750*/  MOV R2, RZ ;  /* 0x000000ff00027202 */ /* 0x000fe20000000f00 */
[----:B------:R-:W-:Y:S01]  /*1a760*/  IMAD.MOV.U32 R195, RZ, RZ, R5 ;  /* 0x000000ffffc37224 */ /* 0x000fe200078e0005 */
[----:B------:R-:W-:Y:S01]  /*1a770*/  MOV R3, 0x1a7a0 ;  /* 0x0001a7a000037802 */ /* 0x000fe20000000f00 */
[----:B------:R-:W-:Y:S02]  /*1a780*/  IMAD.MOV.U32 R221, RZ, RZ, 0x181f ;  /* 0x0000181fffdd7424 */ /* 0x000fe400078e00ff */
[----:B-1234-:R-:W-:Y:S05]  /*1a790*/  CALL.REL.NOINC `($__internal_89_$__cuda_sm70_shflsync_idx_p) ;  /* 0x00001c7000007944 */ /* 0x01efea0003c00000 */
[----:B------:R-:W-:Y:S01]  /*1a7a0*/  MOV R4, R195 ;  /* 0x000000c300047202 */ /* 0x000fe20000000f00 */
[----:B------:R-:W-:-:S05]  /*1a7b0*/  BRA `(.L_x_5481) ;  /* 0xffff12f000007947 */ /* 0x000fca000383ffff */
.L_x_5367:
        /* <DEDUP_REMOVED lines=41> */
.L_x_5370:
[----:B------:R-:W-:Y:S01]  /*1aa50*/  MOV R2, RZ ;  /* 0x000000ff00027202 */ /* 0x000fe20000000f00 */
[----:B------:R-:W-:Y:S01]  /*1aa60*/  IMAD.MOV.U32 R195, RZ, RZ, R133 ;  /* 0x000000ffffc37224 */ /* 0x000fe200078e0085 */
[----:B------:R-:W-:Y:S01]  /*1aa70*/  MOV R3, 0x1aaa0 ;  /* 0x0001aaa000037802 */ /* 0x000fe20000000f00 */
[----:B------:R-:W-:Y:S02]  /*1aa80*/  IMAD.MOV.U32 R221, RZ, RZ, 0x181f ;  /* 0x0000181fffdd7424 */ /* 0x000fe400078e00ff */
[----:B------:R-:W-:Y:S05]  /*1aa90*/  CALL.REL.NOINC `($__internal_89_$__cuda_sm70_shflsync_idx_p) ;  /* 0x0000197000007944 */ /* 0x000fea0003c00000 */
[----:B------:R-:W-:Y:S01]  /*1aaa0*/  MOV R132, R195 ;  /* 0x000000c300847202 */ /* 0x000fe20000000f00 */
[----:B------:R-:W-:-:S05]  /*1aab0*/  BRA `(.L_x_5483) ;  /* 0xffff22d000007947 */ /* 0x000fca000383ffff */
.L_x_5371:
        /* <DEDUP_REMOVED lines=41> */
.L_x_5372:
[----:B------:R-:W-:Y:S02]  /*1ad50*/  MOV R0, 0x2 ;  /* 0x0000000200007802 */ /* 0x000fe40000000f00 */
[----:B------:R-:W-:Y:S02]  /*1ad60*/  MOV R2, 0x1ad80 ;  /* 0x0001ad8000027802 */ /* 0x000fe40000000f00 */
[----:B------:R-:W-:Y:S05]  /*1ad70*/  CALL.REL.NOINC `($__internal_88_$__cuda_sm70_shflsync_bfly_p) ;  /* 0x0000163000007944 */ /* 0x000fea0003c00000 */
[----:B------:R-:W-:-:S05]  /*1ad80*/  BRA `(.L_x_5485) ;  /* 0xffff259000007947 */ /* 0x000fca000383ffff */
.L_x_5373:
        /* <DEDUP_REMOVED lines=13> */
.L_x_5376:
[----:B------:R-:W-:Y:S01]  /*1ae60*/  MOV R2, RZ ;  /* 0x000000ff00027202 */ /* 0x000fe20000000f00 */
[----:B------:R-:W-:Y:S01]  /*1ae70*/  IMAD.MOV.U32 R195, RZ, RZ, R4 ;  /* 0x000000ffffc37224 */ /* 0x000fe200078e0004 */
[----:B------:R-:W-:Y:S01]  /*1ae80*/  MOV R3, 0x1aeb0 ;  /* 0x0001aeb000037802 */ /* 0x000fe20000000f00 */
[----:B------:R-:W-:Y:S02]  /*1ae90*/  IMAD.MOV.U32 R221, RZ, RZ, 0x181f ;  /* 0x0000181fffdd7424 */ /* 0x000fe400078e00ff */
[----:B-1234-:R-:W-:Y:S05]  /*1aea0*/  CALL.REL.NOINC `($__internal_89_$__cuda_sm70_shflsync_idx_p) ;  /* 0x0000156000007944 */ /* 0x01efea0003c00000 */
[----:B------:R-:W-:Y:S01]  /*1aeb0*/  MOV R2, R195 ;  /* 0x000000c300027202 */ /* 0x000fe20000000f00 */
[----:B------:R-:W-:-:S05]  /*1aec0*/  BRA `(.L_x_5487) ;  /* 0xffff444000007947 */ /* 0x000fca000383ffff */
.L_x_5379:
[----:B------:R-:W-:Y:S01]  /*1aed0*/  MOV R2, RZ ;  /* 0x000000ff00027202 */ /* 0x000fe20000000f00 */
[----:B------:R-:W-:Y:S01]  /*1aee0*/  IMAD.MOV.U32 R195, RZ, RZ, R133 ;  /* 0x000000ffffc37224 */ /* 0x000fe200078e0085 */
[----:B------:R-:W-:Y:S01]  /*1aef0*/  MOV R3, 0x1af20 ;  /* 0x0001af2000037802 */ /* 0x000fe20000000f00 */
[----:B------:R-:W-:Y:S02]  /*1af00*/  IMAD.MOV.U32 R221, RZ, RZ, 0x181f ;  /* 0x0000181fffdd7424 */ /* 0x000fe400078e00ff */
[----:B------:R-:W-:Y:S05]  /*1af10*/  CALL.REL.NOINC `($__internal_89_$__cuda_sm70_shflsync_idx_p) ;  /* 0x000014f000007944 */ /* 0x000fea0003c00000 */
[----:B------:R-:W-:Y:S01]  /*1af20*/  MOV R132, R195 ;  /* 0x000000c300847202 */ /* 0x000fe20000000f00 */
[----:B------:R-:W-:-:S05]  /*1af30*/  BRA `(.L_x_5488) ;  /* 0xffff566000007947 */ /* 0x000fca000383ffff */
.L_x_5380:
[----:B------:R-:W-:Y:S01]  /*1af40*/  MOV R2, RZ ;  /* 0x000000ff00027202 */ /* 0x000fe20000000f00 */
[----:B------:R-:W-:Y:S01]  /*1af50*/  IMAD.MOV.U32 R195, RZ, RZ, R170 ;  /* 0x000000ffffc37224 */ /* 0x000fe200078e00aa */
[----:B------:R-:W-:Y:S01]  /*1af60*/  MOV R3, 0x1af90 ;  /* 0x0001af9000037802 */ /* 0x000fe20000000f00 */
[----:B------:R-:W-:Y:S02]  /*1af70*/  IMAD.MOV.U32 R221, RZ, RZ, 0x181f ;  /* 0x0000181fffdd7424 */ /* 0x000fe400078e00ff */
[----:B-12---:R-:W-:Y:S05]  /*1af80*/  CALL.REL.NOINC `($__internal_89_$__cuda_sm70_shflsync_idx_p) ;  /* 0x0000148000007944 */ /* 0x006fea0003c00000 */
[----:B------:R-:W-:Y:S01]  /*1af90*/  IADD3 R2, -R214, 0x10, RZ ;  /* 0x00000010d6027810 */ /* 0x000fe20007ffe1ff */
        /* <DEDUP_REMOVED lines=22> */
[----:B--2---:R-:W-:Y:S05]  /*1b100*/  CALL.REL.NOINC `($__internal_89_$__cuda_sm70_shflsync_idx_p) ;  /* 0x0000130000007944 */ /* 0x004fea0003c00000 */
        /* <DEDUP_REMOVED lines=8> */
.L_x_5381:
[----:B------:R-:W-:Y:S01]  /*1b190*/  MOV R2, RZ ;  /* 0x000000ff00027202 */ /* 0x000fe20000000f00 */
[----:B------:R-:W-:Y:S01]  /*1b1a0*/  IMAD.MOV.U32 R195, RZ, RZ, R132 ;  /* 0x000000ffffc37224 */ /* 0x000fe200078e0084 */
[----:B------:R-:W-:Y:S01]  /*1b1b0*/  MOV R3, 0x1b1e0 ;  /* 0x0001b1e000037802 */ /* 0x000fe20000000f00 */
[----:B------:R-:W-:Y:S02]  /*1b1c0*/  IMAD.MOV.U32 R221, RZ, RZ, 0x1c1f ;  /* 0x00001c1fffdd7424 */ /* 0x000fe400078e00ff */
[----:B------:R-:W-:Y:S05]  /*1b1d0*/  CALL.REL.NOINC `($__internal_89_$__cuda_sm70_shflsync_idx_p) ;  /* 0x0000123000007944 */ /* 0x000fea0003c00000 */
[----:B------:R-:W-:Y:S01]  /*1b1e0*/  MOV R3, R195 ;  /* 0x000000c300037202 */ /* 0x000fe20000000f00 */
[----:B------:R-:W-:-:S05]  /*1b1f0*/  BRA `(.L_x_5490) ;  /* 0xffff571000007947 */ /* 0x000fca000383ffff */
.L_x_5386:
[----:B------:R-:W-:Y:S01]  /*1b200*/  MOV R2, 0x1 ;  /* 0x0000000100027802 */ /* 0x000fe20000000f00 */
[----:B------:R-:W-:Y:S01]  /*1b210*/  IMAD.MOV.U32 R195, RZ, RZ, R132 ;  /* 0x000000ffffc37224 */ /* 0x000fe200078e0084 */
[----:B------:R-:W-:Y:S01]  /*1b220*/  MOV R3, 0x1b250 ;  /* 0x0001b25000037802 */ /* 0x000fe20000000f00 */
[----:B------:R-:W-:Y:S02]  /*1b230*/  IMAD.MOV.U32 R221, RZ, RZ, 0x1c1f ;  /* 0x00001c1fffdd7424 */ /* 0x000fe400078e00ff */
[----:B-1----:R-:W-:Y:S05]  /*1b240*/  CALL.REL.NOINC `($__internal_89_$__cuda_sm70_shflsync_idx_p) ;  /* 0x000011c000007944 */ /* 0x002fea0003c00000 */
[----:B------:R-:W-:Y:S01]  /*1b250*/  MOV R3, R195 ;  /* 0x000000c300037202 */ /* 0x000fe20000000f00 */
[----:B------:R-:W-:-:S05]  /*1b260*/  BRA `(.L_x_5491) ;  /* 0xffff5bb000007947 */ /* 0x000fca000383ffff */
.L_x_5391:
[----:B------:R-:W-:Y:S02]  /*1b270*/  MOV R0, 0x2 ;  /* 0x0000000200007802 */ /* 0x000fe40000000f00 */
[----:B------:R-:W-:Y:S02]  /*1b280*/  MOV R2, 0x1b2a0 ;  /* 0x0001b2a000027802 */ /* 0x000fe40000000f00 */
[----:B------:R-:W-:Y:S05]  /*1b290*/  CALL.REL.NOINC `($__internal_88_$__cuda_sm70_shflsync_bfly_p) ;  /* 0x0000111000007944 */ /* 0x000fea0003c00000 */
[----:B------:R-:W-:-:S05]  /*1b2a0*/  BRA `(.L_x_5492) ;  /* 0xffff627000007947 */ /* 0x000fca000383ffff */
.L_x_5392:
        /* <DEDUP_REMOVED lines=10> */
[----:B------:R-:W-:Y:S03]  /*1b350*/  MOV R2, 0x1b380 ;  /* 0x0001b38000027802 */ /* 0x000fe60000000f00 */
[----:B------:R-:W-:Y:S02]  /*1b360*/  IMAD.MOV.U32 R132, RZ, RZ, R4 ;  /* 0x000000ffff847224 */ /* 0x000fe400078e0004 */
[----:B------:R-:W-:Y:S05]  /*1b370*/  CALL.REL.NOINC `($__internal_88_$__cuda_sm70_shflsync_bfly_p) ;  /* 0x0000103000007944 */ /* 0x000fea0003c00000 */
[----:B------:R-:W-:-:S05]  /*1b380*/  BRA `(.L_x_5493) ;  /* 0xffff620000007947 */ /* 0x000fca000383ffff */
.L_x_5394:
[----:B------:R-:W-:Y:S01]  /*1b390*/  IMAD.MOV.U32 R132, RZ, RZ, R222 ;  /* 0x000000ffff847224 */ /* 0x000fe200078e00de */
[----:B------:R-:W-:-:S02]  /*1b3a0*/  MOV R0, 0x2 ;  /* 0x0000000200007802 */ /* 0x000fc40000000f00 */
[----:B------:R-:W-:Y:S02]  /*1b3b0*/  MOV R2, 0x1b3d0 ;  /* 0x0001b3d000027802 */ /* 0x000fe40000000f00 */
[----:B------:R-:W-:Y:S05]  /*1b3c0*/  CALL.REL.NOINC `($__internal_88_$__cuda_sm70_shflsync_bfly_p) ;  /* 0x00000fe000007944 */ /* 0x000fea0003c00000 */
[----:B------:R-:W-:Y:S05]  /*1b3d0*/  BRA `(.L_x_5494) ;  /* 0xffff7e5000007947 */ /* 0x000fea000383ffff */
.L_x_5395:
[----:B------:R-:W-:Y:S01]  /*1b3e0*/  IMAD.MOV.U32 R132, RZ, RZ, R4 ;  /* 0x000000ffff847224 */ /* 0x000fe200078e0004 */
[----:B------:R-:W-:Y:S02]  /*1b3f0*/  MOV R0, 0x1 ;  /* 0x0000000100007802 */ /* 0x000fe40000000f00 */
[----:B------:R-:W-:Y:S02]  /*1b400*/  MOV R2, 0x1b420 ;  /* 0x0001b42000027802 */ /* 0x000fe40000000f00 */
[----:B-1----:R-:W-:Y:S05]  /*1b410*/  CALL.REL.NOINC `($__internal_88_$__cuda_sm70_shflsync_bfly_p) ;  /* 0x00000f9000007944 */ /* 0x002fea0003c00000 */
[----:B------:R-:W-:Y:S01]  /*1b420*/  FADD.FTZ R4, R4, R0 ;  /* 0x0000000004047221 */ /* 0x000fe20000010000 */
[----:B------:R-:W-:Y:S02]  /*1b430*/  MOV R132, R220 ;  /* 0x000000dc00847202 */ /* 0x000fe40000000f00 */
[----:B------:R-:W-:Y:S02]  /*1b440*/  MOV R0, 0x2 ;  /* 0x0000000200007802 */ /* 0x000fe40000000f00 */
[----:B------:R-:W-:Y:S02]  /*1b450*/  MOV R2, 0x1b470 ;  /* 0x0001b47000027802 */ /* 0x000fe40000000f00 */
[----:B------:R-:W-:Y:S05]  /*1b460*/  CALL.REL.NOINC `($__internal_88_$__cuda_sm70_shflsync_bfly_p) ;  /* 0x00000f4000007944 */ /* 0x000fea0003c00000 */
[----:B------:R-:W-:Y:S01]  /*1b470*/  FADD.FTZ R5, R220, R0 ;  /* 0x00000000dc057221 */ /* 0x000fe20000010000 */
[----:B------:R-:W-:Y:S02]  /*1b480*/  MOV R0, 0x1 ;  /* 0x0000000100007802 */ /* 0x000fe40000000f00 */
[----:B------:R-:W-:-:S02]  /*1b490*/  MOV R2, 0x1b4c0 ;  /* 0x0001b4c000027802 */ /* 0x000fc40000000f00 */
[----:B------:R-:W-:Y:S02]  /*1b4a0*/  MOV R132, R5 ;  /* 0x0000000500847202 */ /* 0x000fe40000000f00 */
[----:B------:R-:W-:Y:S05]  /*1b4b0*/  CALL.REL.NOINC `($__internal_88_$__cuda_sm70_shflsync_bfly_p) ;  /* 0x00000ef000007944 */ /* 0x000fea0003c00000 */
[----:B------:R-:W-:Y:S01]  /*1b4c0*/  MOV R3, R0 ;  /* 0x0000000000037202 */ /* 0x000fe20000000f00 */
[----:B------:R-:W-:Y:S05]  /*1b4d0*/  BRA `(.L_x_5495) ;  /* 0xffff7dc000007947 */ /* 0x000fea000383ffff */
.L_x_5402:
[----:B--234-:R-:W-:Y:S01]  /*1b4e0*/  IMAD.MOV.U32 R195, RZ, RZ, R5 ;  /* 0x000000ffffc37224 */ /* 0x01cfe200078e0005 */
[----:B------:R-:W-:Y:S01]  /*1b4f0*/  MOV R2, RZ ;  /* 0x000000ff00027202 */ /* 0x000fe20000000f00 */
[----:B------:R-:W-:Y:S01]  /*1b500*/  IMAD.MOV.U32 R221, RZ, RZ, 0x181f ;  /* 0x0000181fffdd7424 */ /* 0x000fe200078e00ff */
[----:B------:R-:W-:Y:S02]  /*1b510*/  MOV R3, 0x1b530 ;  /* 0x0001b53000037802 */ /* 0x000fe40000000f00 */
[----:B-1----:R-:W-:Y:S05]  /*1b520*/  CALL.REL.NOINC `($__internal_89_$__cuda_sm70_shflsync_idx_p) ;  /* 0x00000ee000007944 */ /* 0x002fea0003c00000 */
[----:B------:R-:W-:Y:S01]  /*1b530*/  MOV R4, R195 ;  /* 0x000000c300047202 */ /* 0x000fe20000000f00 */
[----:B------:R-:W-:Y:S05]  /*1b540*/  BRA `(.L_x_5496) ;  /* 0xffff994000007947 */ /* 0x000fea000383ffff */
.L_x_5403:
[----:B------:R-:W-:Y:S01]  /*1b550*/  IMAD.MOV.U32 R195, RZ, RZ, R14 ;  /* 0x000000ffffc37224 */ /* 0x000fe200078e000e */
[----:B------:R-:W-:Y:S01]  /*1b560*/  MOV R2, RZ ;  /* 0x000000ff00027202 */ /* 0x000fe20000000f00 */
[----:B------:R-:W-:Y:S01]  /*1b570*/  IMAD.MOV.U32 R221, RZ, RZ, 0x181f ;  /* 0x0000181fffdd7424 */ /* 0x000fe200078e00ff */
[----:B------:R-:W-:Y:S02]  /*1b580*/  MOV R3, 0x1b5a0 ;  /* 0x0001b5a000037802 */ /* 0x000fe40000000f00 */
[----:B-123--:R-:W-:Y:S05]  /*1b590*/  CALL.REL.NOINC `($__internal_89_$__cuda_sm70_shflsync_idx_p) ;  /* 0x00000e7000007944 */ /* 0x00efea0003c00000 */
[----:B------:R-:W-:Y:S01]  /*1b5a0*/  MOV R0, R195 ;  /* 0x000000c300007202 */ /* 0x000fe20000000f00 */
[----:B------:R-:W-:Y:S05]  /*1b5b0*/  BRA `(.L_x_5497) ;  /* 0xffff98f000007947 */ /* 0x000fea000383ffff */
.L_x_5406:
[----:B------:R-:W-:Y:S01]  /*1b5c0*/  IMAD.MOV.U32 R195, RZ, RZ, R5 ;  /* 0x000000ffffc37224 */ /* 0x000fe200078e0005 */
[----:B--2---:R-:W-:Y:S01]  /*1b5d0*/  MOV R2, 0x1 ;  /* 0x0000000100027802 */ /* 0x004fe20000000f00 */
[----:B------:R-:W-:Y:S01]  /*1b5e0*/  IMAD.MOV.U32 R221, RZ, RZ, 0x181f ;  /* 0x0000181fffdd7424 */ /* 0x000fe200078e00ff */
[----:B------:R-:W-:-:S02]  /*1b5f0*/  MOV R3, 0x1b610 ;  /* 0x0001b61000037802 */ /* 0x000fc40000000f00 */
[----:B-1-34-:R-:W-:Y:S05]  /*1b600*/  CALL.REL.NOINC `($__internal_89_$__cuda_sm70_shflsync_idx_p) ;  /* 0x00000e0000007944 */ /* 0x01afea0003c00000 */
        /* <DEDUP_REMOVED lines=8> */
.L_x_5409:
[----:B------:R-:W-:Y:S01]  /*1b690*/  IMAD.MOV.U32 R195, RZ, RZ, R5 ;  /* 0x000000ffffc37224 */ /* 0x000fe200078e0005 */
[----:B-1----:R-:W-:Y:S01]  /*1b6a0*/  MOV R2, 0x2 ;  /* 0x0000000200027802 */ /* 0x002fe20000000f00 */
[----:B------:R-:W-:Y:S01]  /*1b6b0*/  IMAD.MOV.U32 R221, RZ, RZ, 0x181f ;  /* 0x0000181fffdd7424 */ /* 0x000fe200078e00ff */
[----:B------:R-:W-:Y:S02]  /*1b6c0*/  MOV R3, 0x1b6e0 ;  /* 0x0001b6e000037802 */ /* 0x000fe40000000f00 */
[----:B--234-:R-:W-:Y:S05]  /*1b6d0*/  CALL.REL.NOINC `($__internal_89_$__cuda_sm70_shflsync_idx_p) ;  /* 0x00000d3000007944 */ /* 0x01cfea0003c00000 */
[----:B------:R-:W-:Y:S01]  /*1b6e0*/  MOV R4, R195 ;  /* 0x000000c300047202 */ /* 0x000fe20000000f00 */
[----:B------:R-:W-:Y:S05]  /*1b6f0*/  BRA `(.L_x_5499) ;  /* 0xffff9b2000007947 */ /* 0x000fea000383ffff */
.L_x_5410:
[----:B------:R-:W-:Y:S01]  /*1b700*/  IMAD.MOV.U32 R195, RZ, RZ, R14 ;  /* 0x000000ffffc37224 */ /* 0x000fe200078e000e */
[----:B-1----:R-:W-:Y:S01]  /*1b710*/  MOV R2, 0x2 ;  /* 0x0000000200027802 */ /* 0x002fe20000000f00 */
[----:B------:R-:W-:Y:S01]  /*1b720*/  IMAD.MOV.U32 R221, RZ, RZ, 0x181f ;  /* 0x0000181fffdd7424 */ /* 0x000fe200078e00ff */
[----:B------:R-:W-:Y:S02]  /*1b730*/  MOV R3, 0x1b750 ;  /* 0x0001b75000037802 */ /* 0x000fe40000000f00 */
[----:B--234-:R-:W-:Y:S05]  /*1b740*/  CALL.REL.NOINC `($__internal_89_$__cuda_sm70_shflsync_idx_p) ;  /* 0x00000cc000007944 */ /* 0x01cfea0003c00000 */
[----:B------:R-:W-:Y:S01]  /*1b750*/  MOV R0, R195 ;  /* 0x000000c300007202 */ /* 0x000fe20000000f00 */
[----:B------:R-:W-:Y:S05]  /*1b760*/  BRA `(.L_x_5500) ;  /* 0xffff9ad000007947 */ /* 0x000fea000383ffff */
.L_x_5413:
[----:B------:R-:W-:Y:S01]  /*1b770*/  IMAD.MOV.U32 R195, RZ, RZ, R5 ;  /* 0x000000ffffc37224 */ /* 0x000fe200078e0005 */
[----:B-1----:R-:W-:Y:S01]  /*1b780*/  MOV R2, 0x3 ;  /* 0x0000000300027802 */ /* 0x002fe20000000f00 */
[----:B------:R-:W-:Y:S01]  /*1b790*/  IMAD.MOV.U32 R221, RZ, RZ, 0x181f ;  /* 0x0000181fffdd7424 */ /* 0x000fe200078e00ff */
[----:B------:R-:W-:-:S02]  /*1b7a0*/  MOV R3, 0x1b7c0 ;  /* 0x0001b7c000037802 */ /* 0x000fc40000000f00 */
[----:B--234-:R-:W-:Y:S05]  /*1b7b0*/  CALL.REL.NOINC `($__internal_89_$__cuda_sm70_shflsync_idx_p) ;  /* 0x00000c5000007944 */ /* 0x01cfea0003c00000 */
        /* <DEDUP_REMOVED lines=8> */
.L_x_5415:
[----:B------:R-:W-:Y:S01]  /*1b840*/  IMAD.MOV.U32 R195, RZ, RZ, R5 ;  /* 0x000000ffffc37224 */ /* 0x000fe200078e0005 */
[----:B------:R-:W-:Y:S01]  /*1b850*/  MOV R2, RZ ;  /* 0x000000ff00027202 */ /* 0x000fe20000000f00 */
[----:B------:R-:W-:Y:S01]  /*1b860*/  IMAD.MOV.U32 R221, RZ, RZ, 0x1c1f ;  /* 0x00001c1fffdd7424 */ /* 0x000fe200078e00ff */
[----:B------:R-:W-:Y:S02]  /*1b870*/  MOV R3, 0x1b890 ;  /* 0x0001b89000037802 */ /* 0x000fe40000000f00 */
[----:B------:R-:W-:Y:S05]  /*1b880*/  CALL.REL.NOINC `($__internal_89_$__cuda_sm70_shflsync_idx_p) ;  /* 0x00000b8000007944 */ /* 0x000fea0003c00000 */
[----:B------:R-:W-:Y:S01]  /*1b890*/  MOV R4, R195 ;  /* 0x000000c300047202 */ /* 0x000fe20000000f00 */
[----:B------:R-:W-:Y:S05]  /*1b8a0*/  BRA `(.L_x_5502) ;  /* 0xffff9ef000007947 */ /* 0x000fea000383ffff */
.L_x_5416:
[----:B------:R-:W-:Y:S01]  /*1b8b0*/  IMAD.MOV.U32 R195, RZ, RZ, R12 ;  /* 0x000000ffffc37224 */ /* 0x000fe200078e000c */
[----:B------:R-:W-:Y:S01]  /*1b8c0*/  MOV R2, RZ ;  /* 0x000000ff00027202 */ /* 0x000fe20000000f00 */
[----:B------:R-:W-:Y:S01]  /*1b8d0*/  IMAD.MOV.U32 R221, RZ, RZ, 0x1c1f ;  /* 0x00001c1fffdd7424 */ /* 0x000fe200078e00ff */
[----:B------:R-:W-:Y:S02]  /*1b8e0*/  MOV R3, 0x1b900 ;  /* 0x0001b90000037802 */ /* 0x000fe40000000f00 */
[----:B-12---:R-:W-:Y:S05]  /*1b8f0*/  CALL.REL.NOINC `($__internal_89_$__cuda_sm70_shflsync_idx_p) ;  /* 0x00000b1000007944 */ /* 0x006fea0003c00000 */
[----:B------:R-:W-:Y:S01]  /*1b900*/  MOV R0, R195 ;  /* 0x000000c300007202 */ /* 0x000fe20000000f00 */
[----:B------:R-:W-:Y:S05]  /*1b910*/  BRA `(.L_x_5503) ;  /* 0xffff9ea000007947 */ /* 0x000fea000383ffff */
.L_x_5419:
        /* <DEDUP_REMOVED lines=13> */
.L_x_5423:
[----:B------:R-:W-:Y:S01]  /*1b9f0*/  IMAD.MOV.U32 R195, RZ, RZ, R5 ;  /* 0x000000ffffc37224 */ /* 0x000fe200078e0005 */
[----:B------:R-:W-:Y:S01]  /*1ba00*/  MOV R2, RZ ;  /* 0x000000ff00027202 */ /* 0x000fe20000000f00 */
[----:B------:R-:W-:Y:S01]  /*1ba10*/  IMAD.MOV.U32 R221, RZ, RZ, 0x181f ;  /* 0x0000181fffdd7424 */ /* 0x000fe200078e00ff */
[----:B------:R-:W-:Y:S02]  /*1ba20*/  MOV R3, 0x1ba40 ;  /* 0x0001ba4000037802 */ /* 0x000fe40000000f00 */
[----:B------:R-:W-:Y:S05]  /*1ba30*/  CALL.REL.NOINC `($__internal_89_$__cuda_sm70_shflsync_idx_p) ;  /* 0x000009d000007944 */ /* 0x000fea0003c00000 */
[----:B------:R-:W-:Y:S01]  /*1ba40*/  MOV R4, R195 ;  /* 0x000000c300047202 */ /* 0x000fe20000000f00 */
[----:B------:R-:W-:Y:S05]  /*1ba50*/  BRA `(.L_x_5505) ;  /* 0xffffc1a000007947 */ /* 0x000fea000383ffff */
.L_x_5424:
[----:B------:R-:W-:Y:S01]  /*1ba60*/  IMAD.MOV.U32 R195, RZ, RZ, R14 ;  /* 0x000000ffffc37224 */ /* 0x000fe200078e000e */
[----:B------:R-:W-:Y:S01]  /*1ba70*/  MOV R2, RZ ;  /* 0x000000ff00027202 */ /* 0x000fe20000000f00 */
[----:B------:R-:W-:Y:S01]  /*1ba80*/  IMAD.MOV.U32 R221, RZ, RZ, 0x181f ;  /* 0x0000181fffdd7424 */ /* 0x000fe200078e00ff */
[----:B------:R-:W-:Y:S02]  /*1ba90*/  MOV R3, 0x1bab0 ;  /* 0x0001bab000037802 */ /* 0x000fe40000000f00 */
[----:B-12---:R-:W-:Y:S05]  /*1baa0*/  CALL.REL.NOINC `($__internal_89_$__cuda_sm70_shflsync_idx_p) ;  /* 0x0000096000007944 */ /* 0x006fea0003c00000 */
[----:B------:R-:W-:Y:S01]  /*1bab0*/  MOV R0, R195 ;  /* 0x000000c300007202 */ /* 0x000fe20000000f00 */
[----:B------:R-:W-:Y:S05]  /*1bac0*/  BRA `(.L_x_5506) ;  /* 0xffffc15000007947 */ /* 0x000fea000383ffff */
.L_x_5427:
        /* <DEDUP_REMOVED lines=13> */
.L_x_5430:
[----:B------:R-:W-:Y:S01]  /*1bba0*/  IMAD.MOV.U32 R195, RZ, RZ, R5 ;  /* 0x000000ffffc37224 */ /* 0x000fe200078e0005 */
[----:B-1----:R-:W-:Y:S01]  /*1bbb0*/  MOV R2, 0x2 ;  /* 0x0000000200027802 */ /* 0x002fe20000000f00 */
[----:B------:R-:W-:Y:S01]  /*1bbc0*/  IMAD.MOV.U32 R221, RZ, RZ, 0x181f ;  /* 0x0000181fffdd7424 */ /* 0x000fe200078e00ff */
[----:B------:R-:W-:Y:S02]  /*1bbd0*/  MOV R3, 0x1bbf0 ;  /* 0x0001bbf000037802 */ /* 0x000fe40000000f00 */
[----:B--234-:R-:W-:Y:S05]  /*1bbe0*/  CALL.REL.NOINC `($__internal_89_$__cuda_sm70_shflsync_idx_p) ;  /* 0x0000082000007944 */ /* 0x01cfea0003c00000 */
[----:B------:R-:W-:Y:S01]  /*1bbf0*/  MOV R4, R195 ;  /* 0x000000c300047202 */ /* 0x000fe20000000f00 */
[----:B------:R-:W-:Y:S05]  /*1bc00*/  BRA `(.L_x_5508) ;  /* 0xffffc39000007947 */ /* 0x000fea000383ffff */
.L_x_5431:
[----:B------:R-:W-:Y:S01]  /*1bc10*/  IMAD.MOV.U32 R195, RZ, RZ, R14 ;  /* 0x000000ffffc37224 */ /* 0x000fe200078e000e */
[----:B------:R-:W-:Y:S01]  /*1bc20*/  MOV R2, 0x2 ;  /* 0x0000000200027802 */ /* 0x000fe20000000f00 */
[----:B------:R-:W-:Y:S01]  /*1bc30*/  IMAD.MOV.U32 R221, RZ, RZ, 0x181f ;  /* 0x0000181fffdd7424 */ /* 0x000fe200078e00ff */
[----:B------:R-:W-:Y:S02]  /*1bc40*/  MOV R3, 0x1bc60 ;  /* 0x0001bc6000037802 */ /* 0x000fe40000000f00 */
[----:B-1234-:R-:W-:Y:S05]  /*1bc50*/  CALL.REL.NOINC `($__internal_89_$__cuda_sm70_shflsync_idx_p) ;  /* 0x000007b000007944 */ /* 0x01efea0003c00000 */
[----:B------:R-:W-:Y:S01]  /*1bc60*/  MOV R0, R195 ;  /* 0x000000c300007202 */ /* 0x000fe20000000f00 */
[----:B------:R-:W-:Y:S05]  /*1bc70*/  BRA `(.L_x_5509) ;  /* 0xffffc34000007947 */ /* 0x000fea000383ffff */
.L_x_5434:
        /* <DEDUP_REMOVED lines=13> */
.L_x_5436:
[----:B------:R-:W-:Y:S01]  /*1bd50*/  IMAD.MOV.U32 R195, RZ, RZ, R110 ;  /* 0x000000ffffc37224 */ /* 0x000fe200078e006e */
[----:B------:R-:W-:Y:S01]  /*1bd60*/  MOV R2, RZ ;  /* 0x000000ff00027202 */ /* 0x000fe20000000f00 */
[----:B------:R-:W-:Y:S01]  /*1bd70*/  IMAD.MOV.U32 R221, RZ, RZ, 0x1f ;  /* 0x0000001fffdd7424 */ /* 0x000fe200078e00ff */
[----:B------:R-:W-:Y:S02]  /*1bd80*/  MOV R3, 0x1bda0 ;  /* 0x0001bda000037802 */ /* 0x000fe40000000f00 */
[----:B-1----:R-:W-:Y:S05]  /*1bd90*/  CALL.REL.NOINC `($__internal_89_$__cuda_sm70_shflsync_idx_p) ;  /* 0x0000067000007944 */ /* 0x002fea0003c00000 */
[----:B------:R-:W-:Y:S01]  /*1bda0*/  MOV R9, R195 ;  /* 0x000000c300097202 */ /* 0x000fe20000000f00 */
[----:B------:R-:W-:Y:S05]  /*1bdb0*/  BRA `(.L_x_5511) ;  /* 0xffffc61000007947 */ /* 0x000fea000383ffff */
.L_x_5437:
[----:B------:R-:W-:Y:S01]  /*1bdc0*/  IMAD.MOV.U32 R195, RZ, RZ, R110 ;  /* 0x000000ffffc37224 */ /* 0x000fe200078e006e */
[----:B------:R-:W-:Y:S01]  /*1bdd0*/  MOV R2, 0x1 ;  /* 0x0000000100027802 */ /* 0x000fe20000000f00 */
[----:B------:R-:W-:Y:S01]  /*1bde0*/  IMAD.MOV.U32 R221, RZ, RZ, 0x1f ;  /* 0x0000001fffdd7424 */ /* 0x000fe200078e00ff */
[----:B------:R-:W-:Y:S02]  /*1bdf0*/  MOV R3, 0x1be10 ;  /* 0x0001be1000037802 */ /* 0x000fe40000000f00 */
[----:B-123--:R-:W-:Y:S05]  /*1be00*/  CALL.REL.NOINC `($__internal_89_$__cuda_sm70_shflsync_idx_p) ;  /* 0x0000060000007944 */ /* 0x00efea0003c00000 */
[----:B------:R-:W-:Y:S01]  /*1be10*/  MOV R8, R195 ;  /* 0x000000c300087202 */ /* 0x000fe20000000f00 */
[----:B------:R-:W-:Y:S05]  /*1be20*/  BRA `(.L_x_5512) ;  /* 0xffffc5c000007947 */ /* 0x000fea000383ffff */
.L_x_5438:
[----:B------:R-:W-:Y:S02]  /*1be30*/  MOV R3, 0x1 ;  /* 0x0000000100037802 */ /* 0x000fe40000000f00 */
[----:B------:R-:W-:-:S02]  /*1be40*/  MOV R2, 0x1be60 ;  /* 0x0001be6000027802 */ /* 0x000fc40000000f00 */
[----:B--234-:R-:W-:Y:S05]  /*1be50*/  CALL.REL.NOINC `($__internal_90_$__cuda_sm70_shflsync_up_p) ;  /* 0x0000061000007944 */ /* 0x01cfea0003c00000 */
[----:B------:R-:W-:Y:S05]  /*1be60*/  BRA `(.L_x_5513) ;  /* 0xffffc6a000007947 */ /* 0x000fea000383ffff */
.L_x_5439:
[----:B------:R-:W-:Y:S02]  /*1be70*/  MOV R3, 0x2 ;  /* 0x0000000200037802 */ /* 0x000fe40000000f00 */
[----:B------:R-:W-:-:S02]  /*1be80*/  MOV R2, 0x1bea0 ;  /* 0x0001bea000027802 */ /* 0x000fc40000000f00 */
[----:B--23--:R-:W-:Y:S05]  /*1be90*/  CALL.REL.NOINC `($__internal_90_$__cuda_sm70_shflsync_up_p) ;  /* 0x000005d000007944 */ /* 0x00cfea0003c00000 */
        /* <DEDUP_REMOVED lines=24> */
.L_x_5443:
[----:B------:R-:W-:Y:S02]  /*1c020*/  MOV R3, 0x1 ;  /* 0x0000000100037802 */ /* 0x000fe40000000f00 */
[----:B------:R-:W-:Y:S02]  /*1c030*/  MOV R2, 0x1c050 ;  /* 0x0001c05000027802 */ /* 0x000fe40000000f00 */
[----:B------:R-:W-:Y:S05]  /*1c040*/  CALL.REL.NOINC `($__internal_90_$__cuda_sm70_shflsync_up_p) ;  /* 0x0000042000007944 */ /* 0x000fea0003c00000 */
[----:B------:R-:W-:Y:S01]  /*1c050*/  MOV R2, R4 ;  /* 0x0000000400027202 */ /* 0x000fe20000000f00 */
[----:B------:R-:W-:Y:S05]  /*1c060*/  BRA `(.L_x_5515) ;  /* 0xffffc6f000007947 */ /* 0x000fea000383ffff */
.L_x_5444:
[----:B------:R-:W-:Y:S02]  /*1c070*/  MOV R3, 0x2 ;  /* 0x0000000200037802 */ /* 0x000fe40000000f00 */
[----:B------:R-:W-:Y:S02]  /*1c080*/  MOV R2, 0x1c0a0 ;  /* 0x0001c0a000027802 */ /* 0x000fe40000000f00 */
        /* <DEDUP_REMOVED lines=25> */
.L_x_5446:
[----:B------:R-:W-:Y:S02]  /*1c220*/  SEL R0, RZ, 0x1, P0 ;  /* 0x00000001ff007807 */ /* 0x000fe40000000000 */
[----:B------:R-:W-:Y:S02]  /*1c230*/  MOV R2, 0x1c250 ;  /* 0x0001c25000027802 */ /* 0x000fe40000000f00 */
[----:B-1----:R-:W-:Y:S05]  /*1c240*/  CALL.REL.NOINC `($__internal_91_$__cuda_sm70_votesync_ballot) ;  /* 0x0000028000007944 */ /* 0x002fea0003c00000 */
[----:B------:R-:W-:Y:S01]  /*1c250*/  MOV R5, R0 ;  /* 0x0000000000057202 */ /* 0x000fe20000000f00 */
[----:B------:R-:W-:Y:S05]  /*1c260*/  BRA `(.L_x_5517) ;  /* 0xffffc68000007947 */ /* 0x000fea000383ffff */
.L_x_5447:
[----:B------:R-:W-:Y:S01]  /*1c270*/  IMAD.MOV.U32 R195, RZ, RZ, R6 ;  /* 0x000000ffffc37224 */ /* 0x000fe200078e0006 */
[----:B------:R-:W-:Y:S01]  /*1c280*/  MOV R2, R0 ;  /* 0x0000000000027202 */ /* 0x000fe20000000f00 */
[----:B------:R-:W-:Y:S01]  /*1c290*/  IMAD.MOV.U32 R221, RZ, RZ, 0x1f ;  /* 0x0000001fffdd7424 */ /* 0x000fe200078e00ff */
[----:B------:R-:W-:Y:S02]  /*1c2a0*/  MOV R3, 0x1c2c0 ;  /* 0x0001c2c000037802 */ /* 0x000fe40000000f00 */
[----:B-1----:R-:W-:Y:S05]  /*1c2b0*/  CALL.REL.NOINC `($__internal_89_$__cuda_sm70_shflsync_idx_p) ;  /* 0x0000015000007944 */ /* 0x002fea0003c00000 */
[----:B------:R-:W-:Y:S01]  /*1c2c0*/  IMAD.MOV.U32 R10, RZ, RZ, R195 ;  /* 0x000000ffff0a7224 */ /* 0x000fe200078e00c3 */
[----:B------:R-:W-:Y:S01]  /*1c2d0*/  MOV R2, R0 ;  /* 0x0000000000027202 */ /* 0x000fe20000000f00 */
[----:B------:R-:W-:Y:S01]  /*1c2e0*/  IMAD.MOV.U32 R195, RZ, RZ, R7 ;  /* 0x000000ffffc37224 */ /* 0x000fe200078e0007 */
[----:B------:R-:W-:-:S02]  /*1c2f0*/  MOV R221, 0x1f ;  /* 0x0000001f00dd7802 */ /* 0x000fc40000000f00 */
[----:B------:R-:W-:Y:S02]  /*1c300*/  MOV R3, 0x1c320 ;  /* 0x0001c32000037802 */ /* 0x000fe40000000f00 */
[----:B------:R-:W-:Y:S05]  /*1c310*/  CALL.REL.NOINC `($__internal_89_$__cuda_sm70_shflsync_idx_p) ;  /* 0x000000f000007944 */ /* 0x000fea0003c00000 */
[----:B------:R-:W-:Y:S01]  /*1c320*/  MOV R7, R195 ;  /* 0x000000c300077202 */ /* 0x000fe20000000f00 */
[----:B------:R-:W-:Y:S05]  /*1c330*/  BRA `(.L_x_5518) ;  /* 0xffffc60000007947 */ /* 0x000fea000383ffff */
.L_x_5450:
[----:B------:R-:W-:Y:S01]  /*1c340*/  IMAD.MOV.U32 R195, RZ, RZ, R4 ;  /* 0x000000ffffc37224 */ /* 0x000fe200078e0004 */
[----:B------:R-:W-:Y:S01]  /*1c350*/  MOV R2, R0 ;  /* 0x0000000000027202 */ /* 0x000fe20000000f00 */
[----:B------:R-:W-:Y:S01]  /*1c360*/  IMAD.MOV.U32 R221, RZ, RZ, 0x1f ;  /* 0x0000001fffdd7424 */ /* 0x000fe200078e00ff */
[----:B------:R-:W-:Y:S02]  /*1c370*/  MOV R3, 0x1c390 ;  /* 0x0001c39000037802 */ /* 0x000fe40000000f00 */
[----:B-1-34-:R-:W-:Y:S05]  /*1c380*/  CALL.REL.NOINC `($__internal_89_$__cuda_sm70_shflsync_idx_p) ;  /* 0x0000008000007944 */ /* 0x01afea0003c00000 */
[----:B------:R-:W-:Y:S01]  /*1c390*/  MOV R11, R195 ;  /* 0x000000c3000b7202 */ /* 0x000fe20000000f00 */
[----:B------:R-:W-:Y:S05]  /*1c3a0*/  BRA `(.L_x_5449) ;  /* 0xffffc5f000007947 */ /* 0x000fea000383ffff */
        .weak           $__internal_88_$__cuda_sm70_shflsync_bfly_p
        .type           $__internal_88_$__cuda_sm70_shflsync_bfly_p,@function
        .size           $__internal_88_$__cuda_sm70_shflsync_bfly_p,($__internal_89_$__cuda_sm70_shflsync_idx_p - $__internal_88_$__cuda_sm70_shflsync_bfly_p)
$__internal_88_$__cuda_sm70_shflsync_bfly_p:
[----:B------:R-:W-:Y:S02]  /*1c3b0*/  MOV R169, 0xffffffff ;  /* 0xffffffff00a97802 */ /* 0x000fe40000000f00 */
[----:B------:R-:W-:Y:S02]  /*1c3c0*/  MOV R3, 0x1f ;  /* 0x0000001f00037802 */ /* 0x000fe40000000f00 */
[----:B------:R-:W-:Y:S04]  /*1c3d0*/  WARPSYNC R169 ;  /* 0x000000a900007348 */ /* 0x000fe80003800000 */
[----:B------:R1:W2:Y:S02]  /*1c3e0*/  SHFL.BFLY PT, R0, R132, R0, R3 ;  /* 0x0c00000084007389 */ /* 0x0002a400000e0003 */
[----:B-1----:R-:W-:-:S04]  /*1c3f0*/  MOV R3, 0x0 ;  /* 0x0000000000037802 */ /* 0x002fc80000000f00 */
[----:B--2---:R-:W-:Y:S05]  /*1c400*/  RET.REL.NODEC R2 `(_ZN7cutlass13device_kernelIN5flash19enable_sm80_to_sm89INS1_16FlashAttnFwdSm80INS1_25CollectiveMainloopFwdSm80ILi8ELi1ELb0EN4cute5tupleIJNS5_1CILi128EEENS7_ILi64EEENS7_ILi256EEEEEELi256ENS_10bfloat16_tEfNS_4arch4Sm80ELb0ELb1ELb0ELb1ELb1ELb0ELb1ELb1EEENS1_21CollectiveEpilogueFwdINS6_IJS8_SA_S9_EEENS6_IJNS7_ILi1EEESI_SI_EEESC_SE_Li256ELb1ELb1ELb1ELb0EEENS1_36VarlenDynamicPersistentTileSchedulerILi128ELi64ELi256ELi256ELb1ELb1ELb0ELb1ELb0ELb1EEEEEEEEEvNT_6ParamsE) ;  /* 0xfffe3bf002007950 */ /* 0x004fea0003c3ffff */
        .weak           $__internal_89_$__cuda_sm70_shflsync_idx_p
        .type           $__internal_89_$__cuda_sm70_shflsync_idx_p,@function
        .size           $__internal_89_$__cuda_sm70_shflsync_idx_p,($__internal_90_$__cuda_sm70_shflsync_up_p - $__internal_89_$__cuda_sm70_shflsync_idx_p)
$__internal_89_$__cuda_sm70_shflsync_idx_p:
[----:B------:R-:W-:-:S04]  /*1c410*/  MOV R244, 0xffffffff ;  /* 0xffffffff00f47802 */ /* 0x000fc80000000f00 */
[----:B------:R-:W-:Y:S04]  /*1c420*/  WARPSYNC R244 ;  /* 0x000000f400007348 */ /* 0x000fe80003800000 */
[----:B------:R1:W2:Y:S02]  /*1c430*/  SHFL.IDX PT, R195, R195, R2, R221 ;  /* 0x00000002c3c37389 */ /* 0x0002a400000e00dd */
[----:B-1----:R-:W-:Y:S02]  /*1c440*/  MOV R2, R3 ;  /* 0x0000000300027202 */ /* 0x002fe40000000f00 */
[----:B------:R-:W-:-:S04]  /*1c450*/  MOV R3, 0x0 ;  /* 0x0000000000037802 */ /* 0x000fc80000000f00 */
[----:B--2---:R-:W-:Y:S05]  /*1c460*/  RET.REL.NODEC R2 `(_ZN7cutlass13device_kernelIN5flash19enable_sm80_to_sm89INS1_16FlashAttnFwdSm80INS1_25CollectiveMainloopFwdSm80ILi8ELi1ELb0EN4cute5tupleIJNS5_1CILi128EEENS7_ILi64EEENS7_ILi256EEEEEELi256ENS_10bfloat16_tEfNS_4arch4Sm80ELb0ELb1ELb0ELb1ELb1ELb0ELb1ELb1EEENS1_21CollectiveEpilogueFwdINS6_IJS8_SA_S9_EEENS6_IJNS7_ILi1EEESI_SI_EEESC_SE_Li256ELb1ELb1ELb1ELb0EEENS1_36VarlenDynamicPersistentTileSchedulerILi128ELi64ELi256ELi256ELb1ELb1ELb0ELb1ELb0ELb1EEEEEEEEEvNT_6ParamsE) ;  /* 0xfffe3b9002007950 */ /* 0x004fea0003c3ffff */
        .weak           $__internal_90_$__cuda_sm70_shflsync_up_p
        .type           $__internal_90_$__cuda_sm70_shflsync_up_p,@function
        .size           $__internal_90_$__cuda_sm70_shflsync_up_p,($__internal_91_$__cuda_sm70_votesync_ballot - $__internal_90_$__cuda_sm70_shflsync_up_p)
$__internal_90_$__cuda_sm70_shflsync_up_p:
[----:B------:R-:W-:Y:S02]  /*1c470*/  MOV R4, RZ ;  /* 0x000000ff00047202 */ /* 0x000fe40000000f00 */
[----:B------:R-:W-:-:S04]  /*1c480*/  MOV R10, 0xffffffff ;  /* 0xffffffff000a7802 */ /* 0x000fc80000000f00 */
[----:B------:R-:W-:Y:S04]  /*1c490*/  WARPSYNC R10 ;  /* 0x0000000a00007348 */ /* 0x000fe80003800000 */
[----:B------:R1:W2:Y:S02]  /*1c4a0*/  SHFL.UP PT, R4, R0, R3, R4 ;  /* 0x0400000300047389 */ /* 0x0002a400000e0004 */
[----:B-1----:R-:W-:-:S04]  /*1c4b0*/  MOV R3, 0x0 ;  /* 0x0000000000037802 */ /* 0x002fc80000000f00 */
[----:B--2---:R-:W-:Y:S05]  /*1c4c0*/  RET.REL.NODEC R2 `(_ZN7cutlass13device_kernelIN5flash19enable_sm80_to_sm89INS1_16FlashAttnFwdSm80INS1_25CollectiveMainloopFwdSm80ILi8ELi1ELb0EN4cute5tupleIJNS5_1CILi128EEENS7_ILi64EEENS7_ILi256EEEEEELi256ENS_10bfloat16_tEfNS_4arch4Sm80ELb0ELb1ELb0ELb1ELb1ELb0ELb1ELb1EEENS1_21CollectiveEpilogueFwdINS6_IJS8_SA_S9_EEENS6_IJNS7_ILi1EEESI_SI_EEESC_SE_Li256ELb1ELb1ELb1ELb0EEENS1_36VarlenDynamicPersistentTileSchedulerILi128ELi64ELi256ELi256ELb1ELb1ELb0ELb1ELb0ELb1EEEEEEEEEvNT_6ParamsE) ;  /* 0xfffe3b3002007950 */ /* 0x004fea0003c3ffff */
        .weak           $__internal_91_$__cuda_sm70_votesync_ballot
        .type           $__internal_91_$__cuda_sm70_votesync_ballot,@function
        .size           $__internal_91_$__cuda_sm70_votesync_ballot,(.L_x_6606 - $__internal_91_$__cuda_sm70_votesync_ballot)
$__internal_91_$__cuda_sm70_votesync_ballot:
[----:B------:R-:W-:Y:S01]  /*1c4d0*/  ISETP.NE.U32.AND P0, PT, R0, 0x1, PT ;  /* 0x000000010000780c */ /* 0x000fe20003f05070 */
[----:B------:R-:W-:-:S04]  /*1c4e0*/  IMAD.MOV.U32 R3, RZ, RZ, -0x1 ;  /* 0xffffffffff037424 */ /* 0x000fc800078e00ff */
[----:B------:R-:W-:Y:S08]  /*1c4f0*/  WARPSYNC R3 ;  /* 0x0000000300007348 */ /* 0x000ff00003800000 */
[----:B------:R-:W-:-:S04]  /*1c500*/  VOTE.ANY R0, PT, !P0 ;  /* 0x0000000000007806 */ /* 0x000fc800040e0100 */
[----:B------:R-:W-:Y:S01]  /*1c510*/  LOP3.LUT R0, R0, R3, RZ, 0xc0, !PT ;  /* 0x0000000300007212 */ /* 0x000fe200078ec0ff */
[----:B------:R-:W-:-:S04]  /*1c520*/  IMAD.MOV.U32 R3, RZ, RZ, 0x0 ;  /* 0x00000000ff037424 */ /* 0x000fc800078e00ff */
[----:B------:R-:W-:Y:S05]  /*1c530*/  RET.REL.NODEC R2 `(_ZN7cutlass13device_kernelIN5flash19enable_sm80_to_sm89INS1_16FlashAttnFwdSm80INS1_25CollectiveMainloopFwdSm80ILi8ELi1ELb0EN4cute5tupleIJNS5_1CILi128EEENS7_ILi64EEENS7_ILi256EEEEEELi256ENS_10bfloat16_tEfNS_4arch4Sm80ELb0ELb1ELb0ELb1ELb1ELb0ELb1ELb1EEENS1_21CollectiveEpilogueFwdINS6_IJS8_SA_S9_EEENS6_IJNS7_ILi1EEESI_SI_EEESC_SE_Li256ELb1ELb1ELb1ELb0EEENS1_36VarlenDynamicPersistentTileSchedulerILi128ELi64ELi256ELi256ELb1ELb1ELb0ELb1ELb0ELb1EEEEEEEEEvNT_6ParamsE) ;  /* 0xfffe3ac002007950 */ /* 0x000fea0003c3ffff */
.L_x_5519:
        /* <DEDUP_REMOVED lines=12> */
.L_x_6606:


//--------------------- .text._ZN7cutlass13device_kernelIN5flash19enable_sm80_to_sm89INS1_16FlashAttnFwdSm80INS1_25CollectiveMainloopFwdSm80ILi8ELi1ELb0EN4cute5tupleIJNS5_1CILi128EEENS7_ILi48EEENS7_ILi256EEEEEELi256ENS_10bfloat16_tEfNS_4arch4Sm80ELb0ELb1ELb0ELb1ELb1ELb1ELb1ELb1EEENS1_21CollectiveEpilogueFwdINS6_IJS8_SA_S9_EEENS6_IJNS7_ILi1EEESI_SI_EEESC_SE_Li256ELb1ELb1ELb1ELb0EEENS1_36VarlenDynamicPersistentTileSchedulerILi128ELi48ELi256ELi256ELb1ELb1ELb0ELb1ELb0ELb1EEEEEEEEEvNT_6ParamsE --------------------------
	.section	.text._ZN7cutlass13device_kernelIN5flash19enable_sm80_to_sm89INS1_16FlashAttnFwdSm80INS1_25CollectiveMainloopFwdSm80ILi8ELi1ELb0EN4cute5tupleIJNS5_1CILi128EEENS7_ILi48EEENS7_ILi256EEEEEELi256ENS_10bfloat16_tEfNS_4arch4Sm80ELb0ELb1ELb0ELb1ELb1ELb1ELb1ELb1EEENS1_21CollectiveEpilogueFwdINS6_IJS8_SA_S9_EEENS6_IJNS7_ILi1EEESI_SI_EEESC_SE_Li256ELb1ELb1ELb1ELb0EEENS1_36VarlenDynamicPersistentTileSchedulerILi128ELi48ELi256ELi256ELb1ELb1ELb0ELb1ELb0ELb1EEEEEEEEEvNT_6ParamsE,"ax",@progbits
	.sectioninfo	@"SHI_REGISTERS=255"
	.align	128
.text._ZN7cutlass13device_kernelIN5flash19enable_sm80_to_sm89INS1_16FlashAttnFwdSm80INS1_25CollectiveMainloopFwdSm80ILi8ELi1ELb0EN4cute5tupleIJNS5_1CILi128EEENS7_ILi48EEENS7_ILi256EEEEEELi256ENS_10bfloat16_tEfNS_4arch4Sm80ELb0ELb1ELb0ELb1ELb1ELb1ELb1ELb1EEENS1_21CollectiveEpilogueFwdINS6_IJS8_SA_S9_EEENS6_IJNS7_ILi1EEESI_SI_EEESC_SE_Li256ELb1ELb1ELb1ELb0EEENS1_36VarlenDynamicPersistentTileSchedulerILi128ELi48ELi256ELi256ELb1ELb1ELb0ELb1ELb0ELb1EEEEEEEEEvNT_6ParamsE:
        .type           _ZN7cutlass13device_kernelIN5flash19enable_sm80_to_sm89INS1_16FlashAttnFwdSm80INS1_25CollectiveMainloopFwdSm80ILi8ELi1ELb0EN4cute5tupleIJNS5_1CILi128EEENS7_ILi48EEENS7_ILi256EEEEEELi256ENS_10bfloat16_tEfNS_4arch4Sm80ELb0ELb1ELb0ELb1ELb1ELb1ELb1ELb1EEENS1_21CollectiveEpilogueFwdINS6_IJS8_SA_S9_EEENS6_IJNS7_ILi1EEESI_SI_EEESC_SE_Li256ELb1ELb1ELb1ELb0EEENS1_36VarlenDynamicPersistentTileSchedulerILi128ELi48ELi256ELi256ELb1ELb1ELb0ELb1ELb0ELb1EEEEEEEEEvNT_6ParamsE,@function
        .size           _ZN7cutlass13device_kernelIN5flash19enable_sm80_to_sm89INS1_16FlashAttnFwdSm80INS1_25CollectiveMainloopFwdSm80ILi8ELi1ELb0EN4cute5tupleIJNS5_1CILi128EEENS7_ILi48EEENS7_ILi256EEEEEELi256ENS_10bfloat16_tEfNS_4arch4Sm80ELb0ELb1ELb0ELb1ELb1ELb1ELb1ELb1EEENS1_21CollectiveEpilogueFwdINS6_IJS8_SA_S9_EEENS6_IJNS7_ILi1EEESI_SI_EEESC_SE_Li256ELb1ELb1ELb1ELb0EEENS1_36VarlenDynamicPersistentTileSchedulerILi128ELi48ELi256ELi256ELb1ELb1ELb0ELb1ELb0ELb1EEEEEEEEEvNT_6ParamsE,(.L_x_6611 - _ZN7cutlass13device_kernelIN5flash19enable_sm80_to_sm89INS1_16FlashAttnFwdSm80INS1_25CollectiveMainloopFwdSm80ILi8ELi1ELb0EN4cute5tupleIJNS5_1CILi128EEENS7_ILi48EEENS7_ILi256EEEEEELi256ENS_10bfloat16_tEfNS_4arch4Sm80ELb0ELb1ELb0ELb1ELb1ELb1ELb1ELb1EEENS1_21CollectiveEpilogueFwdINS6_IJS8_SA_S9_EEENS6_IJNS7_ILi1EEESI_SI_EEESC_SE_Li256ELb1ELb1ELb1ELb0EEENS1_36VarlenDynamicPersistentTileSchedulerILi128ELi48ELi256ELi256ELb1ELb1ELb0ELb1ELb0ELb1EEEEEEEEEvNT_6ParamsE)
        .other          _ZN7cutlass13device_kernelIN5flash19enable_sm80_to_sm89INS1_16FlashAttnFwdSm80INS1_25CollectiveMainloopFwdSm80ILi8ELi1ELb0EN4cute5tupleIJNS5_1CILi128EEENS7_ILi48EEENS7_ILi256EEEEEELi256ENS_10bfloat16_tEfNS_4arch4Sm80ELb0ELb1ELb0ELb1ELb1ELb1ELb1ELb1EEENS1_21CollectiveEpilogueFwdINS6_IJS8_SA_S9_EEENS6_IJNS7_ILi1EEESI_SI_EEESC_SE_Li256ELb1ELb1ELb1ELb0EEENS1_36VarlenDynamicPersistentTileSchedulerILi128ELi48ELi256ELi256ELb1ELb1ELb0ELb1ELb0ELb1EEEEEEEEEvNT_6ParamsE,@"STO_CUDA_ENTRY STV_DEFAULT"
_ZN7cutlass13device_kernelIN5flash19enable_sm80_to_sm89INS1_16FlashAttnFwdSm80INS1_25CollectiveMainloopFwdSm80ILi8ELi1ELb0EN4cute5tupleIJNS5_1CILi128EEENS7_ILi48EEENS7_ILi256EEEEEELi256ENS_10bfloat16_tEfNS_4arch4Sm80ELb0ELb1ELb0ELb1ELb1ELb1ELb1ELb1EEENS1_21CollectiveEpilogueFwdINS6_IJS8_SA_S9_EEENS6_IJNS7_ILi1EEESI_SI_EEESC_SE_Li256ELb1ELb1ELb1ELb0EEENS1_36VarlenDynamicPersistentTileSchedulerILi128ELi48ELi256ELi256ELb1ELb1ELb0ELb1ELb0ELb1EEEEEEEEEvNT_6ParamsE:
        /* <DEDUP_REMOVED lines=60> */
.L_x_5525:
        /* <DEDUP_REMOVED lines=18> */
.L_x_5769:
        /* <DEDUP_REMOVED lines=16> */
.L_x_5770:
[----:B--2---:R-:W-:-:S05]  /*05e0*/  IMAD R0, R0, c[0x0][0x538], RZ ;  /* 0x00014e0000007a24 */ /* 0x004fca00078e02ff */
[----:B------:R-:W-:-:S04]  /*05f0*/  IADD3 R7, R0, R7, RZ ;  /* 0x0000000700077210 */ /* 0x000fc80007ffe0ff */
[----:B------:R-:W-:-:S13]  /*0600*/  ISETP.GT.AND P0, PT, R7, UR5, PT ;  /* 0x0000000507007c0c */ /* 0x000fda000bf04270 */
[----:B-1----:R-:W-:Y:S05]  /*0610*/  @!P0 BRA `(.L_x_5525) ;  /* 0xfffffda000008947 */ /* 0x002fea000383ffff */
.L_x_5521:
[----:B------:R-:W-:-:S05]  /*0620*/  IADD3 R10, -R0, R7, RZ ;  /* 0x00000007000a7210 */ /* 0x000fca0007ffe1ff */
[----:B------:R-:W-:-:S05]  /*0630*/  IMAD R0, R4, c[0x0][0x538], R10 ;  /* 0x00014e0004007a24 */ /* 0x000fca00078e020a */
[----:B------:R-:W-:Y:S01]  /*0640*/  ISETP.GT.AND P0, PT, R0, UR5, PT ;  /* 0x0000000500007c0c */ /* 0x000fe2000bf04270 */
[----:B------:R-:W-:-:S12]  /*0650*/  BRA.DIV ~URZ, `(.L_x_5526) ;  /* 0x0001f0427f007947 */ /* 0x000fd8000b800000 */
[----:B------:R-:W-:-:S04]  /*0660*/  VOTE.ANY R7, PT, !P0 ;  /* 0x0000000000077806 */ /* 0x000fc800040e0100 */
.L_x_5771:
[----:B------:R-:W1:Y:S02]  /*0670*/  POPC R0, R7 ;  /* 0x0000000700007309 */ /* 0x000e640000000000 */
[----:B-1----:R-:W-:-:S05]  /*0680*/  IADD3 R2, R0, R6, RZ ;  /* 0x0000000600027210 */ /* 0x002fca0007ffe0ff */
[----:B------:R1:W-:Y:S01]  /*0690*/  STL [R1+0xac], R2 ;  /* 0x0000ac0201007387 */ /* 0x0003e20000100800 */
[----:B------:R-:W-:Y:S05]  /*06a0*/  BRA.DIV ~URZ, `(.L_x_5527) ;  /* 0x0001f0427f007947 */ /* 0x000fea000b800000 */
[----:B------:R2:W3:Y:S01]  /*06b0*/  SHFL.IDX PT, R12, R9, R0, 0x1f ;  /* 0x00001f00090c7589 */ /* 0x0004e200000e0000 */
[----:B------:R-:W-:-:S03]  /*06c0*/  MOV R5, RZ ;  /* 0x000000ff00057202 */ /* 0x000fc60000000f00 */
[----:B------:R2:W4:Y:S04]  /*06d0*/  SHFL.IDX PT, R9, R8, R0, 0x1f ;  /* 0x00001f0008097589 */ /* 0x00052800000e0000 */
.L_x_5772:
[----:B------:R-:W-:Y:S01]  /*06e0*/  ISETP.NE.AND P0, PT, R7, RZ, PT ;  /* 0x000000ff0700720c */ /* 0x000fe20003f05270 */
[----:B------:R-:W-:-:S12]  /*06f0*/  BSSY B0, `(.L_x_5528) ;  /* 0x0000005000007945 */ /* 0x000fd80003800000 */
[----:B------:R-:W-:Y:S05]  /*0700*/  @!P0 BRA `(.L_x_5529) ;  /* 0x0000003000008947 */ /* 0x000fea0003800000 */
[----:B--2---:R-:W-:Y:S01]  /*0710*/  IADD3 R0, R0, -0x1, RZ ;  /* 0xffffffff00007810 */ /* 0x004fe20007ffe0ff */
[----:B------:R-:W-:Y:S05]  /*0720*/  BRA.DIV ~URZ, `(.L_x_5530) ;  /* 0x0001f0a27f007947 */ /* 0x000fea000b800000 */
[----:B------:R2:W1:Y:S02]  /*0730*/  SHFL.IDX PT, R5, R4, R0, 0x1f ;  /* 0x00001f0004057589 */ /* 0x00046400000e0000 */
.L_x_5529:
[----:B------:R-:W-:Y:S05]  /*0740*/  BSYNC B0 ;  /* 0x0000000000007941 */ /* 0x000fea0003800000 */
.L_x_5528:
        /* <DEDUP_REMOVED lines=69> */
.L_x_5532:
        /* <DEDUP_REMOVED lines=70> */
.L_x_5533:
[----:B------:R-:W-:Y:S05]  /*1000*/  BSYNC B0 ;  /* 0x0000000000007941 */ /* 0x000fea0003800000 */
.L_x_5531:
[----:B------:R-:W-:-:S04]  /*1010*/  LOP3.LUT R0, RZ, R0, RZ, 0x33, !PT ;  /* 0x00000000ff007212 */ /* 0x000fc800078e33ff */
[----:B------:R-:W-:-:S05]  /*1020*/  IADD3 R0, R0, R12, RZ ;  /* 0x0000000c00007210 */ /* 0x000fca0007ffe0ff */
[----:B------:R2:W-:Y:S01]  /*1030*/  STL [R1+0x15c], R0 ;  /* 0x00015c0001007387 */ /* 0x0005e20000100800 */
[----:B------:R-:W-:Y:S05]  /*1040*/  BRA `(.L_x_5534) ;  /* 0x0000004000007947 */ /* 0x000fea0003800000 */
.L_x_5522:
[----:B------:R-:W-:Y:S01]  /*1050*/  MOV R0, UR5 ;  /* 0x0000000500007c02 */ /* 0x000fe20008000f00 */
[----:B------:R2:W-:Y:S04]  /*1060*/  STL [R1+0x15c], RZ ;  /* 0x00015cff01007387 */ /* 0x0005e80000100800 */
[----:B------:R2:W-:Y:S04]  /*1070*/  STL [R1+0xd4], R0 ;  /* 0x0000d40001007387 */ /* 0x0005e80000100800 */
[----:B------:R2:W-:Y:S02]  /*1080*/  STL [R1+0xa8], RZ ;  /* 0x0000a8ff01007387 */ /* 0x0005e40000100800 */
.L_x_5534:
        /* <DEDUP_REMOVED lines=12> */
.L_x_5520:
        /* <DEDUP_REMOVED lines=268> */
.L_x_5768:
        /* <DEDUP_REMOVED lines=51> */
.L_x_5535:
[----:B-----5:R1:W-:Y:S01]  /*2540*/  STL [R1+0x58], R19 ;  /* 0x0000581301007387 */ /* 0x0203e20000100800 */
[----:B------:R-:W-:-:S04]  /*2550*/  ISETP.NE.U32.AND P0, PT, RZ, c[0x0][0x368], PT ;  /* 0x0000da00ff007a0c */ /* 0x000fc80003f05070 */
[----:B------:R-:W-:-:S13]  /*2560*/  ISETP.NE.AND.EX P0, PT, RZ, c[0x0][0x36c], PT, P0 ;  /* 0x0000db00ff007a0c */ /* 0x000fda0003f05300 */
[----:B------:R-:W-:Y:S05]  /*2570*/  @!P0 BRA `(.L_x_5536) ;  /* 0x0000003000008947 */ /* 0x000fea0003800000 */
[----:B------:R-:W-:-:S05]  /*2580*/  IMAD.WIDE R8, R24, R23, c[0x0][0x368] ;  /* 0x0000da0018087625 */ /* 0x000fca00078e0217 */
[----:B------:R2:W5:Y:S01]  /*2590*/  LDG.E R18, [R8.64] ;  /* 0x0000000a08127981 */ /* 0x000562000c1e1900 */
[----:B------:R-:W-:Y:S05]  /*25a0*/  BRA `(.L_x_5537) ;  /* 0x0000004000007947 */ /* 0x000fea0003800000 */
.L_x_5536:
[----:B------:R-:W-:Y:S05]  /*25b0*/  @!P3 BRA `(.L_x_5537) ;  /* 0x000000300000b947 */ /* 0x000fea0003800000 */
[----:B------:R2:W3:Y:S04]  /*25c0*/  LDG.E R5, [R8.64] ;  /* 0x0000000a08057981 */ /* 0x0004e8000c1e1900 */
[----:B--2---:R-:W3:Y:S02]  /*25d0*/  LDG.E R8, [R8.64+0x4] ;  /* 0x0000040a08087981 */ /* 0x004ee4000c1e1900 */
[----:B---3--:R-:W-:Y:S02]  /*25e0*/  IADD3 R18, -R5, R8, RZ ;  /* 0x0000000805127210 */ /* 0x008fe40007ffe1ff */
.L_x_5537:
        /* <DEDUP_REMOVED lines=41> */
.L_x_5540:
[----:B------:R-:W-:-:S13]  /*2880*/  ISETP.NE.AND P0, PT, R8, 0x1, PT ;  /* 0x000000010800780c */ /* 0x000fda0003f05270 */
[----:B------:R-:W-:-:S05]  /*2890*/  @P0 IMAD.HI.U32 R3, R0, c[0x0][0x330], RZ ;  /* 0x0000cc0000030a27 */ /* 0x000fca00078e00ff */
[----:B------:R-:W-:Y:S02]  /*28a0*/  @P0 SHF.R.U32.HI R0, RZ, c[0x0][0x334], R3 ;  /* 0x0000cd00ff000a19 */ /* 0x000fe40000011603 */
.L_x_5541:
[----:B------:R-:W-:Y:S05]  /*28b0*/  BSYNC B0 ;  /* 0x0000000000007941 */ /* 0x000fea0003800000 */
.L_x_5539:
[----:B------:R-:W-:-:S05]  /*28c0*/  IMAD R0, R0, R8, c[0x0][0x32c] ;  /* 0x0000cb0000007624 */ /* 0x000fca00078e0208 */
[----:B------:R-:W-:-:S04]  /*28d0*/  IMNMX R2, R2, R0, PT ;  /* 0x0000000002027217 */ /* 0x000fc80003800200 */
.L_x_5538:
        /* <DEDUP_REMOVED lines=20> */
.L_x_5544:
[----:B------:R-:W-:-:S13]  /*2a20*/  ISETP.NE.AND P0, PT, R8, 0x1, PT ;  /* 0x000000010800780c */ /* 0x000fda0003f05270 */
[----:B------:R-:W-:-:S05]  /*2a30*/  @P0 IMAD.HI.U32 R3, R0, c[0x0][0x330], RZ ;  /* 0x0000cc0000030a27 */ /* 0x000fca00078e00ff */
[----:B------:R-:W-:Y:S02]  /*2a40*/  @P0 SHF.R.U32.HI R0, RZ, c[0x0][0x334], R3 ;  /* 0x0000cd00ff000a19 */ /* 0x000fe40000011603 */
.L_x_5545:
[----:B------:R-:W-:Y:S05]  /*2a50*/  BSYNC B0 ;  /* 0x0000000000007941 */ /* 0x000fea0003800000 */
.L_x_5543:
[----:B------:R-:W-:-:S05]  /*2a60*/  IMAD R0, R0, c[0x0][0x32c], RZ ;  /* 0x0000cb0000007a24 */ /* 0x000fca00078e02ff */
[----:B------:R-:W-:-:S05]  /*2a70*/  IMNMX R2, R2, R0, !PT ;  /* 0x0000000002027217 */ /* 0x000fca0007800200 */
.L_x_5542:
        /* <DEDUP_REMOVED lines=43> */
.L_x_5547:
[----:B------:R-:W-:Y:S05]  /*2d30*/  BSYNC B0 ;  /* 0x0000000000007941 */ /* 0x000fea0003800000 */
.L_x_5546:
        /* <DEDUP_REMOVED lines=204> */
.L_x_5589:
[----:B------:R-:W-:Y:S01]  /*3a00*/  MOV R78, RZ ;  /* 0x000000ff004e7202 */ /* 0x000fe20000000f00 */
[----:B-123--:R-:W-:Y:S01]  /*3a10*/  IMAD.MOV.U32 R2, RZ, RZ, c[0x0][0x2b8] ;  /* 0x0000ae00ff027624 */ /* 0x00efe200078e00ff */
[----:B------:R-:W-:Y:S04]  /*3a20*/  DEPBAR.LE SB0, 0x0 ;  /* 0x000080000000791a */ /* 0x000fe80000000000 */
[----:B------:R-:W-:Y:S01]  /*3a30*/  ISETP.NE.AND P0, PT, R2, 0x1, PT ;  /* 0x000000010200780c */ /* 0x000fe20003f05270 */
[----:B------:R-:W-:Y:S01]  /*3a40*/  IMAD R2, R37, 0x30, R0 ;  /* 0x0000003025027824 */ /* 0x000fe200078e0200 */
[----:B------:R-:W-:Y:S01]  /*3a50*/  WARPSYNC 0xffffffff ;  /* 0xffffffff00007948 */ /* 0x000fe20003800000 */
[----:B------:R-:W-:Y:S02]  /*3a60*/  BSSY B2, `(.L_x_5549) ;  /* 0x000054e000027945 */ /* 0x000fe40003800000 */
[----:B------:R-:W-:Y:S04]  /*3a70*/  IMAD.IADD R3, R121, 0x1, R2 ;  /* 0x0000000179037824 */ /* 0x000fe800078e0202 */
[----:B------:R-:W-:Y:S04]  /*3a80*/  IMAD.MOV.U32 R5, RZ, RZ, R3 ;  /* 0x000000ffff057224 */ /* 0x000fe800078e0003 */
        /* <DEDUP_REMOVED lines=89> */
.L_x_5553:
[----:B------:R-:W-:Y:S05]  /*4020*/  BSYNC B0 ;  /* 0x0000000000007941 */ /* 0x000fea0003800000 */
.L_x_5552:
        /* <DEDUP_REMOVED lines=69> */
.L_x_5555:
[----:B------:R-:W-:Y:S05]  /*4480*/  BSYNC B0 ;  /* 0x0000000000007941 */ /* 0x000fea0003800000 */
.L_x_5554:
        /* <DEDUP_REMOVED lines=86> */
.L_x_5559:
[----:B------:R-:W-:Y:S05]  /*49f0*/  BSYNC B0 ;  /* 0x0000000000007941 */ /* 0x000fea0003800000 */
.L_x_5558:
        /* <DEDUP_REMOVED lines=59> */
.L_x_5561:
[----:B------:R-:W-:Y:S05]  /*4db0*/  BSYNC B0 ;  /* 0x0000000000007941 */ /* 0x000fea0003800000 */
.L_x_5560:
        /* <DEDUP_REMOVED lines=59> */
.L_x_5563:
[----:B------:R-:W-:Y:S05]  /*5170*/  BSYNC B0 ;  /* 0x0000000000007941 */ /* 0x000fea0003800000 */
.L_x_5562:
        /* <DEDUP_REMOVED lines=58> */
.L_x_5557:
[----:B-123--:R-:W-:Y:S05]  /*5520*/  BSYNC B1 ;  /* 0x0000000000017941 */ /* 0x00efea0003800000 */
.L_x_5556:
        /* <DEDUP_REMOVED lines=61> */
.L_x_5566:
[----:B------:R-:W-:Y:S05]  /*5900*/  BSYNC B0 ;  /* 0x0000000000007941 */ /* 0x000fea0003800000 */
.L_x_5565:
        /* <DEDUP_REMOVED lines=59> */
.L_x_5568:
[----:B------:R-:W-:Y:S05]  /*5cc0*/  BSYNC B0 ;  /* 0x0000000000007941 */ /* 0x000fea0003800000 */
.L_x_5567:
        /* <DEDUP_REMOVED lines=59> */
.L_x_5570:
[----:B------:R-:W-:Y:S05]  /*6080*/  BSYNC B0 ;  /* 0x0000000000007941 */ /* 0x000fea0003800000 */
.L_x_5569:
        /* <DEDUP_REMOVED lines=59> */
.L_x_5551:
        /* <DEDUP_REMOVED lines=36> */
.L_x_5572:
[----:B------:R-:W-:Y:S05]  /*6680*/  BSYNC B0 ;  /* 0x0000000000007941 */ /* 0x000fea0003800000 */
.L_x_5571:
        /* <DEDUP_REMOVED lines=61> */
.L_x_5574:
[----:B------:R-:W-:Y:S05]  /*6a60*/  BSYNC B0 ;  /* 0x0000000000007941 */ /* 0x000fea0003800000 */
.L_x_5573:
        /* <DEDUP_REMOVED lines=157> */
.L_x_5578:
[----:B------:R-:W-:Y:S05]  /*7440*/  BSYNC B0 ;  /* 0x0000000000007941 */ /* 0x000fea0003800000 */
.L_x_5577:
        /* <DEDUP_REMOVED lines=121> */
.L_x_5576:
[----:B-123--:R-:W-:Y:S05]  /*7be0*/  BSYNC B1 ;  /* 0x0000000000017941 */ /* 0x00efea0003800000 */
.L_x_5575:
        /* <DEDUP_REMOVED lines=127> */
.L_x_5580:
[----:B------:R-:W-:Y:S05]  /*83e0*/  BSYNC B0 ;  /* 0x0000000000007941 */ /* 0x000fea0003800000 */
.L_x_5579:
        /* <DEDUP_REMOVED lines=125> */
.L_x_5550:
        /* <DEDUP_REMOVED lines=30> */
.L_x_5582:
[----:B-12---:R-:W-:Y:S05]  /*8da0*/  BSYNC B0 ;  /* 0x0000000000007941 */ /* 0x006fea0003800000 */
.L_x_5581:
        /* <DEDUP_REMOVED lines=25> */
.L_x_5564:
[----:B------:R-:W-:Y:S05]  /*8f40*/  BSYNC B2 ;  /* 0x0000000000027941 */ /* 0x000fea0003800000 */
.L_x_5549:
        /* <DEDUP_REMOVED lines=15> */
[----:B------:R-:W-:Y:S02]  /*9040*/  @P0 IMAD R5, R9, c[0x0][0x258], RZ ;  /* 0x0000960009050a24 */ /* 0x000fe400078e02ff */
[----:B------:R-:W-:Y:S04]  /*9050*/  @P0 IMAD.MOV.U32 R3, RZ, RZ, R94 ;  /* 0x000000ffff030224 */ /* 0x000fe800078e005e */
[C---:B------:R-:W-:Y:S04]  /*9060*/  @P0 IMAD.WIDE.U32 R2, R8.reuse, c[0x0][0x258], R2 ;  /* 0x0000960008020a25 */ /* 0x040fe800078e0002 */
[----:B------:R-:W-:Y:S01]  /*9070*/  @P0 IMAD R8, R8, c[0x0][0x25c], R5 ;  /* 0x0000970008080a24 */ /* 0x000fe200078e0205 */
[C---:B------:R-:W-:Y:S04]  /*9080*/  @P0 LEA R10, P4, R2.reuse, c[0x0][0x250], 0x1 ;  /* 0x00009400020a0a11 */ /* 0x040fe800078808ff */
[----:B------:R-:W-:Y:S04]  /*9090*/  @P0 IADD3 R8, R3, R8, RZ ;  /* 0x0000000803080210 */ /* 0x000fe80007ffe0ff */
        /* <DEDUP_REMOVED lines=10> */
[----:B------:R-:W-:Y:S02]  /*9140*/  IADD3 R5, P4, R110, R2, RZ ;  /* 0x000000026e057210 */ /* 0x000fe40007f9e0ff */
[----:B------:R-:W-:Y:S02]  /*9150*/  @P3 MOV R2, R84 ;  /* 0x0000005400023202 */ /* 0x000fe40000000f00 */
[----:B------:R-:W-:Y:S01]  /*9160*/  IADD3.X R14, R119, R3, R6, P4, !PT ;  /* 0x00000003770e7210 */ /* 0x000fe200027fe406 */
[----:B------:R-:W-:Y:S02]  /*9170*/  @P3 IMAD.MOV.U32 R3, RZ, RZ, R94 ;  /* 0x000000ffff033224 */ /* 0x000fe400078e005e */
[----:B------:R-:W-:Y:S02]  /*9180*/  @P3 IMAD R6, R15, c[0x0][0x258], RZ ;  /* 0x000096000f063a24 */ /* 0x000fe400078e02ff */
[C---:B------:R-:W-:Y:S04]  /*9190*/  @P3 IMAD.WIDE.U32 R2, R13.reuse, c[0x0][0x258], R2 ;  /* 0x000096000d023a25 */ /* 0x040fe800078e0002 */
[----:B------:R-:W-:Y:S01]  /*91a0*/  @P3 IMAD R6, R13, c[0x0][0x25c], R6 ;  /* 0x000097000d063a24 */ /* 0x000fe200078e0206 */
[C---:B------:R-:W-:Y:S04]  /*91b0*/  @P3 LEA R8, P4, R2.reuse, c[0x0][0x250], 0x1 ;  /* 0x0000940002083a11 */ /* 0x040fe800078808ff */
[----:B------:R-:W-:Y:S04]  /*91c0*/  @P3 IADD3 R6, R3, R6, RZ ;  /* 0x0000000603063210 */ /* 0x000fe80007ffe0ff */
[----:B------:R-:W-:Y:S02]  /*91d0*/  @P3 LEA.HI.X R9, R2, c[0x0][0x254], R6, 0x1, P4 ;  /* 0x0000950002093a11 */ /* 0x000fe400020f0c06 */
[C---:B------:R-:W-:Y:S04]  /*91e0*/  LEA R6, P4, R5.reuse, c[0x0][0x1f8], 0x1 ;  /* 0x00007e0005067a11 */ /* 0x040fe800078808ff */
[----:B------:R-:W-:Y:S01]  /*91f0*/  LEA.HI.X R5, R5, c[0x0][0x1fc], R14, 0x1, P4 ;  /* 0x00007f0005057a11 */ /* 0x000fe200020f0c0e */
[----:B------:R1:W2:Y:S01]  /*9200*/  SHFL.IDX PT, R2, R6, RZ, 0x181f ;  /* 0x00181fff06027589 */ /* 0x0002a200000e0000 */
[----:B------:R-:W-:Y:S03]  /*9210*/  LOP3.LUT P4, RZ, R213, 0x4, RZ, 0xc0, !PT ;  /* 0x00000004d5ff7812 */ /* 0x000fe6000788c0ff */
[----:B------:R1:W3:Y:S10]  /*9220*/  SHFL.IDX PT, R3, R5, RZ, 0x181f ;  /* 0x00181fff05037589 */ /* 0x0002f400000e0000 */
        /* <DEDUP_REMOVED lines=8> */
[----:B------:R-:W0:Y:S01]  /*92b0*/  LDGDEPBAR ;  /* 0x00000000000079af */ /* 0x000e220000000000 */
[----:B------:R-:W-:Y:S04]  /*92c0*/  DEPBAR.LE SB0, 0x0 ;  /* 0x000080000000791a */ /* 0x000fe80000000000 */
[----:B------:R-:W-:Y:S06]  /*92d0*/  BAR.SYNC.DEFER_BLOCKING 0x0 ;  /* 0x0000000000007b1d */ /* 0x000fec0000010000 */
[----:B------:R-:W-:-:S05]  /*92e0*/  @!P0 BRA `(.L_x_5584) ;  /* 0x0000015000008947 */ /* 0x000fca0003800000 */
[----:B-123--:R-:W-:Y:S02]  /*92f0*/  ISETP.GE.AND P0, PT, R140, c[0x0][0x1d4], PT ;  /* 0x000075008c007a0c */ /* 0x00efe40003f06270 */
[----:B------:R-:W-:Y:S11]  /*9300*/  ISETP.GE.AND P5, PT, R144, c[0x0][0x1d4], PT ;  /* 0x0000750090007a0c */ /* 0x000ff60003fa6270 */
[----:B------:R-:W1:Y:S01]  /*9310*/  @!P0 LDS.128 R20, [R223+0x4080] ;  /* 0x00408000df148984 */ /* 0x000e620000000c00 */
[CC--:B------:R-:W-:Y:S04]  /*9320*/  @!P0 LEA R8, P4, R140.reuse, R2.reuse, 0x1 ;  /* 0x000000028c088211 */ /* 0x0c0fe800078808ff */
        /* <DEDUP_REMOVED lines=17> */
.L_x_5584:
[----:B-123--:R-:W-:Y:S05]  /*9440*/  BSYNC B0 ;  /* 0x0000000000007941 */ /* 0x00efea0003800000 */
.L_x_5583:
[----:B------:R1:W2:Y:S01]  /*9450*/  SHFL.IDX PT, R3, R5, 0x1, 0x181f ;  /* 0x00381f0005037f89 */ /* 0x0002a200000e0000 */
[----:B------:R-:W-:Y:S03]  /*9460*/  BSSY B0, `(.L_x_5585) ;  /* 0x0000018000007945 */ /* 0x000fe60003800000 */
[----:B------:R1:W3:Y:S01]  /*9470*/  SHFL.IDX PT, R2, R6, 0x1, 0x181f ;  /* 0x00381f0006027f89 */ /* 0x0002e200000e0000 */
        /* <DEDUP_REMOVED lines=22> */
.L_x_5586:
[----:B------:R-:W-:Y:S05]  /*95e0*/  BSYNC B0 ;  /* 0x0000000000007941 */ /* 0x000fea0003800000 */
.L_x_5585:
[----:B------:R-:W-:Y:S01]  /*95f0*/  ISETP.GT.AND P4, PT, R37, R101, PT ;  /* 0x000000652500720c */ /* 0x000fe20003f84270 */
[----:B------:R-:W-:Y:S01]  /*9600*/  @!UPT UIADD3 URZ, URZ, URZ, URZ ;  /* 0x0000003f3f3ff290 */ /* 0x000fe2000fffe03f */
[----:B------:R-:W-:Y:S11]  /*9610*/  BSSY B0, `(.L_x_5587) ;  /* 0x000002a000007945 */ /* 0x000ff60003800000 */
[----:B------:R-:W-:-:S05]  /*9620*/  @!P4 BRA `(.L_x_5588) ;  /* 0x000002800000c947 */ /* 0x000fca0003800000 */
[----:B-1----:R-:W-:Y:S01]  /*9630*/  IADD3 R5, R37, -0x1, RZ ;  /* 0xffffffff25057810 */ /* 0x002fe20007ffe0ff */
[----:B--23--:R-:W-:Y:S01]  /*9640*/  IMAD.MOV.U32 R2, RZ, RZ, R106 ;  /* 0x000000ffff027224 */ /* 0x00cfe200078e006a */
[----:B------:R-:W-:Y:S01]  /*9650*/  P2R R11, PR, RZ, 0x4 ;  /* 0x00000004ff0b7803 */ /* 0x000fe20000000000 */
[----:B------:R-:W-:Y:S01]  /*9660*/  IMAD.MOV.U32 R3, RZ, RZ, R105 ;  /* 0x000000ffff037224 */ /* 0x000fe200078e0069 */
        /* <DEDUP_REMOVED lines=36> */
.L_x_5588:
[----:B------:R-:W-:Y:S05]  /*98b0*/  BSYNC B0 ;  /* 0x0000000000007941 */ /* 0x000fea0003800000 */
.L_x_5587:
        /* <DEDUP_REMOVED lines=9> */
[----:B--23--:R-:W-:-:S04]  /*9950*/  SHF.R.U32.HI R2, RZ, 0x1f, R0 ;  /* 0x0000001fff027819 */ /* 0x00cfc80000011600 */
[----:B------:R-:W-:Y:S02]  /*9960*/  LEA.HI.SX32 R21, R0, R2, 0x1d ;  /* 0x0000000200157211 */ /* 0x000fe400078feaff */
.L_x_5548:
[----:B-1----:R-:W2:Y:S04]  /*9970*/  LDL R14, [R1+0xa0] ;  /* 0x0000a000010e7983 */ /* 0x002ea80000100800 */
[----:B------:R-:W3:Y:S04]  /*9980*/  LDL.LU R3, [R1+0x15c] ;  /* 0x00015c0001037983 */ /* 0x000ee80000300800 */
        /* <DEDUP_REMOVED lines=26> */
.L_x_5592:
[----:B------:R-:W-:-:S13]  /*9b30*/  ISETP.NE.AND P0, PT, R4, 0x1, PT ;  /* 0x000000010400780c */ /* 0x000fda0003f05270 */
[----:B------:R-:W-:-:S05]  /*9b40*/  @P0 IMAD.HI.U32 R3, R0, c[0x0][0x330], RZ ;  /* 0x0000cc0000030a27 */ /* 0x000fca00078e00ff */
[----:B------:R-:W-:Y:S02]  /*9b50*/  @P0 SHF.R.U32.HI R0, RZ, c[0x0][0x334], R3 ;  /* 0x0000cd00ff000a19 */ /* 0x000fe40000011603 */
.L_x_5593:
[----:B------:R-:W-:Y:S05]  /*9b60*/  BSYNC B0 ;  /* 0x0000000000007941 */ /* 0x000fea0003800000 */
.L_x_5591:
[----:B------:R-:W-:-:S05]  /*9b70*/  IMAD R0, R0, R4, c[0x0][0x32c] ;  /* 0x0000cb0000007624 */ /* 0x000fca00078e0204 */
[----:B------:R-:W-:-:S04]  /*9b80*/  IMNMX R2, R2, R0, PT ;  /* 0x0000000002027217 */ /* 0x000fc80003800200 */
.L_x_5590:
        /* <DEDUP_REMOVED lines=20> */
.L_x_5596:
[----:B------:R-:W-:-:S13]  /*9cd0*/  ISETP.NE.AND P0, PT, R4, 0x1, PT ;  /* 0x000000010400780c */ /* 0x000fda0003f05270 */
[----:B------:R-:W-:-:S05]  /*9ce0*/  @P0 IMAD.HI.U32 R3, R0, c[0x0][0x330], RZ ;  /* 0x0000cc0000030a27 */ /* 0x000fca00078e00ff */
[----:B------:R-:W-:Y:S02]  /*9cf0*/  @P0 SHF.R.U32.HI R0, RZ, c[0x0][0x334], R3 ;  /* 0x0000cd00ff000a19 */ /* 0x000fe40000011603 */
.L_x_5597:
[----:B------:R-:W-:Y:S05]  /*9d00*/  BSYNC B0 ;  /* 0x0000000000007941 */ /* 0x000fea0003800000 */
.L_x_5595:
[----:B------:R-:W-:-:S05]  /*9d10*/  IMAD R0, R0, c[0x0][0x32c], RZ ;  /* 0x0000cb0000007a24 */ /* 0x000fca00078e02ff */
[----:B------:R-:W-:-:S05]  /*9d20*/  IMNMX R2, R2, R0, !PT ;  /* 0x0000000002027217 */ /* 0x000fca0007800200 */
.L_x_5594:
        /* <DEDUP_REMOVED lines=40> */
.L_x_5599:
[----:B------:R-:W-:Y:S05]  /*9fb0*/  BSYNC B0 ;  /* 0x0000000000007941 */ /* 0x000fea0003800000 */
.L_x_5598:
        /* <DEDUP_REMOVED lines=139> */
.L_x_5773:
[----:B------:R-:W-:Y:S05]  /*a870*/  BRA.DIV ~URZ, `(.L_x_5602) ;  /* 0x000150327f007947 */ /* 0x000fea000b800000 */
[----:B------:R3:W4:Y:S02]  /*a880*/  SHFL.IDX PT, R0, R17, RZ, 0x181f ;  /* 0x00181fff11007589 */ /* 0x00072400000e0000 */
.L_x_5774:
        /* <DEDUP_REMOVED lines=20> */
.L_x_5604:
[----:B------:R-:W-:Y:S05]  /*a9d0*/  BSYNC B0 ;  /* 0x0000000000007941 */ /* 0x000fea0003800000 */
.L_x_5603:
[----:B------:R-:W-:Y:S05]  /*a9e0*/  BRA.DIV ~URZ, `(.L_x_5605) ;  /* 0x00014f327f007947 */ /* 0x000fea000b800000 */
[----:B--2---:R2:W1:Y:S04]  /*a9f0*/  SHFL.IDX PT, R4, R13, 0x1, 0x181f ;  /* 0x00381f000d047f89 */ /* 0x00446800000e0000 */
[----:B----4-:R2:W4:Y:S02]  /*aa00*/  SHFL.IDX PT, R0, R17, 0x1, 0x181f ;  /* 0x00381f0011007f89 */ /* 0x01052400000e0000 */
.L_x_5775:
        /* <DEDUP_REMOVED lines=20> */
.L_x_5607:
[----:B------:R-:W-:Y:S05]  /*ab50*/  BSYNC B0 ;  /* 0x0000000000007941 */ /* 0x000fea0003800000 */
.L_x_5606:
[----:B------:R-:W-:Y:S05]  /*ab60*/  BRA.DIV ~URZ, `(.L_x_5608) ;  /* 0x00014e827f007947 */ /* 0x000fea000b800000 */
[----:B-1----:R1:W2:Y:S02]  /*ab70*/  SHFL.IDX PT, R4, R13, 0x2, 0x181f ;  /* 0x00581f000d047f89 */ /* 0x0022a400000e0000 */
.L_x_5776:
[----:B------:R-:W-:Y:S05]  /*ab80*/  BRA.DIV ~URZ, `(.L_x_5609) ;  /* 0x00014ed27f007947 */ /* 0x000fea000b800000 */
[----:B----4-:R4:W1:Y:S02]  /*ab90*/  SHFL.IDX PT, R0, R17, 0x2, 0x181f ;  /* 0x00581f0011007f89 */ /* 0x01086400000e0000 */
.L_x_5777:
        /* <DEDUP_REMOVED lines=20> */
.L_x_5611:
[----:B------:R-:W-:Y:S05]  /*ace0*/  BSYNC B0 ;  /* 0x0000000000007941 */ /* 0x000fea0003800000 */
.L_x_5610:
[----:B------:R-:W-:Y:S05]  /*acf0*/  BRA.DIV ~URZ, `(.L_x_5612) ;  /* 0x00014dd27f007947 */ /* 0x000fea000b800000 */
[----:B--2---:R2:W3:Y:S04]  /*ad00*/  SHFL.IDX PT, R4, R13, 0x3, 0x181f ;  /* 0x00781f000d047f89 */ /* 0x0044e800000e0000 */
[----:B-1----:R2:W1:Y:S02]  /*ad10*/  SHFL.IDX PT, R0, R17, 0x3, 0x181f ;  /* 0x00781f0011007f89 */ /* 0x00246400000e0000 */
.L_x_5778:
        /* <DEDUP_REMOVED lines=165> */
[----:B--2---:R-:W-:Y:S05]  /*b770*/  CALL.REL.NOINC `($_ZN7cutlass13device_kernelIN5flash19enable_sm80_to_sm89INS1_16FlashAttnFwdSm80INS1_25CollectiveMainloopFwdSm80ILi8ELi1ELb0EN4cute5tupleIJNS5_1CILi128EEENS7_ILi48EEENS7_ILi256EEEEEELi256ENS_10bfloat16_tEfNS_4arch4Sm80ELb0ELb1ELb0ELb1ELb1ELb1ELb1ELb1EEENS1_21CollectiveEpilogueFwdINS6_IJS8_SA_S9_EEENS6_IJNS7_ILi1EEESI_SI_EEESC_SE_Li256ELb1ELb1ELb1ELb0EEENS1_36VarlenDynamicPersistentTileSchedulerILi128ELi48ELi256ELi256ELb1ELb1ELb0ELb1ELb0ELb1EEEEEEEEEvNT_6ParamsE$_ZZN5flash25CollectiveMainloopFwdSm80ILi8ELi1ELb0EN4cute5tupleIJNS1_1CILi128EEENS3_ILi48EEENS3_ILi256EEEEEELi256EN7cutlass10bfloat16_tEfNS8_4arch4Sm80ELb0ELb1ELb0ELb1ELb1ELb1ELb1ELb1EE3mmaINS_16FlashAttnFwdSm80ISC_NS_21CollectiveEpilogueFwdINS2_IJS4_S6_S5_EEENS2_IJNS3_ILi1EEESH_SH_EEES9_SB_Li256ELb1ELb1ELb1ELb0EEENS_36VarlenDynamicPersistentTileSchedulerILi128ELi48ELi256ELi256ELb1ELb1ELb0ELb1ELb0ELb1EEEE13SharedStorageENS1_6TensorINS1_11ArrayEngineIfLm128EEENS1_6LayoutINS2_IJNS2_IJNS3_ILi2EEESS_EEESH_NS3_ILi32EEEEEENS2_IJNS2_IJSH_SS_EEENS3_ILi0EEENS3_ILi4EEEEEEEEEENS_7SoftmaxILi2ELi0EEEEEbRKNSC_6ParamsERT0_RT1_iRKNS_16SeqlenInfoQKNewKILb1ELb1EEENS2_IJiiiiEEERT_ENKUlvE_clEv) ;  /* 0x0001686000007944 */ /* 0x004fea0003c00000 */
[----:B------:R-:W-:Y:S05]  /*b780*/  BSYNC B2 ;  /* 0x0000000000027941 */ /* 0x000fea0003800000 */
.L_x_5613:
[----:B------:R2:W5:Y:S01]  /*b790*/  LDL R76, [R1] ;  /* 0x00000000014c7983 */ /* 0x0005620000100800 */
[----:B------:R-:W-:-:S04]  /*b7a0*/  DEPBAR.LE SB0, 0x0 ;  /* 0x000080000000791a */ /* 0x000fc80000000000 */
[----:B------:R2:W5:Y:S01]  /*b7b0*/  LDL R240, [R1+0x10] ;  /* 0x0000100001f07983 */ /* 0x0005620000100800 */
[----:B------:R-:W-:Y:S01]  /*b7c0*/  WARPSYNC 0xffffffff ;  /* 0xffffffff00007948 */ /* 0x000fe20003800000 */
[----:B------:R-:W-:Y:S02]  /*b7d0*/  IMAD R0, R127, c[0x0][0x208], RZ ;  /* 0x000082007f007a24 */ /* 0x000fe400078e02ff */
[----:B------:R-:W-:Y:S01]  /*b7e0*/  BAR.SYNC.DEFER_BLOCKING 0x0 ;  /* 0x0000000000007b1d */ /* 0x000fe20000010000 */
[----:B------:R-:W-:-:S04]  /*b7f0*/  IMAD.WIDE.U32 R14, R252, c[0x0][0x210], RZ ;  /* 0x00008400fc0e7a25 */ /* 0x000fc800078e00ff */
        /* <DEDUP_REMOVED lines=9> */
[----:B-1----:R2:W1:Y:S03]  /*b890*/  LDSM.16.M88.4 R8, [R197] ;  /* 0x00000000c508783b */ /* 0x0024660000000200 */
[----:B------:R-:W-:Y:S01]  /*b8a0*/  LEA R6, P0, R0, c[0x0][0x1f8], 0x1 ;  /* 0x00007e0000067a11 */ /* 0x000fe200078008ff */
[----:B------:R2:W3:Y:S01]  /*b8b0*/  LDSM.16.M88.4 R28, [R192] ;  /* 0x00000000c01c783b */ /* 0x0004e20000000200 */
[----:B------:R-:W-:-:S03]  /*b8c0*/  IADD3.X R2, R252, R3, R4, P1, !PT ;  /* 0x00000003fc027210 */ /* 0x000fc60000ffe404 */
[----:B----45:R2:W4:Y:S01]  /*b8d0*/  LDSM.16.M88.4 R36, [R192+0x800] ;  /* 0x00080000c024783b */ /* 0x0305220000000200 */
        /* <DEDUP_REMOVED lines=9> */
.L_x_5779:
        /* <DEDUP_REMOVED lines=32> */
.L_x_5780:
        /* <DEDUP_REMOVED lines=20> */
.L_x_5616:
[----:B--2---:R-:W-:Y:S05]  /*bcb0*/  BSYNC B0 ;  /* 0x0000000000007941 */ /* 0x004fea0003800000 */
.L_x_5615:
[----:B------:R-:W-:Y:S01]  /*bcc0*/  IMAD.MOV.U32 R0, RZ, RZ, 0x40 ;  /* 0x00000040ff007424 */ /* 0x000fe200078e00ff */
[----:B------:R-:W-:Y:S01]  /*bcd0*/  LOP3.LUT P0, RZ, R146, 0x4, RZ, 0xc0, !PT ;  /* 0x0000000492ff7812 */ /* 0x000fe2000780c0ff */
[----:B------:R-:W0:Y:S01]  /*bce0*/  LDGDEPBAR ;  /* 0x00000000000079af */ /* 0x000e220000000000 */
[----:B------:R-:W-:Y:S01]  /*bcf0*/  WARPSYNC 0xffffffff ;  /* 0xffffffff00007948 */ /* 0x000fe20003800000 */
[C---:B-1-3--:R-:W-:Y:S01]  /*bd00*/  HMMA.16816.F32.BF16 R32, R8.reuse, R28, RZ ;  /* 0x0000001c0820723c */ /* 0x04afe200000418ff */
[----:B------:R-:W-:Y:S01]  /*bd10*/  SEL R0, R0, 0xffffffc0, !P0 ;  /* 0xffffffc000007807 */ /* 0x000fe20004000000 */
[----:B------:R-:W-:Y:S01]  /*bd20*/  BSSY B1, `(.L_x_5618) ;  /* 0x0000107000017945 */ /* 0x000fe20003800000 */
[----:B------:R-:W-:Y:S02]  /*bd30*/  ISETP.GT.AND P0, PT, R129, R247, PT ;  /* 0x000000f78100720c */ /* 0x000fe40003f04270 */
[C---:B------:R-:W-:Y:S01]  /*bd40*/  IADD3 R210, R201.reuse, 0x4800, RZ ;  /* 0x00004800c9d27810 */ /* 0x040fe20007ffe0ff */
[--C-:B------:R-:W-:Y:S01]  /*bd50*/  IMAD.IADD R147, R192, 0x1, R0.reuse ;  /* 0x00000001c0937824 */ /* 0x100fe200078e0200 */
[C---:B------:R-:W-:Y:S01]  /*bd60*/  IADD3 R209, R201.reuse, 0x5800, RZ ;  /* 0x00005800c9d17810 */ /* 0x040fe20007ffe0ff */
[----:B------:R-:W-:Y:S01]  /*bd70*/  HMMA.16816.F32.BF16 R28, R8, R30, RZ ;  /* 0x0000001e081c723c */ /* 0x000fe200000418ff */
[C---:B------:R-:W-:Y:S01]  /*bd80*/  IMAD.IADD R15, R201.reuse, 0x1, R0 ;  /* 0x00000001c90f7824 */ /* 0x040fe200078e0200 */
[C---:B------:R-:W-:Y:S01]  /*bd90*/  IADD3 R208, R201.reuse, 0x5000, RZ ;  /* 0x00005000c9d07810 */ /* 0x040fe20007ffe0ff */
[----:B------:R-:W-:Y:S01]  /*bda0*/  LDSM.16.M88.4 R52, [R147] ;  /* 0x000000009334783b */ /* 0x000fe20000000200 */
[----:B------:R-:W-:-:S02]  /*bdb0*/  IADD3 R207, R201, 0x3000, RZ ;  /* 0x00003000c9cf7810 */ /* 0x000fc40007ffe0ff */
[C---:B------:R-:W-:Y:S01]  /*bdc0*/  IADD3 R206, R201.reuse, 0x4000, RZ ;  /* 0x00004000c9ce7810 */ /* 0x040fe20007ffe0ff */
[----:B------:R-:W-:Y:S01]  /*bdd0*/  LDSM.16.M88.4 R60, [R147+0x800] ;  /* 0x00080000933c783b */ /* 0x000fe20000000200 */
[C---:B------:R-:W-:Y:S01]  /*bde0*/  HMMA.16816.F32.BF16 R24, R8.reuse, R36, RZ ;  /* 0x000000240818723c */ /* 0x040fe200000418ff */
[C---:B------:R-:W-:Y:S02]  /*bdf0*/  IADD3 R205, R201.reuse, 0x3800, RZ ;  /* 0x00003800c9cd7810 */ /* 0x040fe40007ffe0ff */
[----:B------:R-:W-:Y:S01]  /*be00*/  LDSM.16.M88.4 R68, [R147+0x1000] ;  /* 0x001000009344783b */ /* 0x000fe20000000200 */
[C---:B------:R-:W-:Y:S02]  /*be10*/  IADD3 R204, R201.reuse, 0x1800, RZ ;  /* 0x00001800c9cc7810 */ /* 0x040fe40007ffe0ff */
[C---:B------:R-:W-:Y:S01]  /*be20*/  IADD3 R203, R201.reuse, 0x2800, RZ ;  /* 0x00002800c9cb7810 */ /* 0x040fe20007ffe0ff */
[----:B------:R-:W-:Y:S01]  /*be30*/  LDSM.16.M88.4 R72, [R15+0x1000] ;  /* 0x001000000f48783b */ /* 0x000fe20000000200 */
[----:B------:R-:W-:Y:S01]  /*be40*/  HMMA.16816.F32.BF16 R20, R8, R38, RZ ;  /* 0x000000260814723c */ /* 0x000fe200000418ff */
[----:B------:R-:W-:-:S07]  /*be50*/  IADD3 R202, R201, 0x2000, RZ ;  /* 0x00002000c9ca7810 */ /* 0x000fce0007ffe0ff */
[C---:B------:R-:W-:Y:S08]  /*be60*/  HMMA.16816.F32.BF16 R36, R8.reuse, R44, RZ ;  /* 0x0000002c0824723c */ /* 0x040ff000000418ff */
[----:B------:R-:W-:Y:S01]  /*be70*/  HMMA.16816.F32.BF16 R44, R8, R46, RZ ;  /* 0x0000002e082c723c */ /* 0x000fe200000418ff */
[----:B------:R-:W1:Y:S07]  /*be80*/  LDSM.16.M88.4 R8, [R200] ;  /* 0x00000000c808783b */ /* 0x000e6e0000000200 */
[C---:B------:R-:W-:Y:S08]  /*be90*/  HMMA.16816.F32.BF16 R48, R16.reuse, R40, R32 ;  /* 0x000000281030723c */ /* 0x040ff00000041820 */
        /* <DEDUP_REMOVED lines=18> */
[----:B------:R-:W5:Y:S03]  /*bfc0*/  LDSM.16.M88.4 R68, [R192+0x2800] ;  /* 0x00280000c044783b */ /* 0x000f660000000200 */
        /* <DEDUP_REMOVED lines=17> */
[C---:B-----5:R-:W-:Y:S08]  /*c0e0*/  HMMA.16816.F32.BF16 R24, R8.reuse, R68, R24 ;  /* 0x000000440818723c */ /* 0x060ff00000041818 */
[----:B------:R-:W-:Y:S01]  /*c0f0*/  HMMA.16816.F32.BF16 R20, R8, R70, R20 ;  /* 0x000000460814723c */ /* 0x000fe20000041814 */
[----:B------:R-:W1:Y:S04]  /*c100*/  LDSM.16.M88.4 R8, [R200+0x4000] ;  /* 0x00400000c808783b */ /* 0x000e680000000200 */
[----:B------:R-:W5:Y:S03]  /*c110*/  LDSM.16.M88.4 R68, [R147+0x2800] ;  /* 0x002800009344783b */ /* 0x000f660000000200 */
        /* <DEDUP_REMOVED lines=48> */
[----:B------:R-:W5:Y:S03]  /*c420*/  LDSM.16.M88.4 R68, [R15+0x4000] ;  /* 0x004000000f44783b */ /* 0x000f660000000200 */
[C---:B-1----:R-:W-:Y:S08]  /*c430*/  HMMA.16816.F32.BF16 R40, R8.reuse, R44, R40 ;  /* 0x0000002c0828723c */ /* 0x042ff00000041828 */
[C---:B------:R-:W-:Y:S01]  /*c440*/  HMMA.16816.F32.BF16 R36, R8.reuse, R46, R36 ;  /* 0x0000002e0824723c */ /* 0x040fe20000041824 */
[----:B------:R-:W-:Y:S07]  /*c450*/  LDSM.16.M88.4 R44, [R201+0x4800] ;  /* 0x00480000c92c783b */ /* 0x000fee0000000200 */
[C---:B---3--:R-:W-:Y:S08]  /*c460*/  HMMA.16816.F32.BF16 R32, R8.reuse, R56, R32 ;  /* 0x000000380820723c */ /* 0x048ff00000041820 */
        /* <DEDUP_REMOVED lines=12> */
[C---:B-----5:R-:W-:Y:S08]  /*c530*/  HMMA.16816.F32.BF16 R24, R16.reuse, R68, R24 ;  /* 0x000000441018723c */ /* 0x060ff00000041818 */
[----:B------:R-:W-:Y:S01]  /*c540*/  HMMA.16816.F32.BF16 R16, R16, R70, R20 ;  /* 0x000000461010723c */ /* 0x000fe20000041814 */
[----:B------:R-:W2:Y:S04]  /*c550*/  LDSM.16.M88.4 R20, [R198+0xc000] ;  /* 0x00c00000c614783b */ /* 0x000ea80000000200 */
[----:B------:R-:W5:Y:S03]  /*c560*/  LDSM.16.M88.4 R68, [R201+0x5800] ;  /* 0x00580000c944783b */ /* 0x000f660000000200 */
        /* <DEDUP_REMOVED lines=18> */
[----:B------:R-:W2:Y:S01]  /*c690*/  LDSM.16.M88.4 R8, [R199+0xc000] ;  /* 0x00c00000c708783b */ /* 0x000ea20000000200 */
[----:B------:R-:W-:-:S06]  /*c6a0*/  DEPBAR.LE SB0, 0x0 ;  /* 0x000080000000791a */ /* 0x000fcc0000000000 */
[C---:B-1----:R-:W-:Y:S08]  /*c6b0*/  HMMA.16816.F32.BF16 R40, R16.reuse, R56, R40 ;  /* 0x000000381028723c */ /* 0x042ff00000041828 */
[C---:B------:R-:W-:Y:S08]  /*c6c0*/  HMMA.16816.F32.BF16 R36, R16.reuse, R58, R36 ;  /* 0x0000003a1024723c */ /* 0x040ff00000041824 */
[C---:B------:R-:W-:Y:S08]  /*c6d0*/  HMMA.16816.F32.BF16 R32, R16.reuse, R60, R32 ;  /* 0x0000003c1020723c */ /* 0x040ff00000041820 */
[C---:B------:R-:W-:Y:S08]  /*c6e0*/  HMMA.16816.F32.BF16 R28, R16.reuse, R62, R28 ;  /* 0x0000003e101c723c */ /* 0x040ff0000004181c */
[C---:B---3--:R-:W-:Y:S08]  /*c6f0*/  HMMA.16816.F32.BF16 R24, R16.reuse, R64, R24 ;  /* 0x000000401018723c */ /* 0x048ff00000041818 */
        /* <DEDUP_REMOVED lines=10> */
[----:B------:R-:W2:Y:S04]  /*c7a0*/  LDL R2, [R1+0x84] ;  /* 0x0000840001027983 */ /* 0x000ea80000100800 */
[----:B------:R-:W3:Y:S04]  /*c7b0*/  LDL.64 R80, [R1+0x90] ;  /* 0x0000900001507983 */ /* 0x000ee80000100a00 */
[----:B------:R-:W5:Y:S01]  /*c7c0*/  LDL R4, [R1+0x9c] ;  /* 0x00009c0001047983 */ /* 0x000f620000100800 */
[----:B------:R-:W-:-:S02]  /*c7d0*/  IMAD.MOV.U32 R0, RZ, RZ, 0x1 ;  /* 0x00000001ff007424 */ /* 0x000fc400078e00ff */
[----:B------:R-:W-:Y:S01]  /*c7e0*/  IMAD.IADD R3, R251, 0x1, R241 ;  /* 0x00000001fb037824 */ /* 0x000fe200078e02f1 */
[----:B----4-:R-:W4:Y:S02]  /*c7f0*/  LDL.64 R78, [R1+0x88] ;  /* 0x00008800014e7983 */ /* 0x010f240000100a00 */
        /* <DEDUP_REMOVED lines=9> */
[----:B---3--:R-:W-:-:S04]  /*c890*/  @!P1 IADD3 R3, P0, R0, R80, RZ ;  /* 0x0000005000039210 */ /* 0x008fc80007f1e0ff */
        /* <DEDUP_REMOVED lines=16> */
[----:B----4-:R-:W-:-:S04]  /*c9a0*/  IADD3 R0, P0, R78, R2, RZ ;  /* 0x000000024e007210 */ /* 0x010fc80007f1e0ff */
[----:B------:R-:W-:Y:S02]  /*c9b0*/  IADD3.X R2, R6, R3, R4, P0, !PT ;  /* 0x0000000306027210 */ /* 0x000fe400007fe404 */
[----:B------:R-:W-:-:S04]  /*c9c0*/  LEA R13, P0, R0, c[0x0][0x1c8], 0x1 ;  /* 0x00007200000d7a11 */ /* 0x000fc800078008ff */
[----:B------:R-:W-:Y:S02]  /*c9d0*/  LEA.HI.X R6, R0, c[0x0][0x1cc], R2, 0x1, P0 ;  /* 0x0000730000067a11 */ /* 0x000fe400000f0c02 */
[----:B------:R-:W-:Y:S01]  /*c9e0*/  ISETP.GE.AND P0, PT, R14, 0x1, PT ;  /* 0x000000010e00780c */ /* 0x000fe20003f06270 */
[----:B------:R-:W-:Y:S10]  /*c9f0*/  BRA.DIV ~URZ, `(.L_x_5620) ;  /* 0x000132e27f007947 */ /* 0x000ff4000b800000 */
[----:B------:R1:W2:Y:S02]  /*ca00*/  SHFL.IDX PT, R4, R6, RZ, 0x181f ;  /* 0x00181fff06047589 */ /* 0x0002a400000e0000 */
.L_x_5781:
[----:B------:R-:W-:Y:S05]  /*ca10*/  BRA.DIV ~URZ, `(.L_x_5621) ;  /* 0x000133327f007947 */ /* 0x000fea000b800000 */
[----:B------:R3:W4:Y:S02]  /*ca20*/  SHFL.IDX PT, R0, R13, RZ, 0x181f ;  /* 0x00181fff0d007589 */ /* 0x00072400000e0000 */
.L_x_5782:
[----:B------:R-:W-:Y:S01]  /*ca30*/  BSSY B0, `(.L_x_5622) ;  /* 0x0000019000007945 */ /* 0x000fe20003800000 */
[----:B------:R-:W-:Y:S05]  /*ca40*/  @!P0 BRA `(.L_x_5623) ;  /* 0x0000017000008947 */ /* 0x000fea0003800000 */
[----:B------:R-:W-:Y:S02]  /*ca50*/  SHF.R.S32.HI R2, RZ, 0x1f, R215 ;  /* 0x0000001fff027819 */ /* 0x000fe400000114d7 */
[C---:B----4-:R-:W-:Y:S02]  /*ca60*/  LEA R16, P0, R215.reuse, R0, 0x1 ;  /* 0x00000000d7107211 */ /* 0x050fe400078008ff */
[C---:B------:R-:W-:Y:S02]  /*ca70*/  IADD3 R20, R215.reuse, 0x40, RZ ;  /* 0x00000040d7147810 */ /* 0x040fe40007ffe0ff */
[----:B--2---:R-:W-:-:S02]  /*ca80*/  LEA.HI.X R17, R215, R4, R2, 0x1, P0 ;  /* 0x00000004d7117211 */ /* 0x004fc400000f0c02 */
[C---:B------:R-:W-:Y:S02]  /*ca90*/  LEA R10, P0, R232.reuse, R0, 0x1 ;  /* 0x00000000e80a7211 */ /* 0x040fe400078008ff */
[C---:B------:R-:W-:Y:S02]  /*caa0*/  IADD3 R19, R215.reuse, 0x80, RZ ;  /* 0x00000080d7137810 */ /* 0x040fe40007ffe0ff */
[C---:B------:R-:W-:Y:S02]  /*cab0*/  IADD3 R18, R215.reuse, 0xc0, RZ ;  /* 0x000000c0d7127810 */ /* 0x040fe40007ffe0ff */
[----:B------:R-:W-:Y:S02]  /*cac0*/  ISETP.GE.AND P4, PT, R215, c[0x0][0x1d4], PT ;  /* 0x00007500d7007a0c */ /* 0x000fe40003f86270 */
[----:B------:R-:W-:Y:S02]  /*cad0*/  LEA.HI.X R11, R232, R4, R244, 0x1, P0 ;  /* 0x00000004e80b7211 */ /* 0x000fe400000f0cf4 */
[----:B------:R-:W-:-:S02]  /*cae0*/  ISETP.GE.AND P3, PT, R20, c[0x0][0x1d4], PT ;  /* 0x0000750014007a0c */ /* 0x000fc40003f66270 */
[----:B------:R-:W-:Y:S02]  /*caf0*/  LEA R8, P0, R231, R0, 0x1 ;  /* 0x00000000e7087211 */ /* 0x000fe400078008ff */
        /* <DEDUP_REMOVED lines=12> */
.L_x_5623:
[----:B------:R-:W-:Y:S05]  /*cbc0*/  BSYNC B0 ;  /* 0x0000000000007941 */ /* 0x000fea0003800000 */
.L_x_5622:
[----:B------:R-:W-:Y:S05]  /*cbd0*/  BRA.DIV ~URZ, `(.L_x_5624) ;  /* 0x000131e27f007947 */ /* 0x000fea000b800000 */
[----:B--2---:R2:W1:Y:S04]  /*cbe0*/  SHFL.IDX PT, R4, R6, 0x1, 0x181f ;  /* 0x00381f0006047f89 */ /* 0x00446800000e0000 */
[----:B----4-:R2:W4:Y:S02]  /*cbf0*/  SHFL.IDX PT, R0, R13, 0x1, 0x181f ;  /* 0x00381f000d007f89 */ /* 0x01052400000e0000 */
.L_x_5783:
[----:B------:R-:W-:-:S13]  /*cc00*/  ISETP.GE.AND P0, PT, R14, 0x21, PT ;  /* 0x000000210e00780c */ /* 0x000fda0003f06270 */
[----:B------:R-:W-:Y:S05]  /*cc10*/  @!P0 BRA `(.L_x_5619) ;  /* 0x0000017000008947 */ /* 0x000fea0003800000 */
[----:B------:R-:W-:Y:S02]  /*cc20*/  SHF.R.S32.HI R2, RZ, 0x1f, R215 ;  /* 0x0000001fff027819 */ /* 0x000fe400000114d7 */
[C---:B----4-:R-:W-:Y:S02]  /*cc30*/  LEA R16, P0, R215.reuse, R0, 0x1 ;  /* 0x00000000d7107211 */ /* 0x050fe400078008ff */
[C---:B------:R-:W-:Y:S02]  /*cc40*/  IADD3 R18, R215.reuse, 0x40, RZ ;  /* 0x00000040d7127810 */ /* 0x040fe40007ffe0ff */
[C---:B-1----:R-:W-:Y:S02]  /*cc50*/  LEA.HI.X R17, R215.reuse, R4, R2, 0x1, P0 ;  /* 0x00000004d7117211 */ /* 0x042fe400000f0c02 */
[----:B------:R-:W-:Y:S02]  /*cc60*/  LEA R10, P0, R232, R0, 0x1 ;  /* 0x00000000e80a7211 */ /* 0x000fe400078008ff */
[----:B--23--:R-:W-:-:S02]  /*cc70*/  IADD3 R13, R215, 0x80, RZ ;  /* 0x00000080d70d7810 */ /* 0x00cfc40007ffe0ff */
        /* <DEDUP_REMOVED lines=17> */
.L_x_5619:
[----:B------:R-:W-:Y:S05]  /*cd90*/  BSYNC B1 ;  /* 0x0000000000017941 */ /* 0x000fea0003800000 */
.L_x_5618:
[----:B-1----:R-:W5:Y:S01]  /*cda0*/  LDL R10, [R1+0x4] ;  /* 0x00000400010a7983 */ /* 0x002f620000100800 */
[----:B----4-:R-:W-:Y:S01]  /*cdb0*/  SHF.R.S32.HI R0, RZ, 0x1f, R76 ;  /* 0x0000001fff007819 */ /* 0x010fe2000001144c */
[----:B------:R-:W-:Y:S01]  /*cdc0*/  IMAD.MOV.U32 R9, RZ, RZ, 0x1 ;  /* 0x00000001ff097424 */ /* 0x000fe200078e00ff */
[----:B------:R-:W-:Y:S01]  /*cdd0*/  ULDC UR4, c[0x0][0x324] ;  /* 0x0000c90000047ab9 */ /* 0x000fe20000000800 */
[----:B------:R-:W0:Y:S01]  /*cde0*/  LDGDEPBAR ;  /* 0x00000000000079af */ /* 0x000e220000000000 */
[CC--:B------:R-:W-:Y:S01]  /*cdf0*/  LEA.HI R2, R0.reuse, R76.reuse, RZ, 0x5 ;  /* 0x0000004c00027211 */ /* 0x0c0fe200078f28ff */
[----:B------:R-:W-:Y:S01]  /*ce00*/  ULOP3.LUT UR4, URZ, UR4, URZ, 0x33, !UPT ;  /* 0x000000043f047292 */ /* 0x000fe2000f8e333f */
[----:B------:R-:W-:-:S02]  /*ce10*/  LEA.HI R0, R0, R76, RZ, 0x2 ;  /* 0x0000004c00007211 */ /* 0x000fc400078f10ff */
[----:B--2---:R-:W-:Y:S02]  /*ce20*/  LOP3.LUT R6, R2, 0xffffffe0, RZ, 0xc0, !PT ;  /* 0xffffffe002067812 */ /* 0x004fe400078ec0ff */
[----:B------:R-:W-:Y:S02]  /*ce30*/  LOP3.LUT R3, R0, 0xfffffffc, RZ, 0xc0, !PT ;  /* 0xfffffffc00037812 */ /* 0x000fe400078ec0ff */
[----:B------:R-:W-:Y:S01]  /*ce40*/  SHF.R.S32.HI R4, RZ, 0x5, R2 ;  /* 0x00000005ff047819 */ /* 0x000fe20000011402 */
[C---:B------:R-:W-:Y:S01]  /*ce50*/  IMAD.IADD R0, R76.reuse, 0x1, -R6 ;  /* 0x000000014c007824 */ /* 0x040fe200078e0a06 */
[----:B------:R-:W-:Y:S01]  /*ce60*/  SHF.R.S32.HI R6, RZ, 0x1f, R2 ;  /* 0x0000001fff067819 */ /* 0x000fe20000011402 */
[----:B------:R-:W-:Y:S01]  /*ce70*/  IMAD.IADD R2, R76, 0x1, -R3 ;  /* 0x000000014c027824 */ /* 0x000fe200078e0a03 */
[----:B------:R-:W-:Y:S02]  /*ce80*/  ISETP.NE.AND P0, PT, R9, c[0x0][0x2c4], PT ;  /* 0x0000b10009007a0c */ /* 0x000fe40003f05270 */
[----:B------:R-:W-:-:S02]  /*ce90*/  LEA.HI R8, R6, R4, RZ, 0x3 ;  /* 0x0000000406087211 */ /* 0x000fc400078f18ff */
[----:B------:R-:W-:Y:S02]  /*cea0*/  SHF.R.S32.HI R3, RZ, 0x1f, R0 ;  /* 0x0000001fff037819 */ /* 0x000fe40000011400 */
[----:B------:R-:W-:Y:S02]  /*ceb0*/  LOP3.LUT R8, R8, 0xffffff8, RZ, 0xc0, !PT ;  /* 0x0ffffff808087812 */ /* 0x000fe400078ec0ff */
[----:B------:R-:W-:Y:S02]  /*cec0*/  LEA.HI R6, R2, R2, RZ, 0x1 ;  /* 0x0000000202067211 */ /* 0x000fe400078f08ff */
[----:B------:R-:W-:Y:S01]  /*ced0*/  LEA.HI R3, R3, R0, RZ, 0x2 ;  /* 0x0000000003037211 */ /* 0x000fe200078f10ff */
[----:B------:R-:W-:Y:S01]  /*cee0*/  IMAD.IADD R4, R4, 0x1, -R8 ;  /* 0x0000000104047824 */ /* 0x000fe200078e0a08 */
[----:B------:R-:W-:Y:S02]  /*cef0*/  LOP3.LUT R6, R6, 0x1ffffffe, RZ, 0xc0, !PT ;  /* 0x1ffffffe06067812 */ /* 0x000fe400078ec0ff */
[----:B------:R-:W-:Y:S01]  /*cf00*/  LOP3.LUT R9, R3, 0x7ffffffc, RZ, 0xc0, !PT ;  /* 0x7ffffffc03097812 */ /* 0x000fe200078ec0ff */
[----:B------:R-:W-:Y:S01]  /*cf10*/  IMAD.SHL.U32 R11, R4, 0x10, RZ ;  /* 0x00000010040b7824 */ /* 0x000fe200078e00ff */
[----:B---3--:R-:W-:Y:S01]  /*cf20*/  SHF.R.S32.HI R13, RZ, 0x2, R3 ;  /* 0x00000002ff0d7819 */ /* 0x008fe20000011403 */
[----:B------:R-:W-:-:S02]  /*cf30*/  IMAD.IADD R2, R2, 0x1, -R6 ;  /* 0x0000000102027824 */ /* 0x000fc400078e0a06 */
[----:B------:R-:W-:Y:S01]  /*cf40*/  IMAD.IADD R3, R0, 0x1, -R9 ;  /* 0x0000000100037824 */ /* 0x000fe200078e0a09 */
[----:B------:R-:W-:Y:S01]  /*cf50*/  STL [R1+0x7c], R11 ;  /* 0x00007c0b01007387 */ /* 0x000fe20000100800 */
[----:B------:R-:W-:Y:S02]  /*cf60*/  IMAD.SHL.U32 R6, R2, 0x8, RZ ;  /* 0x0000000802067824 */ /* 0x000fe400078e00ff */
[----:B------:R-:W-:Y:S01]  /*cf70*/  IMAD.IADD R0, R96, 0x1, R5 ;  /* 0x0000000160007824 */ /* 0x000fe200078e0205 */
[----:B------:R-:W-:Y:S01]  /*cf80*/  STL [R1+0x80], R13 ;  /* 0x0000800d01007387 */ /* 0x000fe20000100800 */
[----:B------:R-:W-:-:S03]  /*cf90*/  IMAD.SHL.U32 R246, R3, 0x2, RZ ;  /* 0x0000000203f67824 */ /* 0x000fc600078e00ff */
[----:B------:R1:W-:Y:S01]  /*cfa0*/  STL [R1+0x78], R6 ;  /* 0x0000780601007387 */ /* 0x0003e20000100800 */
[--C-:B------:R-:W-:Y:S02]  /*cfb0*/  IMAD.IADD R9, R0, 0x1, -R246.reuse ;  /* 0x0000000100097824 */ /* 0x100fe400078e0af6 */
[----:B-----5:R-:W-:Y:S02]  /*cfc0*/  IMAD R2, R10, 0x80, R13 ;  /* 0x000000800a027824 */ /* 0x020fe400078e020d */
[----:B------:R-:W-:-:S03]  /*cfd0*/  IMAD.IADD R10, R96, 0x1, -R246 ;  /* 0x00000001600a7824 */ /* 0x000fc600078e0af6 */
[----:B------:R-:W-:Y:S02]  /*cfe0*/  IADD3 R4, R6, R2, R11 ;  /* 0x0000000206047210 */ /* 0x000fe40007ffe00b */
[----:B------:R-:W-:-:S03]  /*cff0*/  IADD3 R2, -R246, 0x1, R0 ;  /* 0x00000001f6027810 */ /* 0x000fc60007ffe100 */
[----:B------:R-:W-:-:S04]  /*d000*/  @P0 IMAD.HI.U32 R3, R4, c[0x0][0x2c8], RZ ;  /* 0x0000b20004030a27 */ /* 0x000fc800078e00ff */
[----:B------:R-:W-:Y:S01]  /*d010*/  IMAD.IADD R2, R2, 0x1, -R240 ;  /* 0x0000000102027824 */ /* 0x000fe200078e0af0 */
[----:B------:R-:W-:-:S04]  /*d020*/  @P0 SHF.R.U32.HI R4, RZ, c[0x0][0x2cc], R3 ;  /* 0x0000b300ff040a19 */ /* 0x000fc80000011603 */
[C---:B------:R-:W-:Y:S02]  /*d030*/  IADD3 R8, R2.reuse, UR4, RZ ;  /* 0x0000000402087c10 */ /* 0x040fe4000fffe0ff */
[----:B-1----:R-:W-:Y:S01]  /*d040*/  IADD3 R6, R2, c[0x0][0x328], RZ ;  /* 0x0000ca0002067a10 */ /* 0x002fe20007ffe0ff */
[----:B------:R-:W-:Y:S05]  /*d050*/  BRA.DIV ~URZ, `(.L_x_5625) ;  /* 0x00012e327f007947 */ /* 0x000fea000b800000 */
[----:B------:R1:W2:Y:S02]  /*d060*/  SHFL.IDX PT, R3, R4, RZ, 0x1c1f ;  /* 0x001c1fff04037589 */ /* 0x0002a400000e0000 */
.L_x_5784:
[----:B------:R-:W-:Y:S01]  /*d070*/  IMAD.MOV.U32 R13, RZ, RZ, 0x1 ;  /* 0x00000001ff0d7424 */ /* 0x000fe200078e00ff */
[----:B------:R-:W-:Y:S01]  /*d080*/  LOP3.LUT R213, R213, 0xffffefff, RZ, 0xc0, !PT ;  /* 0xffffefffd5d57812 */ /* 0x000fe200078ec0ff */
[--C-:B--2---:R-:W-:Y:S02]  /*d090*/  IMAD.IADD R2, R6, 0x1, R3.reuse ;  /* 0x0000000106027824 */ /* 0x104fe400078e0203 */
        /* <DEDUP_REMOVED lines=15> */
.L_x_5628:
[----:B------:R-:W-:-:S13]  /*d190*/  ISETP.NE.AND P0, PT, R13, c[0x0][0x32c], PT ;  /* 0x0000cb000d007a0c */ /* 0x000fda0003f05270 */
[----:B------:R-:W-:-:S05]  /*d1a0*/  @P0 IMAD.HI.U32 R11, R3, c[0x0][0x330], RZ ;  /* 0x0000cc00030b0a27 */ /* 0x000fca00078e00ff */
[----:B------:R-:W-:Y:S02]  /*d1b0*/  @P0 SHF.R.U32.HI R3, RZ, c[0x0][0x334], R11 ;  /* 0x0000cd00ff030a19 */ /* 0x000fe4000001160b */
.L_x_5629:
[----:B------:R-:W-:Y:S05]  /*d1c0*/  BSYNC B0 ;  /* 0x0000000000007941 */ /* 0x000fea0003800000 */
.L_x_5627:
[----:B------:R-:W-:-:S05]  /*d1d0*/  IMAD R3, R3, c[0x0][0x32c], R10 ;  /* 0x0000cb0003037a24 */ /* 0x000fca00078e020a */
[----:B------:R-:W-:Y:S02]  /*d1e0*/  IADD3 R11, R3, c[0x0][0x32c], RZ ;  /* 0x0000cb00030b7a10 */ /* 0x000fe40007ffe0ff */
[----:B------:R-:W-:Y:S02]  /*d1f0*/  IMNMX R0, R0, R3, !PT ;  /* 0x0000000300007217 */ /* 0x000fe40007800200 */
[----:B------:R-:W-:Y:S02]  /*d200*/  IMNMX R2, R2, R11, PT ;  /* 0x0000000b02027217 */ /* 0x000fe40003800200 */
.L_x_5626:
[C---:B------:R-:W-:Y:S02]  /*d210*/  ISETP.GE.AND P0, PT, R96.reuse, 0x2, PT ;  /* 0x000000026000780c */ /* 0x040fe40003f06270 */
        /* <DEDUP_REMOVED lines=15> */
[----:B------:R-:W-:Y:S02]  /*d310*/  ISETP.GE.AND P2, PT, R96, 0x21, PT ;  /* 0x000000216000780c */ /* 0x000fe40003f46270 */
[----:B------:R-:W-:Y:S02]  /*d320*/  FSEL R22, R52, -INF , !P0 ;  /* 0xff80000034167808 */ /* 0x000fe40004000000 */
[----:B------:R-:W-:Y:S02]  /*d330*/  ISETP.GT.AND P0, PT, R0, 0x9, !P1 ;  /* 0x000000090000780c */ /* 0x000fe40004f04270 */
[----:B------:R-:W-:Y:S02]  /*d340*/  LOP3.LUT R213, R213, 0xfffffffe, RZ, 0xc0, !PT ;  /* 0xfffffffed5d57812 */ /* 0x000fe400078ec0ff */
[----:B------:R-:W-:Y:S02]  /*d350*/  ISETP.LT.OR P0, PT, R2, 0xa, P0 ;  /* 0x0000000a0200780c */ /* 0x000fe40000701670 */
[----:B------:R-:W-:-:S02]  /*d360*/  @P1 LOP3.LUT R213, R213, 0x1, RZ, 0xfc, !PT ;  /* 0x00000001d5d51812 */ /* 0x000fc400078efcff */
[----:B------:R-:W-:Y:S02]  /*d370*/  FSEL R23, R53, -INF , !P0 ;  /* 0xff80000035177808 */ /* 0x000fe40004000000 */
[----:B------:R-:W-:Y:S02]  /*d380*/  ISETP.GT.AND P0, PT, R0, 0x10, !P6 ;  /* 0x000000100000780c */ /* 0x000fe40007704270 */
[----:B------:R-:W-:Y:S02]  /*d390*/  ISETP.GE.AND P1, PT, R96, 0x22, PT ;  /* 0x000000226000780c */ /* 0x000fe40003f26270 */
        /* <DEDUP_REMOVED lines=37> */
.L_x_5785:
        /* <DEDUP_REMOVED lines=16> */
.L_x_5633:
[----:B-12---:R-:W-:-:S04]  /*d6f0*/  MOV R4, 0x1 ;  /* 0x0000000100047802 */ /* 0x006fc80000000f00 */
[----:B------:R-:W-:-:S13]  /*d700*/  ISETP.NE.AND P0, PT, R4, c[0x0][0x32c], PT ;  /* 0x0000cb0004007a0c */ /* 0x000fda0003f05270 */
[----:B------:R-:W-:-:S05]  /*d710*/  @P0 IMAD.HI.U32 R4, R3, c[0x0][0x330], RZ ;  /* 0x0000cc0003040a27 */ /* 0x000fca00078e00ff */
[----:B------:R-:W-:Y:S02]  /*d720*/  @P0 SHF.R.U32.HI R3, RZ, c[0x0][0x334], R4 ;  /* 0x0000cd00ff030a19 */ /* 0x000fe40000011604 */
.L_x_5634:
[----:B------:R-:W-:Y:S05]  /*d730*/  BSYNC B0 ;  /* 0x0000000000007941 */ /* 0x000fea0003800000 */
.L_x_5632:
[----:B------:R-:W-:-:S05]  /*d740*/  IMAD R3, R3, c[0x0][0x32c], R10 ;  /* 0x0000cb0003037a24 */ /* 0x000fca00078e020a */
[----:B------:R-:W-:Y:S02]  /*d750*/  IADD3 R4, R3, c[0x0][0x32c], RZ ;  /* 0x0000cb0003047a10 */ /* 0x000fe40007ffe0ff */
[----:B------:R-:W-:Y:S02]  /*d760*/  IMNMX R0, R0, R3, !PT ;  /* 0x0000000300007217 */ /* 0x000fe40007800200 */
[----:B------:R-:W-:Y:S02]  /*d770*/  IMNMX R2, R2, R4, PT ;  /* 0x0000000402027217 */ /* 0x000fe40003800200 */
.L_x_5631:
        /* <DEDUP_REMOVED lines=14> */
[----:B------:R-:W-:Y:S02]  /*d860*/  ISETP.GT.AND P0, PT, R0, 0x10, !P6 ;  /* 0x000000100000780c */ /* 0x000fe40007704270 */
[----:B------:R-:W-:-:S02]  /*d870*/  LOP3.LUT P6, RZ, R213, 0x10, RZ, 0xc0, !PT ;  /* 0x00000010d5ff7812 */ /* 0x000fc400078cc0ff */
[----:B------:R-:W-:Y:S02]  /*d880*/  ISETP.LT.OR P0, PT, R2, 0x11, P0 ;  /* 0x000000110200780c */ /* 0x000fe40000701670 */
[----:B------:R-:W-:Y:S02]  /*d890*/  FMNMX.FTZ R13, R28, R13, !PT ;  /* 0x0000000d1c0d7209 */ /* 0x000fe40007810000 */
[----:B------:R-:W-:Y:S02]  /*d8a0*/  FSEL R14, R38, -INF , !P0 ;  /* 0xff800000260e7808 */ /* 0x000fe40004000000 */
[----:B------:R-:W-:Y:S02]  /*d8b0*/  ISETP.GT.AND P0, PT, R0, 0x11, !P5 ;  /* 0x000000110000780c */ /* 0x000fe40006f04270 */
[----:B------:R-:W-:Y:S02]  /*d8c0*/  LOP3.LUT P5, RZ, R213, 0x8, RZ, 0xc0, !PT ;  /* 0x00000008d5ff7812 */ /* 0x000fe400078ac0ff */
[----:B------:R-:W-:-:S02]  /*d8d0*/  ISETP.LT.OR P0, PT, R2, 0x12, P0 ;  /* 0x000000120200780c */ /* 0x000fc40000701670 */
[----:B------:R-:W-:Y:S02]  /*d8e0*/  FMNMX.FTZ R13, R29, R13, !PT ;  /* 0x0000000d1d0d7209 */ /* 0x000fe40007810000 */
[----:B------:R-:W-:Y:S02]  /*d8f0*/  FSEL R16, R39, -INF , !P0 ;  /* 0xff80000027107808 */ /* 0x000fe40004000000 */
[----:B------:R-:W-:Y:S02]  /*d900*/  ISETP.GT.AND P0, PT, R0, 0x18, !P4 ;  /* 0x000000180000780c */ /* 0x000fe40006704270 */
[----:B------:R-:W-:Y:S02]  /*d910*/  LOP3.LUT P4, RZ, R213, 0x4, RZ, 0xc0, !PT ;  /* 0x00000004d5ff7812 */ /* 0x000fe4000788c0ff */
[----:B------:R-:W-:Y:S02]  /*d920*/  ISETP.LT.OR P0, PT, R2, 0x19, P0 ;  /* 0x000000190200780c */ /* 0x000fe40000701670 */
[----:B------:R-:W-:-:S02]  /*d930*/  FMNMX.FTZ R13, R31, R13, !PT ;  /* 0x0000000d1f0d7209 */ /* 0x000fc40007810000 */
[----:B------:R-:W-:Y:S02]  /*d940*/  FSEL R17, R50, -INF , !P0 ;  /* 0xff80000032117808 */ /* 0x000fe40004000000 */
[----:B------:R-:W-:Y:S02]  /*d950*/  ISETP.GT.AND P0, PT, R0, 0x19, !P3 ;  /* 0x000000190000780c */ /* 0x000fe40005f04270 */
[----:B------:R-:W-:Y:S02]  /*d960*/  LOP3.LUT P3, RZ, R213, 0x20, RZ, 0xc0, !PT ;  /* 0x00000020d5ff7812 */ /* 0x000fe4000786c0ff */
[----:B------:R-:W-:Y:S02]  /*d970*/  ISETP.LT.OR P0, PT, R2, 0x1a, P0 ;  /* 0x0000001a0200780c */ /* 0x000fe40000701670 */
[----:B------:R-:W-:Y:S02]  /*d980*/  FMNMX.FTZ R13, R33, R13, !PT ;  /* 0x0000000d210d7209 */ /* 0x000fe40007810000 */
[----:B------:R-:W-:-:S02]  /*d990*/  FSEL R19, R51, -INF , !P0 ;  /* 0xff80000033137808 */ /* 0x000fc40004000000 */
[----:B------:R-:W-:Y:S02]  /*d9a0*/  ISETP.GT.AND P0, PT, R0, 0x20, !P2 ;  /* 0x000000200000780c */ /* 0x000fe40005704270 */
[----:B------:R-:W-:Y:S02]  /*d9b0*/  FMNMX.FTZ R13, R32, R13, !PT ;  /* 0x0000000d200d7209 */ /* 0x000fe40007810000 */
        /* <DEDUP_REMOVED lines=30> */
.L_x_5786:
[----:B-12---:R-:W-:Y:S01]  /*dba0*/  FMNMX.FTZ R13, R13, R172, !PT ;  /* 0x000000ac0d0d7209 */ /* 0x006fe20007810000 */
[----:B------:R-:W-:Y:S05]  /*dbb0*/  BRA.DIV ~URZ, `(.L_x_5636) ;  /* 0x000124027f007947 */ /* 0x000fea000b800000 */
[----:B------:R-:W1:Y:S04]  /*dbc0*/  SHFL.BFLY PT, R0, R6, 0x2, 0x1f ;  /* 0x0c401f0006007f89 */ /* 0x000e6800000e0000 */
[----:B------:R-:W2:Y:S01]  /*dbd0*/  SHFL.BFLY PT, R2, R13, 0x1, 0x1f ;  /* 0x0c201f000d027f89 */ /* 0x000ea200000e0000 */
[----:B-1----:R-:W-:Y:S02]  /*dbe0*/  FMNMX.FTZ R6, R6, R0, !PT ;  /* 0x0000000006067209 */ /* 0x002fe40007810000 */
[----:B--2---:R-:W-:-:S03]  /*dbf0*/  FMNMX.FTZ R13, R13, R2, !PT ;  /* 0x000000020d0d7209 */ /* 0x004fc60007810000 */
[----:B------:R1:W2:Y:S04]  /*dc00*/  SHFL.BFLY PT, R172, R6, 0x1, 0x1f ;  /* 0x0c201f0006ac7f89 */ /* 0x0002a800000e0000 */
.L_x_5787:
        /* <DEDUP_REMOVED lines=300> */
.L_x_5639:
[----:B------:R-:W-:-:S13]  /*eed0*/  ISETP.NE.AND P0, PT, R218, c[0x0][0x32c], PT ;  /* 0x0000cb00da007a0c */ /* 0x000fda0003f05270 */
[----:B------:R-:W-:-:S05]  /*eee0*/  @P0 IMAD.HI.U32 R2, R3, c[0x0][0x330], RZ ;  /* 0x0000cc0003020a27 */ /* 0x000fca00078e00ff */
[----:B------:R-:W-:Y:S02]  /*eef0*/  @P0 SHF.R.U32.HI R3, RZ, c[0x0][0x334], R2 ;  /* 0x0000cd00ff030a19 */ /* 0x000fe40000011602 */
.L_x_5640:
[----:B------:R-:W-:Y:S05]  /*ef00*/  BSYNC B0 ;  /* 0x0000000000007941 */ /* 0x000fea0003800000 */
.L_x_5638:
[----:B------:R-:W-:-:S05]  /*ef10*/  MOV R2, c[0x0][0x32c] ;  /* 0x0000cb0000027a02 */ /* 0x000fca0000000f00 */
[----:B------:R-:W-:-:S05]  /*ef20*/  IMAD R3, R3, R2, c[0x0][0x32c] ;  /* 0x0000cb0003037624 */ /* 0x000fca00078e0202 */
[----:B------:R-:W-:-:S05]  /*ef30*/  IMNMX R4, R4, R3, PT ;  /* 0x0000000304047217 */ /* 0x000fca0003800200 */
.L_x_5637:
[----:B------:R-:W-:-:S05]  /*ef40*/  IMAD.HI R4, R4, 0x2aaaaaab, RZ ;  /* 0x2aaaaaab04047827 */ /* 0x000fca00078e02ff */
[----:B------:R-:W-:-:S04]  /*ef50*/  SHF.R.U32.HI R217, RZ, 0x1f, R4 ;  /* 0x0000001fffd97819 */ /* 0x000fc80000011604 */
[----:B------:R-:W-:-:S04]  /*ef60*/  LEA.HI.SX32 R217, R4, R217, 0x1d ;  /* 0x000000d904d97211 */ /* 0x000fc800078feaff */
[----:B------:R-:W-:-:S04]  /*ef70*/  IMNMX R217, R247, R217, !PT ;  /* 0x000000d9f7d97217 */ /* 0x000fc80007800200 */
[----:B------:R-:W-:-:S13]  /*ef80*/  ISETP.GE.AND P0, PT, R225, R217, PT ;  /* 0x000000d9e100720c */ /* 0x000fda0003f06270 */
[----:B------:R-:W-:Y:S05]  /*ef90*/  @!P0 BRA `(.L_x_5641) ;  /* 0x00003ac000008947 */ /* 0x000fea0003800000 */
.L_x_5664:
        /* <DEDUP_REMOVED lines=30> */
.L_x_5788:
[----:B------:R-:W-:-:S05]  /*f180*/  BRA.DIV ~URZ, `(.L_x_5645) ;  /* 0x00010f927f007947 */ /* 0x000fca000b800000 */
[----:B------:R4:W3:Y:S02]  /*f190*/  SHFL.IDX PT, R0, R9, RZ, 0x181f ;  /* 0x00181fff09007589 */ /* 0x0008e400000e0000 */
.L_x_5789:
        /* <DEDUP_REMOVED lines=36> */
.L_x_5790:
        /* <DEDUP_REMOVED lines=22> */
.L_x_5643:
[----:B------:R-:W-:Y:S05]  /*f540*/  BSYNC B0 ;  /* 0x0000000000007941 */ /* 0x000fea0003800000 */
.L_x_5642:
        /* <DEDUP_REMOVED lines=160> */
[--C-:B------:R-:W-:Y:S01]  /*ff50*/  IMAD.IADD R3, R251, 0x1, R241.reuse ;  /* 0x00000001fb037824 */ /* 0x100fe200078e02f1 */
        /* <DEDUP_REMOVED lines=39> */
.L_x_5791:
[----:B------:R-:W-:-:S05]  /*101d0*/  BRA.DIV ~URZ, `(.L_x_5650) ;  /* 0x000100f27f007947 */ /* 0x000fca000b800000 */
[----:B------:R3:W4:Y:S02]  /*101e0*/  SHFL.IDX PT, R0, R175, RZ, 0x181f ;  /* 0x00181fffaf007589 */ /* 0x00072400000e0000 */
.L_x_5792:
[C---:B------:R-:W-:Y:S02]  /*101f0*/  IADD3 R2, R215.reuse, 0x40, RZ ;  /* 0x00000040d7027810 */ /* 0x040fe40007ffe0ff */
[C---:B------:R-:W-:Y:S02]  /*10200*/  ISETP.GE.AND P3, PT, R215.reuse, c[0x0][0x1d4], PT ;  /* 0x00007500d7007a0c */ /* 0x040fe40003f66270 */
[----:B------:R-:W-:Y:S02]  /*10210*/  SHF.R.S32.HI R3, RZ, 0x1f, R215 ;  /* 0x0000001fff037819 */ /* 0x000fe400000114d7 */
[C---:B----4-:R-:W-:Y:S02]  /*10220*/  @P0 LEA R172, P1, R215.reuse, R0, 0x1 ;  /* 0x00000000d7ac0211 */ /* 0x050fe400078208ff */
[----:B------:R-:W-:Y:S02]  /*10230*/  ISETP.GE.AND P2, PT, R2, c[0x0][0x1d4], PT ;  /* 0x0000750002007a0c */ /* 0x000fe40003f46270 */
[C---:B--2---:R-:W-:Y:S02]  /*10240*/  @P0 LEA.HI.X R173, R215.reuse, R4, R3, 0x1, P1 ;  /* 0x00000004d7ad0211 */ /* 0x044fe400008f0c03 */
        /* <DEDUP_REMOVED lines=21> */
.L_x_5793:
[C---:B--2---:R-:W-:Y:S02]  /*103a0*/  IADD3 R2, R215.reuse, 0x40, RZ ;  /* 0x00000040d7027810 */ /* 0x044fe40007ffe0ff */
[C---:B------:R-:W-:Y:S02]  /*103b0*/  ISETP.GE.AND P3, PT, R215.reuse, c[0x0][0x1d4], PT ;  /* 0x00007500d7007a0c */ /* 0x040fe40003f66270 */
[----:B------:R-:W-:Y:S02]  /*103c0*/  SHF.R.S32.HI R3, RZ, 0x1f, R215 ;  /* 0x0000001fff037819 */ /* 0x000fe400000114d7 */
[C---:B------:R-:W-:Y:S02]  /*103d0*/  @P0 LEA R172, P1, R215.reuse, R0, 0x1 ;  /* 0x00000000d7ac0211 */ /* 0x040fe400078208ff */
[----:B------:R-:W-:Y:S02]  /*103e0*/  ISETP.GE.AND P2, PT, R2, c[0x0][0x1d4], PT ;  /* 0x0000750002007a0c */ /* 0x000fe40003f46270 */
[C---:B-1----:R-:W-:Y:S02]  /*103f0*/  @P0 LEA.HI.X R173, R215.reuse, R4, R3, 0x1, P1 ;  /* 0x00000004d7ad0211 */ /* 0x042fe400008f0c03 */
[C---:B------:R-:W-:Y:S02]  /*10400*/  @P0 LEA R2, P1, R232.reuse, R0, 0x1 ;  /* 0x00000000e8020211 */ /* 0x040fe400078208ff */
[C---:B----4-:R-:W-:Y:S01]  /*10410*/  IADD3 R174, R215.reuse, 0x80, RZ ;  /* 0x00000080d7ae7810 */ /* 0x050fe20007ffe0ff */
        /* <DEDUP_REMOVED lines=9> */
[C---:B--2---:R-:W-:Y:S04]  /*104b0*/  @P0 LEA R2, P1, R231.reuse, R0, 0x1 ;  /* 0x00000000e7020211 */ /* 0x044fe800078208ff */
[----:B------:R-:W-:Y:S05]  /*104c0*/  @P0 LEA.HI.X R3, R231, R4, R243, 0x1, P1 ;  /* 0x00000004e7030211 */ /* 0x000fea00008f0cf3 */
[----:B------:R2:W-:Y:S02]  /*104d0*/  @P0 LDGSTS.E.BYPASS.LTC128B.128 [R214+0xe080], [R2.64], !P3 ;  /* 0x0e08000002d60fae */ /* 0x0005e4000d901d4a */
[C---:B--2---:R-:W-:Y:S04]  /*104e0*/  @P0 LEA R2, P1, R230.reuse, R0, 0x1 ;  /* 0x00000000e6020211 */ /* 0x044fe800078208ff */
[----:B------:R-:W-:Y:S05]  /*104f0*/  @P0 LEA.HI.X R3, R230, R4, R242, 0x1, P1 ;  /* 0x00000004e6030211 */ /* 0x000fea00008f0cf2 */
[----:B------:R1:W-:Y:S04]  /*10500*/  @P0 LDGSTS.E.BYPASS.LTC128B.128 [R214+0xf880], [R2.64], !P2 ;  /* 0x0f88000002d60fae */ /* 0x0003e8000d101d4a */
.L_x_5648:
[----:B------:R-:W-:Y:S05]  /*10510*/  BSYNC B0 ;  /* 0x0000000000007941 */ /* 0x000fea0003800000 */
.L_x_5647:
[----:B------:R-:W2:Y:S01]  /*10520*/  LDL R0, [R1+0x80] ;  /* 0x0000800001007983 */ /* 0x000ea20000100800 */
[----:B------:R-:W-:Y:S01]  /*10530*/  IMAD R4, R225, -0x30, RZ ;  /* 0xffffffd0e1047824 */ /* 0x000fe200078e02ff */
[----:B------:R-:W-:Y:S02]  /*10540*/  ULDC UR4, c[0x0][0x324] ;  /* 0x0000c90000047ab9 */ /* 0x000fe40000000800 */
[----:B------:R-:W2:Y:S01]  /*10550*/  LDL R14, [R1+0x4] ;  /* 0x00000400010e7983 */ /* 0x000ea20000100800 */
[----:B------:R-:W-:Y:S01]  /*10560*/  ULOP3.LUT UR4, URZ, UR4, URZ, 0x33, !UPT ;  /* 0x000000043f047292 */ /* 0x000fe2000f8e333f */
[----:B------:R-:W-:Y:S02]  /*10570*/  IMAD.IADD R174, R4, 0x1, -R246 ;  /* 0x0000000104ae7824 */ /* 0x000fe400078e0af6 */
[----:B-1----:R-:W4:Y:S04]  /*10580*/  LDL R3, [R1+0x7c] ;  /* 0x00007c0001037983 */ /* 0x002f280000100800 */
[----:B------:R-:W4:Y:S04]  /*10590*/  LDL R2, [R1+0x78] ;  /* 0x0000780001027983 */ /* 0x000f280000100800 */
[----:B------:R-:W0:Y:S01]  /*105a0*/  LDGDEPBAR ;  /* 0x00000000000079af */ /* 0x000e220000000000 */
[----:B--2---:R-:W-:Y:S02]  /*105b0*/  IMAD R14, R14, 0x80, R0 ;  /* 0x000000800e0e7824 */ /* 0x004fe400078e0200 */
[----:B------:R-:W-:Y:S05]  /*105c0*/  IMAD.MOV.U32 R0, RZ, RZ, 0x1 ;  /* 0x00000001ff007424 */ /* 0x000fea00078e00ff */
[----:B------:R-:W-:Y:S02]  /*105d0*/  ISETP.NE.AND P0, PT, R0, c[0x0][0x2c4], PT ;  /* 0x0000b10000007a0c */ /* 0x000fe40003f05270 */
[----:B----4-:R-:W-:Y:S11]  /*105e0*/  IADD3 R14, R2, R14, R3 ;  /* 0x0000000e020e7210 */ /* 0x010ff60007ffe003 */
[----:B------:R-:W-:Y:S05]  /*105f0*/  @P0 IMAD.HI.U32 R0, R14, c[0x0][0x2c8], RZ ;  /* 0x0000b2000e000a27 */ /* 0x000fea00078e00ff */
[----:B------:R-:W-:Y:S02]  /*10600*/  @P0 SHF.R.U32.HI R14, RZ, c[0x0][0x2cc], R0 ;  /* 0x0000b300ff0e0a19 */ /* 0x000fe40000011600 */
[----:B------:R-:W-:Y:S04]  /*10610*/  IADD3 R0, -R246, 0x1, R4 ;  /* 0x00000001f6007810 */ /* 0x000fe80007ffe104 */
[----:B------:R-:W-:Y:S04]  /*10620*/  IADD3 R0, -R240, R0, R5 ;  /* 0x00000000f0007210 */ /* 0x000fe80007ffe105 */
[C---:B------:R-:W-:Y:S02]  /*10630*/  IADD3 R172, R0.reuse, UR4, RZ ;  /* 0x0000000400ac7c10 */ /* 0x040fe4000fffe0ff */
[----:B------:R-:W-:Y:S01]  /*10640*/  IADD3 R173, R0, c[0x0][0x328], RZ ;  /* 0x0000ca0000ad7a10 */ /* 0x000fe20007ffe0ff */
[----:B------:R-:W-:-:S05]  /*10650*/  BRA.DIV ~URZ, `(.L_x_5652) ;  /* 0x0000fdb27f007947 */ /* 0x000fca000b800000 */
[----:B------:R1:W2:Y:S02]  /*10660*/  SHFL.IDX PT, R3, R14, RZ, 0x1c1f ;  /* 0x001c1fff0e037589 */ /* 0x0002a400000e0000 */
.L_x_5794:
[----:B------:R-:W-:Y:S01]  /*10670*/  ISETP.LE.AND P0, PT, R218, c[0x0][0x32c], PT ;  /* 0x0000cb00da007a0c */ /* 0x000fe20003f03270 */
[----:B--2---:R-:W-:Y:S01]  /*10680*/  IMAD.IADD R2, R173, 0x1, R3 ;  /* 0x00000001ad027824 */ /* 0x004fe200078e0203 */
        /* <DEDUP_REMOVED lines=8> */
[----:B---3--:R-:W-:Y:S05]  /*10710*/  IMAD.MOV.U32 R175, RZ, RZ, 0x1 ;  /* 0x00000001ffaf7424 */ /* 0x008fea00078e00ff */
[----:B------:R-:W-:Y:S11]  /*10720*/  ISETP.NE.AND P0, PT, R175, c[0x0][0x32c], PT ;  /* 0x0000cb00af007a0c */ /* 0x000ff60003f05270 */
[----:B------:R-:W-:Y:S02]  /*10730*/  @!UPT UIADD3 URZ, URZ, URZ, URZ ;  /* 0x0000003f3f3ff290 */ /* 0x000fe4000fffe03f */
[----:B------:R-:W-:Y:S05]  /*10740*/  @P0 IMAD.HI.U32 R175, R3, c[0x0][0x330], RZ ;  /* 0x0000cc0003af0a27 */ /* 0x000fea00078e00ff */
[----:B------:R-:W-:Y:S04]  /*10750*/  @P0 SHF.R.U32.HI R3, RZ, c[0x0][0x334], R175 ;  /* 0x0000cd00ff030a19 */ /* 0x000fe800000116af */
[----:B------:R-:W-:Y:S01]  /*10760*/  LOP3.LUT R3, RZ, R3, RZ, 0x33, !PT ;  /* 0x00000003ff037212 */ /* 0x000fe200078e33ff */
[----:B------:R-:W-:-:S05]  /*10770*/  BRA `(.L_x_5656) ;  /* 0x0000005000007947 */ /* 0x000fca0003800000 */
.L_x_5655:
[----:B---3--:R-:W-:Y:S04]  /*10780*/  MOV R175, 0x1 ;  /* 0x0000000100af7802 */ /* 0x008fe80000000f00 */
[----:B------:R-:W-:Y:S11]  /*10790*/  ISETP.NE.AND P0, PT, R175, c[0x0][0x32c], PT ;  /* 0x0000cb00af007a0c */ /* 0x000ff60003f05270 */
[----:B------:R-:W-:Y:S02]  /*107a0*/  @!UPT UIADD3 URZ, URZ, URZ, URZ ;  /* 0x0000003f3f3ff290 */ /* 0x000fe4000fffe03f */
[----:B------:R-:W-:Y:S05]  /*107b0*/  @P0 IMAD.HI.U32 R175, R3, c[0x0][0x330], RZ ;  /* 0x0000cc0003af0a27 */ /* 0x000fea00078e00ff */
[----:B------:R-:W-:Y:S02]  /*107c0*/  @P0 SHF.R.U32.HI R3, RZ, c[0x0][0x334], R175 ;  /* 0x0000cd00ff030a19 */ /* 0x000fe400000116af */
.L_x_5656:
[----:B------:R-:W-:Y:S05]  /*107d0*/  BSYNC B0 ;  /* 0x0000000000007941 */ /* 0x000fea0003800000 */
.L_x_5654:
[----:B------:R-:W-:Y:S05]  /*107e0*/  IMAD R3, R3, c[0x0][0x32c], R174 ;  /* 0x0000cb0003037a24 */ /* 0x000fea00078e02ae */
[----:B------:R-:W-:Y:S02]  /*107f0*/  IMNMX R0, R0, R3, !PT ;  /* 0x0000000300007217 */ /* 0x000fe40007800200 */
[----:B------:R-:W-:Y:S04]  /*10800*/  IADD3 R3, R3, c[0x0][0x32c], RZ ;  /* 0x0000cb0003037a10 */ /* 0x000fe80007ffe0ff */
[----:B------:R-:W-:Y:S02]  /*10810*/  IMNMX R2, R2, R3, PT ;  /* 0x0000000302027217 */ /* 0x000fe40003800200 */
.L_x_5653:
        /* <DEDUP_REMOVED lines=12> */
[----:B---3--:R-:W-:Y:S02]  /*108e0*/  FSEL R175, R9, -INF , !P0 ;  /* 0xff80000009af7808 */ /* 0x008fe40004000000 */
        /* <DEDUP_REMOVED lines=50> */
.L_x_5795:
        /* <DEDUP_REMOVED lines=17> */
.L_x_5660:
[----:B------:R-:W-:Y:S04]  /*10d20*/  MOV R4, 0x1 ;  /* 0x0000000100047802 */ /* 0x000fe80000000f00 */
[----:B------:R-:W-:Y:S11]  /*10d30*/  ISETP.NE.AND P0, PT, R4, c[0x0][0x32c], PT ;  /* 0x0000cb0004007a0c */ /* 0x000ff60003f05270 */
[----:B------:R-:W-:Y:S02]  /*10d40*/  @!UPT UIADD3 URZ, URZ, URZ, URZ ;  /* 0x0000003f3f3ff290 */ /* 0x000fe4000fffe03f */
[----:B------:R-:W-:Y:S05]  /*10d50*/  @P0 IMAD.HI.U32 R4, R3, c[0x0][0x330], RZ ;  /* 0x0000cc0003040a27 */ /* 0x000fea00078e00ff */
[----:B------:R-:W-:Y:S02]  /*10d60*/  @P0 SHF.R.U32.HI R3, RZ, c[0x0][0x334], R4 ;  /* 0x0000cd00ff030a19 */ /* 0x000fe40000011604 */
.L_x_5661:
[----:B------:R-:W-:Y:S05]  /*10d70*/  BSYNC B0 ;  /* 0x0000000000007941 */ /* 0x000fea0003800000 */
.L_x_5659:
[----:B------:R-:W-:Y:S05]  /*10d80*/  IMAD R3, R3, c[0x0][0x32c], R174 ;  /* 0x0000cb0003037a24 */ /* 0x000fea00078e02ae */
[----:B------:R-:W-:Y:S02]  /*10d90*/  IMNMX R0, R0, R3, !PT ;  /* 0x0000000300007217 */ /* 0x000fe40007800200 */
[----:B------:R-:W-:Y:S04]  /*10da0*/  IADD3 R3, R3, c[0x0][0x32c], RZ ;  /* 0x0000cb0003037a10 */ /* 0x000fe80007ffe0ff */
[----:B------:R-:W-:Y:S02]  /*10db0*/  IMNMX R2, R2, R3, PT ;  /* 0x0000000302027217 */ /* 0x000fe40003800200 */
.L_x_5658:
[----:B------:R-:W-:Y:S02]  /*10dc0*/  ISETP.GT.AND P0, PT, R0, RZ, !P1 ;  /* 0x000000ff0000720c */ /* 0x000fe40004f04270 */
[C---:B------:R-:W-:Y:S02]  /*10dd0*/  LOP3.LUT P1, RZ, R213.reuse, 0x1, RZ, 0xc0, !PT ;  /* 0x00000001d5ff7812 */ /* 0x040fe4000782c0ff */
        /* <DEDUP_REMOVED lines=65> */
[----:B------:R3:W4:Y:S02]  /*111f0*/  SHFL.BFLY PT, R2, R0, 0x2, 0x1f ;  /* 0x0c401f0000027f89 */ /* 0x00072400000e0000 */
.L_x_5796:
[----:B---34-:R-:W-:Y:S01]  /*11200*/  FMNMX.FTZ R0, R0, R2, !PT ;  /* 0x0000000200007209 */ /* 0x018fe20007810000 */
[----:B------:R-:W-:-:S05]  /*11210*/  BRA.DIV ~URZ, `(.L_x_5663) ;  /* 0x0000f3227f007947 */ /* 0x000fca000b800000 */
[----:B------:R-:W3:Y:S02]  /*11220*/  SHFL.BFLY PT, R4, R0, 0x1, 0x1f ;  /* 0x0c201f0000047f89 */ /* 0x000ee400000e0000 */
[----:B---3--:R-:W-:Y:S02]  /*11230*/  FMNMX.FTZ R4, R0, R4, !PT ;  /* 0x0000000400047209 */ /* 0x008fe40007810000 */
[----:B------:R-:W3:Y:S02]  /*11240*/  SHFL.BFLY PT, R0, R8, 0x2, 0x1f ;  /* 0x0c401f0008007f89 */ /* 0x000ee400000e0000 */
[----:B---3--:R-:W-:Y:S05]  /*11250*/  FMNMX.FTZ R0, R8, R0, !PT ;  /* 0x0000000008007209 */ /* 0x008fea0007810000 */
[----:B------:R3:W4:Y:S02]  /*11260*/  SHFL.BFLY PT, R2, R0, 0x1, 0x1f ;  /* 0x0c201f0000027f89 */ /* 0x00072400000e0000 */
.L_x_5797:
[----:B------:R-:W-:Y:S01]  /*11270*/  FSETP.NEU.FTZ.AND P0, PT, R4, -INF , PT ;  /* 0xff8000000400780b */ /* 0x000fe20003f1d000 */
[----:B------:R-:W-:Y:S01]  /*11280*/  WARPSYNC 0xffffffff ;  /* 0xffffffff00007948 */ /* 0x000fe20003800000 */
[----:B----4-:R-:W-:Y:S01]  /*11290*/  FMNMX.FTZ R3, R2, R0, !PT ;  /* 0x0000000002037209 */ /* 0x010fe20007810000 */
[C---:B------:R-:W-:Y:S01]  /*112a0*/  FMUL.FTZ R2, R4.reuse, c[0x0][0x2d0] ;  /* 0x0000b40004027a20 */ /* 0x040fe20000410000 */
[----:B---3--:R-:W-:Y:S04]  /*112b0*/  FSEL R0, R4, RZ, P0 ;  /* 0x000000ff04007208 */ /* 0x008fe80000000000 */
        /* <DEDUP_REMOVED lines=20> */
[----:B------:R-:W3:Y:S02]  /*11400*/  MUFU.EX2 R17, R17 ;  /* 0x0000001100117308 */ /* 0x000ee40000000800 */
[----:B---3--:R-:W-:Y:S01]  /*11410*/  F2FP.BF16.PACK_AB R174, R17, R16 ;  /* 0x0000001011ae723e */ /* 0x008fe200000010ff */
[C---:B------:R-:W-:Y:S02]  /*11420*/  FFMA.FTZ R2, R0.reuse, R234, R9 ;  /* 0x000000ea00027223 */ /* 0x040fe40000010009 */
[----:B------:R-:W-:Y:S02]  /*11430*/  FMUL.FTZ R32, R0, R148 ;  /* 0x0000009400207220 */ /* 0x000fe40000410000 */
[----:B------:R-:W-:Y:S01]  /*11440*/  FADD.FTZ R8, R172, R2 ;  /* 0x00000002ac087221 */ /* 0x000fe20000010000 */
[C---:B------:R-:W-:Y:S01]  /*11450*/  FSEL R2, R3.reuse, RZ, P0 ;  /* 0x000000ff03027208 */ /* 0x040fe20000000000 */
[----:B------:R-:W-:Y:S01]  /*11460*/  FMUL.FTZ R33, R0, R149 ;  /* 0x0000009500217220 */ /* 0x000fe20000410000 */
[----:B------:R-:W-:Y:S01]  /*11470*/  F2FP.BF16.PACK_AB R172, R172, R9 ;  /* 0x00000009acac723e */ /* 0x000fe200000010ff */
        /* <DEDUP_REMOVED lines=8> */
[----:B------:R-:W3:Y:S01]  /*11500*/  MUFU.EX2 R2, R2 ;  /* 0x0000000200027308 */ /* 0x000ee20000000800 */
[----:B------:R-:W-:Y:S02]  /*11510*/  FMUL.FTZ R21, R0, R161 ;  /* 0x000000a100157220 */ /* 0x000fe40000410000 */
[--C-:B------:R-:W-:Y:S02]  /*11520*/  FFMA.FTZ R13, R18, c[0x0][0x2d0], -R6.reuse ;  /* 0x0000b400120d7a23 */ /* 0x100fe40000010806 */
[--C-:B-12---:R-:W-:Y:S02]  /*11530*/  FFMA.FTZ R14, R19, c[0x0][0x2d0], -R6.reuse ;  /* 0x0000b400130e7a23 */ /* 0x106fe40000010806 */
        /* <DEDUP_REMOVED lines=11> */
[C---:B---3--:R-:W-:Y:S02]  /*115f0*/  FMUL.FTZ R34, R2.reuse, R150 ;  /* 0x0000009602227220 */ /* 0x048fe40000410000 */
[----:B------:R-:W-:Y:S02]  /*11600*/  FFMA.FTZ R6, R35, c[0x0][0x2d0], -R6 ;  /* 0x0000b40023067a23 */ /* 0x000fe40000010806 */
[----:B------:R-:W-:Y:S01]  /*11610*/  FMUL.FTZ R35, R2, R151 ;  /* 0x0000009702237220 */ /* 0x000fe20000410000 */
[----:B------:R2:W-:Y:S01]  /*11620*/  MUFU.EX2 R168, R11 ;  /* 0x0000000b00a87308 */ /* 0x0005e20000000800 */
[----:B------:R-:W3:Y:S01]  /*11630*/  LDSM.16.MT88.4 R148, [R193] ;  /* 0x00000000c194783b */ /* 0x000ee20000004200 */
[C---:B------:R-:W-:Y:S02]  /*11640*/  FMUL.FTZ R9, R0.reuse, R169 ;  /* 0x000000a900097220 */ /* 0x040fe40000410000 */
[C---:B------:R-:W-:Y:S02]  /*11650*/  FMUL.FTZ R20, R0.reuse, R160 ;  /* 0x000000a000147220 */ /* 0x040fe40000410000 */
[C---:B------:R-:W-:Y:S02]  /*11660*/  FMUL.FTZ R16, R0.reuse, R164 ;  /* 0x000000a400107220 */ /* 0x040fe40000410000 */
[----:B------:R-:W-:Y:S02]  /*11670*/  FMUL.FTZ R17, R0, R165 ;  /* 0x000000a500117220 */ /* 0x000fe40000410000 */
[----:B------:R4:W5:Y:S01]  /*11680*/  MUFU.EX2 R173, R10 ;  /* 0x0000000a00ad7308 */ /* 0x0009620000000800 */
[C---:B------:R-:W-:Y:S02]  /*11690*/  FMUL.FTZ R18, R2.reuse, R166 ;  /* 0x000000a602127220 */ /* 0x040fe40000410000 */
[----:B------:R-:W-:Y:S01]  /*116a0*/  FMUL.FTZ R19, R2, R167 ;  /* 0x000000a702137220 */ /* 0x000fe20000410000 */
[----:B-1----:R-:W-:Y:S01]  /*116b0*/  F2FP.BF16.PACK_AB R175, R216, R161 ;  /* 0x000000a1d8af723e */ /* 0x002fe200000010ff */
[C---:B------:R-:W-:Y:S01]  /*116c0*/  FMUL.FTZ R22, R2.reuse, R162 ;  /* 0x000000a202167220 */ /* 0x040fe20000410000 */
[----:B------:R-:W-:Y:S01]  /*116d0*/  LDSM.16.MT88.4 R164, [R193+0x1000] ;  /* 0x00100000c1a4783b */ /* 0x000fe20000004200 */
[----:B------:R-:W-:Y:S02]  /*116e0*/  FMUL.FTZ R23, R2, R163 ;  /* 0x000000a302177220 */ /* 0x000fe40000410000 */
[----:B------:R-:W-:Y:S01]  /*116f0*/  FMUL.FTZ R25, R0, R157 ;  /* 0x0000009d00197220 */ /* 0x000fe20000410000 */
[----:B------:R-:W1:Y:S01]  /*11700*/  MUFU.EX2 R13, R184 ;  /* 0x000000b8000d7308 */ /* 0x000e620000000800 */
[C---:B------:R-:W-:Y:S02]  /*11710*/  FMUL.FTZ R26, R2.reuse, R158 ;  /* 0x0000009e021a7220 */ /* 0x040fe40000410000 */
[C---:B------:R-:W-:Y:S02]  /*11720*/  FMUL.FTZ R27, R2.reuse, R159 ;  /* 0x0000009f021b7220 */ /* 0x040fe40000410000 */
[----:B--2---:R-:W-:Y:S02]  /*11730*/  FMUL.FTZ R11, R2, R171 ;  /* 0x000000ab020b7220 */ /* 0x004fe40000410000 */
[C---:B------:R-:W-:Y:S02]  /*11740*/  FMUL.FTZ R24, R0.reuse, R156 ;  /* 0x0000009c00187220 */ /* 0x040fe40000410000 */
[C---:B------:R-:W-:Y:S01]  /*11750*/  FMUL.FTZ R28, R0.reuse, R152 ;  /* 0x00000098001c7220 */ /* 0x040fe20000410000 */
[----:B------:R-:W-:Y:S01]  /*11760*/  MUFU.EX2 R156, R182 ;  /* 0x000000b6009c7308 */ /* 0x000fe20000000800 */
[----:B------:R-:W-:Y:S02]  /*11770*/  FMUL.FTZ R29, R0, R153 ;  /* 0x00000099001d7220 */ /* 0x000fe40000410000 */
[C---:B------:R-:W-:Y:S02]  /*11780*/  FMUL.FTZ R30, R2.reuse, R154 ;  /* 0x0000009a021e7220 */ /* 0x040fe40000410000 */
[C---:B----4-:R-:W-:Y:S02]  /*11790*/  FMUL.FTZ R10, R2.reuse, R170 ;  /* 0x000000aa020a7220 */ /* 0x050fe40000410000 */
[----:B-----5:R-:W-:Y:S01]  /*117a0*/  FFMA.FTZ R160, R2, R233, R173 ;  /* 0x000000e902a07223 */ /* 0x020fe200000100ad */
[----:B------:R-:W-:Y:S01]  /*117b0*/  F2FP.BF16.PACK_AB R173, R168, R173 ;  /* 0x000000ada8ad723e */ /* 0x000fe200000010ff */
[----:B------:R-:W-:Y:S01]  /*117c0*/  FMUL.FTZ R31, R2, R155 ;  /* 0x0000009b021f7220 */ /* 0x000fe20000410000 */
[----:B------:R-:W-:Y:S01]  /*117d0*/  MUFU.EX2 R14, R181 ;  /* 0x000000b5000e7308 */ /* 0x000fe20000000800 */
[----:B------:R-:W-:Y:S01]  /*117e0*/  LDSM.16.MT88.4 R152, [R193+0x800] ;  /* 0x00080000c198783b */ /* 0x000fe20000004200 */
[C---:B------:R-:W-:Y:S02]  /*117f0*/  FMUL.FTZ R36, R0.reuse, R36 ;  /* 0x0000002400247220 */ /* 0x040fe40000410000 */
[----:B------:R-:W-:Y:S01]  /*11800*/  FMUL.FTZ R37, R0, R37 ;  /* 0x0000002500257220 */ /* 0x000fe20000410000 */
[C---:B---3--:R-:W-:Y:S05]  /*11810*/  HMMA.16816.F32.BF16 R8, R172.reuse, R148, R8 ;  /* 0x00000094ac08723c */ /* 0x048fea0000041808 */
[C---:B------:R-:W-:Y:S01]  /*11820*/  FMUL.FTZ R38, R2.reuse, R38 ;  /* 0x0000002602267220 */ /* 0x040fe20000410000 */
[----:B------:R-:W-:Y:S01]  /*11830*/  MUFU.EX2 R178, R178 ;  /* 0x000000b200b27308 */ /* 0x000fe20000000800 */
[----:B------:R-:W-:Y:S01]  /*11840*/  FMUL.FTZ R39, R2, R39 ;  /* 0x0000002702277220 */ /* 0x000fe20000410000 */
[C---:B------:R-:W-:Y:S01]  /*11850*/  HMMA.16816.F32.BF16 R16, R172.reuse, R150, R16 ;  /* 0x00000096ac10723c */ /* 0x040fe20000041810 */
[----:B------:R-:W2:Y:S03]  /*11860*/  LDSM.16.MT88.4 R148, [R194] ;  /* 0x00000000c294783b */ /* 0x000ea60000004200 */
[C---:B------:R-:W-:Y:S02]  /*11870*/  FMUL.FTZ R40, R0.reuse, R40 ;  /* 0x0000002800287220 */ /* 0x040fe40000410000 */
[----:B------:R-:W-:Y:S02]  /*11880*/  FMUL.FTZ R41, R0, R41 ;  /* 0x0000002900297220 */ /* 0x000fe40000410000 */
[C---:B------:R-:W-:Y:S01]  /*11890*/  FMUL.FTZ R42, R2.reuse, R42 ;  /* 0x0000002a022a7220 */ /* 0x040fe20000410000 */
[----:B------:R-:W-:Y:S03]  /*118a0*/  MUFU.EX2 R181, R176 ;  /* 0x000000b000b57308 */ /* 0x000fe60000000800 */
        /* <DEDUP_REMOVED lines=17> */
[----:B------:R-:W-:Y:S01]  /*119c0*/  FMUL.FTZ R57, R0, R57 ;  /* 0x0000003900397220 */ /* 0x000fe20000410000 */
[C---:B--2---:R-:W-:Y:S03]  /*119d0*/  HMMA.16816.F32.BF16 R20, R172.reuse, R148, R20 ;  /* 0x00000094ac14723c */ /* 0x044fe60000041814 */
[C---:B------:R-:W-:Y:S02]  /*119e0*/  FMUL.FTZ R58, R2.reuse, R58 ;  /* 0x0000003a023a7220 */ /* 0x040fe40000410000 */
[----:B------:R-:W-:Y:S02]  /*119f0*/  FMUL.FTZ R59, R2, R59 ;  /* 0x0000003b023b7220 */ /* 0x000fe40000410000 */
[C---:B------:R-:W-:Y:S01]  /*11a00*/  FMUL.FTZ R60, R0.reuse, R60 ;  /* 0x0000003c003c7220 */ /* 0x040fe20000410000 */
[C---:B------:R-:W-:Y:S01]  /*11a10*/  HMMA.16816.F32.BF16 R24, R172.reuse, R150, R24 ;  /* 0x00000096ac18723c */ /* 0x040fe20000041818 */
[----:B------:R-:W2:Y:S01]  /*11a20*/  LDSM.16.MT88.4 R148, [R196] ;  /* 0x00000000c494783b */ /* 0x000ea20000004200 */
        /* <DEDUP_REMOVED lines=91> */
[C---:B--2---:R-:W-:Y:S01]  /*11fe0*/  HMMA.16816.F32.BF16 R52, R172.reuse, R148, R52 ;  /* 0x00000094ac34723c */ /* 0x044fe20000041834 */
[----:B------:R-:W1:Y:S07]  /*11ff0*/  MUFU.EX2 R177, R185 ;  /* 0x000000b900b17308 */ /* 0x000e6e0000000800 */
[C---:B------:R-:W-:Y:S01]  /*12000*/  HMMA.16816.F32.BF16 R56, R172.reuse, R150, R56 ;  /* 0x00000096ac38723c */ /* 0x040fe20000041838 */
[----:B------:R-:W2:Y:S03]  /*12010*/  LDSM.16.MT88.4 R148, [R196+0x1800] ;  /* 0x00180000c494783b */ /* 0x000ea60000004200 */
[----:B---3--:R-:W-:Y:S04]  /*12020*/  FADD.FTZ R0, R2, R0 ;  /* 0x0000000002007221 */ /* 0x008fe80000010000 */
[----:B------:R-:W-:Y:S04]  /*12030*/  FADD.FTZ R0, R156, R0 ;  /* 0x000000009c007221 */ /* 0x000fe80000010000 */
[----:B------:R-:W-:Y:S01]  /*12040*/  FADD.FTZ R0, R14, R0 ;  /* 0x000000000e007221 */ /* 0x000fe20000010000 */
        /* <DEDUP_REMOVED lines=38> */
[----:B------:R-:W1:Y:S03]  /*122b0*/  MUFU.EX2 R13, R189 ;  /* 0x000000bd000d7308 */ /* 0x000e660000000800 */
[----:B--2---:R-:W-:Y:S03]  /*122c0*/  FADD.FTZ R0, R2, R0 ;  /* 0x0000000002007221 */ /* 0x004fe60000010000 */
[C---:B------:R-:W-:Y:S01]  /*122d0*/  HMMA.16816.F32.BF16 R16, R148.reuse, R154, R16 ;  /* 0x0000009a9410723c */ /* 0x040fe20000041810 */
[----:B------:R-:W2:Y:S03]  /*122e0*/  LDSM.16.MT88.4 R152, [R196+0x800] ;  /* 0x00080000c498783b */ /* 0x000ea60000004200 */
[----:B------:R-:W5:Y:S01]  /*122f0*/  MUFU.EX2 R174, R188 ;  /* 0x000000bc00ae7308 */ /* 0x000f620000000800 */
[C---:B----4-:R-:W-:Y:S01]  /*12300*/  FADD.FTZ R0, R172.reuse, R0 ;  /* 0x00000000ac007221 */ /* 0x050fe20000010000 */
[----:B------:R-:W-:Y:S01]  /*12310*/  F2FP.BF16.PACK_AB R172, R172, R2 ;  /* 0x00000002acac723e */ /* 0x000fe200000010ff */
[----:B------:R-:W-:Y:S07]  /*12320*/  FADD.FTZ R2, R168, R160 ;  /* 0x000000a0a8027221 */ /* 0x000fee0000010000 */
[----:B------:R-:W4:Y:S01]  /*12330*/  MUFU.EX2 R14, R187 ;  /* 0x000000bb000e7308 */ /* 0x000f220000000800 */
[----:B-1----:R-:W-:Y:S01]  /*12340*/  FADD.FTZ R0, R13, R0 ;  /* 0x000000000d007221 */ /* 0x002fe20000010000 */
[C---:B---3--:R-:W-:Y:S03]  /*12350*/  HMMA.16816.F32.BF16 R20, R148.reuse, R156, R20 ;  /* 0x0000009c9414723c */ /* 0x048fe60000041814 */
        /* <DEDUP_REMOVED lines=8> */
[C---:B--2---:R-:W-:Y:S03]  /*123e0*/  HMMA.16816.F32.BF16 R28, R148.reuse, R152, R28 ;  /* 0x00000098941c723c */ /* 0x044fe6000004181c */
        /* <DEDUP_REMOVED lines=103> */
.L_x_5641:
        /* <DEDUP_REMOVED lines=23> */
.L_x_5667:
[----:B------:R-:W-:-:S13]  /*12bd0*/  ISETP.NE.AND P0, PT, R4, c[0x0][0x32c], PT ;  /* 0x0000cb0004007a0c */ /* 0x000fda0003f05270 */
[----:B------:R-:W-:-:S05]  /*12be0*/  @P0 IMAD.HI.U32 R3, R0, c[0x0][0x330], RZ ;  /* 0x0000cc0000030a27 */ /* 0x000fca00078e00ff */
[----:B------:R-:W-:Y:S02]  /*12bf0*/  @P0 SHF.R.U32.HI R0, RZ, c[0x0][0x334], R3 ;  /* 0x0000cd00ff000a19 */ /* 0x000fe40000011603 */
.L_x_5668:
[----:B------:R-:W-:Y:S05]  /*12c00*/  BSYNC B0 ;  /* 0x0000000000007941 */ /* 0x000fea0003800000 */
.L_x_5666:
[----:B------:R-:W-:-:S05]  /*12c10*/  IMAD R0, R0, c[0x0][0x32c], RZ ;  /* 0x0000cb0000007a24 */ /* 0x000fca00078e02ff */
[----:B------:R-:W-:-:S04]  /*12c20*/  IMNMX R2, R2, R0, !PT ;  /* 0x0000000002027217 */ /* 0x000fc80007800200 */
.L_x_5665:
[----:B------:R-:W-:-:S05]  /*12c30*/  IADD3 R2, R2, 0x2f, RZ ;  /* 0x0000002f02027810 */ /* 0x000fca0007ffe0ff */
[----:B------:R-:W-:-:S05]  /*12c40*/  IMAD.HI R2, R2, 0x2aaaaaab, RZ ;  /* 0x2aaaaaab02027827 */ /* 0x000fca00078e02ff */
[----:B------:R-:W-:-:S04]  /*12c50*/  SHF.R.U32.HI R217, RZ, 0x1f, R2 ;  /* 0x0000001fffd97819 */ /* 0x000fc80000011602 */
[----:B------:R-:W-:-:S04]  /*12c60*/  LEA.HI.SX32 R217, R2, R217, 0x1d ;  /* 0x000000d902d97211 */ /* 0x000fc800078feaff */
[----:B------:R-:W-:-:S04]  /*12c70*/  IMNMX R217, R247, R217, !PT ;  /* 0x000000d9f7d97217 */ /* 0x000fc80007800200 */
[----:B------:R-:W-:-:S13]  /*12c80*/  ISETP.GE.AND P0, PT, R225, R217, PT ;  /* 0x000000d9e100720c */ /* 0x000fda0003f06270 */
[----:B------:R-:W-:Y:S05]  /*12c90*/  @!P0 BRA `(.L_x_5669) ;  /* 0x00002ee000008947 */ /* 0x000fea0003800000 */
.L_x_5682:
        /* <DEDUP_REMOVED lines=31> */
.L_x_5798:
[----:B------:R-:W-:-:S05]  /*12e90*/  BRA.DIV ~URZ, `(.L_x_5673) ;  /* 0x0000d7f27f007947 */ /* 0x000fca000b800000 */
[----:B------:R4:W3:Y:S02]  /*12ea0*/  SHFL.IDX PT, R0, R10, RZ, 0x181f ;  /* 0x00181fff0a007589 */ /* 0x0008e400000e0000 */
.L_x_5799:
        /* <DEDUP_REMOVED lines=36> */
.L_x_5800:
        /* <DEDUP_REMOVED lines=22> */
.L_x_5671:
[----:B------:R-:W-:Y:S05]  /*13250*/  BSYNC B0 ;  /* 0x0000000000007941 */ /* 0x000fea0003800000 */
.L_x_5670:
        /* <DEDUP_REMOVED lines=184> */
[----:B------:R1:W2:Y:S04]  /*13de0*/  @!P1 LDG.E R224, [R172.64] ;  /* 0x0000000aace09981 */ /* 0x0002a8000c1e1900 */
[----:B------:R-:W-:Y:S04]  /*13df0*/  IMAD R0, R0, c[0x0][0x1e0], RZ ;  /* 0x0000780000007a24 */ /* 0x000fe800078e02ff */
[----:B------:R-:W-:Y:S04]  /*13e00*/  IMAD R0, R226, c[0x0][0x1e4], R0 ;  /* 0x00007900e2007a24 */ /* 0x000fe800078e0200 */
[----:B------:R-:W-:Y:S01]  /*13e10*/  IMAD.IADD R3, R3, 0x1, R0 ;  /* 0x0000000103037824 */ /* 0x000fe200078e0200 */
[----:B-1----:R-:W-:Y:S02]  /*13e20*/  IADD3 R172, -R241, 0x30, RZ ;  /* 0x00000030f1ac7810 */ /* 0x002fe40007ffe1ff */
[----:B--2---:R-:W-:Y:S01]  /*13e30*/  SHF.R.S32.HI R0, RZ, 0x1f, R224 ;  /* 0x0000001fff007819 */ /* 0x004fe200000114e0 */
        /* <DEDUP_REMOVED lines=9> */
[----:B------:R1:W2:Y:S02]  /*13ed0*/  SHFL.IDX PT, R14, R173, RZ, 0x181f ;  /* 0x00181fffad0e7589 */ /* 0x0002a400000e0000 */
.L_x_5801:
[----:B------:R-:W-:-:S05]  /*13ee0*/  BRA.DIV ~URZ, `(.L_x_5678) ;  /* 0x0000c9527f007947 */ /* 0x000fca000b800000 */
[----:B------:R3:W4:Y:S02]  /*13ef0*/  SHFL.IDX PT, R0, R176, RZ, 0x181f ;  /* 0x00181fffb0007589 */ /* 0x00072400000e0000 */
.L_x_5802:
[C---:B------:R-:W-:Y:S02]  /*13f00*/  IADD3 R2, R215.reuse, 0x40, RZ ;  /* 0x00000040d7027810 */ /* 0x040fe40007ffe0ff */
[C---:B------:R-:W-:Y:S02]  /*13f10*/  ISETP.GE.AND P3, PT, R215.reuse, c[0x0][0x1d4], PT ;  /* 0x00007500d7007a0c */ /* 0x040fe40003f66270 */
[----:B------:R-:W-:Y:S02]  /*13f20*/  SHF.R.S32.HI R3, RZ, 0x1f, R215 ;  /* 0x0000001fff037819 */ /* 0x000fe400000114d7 */
[C---:B----4-:R-:W-:Y:S02]  /*13f30*/  @P0 LEA R174, P1, R215.reuse, R0, 0x1 ;  /* 0x00000000d7ae0211 */ /* 0x050fe400078208ff */
[----:B------:R-:W-:Y:S02]  /*13f40*/  ISETP.GE.AND P2, PT, R2, c[0x0][0x1d4], PT ;  /* 0x0000750002007a0c */ /* 0x000fe40003f46270 */
[C---:B--2---:R-:W-:Y:S02]  /*13f50*/  @P0 LEA.HI.X R175, R215.reuse, R14, R3, 0x1, P1 ;  /* 0x0000000ed7af0211 */ /* 0x044fe400008f0c03 */
        /* <DEDUP_REMOVED lines=21> */
.L_x_5803:
[C---:B--2---:R-:W-:Y:S02]  /*140b0*/  IADD3 R2, R215.reuse, 0x40, RZ ;  /* 0x00000040d7027810 */ /* 0x044fe40007ffe0ff */
[C---:B------:R-:W-:Y:S02]  /*140c0*/  ISETP.GE.AND P3, PT, R215.reuse, c[0x0][0x1d4], PT ;  /* 0x00007500d7007a0c */ /* 0x040fe40003f66270 */
[----:B------:R-:W-:Y:S02]  /*140d0*/  SHF.R.S32.HI R3, RZ, 0x1f, R215 ;  /* 0x0000001fff037819 */ /* 0x000fe400000114d7 */
[C---:B------:R-:W-:Y:S02]  /*140e0*/  @P0 LEA R172, P1, R215.reuse, R0, 0x1 ;  /* 0x00000000d7ac0211 */ /* 0x040fe400078208ff */
[----:B------:R-:W-:Y:S02]  /*140f0*/  ISETP.GE.AND P2, PT, R2, c[0x0][0x1d4], PT ;  /* 0x0000750002007a0c */ /* 0x000fe40003f46270 */
[C---:B-1--4-:R-:W-:Y:S02]  /*14100*/  @P0 LEA.HI.X R173, R215.reuse, R14, R3, 0x1, P1 ;  /* 0x0000000ed7ad0211 */ /* 0x052fe400008f0c03 */
        /* <DEDUP_REMOVED lines=17> */
.L_x_5676:
[----:B------:R-:W-:Y:S05]  /*14220*/  BSYNC B0 ;  /* 0x0000000000007941 */ /* 0x000fea0003800000 */
.L_x_5675:
        /* <DEDUP_REMOVED lines=27> */
.L_x_5804:
[----:B-12---:R-:W-:Y:S01]  /*143e0*/  FMNMX.FTZ R0, R0, R2, !PT ;  /* 0x0000000200007209 */ /* 0x006fe20007810000 */
[----:B------:R-:W-:-:S05]  /*143f0*/  BRA.DIV ~URZ, `(.L_x_5681) ;  /* 0x0000c5d27f007947 */ /* 0x000fca000b800000 */
[----:B------:R-:W1:Y:S02]  /*14400*/  SHFL.BFLY PT, R13, R0, 0x1, 0x1f ;  /* 0x0c201f00000d7f89 */ /* 0x000e6400000e0000 */
[----:B-1----:R-:W-:Y:S02]  /*14410*/  FMNMX.FTZ R13, R0, R13, !PT ;  /* 0x0000000d000d7209 */ /* 0x002fe40007810000 */
[----:B------:R-:W1:Y:S02]  /*14420*/  SHFL.BFLY PT, R0, R14, 0x2, 0x1f ;  /* 0x0c401f000e007f89 */ /* 0x000e6400000e0000 */
[----:B-1----:R-:W-:Y:S05]  /*14430*/  FMNMX.FTZ R0, R14, R0, !PT ;  /* 0x000000000e007209 */ /* 0x002fea0007810000 */
[----:B------:R1:W2:Y:S02]  /*14440*/  SHFL.BFLY PT, R2, R0, 0x1, 0x1f ;  /* 0x0c201f0000027f89 */ /* 0x0002a400000e0000 */
.L_x_5805:
        /* <DEDUP_REMOVED lines=21> */
[----:B------:R-:W-:Y:S04]  /*145a0*/  FMUL.FTZ R4, R3, c[0x0][0x2d0] ;  /* 0x0000b40003047a20 */ /* 0x000fe80000410000 */
        /* <DEDUP_REMOVED lines=12> */
[--C-:B---3--:R-:W-:Y:S02]  /*14670*/  FFMA.FTZ R176, R23, c[0x0][0x2d0], -R4.reuse ;  /* 0x0000b40017b07a23 */ /* 0x108fe40000010804 */
[----:B------:R-:W-:Y:S03]  /*14680*/  FFMA.FTZ R4, R35, c[0x0][0x2d0], -R4 ;  /* 0x0000b40023047a23 */ /* 0x000fe60000010804 */
[----:B------:R-:W-:Y:S10]  /*14690*/  MUFU.EX2 R216, R173 ;  /* 0x000000ad00d87308 */ /* 0x000ff40000000800 */
[----:B------:R-:W-:Y:S10]  /*146a0*/  MUFU.EX2 R178, R178 ;  /* 0x000000b200b27308 */ /* 0x000ff40000000800 */
[----:B------:R-:W-:Y:S10]  /*146b0*/  MUFU.EX2 R179, R179 ;  /* 0x000000b300b37308 */ /* 0x000ff40000000800 */
[----:B------:R-:W-:Y:S01]  /*146c0*/  MUFU.EX2 R4, R4 ;  /* 0x0000000400047308 */ /* 0x000fe20000000800 */
[C---:B-1----:R-:W-:Y:S01]  /*146d0*/  FFMA.FTZ R0, R2.reuse, R234, R172 ;  /* 0x000000ea02007223 */ /* 0x042fe200000100ac */
[----:B--2---:R-:W-:Y:S01]  /*146e0*/  F2FP.BF16.PACK_AB R172, R9, R172 ;  /* 0x000000ac09ac723e */ /* 0x004fe200000010ff */
[C---:B------:R-:W-:Y:S01]  /*146f0*/  FMUL.FTZ R32, R2.reuse, R148 ;  /* 0x0000009402207220 */ /* 0x040fe20000410000 */
[----:B----4-:R-:W-:Y:S01]  /*14700*/  F2FP.BF16.PACK_AB R174, R17, R16 ;  /* 0x0000001011ae723e */ /* 0x010fe200000010ff */
[----:B------:R-:W-:Y:S02]  /*14710*/  FADD.FTZ R8, R9, R0 ;  /* 0x0000000009087221 */ /* 0x000fe40000010000 */
[----:B------:R-:W-:Y:S02]  /*14720*/  FADD.FTZ R0, -R3, R6 ;  /* 0x0000000603007221 */ /* 0x000fe40000010100 */
[----:B------:R-:W-:Y:S02]  /*14730*/  FMUL.FTZ R33, R2, R149 ;  /* 0x0000009502217220 */ /* 0x000fe40000410000 */
[----:B------:R-:W-:Y:S02]  /*14740*/  FMUL.FTZ R0, R0, c[0x0][0x2d0] ;  /* 0x0000b40000007a20 */ /* 0x000fe40000410000 */
[----:B------:R-:W-:Y:S02]  /*14750*/  FADD.FTZ R6, R16, R8 ;  /* 0x0000000810067221 */ /* 0x000fe40000010000 */
[C---:B------:R-:W-:Y:S02]  /*14760*/  FMUL.FTZ R8, R2.reuse, R168 ;  /* 0x000000a802087220 */ /* 0x040fe40000410000 */
[----:B------:R-:W1:Y:S01]  /*14770*/  MUFU.EX2 R0, R0 ;  /* 0x0000000000007308 */ /* 0x000e620000000800 */
[----:B------:R-:W-:Y:S02]  /*14780*/  FADD.FTZ R184, R17, R6 ;  /* 0x0000000611b87221 */ /* 0x000fe40000010000 */
        /* <DEDUP_REMOVED lines=10> */
[----:B------:R-:W3:Y:S01]  /*14830*/  MUFU.EX2 R161, R14 ;  /* 0x0000000e00a17308 */ /* 0x000ee20000000800 */
[C---:B------:R-:W-:Y:S02]  /*14840*/  FMUL.FTZ R36, R2.reuse, R36 ;  /* 0x0000002402247220 */ /* 0x040fe40000410000 */
[----:B------:R-:W-:Y:S02]  /*14850*/  FMUL.FTZ R37, R2, R37 ;  /* 0x0000002502257220 */ /* 0x000fe40000410000 */
[C---:B-1----:R-:W-:Y:S02]  /*14860*/  FMUL.FTZ R34, R0.reuse, R150 ;  /* 0x0000009600227220 */ /* 0x042fe40000410000 */
[C---:B------:R-:W-:Y:S02]  /*14870*/  FMUL.FTZ R35, R0.reuse, R151 ;  /* 0x0000009700237220 */ /* 0x040fe40000410000 */
[----:B------:R-:W1:Y:S01]  /*14880*/  LDSM.16.MT88.4 R148, [R193] ;  /* 0x00000000c194783b */ /* 0x000e620000004200 */
[----:B------:R-:W4:Y:S01]  /*14890*/  MUFU.EX2 R6, R10 ;  /* 0x0000000a00067308 */ /* 0x000f220000000800 */
[C---:B------:R-:W-:Y:S02]  /*148a0*/  FMUL.FTZ R18, R0.reuse, R166 ;  /* 0x000000a600127220 */ /* 0x040fe40000410000 */
[C---:B------:R-:W-:Y:S02]  /*148b0*/  FMUL.FTZ R19, R0.reuse, R167 ;  /* 0x000000a700137220 */ /* 0x040fe40000410000 */
[C---:B--2---:R-:W-:Y:S02]  /*148c0*/  FMUL.FTZ R11, R0.reuse, R171 ;  /* 0x000000ab000b7220 */ /* 0x044fe40000410000 */
[C---:B------:R-:W-:Y:S01]  /*148d0*/  FMUL.FTZ R22, R0.reuse, R162 ;  /* 0x000000a200167220 */ /* 0x040fe20000410000 */
[----:B------:R-:W-:Y:S01]  /*148e0*/  LDSM.16.MT88.4 R164, [R193+0x1000] ;  /* 0x00100000c1a4783b */ /* 0x000fe20000004200 */
        /* <DEDUP_REMOVED lines=8> */
[----:B------:R-:W-:Y:S01]  /*14970*/  LDSM.16.MT88.4 R152, [R193+0x800] ;  /* 0x00080000c198783b */ /* 0x000fe20000004200 */
[----:B------:R-:W-:Y:S01]  /*14980*/  FMUL.FTZ R39, R0, R39 ;  /* 0x0000002700277220 */ /* 0x000fe20000410000 */
[----:B------:R-:W-:Y:S01]  /*14990*/  MUFU.EX2 R14, R180 ;  /* 0x000000b4000e7308 */ /* 0x000fe20000000800 */
[----:B------:R-:W-:Y:S01]  /*149a0*/  FMUL.FTZ R40, R2, R40 ;  /* 0x0000002802287220 */ /* 0x000fe20000410000 */
[----:B----4-:R-:W-:Y:S01]  /*149b0*/  F2FP.BF16.PACK_AB R173, R168, R6 ;  /* 0x00000006a8ad723e */ /* 0x010fe200000010ff */
[----:B------:R-:W-:Y:S02]  /*149c0*/  FMUL.FTZ R10, R0, R170 ;  /* 0x000000aa000a7220 */ /* 0x000fe40000410000 */
[----:B------:R-:W-:Y:S02]  /*149d0*/  FMUL.FTZ R41, R2, R41 ;  /* 0x0000002902297220 */ /* 0x000fe40000410000 */
[C---:B------:R-:W-:Y:S02]  /*149e0*/  FMUL.FTZ R42, R0.reuse, R42 ;  /* 0x0000002a002a7220 */ /* 0x040fe40000410000 */
[----:B------:R-:W-:Y:S01]  /*149f0*/  FMUL.FTZ R43, R0, R43 ;  /* 0x0000002b002b7220 */ /* 0x000fe20000410000 */
[----:B------:R-:W-:Y:S01]  /*14a00*/  MUFU.EX2 R180, R177 ;  /* 0x000000b100b47308 */ /* 0x000fe20000000800 */
[C---:B------:R-:W-:Y:S02]  /*14a10*/  FMUL.FTZ R44, R2.reuse, R44 ;  /* 0x0000002c022c7220 */ /* 0x040fe40000410000 */
[----:B------:R-:W-:Y:S02]  /*14a20*/  FMUL.FTZ R45, R2, R45 ;  /* 0x0000002d022d7220 */ /* 0x000fe40000410000 */
[C---:B------:R-:W-:Y:S01]  /*14a30*/  FMUL.FTZ R46, R0.reuse, R46 ;  /* 0x0000002e002e7220 */ /* 0x040fe20000410000 */
[C---:B-1----:R-:W-:Y:S04]  /*14a40*/  HMMA.16816.F32.BF16 R8, R172.reuse, R148, R8 ;  /* 0x00000094ac08723c */ /* 0x042fe80000041808 */
[----:B------:R-:W-:Y:S01]  /*14a50*/  MUFU.EX2 R181, R176 ;  /* 0x000000b000b57308 */ /* 0x000fe20000000800 */
[----:B------:R-:W-:Y:S02]  /*14a60*/  FMUL.FTZ R47, R0, R47 ;  /* 0x0000002f002f7220 */ /* 0x000fe40000410000 */
[C---:B------:R-:W-:Y:S01]  /*14a70*/  FMUL.FTZ R48, R2.reuse, R48 ;  /* 0x0000003002307220 */ /* 0x040fe20000410000 */
[C---:B------:R-:W-:Y:S01]  /*14a80*/  HMMA.16816.F32.BF16 R16, R172.reuse, R150, R16 ;  /* 0x00000096ac10723c */ /* 0x040fe20000041810 */
[----:B------:R-:W1:Y:S03]  /*14a90*/  LDSM.16.MT88.4 R148, [R194] ;  /* 0x00000000c294783b */ /* 0x000e660000004200 */
[----:B------:R-:W-:Y:S02]  /*14aa0*/  FMUL.FTZ R49, R2, R49 ;  /* 0x0000003102317220 */ /* 0x000fe40000410000 */
[----:B------:R-:W-:Y:S01]  /*14ab0*/  MUFU.EX2 R176, R186 ;  /* 0x000000ba00b07308 */ /* 0x000fe20000000800 */
[C---:B------:R-:W-:Y:S02]  /*14ac0*/  FMUL.FTZ R50, R0.reuse, R50 ;  /* 0x0000003200327220 */ /* 0x040fe40000410000 */
[----:B------:R-:W-:Y:S03]  /*14ad0*/  FMUL.FTZ R51, R0, R51 ;  /* 0x0000003300337220 */ /* 0x000fe60000410000 */
[C---:B------:R-:W-:Y:S02]  /*14ae0*/  FMUL.FTZ R52, R2.reuse, R52 ;  /* 0x0000003402347220 */ /* 0x040fe40000410000 */
[----:B------:R-:W-:Y:S02]  /*14af0*/  FMUL.FTZ R53, R2, R53 ;  /* 0x0000003502357220 */ /* 0x000fe40000410000 */
        /* <DEDUP_REMOVED lines=89> */
[----:B------:R-:W-:Y:S01]  /*15090*/  FFMA.FTZ R160, R0, R233, R6 ;  /* 0x000000e900a07223 */ /* 0x000fe20000010006 */
[C---:B------:R-:W-:Y:S01]  /*150a0*/  HMMA.16816.F32.BF16 R48, R172.reuse, R150, R48 ;  /* 0x00000096ac30723c */ /* 0x040fe20000041830 */
[----:B------:R-:W1:Y:S01]  /*150b0*/  LDSM.16.MT88.4 R148, [R194+0x1800] ;  /* 0x00180000c294783b */ /* 0x000e620000004200 */
[----:B------:R-:W2:Y:S02]  /*150c0*/  MUFU.EX2 R6, R183 ;  /* 0x000000b700067308 */ /* 0x000ea40000000800 */
[C---:B------:R-:W-:Y:S02]  /*150d0*/  FMUL.FTZ R132, R2.reuse, R132 ;  /* 0x0000008402847220 */ /* 0x040fe40000410000 */
[C---:B------:R-:W-:Y:S02]  /*150e0*/  FMUL.FTZ R133, R2.reuse, R133 ;  /* 0x0000008502857220 */ /* 0x040fe40000410000 */
[C---:B------:R-:W-:Y:S04]  /*150f0*/  FMUL.FTZ R136, R2.reuse, R136 ;  /* 0x0000008802887220 */ /* 0x040fe80000410000 */
[----:B------:R-:W-:Y:S02]  /*15100*/  FMUL.FTZ R137, R2, R137 ;  /* 0x0000008902897220 */ /* 0x000fe40000410000 */
[----:B------:R-:W3:Y:S01]  /*15110*/  MUFU.EX2 R2, R182 ;  /* 0x000000b600027308 */ /* 0x000ee20000000800 */
[C---:B------:R-:W-:Y:S02]  /*15120*/  FMUL.FTZ R134, R0.reuse, R134 ;  /* 0x0000008600867220 */ /* 0x040fe40000410000 */
[C---:B------:R-:W-:Y:S02]  /*15130*/  FMUL.FTZ R135, R0.reuse, R135 ;  /* 0x0000008700877220 */ /* 0x040fe40000410000 */
[C---:B------:R-:W-:Y:S02]  /*15140*/  FMUL.FTZ R138, R0.reuse, R138 ;  /* 0x0000008a008a7220 */ /* 0x040fe40000410000 */
[----:B------:R-:W-:Y:S02]  /*15150*/  FMUL.FTZ R139, R0, R139 ;  /* 0x0000008b008b7220 */ /* 0x000fe40000410000 */
[----:B--2---:R-:W-:Y:S04]  /*15160*/  FADD.FTZ R0, R6, R184 ;  /* 0x000000b806007221 */ /* 0x004fe80000010000 */
[----:B---3--:R-:W-:Y:S01]  /*15170*/  FADD.FTZ R0, R2, R0 ;  /* 0x0000000002007221 */ /* 0x008fe20000010000 */
[C---:B-1----:R-:W-:Y:S03]  /*15180*/  HMMA.16816.F32.BF16 R52, R172.reuse, R148, R52 ;  /* 0x00000094ac34723c */ /* 0x042fe60000041834 */
[----:B------:R-:W-:Y:S04]  /*15190*/  FADD.FTZ R0, R156, R0 ;  /* 0x000000009c007221 */ /* 0x000fe80000010000 */
        /* <DEDUP_REMOVED lines=51> */
[C---:B--2---:R-:W-:Y:S03]  /*154d0*/  HMMA.16816.F32.BF16 R20, R148.reuse, R156, R20 ;  /* 0x0000009c9414723c */ /* 0x044fe60000041814 */
[C---:B-----5:R-:W-:Y:S01]  /*154e0*/  FADD.FTZ R234, R174.reuse, R0 ;  /* 0x00000000aeea7221 */ /* 0x060fe20000010000 */
[----:B------:R-:W-:Y:S04]  /*154f0*/  F2FP.BF16.PACK_AB R174, R174, R6 ;  /* 0x00000006aeae723e */ /* 0x000fe800000010ff */
[C---:B------:R-:W-:Y:S01]  /*15500*/  HMMA.16816.F32.BF16 R24, R148.reuse, R158, R24 ;  /* 0x0000009e9418723c */ /* 0x040fe20000041818 */
[----:B------:R-:W2:Y:S03]  /*15510*/  LDSM.16.MT88.4 R156, [R195+0x800] ;  /* 0x00080000c39c783b */ /* 0x000ea60000004200 */
[----:B------:R-:W-:Y:S01]  /*15520*/  FADD.FTZ R0, R161, R2 ;  /* 0x00000002a1007221 */ /* 0x000fe20000010000 */
[----:B------:R-:W-:Y:S02]  /*15530*/  MOV R6, R3 ;  /* 0x0000000300067202 */ /* 0x000fe40000000f00 */
[----:B---3--:R-:W-:Y:S01]  /*15540*/  F2FP.BF16.PACK_AB R175, R4, R14 ;  /* 0x0000000e04af723e */ /* 0x008fe200000010ff */
        /* <DEDUP_REMOVED lines=11> */
[C---:B--2---:R-:W-:Y:S03]  /*15600*/  HMMA.16816.F32.BF16 R36, R148.reuse, R156, R36 ;  /* 0x0000009c9424723c */ /* 0x044fe60000041824 */
[----:B------:R-:W-:Y:S01]  /*15610*/  FADD.FTZ R233, R4, R0 ;  /* 0x0000000004e97221 */ /* 0x000fe20000010000 */
[----:B------:R-:W-:Y:S04]  /*15620*/  IADD3 R0, R225, -0x1, RZ ;  /* 0xffffffffe1007810 */ /* 0x000fe80007ffe0ff */
        /* <DEDUP_REMOVED lines=85> */
.L_x_5669:
[----:B------:R-:W-:-:S13]  /*15b80*/  ISETP.GE.AND P0, PT, R225, R247, PT ;  /* 0x000000f7e100720c */ /* 0x000fda0003f06270 */
[----:B------:R-:W-:Y:S05]  /*15b90*/  @!P0 BRA `(.L_x_5683) ;  /* 0x00003aa000008947 */ /* 0x000fea0003800000 */
[----:B------:R-:W-:Y:S01]  /*15ba0*/  IMAD.MOV.U32 R14, RZ, RZ, R6 ;  /* 0x000000ffff0e7224 */ /* 0x000fe200078e0006 */
[----:B------:R-:W-:Y:S02]  /*15bb0*/  MOV R4, R13 ;  /* 0x0000000d00047202 */ /* 0x000fe40000000f00 */
[----:B------:R-:W-:Y:S02]  /*15bc0*/  IADD3 R227, -R241, 0x30, RZ ;  /* 0x00000030f1e37810 */ /* 0x000fe40007ffe1ff */
.L_x_5705:
        /* <DEDUP_REMOVED lines=27> */
.L_x_5806:
        /* <DEDUP_REMOVED lines=38> */
.L_x_5807:
        /* <DEDUP_REMOVED lines=22> */
.L_x_5686:
[----:B------:R-:W-:Y:S05]  /*16140*/  BSYNC B0 ;  /* 0x0000000000007941 */ /* 0x000fea0003800000 */
.L_x_5685:
        /* <DEDUP_REMOVED lines=163> */
[----:B------:R-:W3:Y:S01]  /*16b80*/  LDL.64 R190, [R1+0x90] ;  /* 0x0000900001be7983 */ /* 0x000ee20000100a00 */
        /* <DEDUP_REMOVED lines=34> */
.L_x_5808:
[----:B------:R-:W-:-:S05]  /*16db0*/  BRA.DIV ~URZ, `(.L_x_5691) ;  /* 0x00009ea27f007947 */ /* 0x000fca000b800000 */
[----:B------:R3:W4:Y:S02]  /*16dc0*/  SHFL.IDX PT, R0, R174, RZ, 0x181f ;  /* 0x00181fffae007589 */ /* 0x00072400000e0000 */
.L_x_5809:
        /* <DEDUP_REMOVED lines=26> */
.L_x_5810:
[----:B------:R-:W-:Y:S02]  /*16f70*/  ISETP.GE.AND P0, PT, R227, 0x21, PT ;  /* 0x00000021e300780c */ /* 0x000fe40003f06270 */
[C---:B------:R-:W-:Y:S02]  /*16f80*/  IADD3 R179, R215.reuse, 0x40, RZ ;  /* 0x00000040d7b37810 */ /* 0x040fe40007ffe0ff */
[C---:B------:R-:W-:Y:S02]  /*16f90*/  ISETP.GE.AND P5, PT, R215.reuse, c[0x0][0x1d4], PT ;  /* 0x00007500d7007a0c */ /* 0x040fe40003fa6270 */
[----:B------:R-:W-:Y:S02]  /*16fa0*/  IADD3 R178, R215, 0x80, RZ ;  /* 0x00000080d7b27810 */ /* 0x000fe40007ffe0ff */
[----:B------:R-:W-:Y:S02]  /*16fb0*/  ISETP.GE.AND P4, PT, R179, c[0x0][0x1d4], PT ;  /* 0x00007500b3007a0c */ /* 0x000fe40003f86270 */
[----:B------:R-:W-:Y:S02]  /*16fc0*/  ISETP.GE.AND P3, PT, R178, c[0x0][0x1d4], PT ;  /* 0x00007500b2007a0c */ /* 0x000fe40003f66270 */
[----:B-1--4-:R-:W-:Y:S02]  /*16fd0*/  IADD3 R13, R215, 0xc0, RZ ;  /* 0x000000c0d70d7810 */ /* 0x012fe40007ffe0ff */
[----:B--2---:R-:W-:Y:S02]  /*16fe0*/  @P0 IADD3 R176, P1, R0, R239, RZ ;  /* 0x000000ef00b00210 */ /* 0x004fe40007f3e0ff */
[----:B------:R-:W-:Y:S03]  /*16ff0*/  ISETP.GE.AND P2, PT, R13, c[0x0][0x1d4], PT ;  /* 0x000075000d007a0c */ /* 0x000fe60003f46270 */
[----:B------:R-:W-:Y:S01]  /*17000*/  @P0 IMAD.X R177, R6, 0x1, R221, P1 ;  /* 0x0000000106b10824 */ /* 0x000fe200008e06dd */
[----:B---3--:R-:W-:Y:S04]  /*17010*/  @P0 IADD3 R174, P1, R0, R220, RZ ;  /* 0x000000dc00ae0210 */ /* 0x008fe80007f3e0ff */
        /* <DEDUP_REMOVED lines=12> */
.L_x_5689:
[----:B------:R-:W-:Y:S05]  /*170e0*/  BSYNC B0 ;  /* 0x0000000000007941 */ /* 0x000fea0003800000 */
.L_x_5688:
[----:B------:R-:W2:Y:S01]  /*170f0*/  LDL R0, [R1+0x80] ;  /* 0x0000800001007983 */ /* 0x000ea20000100800 */
[----:B------:R-:W-:Y:S01]  /*17100*/  IMAD R6, R225, -0x30, RZ ;  /* 0xffffffd0e1067824 */ /* 0x000fe200078e02ff */
[----:B------:R-:W-:Y:S02]  /*17110*/  ULDC UR4, c[0x0][0x324] ;  /* 0x0000c90000047ab9 */ /* 0x000fe40000000800 */
[----:B------:R-:W2:Y:S01]  /*17120*/  LDL R13, [R1+0x4] ;  /* 0x00000400010d7983 */ /* 0x000ea20000100800 */
[----:B------:R-:W-:Y:S01]  /*17130*/  ULOP3.LUT UR4, URZ, UR4, URZ, 0x33, !UPT ;  /* 0x000000043f047292 */ /* 0x000fe2000f8e333f */
[----:B-1----:R-:W-:Y:S02]  /*17140*/  IMAD.IADD R174, R6, 0x1, -R246 ;  /* 0x0000000106ae7824 */ /* 0x002fe400078e0af6 */
[----:B------:R-:W3:Y:S04]  /*17150*/  LDL R3, [R1+0x7c] ;  /* 0x00007c0001037983 */ /* 0x000ee80000100800 */
[----:B------:R-:W3:Y:S04]  /*17160*/  LDL R2, [R1+0x78] ;  /* 0x0000780001027983 */ /* 0x000ee80000100800 */
[----:B------:R-:W0:Y:S01]  /*17170*/  LDGDEPBAR ;  /* 0x00000000000079af */ /* 0x000e220000000000 */
[----:B--2---:R-:W-:Y:S02]  /*17180*/  IMAD R13, R13, 0x80, R0 ;  /* 0x000000800d0d7824 */ /* 0x004fe400078e0200 */
[----:B------:R-:W-:Y:S05]  /*17190*/  IMAD.MOV.U32 R0, RZ, RZ, 0x1 ;  /* 0x00000001ff007424 */ /* 0x000fea00078e00ff */
[----:B------:R-:W-:Y:S02]  /*171a0*/  ISETP.NE.AND P0, PT, R0, c[0x0][0x2c4], PT ;  /* 0x0000b10000007a0c */ /* 0x000fe40003f05270 */
[----:B---3--:R-:W-:Y:S11]  /*171b0*/  IADD3 R13, R2, R13, R3 ;  /* 0x0000000d020d7210 */ /* 0x008ff60007ffe003 */
        /* <DEDUP_REMOVED lines=8> */
.L_x_5811:
        /* <DEDUP_REMOVED lines=19> */
.L_x_5696:
[----:B------:R-:W-:Y:S04]  /*17370*/  MOV R175, 0x1 ;  /* 0x0000000100af7802 */ /* 0x000fe80000000f00 */
[----:B------:R-:W-:Y:S11]  /*17380*/  ISETP.NE.AND P0, PT, R175, c[0x0][0x32c], PT ;  /* 0x0000cb00af007a0c */ /* 0x000ff60003f05270 */
[----:B------:R-:W-:Y:S02]  /*17390*/  @!UPT UIADD3 URZ, URZ, URZ, URZ ;  /* 0x0000003f3f3ff290 */ /* 0x000fe4000fffe03f */
[----:B------:R-:W-:Y:S05]  /*173a0*/  @P0 IMAD.HI.U32 R175, R3, c[0x0][0x330], RZ ;  /* 0x0000cc0003af0a27 */ /* 0x000fea00078e00ff */
[----:B------:R-:W-:Y:S02]  /*173b0*/  @P0 SHF.R.U32.HI R3, RZ, c[0x0][0x334], R175 ;  /* 0x0000cd00ff030a19 */ /* 0x000fe400000116af */
.L_x_5697:
[----:B------:R-:W-:Y:S05]  /*173c0*/  BSYNC B0 ;  /* 0x0000000000007941 */ /* 0x000fea0003800000 */
.L_x_5695:
[----:B------:R-:W-:Y:S05]  /*173d0*/  IMAD R3, R3, c[0x0][0x32c], R174 ;  /* 0x0000cb0003037a24 */ /* 0x000fea00078e02ae */
[----:B------:R-:W-:Y:S02]  /*173e0*/  IMNMX R0, R0, R3, !PT ;  /* 0x0000000300007217 */ /* 0x000fe40007800200 */
[----:B------:R-:W-:Y:S04]  /*173f0*/  IADD3 R3, R3, c[0x0][0x32c], RZ ;  /* 0x0000cb0003037a10 */ /* 0x000fe80007ffe0ff */
[----:B------:R-:W-:Y:S02]  /*17400*/  IMNMX R2, R2, R3, PT ;  /* 0x0000000302027217 */ /* 0x000fe40003800200 */
.L_x_5694:
        /* <DEDUP_REMOVED lines=63> */
.L_x_5812:
        /* <DEDUP_REMOVED lines=19> */
.L_x_5701:
[----:B------:R-:W-:Y:S04]  /*17930*/  MOV R6, 0x1 ;  /* 0x0000000100067802 */ /* 0x000fe80000000f00 */
[----:B------:R-:W-:Y:S11]  /*17940*/  ISETP.NE.AND P0, PT, R6, c[0x0][0x32c], PT ;  /* 0x0000cb0006007a0c */ /* 0x000ff60003f05270 */
[----:B------:R-:W-:Y:S02]  /*17950*/  @!UPT UIADD3 URZ, URZ, URZ, URZ ;  /* 0x0000003f3f3ff290 */ /* 0x000fe4000fffe03f */
[----:B------:R-:W-:Y:S05]  /*17960*/  @P0 IMAD.HI.U32 R6, R3, c[0x0][0x330], RZ ;  /* 0x0000cc0003060a27 */ /* 0x000fea00078e00ff */
[----:B------:R-:W-:Y:S02]  /*17970*/  @P0 SHF.R.U32.HI R3, RZ, c[0x0][0x334], R6 ;  /* 0x0000cd00ff030a19 */ /* 0x000fe40000011606 */
.L_x_5702:
[----:B------:R-:W-:Y:S05]  /*17980*/  BSYNC B0 ;  /* 0x0000000000007941 */ /* 0x000fea0003800000 */
.L_x_5700:
[----:B------:R-:W-:Y:S05]  /*17990*/  IMAD R3, R3, c[0x0][0x32c], R174 ;  /* 0x0000cb0003037a24 */ /* 0x000fea00078e02ae */
[----:B------:R-:W-:Y:S02]  /*179a0*/  IMNMX R0, R0, R3, !PT ;  /* 0x0000000300007217 */ /* 0x000fe40007800200 */
[----:B------:R-:W-:Y:S04]  /*179b0*/  IADD3 R3, R3, c[0x0][0x32c], RZ ;  /* 0x0000cb0003037a10 */ /* 0x000fe80007ffe0ff */
[----:B------:R-:W-:Y:S02]  /*179c0*/  IMNMX R2, R2, R3, PT ;  /* 0x0000000302027217 */ /* 0x000fe40003800200 */
.L_x_5699:
        /* <DEDUP_REMOVED lines=68> */
.L_x_5813:
[----:B---34-:R-:W-:Y:S01]  /*17e10*/  FMNMX.FTZ R0, R0, R2, !PT ;  /* 0x0000000200007209 */ /* 0x018fe20007810000 */
[----:B------:R-:W-:-:S05]  /*17e20*/  BRA.DIV ~URZ, `(.L_x_5704) ;  /* 0x000090a27f007947 */ /* 0x000fca000b800000 */
[----:B-12---:R-:W1:Y:S02]  /*17e30*/  SHFL.BFLY PT, R13, R0, 0x1, 0x1f ;  /* 0x0c201f00000d7f89 */ /* 0x006e6400000e0000 */
[----:B-1----:R-:W-:Y:S02]  /*17e40*/  FMNMX.FTZ R13, R0, R13, !PT ;  /* 0x0000000d000d7209 */ /* 0x002fe40007810000 */
[----:B------:R-:W1:Y:S02]  /*17e50*/  SHFL.BFLY PT, R0, R6, 0x2, 0x1f ;  /* 0x0c401f0006007f89 */ /* 0x000e6400000e0000 */
[----:B-1----:R-:W-:Y:S05]  /*17e60*/  FMNMX.FTZ R0, R6, R0, !PT ;  /* 0x0000000006007209 */ /* 0x002fea0007810000 */
[----:B------:R1:W2:Y:S02]  /*17e70*/  SHFL.BFLY PT, R2, R0, 0x1, 0x1f ;  /* 0x0c201f0000027f89 */ /* 0x0002a400000e0000 */
.L_x_5814:
        /* <DEDUP_REMOVED lines=38> */
[----:B------:R-:W-:Y:S10]  /*180e0*/  MUFU.EX2 R175, R10 ;  /* 0x0000000a00af7308 */ /* 0x000ff40000000800 */
        /* <DEDUP_REMOVED lines=10> */
[C---:B------:R-:W-:Y:S01]  /*18190*/  FMUL.FTZ R33, R0.reuse, R149 ;  /* 0x0000009500217220 */ /* 0x040fe20000410000 */
[----:B------:R-:W-:Y:S01]  /*181a0*/  ISETP.GT.AND P0, PT, R225, R247, PT ;  /* 0x000000f7e100720c */ /* 0x000fe20003f04270 */
[----:B------:R-:W-:Y:S02]  /*181b0*/  FMUL.FTZ R8, R0, R168 ;  /* 0x000000a800087220 */ /* 0x000fe40000410000 */
[----:B------:R-:W-:Y:S01]  /*181c0*/  FADD.FTZ R2, -R2, R14 ;  /* 0x0000000e02027221 */ /* 0x000fe20000010100 */
[----:B------:R-:W1:Y:S01]  /*181d0*/  MUFU.EX2 R168, R11 ;  /* 0x0000000b00a87308 */ /* 0x000e620000000800 */
[--C-:B------:R-:W-:Y:S02]  /*181e0*/  FFMA.FTZ R14, R18, c[0x0][0x2d0], -R4.reuse ;  /* 0x0000b400120e7a23 */ /* 0x100fe40000010804 */
[----:B------:R-:W-:Y:S02]  /*181f0*/  FMUL.FTZ R2, R2, c[0x0][0x2d0] ;  /* 0x0000b40002027a20 */ /* 0x000fe40000410000 */
[----:B------:R-:W-:Y:S02]  /*18200*/  FFMA.FTZ R4, R35, c[0x0][0x2d0], -R4 ;  /* 0x0000b40023047a23 */ /* 0x000fe40000010804 */
[C---:B------:R-:W-:Y:S02]  /*18210*/  FMUL.FTZ R21, R0.reuse, R161 ;  /* 0x000000a100157220 */ /* 0x040fe40000410000 */
[C---:B------:R-:W-:Y:S01]  /*18220*/  FMUL.FTZ R9, R0.reuse, R169 ;  /* 0x000000a900097220 */ /* 0x040fe20000410000 */
[----:B------:R-:W2:Y:S01]  /*18230*/  MUFU.EX2 R2, R2 ;  /* 0x0000000200027308 */ /* 0x000ea20000000800 */
[----:B------:R-:W-:Y:S02]  /*18240*/  FMUL.FTZ R20, R0, R160 ;  /* 0x000000a000147220 */ /* 0x000fe40000410000 */
[----:B------:R-:W-:Y:S02]  /*18250*/  FADD.FTZ R6, R16, R6 ;  /* 0x0000000610067221 */ /* 0x000fe40000010000 */
[C---:B------:R-:W-:Y:S02]  /*18260*/  FMUL.FTZ R16, R0.reuse, R164 ;  /* 0x000000a400107220 */ /* 0x040fe40000410000 */
[----:B------:R-:W-:Y:S02]  /*18270*/  FADD.FTZ R177, R17, R6 ;  /* 0x0000000611b17221 */ /* 0x000fe40000010000 */
[C---:B------:R-:W-:Y:S01]  /*18280*/  FMUL.FTZ R17, R0.reuse, R165 ;  /* 0x000000a500117220 */ /* 0x040fe20000410000 */
[----:B------:R-:W3:Y:S01]  /*18290*/  MUFU.EX2 R161, R14 ;  /* 0x0000000e00a17308 */ /* 0x000ee20000000800 */
        /* <DEDUP_REMOVED lines=11> */
[----:B------:R-:W1:Y:S01]  /*18350*/  LDSM.16.MT88.4 R148, [R193] ;  /* 0x00000000c194783b */ /* 0x000e620000004200 */
[C---:B------:R-:W-:Y:S01]  /*18360*/  FMUL.FTZ R10, R2.reuse, R170 ;  /* 0x000000aa020a7220 */ /* 0x040fe20000410000 */
[----:B------:R-:W2:Y:S01]  /*18370*/  MUFU.EX2 R6, R184 ;  /* 0x000000b800067308 */ /* 0x000ea20000000800 */
[C---:B------:R-:W-:Y:S02]  /*18380*/  FMUL.FTZ R11, R2.reuse, R171 ;  /* 0x000000ab020b7220 */ /* 0x040fe40000410000 */
[----:B------:R-:W-:Y:S01]  /*18390*/  FFMA.FTZ R160, R2, R233, R175 ;  /* 0x000000e902a07223 */ /* 0x000fe200000100af */
[----:B---3--:R-:W-:Y:S01]  /*183a0*/  F2FP.BF16.PACK_AB R175, R216, R161 ;  /* 0x000000a1d8af723e */ /* 0x008fe200000010ff */
        /* <DEDUP_REMOVED lines=126> */
[----:B------:R-:W3:Y:S02]  /*18b90*/  MUFU.EX2 R2, R183 ;  /* 0x000000b700027308 */ /* 0x000ee40000000800 */
[C---:B------:R-:W-:Y:S02]  /*18ba0*/  FMUL.FTZ R132, R0.reuse, R132 ;  /* 0x0000008400847220 */ /* 0x040fe40000410000 */
[C---:B------:R-:W-:Y:S02]  /*18bb0*/  FMUL.FTZ R133, R0.reuse, R133 ;  /* 0x0000008500857220 */ /* 0x040fe40000410000 */
[C---:B------:R-:W-:Y:S02]  /*18bc0*/  FMUL.FTZ R136, R0.reuse, R136 ;  /* 0x0000008800887220 */ /* 0x040fe40000410000 */
[----:B------:R-:W-:Y:S02]  /*18bd0*/  FMUL.FTZ R137, R0, R137 ;  /* 0x0000008900897220 */ /* 0x000fe40000410000 */
[----:B--2---:R-:W-:Y:S02]  /*18be0*/  FADD.FTZ R0, R6, R177 ;  /* 0x000000b106007221 */ /* 0x004fe40000010000 */
[----:B------:R-:W2:Y:S02]  /*18bf0*/  MUFU.EX2 R177, R185 ;  /* 0x000000b900b17308 */ /* 0x000ea40000000800 */
[----:B---3--:R-:W-:Y:S04]  /*18c00*/  FADD.FTZ R0, R2, R0 ;  /* 0x0000000002007221 */ /* 0x008fe80000010000 */
[----:B------:R-:W-:Y:S01]  /*18c10*/  FADD.FTZ R0, R156, R0 ;  /* 0x000000009c007221 */ /* 0x000fe20000010000 */
[C---:B-1----:R-:W-:Y:S03]  /*18c20*/  HMMA.16816.F32.BF16 R52, R172.reuse, R148, R52 ;  /* 0x00000094ac34723c */ /* 0x042fe60000041834 */
        /* <DEDUP_REMOVED lines=38> */
[----:B------:R-:W-:Y:S02]  /*18e90*/  F2FP.BF16.PACK_AB R151, R180, R179 ;  /* 0x000000b3b497723e */ /* 0x000fe400000010ff */
[----:B--2---:R-:W-:Y:S05]  /*18ea0*/  F2FP.BF16.PACK_AB R173, R177, R176 ;  /* 0x000000b0b1ad723e */ /* 0x004fea00000010ff */
[C---:B------:R-:W-:Y:S02]  /*18eb0*/  HMMA.16816.F32.BF16 R8, R148.reuse, R152, R8 ;  /* 0x000000989408723c */ /* 0x040fe40000041808 */
[----:B------:R-:W2:Y:S03]  /*18ec0*/  MUFU.EX2 R6, R189 ;  /* 0x000000bd00067308 */ /* 0x000ea60000000800 */
        /* <DEDUP_REMOVED lines=8> */
[----:B--2---:R-:W-:Y:S01]  /*18f50*/  FADD.FTZ R0, R6, R0 ;  /* 0x0000000006007221 */ /* 0x004fe20000010000 */
[C---:B---3--:R-:W-:Y:S03]  /*18f60*/  HMMA.16816.F32.BF16 R20, R148.reuse, R156, R20 ;  /* 0x0000009c9414723c */ /* 0x048fe60000041814 */
        /* <DEDUP_REMOVED lines=109> */
.L_x_5683:
[----:B------:R-:W-:Y:S05]  /*19640*/  BRA.DIV ~URZ, `(.L_x_5706) ;  /* 0x000079627f007947 */ /* 0x000fea000b800000 */
[----:B------:R1:W2:Y:S02]  /*19650*/  SHFL.BFLY PT, R4, R234, 0x2, 0x1f ;  /* 0x0c401f00ea047f89 */ /* 0x0002a400000e0000 */
.L_x_5815:
[----:B--2---:R-:W-:Y:S01]  /*19660*/  FADD.FTZ R4, R4, R234 ;  /* 0x000000ea04047221 */ /* 0x004fe20000010000 */
[----:B------:R-:W-:Y:S05]  /*19670*/  BRA.DIV ~URZ, `(.L_x_5707) ;  /* 0x000079927f007947 */ /* 0x000fea000b800000 */
[----:B------:R-:W2:Y:S02]  /*19680*/  SHFL.BFLY PT, R0, R233, 0x2, 0x1f ;  /* 0x0c401f00e9007f89 */ /* 0x000ea400000e0000 */
[----:B--2---:R-:W-:-:S02]  /*19690*/  FADD.FTZ R233, R0, R233 ;  /* 0x000000e900e97221 */ /* 0x004fc40000010000 */
[----:B------:R-:W2:Y:S04]  /*196a0*/  SHFL.BFLY PT, R0, R4, 0x1, 0x1f ;  /* 0x0c201f0004007f89 */ /* 0x000ea800000e0000 */
[----:B------:R3:W4:Y:S01]  /*196b0*/  SHFL.BFLY PT, R3, R233, 0x1, 0x1f ;  /* 0x0c201f00e9037f89 */ /* 0x00072200000e0000 */
[----:B--2---:R-:W-:-:S05]  /*196c0*/  FADD.FTZ R4, R4, R0 ;  /* 0x0000000004047221 */ /* 0x004fca0000010000 */
.L_x_5816:
        /* <DEDUP_REMOVED lines=148> */
.L_x_5600:
        /* <DEDUP_REMOVED lines=19> */
.L_x_5709:
[----:B--2---:R-:W-:Y:S05]  /*1a140*/  BSYNC B0 ;  /* 0x0000000000007941 */ /* 0x004fea0003800000 */
.L_x_5708:
        /* <DEDUP_REMOVED lines=164> */
.L_x_5712:
        /* <DEDUP_REMOVED lines=123> */
.L_x_5817:
[----:B------:R-:W-:Y:S05]  /*1b340*/  BRA.DIV ~URZ, `(.L_x_5715) ;  /* 0x00005e327f007947 */ /* 0x000fea000b800000 */
[----:B------:R4:W2:Y:S02]  /*1b350*/  SHFL.IDX PT, R0, R16, RZ, 0x181f ;  /* 0x00181fff10007589 */ /* 0x0008a400000e0000 */
.L_x_5818:
        /* <DEDUP_REMOVED lines=20> */
.L_x_5717:
[----:B------:R-:W-:Y:S05]  /*1b4a0*/  BSYNC B0 ;  /* 0x0000000000007941 */ /* 0x000fea0003800000 */
.L_x_5716:
[----:B------:R-:W-:Y:S05]  /*1b4b0*/  BRA.DIV ~URZ, `(.L_x_5718) ;  /* 0x00005d327f007947 */ /* 0x000fea000b800000 */
[----:B---3--:R3:W4:Y:S04]  /*1b4c0*/  SHFL.IDX PT, R4, R6, 0x1, 0x181f ;  /* 0x00381f0006047f89 */ /* 0x00872800000e0000 */
[----:B--2---:R3:W2:Y:S02]  /*1b4d0*/  SHFL.IDX PT, R0, R16, 0x1, 0x181f ;  /* 0x00381f0010007f89 */ /* 0x0046a400000e0000 */
.L_x_5819:
        /* <DEDUP_REMOVED lines=20> */
.L_x_5720:
[----:B------:R-:W-:Y:S05]  /*1b620*/  BSYNC B0 ;  /* 0x0000000000007941 */ /* 0x000fea0003800000 */
.L_x_5719:
[----:B------:R-:W-:Y:S05]  /*1b630*/  BRA.DIV ~URZ, `(.L_x_5721) ;  /* 0x00005c827f007947 */ /* 0x000fea000b800000 */
[----:B----4-:R4:W3:Y:S02]  /*1b640*/  SHFL.IDX PT, R4, R6, 0x2, 0x181f ;  /* 0x00581f0006047f89 */ /* 0x0108e400000e0000 */
.L_x_5820:
[----:B------:R-:W-:Y:S05]  /*1b650*/  BRA.DIV ~URZ, `(.L_x_5722) ;  /* 0x00005cd27f007947 */ /* 0x000fea000b800000 */
[----:B--2---:R2:W4:Y:S02]  /*1b660*/  SHFL.IDX PT, R0, R16, 0x2, 0x181f ;  /* 0x00581f0010007f89 */ /* 0x00452400000e0000 */
.L_x_5821:
        /* <DEDUP_REMOVED lines=20> */
.L_x_5724:
[----:B------:R-:W-:Y:S05]  /*1b7b0*/  BSYNC B0 ;  /* 0x0000000000007941 */ /* 0x000fea0003800000 */
.L_x_5723:
[----:B------:R-:W-:Y:S05]  /*1b7c0*/  BRA.DIV ~URZ, `(.L_x_5725) ;  /* 0x00005bd27f007947 */ /* 0x000fea000b800000 */
[----:B---3--:R3:W2:Y:S04]  /*1b7d0*/  SHFL.IDX PT, R4, R6, 0x3, 0x181f ;  /* 0x00781f0006047f89 */ /* 0x0086a800000e0000 */
[----:B----4-:R3:W4:Y:S02]  /*1b7e0*/  SHFL.IDX PT, R0, R16, 0x3, 0x181f ;  /* 0x00781f0010007f89 */ /* 0x01072400000e0000 */
.L_x_5822:
        /* <DEDUP_REMOVED lines=21> */
.L_x_5713:
        /* <DEDUP_REMOVED lines=35> */
.L_x_5823:
[----:B------:R-:W-:Y:S05]  /*1bb70*/  BRA.DIV ~URZ, `(.L_x_5728) ;  /* 0x000059627f007947 */ /* 0x000fea000b800000 */
[----:B------:R3:W4:Y:S02]  /*1bb80*/  SHFL.IDX PT, R0, R6, RZ, 0x1c1f ;  /* 0x001c1fff06007589 */ /* 0x00072400000e0000 */
.L_x_5824:
        /* <DEDUP_REMOVED lines=204> */
.L_x_5730:
[----:B------:R-:W-:Y:S05]  /*1c850*/  BSYNC B0 ;  /* 0x0000000000007941 */ /* 0x000fea0003800000 */
.L_x_5729:
[----:B------:R-:W-:Y:S05]  /*1c860*/  BRA.DIV ~URZ, `(.L_x_5731) ;  /* 0x00004ce27f007947 */ /* 0x000fea000b800000 */
[----:B--2---:R2:W1:Y:S04]  /*1c870*/  SHFL.IDX PT, R4, R5, 0x1, 0x1c1f ;  /* 0x003c1f0005047f89 */ /* 0x00446800000e0000 */
[----:B----4-:R2:W4:Y:S02]  /*1c880*/  SHFL.IDX PT, R0, R6, 0x1, 0x1c1f ;  /* 0x003c1f0006007f89 */ /* 0x01052400000e0000 */
.L_x_5825:
        /* <DEDUP_REMOVED lines=212> */
.L_x_5711:
        /* <DEDUP_REMOVED lines=20> */
.L_x_5732:
        /* <DEDUP_REMOVED lines=59> */
.L_x_5734:
[----:B------:R-:W-:Y:S05]  /*1dac0*/  BSYNC B0 ;  /* 0x0000000000007941 */ /* 0x000fea0003800000 */
.L_x_5733:
        /* <DEDUP_REMOVED lines=37> */
.L_x_5826:
[----:B------:R-:W-:Y:S05]  /*1dd20*/  BRA.DIV ~URZ, `(.L_x_5736) ;  /* 0x000039627f007947 */ /* 0x000fea000b800000 */
[----:B------:R4:W1:Y:S02]  /*1dd30*/  SHFL.IDX PT, R0, R16, RZ, 0x181f ;  /* 0x00181fff10007589 */ /* 0x00086400000e0000 */
.L_x_5827:
        /* <DEDUP_REMOVED lines=20> */
.L_x_5738:
[----:B------:R-:W-:Y:S05]  /*1de80*/  BSYNC B0 ;  /* 0x0000000000007941 */ /* 0x000fea0003800000 */
.L_x_5737:
[----:B------:R-:W-:Y:S05]  /*1de90*/  BRA.DIV ~URZ, `(.L_x_5739) ;  /* 0x000038627f007947 */ /* 0x000fea000b800000 */
[----:B--2---:R2:W3:Y:S04]  /*1dea0*/  SHFL.IDX PT, R4, R5, 0x1, 0x181f ;  /* 0x00381f0005047f89 */ /* 0x0044e800000e0000 */
[----:B-1----:R2:W1:Y:S02]  /*1deb0*/  SHFL.IDX PT, R0, R16, 0x1, 0x181f ;  /* 0x00381f0010007f89 */ /* 0x00246400000e0000 */
.L_x_5828:
        /* <DEDUP_REMOVED lines=20> */
.L_x_5741:
[----:B------:R-:W-:Y:S05]  /*1e000*/  BSYNC B0 ;  /* 0x0000000000007941 */ /* 0x000fea0003800000 */
.L_x_5740:
[----:B------:R-:W-:Y:S05]  /*1e010*/  BRA.DIV ~URZ, `(.L_x_5742) ;  /* 0x000037b27f007947 */ /* 0x000fea000b800000 */
[----:B---3--:R3:W2:Y:S02]  /*1e020*/  SHFL.IDX PT, R4, R5, 0x2, 0x181f ;  /* 0x00581f0005047f89 */ /* 0x0086a400000e0000 */
.L_x_5829:
[----:B------:R-:W-:Y:S05]  /*1e030*/  BRA.DIV ~URZ, `(.L_x_5743) ;  /* 0x000038027f007947 */ /* 0x000fea000b800000 */
[----:B-1----:R1:W3:Y:S02]  /*1e040*/  SHFL.IDX PT, R0, R16, 0x2, 0x181f ;  /* 0x00581f0010007f89 */ /* 0x0022e400000e0000 */
.L_x_5830:
        /* <DEDUP_REMOVED lines=20> */
.L_x_5745:
[----:B------:R-:W-:Y:S05]  /*1e190*/  BSYNC B0 ;  /* 0x0000000000007941 */ /* 0x000fea0003800000 */
.L_x_5744:
[----:B------:R-:W-:Y:S05]  /*1e1a0*/  BRA.DIV ~URZ, `(.L_x_5746) ;  /* 0x000037027f007947 */ /* 0x000fea000b800000 */
[----:B--2---:R2:W1:Y:S04]  /*1e1b0*/  SHFL.IDX PT, R4, R5, 0x3, 0x181f ;  /* 0x00781f0005047f89 */ /* 0x00446800000e0000 */
[----:B---3--:R2:W3:Y:S02]  /*1e1c0*/  SHFL.IDX PT, R0, R16, 0x3, 0x181f ;  /* 0x00781f0010007f89 */ /* 0x0084e400000e0000 */
.L_x_5831:
        /* <DEDUP_REMOVED lines=19> */
.L_x_5726:
[----:B------:R-:W-:Y:S05]  /*1e300*/  BSYNC B1 ;  /* 0x0000000000017941 */ /* 0x000fea0003800000 */
.L_x_5710:
        /* <DEDUP_REMOVED lines=18> */
.L_x_5832:
[----:B------:R-:W-:Y:S05]  /*1e430*/  BRA.DIV ~URZ, `(.L_x_5749) ;  /* 0x000035b27f007947 */ /* 0x000fea000b800000 */
[----:B------:R4:W1:Y:S02]  /*1e440*/  SHFL.IDX PT, R9, R147, 0x1, 0x1f ;  /* 0x00201f0093097f89 */ /* 0x00086400000e0000 */
.L_x_5833:
        /* <DEDUP_REMOVED lines=19> */
.L_x_5834:
        /* <DEDUP_REMOVED lines=16> */
.L_x_5835:
[----:B----4-:R-:W-:Y:S01]  /*1e680*/  IMAD R0, R0, c[0x0][0x538], RZ ;  /* 0x00014e0000007a24 */ /* 0x010fe200078e02ff */
[----:B------:R-:W-:Y:S04]  /*1e690*/  BSSY B1, `(.L_x_5752) ;  /* 0x00000cc000017945 */ /* 0x000fe80003800000 */
[----:B-1----:R-:W-:-:S04]  /*1e6a0*/  IADD3 R9, R0, R9, RZ ;  /* 0x0000000900097210 */ /* 0x002fc80007ffe0ff */
[----:B---3--:R-:W-:-:S13]  /*1e6b0*/  ISETP.GT.AND P0, PT, R9, R10, PT ;  /* 0x0000000a0900720c */ /* 0x008fda0003f04270 */
[----:B------:R-:W-:Y:S05]  /*1e6c0*/  @P0 BRA `(.L_x_5753) ;  /* 0x0000026000000947 */ /* 0x000fea0003800000 */
.L_x_5757:
        /* <DEDUP_REMOVED lines=18> */
.L_x_5836:
        /* <DEDUP_REMOVED lines=16> */
.L_x_5837:
[----:B--2---:R-:W-:-:S05]  /*1e8f0*/  IMAD R0, R0, c[0x0][0x538], RZ ;  /* 0x00014e0000007a24 */ /* 0x004fca00078e02ff */
[----:B------:R-:W-:-:S04]  /*1e900*/  IADD3 R9, R0, R9, RZ ;  /* 0x0000000900097210 */ /* 0x000fc80007ffe0ff */
[----:B------:R-:W-:-:S13]  /*1e910*/  ISETP.GT.AND P0, PT, R9, R10, PT ;  /* 0x0000000a0900720c */ /* 0x000fda0003f04270 */
[----:B-1----:R-:W-:Y:S05]  /*1e920*/  @!P0 BRA `(.L_x_5757) ;  /* 0xfffffda000008947 */ /* 0x002fea000383ffff */
.L_x_5753:
[----:B------:R-:W-:-:S05]  /*1e930*/  IADD3 R9, -R0, R9, RZ ;  /* 0x0000000900097210 */ /* 0x000fca0007ffe1ff */
[----:B------:R-:W-:-:S05]  /*1e940*/  IMAD R0, R4, c[0x0][0x538], R9 ;  /* 0x00014e0004007a24 */ /* 0x000fca00078e0209 */
[----:B------:R-:W-:Y:S01]  /*1e950*/  ISETP.GT.AND P0, PT, R0, R10, PT ;  /* 0x0000000a0000720c */ /* 0x000fe20003f04270 */
[----:B------:R-:W-:-:S12]  /*1e960*/  BRA.DIV ~URZ, `(.L_x_5758) ;  /* 0x000034e27f007947 */ /* 0x000fd8000b800000 */
[----:B------:R-:W-:-:S03]  /*1e970*/  VOTE.ANY R5, PT, !P0 ;  /* 0x0000000000057806 */ /* 0x000fc600040e0100 */
.L_x_5838:
[----:B------:R-:W3:Y:S01]  /*1e980*/  LDL.LU R2, [R1+0xac] ;  /* 0x0000ac0001027983 */ /* 0x000ee20000300800 */
[----:B------:R-:W3:Y:S02]  /*1e990*/  POPC R0, R5 ;  /* 0x0000000500007309 */ /* 0x000ee40000000000 */
[----:B---3--:R-:W-:-:S05]  /*1e9a0*/  IADD3 R2, R0, R2, RZ ;  /* 0x0000000200027210 */ /* 0x008fca0007ffe0ff */
[----:B------:R1:W-:Y:S01]  /*1e9b0*/  STL [R1+0xac], R2 ;  /* 0x0000ac0201007387 */ /* 0x0003e20000100800 */
[----:B------:R-:W-:Y:S05]  /*1e9c0*/  BRA.DIV ~URZ, `(.L_x_5759) ;  /* 0x000034d27f007947 */ /* 0x000fea000b800000 */
[----:B------:R3:W4:Y:S04]  /*1e9d0*/  SHFL.IDX PT, R6, R6, R0, 0x1f ;  /* 0x00001f0006067589 */ /* 0x00072800000e0000 */
[----:B------:R3:W1:Y:S02]  /*1e9e0*/  SHFL.IDX PT, R8, R8, R0, 0x1f ;  /* 0x00001f0008087589 */ /* 0x00066400000e0000 */
.L_x_5839:
[----:B------:R-:W-:Y:S01]  /*1e9f0*/  ISETP.NE.AND P0, PT, R5, RZ, PT ;  /* 0x000000ff0500720c */ /* 0x000fe20003f05270 */
[----:B------:R-:W-:-:S12]  /*1ea00*/  BSSY B0, `(.L_x_5760) ;  /* 0x0000005000007945 */ /* 0x000fd80003800000 */
[----:B------:R-:W-:Y:S05]  /*1ea10*/  @!P0 BRA `(.L_x_5761) ;  /* 0x0000003000008947 */ /* 0x000fea0003800000 */
[----:B---3--:R-:W-:Y:S01]  /*1ea20*/  IADD3 R0, R0, -0x1, RZ ;  /* 0xffffffff00007810 */ /* 0x008fe20007ffe0ff */
[----:B------:R-:W-:Y:S05]  /*1ea30*/  BRA.DIV ~URZ, `(.L_x_5762) ;  /* 0x000035327f007947 */ /* 0x000fea000b800000 */
[----:B------:R3:W2:Y:S02]  /*1ea40*/  SHFL.IDX PT, R11, R4, R0, 0x1f ;  /* 0x00001f00040b7589 */ /* 0x0006a400000e0000 */
.L_x_5761:
[----:B------:R-:W-:Y:S05]  /*1ea50*/  BSYNC B0 ;  /* 0x0000000000007941 */ /* 0x000fea0003800000 */
.L_x_5760:
        /* <DEDUP_REMOVED lines=68> */
.L_x_5764:
        /* <DEDUP_REMOVED lines=65> */
.L_x_5765:
[----:B------:R-:W-:Y:S05]  /*1f2b0*/  BSYNC B0 ;  /* 0x0000000000007941 */ /* 0x000fea0003800000 */
.L_x_5763:
[----:B------:R-:W-:-:S04]  /*1f2c0*/  LOP3.LUT R2, RZ, R2, RZ, 0x33, !PT ;  /* 0x00000002ff027212 */ /* 0x000fc800078e33ff */
[----:B-1----:R-:W-:-:S05]  /*1f2d0*/  IADD3 R0, R2, R6, RZ ;  /* 0x0000000602007210 */ /* 0x002fca0007ffe0ff */
[----:B------:R1:W-:Y:S01]  /*1f2e0*/  STL [R1+0x15c], R0 ;  /* 0x00015c0001007387 */ /* 0x0003e20000100800 */
[----:B------:R-:W-:Y:S05]  /*1f2f0*/  BRA `(.L_x_5766) ;  /* 0x0000005000007947 */ /* 0x000fea0003800000 */
.L_x_5754:
[----:B------:R-:W-:Y:S01]  /*1f300*/  MOV R0, c[0x0][0x53c] ;  /* 0x00014f0000007a02 */ /* 0x000fe20000000f00 */
[----:B------:R1:W-:Y:S04]  /*1f310*/  STL [R1+0xd4], R10 ;  /* 0x0000d40a01007387 */ /* 0x0003e80000100800 */
[----:B------:R1:W-:Y:S04]  /*1f320*/  STL [R1+0x15c], RZ ;  /* 0x00015cff01007387 */ /* 0x0003e80000100800 */
[----:B------:R1:W-:Y:S04]  /*1f330*/  STL [R1+0xa8], RZ ;  /* 0x0000a8ff01007387 */ /* 0x0003e80000100800 */
[----:B------:R1:W-:Y:S02]  /*1f340*/  STL [R1+0xac], R0 ;  /* 0x0000ac0001007387 */ /* 0x0003e40000100800 */
.L_x_5766:
[----:B------:R-:W-:Y:S05]  /*1f350*/  BSYNC B1 ;  /* 0x0000000000017941 */ /* 0x000fea0003800000 */
.L_x_5752:
        /* <DEDUP_REMOVED lines=13> */
.L_x_5747:
[----:B-1----:R-:W3:Y:S02]  /*1f430*/  LDL R0, [R1+0xac] ;  /* 0x0000ac0001007983 */ /* 0x002ee40000100800 */
[----:B---3--:R-:W-:-:S13]  /*1f440*/  ISETP.GE.AND P0, PT, R0, c[0x0][0x53c], PT ;  /* 0x00014f0000007a0c */ /* 0x008fda0003f06270 */
[----:B--2---:R-:W-:Y:S01]  /*1f450*/  @P0 CALL.REL.NOINC `(.L_x_5767) ;  /* 0x0000001000000944 */ /* 0x004fe20003c00000 */
[----:B------:R-:W-:Y:S05]  /*1f460*/  BRA `(.L_x_5768) ;  /* 0xfffe2da000007947 */ /* 0x000fea000383ffff */
.L_x_5767:
[----:B------:R-:W-:Y:S05]  /*1f470*/  EXIT ;  /* 0x000000000000794d */ /* 0x000fea0003800000 */
.L_x_5523:
[----:B------:R-:W-:Y:S01]  /*1f480*/  IMAD.MOV.U32 R0, RZ, RZ, R5 ;  /* 0x000000ffff007224 */ /* 0x000fe200078e0005 */
[----:B------:R-:W-:Y:S02]  /*1f490*/  MOV R3, 0x1 ;  /* 0x0000000100037802 */ /* 0x000fe40000000f00 */
[----:B------:R-:W-:Y:S02]  /*1f4a0*/  MOV R2, 0x1f4c0 ;  /* 0x0001f4c000027802 */ /* 0x000fe40000000f00 */
[----:B------:R-:W-:Y:S05]  /*1f4b0*/  CALL.REL.NOINC `($__internal_94_$__cuda_sm70_shflsync_up_p) ;  /* 0x0000d8c000007944 */ /* 0x000fea0003c00000 */
[----:B------:R-:W-:Y:S01]  /*1f4c0*/  MOV R0, R4 ;  /* 0x0000000400007202 */ /* 0x000fe20000000f00 */
[----:B------:R-:W-:Y:S05]  /*1f4d0*/  BRA `(.L_x_5769) ;  /* 0xfffe100000007947 */ /* 0x000fea000383ffff */
.L_x_5524:
[----:B------:R-:W-:Y:S01]  /*1f4e0*/  IMAD.MOV.U32 R0, RZ, RZ, R5 ;  /* 0x000000ffff007224 */ /* 0x000fe200078e0005 */
[----:B------:R-:W-:Y:S02]  /*1f4f0*/  MOV R3, 0x2 ;  /* 0x0000000200037802 */ /* 0x000fe40000000f00 */
[----:B------:R-:W-:Y:S02]  /*1f500*/  MOV R2, 0x1f520 ;  /* 0x0001f52000027802 */ /* 0x000fe40000000f00 */
[----:B------:R-:W-:Y:S05]  /*1f510*/  CALL.REL.NOINC `($__internal_94_$__cuda_sm70_shflsync_up_p) ;  /* 0x0000d86000007944 */ /* 0x000fea0003c00000 */
[----:B------:R-:W-:Y:S01]  /*1f520*/  SEL R4, R4, RZ, P4 ;  /* 0x000000ff04047207 */ /* 0x000fe20002000000 */
[----:B------:R-:W-:Y:S01]  /*1f530*/  IMAD.MOV.U32 R3, RZ, RZ, 0x4 ;  /* 0x00000004ff037424 */ /* 0x000fe200078e00ff */
[----:B------:R-:W-:-:S03]  /*1f540*/  MOV R2, 0x1f570 ;  /* 0x0001f57000027802 */ /* 0x000fc60000000f00 */
[----:B------:R-:W-:Y:S02]  /*1f550*/  IMAD.IADD R0, R5, 0x1, R4 ;  /* 0x0000000105007824 */ /* 0x000fe400078e0204 */
        /* <DEDUP_REMOVED lines=13> */
[----:B------:R-:W-:Y:S02]  /*1f630*/  MOV R236, 0x1f ;  /* 0x0000001f00ec7802 */ /* 0x000fe40000000f00 */
[----:B------:R-:W-:Y:S01]  /*1f640*/  MOV R3, 0x1f680 ;  /* 0x0001f68000037802 */ /* 0x000fe20000000f00 */
[----:B------:R-:W-:-:S04]  /*1f650*/  IMAD.IADD R4, R0, 0x1, R4 ;  /* 0x0000000100047824 */ /* 0x000fc800078e0204 */
[----:B------:R-:W-:Y:S02]  /*1f660*/  IMAD.MOV.U32 R235, RZ, RZ, R4 ;  /* 0x000000ffffeb7224 */ /* 0x000fe400078e0004 */
[----:B------:R-:W-:Y:S05]  /*1f670*/  CALL.REL.NOINC `($__internal_93_$__cuda_sm70_shflsync_idx_p) ;  /* 0x0000d6a000007944 */ /* 0x000fea0003c00000 */
[----:B------:R-:W-:Y:S01]  /*1f680*/  MOV R0, R237 ;  /* 0x000000ed00007202 */ /* 0x000fe20000000f00 */
[----:B------:R-:W-:Y:S05]  /*1f690*/  BRA `(.L_x_5770) ;  /* 0xfffe0f4000007947 */ /* 0x000fea000383ffff */
.L_x_5526:
[----:B------:R-:W-:Y:S02]  /*1f6a0*/  SEL R0, RZ, 0x1, P0 ;  /* 0x00000001ff007807 */ /* 0x000fe40000000000 */
[----:B------:R-:W-:Y:S02]  /*1f6b0*/  MOV R2, 0x1f6d0 ;  /* 0x0001f6d000027802 */ /* 0x000fe40000000f00 */
[----:B------:R-:W-:Y:S05]  /*1f6c0*/  CALL.REL.NOINC `($__internal_95_$__cuda_sm70_votesync_ballot) ;  /* 0x0000d71000007944 */ /* 0x000fea0003c00000 */
[----:B------:R-:W-:Y:S01]  /*1f6d0*/  MOV R7, R0 ;  /* 0x0000000000077202 */ /* 0x000fe20000000f00 */
[----:B------:R-:W-:Y:S05]  /*1f6e0*/  BRA `(.L_x_5771) ;  /* 0xfffe0f8000007947 */ /* 0x000fea000383ffff */
.L_x_5527:
[----:B------:R-:W-:Y:S01]  /*1f6f0*/  IMAD.MOV.U32 R235, RZ, RZ, R9 ;  /* 0x000000ffffeb7224 */ /* 0x000fe200078e0009 */
[----:B-1----:R-:W-:Y:S01]  /*1f700*/  MOV R2, R0 ;  /* 0x0000000000027202 */ /* 0x002fe20000000f00 */
[----:B------:R-:W-:Y:S01]  /*1f710*/  IMAD.MOV.U32 R236, RZ, RZ, 0x1f ;  /* 0x0000001fffec7424 */ /* 0x000fe200078e00ff */
[----:B------:R-:W-:Y:S02]  /*1f720*/  MOV R3, 0x1f740 ;  /* 0x0001f74000037802 */ /* 0x000fe40000000f00 */
[----:B------:R-:W-:Y:S05]  /*1f730*/  CALL.REL.NOINC `($__internal_93_$__cuda_sm70_shflsync_idx_p) ;  /* 0x0000d5e000007944 */ /* 0x000fea0003c00000 */
[----:B------:R-:W-:Y:S01]  /*1f740*/  IMAD.MOV.U32 R12, RZ, RZ, R237 ;  /* 0x000000ffff0c7224 */ /* 0x000fe200078e00ed */
[----:B------:R-:W-:Y:S01]  /*1f750*/  MOV R235, R8 ;  /* 0x0000000800eb7202 */ /* 0x000fe20000000f00 */
[----:B------:R-:W-:Y:S01]  /*1f760*/  IMAD.MOV.U32 R5, RZ, RZ, RZ ;  /* 0x000000ffff057224 */ /* 0x000fe200078e00ff */
[----:B------:R-:W-:Y:S01]  /*1f770*/  MOV R2, R0 ;  /* 0x0000000000027202 */ /* 0x000fe20000000f00 */
[----:B------:R-:W-:Y:S01]  /*1f780*/  IMAD.MOV.U32 R236, RZ, RZ, 0x1f ;  /* 0x0000001fffec7424 */ /* 0x000fe200078e00ff */
[----:B------:R-:W-:-:S02]  /*1f790*/  MOV R3, 0x1f7b0 ;  /* 0x0001f7b000037802 */ /* 0x000fc40000000f00 */
[----:B------:R-:W-:Y:S05]  /*1f7a0*/  CALL.REL.NOINC `($__internal_93_$__cuda_sm70_shflsync_idx_p) ;  /* 0x0000d57000007944 */ /* 0x000fea0003c00000 */
[----:B------:R-:W-:Y:S01]  /*1f7b0*/  MOV R9, R237 ;  /* 0x000000ed00097202 */ /* 0x000fe20000000f00 */
[----:B------:R-:W-:Y:S05]  /*1f7c0*/  BRA `(.L_x_5772) ;  /* 0xfffe0f1000007947 */ /* 0x000fea000383ffff */
.L_x_5530:
[----:B------:R-:W-:Y:S01]  /*1f7d0*/  IMAD.MOV.U32 R235, RZ, RZ, R4 ;  /* 0x000000ffffeb7224 */ /* 0x000fe200078e0004 */
[----:B-1----:R-:W-:Y:S01]  /*1f7e0*/  MOV R2, R0 ;  /* 0x0000000000027202 */ /* 0x002fe20000000f00 */
[----:B------:R-:W-:Y:S01]  /*1f7f0*/  IMAD.MOV.U32 R236, RZ, RZ, 0x1f ;  /* 0x0000001fffec7424 */ /* 0x000fe200078e00ff */
[----:B------:R-:W-:-:S02]  /*1f800*/  MOV R3, 0x1f820 ;  /* 0x0001f82000037802 */ /* 0x000fc40000000f00 */
[----:B---34-:R-:W-:Y:S05]  /*1f810*/  CALL.REL.NOINC `($__internal_93_$__cuda_sm70_shflsync_idx_p) ;  /* 0x0000d50000007944 */ /* 0x018fea0003c00000 */
[----:B------:R-:W-:Y:S01]  /*1f820*/  MOV R5, R237 ;  /* 0x000000ed00057202 */ /* 0x000fe20000000f00 */
[----:B------:R-:W-:Y:S05]  /*1f830*/  BRA `(.L_x_5529) ;  /* 0xfffe0f0000007947 */ /* 0x000fea000383ffff */
.L_x_5601:
[----:B-1----:R-:W-:Y:S01]  /*1f840*/  IMAD.MOV.U32 R235, RZ, RZ, R13 ;  /* 0x000000ffffeb7224 */ /* 0x002fe200078e000d */
[----:B------:R-:W-:Y:S01]  /*1f850*/  MOV R2, RZ ;  /* 0x000000ff00027202 */ /* 0x000fe20000000f00 */
[----:B------:R-:W-:Y:S01]  /*1f860*/  IMAD.MOV.U32 R236, RZ, RZ, 0x181f ;  /* 0x0000181fffec7424 */ /* 0x000fe200078e00ff */
[----:B------:R-:W-:-:S02]  /*1f870*/  MOV R3, 0x1f890 ;  /* 0x0001f89000037802 */ /* 0x000fc40000000f00 */
[----:B-----5:R-:W-:Y:S05]  /*1f880*/  CALL.REL.NOINC `($__internal_93_$__cuda_sm70_shflsync_idx_p) ;  /* 0x0000d49000007944 */ /* 0x020fea0003c00000 */
[----:B------:R-:W-:Y:S01]  /*1f890*/  MOV R4, R237 ;  /* 0x000000ed00047202 */ /* 0x000fe20000000f00 */
[----:B------:R-:W-:Y:S05]  /*1f8a0*/  BRA `(.L_x_5773) ;  /* 0xfffeafc000007947 */ /* 0x000fea000383ffff */
.L_x_5602:
[----:B------:R-:W-:Y:S01]  /*1f8b0*/  IMAD.MOV.U32 R235, RZ, RZ, R17 ;  /* 0x000000ffffeb7224 */ /* 0x000fe200078e0011 */
[----:B------:R-:W-:Y:S01]  /*1f8c0*/  MOV R2, RZ ;  /* 0x000000ff00027202 */ /* 0x000fe20000000f00 */
[----:B------:R-:W-:Y:S01]  /*1f8d0*/  IMAD.MOV.U32 R236, RZ, RZ, 0x181f ;  /* 0x0000181fffec7424 */ /* 0x000fe200078e00ff */
[----:B------:R-:W-:-:S02]  /*1f8e0*/  MOV R3, 0x1f900 ;  /* 0x0001f90000037802 */ /* 0x000fc40000000f00 */
[----:B-12--5:R-:W-:Y:S05]  /*1f8f0*/  CALL.REL.NOINC `($__internal_93_$__cuda_sm70_shflsync_idx_p) ;  /* 0x0000d42000007944 */ /* 0x026fea0003c00000 */
[----:B------:R-:W-:Y:S01]  /*1f900*/  MOV R0, R237 ;  /* 0x000000ed00007202 */ /* 0x000fe20000000f00 */
[----:B------:R-:W-:Y:S05]  /*1f910*/  BRA `(.L_x_5774) ;  /* 0xfffeaf7000007947 */ /* 0x000fea000383ffff */
.L_x_5605:
[----:B------:R-:W-:Y:S01]  /*1f920*/  IMAD.MOV.U32 R235, RZ, RZ, R13 ;  /* 0x000000ffffeb7224 */ /* 0x000fe200078e000d */
[----:B--2---:R-:W-:Y:S01]  /*1f930*/  MOV R2, 0x1 ;  /* 0x0000000100027802 */ /* 0x004fe20000000f00 */
[----:B------:R-:W-:Y:S01]  /*1f940*/  IMAD.MOV.U32 R236, RZ, RZ, 0x181f ;  /* 0x0000181fffec7424 */ /* 0x000fe200078e00ff */
[----:B------:R-:W-:-:S02]  /*1f950*/  MOV R3, 0x1f970 ;  /* 0x0001f97000037802 */ /* 0x000fc40000000f00 */
[----:B-1-345:R-:W-:Y:S05]  /*1f960*/  CALL.REL.NOINC `($__internal_93_$__cuda_sm70_shflsync_idx_p) ;  /* 0x0000d3b000007944 */ /* 0x03afea0003c00000 */
[----:B------:R-:W-:Y:S01]  /*1f970*/  IMAD.MOV.U32 R4, RZ, RZ, R237 ;  /* 0x000000ffff047224 */ /* 0x000fe200078e00ed */
[----:B------:R-:W-:Y:S01]  /*1f980*/  MOV R2, 0x1 ;  /* 0x0000000100027802 */ /* 0x000fe20000000f00 */
[----:B------:R-:W-:Y:S01]  /*1f990*/  IMAD.MOV.U32 R235, RZ, RZ, R17 ;  /* 0x000000ffffeb7224 */ /* 0x000fe200078e0011 */
[----:B------:R-:W-:-:S02]  /*1f9a0*/  MOV R236, 0x181f ;  /* 0x0000181f00ec7802 */ /* 0x000fc40000000f00 */
[----:B------:R-:W-:Y:S02]  /*1f9b0*/  MOV R3, 0x1f9d0 ;  /* 0x0001f9d000037802 */ /* 0x000fe40000000f00 */
[----:B------:R-:W-:Y:S05]  /*1f9c0*/  CALL.REL.NOINC `($__internal_93_$__cuda_sm70_shflsync_idx_p) ;  /* 0x0000d35000007944 */ /* 0x000fea0003c00000 */
[----:B------:R-:W-:Y:S01]  /*1f9d0*/  MOV R0, R237 ;  /* 0x000000ed00007202 */ /* 0x000fe20000000f00 */
[----:B------:R-:W-:Y:S05]  /*1f9e0*/  BRA `(.L_x_5775) ;  /* 0xfffeb02000007947 */ /* 0x000fea000383ffff */
.L_x_5608:
[----:B------:R-:W-:Y:S01]  /*1f9f0*/  IMAD.MOV.U32 R235, RZ, RZ, R13 ;  /* 0x000000ffffeb7224 */ /* 0x000fe200078e000d */
[----:B-1----:R-:W-:Y:S01]  /*1fa00*/  MOV R2, 0x2 ;  /* 0x0000000200027802 */ /* 0x002fe20000000f00 */
[----:B------:R-:W-:Y:S01]  /*1fa10*/  IMAD.MOV.U32 R236, RZ, RZ, 0x181f ;  /* 0x0000181fffec7424 */ /* 0x000fe200078e00ff */
[----:B------:R-:W-:Y:S02]  /*1fa20*/  MOV R3, 0x1fa40 ;  /* 0x0001fa4000037802 */ /* 0x000fe40000000f00 */
[----:B--2345:R-:W-:Y:S05]  /*1fa30*/  CALL.REL.NOINC `($__internal_93_$__cuda_sm70_shflsync_idx_p) ;  /* 0x0000d2e000007944 */ /* 0x03cfea0003c00000 */
[----:B------:R-:W-:Y:S01]  /*1fa40*/  MOV R4, R237 ;  /* 0x000000ed00047202 */ /* 0x000fe20000000f00 */
[----:B------:R-:W-:Y:S05]  /*1fa50*/  BRA `(.L_x_5776) ;  /* 0xfffeb12000007947 */ /* 0x000fea000383ffff */
.L_x_5609:
[----:B------:R-:W-:Y:S01]  /*1fa60*/  IMAD.MOV.U32 R235, RZ, RZ, R17 ;  /* 0x000000ffffeb7224 */ /* 0x000fe200078e0011 */
[----:B------:R-:W-:Y:S01]  /*1fa70*/  MOV R2, 0x2 ;  /* 0x0000000200027802 */ /* 0x000fe20000000f00 */
[----:B------:R-:W-:Y:S01]  /*1fa80*/  IMAD.MOV.U32 R236, RZ, RZ, 0x181f ;  /* 0x0000181fffec7424 */ /* 0x000fe200078e00ff */
[----:B------:R-:W-:Y:S02]  /*1fa90*/  MOV R3, 0x1fab0 ;  /* 0x0001fab000037802 */ /* 0x000fe40000000f00 */
[----:B-12345:R-:W-:Y:S05]  /*1faa0*/  CALL.REL.NOINC `($__internal_93_$__cuda_sm70_shflsync_idx_p) ;  /* 0x0000d27000007944 */ /* 0x03efea0003c00000 */
[----:B------:R-:W-:Y:S01]  /*1fab0*/  MOV R0, R237 ;  /* 0x000000ed00007202 */ /* 0x000fe20000000f00 */
[----:B------:R-:W-:Y:S05]  /*1fac0*/  BRA `(.L_x_5777) ;  /* 0xfffeb0d000007947 */ /* 0x000fea000383ffff */
.L_x_5612:
[----:B------:R-:W-:Y:S01]  /*1fad0*/  IMAD.MOV.U32 R235, RZ, RZ, R13 ;  /* 0x000000ffffeb7224 */ /* 0x000fe200078e000d */
[----:B-1----:R-:W-:Y:S01]  /*1fae0*/  MOV R2, 0x3 ;  /* 0x0000000300027802 */ /* 0x002fe20000000f00 */
[----:B------:R-:W-:Y:S01]  /*1faf0*/  IMAD.MOV.U32 R236, RZ, RZ, 0x181f ;  /* 0x0000181fffec7424 */ /* 0x000fe200078e00ff */
[----:B------:R-:W-:-:S02]  /*1fb00*/  MOV R3, 0x1fb20 ;  /* 0x0001fb2000037802 */ /* 0x000fc40000000f00 */
[----:B--2345:R-:W-:Y:S05]  /*1fb10*/  CALL.REL.NOINC `($__internal_93_$__cuda_sm70_shflsync_idx_p) ;  /* 0x0000d20000007944 */ /* 0x03cfea0003c00000 */
        /* <DEDUP_REMOVED lines=8> */
.L_x_5614:
[----:B------:R-:W-:Y:S01]  /*1fba0*/  IMAD.MOV.U32 R235, RZ, RZ, R4 ;  /* 0x000000ffffeb7224 */ /* 0x000fe200078e0004 */
[----:B------:R-:W-:Y:S01]  /*1fbb0*/  MOV R2, RZ ;  /* 0x000000ff00027202 */ /* 0x000fe20000000f00 */
[----:B------:R-:W-:Y:S01]  /*1fbc0*/  IMAD.MOV.U32 R236, RZ, RZ, 0x181f ;  /* 0x0000181fffec7424 */ /* 0x000fe200078e00ff */
[----:B------:R-:W-:Y:S02]  /*1fbd0*/  MOV R3, 0x1fbf0 ;  /* 0x0001fbf000037802 */ /* 0x000fe40000000f00 */
[----:B-1234-:R-:W-:Y:S05]  /*1fbe0*/  CALL.REL.NOINC `($__internal_93_$__cuda_sm70_shflsync_idx_p) ;  /* 0x0000d13000007944 */ /* 0x01efea0003c00000 */
[----:B------:R-:W-:Y:S01]  /*1fbf0*/  MOV R3, R237 ;  /* 0x000000ed00037202 */ /* 0x000fe20000000f00 */
[----:B------:R-:W-:Y:S05]  /*1fc00*/  BRA `(.L_x_5779) ;  /* 0xfffebd6000007947 */ /* 0x000fea000383ffff */
.L_x_5617:
[----:B------:R-:W-:Y:S01]  /*1fc10*/  IMAD.MOV.U32 R235, RZ, RZ, R4 ;  /* 0x000000ffffeb7224 */ /* 0x000fe200078e0004 */
[----:B------:R-:W-:Y:S01]  /*1fc20*/  MOV R2, 0x1 ;  /* 0x0000000100027802 */ /* 0x000fe20000000f00 */
[----:B------:R-:W-:Y:S01]  /*1fc30*/  IMAD.MOV.U32 R236, RZ, RZ, 0x181f ;  /* 0x0000181fffec7424 */ /* 0x000fe200078e00ff */
[----:B------:R-:W-:Y:S02]  /*1fc40*/  MOV R3, 0x1fc60 ;  /* 0x0001fc6000037802 */ /* 0x000fe40000000f00 */
[----:B-1-3--:R-:W-:Y:S05]  /*1fc50*/  CALL.REL.NOINC `($__internal_93_$__cuda_sm70_shflsync_idx_p) ;  /* 0x0000d0c000007944 */ /* 0x00afea0003c00000 */
        /* <DEDUP_REMOVED lines=8> */
.L_x_5620:
[----:B------:R-:W-:Y:S01]  /*1fce0*/  IMAD.MOV.U32 R235, RZ, RZ, R6 ;  /* 0x000000ffffeb7224 */ /* 0x000fe200078e0006 */
[----:B------:R-:W-:Y:S01]  /*1fcf0*/  MOV R2, RZ ;  /* 0x000000ff00027202 */ /* 0x000fe20000000f00 */
[----:B------:R-:W-:Y:S01]  /*1fd00*/  IMAD.MOV.U32 R236, RZ, RZ, 0x181f ;  /* 0x0000181fffec7424 */ /* 0x000fe200078e00ff */
[----:B------:R-:W-:Y:S02]  /*1fd10*/  MOV R3, 0x1fd30 ;  /* 0x0001fd3000037802 */ /* 0x000fe40000000f00 */
[----:B------:R-:W-:Y:S05]  /*1fd20*/  CALL.REL.NOINC `($__internal_93_$__cuda_sm70_shflsync_idx_p) ;  /* 0x0000cff000007944 */ /* 0x000fea0003c00000 */
[----:B------:R-:W-:Y:S01]  /*1fd30*/  MOV R4, R237 ;  /* 0x000000ed00047202 */ /* 0x000fe20000000f00 */
[----:B------:R-:W-:Y:S05]  /*1fd40*/  BRA `(.L_x_5781) ;  /* 0xfffeccc000007947 */ /* 0x000fea000383ffff */
.L_x_5621:
[----:B------:R-:W-:Y:S01]  /*1fd50*/  IMAD.MOV.U32 R235, RZ, RZ, R13 ;  /* 0x000000ffffeb7224 */ /* 0x000fe200078e000d */
[----:B------:R-:W-:Y:S01]  /*1fd60*/  MOV R2, RZ ;  /* 0x000000ff00027202 */ /* 0x000fe20000000f00 */
[----:B------:R-:W-:Y:S01]  /*1fd70*/  IMAD.MOV.U32 R236, RZ, RZ, 0x181f ;  /* 0x0000181fffec7424 */ /* 0x000fe200078e00ff */
[----:B------:R-:W-:Y:S02]  /*1fd80*/  MOV R3, 0x1fda0 ;  /* 0x0001fda000037802 */ /* 0x000fe40000000f00 */
[----:B-12---:R-:W-:Y:S05]  /*1fd90*/  CALL.REL.NOINC `($__internal_93_$__cuda_sm70_shflsync_idx_p) ;  /* 0x0000cf8000007944 */ /* 0x006fea0003c00000 */
[----:B------:R-:W-:Y:S01]  /*1fda0*/  MOV R0, R237 ;  /* 0x000000ed00007202 */ /* 0x000fe20000000f00 */
[----:B------:R-:W-:Y:S05]  /*1fdb0*/  BRA `(.L_x_5782) ;  /* 0xfffecc7000007947 */ /* 0x000fea000383ffff */
.L_x_5624:
[----:B------:R-:W-:Y:S01]  /*1fdc0*/  IMAD.MOV.U32 R235, RZ, RZ, R6 ;  /* 0x000000ffffeb7224 */ /* 0x000fe200078e0006 */
[----:B--2---:R-:W-:Y:S01]  /*1fdd0*/  MOV R2, 0x1 ;  /* 0x0000000100027802 */ /* 0x004fe20000000f00 */
[----:B------:R-:W-:Y:S01]  /*1fde0*/  IMAD.MOV.U32 R236, RZ, RZ, 0x181f ;  /* 0x0000181fffec7424 */ /* 0x000fe200078e00ff */
[----:B------:R-:W-:-:S02]  /*1fdf0*/  MOV R3, 0x1fe10 ;  /* 0x0001fe1000037802 */ /* 0x000fc40000000f00 */
[----:B-1-34-:R-:W-:Y:S05]  /*1fe00*/  CALL.REL.NOINC `($__internal_93_$__cuda_sm70_shflsync_idx_p) ;  /* 0x0000cf1000007944 */ /* 0x01afea0003c00000 */
        /* <DEDUP_REMOVED lines=8> */
.L_x_5625:
[----:B------:R-:W-:Y:S01]  /*1fe90*/  IMAD.MOV.U32 R235, RZ, RZ, R4 ;  /* 0x000000ffffeb7224 */ /* 0x000fe200078e0004 */
[----:B------:R-:W-:Y:S01]  /*1fea0*/  MOV R2, RZ ;  /* 0x000000ff00027202 */ /* 0x000fe20000000f00 */
[----:B------:R-:W-:Y:S01]  /*1feb0*/  IMAD.MOV.U32 R236, RZ, RZ, 0x1c1f ;  /* 0x00001c1fffec7424 */ /* 0x000fe200078e00ff */
[----:B------:R-:W-:Y:S02]  /*1fec0*/  MOV R3, 0x1fee0 ;  /* 0x0001fee000037802 */ /* 0x000fe40000000f00 */
[----:B------:R-:W-:Y:S05]  /*1fed0*/  CALL.REL.NOINC `($__internal_93_$__cuda_sm70_shflsync_idx_p) ;  /* 0x0000ce4000007944 */ /* 0x000fea0003c00000 */
[----:B------:R-:W-:Y:S01]  /*1fee0*/  MOV R3, R237 ;  /* 0x000000ed00037202 */ /* 0x000fe20000000f00 */
[----:B------:R-:W-:Y:S05]  /*1fef0*/  BRA `(.L_x_5784) ;  /* 0xfffed17000007947 */ /* 0x000fea000383ffff */
.L_x_5630:
[----:B------:R-:W-:Y:S01]  /*1ff00*/  IMAD.MOV.U32 R235, RZ, RZ, R4 ;  /* 0x000000ffffeb7224 */ /* 0x000fe200078e0004 */
[----:B------:R-:W-:Y:S01]  /*1ff10*/  MOV R2, 0x1 ;  /* 0x0000000100027802 */ /* 0x000fe20000000f00 */
[----:B------:R-:W-:Y:S01]  /*1ff20*/  IMAD.MOV.U32 R236, RZ, RZ, 0x1c1f ;  /* 0x00001c1fffec7424 */ /* 0x000fe200078e00ff */
[----:B------:R-:W-:Y:S02]  /*1ff30*/  MOV R3, 0x1ff50 ;  /* 0x0001ff5000037802 */ /* 0x000fe40000000f00 */
[----:B-1----:R-:W-:Y:S05]  /*1ff40*/  CALL.REL.NOINC `($__internal_93_$__cuda_sm70_shflsync_idx_p) ;  /* 0x0000cdd000007944 */ /* 0x002fea0003c00000 */
[----:B------:R-:W-:Y:S01]  /*1ff50*/  MOV R3, R237 ;  /* 0x000000ed00037202 */ /* 0x000fe20000000f00 */
[----:B------:R-:W-:Y:S05]  /*1ff60*/  BRA `(.L_x_5785) ;  /* 0xfffed68000007947 */ /* 0x000fea000383ffff */
.L_x_5635:
[----:B------:R-:W-:Y:S01]  /*1ff70*/  IMAD.MOV.U32 R0, RZ, RZ, R13 ;  /* 0x000000ffff007224 */ /* 0x000fe200078e000d */
[----:B------:R-:W-:-:S02]  /*1ff80*/  MOV R3, 0x2 ;  /* 0x0000000200037802 */ /* 0x000fc40000000f00 */
[----:B------:R-:W-:Y:S02]  /*1ff90*/  MOV R2, 0x1ffb0 ;  /* 0x0001ffb000027802 */ /* 0x000fe40000000f00 */
[----:B------:R-:W-:Y:S05]  /*1ffa0*/  CALL.REL.NOINC `($__internal_92_$__cuda_sm70_shflsync_bfly_p) ;  /* 0x0000cd1000007944 */ /* 0x000fea0003c00000 */
[----:B------:R-:W-:Y:S05]  /*1ffb0*/  BRA `(.L_x_5786) ;  /* 0xfffedbe000007947 */ /* 0x000fea000383ffff */
.L_x_5636:
[----:B------:R-:W-:Y:S01]  /*1ffc0*/  IMAD.MOV.U32 R0, RZ, RZ, R13 ;  /* 0x000000ffff007224 */ /* 0x000fe200078e000d */
[----:B------:R-:W-:Y:S02]  /*1ffd0*/  MOV R3, 0x1 ;  /* 0x0000000100037802 */ /* 0x000fe40000000f00 */
[----:B------:R-:W-:Y:S02]  /*1ffe0*/  MOV R2, 0x20000 ;  /* 0x0002000000027802 */ /* 0x000fe40000000f00 */
[----:B------:R-:W-:Y:S05]  /*1fff0*/  CALL.REL.NOINC `($__internal_92_$__cuda_sm70_shflsync_bfly_p) ;  /* 0x0000ccc000007944 */ /* 0x000fea0003c00000 */
[----:B------:R-:W-:Y:S01]  /*20000*/  FMNMX.FTZ R13, R13, R172, !PT ;  /* 0x000000ac0d0d7209 */ /* 0x000fe20007810000 */
[----:B------:R-:W-:Y:S01]  /*20010*/  IMAD.MOV.U32 R0, RZ, RZ, R6 ;  /* 0x000000ffff007224 */ /* 0x000fe200078e0006 */
[----:B------:R-:W-:Y:S01]  /*20020*/  MOV R2, 0x20050 ;  /* 0x0002005000027802 */ /* 0x000fe20000000f00 */
[----:B------:R-:W-:Y:S02]  /*20030*/  IMAD.MOV.U32 R3, RZ, RZ, 0x2 ;  /* 0x00000002ff037424 */ /* 0x000fe400078e00ff */
[----:B------:R-:W-:Y:S05]  /*20040*/  CALL.REL.NOINC `($__internal_92_$__cuda_sm70_shflsync_bfly_p) ;  /* 0x0000cc7000007944 */ /* 0x000fea0003c00000 */
[----:B------:R-:W-:Y:S01]  /*20050*/  FMNMX.FTZ R6, R6, R172, !PT ;  /* 0x000000ac06067209 */ /* 0x000fe20007810000 */
[----:B------:R-:W-:Y:S01]  /*20060*/  IMAD.MOV.U32 R3, RZ, RZ, 0x1 ;  /* 0x00000001ff037424 */ /* 0x000fe200078e00ff */
[----:B------:R-:W-:-:S03]  /*20070*/  MOV R2, 0x200a0 ;  /* 0x000200a000027802 */ /* 0x000fc60000000f00 */
[----:B------:R-:W-:Y:S02]  /*20080*/  IMAD.MOV.U32 R0, RZ, RZ, R6 ;  /* 0x000000ffff007224 */ /* 0x000fe400078e0006 */
[----:B------:R-:W-:Y:S05]  /*20090*/  CALL.REL.NOINC `($__internal_92_$__cuda_sm70_shflsync_bfly_p) ;  /* 0x0000cc2000007944 */ /* 0x000fea0003c00000 */
[----:B------:R-:W-:Y:S05]  /*200a0*/  BRA `(.L_x_5787) ;  /* 0xfffedb6000007947 */ /* 0x000fea000383ffff */
.L_x_5644:
[----:B------:R-:W-:Y:S01]  /*200b0*/  MOV R2, RZ ;  /* 0x000000ff00027202 */ /* 0x000fe20000000f00 */
[----:B------:R-:W-:Y:S01]  /*200c0*/  IMAD.MOV.U32 R235, RZ, RZ, R8 ;  /* 0x000000ffffeb7224 */ /* 0x000fe200078e0008 */
[----:B------:R-:W-:Y:S01]  /*200d0*/  MOV R3, 0x20100 ;  /* 0x0002010000037802 */ /* 0x000fe20000000f00 */
[----:B------:R-:W-:Y:S02]  /*200e0*/  IMAD.MOV.U32 R236, RZ, RZ, 0x181f ;  /* 0x0000181fffec7424 */ /* 0x000fe400078e00ff */
[----:B-1234-:R-:W-:Y:S05]  /*200f0*/  CALL.REL.NOINC `($__internal_93_$__cuda_sm70_shflsync_idx_p) ;  /* 0x0000cc2000007944 */ /* 0x01efea0003c00000 */
[----:B------:R-:W-:Y:S01]  /*20100*/  MOV R4, R237 ;  /* 0x000000ed00047202 */ /* 0x000fe20000000f00 */
[----:B------:R-:W-:-:S05]  /*20110*/  BRA `(.L_x_5788) ;  /* 0xfffef06000007947 */ /* 0x000fca000383ffff */
.L_x_5645:
[----:B------:R-:W-:Y:S01]  /*20120*/  MOV R2, RZ ;  /* 0x000000ff00027202 */ /* 0x000fe20000000f00 */
[----:B------:R-:W-:Y:S01]  /*20130*/  IMAD.MOV.U32 R235, RZ, RZ, R9 ;  /* 0x000000ffffeb7224 */ /* 0x000fe200078e0009 */
[----:B------:R-:W-:Y:S01]  /*20140*/  MOV R3, 0x20170 ;  /* 0x0002017000037802 */ /* 0x000fe20000000f00 */
[----:B------:R-:W-:Y:S02]  /*20150*/  IMAD.MOV.U32 R236, RZ, RZ, 0x181f ;  /* 0x0000181fffec7424 */ /* 0x000fe400078e00ff */
[----:B-1234-:R-:W-:Y:S05]  /*20160*/  CALL.REL.NOINC `($__internal_93_$__cuda_sm70_shflsync_idx_p) ;  /* 0x0000cbb000007944 */ /* 0x01efea0003c00000 */
[----:B------:R-:W-:Y:S01]  /*20170*/  MOV R0, R237 ;  /* 0x000000ed00007202 */ /* 0x000fe20000000f00 */
[----:B------:R-:W-:-:S05]  /*20180*/  BRA `(.L_x_5789) ;  /* 0xfffef01000007947 */ /* 0x000fca000383ffff */
.L_x_5646:
[----:B---3--:R-:W-:Y:S01]  /*20190*/  MOV R2, 0x1 ;  /* 0x0000000100027802 */ /* 0x008fe20000000f00 */
[----:B------:R-:W-:Y:S01]  /*201a0*/  IMAD.MOV.U32 R235, RZ, RZ, R8 ;  /* 0x000000ffffeb7224 */ /* 0x000fe200078e0008 */
[----:B------:R-:W-:Y:S01]  /*201b0*/  MOV R3, 0x201e0 ;  /* 0x000201e000037802 */ /* 0x000fe20000000f00 */
[----:B------:R-:W-:Y:S02]  /*201c0*/  IMAD.MOV.U32 R236, RZ, RZ, 0x181f ;  /* 0x0000181fffec7424 */ /* 0x000fe400078e00ff */
[----:B-12-4-:R-:W-:Y:S05]  /*201d0*/  CALL.REL.NOINC `($__internal_93_$__cuda_sm70_shflsync_idx_p) ;  /* 0x0000cb4000007944 */ /* 0x016fea0003c00000 */
[----:B------:R-:W-:Y:S01]  /*201e0*/  MOV R2, 0x1 ;  /* 0x0000000100027802 */ /* 0x000fe20000000f00 */
[----:B------:R-:W-:Y:S01]  /*201f0*/  IMAD.MOV.U32 R4, RZ, RZ, R237 ;  /* 0x000000ffff047224 */ /* 0x000fe200078e00ed */
[----:B------:R-:W-:Y:S01]  /*20200*/  MOV R236, 0x181f ;  /* 0x0000181f00ec7802 */ /* 0x000fe20000000f00 */
[----:B------:R-:W-:Y:S01]  /*20210*/  IMAD.MOV.U32 R235, RZ, RZ, R9 ;  /* 0x000000ffffeb7224 */ /* 0x000fe200078e0009 */
[----:B------:R-:W-:Y:S02]  /*20220*/  MOV R3, 0x20240 ;  /* 0x0002024000037802 */ /* 0x000fe40000000f00 */
[----:B------:R-:W-:Y:S05]  /*20230*/  CALL.REL.NOINC `($__internal_93_$__cuda_sm70_shflsync_idx_p) ;  /* 0x0000cae000007944 */ /* 0x000fea0003c00000 */
[----:B------:R-:W-:Y:S01]  /*20240*/  MOV R0, R237 ;  /* 0x000000ed00007202 */ /* 0x000fe20000000f00 */
[----:B------:R-:W-:-:S05]  /*20250*/  BRA `(.L_x_5790) ;  /* 0xfffef18000007947 */ /* 0x000fca000383ffff */
.L_x_5649:
[----:B------:R-:W-:Y:S01]  /*20260*/  MOV R2, RZ ;  /* 0x000000ff00027202 */ /* 0x000fe20000000f00 */
[----:B------:R-:W-:Y:S01]  /*20270*/  IMAD.MOV.U32 R235, RZ, RZ, R174 ;  /* 0x000000ffffeb7224 */ /* 0x000fe200078e00ae */
[----:B------:R-:W-:Y:S01]  /*20280*/  MOV R3, 0x202b0 ;  /* 0x000202b000037802 */ /* 0x000fe20000000f00 */
[----:B------:R-:W-:Y:S02]  /*20290*/  IMAD.MOV.U32 R236, RZ, RZ, 0x181f ;  /* 0x0000181fffec7424 */ /* 0x000fe400078e00ff */
[----:B------:R-:W-:Y:S05]  /*202a0*/  CALL.REL.NOINC `($__internal_93_$__cuda_sm70_shflsync_idx_p) ;  /* 0x0000ca7000007944 */ /* 0x000fea0003c00000 */
[----:B------:R-:W-:Y:S01]  /*202b0*/  MOV R4, R237 ;  /* 0x000000ed00047202 */ /* 0x000fe20000000f00 */
[----:B------:R-:W-:-:S05]  /*202c0*/  BRA `(.L_x_5791) ;  /* 0xfffeff0000007947 */ /* 0x000fca000383ffff */
.L_x_5650:
[----:B------:R-:W-:Y:S01]  /*202d0*/  MOV R2, RZ ;  /* 0x000000ff00027202 */ /* 0x000fe20000000f00 */
[----:B------:R-:W-:Y:S01]  /*202e0*/  IMAD.MOV.U32 R235, RZ, RZ, R175 ;  /* 0x000000ffffeb7224 */ /* 0x000fe200078e00af */
[----:B------:R-:W-:Y:S01]  /*202f0*/  MOV R3, 0x20320 ;  /* 0x0002032000037802 */ /* 0x000fe20000000f00 */
[----:B------:R-:W-:Y:S02]  /*20300*/  IMAD.MOV.U32 R236, RZ, RZ, 0x181f ;  /* 0x0000181fffec7424 */ /* 0x000fe400078e00ff */
[----:B-12---:R-:W-:Y:S05]  /*20310*/  CALL.REL.NOINC `($__internal_93_$__cuda_sm70_shflsync_idx_p) ;  /* 0x0000ca0000007944 */ /* 0x006fea0003c00000 */
[----:B------:R-:W-:Y:S01]  /*20320*/  MOV R0, R237 ;  /* 0x000000ed00007202 */ /* 0x000fe20000000f00 */
[----:B------:R-:W-:-:S05]  /*20330*/  BRA `(.L_x_5792) ;  /* 0xfffefeb000007947 */ /* 0x000fca000383ffff */
.L_x_5651:
[----:B--2---:R-:W-:Y:S01]  /*20340*/  MOV R2, 0x1 ;  /* 0x0000000100027802 */ /* 0x004fe20000000f00 */
[----:B------:R-:W-:Y:S01]  /*20350*/  IMAD.MOV.U32 R235, RZ, RZ, R174 ;  /* 0x000000ffffeb7224 */ /* 0x000fe200078e00ae */
[----:B------:R-:W-:Y:S01]  /*20360*/  MOV R3, 0x20390 ;  /* 0x0002039000037802 */ /* 0x000fe20000000f00 */
[----:B------:R-:W-:Y:S03]  /*20370*/  IMAD.MOV.U32 R236, RZ, RZ, 0x181f ;  /* 0x0000181fffec7424 */ /* 0x000fe600078e00ff */
[----:B-1-3--:R-:W-:Y:S05]  /*20380*/  CALL.REL.NOINC `($__internal_93_$__cuda_sm70_shflsync_idx_p) ;  /* 0x0000c99000007944 */ /* 0x00afea0003c00000 */
        /* <DEDUP_REMOVED lines=8> */
.L_x_5652:
[----:B------:R-:W-:Y:S01]  /*20410*/  MOV R2, RZ ;  /* 0x000000ff00027202 */ /* 0x000fe20000000f00 */
[----:B------:R-:W-:Y:S01]  /*20420*/  IMAD.MOV.U32 R235, RZ, RZ, R14 ;  /* 0x000000ffffeb7224 */ /* 0x000fe200078e000e */
[----:B------:R-:W-:Y:S01]  /*20430*/  MOV R3, 0x20460 ;  /* 0x0002046000037802 */ /* 0x000fe20000000f00 */
[----:B------:R-:W-:Y:S02]  /*20440*/  IMAD.MOV.U32 R236, RZ, RZ, 0x1c1f ;  /* 0x00001c1fffec7424 */ /* 0x000fe400078e00ff */
[----:B---3--:R-:W-:Y:S05]  /*20450*/  CALL.REL.NOINC `($__internal_93_$__cuda_sm70_shflsync_idx_p) ;  /* 0x0000c8c000007944 */ /* 0x008fea0003c00000 */
[----:B------:R-:W-:Y:S01]  /*20460*/  MOV R3, R237 ;  /* 0x000000ed00037202 */ /* 0x000fe20000000f00 */
[----:B------:R-:W-:-:S05]  /*20470*/  BRA `(.L_x_5794) ;  /* 0xffff01f000007947 */ /* 0x000fca000383ffff */
.L_x_5657:
[----:B------:R-:W-:Y:S01]  /*20480*/  MOV R2, 0x1 ;  /* 0x0000000100027802 */ /* 0x000fe20000000f00 */
[----:B------:R-:W-:Y:S01]  /*20490*/  IMAD.MOV.U32 R235, RZ, RZ, R14 ;  /* 0x000000ffffeb7224 */ /* 0x000fe200078e000e */
[----:B------:R-:W-:Y:S01]  /*204a0*/  MOV R3, 0x204d0 ;  /* 0x000204d000037802 */ /* 0x000fe20000000f00 */
[----:B------:R-:W-:Y:S02]  /*204b0*/  IMAD.MOV.U32 R236, RZ, RZ, 0x1c1f ;  /* 0x00001c1fffec7424 */ /* 0x000fe400078e00ff */
[----:B-1----:R-:W-:Y:S05]  /*204c0*/  CALL.REL.NOINC `($__internal_93_$__cuda_sm70_shflsync_idx_p) ;  /* 0x0000c85000007944 */ /* 0x002fea0003c00000 */
[----:B------:R-:W-:Y:S01]  /*204d0*/  MOV R3, R237 ;  /* 0x000000ed00037202 */ /* 0x000fe20000000f00 */
[----:B------:R-:W-:-:S05]  /*204e0*/  BRA `(.L_x_5795) ;  /* 0xffff072000007947 */ /* 0x000fca000383ffff */
.L_x_5662:
[----:B------:R-:W-:Y:S02]  /*204f0*/  MOV R3, 0x2 ;  /* 0x0000000200037802 */ /* 0x000fe40000000f00 */
[----:B------:R-:W-:Y:S02]  /*20500*/  MOV R2, 0x20520 ;  /* 0x0002052000027802 */ /* 0x000fe40000000f00 */
[----:B-12---:R-:W-:Y:S05]  /*20510*/  CALL.REL.NOINC `($__internal_92_$__cuda_sm70_shflsync_bfly_p) ;  /* 0x0000c7a000007944 */ /* 0x006fea0003c00000 */
[----:B------:R-:W-:Y:S01]  /*20520*/  MOV R2, R172 ;  /* 0x000000ac00027202 */ /* 0x000fe20000000f00 */
[----:B------:R-:W-:-:S05]  /*20530*/  BRA `(.L_x_5796) ;  /* 0xffff0cc000007947 */ /* 0x000fca000383ffff */
.L_x_5663:
[----:B------:R-:W-:Y:S02]  /*20540*/  MOV R3, 0x1 ;  /* 0x0000000100037802 */ /* 0x000fe40000000f00 */
[----:B------:R-:W-:Y:S02]  /*20550*/  MOV R2, 0x20570 ;  /* 0x0002057000027802 */ /* 0x000fe40000000f00 */
[----:B-12---:R-:W-:Y:S05]  /*20560*/  CALL.REL.NOINC `($__internal_92_$__cuda_sm70_shflsync_bfly_p) ;  /* 0x0000c75000007944 */ /* 0x006fea0003c00000 */
[----:B------:R-:W-:Y:S01]  /*20570*/  IMAD.MOV.U32 R3, RZ, RZ, 0x2 ;  /* 0x00000002ff037424 */ /* 0x000fe200078e00ff */
[----:B------:R-:W-:Y:S01]  /*20580*/  FMNMX.FTZ R4, R0, R172, !PT ;  /* 0x000000ac00047209 */ /* 0x000fe20007810000 */
[----:B------:R-:W-:Y:S01]  /*20590*/  IMAD.MOV.U32 R0, RZ, RZ, R8 ;  /* 0x000000ffff007224 */ /* 0x000fe200078e0008 */
[----:B------:R-:W-:Y:S02]  /*205a0*/  MOV R2, 0x205c0 ;  /* 0x000205c000027802 */ /* 0x000fe40000000f00 */
[----:B------:R-:W-:Y:S05]  /*205b0*/  CALL.REL.NOINC `($__internal_92_$__cuda_sm70_shflsync_bfly_p) ;  /* 0x0000c70000007944 */ /* 0x000fea0003c00000 */
[----:B------:R-:W-:Y:S01]  /*205c0*/  FMNMX.FTZ R0, R8, R172, !PT ;  /* 0x000000ac08007209 */ /* 0x000fe20007810000 */
[----:B------:R-:W-:Y:S01]  /*205d0*/  IMAD.MOV.U32 R3, RZ, RZ, 0x1 ;  /* 0x00000001ff037424 */ /* 0x000fe200078e00ff */
[----:B------:R-:W-:Y:S02]  /*205e0*/  MOV R2, 0x20600 ;  /* 0x0002060000027802 */ /* 0x000fe40000000f00 */
[----:B------:R-:W-:Y:S05]  /*205f0*/  CALL.REL.NOINC `($__internal_92_$__cuda_sm70_shflsync_bfly_p) ;  /* 0x0000c6c000007944 */ /* 0x000fea0003c00000 */
[----:B------:R-:W-:Y:S01]  /*20600*/  MOV R2, R172 ;  /* 0x000000ac00027202 */ /* 0x000fe20000000f00 */
[----:B------:R-:W-:-:S05]  /*20610*/  BRA `(.L_x_5797) ;  /* 0xffff0c5000007947 */ /* 0x000fca000383ffff */
.L_x_5672:
[----:B------:R-:W-:Y:S01]  /*20620*/  MOV R2, RZ ;  /* 0x000000ff00027202 */ /* 0x000fe20000000f00 */
[----:B------:R-:W-:Y:S01]  /*20630*/  IMAD.MOV.U32 R235, RZ, RZ, R9 ;  /* 0x000000ffffeb7224 */ /* 0x000fe200078e0009 */
[----:B------:R-:W-:Y:S01]  /*20640*/  MOV R3, 0x20670 ;  /* 0x0002067000037802 */ /* 0x000fe20000000f00 */
[----:B------:R-:W-:Y:S02]  /*20650*/  IMAD.MOV.U32 R236, RZ, RZ, 0x181f ;  /* 0x0000181fffec7424 */ /* 0x000fe400078e00ff */
[----:B-1234-:R-:W-:Y:S05]  /*20660*/  CALL.REL.NOINC `($__internal_93_$__cuda_sm70_shflsync_idx_p) ;  /* 0x0000c6b000007944 */ /* 0x01efea0003c00000 */
[----:B------:R-:W-:Y:S01]  /*20670*/  MOV R8, R237 ;  /* 0x000000ed00087202 */ /* 0x000fe20000000f00 */
[----:B------:R-:W-:-:S05]  /*20680*/  BRA `(.L_x_5798) ;  /* 0xffff280000007947 */ /* 0x000fca000383ffff */
.L_x_5673:
[----:B------:R-:W-:Y:S01]  /*20690*/  MOV R2, RZ ;  /* 0x000000ff00027202 */ /* 0x000fe20000000f00 */
[----:B------:R-:W-:Y:S01]  /*206a0*/  IMAD.MOV.U32 R235, RZ, RZ, R10 ;  /* 0x000000ffffeb7224 */ /* 0x000fe200078e000a */
[----:B------:R-:W-:Y:S01]  /*206b0*/  MOV R3, 0x206e0 ;  /* 0x000206e000037802 */ /* 0x000fe20000000f00 */
[----:B------:R-:W-:Y:S02]  /*206c0*/  IMAD.MOV.U32 R236, RZ, RZ, 0x181f ;  /* 0x0000181fffec7424 */ /* 0x000fe400078e00ff */
[----:B-1234-:R-:W-:Y:S05]  /*206d0*/  CALL.REL.NOINC `($__internal_93_$__cuda_sm70_shflsync_idx_p) ;  /* 0x0000c64000007944 */ /* 0x01efea0003c00000 */
[----:B------:R-:W-:Y:S01]  /*206e0*/  MOV R0, R237 ;  /* 0x000000ed00007202 */ /* 0x000fe20000000f00 */
[----:B------:R-:W-:-:S05]  /*206f0*/  BRA `(.L_x_5799) ;  /* 0xffff27b000007947 */ /* 0x000fca000383ffff */
.L_x_5674:
        /* <DEDUP_REMOVED lines=13> */
.L_x_5677:
[----:B------:R-:W-:Y:S01]  /*207d0*/  MOV R2, RZ ;  /* 0x000000ff00027202 */ /* 0x000fe20000000f00 */
[----:B------:R-:W-:Y:S01]  /*207e0*/  IMAD.MOV.U32 R235, RZ, RZ, R173 ;  /* 0x000000ffffeb7224 */ /* 0x000fe200078e00ad */
[----:B------:R-:W-:Y:S01]  /*207f0*/  MOV R3, 0x20820 ;  /* 0x0002082000037802 */ /* 0x000fe20000000f00 */
[----:B------:R-:W-:Y:S02]  /*20800*/  IMAD.MOV.U32 R236, RZ, RZ, 0x181f ;  /* 0x0000181fffec7424 */ /* 0x000fe400078e00ff */
[----:B------:R-:W-:Y:S05]  /*20810*/  CALL.REL.NOINC `($__internal_93_$__cuda_sm70_shflsync_idx_p) ;  /* 0x0000c50000007944 */ /* 0x000fea0003c00000 */
[----:B------:R-:W-:Y:S01]  /*20820*/  MOV R14, R237 ;  /* 0x000000ed000e7202 */ /* 0x000fe20000000f00 */
[----:B------:R-:W-:-:S05]  /*20830*/  BRA `(.L_x_5801) ;  /* 0xffff36a000007947 */ /* 0x000fca000383ffff */
.L_x_5678:
[----:B------:R-:W-:Y:S01]  /*20840*/  MOV R2, RZ ;  /* 0x000000ff00027202 */ /* 0x000fe20000000f00 */
[----:B------:R-:W-:Y:S01]  /*20850*/  IMAD.MOV.U32 R235, RZ, RZ, R176 ;  /* 0x000000ffffeb7224 */ /* 0x000fe200078e00b0 */
[----:B------:R-:W-:Y:S01]  /*20860*/  MOV R3, 0x20890 ;  /* 0x0002089000037802 */ /* 0x000fe20000000f00 */
[----:B------:R-:W-:Y:S02]  /*20870*/  IMAD.MOV.U32 R236, RZ, RZ, 0x181f ;  /* 0x0000181fffec7424 */ /* 0x000fe400078e00ff */
[----:B-12---:R-:W-:Y:S05]  /*20880*/  CALL.REL.NOINC `($__internal_93_$__cuda_sm70_shflsync_idx_p) ;  /* 0x0000c49000007944 */ /* 0x006fea0003c00000 */
[----:B------:R-:W-:Y:S01]  /*20890*/  MOV R0, R237 ;  /* 0x000000ed00007202 */ /* 0x000fe20000000f00 */
[----:B------:R-:W-:-:S05]  /*208a0*/  BRA `(.L_x_5802) ;  /* 0xffff365000007947 */ /* 0x000fca000383ffff */
.L_x_5679:
        /* <DEDUP_REMOVED lines=13> */
.L_x_5680:
[----:B------:R-:W-:Y:S02]  /*20980*/  MOV R3, 0x2 ;  /* 0x0000000200037802 */ /* 0x000fe40000000f00 */
[----:B------:R-:W-:Y:S02]  /*20990*/  MOV R2, 0x209b0 ;  /* 0x000209b000027802 */ /* 0x000fe40000000f00 */
[----:B---3--:R-:W-:Y:S05]  /*209a0*/  CALL.REL.NOINC `($__internal_92_$__cuda_sm70_shflsync_bfly_p) ;  /* 0x0000c31000007944 */ /* 0x008fea0003c00000 */
[----:B------:R-:W-:Y:S01]  /*209b0*/  MOV R2, R172 ;  /* 0x000000ac00027202 */ /* 0x000fe20000000f00 */
[----:B------:R-:W-:-:S05]  /*209c0*/  BRA `(.L_x_5804) ;  /* 0xffff3a1000007947 */ /* 0x000fca000383ffff */
.L_x_5681:
[----:B------:R-:W-:Y:S02]  /*209d0*/  MOV R3, 0x1 ;  /* 0x0000000100037802 */ /* 0x000fe40000000f00 */
[----:B------:R-:W-:Y:S02]  /*209e0*/  MOV R2, 0x20a00 ;  /* 0x00020a0000027802 */ /* 0x000fe40000000f00 */
[----:B---3--:R-:W-:Y:S05]  /*209f0*/  CALL.REL.NOINC `($__internal_92_$__cuda_sm70_shflsync_bfly_p) ;  /* 0x0000c2c000007944 */ /* 0x008fea0003c00000 */
        /* <DEDUP_REMOVED lines=11> */
.L_x_5684:
[----:B-1-34-:R-:W-:Y:S01]  /*20ab0*/  MOV R2, RZ ;  /* 0x000000ff00027202 */ /* 0x01afe20000000f00 */
[----:B------:R-:W-:Y:S01]  /*20ac0*/  IMAD.MOV.U32 R235, RZ, RZ, R6 ;  /* 0x000000ffffeb7224 */ /* 0x000fe200078e0006 */
[----:B------:R-:W-:Y:S01]  /*20ad0*/  MOV R3, 0x20b00 ;  /* 0x00020b0000037802 */ /* 0x000fe20000000f00 */
[----:B------:R-:W-:Y:S02]  /*20ae0*/  IMAD.MOV.U32 R236, RZ, RZ, 0x181f ;  /* 0x0000181fffec7424 */ /* 0x000fe400078e00ff */
[----:B------:R-:W-:Y:S05]  /*20af0*/  CALL.REL.NOINC `($__internal_93_$__cuda_sm70_shflsync_idx_p) ;  /* 0x0000c22000007944 */ /* 0x000fea0003c00000 */
[----:B------:R-:W-:Y:S01]  /*20b00*/  MOV R0, R237 ;  /* 0x000000ed00007202 */ /* 0x000fe20000000f00 */
[----:B------:R-:W-:-:S05]  /*20b10*/  BRA `(.L_x_5806) ;  /* 0xffff526000007947 */ /* 0x000fca000383ffff */
.L_x_5687:
[----:B--2---:R-:W-:Y:S01]  /*20b20*/  MOV R2, 0x1 ;  /* 0x0000000100027802 */ /* 0x004fe20000000f00 */
[----:B------:R-:W-:Y:S01]  /*20b30*/  IMAD.MOV.U32 R235, RZ, RZ, R6 ;  /* 0x000000ffffeb7224 */ /* 0x000fe200078e0006 */
[----:B------:R-:W-:Y:S01]  /*20b40*/  MOV R3, 0x20b70 ;  /* 0x00020b7000037802 */ /* 0x000fe20000000f00 */
[----:B------:R-:W-:Y:S02]  /*20b50*/  IMAD.MOV.U32 R236, RZ, RZ, 0x181f ;  /* 0x0000181fffec7424 */ /* 0x000fe400078e00ff */
[----:B-1----:R-:W-:Y:S05]  /*20b60*/  CALL.REL.NOINC `($__internal_93_$__cuda_sm70_shflsync_idx_p) ;  /* 0x0000c1b000007944 */ /* 0x002fea0003c00000 */
        /* <DEDUP_REMOVED lines=8> */
.L_x_5690:
[----:B------:R-:W-:Y:S01]  /*20bf0*/  MOV R2, RZ ;  /* 0x000000ff00027202 */ /* 0x000fe20000000f00 */
[----:B------:R-:W-:Y:S01]  /*20c00*/  IMAD.MOV.U32 R235, RZ, RZ, R13 ;  /* 0x000000ffffeb7224 */ /* 0x000fe200078e000d */
[----:B------:R-:W-:Y:S01]  /*20c10*/  MOV R3, 0x20c40 ;  /* 0x00020c4000037802 */ /* 0x000fe20000000f00 */
[----:B------:R-:W-:Y:S02]  /*20c20*/  IMAD.MOV.U32 R236, RZ, RZ, 0x181f ;  /* 0x0000181fffec7424 */ /* 0x000fe400078e00ff */
[----:B------:R-:W-:Y:S05]  /*20c30*/  CALL.REL.NOINC `($__internal_93_$__cuda_sm70_shflsync_idx_p) ;  /* 0x0000c0e000007944 */ /* 0x000fea0003c00000 */
[----:B------:R-:W-:Y:S01]  /*20c40*/  MOV R6, R237 ;  /* 0x000000ed00067202 */ /* 0x000fe20000000f00 */
[----:B------:R-:W-:-:S05]  /*20c50*/  BRA `(.L_x_5808) ;  /* 0xffff615000007947 */ /* 0x000fca000383ffff */
.L_x_5691:
[----:B------:R-:W-:Y:S01]  /*20c60*/  MOV R2, RZ ;  /* 0x000000ff00027202 */ /* 0x000fe20000000f00 */
[----:B------:R-:W-:Y:S01]  /*20c70*/  IMAD.MOV.U32 R235, RZ, RZ, R174 ;  /* 0x000000ffffeb7224 */ /* 0x000fe200078e00ae */
[----:B------:R-:W-:Y:S01]  /*20c80*/  MOV R3, 0x20cb0 ;  /* 0x00020cb000037802 */ /* 0x000fe20000000f00 */
[----:B------:R-:W-:Y:S02]  /*20c90*/  IMAD.MOV.U32 R236, RZ, RZ, 0x181f ;  /* 0x0000181fffec7424 */ /* 0x000fe400078e00ff */
[----:B-12---:R-:W-:Y:S05]  /*20ca0*/  CALL.REL.NOINC `($__internal_93_$__cuda_sm70_shflsync_idx_p) ;  /* 0x0000c07000007944 */ /* 0x006fea0003c00000 */
[----:B------:R-:W-:Y:S01]  /*20cb0*/  MOV R0, R237 ;  /* 0x000000ed00007202 */ /* 0x000fe20000000f00 */
[----:B------:R-:W-:-:S05]  /*20cc0*/  BRA `(.L_x_5809) ;  /* 0xffff610000007947 */ /* 0x000fca000383ffff */
.L_x_5692:
[----:B--2---:R-:W-:Y:S01]  /*20cd0*/  MOV R2, 0x1 ;  /* 0x0000000100027802 */ /* 0x004fe20000000f00 */
[----:B------:R-:W-:Y:S01]  /*20ce0*/  IMAD.MOV.U32 R235, RZ, RZ, R13 ;  /* 0x000000ffffeb7224 */ /* 0x000fe200078e000d */
[----:B------:R-:W-:Y:S01]  /*20cf0*/  MOV R3, 0x20d20 ;  /* 0x00020d2000037802 */ /* 0x000fe20000000f00 */
[----:B------:R-:W-:Y:S02]  /*20d00*/  IMAD.MOV.U32 R236, RZ, RZ, 0x181f ;  /* 0x0000181fffec7424 */ /* 0x000fe400078e00ff */
        /* <DEDUP_REMOVED lines=9> */
.L_x_5693:
[----:B------:R-:W-:Y:S01]  /*20da0*/  MOV R2, RZ ;  /* 0x000000ff00027202 */ /* 0x000fe20000000f00 */
[----:B------:R-:W-:Y:S01]  /*20db0*/  IMAD.MOV.U32 R235, RZ, RZ, R13 ;  /* 0x000000ffffeb7224 */ /* 0x000fe200078e000d */
[----:B------:R-:W-:Y:S01]  /*20dc0*/  MOV R3, 0x20df0 ;  /* 0x00020df000037802 */ /* 0x000fe20000000f00 */
[----:B------:R-:W-:Y:S02]  /*20dd0*/  IMAD.MOV.U32 R236, RZ, RZ, 0x1c1f ;  /* 0x00001c1fffec7424 */ /* 0x000fe400078e00ff */
[----:B------:R-:W-:Y:S05]  /*20de0*/  CALL.REL.NOINC `($__internal_93_$__cuda_sm70_shflsync_idx_p) ;  /* 0x0000bf3000007944 */ /* 0x000fea0003c00000 */
[----:B------:R-:W-:Y:S01]  /*20df0*/  MOV R3, R237 ;  /* 0x000000ed00037202 */ /* 0x000fe20000000f00 */
[----:B------:R-:W-:-:S05]  /*20e00*/  BRA `(.L_x_5811) ;  /* 0xffff643000007947 */ /* 0x000fca000383ffff */
.L_x_5698:
[----:B------:R-:W-:Y:S01]  /*20e10*/  MOV R2, 0x1 ;  /* 0x0000000100027802 */ /* 0x000fe20000000f00 */
[----:B------:R-:W-:Y:S01]  /*20e20*/  IMAD.MOV.U32 R235, RZ, RZ, R13 ;  /* 0x000000ffffeb7224 */ /* 0x000fe200078e000d */
[----:B------:R-:W-:Y:S01]  /*20e30*/  MOV R3, 0x20e60 ;  /* 0x00020e6000037802 */ /* 0x000fe20000000f00 */
[----:B------:R-:W-:Y:S02]  /*20e40*/  IMAD.MOV.U32 R236, RZ, RZ, 0x1c1f ;  /* 0x00001c1fffec7424 */ /* 0x000fe400078e00ff */
[----:B-1----:R-:W-:Y:S05]  /*20e50*/  CALL.REL.NOINC `($__internal_93_$__cuda_sm70_shflsync_idx_p) ;  /* 0x0000bec000007944 */ /* 0x002fea0003c00000 */
[----:B------:R-:W-:Y:S01]  /*20e60*/  MOV R3, R237 ;  /* 0x000000ed00037202 */ /* 0x000fe20000000f00 */
[----:B------:R-:W-:-:S05]  /*20e70*/  BRA `(.L_x_5812) ;  /* 0xffff698000007947 */ /* 0x000fca000383ffff */
.L_x_5703:
[----:B------:R-:W-:Y:S02]  /*20e80*/  MOV R3, 0x2 ;  /* 0x0000000200037802 */ /* 0x000fe40000000f00 */
[----:B------:R-:W-:Y:S02]  /*20e90*/  MOV R2, 0x20eb0 ;  /* 0x00020eb000027802 */ /* 0x000fe40000000f00 */
[----:B-12---:R-:W-:Y:S05]  /*20ea0*/  CALL.REL.NOINC `($__internal_92_$__cuda_sm70_shflsync_bfly_p) ;  /* 0x0000be1000007944 */ /* 0x006fea0003c00000 */
[----:B------:R-:W-:Y:S01]  /*20eb0*/  MOV R2, R172 ;  /* 0x000000ac00027202 */ /* 0x000fe20000000f00 */
[----:B------:R-:W-:-:S05]  /*20ec0*/  BRA `(.L_x_5813) ;  /* 0xffff6f4000007947 */ /* 0x000fca000383ffff */
.L_x_5704:
        /* <DEDUP_REMOVED lines=14> */
.L_x_5706:
[----:B------:R-:W-:Y:S01]  /*20fb0*/  IMAD.MOV.U32 R0, RZ, RZ, R234 ;  /* 0x000000ffff007224 */ /* 0x000fe200078e00ea */
[----:B------:R-:W-:-:S02]  /*20fc0*/  MOV R3, 0x2 ;  /* 0x0000000200037802 */ /* 0x000fc40000000f00 */
[----:B------:R-:W-:Y:S02]  /*20fd0*/  MOV R2, 0x20ff0 ;  /* 0x00020ff000027802 */ /* 0x000fe40000000f00 */
[----:B------:R-:W-:Y:S05]  /*20fe0*/  CALL.REL.NOINC `($__internal_92_$__cuda_sm70_shflsync_bfly_p) ;  /* 0x0000bcd000007944 */ /* 0x000fea0003c00000 */
[----:B------:R-:W-:Y:S01]  /*20ff0*/  MOV R4, R172 ;  /* 0x000000ac00047202 */ /* 0x000fe20000000f00 */
[----:B------:R-:W-:Y:S05]  /*21000*/  BRA `(.L_x_5815) ;  /* 0xffff865000007947 */ /* 0x000fea000383ffff */
.L_x_5707:
[----:B------:R-:W-:Y:S01]  /*21010*/  IMAD.MOV.U32 R0, RZ, RZ, R4 ;  /* 0x000000ffff007224 */ /* 0x000fe200078e0004 */
[----:B------:R-:W-:Y:S02]  /*21020*/  MOV R3, 0x1 ;  /* 0x0000000100037802 */ /* 0x000fe40000000f00 */
[----:B------:R-:W-:Y:S02]  /*21030*/  MOV R2, 0x21050 ;  /* 0x0002105000027802 */ /* 0x000fe40000000f00 */
[----:B-1----:R-:W-:Y:S05]  /*21040*/  CALL.REL.NOINC `($__internal_92_$__cuda_sm70_shflsync_bfly_p) ;  /* 0x0000bc7000007944 */ /* 0x002fea0003c00000 */
[----:B------:R-:W-:Y:S01]  /*21050*/  FADD.FTZ R4, R4, R172 ;  /* 0x000000ac04047221 */ /* 0x000fe20000010000 */
[----:B------:R-:W-:Y:S02]  /*21060*/  MOV R0, R233 ;  /* 0x000000e900007202 */ /* 0x000fe40000000f00 */
[----:B------:R-:W-:Y:S02]  /*21070*/  MOV R3, 0x2 ;  /* 0x0000000200037802 */ /* 0x000fe40000000f00 */
[----:B------:R-:W-:Y:S02]  /*21080*/  MOV R2, 0x210a0 ;  /* 0x000210a000027802 */ /* 0x000fe40000000f00 */
[----:B------:R-:W-:Y:S05]  /*21090*/  CALL.REL.NOINC `($__internal_92_$__cuda_sm70_shflsync_bfly_p) ;  /* 0x0000bc2000007944 */ /* 0x000fea0003c00000 */
[----:B------:R-:W-:Y:S01]  /*210a0*/  FADD.FTZ R233, R233, R172 ;  /* 0x000000ace9e97221 */ /* 0x000fe20000010000 */
[----:B------:R-:W-:-:S02]  /*210b0*/  MOV R3, 0x1 ;  /* 0x0000000100037802 */ /* 0x000fc40000000f00 */
[----:B------:R-:W-:Y:S02]  /*210c0*/  MOV R2, 0x210f0 ;  /* 0x000210f000027802 */ /* 0x000fe40000000f00 */
[----:B------:R-:W-:Y:S02]  /*210d0*/  MOV R0, R233 ;  /* 0x000000e900007202 */ /* 0x000fe40000000f00 */
[----:B------:R-:W-:Y:S05]  /*210e0*/  CALL.REL.NOINC `($__internal_92_$__cuda_sm70_shflsync_bfly_p) ;  /* 0x0000bbd000007944 */ /* 0x000fea0003c00000 */
[----:B------:R-:W-:Y:S01]  /*210f0*/  MOV R3, R172 ;  /* 0x000000ac00037202 */ /* 0x000fe20000000f00 */
[----:B------:R-:W-:Y:S05]  /*21100*/  BRA `(.L_x_5816) ;  /* 0xffff85c000007947 */ /* 0x000fea000383ffff */
.L_x_5714:
[----:B--234-:R-:W-:Y:S01]  /*21110*/  IMAD.MOV.U32 R235, RZ, RZ, R6 ;  /* 0x000000ffffeb7224 */ /* 0x01cfe200078e0006 */
[----:B------:R-:W-:Y:S01]  /*21120*/  MOV R2, RZ ;  /* 0x000000ff00027202 */ /* 0x000fe20000000f00 */
[----:B------:R-:W-:Y:S01]  /*21130*/  IMAD.MOV.U32 R236, RZ, RZ, 0x181f ;  /* 0x0000181fffec7424 */ /* 0x000fe200078e00ff */
[----:B------:R-:W-:Y:S02]  /*21140*/  MOV R3, 0x21160 ;  /* 0x0002116000037802 */ /* 0x000fe40000000f00 */
[----:B-1----:R-:W-:Y:S05]  /*21150*/  CALL.REL.NOINC `($__internal_93_$__cuda_sm70_shflsync_idx_p) ;  /* 0x0000bbc000007944 */ /* 0x002fea0003c00000 */
[----:B------:R-:W-:Y:S01]  /*21160*/  MOV R4, R237 ;  /* 0x000000ed00047202 */ /* 0x000fe20000000f00 */
[----:B------:R-:W-:Y:S05]  /*21170*/  BRA `(.L_x_5817) ;  /* 0xffffa1c000007947 */ /* 0x000fea000383ffff */
.L_x_5715:
[----:B------:R-:W-:Y:S01]  /*21180*/  IMAD.MOV.U32 R235, RZ, RZ, R16 ;  /* 0x000000ffffeb7224 */ /* 0x000fe200078e0010 */
[----:B------:R-:W-:Y:S01]  /*21190*/  MOV R2, RZ ;  /* 0x000000ff00027202 */ /* 0x000fe20000000f00 */
[----:B------:R-:W-:Y:S01]  /*211a0*/  IMAD.MOV.U32 R236, RZ, RZ, 0x181f ;  /* 0x0000181fffec7424 */ /* 0x000fe200078e00ff */
[----:B------:R-:W-:-:S02]  /*211b0*/  MOV R3, 0x211d0 ;  /* 0x000211d000037802 */ /* 0x000fc40000000f00 */
[----:B-123--:R-:W-:Y:S05]  /*211c0*/  CALL.REL.NOINC `($__internal_93_$__cuda_sm70_shflsync_idx_p) ;  /* 0x0000bb5000007944 */ /* 0x00efea0003c00000 */
[----:B------:R-:W-:Y:S01]  /*211d0*/  MOV R0, R237 ;  /* 0x000000ed00007202 */ /* 0x000fe20000000f00 */
[----:B------:R-:W-:Y:S05]  /*211e0*/  BRA `(.L_x_5818) ;  /* 0xffffa17000007947 */ /* 0x000fea000383ffff */
.L_x_5718:
        /* <DEDUP_REMOVED lines=13> */
.L_x_5721:
[----:B------:R-:W-:Y:S01]  /*212c0*/  IMAD.MOV.U32 R235, RZ, RZ, R6 ;  /* 0x000000ffffeb7224 */ /* 0x000fe200078e0006 */
[----:B--2---:R-:W-:Y:S01]  /*212d0*/  MOV R2, 0x2 ;  /* 0x0000000200027802 */ /* 0x004fe20000000f00 */
[----:B------:R-:W-:Y:S01]  /*212e0*/  IMAD.MOV.U32 R236, RZ, RZ, 0x181f ;  /* 0x0000181fffec7424 */ /* 0x000fe200078e00ff */
[----:B------:R-:W-:Y:S02]  /*212f0*/  MOV R3, 0x21310 ;  /* 0x0002131000037802 */ /* 0x000fe40000000f00 */
[----:B-1-34-:R-:W-:Y:S05]  /*21300*/  CALL.REL.NOINC `($__internal_93_$__cuda_sm70_shflsync_idx_p) ;  /* 0x0000ba1000007944 */ /* 0x01afea0003c00000 */
[----:B------:R-:W-:Y:S01]  /*21310*/  MOV R4, R237 ;  /* 0x000000ed00047202 */ /* 0x000fe20000000f00 */
[----:B------:R-:W-:Y:S05]  /*21320*/  BRA `(.L_x_5820) ;  /* 0xffffa32000007947 */ /* 0x000fea000383ffff */
.L_x_5722:
[----:B------:R-:W-:Y:S01]  /*21330*/  IMAD.MOV.U32 R235, RZ, RZ, R16 ;  /* 0x000000ffffeb7224 */ /* 0x000fe200078e0010 */
[----:B--2---:R-:W-:Y:S01]  /*21340*/  MOV R2, 0x2 ;  /* 0x0000000200027802 */ /* 0x004fe20000000f00 */
[----:B------:R-:W-:Y:S01]  /*21350*/  IMAD.MOV.U32 R236, RZ, RZ, 0x181f ;  /* 0x0000181fffec7424 */ /* 0x000fe200078e00ff */
[----:B------:R-:W-:Y:S02]  /*21360*/  MOV R3, 0x21380 ;  /* 0x0002138000037802 */ /* 0x000fe40000000f00 */
[----:B-1-34-:R-:W-:Y:S05]  /*21370*/  CALL.REL.NOINC `($__internal_93_$__cuda_sm70_shflsync_idx_p) ;  /* 0x0000b9a000007944 */ /* 0x01afea0003c00000 */
[----:B------:R-:W-:Y:S01]  /*21380*/  MOV R0, R237 ;  /* 0x000000ed00007202 */ /* 0x000fe20000000f00 */
[----:B------:R-:W-:Y:S05]  /*21390*/  BRA `(.L_x_5821) ;  /* 0xffffa2d000007947 */ /* 0x000fea000383ffff */
.L_x_5725:
[----:B------:R-:W-:Y:S01]  /*213a0*/  IMAD.MOV.U32 R235, RZ, RZ, R6 ;  /* 0x000000ffffeb7224 */ /* 0x000fe200078e0006 */
[----:B---3--:R-:W-:Y:S01]  /*213b0*/  MOV R2, 0x3 ;  /* 0x0000000300027802 */ /* 0x008fe20000000f00 */
        /* <DEDUP_REMOVED lines=11> */
.L_x_5727:
[----:B------:R-:W-:Y:S01]  /*21470*/  IMAD.MOV.U32 R235, RZ, RZ, R5 ;  /* 0x000000ffffeb7224 */ /* 0x000fe200078e0005 */
[----:B------:R-:W-:Y:S01]  /*21480*/  MOV R2, RZ ;  /* 0x000000ff00027202 */ /* 0x000fe20000000f00 */
[----:B------:R-:W-:Y:S01]  /*21490*/  IMAD.MOV.U32 R236, RZ, RZ, 0x1c1f ;  /* 0x00001c1fffec7424 */ /* 0x000fe200078e00ff */
[----:B------:R-:W-:Y:S02]  /*214a0*/  MOV R3, 0x214c0 ;  /* 0x000214c000037802 */ /* 0x000fe40000000f00 */
[----:B------:R-:W-:Y:S05]  /*214b0*/  CALL.REL.NOINC `($__internal_93_$__cuda_sm70_shflsync_idx_p) ;  /* 0x0000b86000007944 */ /* 0x000fea0003c00000 */
[----:B------:R-:W-:Y:S01]  /*214c0*/  MOV R4, R237 ;  /* 0x000000ed00047202 */ /* 0x000fe20000000f00 */
[----:B------:R-:W-:Y:S05]  /*214d0*/  BRA `(.L_x_5823) ;  /* 0xffffa69000007947 */ /* 0x000fea000383ffff */
.L_x_5728:
[----:B------:R-:W-:Y:S01]  /*214e0*/  IMAD.MOV.U32 R235, RZ, RZ, R6 ;  /* 0x000000ffffeb7224 */ /* 0x000fe200078e0006 */
[----:B------:R-:W-:Y:S01]  /*214f0*/  MOV R2, RZ ;  /* 0x000000ff00027202 */ /* 0x000fe20000000f00 */
[----:B------:R-:W-:Y:S01]  /*21500*/  IMAD.MOV.U32 R236, RZ, RZ, 0x1c1f ;  /* 0x00001c1fffec7424 */ /* 0x000fe200078e00ff */
[----:B------:R-:W-:Y:S02]  /*21510*/  MOV R3, 0x21530 ;  /* 0x0002153000037802 */ /* 0x000fe40000000f00 */
[----:B-12---:R-:W-:Y:S05]  /*21520*/  CALL.REL.NOINC `($__internal_93_$__cuda_sm70_shflsync_idx_p) ;  /* 0x0000b7f000007944 */ /* 0x006fea0003c00000 */
[----:B------:R-:W-:Y:S01]  /*21530*/  MOV R0, R237 ;  /* 0x000000ed00007202 */ /* 0x000fe20000000f00 */
[----:B------:R-:W-:Y:S05]  /*21540*/  BRA `(.L_x_5824) ;  /* 0xffffa64000007947 */ /* 0x000fea000383ffff */
.L_x_5731:
[----:B------:R-:W-:Y:S01]  /*21550*/  IMAD.MOV.U32 R235, RZ, RZ, R5 ;  /* 0x000000ffffeb7224 */ /* 0x000fe200078e0005 */
[----:B-1----:R-:W-:Y:S01]  /*21560*/  MOV R2, 0x1 ;  /* 0x0000000100027802 */ /* 0x002fe20000000f00 */
[----:B------:R-:W-:Y:S01]  /*21570*/  IMAD.MOV.U32 R236, RZ, RZ, 0x1c1f ;  /* 0x00001c1fffec7424 */ /* 0x000fe200078e00ff */
[----:B------:R-:W-:-:S02]  /*21580*/  MOV R3, 0x215a0 ;  /* 0x000215a000037802 */ /* 0x000fc40000000f00 */
[----:B--234-:R-:W-:Y:S05]  /*21590*/  CALL.REL.NOINC `($__internal_93_$__cuda_sm70_shflsync_idx_p) ;  /* 0x0000b78000007944 */ /* 0x01cfea0003c00000 */
        /* <DEDUP_REMOVED lines=8> */
.L_x_5735:
[----:B------:R-:W-:Y:S01]  /*21620*/  IMAD.MOV.U32 R235, RZ, RZ, R5 ;  /* 0x000000ffffeb7224 */ /* 0x000fe200078e0005 */
[----:B------:R-:W-:Y:S01]  /*21630*/  MOV R2, RZ ;  /* 0x000000ff00027202 */ /* 0x000fe20000000f00 */
[----:B------:R-:W-:Y:S01]  /*21640*/  IMAD.MOV.U32 R236, RZ, RZ, 0x181f ;  /* 0x0000181fffec7424 */ /* 0x000fe200078e00ff */
[----:B------:R-:W-:Y:S02]  /*21650*/  MOV R3, 0x21670 ;  /* 0x0002167000037802 */ /* 0x000fe40000000f00 */
[----:B---3--:R-:W-:Y:S05]  /*21660*/  CALL.REL.NOINC `($__internal_93_$__cuda_sm70_shflsync_idx_p) ;  /* 0x0000b6b000007944 */ /* 0x008fea0003c00000 */
[----:B------:R-:W-:Y:S01]  /*21670*/  MOV R4, R237 ;  /* 0x000000ed00047202 */ /* 0x000fe20000000f00 */
[----:B------:R-:W-:Y:S05]  /*21680*/  BRA `(.L_x_5826) ;  /* 0xffffc69000007947 */ /* 0x000fea000383ffff */
.L_x_5736:
[----:B------:R-:W-:Y:S01]  /*21690*/  IMAD.MOV.U32 R235, RZ, RZ, R16 ;  /* 0x000000ffffeb7224 */ /* 0x000fe200078e0010 */
[----:B------:R-:W-:Y:S01]  /*216a0*/  MOV R2, RZ ;  /* 0x000000ff00027202 */ /* 0x000fe20000000f00 */
[----:B------:R-:W-:Y:S01]  /*216b0*/  IMAD.MOV.U32 R236, RZ, RZ, 0x181f ;  /* 0x0000181fffec7424 */ /* 0x000fe200078e00ff */
[----:B------:R-:W-:Y:S02]  /*216c0*/  MOV R3, 0x216e0 ;  /* 0x000216e000037802 */ /* 0x000fe40000000f00 */
[----:B-123--:R-:W-:Y:S05]  /*216d0*/  CALL.REL.NOINC `($__internal_93_$__cuda_sm70_shflsync_idx_p) ;  /* 0x0000b64000007944 */ /* 0x00efea0003c00000 */
[----:B------:R-:W-:Y:S01]  /*216e0*/  MOV R0, R237 ;  /* 0x000000ed00007202 */ /* 0x000fe20000000f00 */
[----:B------:R-:W-:Y:S05]  /*216f0*/  BRA `(.L_x_5827) ;  /* 0xffffc64000007947 */ /* 0x000fea000383ffff */
.L_x_5739:
        /* <DEDUP_REMOVED lines=13> */
.L_x_5742:
[----:B------:R-:W-:Y:S01]  /*217d0*/  IMAD.MOV.U32 R235, RZ, RZ, R5 ;  /* 0x000000ffffeb7224 */ /* 0x000fe200078e0005 */
[----:B-1----:R-:W-:Y:S01]  /*217e0*/  MOV R2, 0x2 ;  /* 0x0000000200027802 */ /* 0x002fe20000000f00 */
[----:B------:R-:W-:Y:S01]  /*217f0*/  IMAD.MOV.U32 R236, RZ, RZ, 0x181f ;  /* 0x0000181fffec7424 */ /* 0x000fe200078e00ff */
[----:B------:R-:W-:Y:S02]  /*21800*/  MOV R3, 0x21820 ;  /* 0x0002182000037802 */ /* 0x000fe40000000f00 */
[----:B--234-:R-:W-:Y:S05]  /*21810*/  CALL.REL.NOINC `($__internal_93_$__cuda_sm70_shflsync_idx_p) ;  /* 0x0000b50000007944 */ /* 0x01cfea0003c00000 */
[----:B------:R-:W-:Y:S01]  /*21820*/  MOV R4, R237 ;  /* 0x000000ed00047202 */ /* 0x000fe20000000f00 */
[----:B------:R-:W-:Y:S05]  /*21830*/  BRA `(.L_x_5829) ;  /* 0xffffc7f000007947 */ /* 0x000fea000383ffff */
.L_x_5743:
[----:B------:R-:W-:Y:S01]  /*21840*/  IMAD.MOV.U32 R235, RZ, RZ, R16 ;  /* 0x000000ffffeb7224 */ /* 0x000fe200078e0010 */
[----:B-1----:R-:W-:Y:S01]  /*21850*/  MOV R2, 0x2 ;  /* 0x0000000200027802 */ /* 0x002fe20000000f00 */
[----:B------:R-:W-:Y:S01]  /*21860*/  IMAD.MOV.U32 R236, RZ, RZ, 0x181f ;  /* 0x0000181fffec7424 */ /* 0x000fe200078e00ff */
[----:B------:R-:W-:Y:S02]  /*21870*/  MOV R3, 0x21890 ;  /* 0x0002189000037802 */ /* 0x000fe40000000f00 */
[----:B--234-:R-:W-:Y:S05]  /*21880*/  CALL.REL.NOINC `($__internal_93_$__cuda_sm70_shflsync_idx_p) ;  /* 0x0000b49000007944 */ /* 0x01cfea0003c00000 */
[----:B------:R-:W-:Y:S01]  /*21890*/  MOV R0, R237 ;  /* 0x000000ed00007202 */ /* 0x000fe20000000f00 */
[----:B------:R-:W-:Y:S05]  /*218a0*/  BRA `(.L_x_5830) ;  /* 0xffffc7a000007947 */ /* 0x000fea000383ffff */
.L_x_5746:
        /* <DEDUP_REMOVED lines=13> */
.L_x_5748:
[----:B------:R-:W-:Y:S01]  /*21980*/  IMAD.MOV.U32 R235, RZ, RZ, R147 ;  /* 0x000000ffffeb7224 */ /* 0x000fe200078e0093 */
[----:B------:R-:W-:Y:S01]  /*21990*/  MOV R2, RZ ;  /* 0x000000ff00027202 */ /* 0x000fe20000000f00 */
[----:B------:R-:W-:Y:S01]  /*219a0*/  IMAD.MOV.U32 R236, RZ, RZ, 0x1f ;  /* 0x0000001fffec7424 */ /* 0x000fe200078e00ff */
[----:B------:R-:W-:Y:S02]  /*219b0*/  MOV R3, 0x219d0 ;  /* 0x000219d000037802 */ /* 0x000fe40000000f00 */
[----:B--2---:R-:W-:Y:S05]  /*219c0*/  CALL.REL.NOINC `($__internal_93_$__cuda_sm70_shflsync_idx_p) ;  /* 0x0000b35000007944 */ /* 0x004fea0003c00000 */
[----:B------:R-:W-:Y:S01]  /*219d0*/  MOV R10, R237 ;  /* 0x000000ed000a7202 */ /* 0x000fe20000000f00 */
[----:B------:R-:W-:Y:S05]  /*219e0*/  BRA `(.L_x_5832) ;  /* 0xffffca4000007947 */ /* 0x000fea000383ffff */
.L_x_5749:
[----:B------:R-:W-:Y:S01]  /*219f0*/  IMAD.MOV.U32 R235, RZ, RZ, R147 ;  /* 0x000000ffffeb7224 */ /* 0x000fe200078e0093 */
[----:B------:R-:W-:Y:S01]  /*21a00*/  MOV R2, 0x1 ;  /* 0x0000000100027802 */ /* 0x000fe20000000f00 */
[----:B------:R-:W-:Y:S01]  /*21a10*/  IMAD.MOV.U32 R236, RZ, RZ, 0x1f ;  /* 0x0000001fffec7424 */ /* 0x000fe200078e00ff */
[----:B------:R-:W-:Y:S02]  /*21a20*/  MOV R3, 0x21a40 ;  /* 0x00021a4000037802 */ /* 0x000fe40000000f00 */
[----:B-123--:R-:W-:Y:S05]  /*21a30*/  CALL.REL.NOINC `($__internal_93_$__cuda_sm70_shflsync_idx_p) ;  /* 0x0000b2e000007944 */ /* 0x00efea0003c00000 */
[----:B------:R-:W-:Y:S01]  /*21a40*/  MOV R9, R237 ;  /* 0x000000ed00097202 */ /* 0x000fe20000000f00 */
[----:B------:R-:W-:Y:S05]  /*21a50*/  BRA `(.L_x_5833) ;  /* 0xffffc9f000007947 */ /* 0x000fea000383ffff */
.L_x_5750:
[----:B------:R-:W-:Y:S02]  /*21a60*/  MOV R3, 0x1 ;  /* 0x0000000100037802 */ /* 0x000fe40000000f00 */
[----:B------:R-:W-:-:S02]  /*21a70*/  MOV R2, 0x21a90 ;  /* 0x00021a9000027802 */ /* 0x000fc40000000f00 */
[----:B-1-34-:R-:W-:Y:S05]  /*21a80*/  CALL.REL.NOINC `($__internal_94_$__cuda_sm70_shflsync_up_p) ;  /* 0x0000b2f000007944 */ /* 0x01afea0003c00000 */
[----:B------:R-:W-:Y:S05]  /*21a90*/  BRA `(.L_x_5834) ;  /* 0xffffcae000007947 */ /* 0x000fea000383ffff */
.L_x_5751:
[----:B------:R-:W-:Y:S02]  /*21aa0*/  MOV R3, 0x2 ;  /* 0x0000000200037802 */ /* 0x000fe40000000f00 */
[----:B------:R-:W-:-:S02]  /*21ab0*/  MOV R2, 0x21ad0 ;  /* 0x00021ad000027802 */ /* 0x000fc40000000f00 */
[----:B-1-3--:R-:W-:Y:S05]  /*21ac0*/  CALL.REL.NOINC `($__internal_94_$__cuda_sm70_shflsync_up_p) ;  /* 0x0000b2b000007944 */ /* 0x00afea0003c00000 */
        /* <DEDUP_REMOVED lines=24> */
.L_x_5755:
[----:B------:R-:W-:Y:S02]  /*21c50*/  MOV R3, 0x1 ;  /* 0x0000000100037802 */ /* 0x000fe40000000f00 */
[----:B------:R-:W-:Y:S02]  /*21c60*/  MOV R2, 0x21c80 ;  /* 0x00021c8000027802 */ /* 0x000fe40000000f00 */
[----:B------:R-:W-:Y:S05]  /*21c70*/  CALL.REL.NOINC `($__internal_94_$__cuda_sm70_shflsync_up_p) ;  /* 0x0000b10000007944 */ /* 0x000fea0003c00000 */
[----:B------:R-:W-:Y:S01]  /*21c80*/  MOV R2, R4 ;  /* 0x0000000400027202 */ /* 0x000fe20000000f00 */
[----:B------:R-:W-:Y:S05]  /*21c90*/  BRA `(.L_x_5836) ;  /* 0xffffcb5000007947 */ /* 0x000fea000383ffff */
.L_x_5756:
        /* <DEDUP_REMOVED lines=27> */
.L_x_5758:
[----:B------:R-:W-:Y:S02]  /*21e50*/  SEL R0, RZ, 0x1, P0 ;  /* 0x00000001ff007807 */ /* 0x000fe40000000000 */
[----:B------:R-:W-:Y:S02]  /*21e60*/  MOV R2, 0x21e80 ;  /* 0x00021e8000027802 */ /* 0x000fe40000000f00 */
[----:B--2---:R-:W-:Y:S05]  /*21e70*/  CALL.REL.NOINC `($__internal_95_$__cuda_sm70_votesync_ballot) ;  /* 0x0000af6000007944 */ /* 0x004fea0003c00000 */
[----:B------:R-:W-:Y:S01]  /*21e80*/  MOV R5, R0 ;  /* 0x0000000000057202 */ /* 0x000fe20000000f00 */
[----:B------:R-:W-:Y:S05]  /*21e90*/  BRA `(.L_x_5838) ;  /* 0xffffcae000007947 */ /* 0x000fea000383ffff */
.L_x_5759:
[----:B------:R-:W-:Y:S01]  /*21ea0*/  IMAD.MOV.U32 R235, RZ, RZ, R6 ;  /* 0x000000ffffeb7224 */ /* 0x000fe200078e0006 */
[----:B-1----:R-:W-:Y:S01]  /*21eb0*/  MOV R2, R0 ;  /* 0x0000000000027202 */ /* 0x002fe20000000f00 */
[----:B------:R-:W-:Y:S01]  /*21ec0*/  IMAD.MOV.U32 R236, RZ, RZ, 0x1f ;  /* 0x0000001fffec7424 */ /* 0x000fe200078e00ff */
[----:B------:R-:W-:Y:S02]  /*21ed0*/  MOV R3, 0x21ef0 ;  /* 0x00021ef000037802 */ /* 0x000fe40000000f00 */
[----:B--2---:R-:W-:Y:S05]  /*21ee0*/  CALL.REL.NOINC `($__internal_93_$__cuda_sm70_shflsync_idx_p) ;  /* 0x0000ae3000007944 */ /* 0x004fea0003c00000 */
[----:B------:R-:W-:Y:S01]  /*21ef0*/  IMAD.MOV.U32 R6, RZ, RZ, R237 ;  /* 0x000000ffff067224 */ /* 0x000fe200078e00ed */
[----:B------:R-:W-:Y:S01]  /*21f00*/  MOV R2, R0 ;  /* 0x0000000000027202 */ /* 0x000fe20000000f00 */
[----:B------:R-:W-:Y:S01]  /*21f10*/  IMAD.MOV.U32 R235, RZ, RZ, R8 ;  /* 0x000000ffffeb7224 */ /* 0x000fe200078e0008 */
[----:B------:R-:W-:-:S02]  /*21f20*/  MOV R236, 0x1f ;  /* 0x0000001f00ec7802 */ /* 0x000fc40000000f00 */
[----:B------:R-:W-:Y:S02]  /*21f30*/  MOV R3, 0x21f50 ;  /* 0x00021f5000037802 */ /* 0x000fe40000000f00 */
[----:B------:R-:W-:Y:S05]  /*21f40*/  CALL.REL.NOINC `($__internal_93_$__cuda_sm70_shflsync_idx_p) ;  /* 0x0000add000007944 */ /* 0x000fea0003c00000 */
[----:B------:R-:W-:Y:S01]  /*21f50*/  MOV R8, R237 ;  /* 0x000000ed00087202 */ /* 0x000fe20000000f00 */
[----:B------:R-:W-:Y:S05]  /*21f60*/  BRA `(.L_x_5839) ;  /* 0xffffca8000007947 */ /* 0x000fea000383ffff */
.L_x_5762:
[----:B------:R-:W-:Y:S01]  /*21f70*/  IMAD.MOV.U32 R235, RZ, RZ, R4 ;  /* 0x000000ffffeb7224 */ /* 0x000fe200078e0004 */
[----:B-1----:R-:W-:Y:S01]  /*21f80*/  MOV R2, R0 ;  /* 0x0000000000027202 */ /* 0x002fe20000000f00 */
[----:B------:R-:W-:Y:S01]  /*21f90*/  IMAD.MOV.U32 R236, RZ, RZ, 0x1f ;  /* 0x0000001fffec7424 */ /* 0x000fe200078e00ff */
[----:B------:R-:W-:Y:S02]  /*21fa0*/  MOV R3, 0x21fc0 ;  /* 0x00021fc000037802 */ /* 0x000fe40000000f00 */
[----:B--2-4-:R-:W-:Y:S05]  /*21fb0*/  CALL.REL.NOINC `($__internal_93_$__cuda_sm70_shflsync_idx_p) ;  /* 0x0000ad6000007944 */ /* 0x014fea0003c00000 */
[----:B------:R-:W-:Y:S01]  /*21fc0*/  MOV R11, R237 ;  /* 0x000000ed000b7202 */ /* 0x000fe20000000f00 */
[----:B------:R-:W-:Y:S05]  /*21fd0*/  BRA `(.L_x_5761) ;  /* 0xffffca7000007947 */ /* 0x000fea000383ffff */
        .type           $_ZN7cutlass13device_kernelIN5flash19enable_sm80_to_sm89INS1_16FlashAttnFwdSm80INS1_25CollectiveMainloopFwdSm80ILi8ELi1ELb0EN4cute5tupleIJNS5_1CILi128EEENS7_ILi48EEENS7_ILi256EEEEEELi256ENS_10bfloat16_tEfNS_4arch4Sm80ELb0ELb1ELb0ELb1ELb1ELb1ELb1ELb1EEENS1_21CollectiveEpilogueFwdINS6_IJS8_SA_S9_EEENS6_IJNS7_ILi1EEESI_SI_EEESC_SE_Li256ELb1ELb1ELb1ELb0EEENS1_36VarlenDynamicPersistentTileSchedulerILi128ELi48ELi256ELi256ELb1ELb1ELb0ELb1ELb0ELb1EEEEEEEEEvNT_6ParamsE$_ZZN5flash25CollectiveMainloopFwdSm80ILi8ELi1ELb0EN4cute5tupleIJNS1_1CILi128EEENS3_ILi48EEENS3_ILi256EEEEEELi256EN7cutlass10bfloat16_tEfNS8_4arch4Sm80ELb0ELb1ELb0ELb1ELb1ELb1ELb1ELb1EE3mmaINS_16FlashAttnFwdSm80ISC_NS_21CollectiveEpilogueFwdINS2_IJS4_S6_S5_EEENS2_IJNS3_ILi1EEESH_SH_EEES9_SB_Li256ELb1ELb1ELb1ELb0EEENS_36VarlenDynamicPersistentTileSchedulerILi128ELi48ELi256ELi256ELb1ELb1ELb0ELb1ELb0ELb1EEEE13SharedStorageENS1_6TensorINS1_11ArrayEngineIfLm128EEENS1_6LayoutINS2_IJNS2_IJNS3_ILi2EEESS_EEESH_NS3_ILi32EEEEEENS2_IJNS2_IJSH_SS_EEENS3_ILi0EEENS3_ILi4EEEEEEEEEENS_7SoftmaxILi2ELi0EEEEEbRKNSC_6ParamsERT0_RT1_iRKNS_16SeqlenInfoQKNewKILb1ELb1EEENS2_IJiiiiEEERT_ENKUlvE_clEv,@function
        .size           $_ZN7cutlass13device_kernelIN5flash19enable_sm80_to_sm89INS1_16FlashAttnFwdSm80INS1_25CollectiveMainloopFwdSm80ILi8ELi1ELb0EN4cute5tupleIJNS5_1CILi128EEENS7_ILi48EEENS7_ILi256EEEEEELi256ENS_10bfloat16_tEfNS_4arch4Sm80ELb0ELb1ELb0ELb1ELb1ELb1ELb1ELb1EEENS1_21CollectiveEpilogueFwdINS6_IJS8_SA_S9_EEENS6_IJNS7_ILi1EEESI_SI_EEESC_SE_Li256ELb1ELb1ELb1ELb0EEENS1_36VarlenDynamicPersistentTileSchedulerILi128ELi48ELi256ELi256ELb1ELb1ELb0ELb1ELb0ELb1EEEEEEEEEvNT_6ParamsE$_ZZN5flash25CollectiveMainloopFwdSm80ILi8ELi1ELb0EN4cute5tupleIJNS1_1CILi128EEENS3_ILi48EEENS3_ILi256EEEEEELi256EN7cutlass10bfloat16_tEfNS8_4arch4Sm80ELb0ELb1ELb0ELb1ELb1ELb1ELb1ELb1EE3mmaINS_16FlashAttnFwdSm80ISC_NS_21CollectiveEpilogueFwdINS2_IJS4_S6_S5_EEENS2_IJNS3_ILi1EEESH_SH_EEES9_SB_Li256ELb1ELb1ELb1ELb0EEENS_36VarlenDynamicPersistentTileSchedulerILi128ELi48ELi256ELi256ELb1ELb1ELb0ELb1ELb0ELb1EEEE13SharedStorageENS1_6TensorINS1_11ArrayEngineIfLm128EEENS1_6LayoutINS2_IJNS2_IJNS3_ILi2EEESS_EEESH_NS3_ILi32EEEEEENS2_IJNS2_IJSH_SS_EEENS3_ILi0EEENS3_ILi4EEEEEEEEEENS_7SoftmaxILi2ELi0EEEEEbRKNSC_6ParamsERT0_RT1_iRKNS_16SeqlenInfoQKNewKILb1ELb1EEENS2_IJiiiiEEERT_ENKUlvE_clEv,($__internal_92_$__cuda_sm70_shflsync_bfly_p - $_ZN7cutlass13device_kernelIN5flash19enable_sm80_to_sm89INS1_16FlashAttnFwdSm80INS1_25CollectiveMainloopFwdSm80ILi8ELi1ELb0EN4cute5tupleIJNS5_1CILi128EEENS7_ILi48EEENS7_ILi256EEEEEELi256ENS_10bfloat16_tEfNS_4arch4Sm80ELb0ELb1ELb0ELb1ELb1ELb1ELb1ELb1EEENS1_21CollectiveEpilogueFwdINS6_IJS8_SA_S9_EEENS6_IJNS7_ILi1EEESI_SI_EEESC_SE_Li256ELb1ELb1ELb1ELb0EEENS1_36VarlenDynamicPersistentTileSchedulerILi128ELi48ELi256ELi256ELb1ELb1ELb0ELb1ELb0ELb1EEEEEEEEEvNT_6ParamsE$_ZZN5flash25CollectiveMainloopFwdSm80ILi8ELi1ELb0EN4cute5tupleIJNS1_1CILi128EEENS3_ILi48EEENS3_ILi256EEEEEELi256EN7cutlass10bfloat16_tEfNS8_4arch4Sm80ELb0ELb1ELb0ELb1ELb1ELb1ELb1ELb1EE3mmaINS_16FlashAttnFwdSm80ISC_NS_21CollectiveEpilogueFwdINS2_IJS4_S6_S5_EEENS2_IJNS3_ILi1EEESH_SH_EEES9_SB_Li256ELb1ELb1ELb1ELb0EEENS_36VarlenDynamicPersistentTileSchedulerILi128ELi48ELi256ELi256ELb1ELb1ELb0ELb1ELb0ELb1EEEE13SharedStorageENS1_6TensorINS1_11ArrayEngineIfLm128EEENS1_6LayoutINS2_IJNS2_IJNS3_ILi2EEESS_EEESH_NS3_ILi32EEEEEENS2_IJNS2_IJSH_SS_EEENS3_ILi0EEENS3_ILi4EEEEEEEEEENS_7SoftmaxILi2ELi0EEEEEbRKNSC_6ParamsERT0_RT1_iRKNS_16SeqlenInfoQKNewKILb1ELb1EEENS2_IJiiiiEEERT_ENKUlvE_clEv)
$_ZN7cutlass13device_kernelIN5flash19enable_sm80_to_sm89INS1_16FlashAttnFwdSm80INS1_25CollectiveMainloopFwdSm80ILi8ELi1ELb0EN4cute5tupleIJNS5_1CILi128EEENS7_ILi48EEENS7_ILi256EEEEEELi256ENS_10bfloat16_tEfNS_4arch4Sm80ELb0ELb1ELb0ELb1ELb1ELb1ELb1ELb1EEENS1_21CollectiveEpilogueFwdINS6_IJS8_SA_S9_EEENS6_IJNS7_ILi1EEESI_SI_EEESC_SE_Li256ELb1ELb1ELb1ELb0EEENS1_36VarlenDynamicPersistentTileSchedulerILi128ELi48ELi256ELi256ELb1ELb1ELb0ELb1ELb0ELb1EEEEEEEEEvNT_6ParamsE$_ZZN5flash25CollectiveMainloopFwdSm80ILi8ELi1ELb0EN4cute5tupleIJNS1_1CILi128EEENS3_ILi48EEENS3_ILi256EEEEEELi256EN7cutlass10bfloat16_tEfNS8_4arch4Sm80ELb0ELb1ELb0ELb1ELb1ELb1ELb1ELb1EE3mmaINS_16FlashAttnFwdSm80ISC_NS_21CollectiveEpilogueFwdINS2_IJS4_S6_S5_EEENS2_IJNS3_ILi1EEESH_SH_EEES9_SB_Li256ELb1ELb1ELb1ELb0EEENS_36VarlenDynamicPersistentTileSchedulerILi128ELi48ELi256ELi256ELb1ELb1ELb0ELb1ELb0ELb1EEEE13SharedStorageENS1_6TensorINS1_11ArrayEngineIfLm128EEENS1_6LayoutINS2_IJNS2_IJNS3_ILi2EEESS_EEESH_NS3_ILi32EEEEEENS2_IJNS2_IJSH_SS_EEENS3_ILi0EEENS3_ILi4EEEEEEEEEENS_7SoftmaxILi2ELi0EEEEEbRKNSC_6ParamsERT0_RT1_iRKNS_16SeqlenInfoQKNewKILb1ELb1EEENS2_IJiiiiEEERT_ENKUlvE_clEv:
        /* <DEDUP_REMOVED lines=9> */
[----:B------:R-:W-:Y:S05]  /*22070*/  RET.REL.NODEC R2 `(_ZN7cutlass13device_kernelIN5flash19enable_sm80_to_sm89INS1_16FlashAttnFwdSm80INS1_25CollectiveMainloopFwdSm80ILi8ELi1ELb0EN4cute5tupleIJNS5_1CILi128EEENS7_ILi48EEENS7_ILi256EEEEEELi256ENS_10bfloat16_tEfNS_4arch4Sm80ELb0ELb1ELb0ELb1ELb1ELb1ELb1ELb1EEENS1_21CollectiveEpilogueFwdINS6_IJS8_SA_S9_EEENS6_IJNS7_ILi1EEESI_SI_EEESC_SE_Li256ELb1ELb1ELb1ELb0EEENS1_36VarlenDynamicPersistentTileSchedulerILi128ELi48ELi256ELi256ELb1ELb1ELb0ELb1ELb0ELb1EEEEEEEEEvNT_6ParamsE) ;  /* 0xfffddf8002007950 */ /* 0x000fea0003c3ffff */
.L_x_5840:
        /* <DEDUP_REMOVED lines=55> */
.L_x_5916:
[----:B------:R-:W-:Y:S05]  /*223f0*/  BRA.DIV ~URZ, `(.L_x_5843) ;  /* 0x00009bf27f007947 */ /* 0x000fea000b800000 */
[----:B------:R3:W4:Y:S01]  /*22400*/  SHFL.IDX PT, R8, R33, RZ, 0x181f ;  /* 0x00181fff21087589 */ /* 0x00072200000e0000 */
[----:B--2---:R-:W-:-:S03]  /*22410*/  MOV R9, R6 ;  /* 0x0000000600097202 */ /* 0x004fc60000000f00 */
[----:B------:R3:W2:Y:S04]  /*22420*/  SHFL.IDX PT, R10, R26, RZ, 0x181f ;  /* 0x00181fff1a0a7589 */ /* 0x0006a800000e0000 */
[----:B------:R3:W1:Y:S02]  /*22430*/  SHFL.IDX PT, R2, R34, RZ, 0x181f ;  /* 0x00181fff22027589 */ /* 0x00066400000e0000 */
.L_x_5917:
        /* <DEDUP_REMOVED lines=54> */
.L_x_5845:
[----:B------:R-:W-:Y:S05]  /*227a0*/  BSYNC B0 ;  /* 0x0000000000007941 */ /* 0x000fea0003800000 */
.L_x_5844:
        /* <DEDUP_REMOVED lines=33> */
.L_x_5918:
        /* <DEDUP_REMOVED lines=52> */
.L_x_5848:
[----:B------:R-:W-:Y:S05]  /*22d00*/  BSYNC B0 ;  /* 0x0000000000007941 */ /* 0x000fea0003800000 */
.L_x_5847:
        /* <DEDUP_REMOVED lines=28> */
.L_x_5919:
[----:B------:R-:W-:Y:S05]  /*22ed0*/  BRA.DIV ~URZ, `(.L_x_5850) ;  /* 0x000094627f007947 */ /* 0x000fea000b800000 */
[----:B------:R4:W1:Y:S01]  /*22ee0*/  SHFL.IDX PT, R8, R33, 0x2, 0x181f ;  /* 0x00581f0021087f89 */ /* 0x00086200000e0000 */
[----:B--23--:R-:W-:-:S03]  /*22ef0*/  MOV R9, R6 ;  /* 0x0000000600097202 */ /* 0x00cfc60000000f00 */
[----:B------:R4:W2:Y:S04]  /*22f00*/  SHFL.IDX PT, R10, R26, 0x2, 0x181f ;  /* 0x00581f001a0a7f89 */ /* 0x0008a800000e0000 */
[----:B------:R4:W3:Y:S02]  /*22f10*/  SHFL.IDX PT, R2, R34, 0x2, 0x181f ;  /* 0x00581f0022027f89 */ /* 0x0008e400000e0000 */
.L_x_5920:
        /* <DEDUP_REMOVED lines=53> */
.L_x_5852:
[----:B------:R-:W-:Y:S05]  /*23270*/  BSYNC B0 ;  /* 0x0000000000007941 */ /* 0x000fea0003800000 */
.L_x_5851:
        /* <DEDUP_REMOVED lines=31> */
.L_x_5921:
[----:B------:R-:W-:Y:S05]  /*23470*/  BRA.DIV ~URZ, `(.L_x_5854) ;  /* 0x000090727f007947 */ /* 0x000fea000b800000 */
[----:B------:R3:W1:Y:S04]  /*23480*/  SHFL.IDX PT, R8, R33, 0x3, 0x181f ;  /* 0x00781f0021087f89 */ /* 0x00066800000e0000 */
[----:B------:R3:W4:Y:S04]  /*23490*/  SHFL.IDX PT, R10, R26, 0x3, 0x181f ;  /* 0x00781f001a0a7f89 */ /* 0x00072800000e0000 */
[----:B------:R3:W2:Y:S02]  /*234a0*/  SHFL.IDX PT, R2, R34, 0x3, 0x181f ;  /* 0x00781f0022027f89 */ /* 0x0006a400000e0000 */
.L_x_5922:
        /* <DEDUP_REMOVED lines=52> */
.L_x_5856:
[----:B------:R-:W-:Y:S05]  /*237f0*/  BSYNC B0 ;  /* 0x0000000000007941 */ /* 0x000fea0003800000 */
.L_x_5855:
        /* <DEDUP_REMOVED lines=103> */
.L_x_5860:
[----:B------:R-:W-:Y:S05]  /*23e70*/  BSYNC B0 ;  /* 0x0000000000007941 */ /* 0x000fea0003800000 */
.L_x_5859:
        /* <DEDUP_REMOVED lines=50> */
.L_x_5862:
[----:B------:R-:W-:Y:S05]  /*241a0*/  BSYNC B0 ;  /* 0x0000000000007941 */ /* 0x000fea0003800000 */
.L_x_5861:
        /* <DEDUP_REMOVED lines=50> */
.L_x_5864:
[----:B------:R-:W-:Y:S05]  /*244d0*/  BSYNC B0 ;  /* 0x0000000000007941 */ /* 0x000fea0003800000 */
.L_x_5863:
        /* <DEDUP_REMOVED lines=49> */
.L_x_5858:
[----:B------:R-:W-:Y:S05]  /*247f0*/  BSYNC B1 ;  /* 0x0000000000017941 */ /* 0x000fea0003800000 */
.L_x_5857:
        /* <DEDUP_REMOVED lines=53> */
.L_x_5868:
[----:B------:R-:W-:Y:S05]  /*24b50*/  BSYNC B0 ;  /* 0x0000000000007941 */ /* 0x000fea0003800000 */
.L_x_5867:
        /* <DEDUP_REMOVED lines=50> */
.L_x_5870:
[----:B------:R-:W-:Y:S05]  /*24e80*/  BSYNC B0 ;  /* 0x0000000000007941 */ /* 0x000fea0003800000 */
.L_x_5869:
        /* <DEDUP_REMOVED lines=50> */
.L_x_5872:
[----:B------:R-:W-:Y:S05]  /*251b0*/  BSYNC B0 ;  /* 0x0000000000007941 */ /* 0x000fea0003800000 */
.L_x_5871:
        /* <DEDUP_REMOVED lines=49> */
.L_x_5866:
[----:B------:R-:W-:Y:S05]  /*254d0*/  BSYNC B1 ;  /* 0x0000000000017941 */ /* 0x000fea0003800000 */
.L_x_5865:
        /* <DEDUP_REMOVED lines=53> */
.L_x_5876:
[----:B------:R-:W-:Y:S05]  /*25830*/  BSYNC B0 ;  /* 0x0000000000007941 */ /* 0x000fea0003800000 */
.L_x_5875:
        /* <DEDUP_REMOVED lines=50> */
.L_x_5878:
[----:B------:R-:W-:Y:S05]  /*25b60*/  BSYNC B0 ;  /* 0x0000000000007941 */ /* 0x000fea0003800000 */
.L_x_5877:
        /* <DEDUP_REMOVED lines=50> */
.L_x_5880:
[----:B------:R-:W-:Y:S05]  /*25e90*/  BSYNC B0 ;  /* 0x0000000000007941 */ /* 0x000fea0003800000 */
.L_x_5879:
        /* <DEDUP_REMOVED lines=49> */
.L_x_5874:
[----:B------:R-:W-:Y:S05]  /*261b0*/  BSYNC B1 ;  /* 0x0000000000017941 */ /* 0x000fea0003800000 */
.L_x_5873:
[----:B------:R-:W-:Y:S01]  /*261c0*/  IADD3 R2, R78, 0x60, RZ ;  /* 0x000000604e027810 */ /* 0x000fe20007ffe0ff */
[----:B------:R-:W-:-:S03]  /*261d0*/  IMAD.MOV.U32 R3, RZ, RZ, 0x0 ;  /* 0x00000000ff037424 */ /* 0x000fc600078e00ff */
[----:B------:R-:W-:Y:S01]  /*261e0*/  ISETP.GE.AND P0, PT, R2, R26, PT ;  /* 0x0000001a0200720c */ /* 0x000fe20003f06270 */
[----:B------:R-:W-:-:S12]  /*261f0*/  IMAD.MOV.U32 R2, RZ, RZ, R130 ;  /* 0x000000ffff027224 */ /* 0x000fd800078e0082 */
[----:B------:R-:W-:Y:S05]  /*26200*/  @P0 RET.REL.NODEC R2 `(_ZN7cutlass13device_kernelIN5flash19enable_sm80_to_sm89INS1_16FlashAttnFwdSm80INS1_25CollectiveMainloopFwdSm80ILi8ELi1ELb0EN4cute5tupleIJNS5_1CILi128EEENS7_ILi48EEENS7_ILi256EEEEEELi256ENS_10bfloat16_tEfNS_4arch4Sm80ELb0ELb1ELb0ELb1ELb1ELb1ELb1ELb1EEENS1_21CollectiveEpilogueFwdINS6_IJS8_SA_S9_EEENS6_IJNS7_ILi1EEESI_SI_EEESC_SE_Li256ELb1ELb1ELb1ELb0EEENS1_36VarlenDynamicPersistentTileSchedulerILi128ELi48ELi256ELi256ELb1ELb1ELb0ELb1ELb0ELb1EEEEEEEEEvNT_6ParamsE) ;  /* 0xfffd9df002000950 */ /* 0x000fea0003c3ffff */
        /* <DEDUP_REMOVED lines=49> */
.L_x_5882:
[----:B------:R-:W-:Y:S05]  /*26520*/  BSYNC B0 ;  /* 0x0000000000007941 */ /* 0x000fea0003800000 */
.L_x_5881:
        /* <DEDUP_REMOVED lines=50> */
.L_x_5884:
[----:B------:R-:W-:Y:S05]  /*26850*/  BSYNC B0 ;  /* 0x0000000000007941 */ /* 0x000fea0003800000 */
.L_x_5883:
        /* <DEDUP_REMOVED lines=50> */
.L_x_5886:
[----:B------:R-:W-:Y:S05]  /*26b80*/  BSYNC B0 ;  /* 0x0000000000007941 */ /* 0x000fea0003800000 */
.L_x_5885:
[----:B------:R-:W-:Y:S01]  /*26b90*/  IADD3 R4, R4, 0x60, RZ ;  /* 0x0000006004047810 */ /* 0x000fe20007ffe0ff */
[----:B------:R-:W-:Y:S02]  /*26ba0*/  IMAD.MOV.U32 R2, RZ, RZ, R130 ;  /* 0x000000ffff027224 */ /* 0x000fe400078e0082 */
[----:B------:R-:W-:Y:S01]  /*26bb0*/  IMAD.MOV.U32 R3, RZ, RZ, 0x0 ;  /* 0x00000000ff037424 */ /* 0x000fe200078e00ff */
[----:B------:R-:W-:-:S13]  /*26bc0*/  ISETP.GE.AND P0, PT, R4, R0, PT ;  /* 0x000000000400720c */ /* 0x000fda0003f06270 */
[----:B------:R-:W-:Y:S05]  /*26bd0*/  @P0 RET.REL.NODEC R2 `(_ZN7cutlass13device_kernelIN5flash19enable_sm80_to_sm89INS1_16FlashAttnFwdSm80INS1_25CollectiveMainloopFwdSm80ILi8ELi1ELb0EN4cute5tupleIJNS5_1CILi128EEENS7_ILi48EEENS7_ILi256EEEEEELi256ENS_10bfloat16_tEfNS_4arch4Sm80ELb0ELb1ELb0ELb1ELb1ELb1ELb1ELb1EEENS1_21CollectiveEpilogueFwdINS6_IJS8_SA_S9_EEENS6_IJNS7_ILi1EEESI_SI_EEESC_SE_Li256ELb1ELb1ELb1ELb0EEENS1_36VarlenDynamicPersistentTileSchedulerILi128ELi48ELi256ELi256ELb1ELb1ELb0ELb1ELb0ELb1EEEEEEEEEvNT_6ParamsE) ;  /* 0xfffd942002000950 */ /* 0x000fea0003c3ffff */
        /* <DEDUP_REMOVED lines=48> */
[----:B------:R-:W-:Y:S05]  /*26ee0*/  RET.REL.NODEC R2 `(_ZN7cutlass13device_kernelIN5flash19enable_sm80_to_sm89INS1_16FlashAttnFwdSm80INS1_25CollectiveMainloopFwdSm80ILi8ELi1ELb0EN4cute5tupleIJNS5_1CILi128EEENS7_ILi48EEENS7_ILi256EEEEEELi256ENS_10bfloat16_tEfNS_4arch4Sm80ELb0ELb1ELb0ELb1ELb1ELb1ELb1ELb1EEENS1_21CollectiveEpilogueFwdINS6_IJS8_SA_S9_EEENS6_IJNS7_ILi1EEESI_SI_EEESC_SE_Li256ELb1ELb1ELb1ELb0EEENS1_36VarlenDynamicPersistentTileSchedulerILi128ELi48ELi256ELi256ELb1ELb1ELb0ELb1ELb0ELb1EEEEEEEEEvNT_6ParamsE) ;  /* 0xfffd911002007950 */ /* 0x000fea0003c3ffff */
.L_x_5841:
        /* <DEDUP_REMOVED lines=28> */
.L_x_5923:
[----:B------:R-:W-:Y:S05]  /*270b0*/  BRA.DIV ~URZ, `(.L_x_5888) ;  /* 0x000055d27f007947 */ /* 0x000fea000b800000 */
[----:B------:R3:W4:Y:S01]  /*270c0*/  SHFL.IDX PT, R8, R26, RZ, 0x181f ;  /* 0x00181fff1a087589 */ /* 0x00072200000e0000 */
[----:B--2---:R-:W-:-:S03]  /*270d0*/  MOV R9, R4 ;  /* 0x0000000400097202 */ /* 0x004fc60000000f00 */
[----:B------:R3:W2:Y:S04]  /*270e0*/  SHFL.IDX PT, R6, R24, RZ, 0x181f ;  /* 0x00181fff18067589 */ /* 0x0006a800000e0000 */
[----:B------:R3:W1:Y:S02]  /*270f0*/  SHFL.IDX PT, R2, R36, RZ, 0x181f ;  /* 0x00181fff24027589 */ /* 0x00066400000e0000 */
.L_x_5924:
        /* <DEDUP_REMOVED lines=36> */
.L_x_5890:
[----:B------:R-:W-:Y:S05]  /*27340*/  BSYNC B0 ;  /* 0x0000000000007941 */ /* 0x000fea0003800000 */
.L_x_5889:
        /* <DEDUP_REMOVED lines=29> */
.L_x_5925:
        /* <DEDUP_REMOVED lines=34> */
.L_x_5893:
[----:B------:R-:W-:Y:S05]  /*27740*/  BSYNC B0 ;  /* 0x0000000000007941 */ /* 0x000fea0003800000 */
.L_x_5892:
        /* <DEDUP_REMOVED lines=30> */
.L_x_5926:
[----:B------:R-:W-:Y:S05]  /*27930*/  BRA.DIV ~URZ, `(.L_x_5895) ;  /* 0x000050927f007947 */ /* 0x000fea000b800000 */
[----:B----4-:R3:W4:Y:S01]  /*27940*/  SHFL.IDX PT, R8, R26, 0x2, 0x181f ;  /* 0x00581f001a087f89 */ /* 0x01072200000e0000 */
[----:B--2---:R-:W-:-:S03]  /*27950*/  MOV R9, R4 ;  /* 0x0000000400097202 */ /* 0x004fc60000000f00 */
[----:B------:R3:W2:Y:S04]  /*27960*/  SHFL.IDX PT, R6, R24, 0x2, 0x181f ;  /* 0x00581f0018067f89 */ /* 0x0006a800000e0000 */
[----:B------:R3:W1:Y:S02]  /*27970*/  SHFL.IDX PT, R2, R36, 0x2, 0x181f ;  /* 0x00581f0024027f89 */ /* 0x00066400000e0000 */
.L_x_5927:
        /* <DEDUP_REMOVED lines=35> */
.L_x_5897:
[----:B------:R-:W-:Y:S05]  /*27bb0*/  BSYNC B0 ;  /* 0x0000000000007941 */ /* 0x000fea0003800000 */
.L_x_5896:
        /* <DEDUP_REMOVED lines=31> */
.L_x_5928:
[----:B------:R-:W-:Y:S05]  /*27db0*/  BRA.DIV ~URZ, `(.L_x_5899) ;  /* 0x00004dc27f007947 */ /* 0x000fea000b800000 */
[----:B----4-:R4:W1:Y:S01]  /*27dc0*/  SHFL.IDX PT, R8, R26, 0x3, 0x181f ;  /* 0x00781f001a087f89 */ /* 0x01086200000e0000 */
[----:B--2---:R-:W-:-:S03]  /*27dd0*/  MOV R9, R4 ;  /* 0x0000000400097202 */ /* 0x004fc60000000f00 */
[----:B------:R4:W2:Y:S04]  /*27de0*/  SHFL.IDX PT, R10, R24, 0x3, 0x181f ;  /* 0x00781f00180a7f89 */ /* 0x0008a800000e0000 */
[----:B------:R4:W3:Y:S02]  /*27df0*/  SHFL.IDX PT, R2, R36, 0x3, 0x181f ;  /* 0x00781f0024027f89 */ /* 0x0008e400000e0000 */
.L_x_5929:
        /* <DEDUP_REMOVED lines=34> */
.L_x_5901:
[----:B------:R-:W-:Y:S05]  /*28020*/  BSYNC B0 ;  /* 0x0000000000007941 */ /* 0x000fea0003800000 */
.L_x_5900:
        /* <DEDUP_REMOVED lines=155> */
.L_x_5905:
[----:B------:R-:W-:Y:S05]  /*289e0*/  BSYNC B0 ;  /* 0x0000000000007941 */ /* 0x000fea0003800000 */
.L_x_5904:
        /* <DEDUP_REMOVED lines=122> */
.L_x_5903:
[----:B------:R-:W-:Y:S05]  /*29190*/  BSYNC B1 ;  /* 0x0000000000017941 */ /* 0x000fea0003800000 */
.L_x_5902:
        /* <DEDUP_REMOVED lines=119> */
.L_x_5909:
[----:B------:R-:W-:Y:S05]  /*29910*/  BSYNC B0 ;  /* 0x0000000000007941 */ /* 0x000fea0003800000 */
.L_x_5908:
        /* <DEDUP_REMOVED lines=122> */
.L_x_5907:
[----:B------:R-:W-:Y:S05]  /*2a0c0*/  BSYNC B1 ;  /* 0x0000000000017941 */ /* 0x000fea0003800000 */
.L_x_5906:
        /* <DEDUP_REMOVED lines=119> */
.L_x_5913:
[----:B------:R-:W-:Y:S05]  /*2a840*/  BSYNC B0 ;  /* 0x0000000000007941 */ /* 0x000fea0003800000 */
.L_x_5912:
        /* <DEDUP_REMOVED lines=122> */
.L_x_5911:
[----:B------:R-:W-:Y:S05]  /*2aff0*/  BSYNC B1 ;  /* 0x0000000000017941 */ /* 0x000fea0003800000 */
.L_x_5910:
[----:B------:R-:W-:Y:S01]  /*2b000*/  IADD3 R4, R78, 0x60, RZ ;  /* 0x000000604e047810 */ /* 0x000fe20007ffe0ff */
[----:B-1----:R-:W-:Y:S02]  /*2b010*/  IMAD.MOV.U32 R2, RZ, RZ, R130 ;  /* 0x000000ffff027224 */ /* 0x002fe400078e0082 */
[----:B------:R-:W-:Y:S01]  /*2b020*/  IMAD.MOV.U32 R3, RZ, RZ, 0x0 ;  /* 0x00000000ff037424 */ /* 0x000fe200078e00ff */
[----:B------:R-:W-:-:S13]  /*2b030*/  ISETP.GE.AND P0, PT, R4, R77, PT ;  /* 0x0000004d0400720c */ /* 0x000fda0003f06270 */
[----:B------:R-:W-:Y:S05]  /*2b040*/  @P0 RET.REL.NODEC R2 `(_ZN7cutlass13device_kernelIN5flash19enable_sm80_to_sm89INS1_16FlashAttnFwdSm80INS1_25CollectiveMainloopFwdSm80ILi8ELi1ELb0EN4cute5tupleIJNS5_1CILi128EEENS7_ILi48EEENS7_ILi256EEEEEELi256ENS_10bfloat16_tEfNS_4arch4Sm80ELb0ELb1ELb0ELb1ELb1ELb1ELb1ELb1EEENS1_21CollectiveEpilogueFwdINS6_IJS8_SA_S9_EEENS6_IJNS7_ILi1EEESI_SI_EEESC_SE_Li256ELb1ELb1ELb1ELb0EEENS1_36VarlenDynamicPersistentTileSchedulerILi128ELi48ELi256ELi256ELb1ELb1ELb0ELb1ELb0ELb1EEEEEEEEEvNT_6ParamsE) ;  /* 0xfffd4fb002000950 */ /* 0x000fea0003c3ffff */
        /* <DEDUP_REMOVED lines=115> */
.L_x_5915:
[----:B------:R-:W-:Y:S05]  /*2b780*/  BSYNC B0 ;  /* 0x0000000000007941 */ /* 0x000fea0003800000 */
.L_x_5914:
[----:B------:R-:W-:Y:S01]  /*2b790*/  IADD3 R6, R42, 0x40, RZ ;  /* 0x000000402a067810 */ /* 0x000fe20007ffe0ff */
[----:B------:R-:W-:Y:S02]  /*2b7a0*/  IMAD.MOV.U32 R2, RZ, RZ, R130 ;  /* 0x000000ffff027224 */ /* 0x000fe400078e0082 */
[----:B------:R-:W-:Y:S01]  /*2b7b0*/  IMAD.MOV.U32 R3, RZ, RZ, 0x0 ;  /* 0x00000000ff037424 */ /* 0x000fe200078e00ff */
[----:B------:R-:W-:-:S13]  /*2b7c0*/  ISETP.GE.AND P0, PT, R6, R0, PT ;  /* 0x000000000600720c */ /* 0x000fda0003f06270 */
[----:B------:R-:W-:Y:S05]  /*2b7d0*/  @P0 RET.REL.NODEC R2 `(_ZN7cutlass13device_kernelIN5flash19enable_sm80_to_sm89INS1_16FlashAttnFwdSm80INS1_25CollectiveMainloopFwdSm80ILi8ELi1ELb0EN4cute5tupleIJNS5_1CILi128EEENS7_ILi48EEENS7_ILi256EEEEEELi256ENS_10bfloat16_tEfNS_4arch4Sm80ELb0ELb1ELb0ELb1ELb1ELb1ELb1ELb1EEENS1_21CollectiveEpilogueFwdINS6_IJS8_SA_S9_EEENS6_IJNS7_ILi1EEESI_SI_EEESC_SE_Li256ELb1ELb1ELb1ELb0EEENS1_36VarlenDynamicPersistentTileSchedulerILi128ELi48ELi256ELi256ELb1ELb1ELb0ELb1ELb0ELb1EEEEEEEEEvNT_6ParamsE) ;  /* 0xfffd482002000950 */ /* 0x000fea0003c3ffff */
        /* <DEDUP_REMOVED lines=121> */
[----:B------:R-:W-:Y:S05]  /*2bf70*/  RET.REL.NODEC R2 `(_ZN7cutlass13device_kernelIN5flash19enable_sm80_to_sm89INS1_16FlashAttnFwdSm80INS1_25CollectiveMainloopFwdSm80ILi8ELi1ELb0EN4cute5tupleIJNS5_1CILi128EEENS7_ILi48EEENS7_ILi256EEEEEELi256ENS_10bfloat16_tEfNS_4arch4Sm80ELb0ELb1ELb0ELb1ELb1ELb1ELb1ELb1EEENS1_21CollectiveEpilogueFwdINS6_IJS8_SA_S9_EEENS6_IJNS7_ILi1EEESI_SI_EEESC_SE_Li256ELb1ELb1ELb1ELb0EEENS1_36VarlenDynamicPersistentTileSchedulerILi128ELi48ELi256ELi256ELb1ELb1ELb0ELb1ELb0ELb1EEEEEEEEEvNT_6ParamsE) ;  /* 0xfffd408002007950 */ /* 0x000fea0003c3ffff */
.L_x_5842:
[----:B------:R-:W-:Y:S01]  /*2bf80*/  IMAD.MOV.U32 R235, RZ, RZ, R32 ;  /* 0x000000ffffeb7224 */ /* 0x000fe200078e0020 */
[----:B------:R-:W-:Y:S01]  /*2bf90*/  MOV R2, RZ ;  /* 0x000000ff00027202 */ /* 0x000fe20000000f00 */
[----:B------:R-:W-:Y:S01]  /*2bfa0*/  IMAD.MOV.U32 R236, RZ, RZ, 0x181f ;  /* 0x0000181fffec7424 */ /* 0x000fe200078e00ff */
[----:B------:R-:W-:Y:S02]  /*2bfb0*/  MOV R3, 0x2bfd0 ;  /* 0x0002bfd000037802 */ /* 0x000fe40000000f00 */
[----:B------:R-:W-:Y:S05]  /*2bfc0*/  CALL.REL.NOINC `($__internal_93_$__cuda_sm70_shflsync_idx_p) ;  /* 0x00000d5000007944 */ /* 0x000fea0003c00000 */
[----:B------:R-:W-:Y:S01]  /*2bfd0*/  MOV R6, R237 ;  /* 0x000000ed00067202 */ /* 0x000fe20000000f00 */
[----:B------:R-:W-:Y:S05]  /*2bfe0*/  BRA `(.L_x_5916) ;  /* 0xffff640000007947 */ /* 0x000fea000383ffff */
.L_x_5843:
[----:B------:R-:W-:Y:S01]  /*2bff0*/  IMAD.MOV.U32 R235, RZ, RZ, R33 ;  /* 0x000000ffffeb7224 */ /* 0x000fe200078e0021 */
[----:B------:R-:W-:Y:S01]  /*2c000*/  MOV R2, RZ ;  /* 0x000000ff00027202 */ /* 0x000fe20000000f00 */
[----:B------:R-:W-:Y:S01]  /*2c010*/  IMAD.MOV.U32 R236, RZ, RZ, 0x181f ;  /* 0x0000181fffec7424 */ /* 0x000fe200078e00ff */
[----:B------:R-:W-:Y:S02]  /*2c020*/  MOV R3, 0x2c040 ;  /* 0x0002c04000037802 */ /* 0x000fe40000000f00 */
[----:B-12---:R-:W-:Y:S05]  /*2c030*/  CALL.REL.NOINC `($__internal_93_$__cuda_sm70_shflsync_idx_p) ;  /* 0x00000ce000007944 */ /* 0x006fea0003c00000 */
[----:B------:R-:W-:Y:S01]  /*2c040*/  IMAD.MOV.U32 R235, RZ, RZ, R26 ;  /* 0x000000ffffeb7224 */ /* 0x000fe200078e001a */
[----:B------:R-:W-:Y:S01]  /*2c050*/  MOV R2, RZ ;  /* 0x000000ff00027202 */ /* 0x000fe20000000f00 */
[----:B------:R-:W-:Y:S01]  /*2c060*/  IMAD.MOV.U32 R236, RZ, RZ, 0x181f ;  /* 0x0000181fffec7424 */ /* 0x000fe200078e00ff */
[----:B------:R-:W-:Y:S01]  /*2c070*/  MOV R8, R237 ;  /* 0x000000ed00087202 */ /* 0x000fe20000000f00 */
[----:B------:R-:W-:Y:S01]  /*2c080*/  IMAD.MOV.U32 R9, RZ, RZ, R6 ;  /* 0x000000ffff097224 */ /* 0x000fe200078e0006 */
[----:B------:R-:W-:-:S02]  /*2c090*/  MOV R3, 0x2c0b0 ;  /* 0x0002c0b000037802 */ /* 0x000fc40000000f00 */
[----:B------:R-:W-:Y:S05]  /*2c0a0*/  CALL.REL.NOINC `($__internal_93_$__cuda_sm70_shflsync_idx_p) ;  /* 0x00000c7000007944 */ /* 0x000fea0003c00000 */
[----:B------:R-:W-:Y:S01]  /*2c0b0*/  IMAD.MOV.U32 R10, RZ, RZ, R237 ;  /* 0x000000ffff0a7224 */ /* 0x000fe200078e00ed */
[----:B------:R-:W-:Y:S01]  /*2c0c0*/  MOV R2, RZ ;  /* 0x000000ff00027202 */ /* 0x000fe20000000f00 */
[----:B------:R-:W-:Y:S01]  /*2c0d0*/  IMAD.MOV.U32 R235, RZ, RZ, R34 ;  /* 0x000000ffffeb7224 */ /* 0x000fe200078e0022 */
[----:B------:R-:W-:-:S02]  /*2c0e0*/  MOV R236, 0x181f ;  /* 0x0000181f00ec7802 */ /* 0x000fc40000000f00 */
[----:B------:R-:W-:Y:S02]  /*2c0f0*/  MOV R3, 0x2c110 ;  /* 0x0002c11000037802 */ /* 0x000fe40000000f00 */
[----:B------:R-:W-:Y:S05]  /*2c100*/  CALL.REL.NOINC `($__internal_93_$__cuda_sm70_shflsync_idx_p) ;  /* 0x00000c1000007944 */ /* 0x000fea0003c00000 */
[----:B------:R-:W-:Y:S01]  /*2c110*/  MOV R2, R237 ;  /* 0x000000ed00027202 */ /* 0x000fe20000000f00 */
[----:B------:R-:W-:Y:S05]  /*2c120*/  BRA `(.L_x_5917) ;  /* 0xffff631000007947 */ /* 0x000fea000383ffff */
.L_x_5846:
[----:B------:R-:W-:Y:S01]  /*2c130*/  IMAD.MOV.U32 R235, RZ, RZ, R32 ;  /* 0x000000ffffeb7224 */ /* 0x000fe200078e0020 */
[----:B------:R-:W-:Y:S01]  /*2c140*/  MOV R2, 0x1 ;  /* 0x0000000100027802 */ /* 0x000fe20000000f00 */
[----:B------:R-:W-:Y:S01]  /*2c150*/  IMAD.MOV.U32 R236, RZ, RZ, 0x181f ;  /* 0x0000181fffec7424 */ /* 0x000fe200078e00ff */
[----:B------:R-:W-:Y:S02]  /*2c160*/  MOV R3, 0x2c180 ;  /* 0x0002c18000037802 */ /* 0x000fe40000000f00 */
[----:B---3--:R-:W-:Y:S05]  /*2c170*/  CALL.REL.NOINC `($__internal_93_$__cuda_sm70_shflsync_idx_p) ;  /* 0x00000ba000007944 */ /* 0x008fea0003c00000 */
[----:B------:R-:W-:Y:S01]  /*2c180*/  IMAD.MOV.U32 R6, RZ, RZ, R237 ;  /* 0x000000ffff067224 */ /* 0x000fe200078e00ed */
[----:B------:R-:W-:Y:S01]  /*2c190*/  MOV R2, 0x1 ;  /* 0x0000000100027802 */ /* 0x000fe20000000f00 */
[----:B------:R-:W-:Y:S01]  /*2c1a0*/  IMAD.MOV.U32 R235, RZ, RZ, R33 ;  /* 0x000000ffffeb7224 */ /* 0x000fe200078e0021 */
[----:B------:R-:W-:Y:S02]  /*2c1b0*/  MOV R236, 0x181f ;  /* 0x0000181f00ec7802 */ /* 0x000fe40000000f00 */
[----:B------:R-:W-:Y:S02]  /*2c1c0*/  MOV R3, 0x2c1e0 ;  /* 0x0002c1e000037802 */ /* 0x000fe40000000f00 */
[----:B------:R-:W-:Y:S05]  /*2c1d0*/  CALL.REL.NOINC `($__internal_93_$__cuda_sm70_shflsync_idx_p) ;  /* 0x00000b4000007944 */ /* 0x000fea0003c00000 */
[----:B------:R-:W-:Y:S01]  /*2c1e0*/  IMAD.MOV.U32 R235, RZ, RZ, R26 ;  /* 0x000000ffffeb7224 */ /* 0x000fe200078e001a */
[----:B------:R-:W-:Y:S01]  /*2c1f0*/  MOV R2, 0x1 ;  /* 0x0000000100027802 */ /* 0x000fe20000000f00 */
[----:B------:R-:W-:Y:S01]  /*2c200*/  IMAD.MOV.U32 R236, RZ, RZ, 0x181f ;  /* 0x0000181fffec7424 */ /* 0x000fe200078e00ff */
[----:B------:R-:W-:Y:S01]  /*2c210*/  MOV R8, R237 ;  /* 0x000000ed00087202 */ /* 0x000fe20000000f00 */
[----:B------:R-:W-:Y:S01]  /*2c220*/  IMAD.MOV.U32 R9, RZ, RZ, R6 ;  /* 0x000000ffff097224 */ /* 0x000fe200078e0006 */
[----:B------:R-:W-:-:S02]  /*2c230*/  MOV R3, 0x2c250 ;  /* 0x0002c25000037802 */ /* 0x000fc40000000f00 */
[----:B------:R-:W-:Y:S05]  /*2c240*/  CALL.REL.NOINC `($__internal_93_$__cuda_sm70_shflsync_idx_p) ;  /* 0x00000ad000007944 */ /* 0x000fea0003c00000 */
        /* <DEDUP_REMOVED lines=8> */
.L_x_5849:
[----:B------:R-:W-:Y:S01]  /*2c2d0*/  IMAD.MOV.U32 R235, RZ, RZ, R32 ;  /* 0x000000ffffeb7224 */ /* 0x000fe200078e0020 */
[----:B------:R-:W-:Y:S01]  /*2c2e0*/  MOV R2, 0x2 ;  /* 0x0000000200027802 */ /* 0x000fe20000000f00 */
[----:B------:R-:W-:Y:S01]  /*2c2f0*/  IMAD.MOV.U32 R236, RZ, RZ, 0x181f ;  /* 0x0000181fffec7424 */ /* 0x000fe200078e00ff */
[----:B------:R-:W-:Y:S02]  /*2c300*/  MOV R3, 0x2c320 ;  /* 0x0002c32000037802 */ /* 0x000fe40000000f00 */
[----:B--2---:R-:W-:Y:S05]  /*2c310*/  CALL.REL.NOINC `($__internal_93_$__cuda_sm70_shflsync_idx_p) ;  /* 0x00000a0000007944 */ /* 0x004fea0003c00000 */
[----:B------:R-:W-:Y:S01]  /*2c320*/  MOV R6, R237 ;  /* 0x000000ed00067202 */ /* 0x000fe20000000f00 */
[----:B------:R-:W-:Y:S05]  /*2c330*/  BRA `(.L_x_5919) ;  /* 0xffff6b9000007947 */ /* 0x000fea000383ffff */
.L_x_5850:
[----:B------:R-:W-:Y:S01]  /*2c340*/  IMAD.MOV.U32 R235, RZ, RZ, R33 ;  /* 0x000000ffffeb7224 */ /* 0x000fe200078e0021 */
[----:B------:R-:W-:Y:S01]  /*2c350*/  MOV R2, 0x2 ;  /* 0x0000000200027802 */ /* 0x000fe20000000f00 */
[----:B------:R-:W-:Y:S01]  /*2c360*/  IMAD.MOV.U32 R236, RZ, RZ, 0x181f ;  /* 0x0000181fffec7424 */ /* 0x000fe200078e00ff */
[----:B------:R-:W-:Y:S02]  /*2c370*/  MOV R3, 0x2c390 ;  /* 0x0002c39000037802 */ /* 0x000fe40000000f00 */
[----:B-123--:R-:W-:Y:S05]  /*2c380*/  CALL.REL.NOINC `($__internal_93_$__cuda_sm70_shflsync_idx_p) ;  /* 0x0000099000007944 */ /* 0x00efea0003c00000 */
        /* <DEDUP_REMOVED lines=15> */
.L_x_5853:
[----:B------:R-:W-:Y:S01]  /*2c480*/  IMAD.MOV.U32 R235, RZ, RZ, R32 ;  /* 0x000000ffffeb7224 */ /* 0x000fe200078e0020 */
[----:B------:R-:W-:Y:S01]  /*2c490*/  MOV R2, 0x3 ;  /* 0x0000000300027802 */ /* 0x000fe20000000f00 */
[----:B------:R-:W-:Y:S01]  /*2c4a0*/  IMAD.MOV.U32 R236, RZ, RZ, 0x181f ;  /* 0x0000181fffec7424 */ /* 0x000fe200078e00ff */
[----:B------:R-:W-:Y:S02]  /*2c4b0*/  MOV R3, 0x2c4d0 ;  /* 0x0002c4d000037802 */ /* 0x000fe40000000f00 */
[----:B----4-:R-:W-:Y:S05]  /*2c4c0*/  CALL.REL.NOINC `($__internal_93_$__cuda_sm70_shflsync_idx_p) ;  /* 0x0000085000007944 */ /* 0x010fea0003c00000 */
[----:B------:R-:W-:Y:S01]  /*2c4d0*/  MOV R9, R237 ;  /* 0x000000ed00097202 */ /* 0x000fe20000000f00 */
[----:B------:R-:W-:Y:S05]  /*2c4e0*/  BRA `(.L_x_5921) ;  /* 0xffff6f8000007947 */ /* 0x000fea000383ffff */
.L_x_5854:
[----:B------:R-:W-:Y:S01]  /*2c4f0*/  IMAD.MOV.U32 R235, RZ, RZ, R33 ;  /* 0x000000ffffeb7224 */ /* 0x000fe200078e0021 */
[----:B------:R-:W-:Y:S01]  /*2c500*/  MOV R2, 0x3 ;  /* 0x0000000300027802 */ /* 0x000fe20000000f00 */
[----:B------:R-:W-:Y:S01]  /*2c510*/  IMAD.MOV.U32 R236, RZ, RZ, 0x181f ;  /* 0x0000181fffec7424 */ /* 0x000fe200078e00ff */
[----:B------:R-:W-:Y:S02]  /*2c520*/  MOV R3, 0x2c540 ;  /* 0x0002c54000037802 */ /* 0x000fe40000000f00 */
[----:B-12-4-:R-:W-:Y:S05]  /*2c530*/  CALL.REL.NOINC `($__internal_93_$__cuda_sm70_shflsync_idx_p) ;  /* 0x000007e000007944 */ /* 0x016fea0003c00000 */
[----:B------:R-:W-:Y:S01]  /*2c540*/  IMAD.MOV.U32 R235, RZ, RZ, R26 ;  /* 0x000000ffffeb7224 */ /* 0x000fe200078e001a */
[----:B------:R-:W-:Y:S01]  /*2c550*/  MOV R236, 0x181f ;  /* 0x0000181f00ec7802 */ /* 0x000fe20000000f00 */
[----:B------:R-:W-:Y:S01]  /*2c560*/  IMAD.MOV.U32 R2, RZ, RZ, 0x3 ;  /* 0x00000003ff027424 */ /* 0x000fe200078e00ff */
[----:B------:R-:W-:-:S02]  /*2c570*/  MOV R8, R237 ;  /* 0x000000ed00087202 */ /* 0x000fc40000000f00 */
[----:B------:R-:W-:Y:S02]  /*2c580*/  MOV R3, 0x2c5a0 ;  /* 0x0002c5a000037802 */ /* 0x000fe40000000f00 */
[----:B------:R-:W-:Y:S05]  /*2c590*/  CALL.REL.NOINC `($__internal_93_$__cuda_sm70_shflsync_idx_p) ;  /* 0x0000078000007944 */ /* 0x000fea0003c00000 */
[----:B------:R-:W-:Y:S01]  /*2c5a0*/  IMAD.MOV.U32 R10, RZ, RZ, R237 ;  /* 0x000000ffff0a7224 */ /* 0x000fe200078e00ed */
[----:B------:R-:W-:Y:S01]  /*2c5b0*/  MOV R2, 0x3 ;  /* 0x0000000300027802 */ /* 0x000fe20000000f00 */
[----:B------:R-:W-:Y:S01]  /*2c5c0*/  IMAD.MOV.U32 R235, RZ, RZ, R34 ;  /* 0x000000ffffeb7224 */ /* 0x000fe200078e0022 */
[----:B------:R-:W-:Y:S02]  /*2c5d0*/  MOV R236, 0x181f ;  /* 0x0000181f00ec7802 */ /* 0x000fe40000000f00 */
[----:B------:R-:W-:Y:S02]  /*2c5e0*/  MOV R3, 0x2c600 ;  /* 0x0002c60000037802 */ /* 0x000fe40000000f00 */
[----:B------:R-:W-:Y:S05]  /*2c5f0*/  CALL.REL.NOINC `($__internal_93_$__cuda_sm70_shflsync_idx_p) ;  /* 0x0000072000007944 */ /* 0x000fea0003c00000 */
[----:B------:R-:W-:Y:S01]  /*2c600*/  MOV R2, R237 ;  /* 0x000000ed00027202 */ /* 0x000fe20000000f00 */
[----:B------:R-:W-:Y:S05]  /*2c610*/  BRA `(.L_x_5922) ;  /* 0xffff6e9000007947 */ /* 0x000fea000383ffff */
.L_x_5887:
[----:B------:R-:W-:Y:S01]  /*2c620*/  IMAD.MOV.U32 R235, RZ, RZ, R25 ;  /* 0x000000ffffeb7224 */ /* 0x000fe200078e0019 */
[----:B------:R-:W-:Y:S01]  /*2c630*/  MOV R2, RZ ;  /* 0x000000ff00027202 */ /* 0x000fe20000000f00 */
[----:B------:R-:W-:Y:S01]  /*2c640*/  IMAD.MOV.U32 R236, RZ, RZ, 0x181f ;  /* 0x0000181fffec7424 */ /* 0x000fe200078e00ff */
[----:B------:R-:W-:Y:S02]  /*2c650*/  MOV R3, 0x2c670 ;  /* 0x0002c67000037802 */ /* 0x000fe40000000f00 */
[----:B------:R-:W-:Y:S05]  /*2c660*/  CALL.REL.NOINC `($__internal_93_$__cuda_sm70_shflsync_idx_p) ;  /* 0x000006b000007944 */ /* 0x000fea0003c00000 */
[----:B------:R-:W-:Y:S01]  /*2c670*/  MOV R4, R237 ;  /* 0x000000ed00047202 */ /* 0x000fe20000000f00 */
[----:B------:R-:W-:Y:S05]  /*2c680*/  BRA `(.L_x_5923) ;  /* 0xffffaa2000007947 */ /* 0x000fea000383ffff */
.L_x_5888:
[----:B------:R-:W-:Y:S01]  /*2c690*/  IMAD.MOV.U32 R235, RZ, RZ, R26 ;  /* 0x000000ffffeb7224 */ /* 0x000fe200078e001a */
[----:B------:R-:W-:Y:S01]  /*2c6a0*/  MOV R2, RZ ;  /* 0x000000ff00027202 */ /* 0x000fe20000000f00 */
[----:B------:R-:W-:Y:S01]  /*2c6b0*/  IMAD.MOV.U32 R236, RZ, RZ, 0x181f ;  /* 0x0000181fffec7424 */ /* 0x000fe200078e00ff */
[----:B------:R-:W-:-:S02]  /*2c6c0*/  MOV R3, 0x2c6e0 ;  /* 0x0002c6e000037802 */ /* 0x000fc40000000f00 */
        /* <DEDUP_REMOVED lines=16> */
.L_x_5891:
[----:B------:R-:W-:Y:S01]  /*2c7d0*/  IMAD.MOV.U32 R235, RZ, RZ, R25 ;  /* 0x000000ffffeb7224 */ /* 0x000fe200078e0019 */
[----:B------:R-:W-:Y:S01]  /*2c7e0*/  MOV R2, 0x1 ;  /* 0x0000000100027802 */ /* 0x000fe20000000f00 */
[----:B------:R-:W-:Y:S01]  /*2c7f0*/  IMAD.MOV.U32 R236, RZ, RZ, 0x181f ;  /* 0x0000181fffec7424 */ /* 0x000fe200078e00ff */
[----:B------:R-:W-:Y:S02]  /*2c800*/  MOV R3, 0x2c820 ;  /* 0x0002c82000037802 */ /* 0x000fe40000000f00 */
[----:B---34-:R-:W-:Y:S05]  /*2c810*/  CALL.REL.NOINC `($__internal_93_$__cuda_sm70_shflsync_idx_p) ;  /* 0x0000050000007944 */ /* 0x018fea0003c00000 */
        /* <DEDUP_REMOVED lines=20> */
.L_x_5894:
[----:B------:R-:W-:Y:S01]  /*2c960*/  IMAD.MOV.U32 R235, RZ, RZ, R25 ;  /* 0x000000ffffeb7224 */ /* 0x000fe200078e0019 */
[----:B------:R-:W-:Y:S01]  /*2c970*/  MOV R2, 0x2 ;  /* 0x0000000200027802 */ /* 0x000fe20000000f00 */
[----:B------:R-:W-:Y:S01]  /*2c980*/  IMAD.MOV.U32 R236, RZ, RZ, 0x181f ;  /* 0x0000181fffec7424 */ /* 0x000fe200078e00ff */
[----:B------:R-:W-:Y:S02]  /*2c990*/  MOV R3, 0x2c9b0 ;  /* 0x0002c9b000037802 */ /* 0x000fe40000000f00 */
[----:B----4-:R-:W-:Y:S05]  /*2c9a0*/  CALL.REL.NOINC `($__internal_93_$__cuda_sm70_shflsync_idx_p) ;  /* 0x0000037000007944 */ /* 0x010fea0003c00000 */
[----:B------:R-:W-:Y:S01]  /*2c9b0*/  MOV R4, R237 ;  /* 0x000000ed00047202 */ /* 0x000fe20000000f00 */
[----:B------:R-:W-:Y:S05]  /*2c9c0*/  BRA `(.L_x_5926) ;  /* 0xffffaf6000007947 */ /* 0x000fea000383ffff */
.L_x_5895:
[----:B------:R-:W-:Y:S01]  /*2c9d0*/  IMAD.MOV.U32 R235, RZ, RZ, R26 ;  /* 0x000000ffffeb7224 */ /* 0x000fe200078e001a */
[----:B------:R-:W-:Y:S01]  /*2c9e0*/  MOV R2, 0x2 ;  /* 0x0000000200027802 */ /* 0x000fe20000000f00 */
[----:B------:R-:W-:Y:S01]  /*2c9f0*/  IMAD.MOV.U32 R236, RZ, RZ, 0x181f ;  /* 0x0000181fffec7424 */ /* 0x000fe200078e00ff */
[----:B------:R-:W-:-:S02]  /*2ca00*/  MOV R3, 0x2ca20 ;  /* 0x0002ca2000037802 */ /* 0x000fc40000000f00 */
[----:B-12-4-:R-:W-:Y:S05]  /*2ca10*/  CALL.REL.NOINC `($__internal_93_$__cuda_sm70_shflsync_idx_p) ;  /* 0x0000030000007944 */ /* 0x016fea0003c00000 */
        /* <DEDUP_REMOVED lines=15> */
.L_x_5898:
[----:B------:R-:W-:Y:S01]  /*2cb10*/  IMAD.MOV.U32 R235, RZ, RZ, R25 ;  /* 0x000000ffffeb7224 */ /* 0x000fe200078e0019 */
[----:B------:R-:W-:Y:S01]  /*2cb20*/  MOV R2, 0x3 ;  /* 0x0000000300027802 */ /* 0x000fe20000000f00 */
[----:B------:R-:W-:Y:S01]  /*2cb30*/  IMAD.MOV.U32 R236, RZ, RZ, 0x181f ;  /* 0x0000181fffec7424 */ /* 0x000fe200078e00ff */
[----:B------:R-:W-:Y:S02]  /*2cb40*/  MOV R3, 0x2cb60 ;  /* 0x0002cb6000037802 */ /* 0x000fe40000000f00 */
[----:B---34-:R-:W-:Y:S05]  /*2cb50*/  CALL.REL.NOINC `($__internal_93_$__cuda_sm70_shflsync_idx_p) ;  /* 0x000001c000007944 */ /* 0x018fea0003c00000 */
[----:B------:R-:W-:Y:S01]  /*2cb60*/  MOV R4, R237 ;  /* 0x000000ed00047202 */ /* 0x000fe20000000f00 */
[----:B------:R-:W-:Y:S05]  /*2cb70*/  BRA `(.L_x_5928) ;  /* 0xffffb23000007947 */ /* 0x000fea000383ffff */
.L_x_5899:
[----:B------:R-:W-:Y:S01]  /*2cb80*/  IMAD.MOV.U32 R235, RZ, RZ, R26 ;  /* 0x000000ffffeb7224 */ /* 0x000fe200078e001a */
[----:B------:R-:W-:Y:S01]  /*2cb90*/  MOV R2, 0x3 ;  /* 0x0000000300027802 */ /* 0x000fe20000000f00 */
[----:B------:R-:W-:Y:S01]  /*2cba0*/  IMAD.MOV.U32 R236, RZ, RZ, 0x181f ;  /* 0x0000181fffec7424 */ /* 0x000fe200078e00ff */
[----:B------:R-:W-:Y:S02]  /*2cbb0*/  MOV R3, 0x2cbd0 ;  /* 0x0002cbd000037802 */ /* 0x000fe40000000f00 */
[----:B-1234-:R-:W-:Y:S05]  /*2cbc0*/  CALL.REL.NOINC `($__internal_93_$__cuda_sm70_shflsync_idx_p) ;  /* 0x0000015000007944 */ /* 0x01efea0003c00000 */
        /* <DEDUP_REMOVED lines=15> */
        .weak           $__internal_92_$__cuda_sm70_shflsync_bfly_p
        .type           $__internal_92_$__cuda_sm70_shflsync_bfly_p,@function
        .size           $__internal_92_$__cuda_sm70_shflsync_bfly_p,($__internal_93_$__cuda_sm70_shflsync_idx_p - $__internal_92_$__cuda_sm70_shflsync_bfly_p)
$__internal_92_$__cuda_sm70_shflsync_bfly_p:
[----:B------:R-:W-:Y:S02]  /*2ccc0*/  MOV R172, 0x1f ;  /* 0x0000001f00ac7802 */ /* 0x000fe40000000f00 */
[----:B------:R-:W-:-:S04]  /*2ccd0*/  MOV R173, 0xffffffff ;  /* 0xffffffff00ad7802 */ /* 0x000fc80000000f00 */
[----:B------:R-:W-:Y:S04]  /*2cce0*/  WARPSYNC R173 ;  /* 0x000000ad00007348 */ /* 0x000fe80003800000 */
[----:B------:R1:W2:Y:S02]  /*2ccf0*/  SHFL.BFLY PT, R172, R0, R3, R172 ;  /* 0x0c00000300ac7389 */ /* 0x0002a400000e00ac */
[----:B-1----:R-:W-:-:S04]  /*2cd00*/  MOV R3, 0x0 ;  /* 0x0000000000037802 */ /* 0x002fc80000000f00 */
[----:B--2---:R-:W-:Y:S05]  /*2cd10*/  RET.REL.NODEC R2 `(_ZN7cutlass13device_kernelIN5flash19enable_sm80_to_sm89INS1_16FlashAttnFwdSm80INS1_25CollectiveMainloopFwdSm80ILi8ELi1ELb0EN4cute5tupleIJNS5_1CILi128EEENS7_ILi48EEENS7_ILi256EEEEEELi256ENS_10bfloat16_tEfNS_4arch4Sm80ELb0ELb1ELb0ELb1ELb1ELb1ELb1ELb1EEENS1_21CollectiveEpilogueFwdINS6_IJS8_SA_S9_EEENS6_IJNS7_ILi1EEESI_SI_EEESC_SE_Li256ELb1ELb1ELb1ELb0EEENS1_36VarlenDynamicPersistentTileSchedulerILi128ELi48ELi256ELi256ELb1ELb1ELb0ELb1ELb0ELb1EEEEEEEEEvNT_6ParamsE) ;  /* 0xfffd32e002007950 */ /* 0x004fea0003c3ffff */
        .weak           $__internal_93_$__cuda_sm70_shflsync_idx_p
        .type           $__internal_93_$__cuda_sm70_shflsync_idx_p,@function
        .size           $__internal_93_$__cuda_sm70_shflsync_idx_p,($__internal_94_$__cuda_sm70_shflsync_up_p - $__internal_93_$__cuda_sm70_shflsync_idx_p)
$__internal_93_$__cuda_sm70_shflsync_idx_p:
[----:B------:R-:W-:-:S04]  /*2cd20*/  MOV R237, 0xffffffff ;  /* 0xffffffff00ed7802 */ /* 0x000fc80000000f00 */
[----:B------:R-:W-:Y:S04]  /*2cd30*/  WARPSYNC R237 ;  /* 0x000000ed00007348 */ /* 0x000fe80003800000 */
[----:B------:R1:W2:Y:S02]  /*2cd40*/  SHFL.IDX PT, R237, R235, R2, R236 ;  /* 0x00000002ebed7389 */ /* 0x0002a400000e00ec */
[----:B-1----:R-:W-:Y:S02]  /*2cd50*/  MOV R2, R3 ;  /* 0x0000000300027202 */ /* 0x002fe40000000f00 */
[----:B------:R-:W-:-:S04]  /*2cd60*/  MOV R3, 0x0 ;  /* 0x0000000000037802 */ /* 0x000fc80000000f00 */
[----:B--2---:R-:W-:Y:S05]  /*2cd70*/  RET.REL.NODEC R2 `(_ZN7cutlass13device_kernelIN5flash19enable_sm80_to_sm89INS1_16FlashAttnFwdSm80INS1_25CollectiveMainloopFwdSm80ILi8ELi1ELb0EN4cute5tupleIJNS5_1CILi128EEENS7_ILi48EEENS7_ILi256EEEEEELi256ENS_10bfloat16_tEfNS_4arch4Sm80ELb0ELb1ELb0ELb1ELb1ELb1ELb1ELb1EEENS1_21CollectiveEpilogueFwdINS6_IJS8_SA_S9_EEENS6_IJNS7_ILi1EEESI_SI_EEESC_SE_Li256ELb1ELb1ELb1ELb0EEENS1_36VarlenDynamicPersistentTileSchedulerILi128ELi48ELi256ELi256ELb1ELb1ELb0ELb1ELb0ELb1EEEEEEEEEvNT_6ParamsE) ;  /* 0xfffd328002007950 */ /* 0x004fea0003c3ffff */
        .weak           $__internal_94_$__cuda_sm70_shflsync_up_p
        .type           $__internal_94_$__cuda_sm70_shflsync_up_p,@function
        .size           $__internal_94_$__cuda_sm70_shflsync_up_p,($__internal_95_$__cuda_sm70_votesync_ballot - $__internal_94_$__cuda_sm70_shflsync_up_p)
$__internal_94_$__cuda_sm70_shflsync_up_p:
[----:B------:R-:W-:Y:S02]  /*2cd80*/  MOV R4, RZ ;  /* 0x000000ff00047202 */ /* 0x000fe40000000f00 */
[----:B------:R-:W-:-:S04]  /*2cd90*/  MOV R15, 0xffffffff ;  /* 0xffffffff000f7802 */ /* 0x000fc80000000f00 */
[----:B------:R-:W-:Y:S04]  /*2cda0*/  WARPSYNC R15 ;  /* 0x0000000f00007348 */ /* 0x000fe80003800000 */
[----:B------:R1:W2:Y:S02]  /*2cdb0*/  SHFL.UP PT, R4, R0, R3, R4 ;  /* 0x0400000300047389 */ /* 0x0002a400000e0004 */
[----:B-1----:R-:W-:-:S04]  /*2cdc0*/  MOV R3, 0x0 ;  /* 0x0000000000037802 */ /* 0x002fc80000000f00 */
[----:B--2---:R-:W-:Y:S05]  /*2cdd0*/  RET.REL.NODEC R2 `(_ZN7cutlass13device_kernelIN5flash19enable_sm80_to_sm89INS1_16FlashAttnFwdSm80INS1_25CollectiveMainloopFwdSm80ILi8ELi1ELb0EN4cute5tupleIJNS5_1CILi128EEENS7_ILi48EEENS7_ILi256EEEEEELi256ENS_10bfloat16_tEfNS_4arch4Sm80ELb0ELb1ELb0ELb1ELb1ELb1ELb1ELb1EEENS1_21CollectiveEpilogueFwdINS6_IJS8_SA_S9_EEENS6_IJNS7_ILi1EEESI_SI_EEESC_SE_Li256ELb1ELb1ELb1ELb0EEENS1_36VarlenDynamicPersistentTileSchedulerILi128ELi48ELi256ELi256ELb1ELb1ELb0ELb1ELb0ELb1EEEEEEEEEvNT_6ParamsE) ;  /* 0xfffd322002007950 */ /* 0x004fea0003c3ffff */
        .weak           $__internal_95_$__cuda_sm70_votesync_ballot
        .type           $__internal_95_$__cuda_sm70_votesync_ballot,@function
        .size           $__internal_95_$__cuda_sm70_votesync_ballot,(.L_x_6611 - $__internal_95_$__cuda_sm70_votesync_ballot)
$__internal_95_$__cuda_sm70_votesync_ballot:
[----:B------:R-:W-:Y:S01]  /*2cde0*/  ISETP.NE.U32.AND P0, PT, R0, 0x1, PT ;  /* 0x000000010000780c */ /* 0x000fe20003f05070 */
[----:B------:R-:W-:-:S04]  /*2cdf0*/  IMAD.MOV.U32 R3, RZ, RZ, -0x1 ;  /* 0xffffffffff037424 */ /* 0x000fc800078e00ff */
[----:B------:R-:W-:Y:S08]  /*2ce00*/  WARPSYNC R3 ;  /* 0x0000000300007348 */ /* 0x000ff00003800000 */
[----:B------:R-:W-:-:S04]  /*2ce10*/  VOTE.ANY R0, PT, !P0 ;  /* 0x0000000000007806 */ /* 0x000fc800040e0100 */
[----:B------:R-:W-:Y:S01]  /*2ce20*/  LOP3.LUT R0, R0, R3, RZ, 0xc0, !PT ;  /* 0x0000000300007212 */ /* 0x000fe200078ec0ff */
[----:B------:R-:W-:-:S04]  /*2ce30*/  IMAD.MOV.U32 R3, RZ, RZ, 0x0 ;  /* 0x00000000ff037424 */ /* 0x000fc800078e00ff */
[----:B------:R-:W-:Y:S05]  /*2ce40*/  RET.REL.NODEC R2 `(_ZN7cutlass13device_kernelIN5flash19enable_sm80_to_sm89INS1_16FlashAttnFwdSm80INS1_25CollectiveMainloopFwdSm80ILi8ELi1ELb0EN4cute5tupleIJNS5_1CILi128EEENS7_ILi48EEENS7_ILi256EEEEEELi256ENS_10bfloat16_tEfNS_4arch4Sm80ELb0ELb1ELb0ELb1ELb1ELb1ELb1ELb1EEENS1_21CollectiveEpilogueFwdINS6_IJS8_SA_S9_EEENS6_IJNS7_ILi1EEESI_SI_EEESC_SE_Li256ELb1ELb1ELb1ELb0EEENS1_36VarlenDynamicPersistentTileSchedulerILi128ELi48ELi256ELi256ELb1ELb1ELb0ELb1ELb0ELb1EEEEEEEEEvNT_6ParamsE) ;  /* 0xfffd31b002007950 */ /* 0x000fea0003c3ffff */
.L_x_5930:
        /* <DEDUP_REMOVED lines=11> */
.L_x_6611:


//--------------------- .text._ZN7cutlass13device_kernelIN5flash19enable_sm80_to_sm89INS1_16FlashAttnFwdSm80INS1_25CollectiveMainloopFwdSm80ILi8ELi1ELb0EN4cute5tupleIJNS5_1CILi128EEENS7_ILi96EEENS7_ILi256EEEEEELi256ENS_10bfloat16_tEfNS_4arch4Sm80ELb1ELb0ELb0ELb0ELb1ELb0ELb1ELb1EEENS1_21CollectiveEpilogueFwdINS6_IJS8_SA_S9_EEENS6_IJNS7_ILi1EEESI_SI_EEESC_SE_Li256ELb0ELb1ELb1ELb0EEENS1_30DynamicPersistentTileSchedulerILi256ELi256ELb1ELb1ELb0EEEEEEEEEvNT_6ParamsE --------------------------
	.section	.text._ZN7cutlass13device_kernelIN5flash19enable_sm80_to_sm89INS1_16FlashAttnFwdSm80INS1_25CollectiveMainloopFwdSm80ILi8ELi1ELb0EN4cute5tupleIJNS5_1CILi128EEENS7_ILi96EEENS7_ILi256EEEEEELi256ENS_10bfloat16_tEfNS_4arch4Sm80ELb1ELb0ELb0ELb0ELb1ELb0ELb1ELb1EEENS1_21CollectiveEpilogueFwdINS6_IJS8_SA_S9_EEENS6_IJNS7_ILi1EEESI_SI_EEESC_SE_Li256ELb0ELb1ELb1ELb0EEENS1_30DynamicPersistentTileSchedulerILi256ELi256ELb1ELb1ELb0EEEEEEEEEvNT_6ParamsE,"ax",@progbits
	.sectioninfo	@"SHI_REGISTERS=255"
	.align	128
.text._ZN7cutlass13device_kernelIN5flash19enable_sm80_to_sm89INS1_16FlashAttnFwdSm80INS1_25CollectiveMainloopFwdSm80ILi8ELi1ELb0EN4cute5tupleIJNS5_1CILi128EEENS7_ILi96EEENS7_ILi256EEEEEELi256ENS_10bfloat16_tEfNS_4arch4Sm80ELb1ELb0ELb0ELb0ELb1ELb0ELb1ELb1EEENS1_21CollectiveEpilogueFwdINS6_IJS8_SA_S9_EEENS6_IJNS7_ILi1EEESI_SI_EEESC_SE_Li256ELb0ELb1ELb1ELb0EEENS1_30DynamicPersistentTileSchedulerILi256ELi256ELb1ELb1ELb0EEEEEEEEEvNT_6ParamsE:
        .type           _ZN7cutlass13device_kernelIN5flash19enable_sm80_to_sm89INS1_16FlashAttnFwdSm80INS1_25CollectiveMainloopFwdSm80ILi8ELi1ELb0EN4cute5tupleIJNS5_1CILi128EEENS7_ILi96EEENS7_ILi256EEEEEELi256ENS_10bfloat16_tEfNS_4arch4Sm80ELb1ELb0ELb0ELb0ELb1ELb0ELb1ELb1EEENS1_21CollectiveEpilogueFwdINS6_IJS8_SA_S9_EEENS6_IJNS7_ILi1EEESI_SI_EEESC_SE_Li256ELb0ELb1ELb1ELb0EEENS1_30DynamicPersistentTileSchedulerILi256ELi256ELb1ELb1ELb0EEEEEEEEEvNT_6ParamsE,@function
        .size           _ZN7cutlass13device_kernelIN5flash19enable_sm80_to_sm89INS1_16FlashAttnFwdSm80INS1_25CollectiveMainloopFwdSm80ILi8ELi1ELb0EN4cute5tupleIJNS5_1CILi128EEENS7_ILi96EEENS7_ILi256EEEEEELi256ENS_10bfloat16_tEfNS_4arch4Sm80ELb1ELb0ELb0ELb0ELb1ELb0ELb1ELb1EEENS1_21CollectiveEpilogueFwdINS6_IJS8_SA_S9_EEENS6_IJNS7_ILi1EEESI_SI_EEESC_SE_Li256ELb0ELb1ELb1ELb0EEENS1_30DynamicPersistentTileSchedulerILi256ELi256ELb1ELb1ELb0EEEEEEEEEvNT_6ParamsE,(.L_x_6617 - _ZN7cutlass13device_kernelIN5flash19enable_sm80_to_sm89INS1_16FlashAttnFwdSm80INS1_25CollectiveMainloopFwdSm80ILi8ELi1ELb0EN4cute5tupleIJNS5_1CILi128EEENS7_ILi96EEENS7_ILi256EEEEEELi256ENS_10bfloat16_tEfNS_4arch4Sm80ELb1ELb0ELb0ELb0ELb1ELb0ELb1ELb1EEENS1_21CollectiveEpilogueFwdINS6_IJS8_SA_S9_EEENS6_IJNS7_ILi1EEESI_SI_EEESC_SE_Li256ELb0ELb1ELb1ELb0EEENS1_30DynamicPersistentTileSchedulerILi256ELi256ELb1ELb1ELb0EEEEEEEEEvNT_6ParamsE)
        .other          _ZN7cutlass13device_kernelIN5flash19enable_sm80_to_sm89INS1_16FlashAttnFwdSm80INS1_25CollectiveMainloopFwdSm80ILi8ELi1ELb0EN4cute5tupleIJNS5_1CILi128EEENS7_ILi96EEENS7_ILi256EEEEEELi256ENS_10bfloat16_tEfNS_4arch4Sm80ELb1ELb0ELb0ELb0ELb1ELb0ELb1ELb1EEENS1_21CollectiveEpilogueFwdINS6_IJS8_SA_S9_EEENS6_IJNS7_ILi1EEESI_SI_EEESC_SE_Li256ELb0ELb1ELb1ELb0EEENS1_30DynamicPersistentTileSchedulerILi256ELi256ELb1ELb1ELb0EEEEEEEEEvNT_6ParamsE,@"STO_CUDA_ENTRY STV_DEFAULT"
_ZN7cutlass13device_kernelIN5flash19enable_sm80_to_sm89INS1_16FlashAttnFwdSm80INS1_25CollectiveMainloopFwdSm80ILi8ELi1ELb0EN4cute5tupleIJNS5_1CILi128EEENS7_ILi96EEENS7_ILi256EEEEEELi256ENS_10bfloat16_tEfNS_4arch4Sm80ELb1ELb0ELb0ELb0ELb1ELb0ELb1ELb1EEENS1_21CollectiveEpilogueFwdINS6_IJS8_SA_S9_EEENS6_IJNS7_ILi1EEESI_SI_EEESC_SE_Li256ELb0ELb1ELb1ELb0EEENS1_30DynamicPersistentTileSchedulerILi256ELi256ELb1ELb1ELb0EEEEEEEEEvNT_6ParamsE:
        /* <DEDUP_REMOVED lines=38> */
[----:B------:R-:W-:Y:S01]  /*0260*/  STL [R1], R18 ;  /* 0x0000001201007387 */ /* 0x000fe20000100800 */
        /* <DEDUP_REMOVED lines=54> */
[C---:B------:R-:W-:Y:S01]  /*05d0*/  IADD3 R33, R2.reuse, 0x8, RZ ;  /* 0x0000000802217810 */ /* 0x040fe20007ffe0ff */
[----:B------:R-:W-:Y:S01]  /*05e0*/  IMAD.IADD R224, R223, 0x1, R220 ;  /* 0x00000001dfe07824 */ /* 0x000fe200078e02dc */
[----:B------:R-:W-:Y:S01]  /*05f0*/  IADD3 R32, R2, 0x10, RZ ;  /* 0x0000001002207810 */ /* 0x000fe20007ffe0ff */
        /* <DEDUP_REMOVED lines=140> */
.L_x_5988:
        /* <DEDUP_REMOVED lines=19> */
.L_x_5932:
[----:B------:R-:W-:-:S04]  /*0ff0*/  MOV R0, c[0x0][0x554] ;  /* 0x0001550000007a02 */ /* 0x000fc80000000f00 */
[----:B------:R-:W-:Y:S02]  /*1000*/  ISETP.NE.AND P0, PT, R0, 0x1, PT ;  /* 0x000000010000780c */ /* 0x000fe40003f05270 */
[----:B------:R-:W-:-:S11]  /*1010*/  MOV R0, R2 ;  /* 0x0000000200007202 */ /* 0x000fd60000000f00 */
[----:B------:R-:W-:-:S05]  /*1020*/  @P0 IMAD.HI.U32 R4, R2, c[0x0][0x558], RZ ;  /* 0x0001560002040a27 */ /* 0x000fca00078e00ff */
[----:B------:R-:W-:-:S05]  /*1030*/  @P0 SHF.R.U32.HI R0, RZ, c[0x0][0x55c], R4 ;  /* 0x00015700ff000a19 */ /* 0x000fca0000011604 */
[----:B------:R-:W-:Y:S02]  /*1040*/  IMAD R4, R0, c[0x0][0x554], RZ ;  /* 0x0001550000047a24 */ /* 0x000fe400078e02ff */
.L_x_5933:
[----:B------:R-:W-:Y:S05]  /*1050*/  BSYNC B0 ;  /* 0x0000000000007941 */ /* 0x000fea0003800000 */
.L_x_5931:
[----:B------:R-:W2:Y:S01]  /*1060*/  LDL.LU R6, [R1+0x70] ;  /* 0x0000700001067983 */ /* 0x000ea20000300800 */
[----:B------:R-:W-:Y:S01]  /*1070*/  IMAD.MOV.U32 R5, RZ, RZ, c[0x0][0x548] ;  /* 0x00015200ff057624 */ /* 0x000fe200078e00ff */
[----:B------:R-:W-:Y:S01]  /*1080*/  ISETP.NE.U32.AND P0, PT, RZ, c[0x0][0x370], PT ;  /* 0x0000dc00ff007a0c */ /* 0x000fe20003f05070 */
        /* <DEDUP_REMOVED lines=12> */
[----:B------:R-:W-:Y:S01]  /*1150*/  IMAD.MOV.U32 R4, RZ, RZ, c[0x0][0x2c4] ;  /* 0x0000b100ff047624 */ /* 0x000fe200078e00ff */
[----:B------:R-:W-:Y:S01]  /*1160*/  BSSY B0, `(.L_x_5934) ;  /* 0x0000047000007945 */ /* 0x000fe20003800000 */
[----:B------:R-:W-:-:S03]  /*1170*/  IMAD.MOV.U32 R12, RZ, RZ, R0 ;  /* 0x000000ffff0c7224 */ /* 0x000fc600078e0000 */
        /* <DEDUP_REMOVED lines=9> */
[----:B------:R-:W-:-:S05]  /*1210*/  @P0 SHF.R.U32.HI R12, RZ, c[0x0][0x544], R3 ;  /* 0x00015100ff0c0a19 */ /* 0x000fca0000011603 */
[----:B------:R-:W-:Y:S01]  /*1220*/  IMAD R0, R12, c[0x0][0x53c], R0 ;  /* 0x00014f000c007a24 */ /* 0x000fe200078e0200 */
[----:B------:R-:W-:Y:S04]  /*1230*/  STL [R1+0x6c], R12 ;  /* 0x00006c0c01007387 */ /* 0x000fe80000100800 */
[----:B------:R-:W-:-:S04]  /*1240*/  SHF.L.U32 R17, R0, 0x7, RZ ;  /* 0x0000000700117819 */ /* 0x000fc800000006ff */
[----:B------:R-:W-:Y:S01]  /*1250*/  IADD3 R0, R17, 0x7f, RZ ;  /* 0x0000007f11007810 */ /* 0x000fe20007ffe0ff */
[----:B------:R-:W-:Y:S04]  /*1260*/  STL [R1+0x74], R17 ;  /* 0x0000741101007387 */ /* 0x000fe80000100800 */
[----:B------:R-:W-:-:S05]  /*1270*/  @P3 IMAD.HI.U32 R3, R0, c[0x0][0x2c8], RZ ;  /* 0x0000b20000033a27 */ /* 0x000fca00078e00ff */
[----:B------:R-:W-:Y:S02]  /*1280*/  @P3 SHF.R.U32.HI R0, RZ, c[0x0][0x2cc], R3 ;  /* 0x0000b300ff003a19 */ /* 0x000fe40000011603 */
[----:B--2---:R-:W-:-:S04]  /*1290*/  LOP3.LUT R6, R6, 0xfffffffd, RZ, 0xc0, !PT ;  /* 0xfffffffd06067812 */ /* 0x004fc800078ec0ff */
[----:B------:R-:W-:-:S05]  /*12a0*/  @P3 LOP3.LUT R6, R6, 0x2, RZ, 0xfc, !PT ;  /* 0x0000000206063812 */ /* 0x000fca00078efcff */
[----:B------:R1:W-:Y:S02]  /*12b0*/  STL [R1+0x70], R6 ;  /* 0x0000700601007387 */ /* 0x0003e40000100800 */
[C---:B-1----:R-:W-:Y:S02]  /*12c0*/  IMAD R6, R2.reuse, c[0x0][0x1d0], RZ ;  /* 0x0000740002067a24 */ /* 0x042fe400078e02ff */
[----:B---3--:R1:W-:Y:S01]  /*12d0*/  STL [R1+0x34], R7 ;  /* 0x0000340701007387 */ /* 0x0083e20000100800 */
[----:B------:R-:W-:Y:S02]  /*12e0*/  IMAD R2, R2, c[0x0][0x1d0], R4 ;  /* 0x0000740002027a24 */ /* 0x000fe400078e0204 */
[----:B------:R-:W-:Y:S02]  /*12f0*/  IADD3 R3, R6, 0x5f, RZ ;  /* 0x0000005f06037810 */ /* 0x000fe40007ffe0ff */
[----:B------:R-:W-:-:S03]  /*1300*/  IMAD.IADD R2, R2, 0x1, R0 ;  /* 0x0000000102027824 */ /* 0x000fc600078e0200 */
[----:B------:R-:W-:-:S04]  /*1310*/  IMAD.HI R0, R3, 0x2aaaaaab, RZ ;  /* 0x2aaaaaab03007827 */ /* 0x000fc800078e02ff */
[----:B------:R-:W-:Y:S01]  /*1320*/  IMAD.HI R3, R2, 0x2aaaaaab, RZ ;  /* 0x2aaaaaab02037827 */ /* 0x000fe200078e02ff */
[----:B------:R-:W-:-:S04]  /*1330*/  SHF.R.U32.HI R2, RZ, 0x1f, R0 ;  /* 0x0000001fff027819 */ /* 0x000fc80000011600 */
[----:B------:R-:W-:Y:S02]  /*1340*/  SHF.R.U32.HI R4, RZ, 0x1f, R3 ;  /* 0x0000001fff047819 */ /* 0x000fe40000011603 */
[----:B------:R-:W-:Y:S02]  /*1350*/  LEA.HI.SX32 R0, R0, R2, 0x1c ;  /* 0x0000000200007211 */ /* 0x000fe400078fe2ff */
[----:B------:R-:W-:-:S04]  /*1360*/  LEA.HI.SX32 R2, R3, R4, 0x1c ;  /* 0x0000000403027211 */ /* 0x000fc800078fe2ff */
        /* <DEDUP_REMOVED lines=38> */
.L_x_5935:
[----:B------:R-:W-:Y:S05]  /*15d0*/  BSYNC B0 ;  /* 0x0000000000007941 */ /* 0x000fea0003800000 */
.L_x_5934:
        /* <DEDUP_REMOVED lines=75> */
[----:B------:R-:W3:Y:S01]  /*1a90*/  LDL R12, [R1] ;  /* 0x00000000010c7983 */ /* 0x000ee20000100800 */
        /* <DEDUP_REMOVED lines=51> */
.L_x_5989:
[----:B------:R-:W-:Y:S05]  /*1dd0*/  BRA.DIV ~URZ, `(.L_x_5938) ;  /* 0x00012ae27f007947 */ /* 0x000fea000b800000 */
[----:B------:R4:W1:Y:S02]  /*1de0*/  SHFL.IDX PT, R0, R13, RZ, 0x181f ;  /* 0x00181fff0d007589 */ /* 0x00086400000e0000 */
.L_x_5990:
        /* <DEDUP_REMOVED lines=11> */
[----:B------:R-:W2:Y:S04]  /*1ea0*/  LDL R6, [R1] ;  /* 0x0000000001067983 */ /* 0x000ea80000100800 */
        /* <DEDUP_REMOVED lines=22> */
.L_x_5940:
[----:B------:R-:W-:Y:S05]  /*2010*/  BSYNC B0 ;  /* 0x0000000000007941 */ /* 0x000fea0003800000 */
.L_x_5939:
[----:B------:R-:W-:Y:S05]  /*2020*/  BRA.DIV ~URZ, `(.L_x_5941) ;  /* 0x000128f27f007947 */ /* 0x000fea000b800000 */
[----:B---3--:R2:W3:Y:S04]  /*2030*/  SHFL.IDX PT, R4, R5, 0x1, 0x181f ;  /* 0x00381f0005047f89 */ /* 0x0084e800000e0000 */
[----:B------:R2:W4:Y:S02]  /*2040*/  SHFL.IDX PT, R0, R13, 0x1, 0x181f ;  /* 0x00381f000d007f89 */ /* 0x00052400000e0000 */
.L_x_5991:
[----:B-1----:R-:W-:Y:S01]  /*2050*/  IADD3 R2, R12, 0x20, RZ ;  /* 0x000000200c027810 */ /* 0x002fe20007ffe0ff */
[----:B------:R-:W-:Y:S03]  /*2060*/  BSSY B0, `(.L_x_5942) ;  /* 0x000001a000007945 */ /* 0x000fe60003800000 */
[----:B------:R-:W-:-:S13]  /*2070*/  ISETP.GE.AND P0, PT, R2, R16, PT ;  /* 0x000000100200720c */ /* 0x000fda0003f06270 */
[----:B------:R-:W-:Y:S05]  /*2080*/  @P0 BRA `(.L_x_5943) ;  /* 0x0000017000000947 */ /* 0x000fea0003800000 */
[----:B--2---:R-:W2:Y:S04]  /*2090*/  LDL R6, [R1] ;  /* 0x0000000001067983 */ /* 0x004ea80000100800 */
        /* <DEDUP_REMOVED lines=22> */
.L_x_5943:
[----:B------:R-:W-:Y:S05]  /*2200*/  BSYNC B0 ;  /* 0x0000000000007941 */ /* 0x000fea0003800000 */
.L_x_5942:
[----:B------:R-:W-:Y:S05]  /*2210*/  BRA.DIV ~URZ, `(.L_x_5944) ;  /* 0x000127e27f007947 */ /* 0x000fea000b800000 */
[----:B---3--:R3:W1:Y:S02]  /*2220*/  SHFL.IDX PT, R4, R5, 0x2, 0x181f ;  /* 0x00581f0005047f89 */ /* 0x00866400000e0000 */
.L_x_5992:
[----:B------:R-:W-:Y:S05]  /*2230*/  BRA.DIV ~URZ, `(.L_x_5945) ;  /* 0x000128427f007947 */ /* 0x000fea000b800000 */
[----:B----4-:R4:W2:Y:S02]  /*2240*/  SHFL.IDX PT, R0, R13, 0x2, 0x181f ;  /* 0x00581f000d007f89 */ /* 0x0108a400000e0000 */
.L_x_5993:
[----:B-1----:R-:W-:Y:S01]  /*2250*/  IADD3 R2, R12, 0x40, RZ ;  /* 0x000000400c027810 */ /* 0x002fe20007ffe0ff */
[----:B------:R-:W-:Y:S03]  /*2260*/  BSSY B0, `(.L_x_5946) ;  /* 0x000001a000007945 */ /* 0x000fe60003800000 */
[----:B------:R-:W-:-:S13]  /*2270*/  ISETP.GE.AND P0, PT, R2, R16, PT ;  /* 0x000000100200720c */ /* 0x000fda0003f06270 */
[----:B------:R-:W-:Y:S05]  /*2280*/  @P0 BRA `(.L_x_5947) ;  /* 0x0000017000000947 */ /* 0x000fea0003800000 */
[----:B---3--:R-:W3:Y:S04]  /*2290*/  LDL R6, [R1] ;  /* 0x0000000001067983 */ /* 0x008ee80000100800 */
        /* <DEDUP_REMOVED lines=22> */
.L_x_5947:
[----:B------:R-:W-:Y:S05]  /*2400*/  BSYNC B0 ;  /* 0x0000000000007941 */ /* 0x000fea0003800000 */
.L_x_5946:
[----:B------:R-:W-:Y:S05]  /*2410*/  BRA.DIV ~URZ, `(.L_x_5948) ;  /* 0x000126d27f007947 */ /* 0x000fea000b800000 */
[----:B------:R1:W3:Y:S04]  /*2420*/  SHFL.IDX PT, R4, R5, 0x3, 0x181f ;  /* 0x00781f0005047f89 */ /* 0x0002e800000e0000 */
[----:B--2---:R1:W2:Y:S02]  /*2430*/  SHFL.IDX PT, R0, R13, 0x3, 0x181f ;  /* 0x00781f000d007f89 */ /* 0x0042a400000e0000 */
.L_x_5994:
[----:B----4-:R-:W4:Y:S04]  /*2440*/  LDL R20, [R1] ;  /* 0x0000000001147983 */ /* 0x010f280000100800 */
        /* <DEDUP_REMOVED lines=47> */
[----:B------:R-:W-:Y:S02]  /*2740*/  IMAD.MOV.U32 R13, RZ, RZ, c[0x0][0x2ac] ;  /* 0x0000ab00ff0d7624 */ /* 0x000fe400078e00ff */
[----:B------:R-:W-:Y:S01]  /*2750*/  IMAD R138, R252, R6, -0x60 ;  /* 0xffffffa0fc8a7424 */ /* 0x000fe200078e0206 */
[----:B------:R-:W-:Y:S01]  /*2760*/  ISETP.NE.AND P1, PT, R151, 0x1, PT ;  /* 0x000000019700780c */ /* 0x000fe20003f25270 */
[----:B------:R-:W-:Y:S02]  /*2770*/  IMAD R13, R13, c[0x0][0x1d0], RZ ;  /* 0x000074000d0d7a24 */ /* 0x000fe400078e02ff */
        /* <DEDUP_REMOVED lines=200> */
[----:B------:R-:W-:Y:S01]  /*3400*/  ISETP.LT.OR P1, PT, R26, 0x41, P1 ;  /* 0x000000411a00780c */ /* 0x000fe20000f21670 */
[----:B------:R-:W-:Y:S01]  /*3410*/  HMMA.16816.F32.BF16 R44, R8, R40, RZ ;  /* 0x00000028082c723c */ /* 0x000fe200000418ff */
[----:B---3--:R-:W-:-:S05]  /*3420*/  IADD3 R14, P0, R0, R142, RZ ;  /* 0x0000008e000e7210 */ /* 0x008fca0007f1e0ff */
[----:B------:R-:W-:Y:S01]  /*3430*/  IMAD.X R15, R2, 0x1, R134, P0 ;  /* 0x00000001020f7824 */ /* 0x000fe200000e0686 */
[----:B------:R-:W-:Y:S01]  /*3440*/  ISETP.LT.OR P0, PT, R26, 0x41, P5 ;  /* 0x000000411a00780c */ /* 0x000fe20002f01670 */
[C---:B------:R-:W-:Y:S08]  /*3450*/  HMMA.16816.F32.BF16 R48, R8.reuse, R42, RZ ;  /* 0x0000002a0830723c */ /* 0x040ff000000418ff */
[C---:B------:R-:W-:Y:S04]  /*3460*/  HMMA.16816.F32.BF16 R60, R8.reuse, R36, RZ ;  /* 0x00000024083c723c */ /* 0x040fe800000418ff */
[----:B------:R3:W-:Y:S04]  /*3470*/  LDGSTS.E.BYPASS.LTC128B.128 [R251+0x2100], [R12.64], !P0 ;  /* 0x021000000cfb7fae */ /* 0x0007e8000c101d46 */
[C---:B------:R-:W-:Y:S01]  /*3480*/  HMMA.16816.F32.BF16 R64, R8.reuse, R38, RZ ;  /* 0x000000260840723c */ /* 0x040fe200000418ff */
[----:B------:R2:W-:Y:S04]  /*3490*/  LDGSTS.E.BYPASS.LTC128B.128 [R251+0x5100], [R16.64], !P4 ;  /* 0x0510000010fb7fae */ /* 0x0005e8000e101d46 */
[----:B------:R5:W-:Y:S03]  /*34a0*/  LDGSTS.E.BYPASS.LTC128B.128 [R251+0x8100], [R14.64], !P3 ;  /* 0x081000000efb7fae */ /* 0x000be6000d901d46 */
[C---:B------:R-:W-:Y:S08]  /*34b0*/  HMMA.16816.F32.BF16 R56, R8.reuse, R32, RZ ;  /* 0x000000200838723c */ /* 0x040ff000000418ff */
[----:B------:R-:W-:Y:S01]  /*34c0*/  HMMA.16816.F32.BF16 R40, R8, R34, RZ ;  /* 0x000000220828723c */ /* 0x000fe200000418ff */
[----:B---3--:R-:W-:-:S07]  /*34d0*/  IADD3 R12, P0, R0, R143, RZ ;  /* 0x0000008f000c7210 */ /* 0x008fce0007f1e0ff */
[----:B------:R-:W-:Y:S01]  /*34e0*/  HMMA.16816.F32.BF16 R36, R8, R28, RZ ;  /* 0x0000001c0824723c */ /* 0x000fe200000418ff */
[----:B------:R-:W-:Y:S01]  /*34f0*/  SEL R0, R3, 0xffffffc0, !P2 ;  /* 0xffffffc003007807 */ /* 0x000fe20005000000 */
[----:B------:R-:W-:-:S06]  /*3500*/  IMAD.X R13, R2, 0x1, R135, P0 ;  /* 0x00000001020d7824 */ /* 0x000fcc00000e0687 */
[C---:B------:R-:W-:Y:S01]  /*3510*/  HMMA.16816.F32.BF16 R32, R8.reuse, R30, RZ ;  /* 0x0000001e0820723c */ /* 0x040fe200000418ff */
[----:B------:R-:W-:Y:S01]  /*3520*/  IMAD.IADD R218, R216, 0x1, R0 ;  /* 0x00000001d8da7824 */ /* 0x000fe200078e0200 */
[----:B------:R5:W-:Y:S04]  /*3530*/  LDGSTS.E.BYPASS.LTC128B.128 [R251+0xb100], [R12.64], !P1 ;  /* 0x0b1000000cfb7fae */ /* 0x000be8000c901d46 */
[----:B------:R-:W-:Y:S02]  /*3540*/  LDSM.16.M88.4 R88, [R218] ;  /* 0x00000000da58783b */ /* 0x000fe40000000200 */
[----:B------:R-:W-:Y:S01]  /*3550*/  HMMA.16816.F32.BF16 R28, R8, R52, RZ ;  /* 0x00000034081c723c */ /* 0x000fe200000418ff */
[C---:B------:R-:W-:Y:S01]  /*3560*/  IADD3 R228, R227.reuse, 0x9000, RZ ;  /* 0x00009000e3e47810 */ /* 0x040fe20007ffe0ff */
[----:B------:R-:W-:Y:S01]  /*3570*/  LDSM.16.M88.4 R92, [R218+0x800] ;  /* 0x00080000da5c783b */ /* 0x000fe20000000200 */
[----:B------:R-:W-:-:S02]  /*3580*/  IADD3 R229, R227, 0x3800, RZ ;  /* 0x00003800e3e57810 */ /* 0x000fc40007ffe0ff */
[C---:B------:R-:W-:Y:S01]  /*3590*/  IADD3 R234, R227.reuse, 0x3000, RZ ;  /* 0x00003000e3ea7810 */ /* 0x040fe20007ffe0ff */
[----:B------:R-:W-:Y:S02]  /*35a0*/  LDSM.16.M88.4 R112, [R218+0x4800] ;  /* 0x00480000da70783b */ /* 0x000fe40000000200 */
[C---:B------:R-:W-:Y:S01]  /*35b0*/  HMMA.16816.F32.BF16 R20, R8.reuse, R68, RZ ;  /* 0x000000440814723c */ /* 0x040fe200000418ff */
[C---:B------:R-:W-:Y:S01]  /*35c0*/  IADD3 R230, R227.reuse, 0x4000, RZ ;  /* 0x00004000e3e67810 */ /* 0x040fe20007ffe0ff */
[----:B------:R-:W-:Y:S01]  /*35d0*/  LDSM.16.M88.4 R128, [R218+0xa000] ;  /* 0x00a00000da80783b */ /* 0x000fe20000000200 */
[C---:B------:R-:W-:Y:S02]  /*35e0*/  IADD3 R231, R227.reuse, 0x4800, RZ ;  /* 0x00004800e3e77810 */ /* 0x040fe40007ffe0ff */
[C---:B------:R-:W-:Y:S01]  /*35f0*/  IADD3 R232, R227.reuse, 0x5000, RZ ;  /* 0x00005000e3e87810 */ /* 0x040fe20007ffe0ff */
[----:B------:R-:W-:Y:S02]  /*3600*/  LDSM.16.M88.4 R124, [R218+0x9000] ;  /* 0x00900000da7c783b */ /* 0x000fe40000000200 */
[C---:B--2---:R-:W-:Y:S01]  /*3610*/  HMMA.16816.F32.BF16 R16, R8.reuse, R70, RZ ;  /* 0x000000460810723c */ /* 0x044fe200000418ff */
[C---:B------:R-:W-:Y:S01]  /*3620*/  IADD3 R233, R227.reuse, 0x5800, RZ ;  /* 0x00005800e3e97810 */ /* 0x040fe20007ffe0ff */
[----:B------:R-:W-:Y:S04]  /*3630*/  LDSM.16.M88.4 R120, [R218+0x9800] ;  /* 0x00980000da78783b */ /* 0x000fe80000000200 */
[----:B-----5:R-:W2:Y:S02]  /*3640*/  LDSM.16.M88.4 R12, [R226] ;  /* 0x00000000e20c783b */ /* 0x020ea40000000200 */
[----:B-1----:R-:W-:Y:S01]  /*3650*/  HMMA.16816.F32.BF16 R24, R8, R54, RZ ;  /* 0x000000360818723c */ /* 0x002fe200000418ff */
[----:B------:R-:W-:Y:S01]  /*3660*/  IADD3 R240, R227, 0x6000, RZ ;  /* 0x00006000e3f07810 */ /* 0x000fe20007ffe0ff */
[----:B------:R-:W0:Y:S06]  /*3670*/  LDGDEPBAR ;  /* 0x00000000000079af */ /* 0x000e2c0000000000 */
[C---:B------:R-:W-:Y:S08]  /*3680*/  HMMA.16816.F32.BF16 R8, R4.reuse, R72, R44 ;  /* 0x000000480408723c */ /* 0x040ff0000004182c */
[C---:B------:R-:W-:Y:S08]  /*3690*/  HMMA.16816.F32.BF16 R52, R4.reuse, R80, R60 ;  /* 0x000000500434723c */ /* 0x040ff0000004183c */
[C---:B------:R-:W-:Y:S01]  /*36a0*/  HMMA.16816.F32.BF16 R44, R4.reuse, R74, R48 ;  /* 0x0000004a042c723c */ /* 0x040fe20000041830 */
[----:B------:R-:W1:Y:S07]  /*36b0*/  LDSM.16.M88.4 R48, [R218+0x1000] ;  /* 0x00100000da30783b */ /* 0x000e6e0000000200 */
[C---:B------:R-:W-:Y:S08]  /*36c0*/  HMMA.16816.F32.BF16 R80, R4.reuse, R82, R64 ;  /* 0x000000520450723c */ /* 0x040ff00000041840 */
[----:B------:R-:W-:Y:S01]  /*36d0*/  HMMA.16816.F32.BF16 R64, R4, R100, R28 ;  /* 0x000000640440723c */ /* 0x000fe2000004181c */
[----:B------:R-:W3:Y:S01]  /*36e0*/  LDSM.16.M88.4 R28, [R218+0x2800] ;  /* 0x00280000da1c783b */ /* 0x000ee20000000200 */
[----:B------:R-:W-:-:S06]  /*36f0*/  IMAD.IADD R217, R228, 0x1, R0 ;  /* 0x00000001e4d97824 */ /* 0x000fcc00078e0200 */
[C---:B------:R-:W-:Y:S08]  /*3700*/  HMMA.16816.F32.BF16 R84, R4.reuse, R76, R56 ;  /* 0x0000004c0454723c */ /* 0x040ff00000041838 */
[C---:B------:R-:W-:Y:S01]  /*3710*/  HMMA.16816.F32.BF16 R76, R4.reuse, R78, R40 ;  /* 0x0000004e044c723c */ /* 0x040fe20000041828 */
[----:B------:R-:W5:Y:S07]  /*3720*/  LDSM.16.M88.4 R40, [R218+0x1800] ;  /* 0x00180000da28783b */ /* 0x000f6e0000000200 */
[C---:B------:R-:W-:Y:S08]  /*3730*/  HMMA.16816.F32.BF16 R72, R4.reuse, R96, R36 ;  /* 0x000000600448723c */ /* 0x040ff00000041824 */
[C---:B------:R-:W-:Y:S08]  /*3740*/  HMMA.16816.F32.BF16 R56, R4.reuse, R104, R20 ;  /* 0x000000680438723c */ /* 0x040ff00000041814 */
[C---:B------:R-:W-:Y:S08]  /*3750*/  HMMA.16816.F32.BF16 R36, R4.reuse, R106, R16 ;  /* 0x0000006a0424723c */ /* 0x040ff00000041810 */
[C---:B------:R-:W-:Y:S01]  /*3760*/  HMMA.16816.F32.BF16 R68, R4.reuse, R98, R32 ;  /* 0x000000620444723c */ /* 0x040fe20000041820 */
[----:B------:R-:W4:Y:S07]  /*3770*/  LDSM.16.M88.4 R32, [R218+0x2000] ;  /* 0x00200000da20783b */ /* 0x000f2e0000000200 */
[----:B------:R-:W-:Y:S01]  /*3780*/  HMMA.16816.F32.BF16 R60, R4, R102, R24 ;  /* 0x00000066043c723c */ /* 0x000fe20000041818 */
[----:B------:R-:W-:Y:S07]  /*3790*/  LDSM.16.M88.4 R4, [R225] ;  /* 0x00000000e104783b */ /* 0x000fee0000000200 */
[C---:B--2---:R-:W-:Y:S01]  /*37a0*/  HMMA.16816.F32.BF16 R24, R12.reuse, R88, R8 ;  /* 0x000000580c18723c */ /* 0x044fe20000041808 */
[----:B------:R-:W2:Y:S07]  /*37b0*/  LDSM.16.M88.4 R8, [R217+-0x9000] ;  /* 0xff700000d908783b */ /* 0x000eae0000000200 */
[C---:B------:R-:W-:Y:S01]  /*37c0*/  HMMA.16816.F32.BF16 R20, R12.reuse, R90, R44 ;  /* 0x0000005a0c14723c */ /* 0x040fe2000004182c */
[----:B------:R-:W2:Y:S07]  /*37d0*/  LDSM.16.M88.4 R44, [R217+-0x8800] ;  /* 0xff780000d92c783b */ /* 0x000eae0000000200 */
[C---:B-1----:R-:W-:Y:S08]  /*37e0*/  HMMA.16816.F32.BF16 R88, R12.reuse, R50, R76 ;  /* 0x000000320c58723c */ /* 0x042ff0000004184c */
[C---:B---3--:R-:W-:Y:S08]  /*37f0*/  HMMA.16816.F32.BF16 R96, R12.reuse, R28, R56 ;  /* 0x0000001c0c60723c */ /* 0x048ff00000041838 */
[C---:B------:R-:W-:Y:S01]  /*3800*/  HMMA.16816.F32.BF16 R76, R12.reuse, R30, R36 ;  /* 0x0000001e0c4c723c */ /* 0x040fe20000041824 */
[----:B------:R-:W1:Y:S07]  /*3810*/  LDSM.16.M88.4 R28, [R217+-0x7800] ;  /* 0xff880000d91c783b */ /* 0x000e6e0000000200 */
[C---:B------:R-:W-:Y:S08]  /*3820*/  HMMA.16816.F32.BF16 R16, R12.reuse, R92, R52 ;  /* 0x0000005c0c10723c */ /* 0x040ff00000041834 */
[C---:B------:R-:W-:Y:S08]  /*3830*/  HMMA.16816.F32.BF16 R92, R12.reuse, R94, R80 ;  /* 0x0000005e0c5c723c */ /* 0x040ff00000041850 */
[C---:B------:R-:W-:Y:S01]  /*3840*/  HMMA.16816.F32.BF16 R52, R12.reuse, R48, R84 ;  /* 0x000000300c34723c */ /* 0x040fe20000041854 */
[----:B------:R-:W-:Y:S07]  /*3850*/  LDSM.16.M88.4 R48, [R217+-0x8000] ;  /* 0xff800000d930783b */ /* 0x000fee0000000200 */
[C---:B-----5:R-:W-:Y:S08]  /*3860*/  HMMA.16816.F32.BF16 R84, R12.reuse, R40, R72 ;  /* 0x000000280c54723c */ /* 0x060ff00000041848 */
[C---:B------:R-:W-:Y:S01]  /*3870*/  HMMA.16816.F32.BF16 R80, R12.reuse, R42, R68 ;  /* 0x0000002a0c50723c */ /* 0x040fe20000041844 */
[----:B------:R-:W3:Y:S07]  /*3880*/  LDSM.16.M88.4 R68, [R217+-0x7000] ;  /* 0xff900000d944783b */ /* 0x000eee0000000200 */
[C---:B----4-:R-:W-:Y:S08]  /*3890*/  HMMA.16816.F32.BF16 R100, R12.reuse, R34, R60 ;  /* 0x000000220c64723c */ /* 0x050ff0000004183c */
[----:B------:R-:W-:Y:S01]  /*38a0*/  HMMA.16816.F32.BF16 R64, R12, R32, R64 ;  /* 0x000000200c40723c */ /* 0x000fe20000041840 */
[----:B------:R-:W-:Y:S04]  /*38b0*/  LDSM.16.M88.4 R12, [R216+0x3000] ;  /* 0x00300000d80c783b */ /* 0x000fe80000000200 */
[----:B------:R-:W-:Y:S03]  /*38c0*/  LDSM.16.M88.4 R32, [R216+0x4000] ;  /* 0x00400000d820783b */ /* 0x000fe60000000200 */
[C---:B--2---:R-:W-:Y:S08]  /*38d0*/  HMMA.16816.F32.BF16 R72, R4.reuse, R8, R24 ;  /* 0x000000080448723c */ /* 0x044ff00000041818 */
[C---:B------:R-:W-:Y:S01]  /*38e0*/  HMMA.16816.F32.BF16 R60, R4.reuse, R10, R20 ;  /* 0x0000000a043c723c */ /* 0x040fe20000041814 */
[----:B------:R-:W2:Y:S07]  /*38f0*/  LDSM.16.M88.4 R8, [R223+0x4000] ;  /* 0x00400000df08783b */ /* 0x000eae0000000200 */
[C---:B------:R-:W-:Y:S01]  /*3900*/  HMMA.16816.F32.BF16 R20, R4.reuse, R44, R16 ;  /* 0x0000002c0414723c */ /* 0x040fe20000041810 */
[----:B------:R-:W4:Y:S07]  /*3910*/  LDSM.16.M88.4 R16, [R217+-0x6800] ;  /* 0xff980000d910783b */ /* 0x000f2e0000000200 */
[C---:B-1----:R-:W-:Y:S08]  /*3920*/  HMMA.16816.F32.BF16 R40, R4.reuse, R28, R84 ;  /* 0x0000001c0428723c */ /* 0x042ff00000041854 */
[C---:B------:R-:W-:Y:S01]  /*3930*/  HMMA.16816.F32.BF16 R24, R4.reuse, R30, R80 ;  /* 0x0000001e0418723c */ /* 0x040fe20000041850 */
[----:B------:R-:W1:Y:S07]  /*3940*/  LDSM.16.M88.4 R28, [R216+0x4800] ;  /* 0x00480000d81c783b */ /* 0x000e6e0000000200 */
[C---:B------:R-:W-:Y:S01]  /*3950*/  HMMA.16816.F32.BF16 R56, R4.reuse, R46, R92 ;  /* 0x0000002e0438723c */ /* 0x040fe2000004185c */
[----:B------:R-:W5:Y:S07]  /*3960*/  LDSM.16.M88.4 R44, [R216+0x3800] ;  /* 0x00380000d82c783b */ /* 0x000f6e0000000200 */
[----:B---3--:R-:W-:Y:S01]  /*3970*/  HMMA.16816.F32.BF16 R36, R4, R68, R64 ;  /* 0x000000440424723c */ /* 0x008fe20000041840 */
[----:B------:R-:W3:Y:S07]  /*3980*/  LDSM.16.M88.4 R64, [R216+0x5000] ;  /* 0x00500000d840783b */ /* 0x000eee0000000200 */
[C---:B--2---:R-:W-:Y:S08]  /*3990*/  HMMA.16816.F32.BF16 R72, R8.reuse, R12, R72 ;  /* 0x0000000c0848723c */ /* 0x044ff00000041848 */
[----:B------:R-:W-:Y:S01]  /*39a0*/  HMMA.16816.F32.BF16 R104, R8, R14, R60 ;  /* 0x0000000e0868723c */ /* 0x000fe2000004183c */
[----:B------:R-:W2:Y:S04]  /*39b0*/  LDSM.16.M88.4 R12, [R216+0x5800] ;  /* 0x00580000d80c783b */ /* 0x000ea80000000200 */
[----:B------:R-:W-:Y:S03]  /*39c0*/  LDSM.16.M88.4 R60, [R230] ;  /* 0x00000000e63c783b */ /* 0x000fe60000000200 */
[C---:B------:R-:W-:Y:S08]  /*39d0*/  HMMA.16816.F32.BF16 R52, R4.reuse, R48, R52 ;  /* 0x000000300434723c */ /* 0x040ff00000041834 */
[C---:B------:R-:W-:Y:S08]  /*39e0*/  HMMA.16816.F32.BF16 R48, R4.reuse, R50, R88 ;  /* 0x000000320430723c */ /* 0x040ff00000041858 */
[C---:B----4-:R-:W-:Y:S08]  /*39f0*/  HMMA.16816.F32.BF16 R80, R4.reuse, R16, R96 ;  /* 0x000000100450723c */ /* 0x050ff00000041860 */
[C---:B------:R-:W-:Y:S08]  /*3a00*/  HMMA.16816.F32.BF16 R68, R4.reuse, R70, R100 ;  /* 0x000000460444723c */ /* 0x040ff00000041864 */
[----:B------:R-:W-:Y:S01]  /*3a10*/  HMMA.16816.F32.BF16 R76, R4, R18, R76 ;  /* 0x00000012044c723c */ /* 0x000fe2000004184c */
[----:B------:R-:W-:Y:S04]  /*3a20*/  LDSM.16.M88.4 R4, [R224+0x4000] ;  /* 0x00400000e004783b */ /* 0x000fe80000000200 */
[----:B------:R-:W-:Y:S03]  /*3a30*/  LDSM.16.M88.4 R16, [R234] ;  /* 0x00000000ea10783b */ /* 0x000fe60000000200 */
[C---:B-1----:R-:W-:Y:S01]  /*3a40*/  HMMA.16816.F32.BF16 R96, R8.reuse, R28, R40 ;  /* 0x0000001c0860723c */ /* 0x042fe20000041828 */
[----:B------:R-:W1:Y:S07]  /*3a50*/  LDSM.16.M88.4 R40, [R229] ;  /* 0x00000000e528783b */ /* 0x000e6e0000000200 */
[C---:B-----5:R-:W-:Y:S08]  /*3a60*/  HMMA.16816.F32.BF16 R108, R8.reuse, R44, R20 ;  /* 0x0000002c086c723c */ /* 0x060ff00000041814 */
[C---:B------:R-:W-:Y:S01]  /*3a70*/  HMMA.16816.F32.BF16 R100, R8.reuse, R46, R56 ;  /* 0x0000002e0864723c */ /* 0x040fe20000041838 */
[----:B------:R-:W-:Y:S07]  /*3a80*/  LDSM.16.M88.4 R56, [R231] ;  /* 0x00000000e738783b */ /* 0x000fee0000000200 */
[C---:B------:R-:W-:Y:S08]  /*3a90*/  HMMA.16816.F32.BF16 R92, R8.reuse, R32, R52 ;  /* 0x00000020085c723c */ /* 0x040ff00000041834 */
[C---:B------:R-:W-:Y:S01]  /*3aa0*/  HMMA.16816.F32.BF16 R88, R8.reuse, R34, R48 ;  /* 0x000000220858723c */ /* 0x040fe20000041830 */
[----:B------:R-:W-:Y:S07]  /*3ab0*/  LDSM.16.M88.4 R32, [R233] ;  /* 0x00000000e920783b */ /* 0x000fee0000000200 */
[C---:B------:R-:W-:Y:S01]  /*3ac0*/  HMMA.16816.F32.BF16 R84, R8.reuse, R30, R24 ;  /* 0x0000001e0854723c */ /* 0x040fe20000041818 */
[----:B------:R-:W-:Y:S07]  /*3ad0*/  LDSM.16.M88.4 R24, [R218+0x3000] ;  /* 0x00300000da18783b */ /* 0x000fee0000000200 */
[C---:B---3--:R-:W-:Y:S01]  /*3ae0*/  HMMA.16816.F32.BF16 R52, R8.reuse, R64, R36 ;  /* 0x000000400834723c */ /* 0x048fe20000041824 */
[----:B------:R-:W-:Y:S07]  /*3af0*/  LDSM.16.M88.4 R36, [R232] ;  /* 0x00000000e824783b */ /* 0x000fee0000000200 */
[C---:B------:R-:W-:Y:S01]  /*3b00*/  HMMA.16816.F32.BF16 R48, R8.reuse, R66, R68 ;  /* 0x000000420830723c */ /* 0x040fe20000041844 */
[----:B------:R-:W-:Y:S07]  /*3b10*/  LDSM.16.M88.4 R64, [R218+0x3800] ;  /* 0x00380000da40783b */ /* 0x000fee0000000200 */
[C---:B--2---:R-:W-:Y:S08]  /*3b20*/  HMMA.16816.F32.BF16 R44, R8.reuse, R12, R80 ;  /* 0x0000000c082c723c */ /* 0x044ff00000041850 */
[----:B------:R-:W-:Y:S01]  /*3b30*/  HMMA.16816.F32.BF16 R28, R8, R14, R76 ;  /* 0x0000000e081c723c */ /* 0x000fe2000004184c */
[----:B------:R-:W2:Y:S04]  /*3b40*/  LDSM.16.M88.4 R8, [R226+0x4000] ;  /* 0x00400000e208783b */ /* 0x000ea80000000200 */
[----:B------:R-:W3:Y:S03]  /*3b50*/  LDSM.16.M88.4 R76, [R218+0x4000] ;  /* 0x00400000da4c783b */ /* 0x000ee60000000200 */
[C---:B-1----:R-:W-:Y:S01]  /*3b60*/  HMMA.16816.F32.BF16 R12, R4.reuse, R40, R108 ;  /* 0x00000028040c723c */ /* 0x042fe2000004186c */
[----:B------:R-:W1:Y:S07]  /*3b70*/  LDSM.16.M88.4 R108, [R218+0x5000] ;  /* 0x00500000da6c783b */ /* 0x000e6e0000000200 */
[C---:B------:R-:W-:Y:S08]  /*3b80*/  HMMA.16816.F32.BF16 R20, R4.reuse, R16, R72 ;  /* 0x000000100414723c */ /* 0x040ff00000041848 */
[C---:B------:R-:W-:Y:S08]  /*3b90*/  HMMA.16816.F32.BF16 R16, R4.reuse, R18, R104 ;  /* 0x000000120410723c */ /* 0x040ff00000041868 */
[----:B------:R-:W-:Y:S08]  /*3ba0*/  HMMA.16816.F32.BF16 R68, R4, R42, R100 ;  /* 0x0000002a0444723c */ /* 0x000ff00000041864 */
[----:B--2---:R-:W-:Y:S01]  /*3bb0*/  HMMA.16816.F32.BF16 R40, R8, R64, R12 ;  /* 0x000000400828723c */ /* 0x004fe2000004180c */
[----:B------:R-:W2:Y:S07]  /*3bc0*/  LDSM.16.M88.4 R12, [R218+0x5800] ;  /* 0x00580000da0c783b */ /* 0x000eae0000000200 */
[C---:B------:R-:W-:Y:S08]  /*3bd0*/  HMMA.16816.F32.BF16 R80, R4.reuse, R62, R88 ;  /* 0x0000003e0450723c */ /* 0x040ff00000041858 */
[C---:B------:R-:W-:Y:S08]  /*3be0*/  HMMA.16816.F32.BF16 R96, R4.reuse, R56, R96 ;  /* 0x000000380460723c */ /* 0x040ff00000041860 */
[C---:B------:R-:W-:Y:S08]  /*3bf0*/  HMMA.16816.F32.BF16 R104, R4.reuse, R58, R84 ;  /* 0x0000003a0468723c */ /* 0x040ff00000041854 */
[C---:B------:R-:W-:Y:S08]  /*3c00*/  HMMA.16816.F32.BF16 R72, R4.reuse, R60, R92 ;  /* 0x0000003c0448723c */ /* 0x040ff0000004185c */
[C---:B------:R-:W-:Y:S01]  /*3c10*/  HMMA.16816.F32.BF16 R92, R4.reuse, R36, R52 ;  /* 0x00000024045c723c */ /* 0x040fe20000041834 */
[----:B------:R-:W-:Y:S07]  /*3c20*/  LDSM.16.M88.4 R52, [R217+-0x5800] ;  /* 0xffa80000d934783b */ /* 0x000fee0000000200 */
[C---:B------:R-:W-:Y:S01]  /*3c30*/  HMMA.16816.F32.BF16 R100, R4.reuse, R38, R48 ;  /* 0x000000260464723c */ /* 0x040fe20000041830 */
[----:B------:R-:W-:Y:S07]  /*3c40*/  LDSM.16.M88.4 R48, [R217+-0x5000] ;  /* 0xffb00000d930783b */ /* 0x000fee0000000200 */
[C---:B------:R-:W-:Y:S01]  /*3c50*/  HMMA.16816.F32.BF16 R88, R4.reuse, R32, R44 ;  /* 0x000000200458723c */ /* 0x040fe2000004182c */
[----:B------:R-:W-:Y:S07]  /*3c60*/  LDSM.16.M88.4 R44, [R217+-0x4800] ;  /* 0xffb80000d92c783b */ /* 0x000fee0000000200 */
[----:B------:R-:W-:Y:S01]  /*3c70*/  HMMA.16816.F32.BF16 R84, R4, R34, R28 ;  /* 0x000000220454723c */ /* 0x000fe2000004181c */
[----:B------:R-:W-:Y:S07]  /*3c80*/  LDSM.16.M88.4 R4, [R225+0x4000] ;  /* 0x00400000e104783b */ /* 0x000fee0000000200 */
[C---:B------:R-:W-:Y:S01]  /*3c90*/  HMMA.16816.F32.BF16 R56, R8.reuse, R26, R16 ;  /* 0x0000001a0838723c */ /* 0x040fe20000041810 */
[----:B------:R-:W4:Y:S07]  /*3ca0*/  LDSM.16.M88.4 R16, [R217+-0x6000] ;  /* 0xffa00000d910783b */ /* 0x000f2e0000000200 */
[C---:B------:R-:W-:Y:S08]  /*3cb0*/  HMMA.16816.F32.BF16 R60, R8.reuse, R24, R20 ;  /* 0x00000018083c723c */ /* 0x040ff00000041814 */
[C---:B------:R-:W-:Y:S01]  /*3cc0*/  HMMA.16816.F32.BF16 R36, R8.reuse, R66, R68 ;  /* 0x000000420824723c */ /* 0x040fe20000041844 */
[----:B------:R-:W5:Y:S07]  /*3cd0*/  LDSM.16.M88.4 R68, [R217+-0x4000] ;  /* 0xffc00000d944783b */ /* 0x000f6e0000000200 */
[C---:B---3--:R-:W-:Y:S08]  /*3ce0*/  HMMA.16816.F32.BF16 R28, R8.reuse, R78, R80 ;  /* 0x0000004e081c723c */ /* 0x048ff00000041850 */
[C---:B------:R-:W-:Y:S01]  /*3cf0*/  HMMA.16816.F32.BF16 R24, R8.reuse, R112, R96 ;  /* 0x000000700818723c */ /* 0x040fe20000041860 */
[----:B------:R-:W-:Y:S07]  /*3d00*/  LDSM.16.M88.4 R96, [R216+0x6000] ;  /* 0x00600000d860783b */ /* 0x000fee0000000200 */
[C---:B------:R-:W-:Y:S01]  /*3d10*/  HMMA.16816.F32.BF16 R20, R8.reuse, R114, R104 ;  /* 0x000000720814723c */ /* 0x040fe20000041868 */
[C---:B------:R-:W-:Y:S01]  /*3d20*/  IADD3 R235, R227.reuse, 0x6800, RZ ;  /* 0x00006800e3eb7810 */ /* 0x040fe20007ffe0ff */
[----:B------:R-:W-:Y:S06]  /*3d30*/  LDSM.16.M88.4 R112, [R217+-0x3000] ;  /* 0xffd00000d970783b */ /* 0x000fec0000000200 */
[C---:B------:R-:W-:Y:S08]  /*3d40*/  HMMA.16816.F32.BF16 R32, R8.reuse, R76, R72 ;  /* 0x0000004c0820723c */ /* 0x040ff00000041848 */
[C---:B-1----:R-:W-:Y:S01]  /*3d50*/  HMMA.16816.F32.BF16 R72, R8.reuse, R110, R100 ;  /* 0x0000006e0848723c */ /* 0x042fe20000041864 */
[----:B------:R-:W1:Y:S07]  /*3d60*/  LDSM.16.M88.4 R100, [R217+-0x3800] ;  /* 0xffc80000d964783b */ /* 0x000e6e0000000200 */
[C---:B--2---:R-:W-:Y:S08]  /*3d70*/  HMMA.16816.F32.BF16 R88, R8.reuse, R12, R88 ;  /* 0x0000000c0858723c */ /* 0x044ff00000041858 */
[C---:B------:R-:W-:Y:S08]  /*3d80*/  HMMA.16816.F32.BF16 R64, R8.reuse, R108, R92 ;  /* 0x0000006c0840723c */ /* 0x040ff0000004185c */
[----:B------:R-:W-:Y:S01]  /*3d90*/  HMMA.16816.F32.BF16 R12, R8, R14, R84 ;  /* 0x0000000e080c723c */ /* 0x000fe20000041854 */
[----:B------:R-:W2:Y:S07]  /*3da0*/  LDSM.16.M88.4 R8, [R223+0x8000] ;  /* 0x00800000df08783b */ /* 0x000eae0000000200 */
[C---:B----4-:R-:W-:Y:S08]  /*3db0*/  HMMA.16816.F32.BF16 R92, R4.reuse, R18, R56 ;  /* 0x00000012045c723c */ /* 0x050ff00000041838 */
[C---:B------:R-:W-:Y:S01]  /*3dc0*/  HMMA.16816.F32.BF16 R80, R4.reuse, R52, R40 ;  /* 0x000000340450723c */ /* 0x040fe20000041828 */
[----:B------:R-:W-:Y:S07]  /*3dd0*/  LDSM.16.M88.4 R40, [R216+0x7000] ;  /* 0x00700000d828783b */ /* 0x000fee0000000200 */
[C---:B------:R-:W-:Y:S01]  /*3de0*/  HMMA.16816.F32.BF16 R76, R4.reuse, R54, R36 ;  /* 0x00000036044c723c */ /* 0x040fe20000041824 */
[----:B------:R-:W-:Y:S07]  /*3df0*/  LDSM.16.M88.4 R36, [R216+0x7800] ;  /* 0x00780000d824783b */ /* 0x000fee0000000200 */
[C---:B------:R-:W-:Y:S08]  /*3e00*/  HMMA.16816.F32.BF16 R56, R4.reuse, R50, R28 ;  /* 0x000000320438723c */ /* 0x040ff0000004181c */
[C---:B------:R-:W-:Y:S08]  /*3e10*/  HMMA.16816.F32.BF16 R84, R4.reuse, R16, R60 ;  /* 0x000000100454723c */ /* 0x040ff0000004183c */
[C---:B------:R-:W-:Y:S08]  /*3e20*/  HMMA.16816.F32.BF16 R52, R4.reuse, R44, R24 ;  /* 0x0000002c0434723c */ /* 0x040ff00000041818 */
[C---:B------:R-:W-:Y:S01]  /*3e30*/  HMMA.16816.F32.BF16 R28, R4.reuse, R46, R20 ;  /* 0x0000002e041c723c */ /* 0x040fe20000041814 */
[----:B------:R-:W3:Y:S07]  /*3e40*/  LDSM.16.M88.4 R44, [R216+0x6800] ;  /* 0x00680000d82c783b */ /* 0x000eee0000000200 */
[----:B------:R-:W-:Y:S01]  /*3e50*/  HMMA.16816.F32.BF16 R60, R4, R48, R32 ;  /* 0x00000030043c723c */ /* 0x000fe20000041820 */
[----:B------:R-:W4:Y:S01]  /*3e60*/  LDSM.16.M88.4 R32, [R216+0x8000] ;  /* 0x00800000d820783b */ /* 0x000f220000000200 */
[----:B------:R-:W-:-:S03]  /*3e70*/  IADD3 R236, R227, 0x7000, RZ ;  /* 0x00007000e3ec7810 */ /* 0x000fc60007ffe0ff */
[----:B------:R-:W3:Y:S03]  /*3e80*/  LDSM.16.M88.4 R48, [R216+0x8800] ;  /* 0x00880000d830783b */ /* 0x000ee60000000200 */
[C---:B-----5:R-:W-:Y:S01]  /*3e90*/  HMMA.16816.F32.BF16 R24, R4.reuse, R68, R64 ;  /* 0x000000440418723c */ /* 0x060fe20000041840 */
[----:B------:R-:W-:Y:S07]  /*3ea0*/  LDSM.16.M88.4 R104, [R236] ;  /* 0x00000000ec68783b */ /* 0x000fee0000000200 */
[C---:B------:R-:W-:Y:S08]  /*3eb0*/  HMMA.16816.F32.BF16 R20, R4.reuse, R70, R72 ;  /* 0x000000460414723c */ /* 0x040ff00000041848 */
[C---:B-1----:R-:W-:Y:S01]  /*3ec0*/  HMMA.16816.F32.BF16 R16, R4.reuse, R100, R88 ;  /* 0x000000640410723c */ /* 0x042fe20000041858 */
[C---:B------:R-:W-:Y:S01]  /*3ed0*/  IADD3 R239, R227.reuse, 0x8800, RZ ;  /* 0x00008800e3ef7810 */ /* 0x040fe20007ffe0ff */
[----:B------:R-:W-:Y:S06]  /*3ee0*/  LDSM.16.M88.4 R88, [R218+0x6800] ;  /* 0x00680000da58783b */ /* 0x000fec0000000200 */
[----:B------:R-:W-:Y:S01]  /*3ef0*/  HMMA.16816.F32.BF16 R4, R4, R102, R12 ;  /* 0x000000660404723c */ /* 0x000fe2000004180c */
[----:B------:R-:W-:Y:S04]  /*3f00*/  LDSM.16.M88.4 R12, [R224+0x8000] ;  /* 0x00800000e00c783b */ /* 0x000fe80000000200 */
[----:B------:R-:W1:Y:S03]  /*3f10*/  LDSM.16.M88.4 R100, [R240] ;  /* 0x00000000f064783b */ /* 0x000e660000000200 */
[C---:B--2---:R-:W-:Y:S08]  /*3f20*/  HMMA.16816.F32.BF16 R84, R8.reuse, R96, R84 ;  /* 0x000000600854723c */ /* 0x044ff00000041854 */
[----:B------:R-:W-:Y:S01]  /*3f30*/  HMMA.16816.F32.BF16 R92, R8, R98, R92 ;  /* 0x00000062085c723c */ /* 0x000fe2000004185c */
[----:B------:R-:W2:Y:S01]  /*3f40*/  LDSM.16.M88.4 R96, [R235] ;  /* 0x00000000eb60783b */ /* 0x000ea20000000200 */
[----:B------:R-:W-:-:S02]  /*3f50*/  IADD3 R237, R227, 0x7800, RZ ;  /* 0x00007800e3ed7810 */ /* 0x000fc40007ffe0ff */
[----:B------:R-:W-:-:S03]  /*3f60*/  IADD3 R238, R227, 0x8000, RZ ;  /* 0x00008000e3ee7810 */ /* 0x000fc60007ffe0ff */
[----:B------:R-:W-:Y:S01]  /*3f70*/  LDSM.16.M88.4 R108, [R237] ;  /* 0x00000000ed6c783b */ /* 0x000fe20000000200 */
[C---:B---3--:R-:W-:Y:S08]  /*3f80*/  HMMA.16816.F32.BF16 R80, R8.reuse, R44, R80 ;  /* 0x0000002c0850723c */ /* 0x048ff00000041850 */
[C---:B------:R-:W-:Y:S08]  /*3f90*/  HMMA.16816.F32.BF16 R68, R8.reuse, R42, R56 ;  /* 0x0000002a0844723c */ /* 0x040ff00000041838 */
[C---:B------:R-:W-:Y:S08]  /*3fa0*/  HMMA.16816.F32.BF16 R76, R8.reuse, R46, R76 ;  /* 0x0000002e084c723c */ /* 0x040ff0000004184c */
[C---:B------:R-:W-:Y:S08]  /*3fb0*/  HMMA.16816.F32.BF16 R72, R8.reuse, R40, R60 ;  /* 0x000000280848723c */ /* 0x040ff0000004183c */
[C---:B----4-:R-:W-:Y:S01]  /*3fc0*/  HMMA.16816.F32.BF16 R56, R8.reuse, R32, R24 ;  /* 0x000000200838723c */ /* 0x050fe20000041818 */
[----:B------:R-:W3:Y:S07]  /*3fd0*/  LDSM.16.M88.4 R24, [R239] ;  /* 0x00000000ef18783b */ /* 0x000eee0000000200 */
[C---:B------:R-:W-:Y:S01]  /*3fe0*/  HMMA.16816.F32.BF16 R60, R8.reuse, R38, R28 ;  /* 0x00000026083c723c */ /* 0x040fe2000004181c */
[----:B------:R-:W4:Y:S07]  /*3ff0*/  LDSM.16.M88.4 R28, [R238] ;  /* 0x00000000ee1c783b */ /* 0x000f2e0000000200 */
[C---:B------:R-:W-:Y:S08]  /*4000*/  HMMA.16816.F32.BF16 R64, R8.reuse, R36, R52 ;  /* 0x000000240840723c */ /* 0x040ff00000041834 */
[C---:B------:R-:W-:Y:S01]  /*4010*/  HMMA.16816.F32.BF16 R52, R8.reuse, R34, R20 ;  /* 0x000000220834723c */ /* 0x040fe20000041814 */
[----:B------:R-:W-:Y:S07]  /*4020*/  LDSM.16.M88.4 R32, [R218+0x6000] ;  /* 0x00600000da20783b */ /* 0x000fee0000000200 */
[C---:B------:R-:W-:Y:S08]  /*4030*/  HMMA.16816.F32.BF16 R36, R8.reuse, R48, R16 ;  /* 0x000000300824723c */ /* 0x040ff00000041810 */
[----:B------:R-:W-:Y:S01]  /*4040*/  HMMA.16816.F32.BF16 R20, R8, R50, R4 ;  /* 0x000000320814723c */ /* 0x000fe20000041804 */
[----:B------:R-:W5:Y:S04]  /*4050*/  LDSM.16.M88.4 R8, [R226+0x8000] ;  /* 0x00800000e208783b */ /* 0x000f680000000200 */
[----:B------:R-:W-:Y:S03]  /*4060*/  LDSM.16.M88.4 R4, [R225+0x8000] ;  /* 0x00800000e104783b */ /* 0x000fe60000000200 */
[C---:B-1----:R-:W-:Y:S08]  /*4070*/  HMMA.16816.F32.BF16 R16, R12.reuse, R100, R84 ;  /* 0x000000640c10723c */ /* 0x042ff00000041854 */
[C---:B--2---:R-:W-:Y:S08]  /*4080*/  HMMA.16816.F32.BF16 R44, R12.reuse, R96, R80 ;  /* 0x000000600c2c723c */ /* 0x044ff00000041850 */
[C---:B------:R-:W-:Y:S08]  /*4090*/  HMMA.16816.F32.BF16 R84, R12.reuse, R98, R76 ;  /* 0x000000620c54723c */ /* 0x040ff0000004184c */
[C---:B------:R-:W-:Y:S01]  /*40a0*/  HMMA.16816.F32.BF16 R80, R12.reuse, R104, R72 ;  /* 0x000000680c50723c */ /* 0x040fe20000041848 */
[----:B------:R-:W1:Y:S07]  /*40b0*/  LDSM.16.M88.4 R72, [R218+0x7000] ;  /* 0x00700000da48783b */ /* 0x000e6e0000000200 */
[C---:B------:R-:W-:Y:S01]  /*40c0*/  HMMA.16816.F32.BF16 R40, R12.reuse, R102, R92 ;  /* 0x000000660c28723c */ /* 0x040fe2000004185c */
[----:B------:R-:W-:Y:S07]  /*40d0*/  LDSM.16.M88.4 R100, [R218+0x8000] ;  /* 0x00800000da64783b */ /* 0x000fee0000000200 */
[C---:B------:R-:W-:Y:S01]  /*40e0*/  HMMA.16816.F32.BF16 R76, R12.reuse, R106, R68 ;  /* 0x0000006a0c4c723c */ /* 0x040fe20000041844 */
[----:B------:R-:W2:Y:S04]  /*40f0*/  LDSM.16.M88.4 R68, [R218+0x7800] ;  /* 0x00780000da44783b */ /* 0x000ea80000000200 */
[----:B------:R-:W1:Y:S03]  /*4100*/  LDSM.16.M88.4 R104, [R218+0x8800] ;  /* 0x00880000da68783b */ /* 0x000e660000000200 */
[C---:B---3--:R-:W-:Y:S08]  /*4110*/  HMMA.16816.F32.BF16 R48, R12.reuse, R24, R36 ;  /* 0x000000180c30723c */ /* 0x048ff00000041824 */
[C---:B------:R-:W-:Y:S08]  /*4120*/  HMMA.16816.F32.BF16 R64, R12.reuse, R108, R64 ;  /* 0x0000006c0c40723c */ /* 0x040ff00000041840 */
[C---:B------:R-:W-:Y:S01]  /*4130*/  HMMA.16816.F32.BF16 R60, R12.reuse, R110, R60 ;  /* 0x0000006e0c3c723c */ /* 0x040fe2000004183c */
[----:B------:R-:W-:Y:S07]  /*4140*/  LDSM.16.M88.4 R108, [R217+-0x2000] ;  /* 0xffe00000d96c783b */ /* 0x000fee0000000200 */
[C---:B----4-:R-:W-:Y:S08]  /*4150*/  HMMA.16816.F32.BF16 R56, R12.reuse, R28, R56 ;  /* 0x0000001c0c38723c */ /* 0x050ff00000041838 */
[C---:B------:R-:W-:Y:S01]  /*4160*/  HMMA.16816.F32.BF16 R52, R12.reuse, R30, R52 ;  /* 0x0000001e0c34723c */ /* 0x040fe20000041834 */
[----:B------:R-:W3:Y:S07]  /*4170*/  LDSM.16.M88.4 R28, [R217+-0x2800] ;  /* 0xffd80000d91c783b */ /* 0x000eee0000000200 */
[----:B------:R-:W-:Y:S08]  /*4180*/  HMMA.16816.F32.BF16 R36, R12, R26, R20 ;  /* 0x0000001a0c24723c */ /* 0x000ff00000041814 */
[C---:B-----5:R-:W-:Y:S08]  /*4190*/  HMMA.16816.F32.BF16 R16, R8.reuse, R32, R16 ;  /* 0x000000200810723c */ /* 0x060ff00000041810 */
[C---:B------:R-:W-:Y:S01]  /*41a0*/  HMMA.16816.F32.BF16 R12, R8.reuse, R34, R40 ;  /* 0x00000022080c723c */ /* 0x040fe20000041828 */
[----:B------:R-:W-:Y:S07]  /*41b0*/  LDSM.16.M88.4 R40, [R216+0x9800] ;  /* 0x00980000d828783b */ /* 0x000fee0000000200 */
[C---:B------:R-:W-:Y:S08]  /*41c0*/  HMMA.16816.F32.BF16 R24, R8.reuse, R88, R44 ;  /* 0x000000580818723c */ /* 0x040ff0000004182c */
[C---:B------:R-:W-:Y:S08]  /*41d0*/  HMMA.16816.F32.BF16 R20, R8.reuse, R90, R84 ;  /* 0x0000005a0814723c */ /* 0x040ff00000041854 */
[C---:B-1----:R-:W-:Y:S08]  /*41e0*/  HMMA.16816.F32.BF16 R32, R8.reuse, R72, R80 ;  /* 0x000000480820723c */ /* 0x042ff00000041850 */
[C---:B------:R-:W-:Y:S08]  /*41f0*/  HMMA.16816.F32.BF16 R96, R8.reuse, R74, R76 ;  /* 0x0000004a0860723c */ /* 0x040ff0000004184c */
[C---:B--2---:R-:W-:Y:S01]  /*4200*/  HMMA.16816.F32.BF16 R92, R8.reuse, R68, R64 ;  /* 0x00000044085c723c */ /* 0x044fe20000041840 */
[----:B------:R-:W-:Y:S07]  /*4210*/  LDSM.16.M88.4 R64, [R217+-0x1000] ;  /* 0xfff00000d940783b */ /* 0x000fee0000000200 */
[C---:B------:R-:W-:Y:S01]  /*4220*/  HMMA.16816.F32.BF16 R88, R8.reuse, R70, R60 ;  /* 0x000000460858723c */ /* 0x040fe2000004183c */
[----:B------:R-:W-:Y:S07]  /*4230*/  LDSM.16.M88.4 R60, [R217+-0x800] ;  /* 0xfff80000d93c783b */ /* 0x000fee0000000200 */
[C---:B------:R-:W-:Y:S01]  /*4240*/  HMMA.16816.F32.BF16 R84, R8.reuse, R100, R56 ;  /* 0x000000640854723c */ /* 0x040fe20000041838 */
[----:B------:R-:W-:Y:S07]  /*4250*/  LDSM.16.M88.4 R56, [R216+0x9000] ;  /* 0x00900000d838783b */ /* 0x000fee0000000200 */
[C---:B------:R-:W-:Y:S08]  /*4260*/  HMMA.16816.F32.BF16 R80, R8.reuse, R102, R52 ;  /* 0x000000660850723c */ /* 0x040ff00000041834 */
[C---:B------:R-:W-:Y:S08]  /*4270*/  HMMA.16816.F32.BF16 R76, R8.reuse, R104, R48 ;  /* 0x00000068084c723c */ /* 0x040ff00000041830 */
[----:B------:R-:W-:Y:S01]  /*4280*/  HMMA.16816.F32.BF16 R72, R8, R106, R36 ;  /* 0x0000006a0848723c */ /* 0x000fe20000041824 */
[----:B------:R-:W1:Y:S04]  /*4290*/  LDSM.16.M88.4 R8, [R217+-0x1800] ;  /* 0xffe80000d908783b */ /* 0x000e680000000200 */
[----:B------:R-:W-:Y:S03]  /*42a0*/  LDSM.16.M88.4 R36, [R216+0xa000] ;  /* 0x00a00000d824783b */ /* 0x000fe60000000200 */
[C---:B------:R-:W-:Y:S01]  /*42b0*/  HMMA.16816.F32.BF16 R52, R4.reuse, R114, R12 ;  /* 0x000000720434723c */ /* 0x040fe2000004180c */
[----:B------:R-:W2:Y:S07]  /*42c0*/  LDSM.16.M88.4 R12, [R223+0xc000] ;  /* 0x00c00000df0c783b */ /* 0x000eae0000000200 */
[C---:B---3--:R-:W-:Y:S08]  /*42d0*/  HMMA.16816.F32.BF16 R44, R4.reuse, R28, R24 ;  /* 0x0000001c042c723c */ /* 0x048ff00000041818 */
[C---:B------:R-:W-:Y:S01]  /*42e0*/  HMMA.16816.F32.BF16 R24, R4.reuse, R108, R32 ;  /* 0x0000006c0418723c */ /* 0x040fe20000041820 */
[----:B------:R-:W3:Y:S07]  /*42f0*/  LDSM.16.M88.4 R32, [R216+0xa800] ;  /* 0x00a80000d820783b */ /* 0x000eee0000000200 */
[C---:B------:R-:W-:Y:S01]  /*4300*/  HMMA.16816.F32.BF16 R68, R4.reuse, R112, R16 ;  /* 0x000000700444723c */ /* 0x040fe20000041810 */
[C---:B------:R-:W-:Y:S01]  /*4310*/  IADD3 R241, R227.reuse, 0x9800, RZ ;  /* 0x00009800e3f17810 */ /* 0x040fe20007ffe0ff */
[----:B------:R-:W4:Y:S06]  /*4320*/  LDSM.16.M88.4 R112, [R216+0xb000] ;  /* 0x00b00000d870783b */ /* 0x000f2c0000000200 */
[C---:B------:R-:W-:Y:S08]  /*4330*/  HMMA.16816.F32.BF16 R28, R4.reuse, R30, R20 ;  /* 0x0000001e041c723c */ /* 0x040ff00000041814 */
[C---:B-1----:R-:W-:Y:S08]  /*4340*/  HMMA.16816.F32.BF16 R16, R4.reuse, R8, R92 ;  /* 0x000000080410723c */ /* 0x042ff0000004185c */
[----:B------:R-:W-:Y:S01]  /*4350*/  HMMA.16816.F32.BF16 R20, R4, R110, R96 ;  /* 0x0000006e0414723c */ /* 0x000fe20000041860 */
[----:B------:R-:W-:-:S07]  /*4360*/  IADD3 R242, R227, 0xa000, RZ ;  /* 0x0000a000e3f27810 */ /* 0x000fce0007ffe0ff */
[----:B------:R-:W-:Y:S01]  /*4370*/  HMMA.16816.F32.BF16 R104, R4, R66, R80 ;  /* 0x000000420468723c */ /* 0x000fe20000041850 */
[----:B------:R-:W1:Y:S07]  /*4380*/  LDSM.16.M88.4 R80, [R216+0xb800] ;  /* 0x00b80000d850783b */ /* 0x000e6e0000000200 */
[----:B--2---:R-:W-:Y:S08]  /*4390*/  HMMA.16816.F32.BF16 R96, R12, R56, R68 ;  /* 0x000000380c60723c */ /* 0x004ff00000041844 */
[C---:B------:R-:W-:Y:S08]  /*43a0*/  HMMA.16816.F32.BF16 R8, R4.reuse, R10, R88 ;  /* 0x0000000a0408723c */ /* 0x040ff00000041858 */
[C---:B------:R-:W-:Y:S08]  /*43b0*/  HMMA.16816.F32.BF16 R48, R4.reuse, R64, R84 ;  /* 0x000000400430723c */ /* 0x040ff00000041854 */
[C---:B------:R-:W-:Y:S08]  /*43c0*/  HMMA.16816.F32.BF16 R108, R4.reuse, R60, R76 ;  /* 0x0000003c046c723c */ /* 0x040ff0000004184c */
[----:B------:R-:W-:Y:S01]  /*43d0*/  HMMA.16816.F32.BF16 R100, R4, R62, R72 ;  /* 0x0000003e0464723c */ /* 0x000fe20000041848 */
[----:B------:R-:W-:Y:S07]  /*43e0*/  LDSM.16.M88.4 R4, [R224+0xc000] ;  /* 0x00c00000e004783b */ /* 0x000fee0000000200 */
[C---:B---3--:R-:W-:Y:S01]  /*43f0*/  HMMA.16816.F32.BF16 R68, R12.reuse, R32, R16 ;  /* 0x000000200c44723c */ /* 0x048fe20000041810 */
[----:B------:R-:W2:Y:S07]  /*4400*/  LDSM.16.M88.4 R16, [R228] ;  /* 0x00000000e410783b */ /* 0x000eae0000000200 */
[C---:B------:R-:W-:Y:S01]  /*4410*/  HMMA.16816.F32.BF16 R72, R12.reuse, R38, R20 ;  /* 0x000000260c48723c */ /* 0x040fe20000041814 */
[----:B------:R-:W3:Y:S07]  /*4420*/  LDSM.16.M88.4 R20, [R241] ;  /* 0x00000000f114783b */ /* 0x000eee0000000200 */
[----:B------:R-:W-:Y:S01]  /*4430*/  HMMA.16816.F32.BF16 R76, R12, R36, R24 ;  /* 0x000000240c4c723c */ /* 0x000fe20000041818 */
[----:B------:R-:W5:Y:S01]  /*4440*/  LDSM.16.M88.4 R36, [R242] ;  /* 0x00000000f224783b */ /* 0x000f620000000200 */
[----:B------:R-:W-:-:S02]  /*4450*/  IADD3 R243, R227, 0xa800, RZ ;  /* 0x0000a800e3f37810 */ /* 0x000fc40007ffe0ff */
[C---:B------:R-:W-:Y:S02]  /*4460*/  IADD3 R244, R227.reuse, 0xb000, RZ ;  /* 0x0000b000e3f47810 */ /* 0x040fe40007ffe0ff */
[----:B------:R-:W-:Y:S01]  /*4470*/  IADD3 R245, R227, 0xb800, RZ ;  /* 0x0000b800e3f57810 */ /* 0x000fe20007ffe0ff */
[----:B------:R-:W1:Y:S01]  /*4480*/  LDSM.16.M88.4 R60, [R243] ;  /* 0x00000000f33c783b */ /* 0x000e620000000200 */
[C---:B------:R-:W-:Y:S03]  /*4490*/  HMMA.16816.F32.BF16 R92, R12.reuse, R58, R52 ;  /* 0x0000003a0c5c723c */ /* 0x040fe60000041834 */
[----:B------:R-:W1:Y:S04]  /*44a0*/  LDSM.16.M88.4 R56, [R244] ;  /* 0x00000000f438783b */ /* 0x000e680000000200 */
[----:B------:R-:W1:Y:S01]  /*44b0*/  LDSM.16.M88.4 R52, [R245] ;  /* 0x00000000f534783b */ /* 0x000e620000000200 */
[C---:B------:R-:W-:Y:S08]  /*44c0*/  HMMA.16816.F32.BF16 R88, R12.reuse, R40, R44 ;  /* 0x000000280c58723c */ /* 0x040ff0000004182c */
[C---:B------:R-:W-:Y:S08]  /*44d0*/  HMMA.16816.F32.BF16 R84, R12.reuse, R42, R28 ;  /* 0x0000002a0c54723c */ /* 0x040ff0000004181c */
[C---:B------:R-:W-:Y:S01]  /*44e0*/  HMMA.16816.F32.BF16 R64, R12.reuse, R34, R8 ;  /* 0x000000220c40723c */ /* 0x040fe20000041808 */
[----:B------:R-:W3:Y:S07]  /*44f0*/  LDSM.16.M88.4 R8, [R226+0xc000] ;  /* 0x00c00000e208783b */ /* 0x000eee0000000200 */
[C---:B----4-:R-:W-:Y:S08]  /*4500*/  HMMA.16816.F32.BF16 R48, R12.reuse, R112, R48 ;  /* 0x000000700c30723c */ /* 0x050ff00000041830 */
[C---:B------:R-:W-:Y:S08]  /*4510*/  HMMA.16816.F32.BF16 R44, R12.reuse, R114, R104 ;  /* 0x000000720c2c723c */ /* 0x040ff00000041868 */
[C---:B-1----:R-:W-:Y:S08]  /*4520*/  HMMA.16816.F32.BF16 R40, R12.reuse, R80, R108 ;  /* 0x000000500c28723c */ /* 0x042ff0000004186c */
[----:B------:R-:W-:Y:S01]  /*4530*/  HMMA.16816.F32.BF16 R32, R12, R82, R100 ;  /* 0x000000520c20723c */ /* 0x000fe20000041864 */
[----:B------:R-:W-:Y:S07]  /*4540*/  LDSM.16.M88.4 R100, [R218+0xb800] ;  /* 0x00b80000da64783b */ /* 0x000fee0000000200 */
[C---:B--2---:R-:W-:Y:S08]  /*4550*/  HMMA.16816.F32.BF16 R28, R4.reuse, R16, R96 ;  /* 0x00000010041c723c */ /* 0x044ff00000041860 */
[C---:B------:R-:W-:Y:S01]  /*4560*/  HMMA.16816.F32.BF16 R24, R4.reuse, R18, R92 ;  /* 0x000000120418723c */ /* 0x040fe2000004185c */
[----:B------:R-:W-:Y:S07]  /*4570*/  LDSM.16.M88.4 R92, [R218+0xb000] ;  /* 0x00b00000da5c783b */ /* 0x000fee0000000200 */
[C---:B---3--:R-:W-:Y:S08]  /*4580*/  HMMA.16816.F32.BF16 R16, R4.reuse, R20, R88 ;  /* 0x000000140410723c */ /* 0x048ff00000041858 */
[C---:B------:R-:W-:Y:S08]  /*4590*/  HMMA.16816.F32.BF16 R12, R4.reuse, R22, R84 ;  /* 0x00000016040c723c */ /* 0x040ff00000041854 */
[C---:B-----5:R-:W-:Y:S01]  /*45a0*/  HMMA.16816.F32.BF16 R20, R4.reuse, R36, R76 ;  /* 0x000000240414723c */ /* 0x060fe2000004184c */
[----:B------:R-:W1:Y:S07]  /*45b0*/  LDSM.16.M88.4 R76, [R218+0xa800] ;  /* 0x00a80000da4c783b */ /* 0x000e6e0000000200 */
[C---:B------:R-:W-:Y:S08]  /*45c0*/  HMMA.16816.F32.BF16 R112, R4.reuse, R38, R72 ;  /* 0x000000260470723c */ /* 0x040ff00000041848 */
[C---:B------:R-:W-:Y:S08]  /*45d0*/  HMMA.16816.F32.BF16 R116, R4.reuse, R60, R68 ;  /* 0x0000003c0474723c */ /* 0x040ff00000041844 */
[C---:B------:R-:W-:Y:S01]  /*45e0*/  HMMA.16816.F32.BF16 R108, R4.reuse, R62, R64 ;  /* 0x0000003e046c723c */ /* 0x040fe20000041840 */
[----:B------:R-:W-:Y:S07]  /*45f0*/  LDSM.16.M88.4 R64, [R217] ;  /* 0x00000000d940783b */ /* 0x000fee0000000200 */
        /* <DEDUP_REMOVED lines=8> */
[----:B------:R-:W-:Y:S04]  /*4680*/  LDSM.16.M88.4 R4, [R225+0xc000] ;  /* 0x00c00000e104783b */ /* 0x000fe80000000200 */
[----:B------:R-:W2:Y:S01]  /*4690*/  LDSM.16.M88.4 R52, [R217+0x1000] ;  /* 0x00100000d934783b */ /* 0x000ea20000000200 */
[----:B------:R-:W-:Y:S01]  /*46a0*/  ISETP.GT.AND P0, PT, R139, R152, PT ;  /* 0x000000988b00720c */ /* 0x000fe20003f04270 */
[----:B------:R-:W-:-:S04]  /*46b0*/  DEPBAR.LE SB0, 0x0 ;  /* 0x000080000000791a */ /* 0x000fc80000000000 */
[C---:B------:R-:W-:Y:S08]  /*46c0*/  HMMA.16816.F32.BF16 R36, R8.reuse, R128, R20 ;  /* 0x000000800824723c */ /* 0x040ff00000041814 */
[C---:B------:R-:W-:Y:S08]  /*46d0*/  HMMA.16816.F32.BF16 R80, R8.reuse, R124, R28 ;  /* 0x0000007c0850723c */ /* 0x040ff0000004181c */
[C---:B------:R-:W-:Y:S08]  /*46e0*/  HMMA.16816.F32.BF16 R32, R8.reuse, R130, R112 ;  /* 0x000000820820723c */ /* 0x040ff00000041870 */
[C---:B------:R-:W-:Y:S08]  /*46f0*/  HMMA.16816.F32.BF16 R72, R8.reuse, R126, R24 ;  /* 0x0000007e0848723c */ /* 0x040ff00000041818 */
        /* <DEDUP_REMOVED lines=8> */
[----:B------:R-:W-:Y:S07]  /*4780*/  BSSY B0, `(.L_x_5949) ;  /* 0x000007a000007945 */ /* 0x000fee0003800000 */
[----:B--2---:R-:W-:Y:S01]  /*4790*/  HMMA.16816.F32.BF16 R36, R4, R52, R36 ;  /* 0x000000340424723c */ /* 0x004fe20000041824 */
[----:B------:R-:W-:-:S07]  /*47a0*/  ISETP.GT.AND P6, PT, R137, 0x5f, PT ;  /* 0x0000005f8900780c */ /* 0x000fce0003fc4270 */
[----:B------:R-:W-:Y:S01]  /*47b0*/  HMMA.16816.F32.BF16 R52, R4, R54, R32 ;  /* 0x000000360434723c */ /* 0x000fe20000041820 */
[----:B------:R-:W-:-:S07]  /*47c0*/  IADD3 R250, R227, 0x2800, RZ ;  /* 0x00002800e3fa7810 */ /* 0x000fce0007ffe0ff */
[----:B------:R-:W-:Y:S01]  /*47d0*/  HMMA.16816.F32.BF16 R32, R4, R48, R28 ;  /* 0x000000300420723c */ /* 0x000fe2000004181c */
[C---:B------:R-:W-:Y:S02]  /*47e0*/  IADD3 R249, R227.reuse, 0x2000, RZ ;  /* 0x00002000e3f97810 */ /* 0x040fe40007ffe0ff */
[----:B------:R-:W-:-:S05]  /*47f0*/  IADD3 R248, R227, 0x1800, RZ ;  /* 0x00001800e3f87810 */ /* 0x000fca0007ffe0ff */
[----:B------:R-:W-:Y:S01]  /*4800*/  HMMA.16816.F32.BF16 R48, R4, R50, R24 ;  /* 0x000000320430723c */ /* 0x000fe20000041818 */
[C---:B------:R-:W-:Y:S02]  /*4810*/  IADD3 R247, R227.reuse, 0x1000, RZ ;  /* 0x00001000e3f77810 */ /* 0x040fe40007ffe0ff */
[----:B------:R-:W-:-:S05]  /*4820*/  IADD3 R246, R227, 0x800, RZ ;  /* 0x00000800e3f67810 */ /* 0x000fca0007ffe0ff */
[C---:B------:R-:W-:Y:S08]  /*4830*/  HMMA.16816.F32.BF16 R28, R4.reuse, R44, R20 ;  /* 0x0000002c041c723c */ /* 0x040ff00000041814 */
        /* <DEDUP_REMOVED lines=41> */
.L_x_5995:
[----:B------:R-:W-:Y:S05]  /*4ad0*/  BRA.DIV ~URZ, `(.L_x_5952) ;  /* 0x000101627f007947 */ /* 0x000fea000b800000 */
[----:B-1----:R-:W4:Y:S04]  /*4ae0*/  LDL R6, [R1] ;  /* 0x0000000001067983 */ /* 0x002f280000100800 */
        /* <DEDUP_REMOVED lines=40> */
.L_x_5996:
        /* <DEDUP_REMOVED lines=27> */
.L_x_5950:
[----:B------:R-:W-:Y:S05]  /*4f20*/  BSYNC B0 ;  /* 0x0000000000007941 */ /* 0x000fea0003800000 */
.L_x_5949:
[----:B-1----:R-:W2:Y:S01]  /*4f30*/  LDL R2, [R1+0x74] ;  /* 0x0000740001027983 */ /* 0x002ea20000100800 */
[----:B------:R-:W-:-:S03]  /*4f40*/  IMAD.MOV.U32 R4, RZ, RZ, c[0x0][0x2c4] ;  /* 0x0000b100ff047624 */ /* 0x000fc600078e00ff */
[----:B------:R-:W2:Y:S04]  /*4f50*/  LDL R0, [R1+0x184] ;  /* 0x0001840001007983 */ /* 0x000ea80000100800 */
[----:B------:R-:W3:Y:S01]  /*4f60*/  LDL R3, [R1+0x60] ;  /* 0x0000600001037983 */ /* 0x000ee20000100800 */
[----:B------:R-:W-:-:S03]  /*4f70*/  ISETP.NE.AND P0, PT, R4, 0x1, PT ;  /* 0x000000010400780c */ /* 0x000fc60003f05270 */
[----:B------:R-:W0:Y:S01]  /*4f80*/  LDGDEPBAR ;  /* 0x00000000000079af */ /* 0x000e220000000000 */
[----:B--2---:R-:W-:-:S09]  /*4f90*/  IMAD.IADD R2, R0, 0x1, R2 ;  /* 0x0000000100027824 */ /* 0x004fd200078e0202 */
[----:B------:R-:W-:Y:S01]  /*4fa0*/  @P0 IMAD.HI.U32 R0, R2, c[0x0][0x2c8], RZ ;  /* 0x0000b20002000a27 */ /* 0x000fe200078e00ff */
[----:B------:R1:W-:Y:S01]  /*4fb0*/  STL [R1+0x28], R2 ;  /* 0x0000280201007387 */ /* 0x0003e20000100800 */
[----:B------:R-:W-:Y:S02]  /*4fc0*/  MOV R4, R2 ;  /* 0x0000000200047202 */ /* 0x000fe40000000f00 */
[----:B---3--:R-:W-:Y:S01]  /*4fd0*/  IMAD.IADD R6, R136, 0x1, -R3 ;  /* 0x0000000188067824 */ /* 0x008fe200078e0a03 */
[----:B------:R-:W-:Y:S02]  /*4fe0*/  @P0 SHF.R.U32.HI R4, RZ, c[0x0][0x2cc], R0 ;  /* 0x0000b300ff040a19 */ /* 0x000fe40000011600 */
[----:B-1----:R-:W-:-:S04]  /*4ff0*/  IADD3 R2, -R3, 0x1, R136 ;  /* 0x0000000103027810 */ /* 0x002fc80007ffe188 */
[----:B------:R-:W-:Y:S01]  /*5000*/  IADD3 R5, R2, -c[0x0][0x168], RZ ;  /* 0x80005a0002057a10 */ /* 0x000fe20007ffe0ff */
[----:B------:R-:W-:Y:S05]  /*5010*/  BRA.DIV ~URZ, `(.L_x_5953) ;  /* 0x000101827f007947 */ /* 0x000fea000b800000 */
[----:B------:R1:W2:Y:S02]  /*5020*/  SHFL.IDX PT, R0, R4, RZ, 0x1c1f ;  /* 0x001c1fff04007589 */ /* 0x0002a400000e0000 */
.L_x_5997:
[----:B--2---:R-:W-:-:S05]  /*5030*/  IMAD.IADD R0, R5, 0x1, R0 ;  /* 0x0000000105007824 */ /* 0x004fca00078e0200 */
        /* <DEDUP_REMOVED lines=64> */
[----:B-1----:R-:W-:Y:S02]  /*5440*/  FSEL R4, R82, -INF , P1 ;  /* 0xff80000052047808 */ /* 0x002fe40000800000 */
[----:B------:R-:W-:Y:S02]  /*5450*/  FSEL R5, R83, -INF , P0 ;  /* 0xff80000053057808 */ /* 0x000fe40000000000 */
        /* <DEDUP_REMOVED lines=88> */
.L_x_5998:
[C---:B------:R-:W-:Y:S01]  /*59e0*/  FMUL.FTZ R2, R133.reuse, c[0x0][0x2d0] ;  /* 0x0000b40085027a20 */ /* 0x040fe20000410000 */
[----:B------:R-:W-:Y:S01]  /*59f0*/  FSETP.NEU.FTZ.AND P0, PT, R133, -INF , PT ;  /* 0xff8000008500780b */ /* 0x000fe20003f1d000 */
[----:B------:R-:W-:Y:S01]  /*5a00*/  WARPSYNC 0xffffffff ;  /* 0xffffffff00007948 */ /* 0x000fe20003800000 */
[----:B--23--:R-:W-:Y:S01]  /*5a10*/  FMNMX.FTZ R24, R3, R24, !PT ;  /* 0x0000001803187209 */ /* 0x00cfe20007810000 */
        /* <DEDUP_REMOVED lines=15> */
[----:B------:R1:W3:Y:S03]  /*5b10*/  MUFU.EX2 R27, R0 ;  /* 0x00000000001b7308 */ /* 0x0002e60000000800 */
[----:B------:R-:W-:Y:S01]  /*5b20*/  LDSM.16.MT88.4 R64, [R222+0x3000] ;  /* 0x00300000de40783b */ /* 0x000fe20000004200 */
[----:B--2---:R-:W-:-:S03]  /*5b30*/  FFMA.FTZ R3, R20, c[0x0][0x2d0], -R2 ;  /* 0x0000b40014037a23 */ /* 0x004fc60000010802 */
[----:B------:R-:W-:Y:S01]  /*5b40*/  LDSM.16.MT88.4 R48, [R221+0x800] ;  /* 0x00080000dd30783b */ /* 0x000fe20000004200 */
[----:B------:R-:W2:Y:S03]  /*5b50*/  MUFU.EX2 R134, R3 ;  /* 0x0000000300867308 */ /* 0x000ea60000000800 */
[----:B------:R-:W-:Y:S04]  /*5b60*/  LDSM.16.MT88.4 R80, [R220+0x3800] ;  /* 0x00380000dc50783b */ /* 0x000fe80000004200 */
[----:B------:R-:W-:Y:S01]  /*5b70*/  LDSM.16.MT88.4 R84, [R221+0x3000] ;  /* 0x00300000dd54783b */ /* 0x000fe20000004200 */
[----:B-1----:R-:W-:Y:S01]  /*5b80*/  FFMA.FTZ R0, R12, c[0x0][0x2d0], -R2 ;  /* 0x0000b4000c007a23 */ /* 0x002fe20000010802 */
[----:B---3--:R-:W-:-:S03]  /*5b90*/  F2FP.BF16.PACK_AB R20, R27, R120 ;  /* 0x000000781b14723e */ /* 0x008fc600000010ff */
[----:B------:R1:W-:Y:S01]  /*5ba0*/  MUFU.EX2 R125, R0 ;  /* 0x00000000007d7308 */ /* 0x0003e20000000800 */
[----:B--2---:R-:W-:Y:S01]  /*5bb0*/  F2FP.BF16.PACK_AB R18, R134, R131 ;  /* 0x000000838612723e */ /* 0x004fe200000010ff */
[----:B-1----:R-:W-:-:S06]  /*5bc0*/  FFMA.FTZ R0, R14, c[0x0][0x2d0], -R2 ;  /* 0x0000b4000e007a23 */ /* 0x002fcc0000010802 */
[----:B------:R1:W2:Y:S02]  /*5bd0*/  MUFU.EX2 R127, R0 ;  /* 0x00000000007f7308 */ /* 0x0002a40000000800 */
[----:B-1----:R-:W-:Y:S01]  /*5be0*/  FFMA.FTZ R0, R15, c[0x0][0x2d0], -R2 ;  /* 0x0000b4000f007a23 */ /* 0x002fe20000010802 */
[----:B--2---:R-:W-:-:S05]  /*5bf0*/  F2FP.BF16.PACK_AB R22, R127, R125 ;  /* 0x0000007d7f16723e */ /* 0x004fca00000010ff */
[----:B------:R1:W-:Y:S02]  /*5c00*/  MUFU.EX2 R128, R0 ;  /* 0x0000000000807308 */ /* 0x0003e40000000800 */
[----:B-1----:R-:W-:-:S06]  /*5c10*/  FFMA.FTZ R0, R16, c[0x0][0x2d0], -R2 ;  /* 0x0000b40010007a23 */ /* 0x002fcc0000010802 */
[----:B------:R1:W2:Y:S02]  /*5c20*/  MUFU.EX2 R129, R0 ;  /* 0x0000000000817308 */ /* 0x0002a40000000800 */
[----:B-1----:R-:W-:Y:S01]  /*5c30*/  FMUL.FTZ R0, R24, c[0x0][0x2d0] ;  /* 0x0000b40018007a20 */ /* 0x002fe20000410000 */
[----:B--2---:R-:W-:-:S04]  /*5c40*/  F2FP.BF16.PACK_AB R16, R129, R128 ;  /* 0x000000808110723e */ /* 0x004fc800000010ff */
[----:B------:R-:W-:-:S05]  /*5c50*/  FSEL R0, R0, RZ, P0 ;  /* 0x000000ff00007208 */ /* 0x000fca0000000000 */
[----:B------:R-:W-:-:S04]  /*5c60*/  FFMA.FTZ R3, R4, c[0x0][0x2d0], -R0 ;  /* 0x0000b40004037a23 */ /* 0x000fc80000010800 */
[----:B------:R1:W-:Y:S02]  /*5c70*/  MUFU.EX2 R26, R3 ;  /* 0x00000003001a7308 */ /* 0x0003e40000000800 */
[--C-:B-1----:R-:W-:Y:S02]  /*5c80*/  FFMA.FTZ R3, R5, c[0x0][0x2d0], -R0.reuse ;  /* 0x0000b40005037a23 */ /* 0x102fe40000010800 */
[----:B------:R-:W1:Y:S04]  /*5c90*/  LDSM.16.MT88.4 R4, [R219] ;  /* 0x00000000db04783b */ /* 0x000e680000004200 */
        /* <DEDUP_REMOVED lines=109> */
[----:B------:R-:W-:-:S06]  /*6370*/  MOV R87, R57 ;  /* 0x0000003900577202 */ /* 0x000fcc0000000f00 */
        /* <DEDUP_REMOVED lines=196> */
[----:B------:R-:W-:Y:S01]  /*6fc0*/  IMAD.MOV.U32 R25, RZ, RZ, R140 ;  /* 0x000000ffff197224 */ /* 0x000fe200078e008c */
        /* <DEDUP_REMOVED lines=65> */
[----:B------:R-:W-:Y:S01]  /*73e0*/  MOV R25, R60 ;  /* 0x0000003c00197202 */ /* 0x000fe20000000f00 */
[----:B------:R-:W-:Y:S01]  /*73f0*/  IMAD.MOV.U32 R3, RZ, RZ, R61 ;  /* 0x000000ffff037224 */ /* 0x000fe200078e003d */
        /* <DEDUP_REMOVED lines=14> */
[----:B------:R-:W-:Y:S01]  /*74e0*/  MOV R153, R3 ;  /* 0x0000000300997202 */ /* 0x000fe20000000f00 */
[----:B------:R-:W-:Y:S01]  /*74f0*/  LDSM.16.MT88.4 R160, [R222+0x2800] ;  /* 0x00280000dea0783b */ /* 0x000fe20000004200 */
[----:B------:R-:W-:-:S02]  /*7500*/  MOV R154, R2 ;  /* 0x00000002009a7202 */ /* 0x000fc40000000f00 */
[----:B------:R-:W-:-:S03]  /*7510*/  MOV R152, R25 ;  /* 0x0000001900987202 */ /* 0x000fc60000000f00 */
[C---:B------:R-:W-:Y:S01]  /*7520*/  HMMA.16816.F32.BF16 R96, R4.reuse, R10, R96 ;  /* 0x0000000a0460723c */ /* 0x040fe20000041860 */
[----:B------:R-:W2:Y:S07]  /*7530*/  LDSM.16.MT88.4 R8, [R222+0x5000] ;  /* 0x00500000de08783b */ /* 0x000eae0000004200 */
[C---:B---3--:R-:W-:Y:S08]  /*7540*/  HMMA.16816.F32.BF16 R172, R4.reuse, R16, R204 ;  /* 0x0000001004ac723c */ /* 0x048ff000000418cc */
[C---:B------:R-:W-:Y:S01]  /*7550*/  HMMA.16816.F32.BF16 R88, R4.reuse, R18, R184 ;  /* 0x000000120458723c */ /* 0x040fe200000418b8 */
[----:B------:R-:W3:Y:S07]  /*7560*/  LDSM.16.MT88.4 R16, [R219+0x5000] ;  /* 0x00500000db10783b */ /* 0x000eee0000004200 */
[C---:B-1----:R-:W-:Y:S08]  /*7570*/  HMMA.16816.F32.BF16 R164, R4.reuse, R12, R180 ;  /* 0x0000000c04a4723c */ /* 0x042ff000000418b4 */
[C---:B------:R-:W-:Y:S01]  /*7580*/  HMMA.16816.F32.BF16 R92, R4.reuse, R14, R176 ;  /* 0x0000000e045c723c */ /* 0x040fe200000418b0 */
[----:B------:R-:W1:Y:S04]  /*7590*/  LDSM.16.MT88.4 R12, [R220+0x5000] ;  /* 0x00500000dc0c783b */ /* 0x000e680000004200 */
[----:B------:R-:W-:Y:S03]  /*75a0*/  LDSM.16.MT88.4 R176, [R219+0x2800] ;  /* 0x00280000dbb0783b */ /* 0x000fe60000004200 */
[C---:B--2---:R-:W-:Y:S01]  /*75b0*/  HMMA.16816.F32.BF16 R112, R4.reuse, R8, R136 ;  /* 0x000000080470723c */ /* 0x044fe20000041888 */
[----:B------:R-:W-:Y:S07]  /*75c0*/  LDSM.16.MT88.4 R136, [R220+0x5800] ;  /* 0x00580000dc88783b */ /* 0x000fee0000004200 */
[C---:B------:R-:W-:Y:S01]  /*75d0*/  HMMA.16816.F32.BF16 R116, R4.reuse, R10, R116 ;  /* 0x0000000a0474723c */ /* 0x040fe20000041874 */
[----:B------:R-:W2:Y:S07]  /*75e0*/  LDSM.16.MT88.4 R8, [R220+0x8000] ;  /* 0x00800000dc08783b */ /* 0x000eae0000004200 */
[C---:B---3--:R-:W-:Y:S08]  /*75f0*/  HMMA.16816.F32.BF16 R104, R4.reuse, R16, R200 ;  /* 0x000000100468723c */ /* 0x048ff000000418c8 */
[----:B------:R-:W-:Y:S01]  /*7600*/  HMMA.16816.F32.BF16 R200, R4, R18, R168 ;  /* 0x0000001204c8723c */ /* 0x000fe200000418a8 */
[----:B------:R-:W3:Y:S07]  /*7610*/  LDSM.16.MT88.4 R168, [R220+0x2800] ;  /* 0x00280000dca8783b */ /* 0x000eee0000004200 */
[----:B------:R-:W-:Y:S08]  /*7620*/  HMMA.16816.F32.BF16 R164, R128, R160, R164 ;  /* 0x000000a080a4723c */ /* 0x000ff000000418a4 */
[----:B------:R-:W-:Y:S01]  /*7630*/  MOV R0, R107 ;  /* 0x0000006b00007202 */ /* 0x000fe20000000f00 */
[----:B-1----:R-:W-:Y:S01]  /*7640*/  HMMA.16816.F32.BF16 R192, R4, R12, R148 ;  /* 0x0000000c04c0723c */ /* 0x002fe20000041894 */
[----:B------:R-:W-:-:S02]  /*7650*/  MOV R16, R104 ;  /* 0x0000006800107202 */ /* 0x000fc40000000f00 */
[----:B------:R-:W-:Y:S02]  /*7660*/  MOV R3, R105 ;  /* 0x0000006900037202 */ /* 0x000fe40000000f00 */
[----:B------:R-:W-:Y:S02]  /*7670*/  MOV R2, R106 ;  /* 0x0000006a00027202 */ /* 0x000fe40000000f00 */
[----:B------:R-:W-:Y:S01]  /*7680*/  MOV R151, R0 ;  /* 0x0000000000977202 */ /* 0x000fe20000000f00 */
[----:B--2---:R-:W-:Y:S01]  /*7690*/  HMMA.16816.F32.BF16 R188, R4, R8, R44 ;  /* 0x0000000804bc723c */ /* 0x004fe2000004182c */
[----:B------:R-:W2:Y:S01]  /*76a0*/  LDL R0, [R1+0x74] ;  /* 0x0000740001007983 */ /* 0x000ea20000100800 */
[----:B------:R-:W-:Y:S02]  /*76b0*/  MOV R148, R16 ;  /* 0x0000001000947202 */ /* 0x000fe40000000f00 */
[----:B------:R-:W-:Y:S01]  /*76c0*/  MOV R150, R2 ;  /* 0x0000000200967202 */ /* 0x000fe20000000f00 */
[----:B------:R-:W1:Y:S01]  /*76d0*/  LDSM.16.MT88.4 R16, [R221+0x5000] ;  /* 0x00500000dd10783b */ /* 0x000e620000004200 */
[----:B------:R-:W-:-:S02]  /*76e0*/  MOV R149, R3 ;  /* 0x0000000300957202 */ /* 0x000fc40000000f00 */
[C---:B------:R-:W-:Y:S01]  /*76f0*/  HMMA.16816.F32.BF16 R120, R4.reuse, R10, R32 ;  /* 0x0000000a0478723c */ /* 0x040fe20000041820 */
[----:B------:R-:W4:Y:S07]  /*7700*/  LDSM.16.MT88.4 R8, [R219+0xb000] ;  /* 0x00b00000db08783b */ /* 0x000f2e0000004200 */
[----:B------:R-:W-:Y:S01]  /*7710*/  HMMA.16816.F32.BF16 R184, R4, R14, R140 ;  /* 0x0000000e04b8723c */ /* 0x000fe2000004188c */
[----:B------:R-:W5:Y:S07]  /*7720*/  LDSM.16.MT88.4 R12, [R219+0x8000] ;  /* 0x00800000db0c783b */ /* 0x000f6e0000004200 */
[C---:B---3--:R-:W-:Y:S08]  /*7730*/  HMMA.16816.F32.BF16 R172, R128.reuse, R168, R172 ;  /* 0x000000a880ac723c */ /* 0x048ff000000418ac */
[C---:B------:R-:W-:Y:S01]  /*7740*/  HMMA.16816.F32.BF16 R168, R128.reuse, R170, R88 ;  /* 0x000000aa80a8723c */ /* 0x040fe20000041858 */
[----:B------:R-:W-:Y:S07]  /*7750*/  LDSM.16.MT88.4 R88, [R222+0x8800] ;  /* 0x00880000de58783b */ /* 0x000fee0000004200 */
[----:B------:R-:W-:Y:S08]  /*7760*/  HMMA.16816.F32.BF16 R180, R128, R176, R144 ;  /* 0x000000b080b4723c */ /* 0x000ff00000041890 */
[C---:B-1----:R-:W-:Y:S08]  /*7770*/  HMMA.16816.F32.BF16 R124, R4.reuse, R16, R124 ;  /* 0x00000010047c723c */ /* 0x042ff0000004187c */
[----:B------:R-:W-:Y:S01]  /*7780*/  HMMA.16816.F32.BF16 R100, R4, R18, R100 ;  /* 0x000000120464723c */ /* 0x000fe20000041864 */
[----:B------:R-:W1:Y:S01]  /*7790*/  LDSM.16.MT88.4 R16, [R222+0x8000] ;  /* 0x00800000de10783b */ /* 0x000e620000004200 */
[----:B------:R-:W-:-:S02]  /*77a0*/  MOV R2, c[0x0][0x2c4] ;  /* 0x0000b10000027a02 */ /* 0x000fc40000000f00 */
[----:B------:R-:W-:Y:S01]  /*77b0*/  MOV R3, c[0x0][0x2ac] ;  /* 0x0000ab0000037a02 */ /* 0x000fe20000000f00 */
[----:B------:R-:W-:Y:S03]  /*77c0*/  LDSM.16.MT88.4 R144, [R219+0x5800] ;  /* 0x00580000db90783b */ /* 0x000fe60000004200 */
[C---:B----4-:R-:W-:Y:S08]  /*77d0*/  HMMA.16816.F32.BF16 R208, R4.reuse, R8, R40 ;  /* 0x0000000804d0723c */ /* 0x050ff00000041828 */
[C---:B------:R-:W-:Y:S01]  /*77e0*/  HMMA.16816.F32.BF16 R40, R4.reuse, R10, R28 ;  /* 0x0000000a0428723c */ /* 0x040fe2000004181c */
[----:B------:R-:W3:Y:S07]  /*77f0*/  LDSM.16.MT88.4 R8, [R221+0xb000] ;  /* 0x00b00000dd08783b */ /* 0x000eee0000004200 */
[C---:B-----5:R-:W-:Y:S01]  /*7800*/  HMMA.16816.F32.BF16 R212, R4.reuse, R12, R80 ;  /* 0x0000000c04d4723c */ /* 0x060fe20000041850 */
[----:B------:R-:W-:Y:S07]  /*7810*/  LDSM.16.MT88.4 R80, [R220+0x8800] ;  /* 0x00880000dc50783b */ /* 0x000fee0000004200 */
[----:B------:R-:W-:Y:S01]  /*7820*/  HMMA.16816.F32.BF16 R196, R4, R14, R56 ;  /* 0x0000000e04c4723c */ /* 0x000fe20000041838 */
[----:B------:R-:W4:Y:S04]  /*7830*/  LDSM.16.MT88.4 R12, [R221+0x8000] ;  /* 0x00800000dd0c783b */ /* 0x000f280000004200 */
[----:B------:R-:W-:Y:S03]  /*7840*/  LDSM.16.MT88.4 R56, [R222+0x5800] ;  /* 0x00580000de38783b */ /* 0x000fe60000004200 */
[----:B------:R-:W-:Y:S08]  /*7850*/  HMMA.16816.F32.BF16 R176, R128, R178, R84 ;  /* 0x000000b280b0723c */ /* 0x000ff00000041854 */
[C---:B-1----:R-:W-:Y:S08]  /*7860*/  HMMA.16816.F32.BF16 R108, R4.reuse, R16, R76 ;  /* 0x00000010046c723c */ /* 0x042ff0000004184c */
[----:B------:R-:W-:Y:S01]  /*7870*/  HMMA.16816.F32.BF16 R104, R4, R18, R72 ;  /* 0x000000120468723c */ /* 0x000fe20000041848 */
[----:B------:R-:W1:Y:S01]  /*7880*/  LDSM.16.MT88.4 R16, [R220+0xb000] ;  /* 0x00b00000dc10783b */ /* 0x000e620000004200 */
[----:B------:R-:W-:Y:S01]  /*7890*/  ISETP.NE.AND P1, PT, R2, 0x1, PT ;  /* 0x000000010200780c */ /* 0x000fe20003f25270 */
[----:B------:R-:W-:-:S02]  /*78a0*/  IMAD R3, R3, c[0x0][0x1d0], RZ ;  /* 0x0000740003037a24 */ /* 0x000fc400078e02ff */
[----:B------:R-:W-:Y:S03]  /*78b0*/  LDSM.16.MT88.4 R72, [R219+0x8800] ;  /* 0x00880000db48783b */ /* 0x000fe60000004200 */
[C---:B---3--:R-:W-:Y:S01]  /*78c0*/  HMMA.16816.F32.BF16 R36, R4.reuse, R8, R36 ;  /* 0x000000080424723c */ /* 0x048fe20000041824 */
[----:B------:R-:W3:Y:S07]  /*78d0*/  LDL R8, [R1+0x2c] ;  /* 0x00002c0001087983 */ /* 0x000eee0000100800 */
[C---:B------:R-:W-:Y:S08]  /*78e0*/  HMMA.16816.F32.BF16 R20, R4.reuse, R10, R20 ;  /* 0x0000000a0414723c */ /* 0x040ff00000041814 */
[C---:B----4-:R-:W-:Y:S01]  /*78f0*/  HMMA.16816.F32.BF16 R44, R4.reuse, R12, R64 ;  /* 0x0000000c042c723c */ /* 0x050fe20000041840 */
[----:B------:R-:W-:Y:S07]  /*7900*/  LDSM.16.MT88.4 R64, [R221+0x5800] ;  /* 0x00580000dd40783b */ /* 0x000fee0000004200 */
[----:B------:R-:W-:Y:S01]  /*7910*/  HMMA.16816.F32.BF16 R32, R4, R14, R52 ;  /* 0x0000000e0420723c */ /* 0x000fe20000041834 */
[----:B------:R-:W4:Y:S07]  /*7920*/  LDSM.16.MT88.4 R12, [R222+0xb000] ;  /* 0x00b00000de0c783b */ /* 0x000f2e0000004200 */
[----:B------:R-:W-:Y:S08]  /*7930*/  HMMA.16816.F32.BF16 R160, R128, R162, R92 ;  /* 0x000000a280a0723c */ /* 0x000ff0000004185c */
[C---:B-1----:R-:W-:Y:S01]  /*7940*/  HMMA.16816.F32.BF16 R204, R4.reuse, R16, R152 ;  /* 0x0000001004cc723c */ /* 0x042fe20000041898 */
[----:B------:R-:W1:Y:S07]  /*7950*/  LDSM.16.MT88.4 R152, [R221+0x2800] ;  /* 0x00280000dd98783b */ /* 0x000e6e0000004200 */
[----:B------:R-:W-:Y:S08]  /*7960*/  HMMA.16816.F32.BF16 R28, R4, R18, R68 ;  /* 0x00000012041c723c */ /* 0x000ff00000041844 */
[----:B------:R-:W-:Y:S08]  /*7970*/  HMMA.16816.F32.BF16 R148, R128, R144, R148 ;  /* 0x000000908094723c */ /* 0x000ff00000041894 */
[C---:B----4-:R-:W-:Y:S08]  /*7980*/  HMMA.16816.F32.BF16 R16, R4.reuse, R12, R60 ;  /* 0x0000000c0410723c */ /* 0x050ff0000004183c */
[----:B------:R-:W-:Y:S01]  /*7990*/  HMMA.16816.F32.BF16 R48, R4, R14, R48 ;  /* 0x0000000e0430723c */ /* 0x000fe20000041830 */
[----:B------:R-:W4:Y:S07]  /*79a0*/  LDSM.16.MT88.4 R4, [R221+0xb800] ;  /* 0x00b80000dd04783b */ /* 0x000f2e0000004200 */
[C---:B-1----:R-:W-:Y:S08]  /*79b0*/  HMMA.16816.F32.BF16 R156, R128.reuse, R152, R156 ;  /* 0x00000098809c723c */ /* 0x042ff0000004189c */
[C---:B------:R-:W-:Y:S08]  /*79c0*/  HMMA.16816.F32.BF16 R76, R128.reuse, R80, R188 ;  /* 0x00000050804c723c */ /* 0x040ff000000418bc */
[C---:B------:R-:W-:Y:S08]  /*79d0*/  HMMA.16816.F32.BF16 R84, R128.reuse, R88, R108 ;  /* 0x000000588054723c */ /* 0x040ff0000004186c */
[C---:B------:R-:W-:Y:S01]  /*79e0*/  HMMA.16816.F32.BF16 R152, R128.reuse, R154, R96 ;  /* 0x0000009a8098723c */ /* 0x040fe20000041860 */
[----:B------:R-:W1:Y:S07]  /*79f0*/  LDSM.16.MT88.4 R96, [R221+0x8800] ;  /* 0x00880000dd60783b */ /* 0x000e6e0000004200 */
[C---:B------:R-:W-:Y:S01]  /*7a00*/  HMMA.16816.F32.BF16 R52, R128.reuse, R56, R112 ;  /* 0x000000388034723c */ /* 0x040fe20000041870 */
[----:B------:R-:W-:Y:S07]  /*7a10*/  LDSM.16.MT88.4 R112, [R220+0xb800] ;  /* 0x00b80000dc70783b */ /* 0x000fee0000004200 */
[C---:B------:R-:W-:Y:S01]  /*7a20*/  HMMA.16816.F32.BF16 R80, R128.reuse, R82, R120 ;  /* 0x000000528050723c */ /* 0x040fe20000041878 */
[----:B------:R-:W-:Y:S07]  /*7a30*/  LDSM.16.MT88.4 R120, [R222+0xb800] ;  /* 0x00b80000de78783b */ /* 0x000fee0000004200 */
[C---:B------:R-:W-:Y:S01]  /*7a40*/  HMMA.16816.F32.BF16 R88, R128.reuse, R90, R104 ;  /* 0x0000005a8058723c */ /* 0x040fe20000041868 */
[----:B------:R-:W5:Y:S07]  /*7a50*/  LDSM.16.MT88.4 R104, [R219+0xb800] ;  /* 0x00b80000db68783b */ /* 0x000f6e0000004200 */
[C---:B------:R-:W-:Y:S08]  /*7a60*/  HMMA.16816.F32.BF16 R60, R128.reuse, R64, R124 ;  /* 0x00000040803c723c */ /* 0x040ff0000004187c */
[----:B----4-:R-:W-:Y:S01]  /*7a70*/  HMMA.16816.F32.BF16 R124, R128, R4, R36 ;  /* 0x00000004807c723c */ /* 0x010fe20000041824 */
[----:B--2---:R-:W-:-:S05]  /*7a80*/  @P1 IMAD.HI.U32 R2, R0, c[0x0][0x2c8], RZ ;  /* 0x0000b20000021a27 */ /* 0x004fca00078e00ff */
[----:B------:R-:W-:-:S04]  /*7a90*/  @P1 SHF.R.U32.HI R0, RZ, c[0x0][0x2cc], R2 ;  /* 0x0000b300ff001a19 */ /* 0x000fc80000011602 */
[----:B------:R-:W-:-:S05]  /*7aa0*/  IADD3 R0, R0, -c[0x0][0x168], R3 ;  /* 0x80005a0000007a10 */ /* 0x000fca0007ffe003 */
[----:B------:R-:W-:-:S05]  /*7ab0*/  IMAD.HI R0, R0, 0x2aaaaaab, RZ ;  /* 0x2aaaaaab00007827 */ /* 0x000fca00078e02ff */
[----:B------:R-:W-:-:S04]  /*7ac0*/  SHF.R.U32.HI R2, RZ, 0x1f, R0 ;  /* 0x0000001fff027819 */ /* 0x000fc80000011600 */
[----:B------:R-:W-:Y:S02]  /*7ad0*/  LEA.HI.SX32 R0, R0, R2, 0x1c ;  /* 0x0000000200007211 */ /* 0x000fe400078fe2ff */
[----:B------:R-:W-:-:S05]  /*7ae0*/  IADD3 R3, R252, -0x2, RZ ;  /* 0xfffffffefc037810 */ /* 0x000fca0007ffe0ff */
[----:B------:R2:W-:Y:S01]  /*7af0*/  STL [R1+0x8], R3 ;  /* 0x0000080301007387 */ /* 0x0005e20000100800 */
[C---:B------:R-:W-:Y:S08]  /*7b00*/  HMMA.16816.F32.BF16 R56, R128.reuse, R58, R116 ;  /* 0x0000003a8038723c */ /* 0x040ff00000041874 */
[C---:B------:R-:W-:Y:S08]  /*7b10*/  HMMA.16816.F32.BF16 R64, R128.reuse, R66, R100 ;  /* 0x000000428040723c */ /* 0x040ff00000041864 */
[C---:B------:R-:W-:Y:S08]  /*7b20*/  HMMA.16816.F32.BF16 R140, R128.reuse, R136, R192 ;  /* 0x00000088808c723c */ /* 0x040ff000000418c0 */
[C---:B------:R-:W-:Y:S08]  /*7b30*/  HMMA.16816.F32.BF16 R68, R128.reuse, R72, R212 ;  /* 0x000000488044723c */ /* 0x040ff000000418d4 */
[C---:B-1----:R-:W-:Y:S08]  /*7b40*/  HMMA.16816.F32.BF16 R92, R128.reuse, R96, R44 ;  /* 0x00000060805c723c */ /* 0x042ff0000004182c */
[C---:B-----5:R-:W-:Y:S08]  /*7b50*/  HMMA.16816.F32.BF16 R100, R128.reuse, R104, R208 ;  /* 0x000000688064723c */ /* 0x060ff000000418d0 */
[C---:B------:R-:W-:Y:S08]  /*7b60*/  HMMA.16816.F32.BF16 R108, R128.reuse, R112, R204 ;  /* 0x00000070806c723c */ /* 0x040ff000000418cc */
[C---:B------:R-:W-:Y:S08]  /*7b70*/  HMMA.16816.F32.BF16 R116, R128.reuse, R120, R16 ;  /* 0x000000788074723c */ /* 0x040ff00000041810 */
[----:B------:R-:W-:Y:S01]  /*7b80*/  HMMA.16816.F32.BF16 R144, R128, R146, R200 ;  /* 0x000000928090723c */ /* 0x000fe200000418c8 */
[----:B---3--:R-:W-:-:S05]  /*7b90*/  IMNMX R4, R8, R0, !PT ;  /* 0x0000000008047217 */ /* 0x008fca0007800200 */
[----:B------:R2:W-:Y:S01]  /*7ba0*/  STL [R1+0x30], R4 ;  /* 0x0000300401007387 */ /* 0x0005e20000100800 */
[----:B------:R-:W-:Y:S01]  /*7bb0*/  ISETP.GE.AND P0, PT, R3, R4, PT ;  /* 0x000000040300720c */ /* 0x000fe20003f06270 */
[C---:B------:R-:W-:Y:S08]  /*7bc0*/  HMMA.16816.F32.BF16 R136, R128.reuse, R138, R184 ;  /* 0x0000008a8088723c */ /* 0x040ff000000418b8 */
[C---:B------:R-:W-:Y:S08]  /*7bd0*/  HMMA.16816.F32.BF16 R72, R128.reuse, R74, R196 ;  /* 0x0000004a8048723c */ /* 0x040ff000000418c4 */
[C---:B------:R-:W-:Y:S08]  /*7be0*/  HMMA.16816.F32.BF16 R96, R128.reuse, R98, R32 ;  /* 0x000000628060723c */ /* 0x040ff00000041820 */
[C---:B------:R-:W-:Y:S08]  /*7bf0*/  HMMA.16816.F32.BF16 R104, R128.reuse, R106, R40 ;  /* 0x0000006a8068723c */ /* 0x040ff00000041828 */
[C---:B------:R-:W-:Y:S08]  /*7c00*/  HMMA.16816.F32.BF16 R112, R128.reuse, R114, R28 ;  /* 0x000000728070723c */ /* 0x040ff0000004181c */
[C---:B------:R-:W-:Y:S08]  /*7c10*/  HMMA.16816.F32.BF16 R120, R128.reuse, R122, R48 ;  /* 0x0000007a8078723c */ /* 0x040ff00000041830 */
[----:B------:R-:W-:Y:S01]  /*7c20*/  HMMA.16816.F32.BF16 R128, R128, R6, R20 ;  /* 0x000000068080723c */ /* 0x000fe20000041814 */
[----:B------:R-:W-:Y:S01]  /*7c30*/  @!UPT UIADD3 URZ, URZ, URZ, URZ ;  /* 0x0000003f3f3ff290 */ /* 0x000fe2000fffe03f */
[----:B------:R-:W-:Y:S11]  /*7c40*/  @!P0 BRA `(.L_x_5955) ;  /* 0x0000553000008947 */ /* 0x000ff60003800000 */
[----:B--2---:R-:W-:Y:S02]  /*7c50*/  MOV R135, R24 ;  /* 0x0000001800877202 */ /* 0x004fe40000000f00 */
[----:B------:R-:W-:-:S02]  /*7c60*/  MOV R134, R133 ;  /* 0x0000008500867202 */ /* 0x000fc40000000f00 */
[----:B------:R-:W-:-:S07]  /*7c70*/  MOV R252, R3 ;  /* 0x0000000300fc7202 */ /* 0x000fce0000000f00 */
.L_x_5966:
[----:B------:R-:W2:Y:S01]  /*7c80*/  LDL R0, [R1+0x2c] ;  /* 0x00002c0001007983 */ /* 0x000ea20000100800 */
[----:B------:R-:W-:Y:S04]  /*7c90*/  DEPBAR.LE SB0, 0x0 ;  /* 0x000080000000791a */ /* 0x000fe80000000000 */
[----:B------:R-:W-:Y:S01]  /*7ca0*/  WARPSYNC 0xffffffff ;  /* 0xffffffff00007948 */ /* 0x000fe20003800000 */
[----:B------:R-:W-:Y:S06]  /*7cb0*/  BAR.SYNC.DEFER_BLOCKING 0x0 ;  /* 0x0000000000007b1d */ /* 0x000fec0000010000 */
[----:B------:R1:W3:Y:S01]  /*7cc0*/  LDSM.16.M88.4 R48, [R223] ;  /* 0x00000000df30783b */ /* 0x0002e20000000200 */
[----:B------:R-:W-:Y:S03]  /*7cd0*/  BSSY B0, `(.L_x_5956) ;  /* 0x000007a000007945 */ /* 0x000fe60003800000 */
[----:B------:R1:W4:Y:S04]  /*7ce0*/  LDSM.16.M88.4 R8, [R216] ;  /* 0x00000000d808783b */ /* 0x0003280000000200 */
        /* <DEDUP_REMOVED lines=26> */
[----:B------:R-:W5:Y:S01]  /*7e90*/  LDL R15, [R1] ;  /* 0x00000000010f7983 */ /* 0x000f620000100800 */
        /* <DEDUP_REMOVED lines=23> */
.L_x_5999:
[----:B------:R-:W-:-:S05]  /*8010*/  BRA.DIV ~URZ, `(.L_x_5959) ;  /* 0x0000da027f007947 */ /* 0x000fca000b800000 */
[----:B------:R-:W3:Y:S04]  /*8020*/  LDL R20, [R1] ;  /* 0x0000000001147983 */ /* 0x000ee80000100800 */
        /* <DEDUP_REMOVED lines=40> */
.L_x_6000:
        /* <DEDUP_REMOVED lines=28> */
.L_x_5957:
[----:B-1-34-:R-:W-:Y:S05]  /*8470*/  BSYNC B0 ;  /* 0x0000000000007941 */ /* 0x01afea0003800000 */
.L_x_5956:
[----:B------:R-:W0:Y:S01]  /*8480*/  LDGDEPBAR ;  /* 0x00000000000079af */ /* 0x000e220000000000 */
[----:B------:R-:W-:Y:S01]  /*8490*/  WARPSYNC 0xffffffff ;  /* 0xffffffff00007948 */ /* 0x000fe20003800000 */
[C---:B--2---:R-:W-:Y:S01]  /*84a0*/  HMMA.16816.F32.BF16 R4, R48.reuse, R8, RZ ;  /* 0x000000083004723c */ /* 0x044fe200000418ff */
[----:B------:R-:W-:Y:S03]  /*84b0*/  BSSY B0, `(.L_x_5960) ;  /* 0x00001ac000007945 */ /* 0x000fe60003800000 */
[----:B------:R-:W2:Y:S04]  /*84c0*/  LDL R0, [R1+0x2c] ;  /* 0x00002c0001007983 */ /* 0x000ea80000100800 */
        /* <DEDUP_REMOVED lines=42> */
[C---:B------:R-:W-:Y:S08]  /*8770*/  HMMA.16816.F32.BF16 R36, R184.reuse, R188, R36 ;  /* 0x000000bcb824723c */ /* 0x040ff00000041824 */
[C---:B------:R-:W-:Y:S01]  /*8780*/  HMMA.16816.F32.BF16 R40, R184.reuse, R190, R40 ;  /* 0x000000beb828723c */ /* 0x040fe20000041828 */
[----:B------:R-:W1:Y:S07]  /*8790*/  LDSM.16.M88.4 R188, [R225] ;  /* 0x00000000e1bc783b */ /* 0x000e6e0000000200 */
[C---:B------:R-:W-:Y:S08]  /*87a0*/  HMMA.16816.F32.BF16 R44, R184.reuse, R208, R44 ;  /* 0x000000d0b82c723c */ /* 0x040ff0000004182c */
[----:B------:R-:W-:Y:S01]  /*87b0*/  HMMA.16816.F32.BF16 R48, R184, R210, R48 ;  /* 0x000000d2b830723c */ /* 0x000fe20000041830 */
[----:B------:R-:W3:Y:S06]  /*87c0*/  LDSM.16.M88.4 R184, [R217+-0x7000] ;  /* 0xff900000d9b8783b */ /* 0x000eec0000000200 */
[----:B------:R-:W4:Y:S01]  /*87d0*/  LDSM.16.M88.4 R208, [R217+-0x6800] ;  /* 0xff980000d9d0783b */ /* 0x000f220000000200 */
[----:B--2---:R-:W-:Y:S01]  /*87e0*/  ISETP.GT.AND P0, PT, R252, R0, PT ;  /* 0x00000000fc00720c */ /* 0x004fe20003f04270 */
        /* <DEDUP_REMOVED lines=244> */
[----:B------:R-:W1:Y:S01]  /*9730*/  S2R R132, SR_TID.X ;  /* 0x0000000000847919 */ /* 0x000e620000002100 */
[----:B------:R-:W-:Y:S02]  /*9740*/  IMAD.MOV.U32 R189, RZ, RZ, RZ ;  /* 0x000000ffffbd7224 */ /* 0x000fe400078e00ff */
[----:B------:R-:W-:Y:S01]  /*9750*/  IMAD.MOV.U32 R133, RZ, RZ, c[0x0][0x2b8] ;  /* 0x0000ae00ff857624 */ /* 0x000fe200078e00ff */
[----:B------:R-:W2:Y:S04]  /*9760*/  LDL R2, [R1+0x34] ;  /* 0x0000340001027983 */ /* 0x000ea80000100800 */
[----:B------:R-:W3:Y:S01]  /*9770*/  LDL.64 R192, [R1+0x48] ;  /* 0x0000480001c07983 */ /* 0x000ee20000100a00 */
[----:B------:R-:W-:Y:S03]  /*9780*/  ISETP.NE.AND P1, PT, R133, 0x1, PT ;  /* 0x000000018500780c */ /* 0x000fe60003f25270 */
[----:B------:R-:W4:Y:S04]  /*9790*/  LDL.64 R190, [R1+0x40] ;  /* 0x0000400001be7983 */ /* 0x000f280000100a00 */
[----:B------:R-:W5:Y:S04]  /*97a0*/  LDL R184, [R1+0x38] ;  /* 0x0000380001b87983 */ /* 0x000f680000100800 */
[----:B------:R-:W3:Y:S04]  /*97b0*/  LDL R188, [R1+0xf8] ;  /* 0x0000f80001bc7983 */ /* 0x000ee80000100800 */
        /* <DEDUP_REMOVED lines=13> */
[----:B------:R-:W5:Y:S04]  /*9890*/  LDL R212, [R1+0x20] ;  /* 0x0000200001d47983 */ /* 0x000f680000100800 */
[----:B------:R-:W5:Y:S04]  /*98a0*/  LDL R185, [R1+0x104] ;  /* 0x0001040001b97983 */ /* 0x000f680000100800 */
[----:B------:R-:W5:Y:S01]  /*98b0*/  LDL R213, [R1] ;  /* 0x0000000001d57983 */ /* 0x000f620000100800 */
[----:B--2---:R-:W-:Y:S05]  /*98c0*/  IMAD R2, R252, 0x60, R2 ;  /* 0x00000060fc027824 */ /* 0x004fea00078e0202 */
[----:B------:R-:W-:Y:S05]  /*98d0*/  IADD3 R2, R2, -0x60, R0 ;  /* 0xffffffa002027810 */ /* 0x000fea0007ffe000 */
[----:B------:R-:W-:Y:S04]  /*98e0*/  @P1 IMAD.HI.U32 R3, R2, c[0x0][0x2bc], RZ ;  /* 0x0000af0002031a27 */ /* 0x000fe800078e00ff */
[----:B------:R-:W-:Y:S01]  /*98f0*/  IMAD.MOV.U32 R0, RZ, RZ, R2 ;  /* 0x000000ffff007224 */ /* 0x000fe200078e0002 */
[----:B------:R-:W-:Y:S04]  /*9900*/  @P1 SHF.R.U32.HI R0, RZ, c[0x0][0x2c0], R3 ;  /* 0x0000b000ff001a19 */ /* 0x000fe80000011603 */
[----:B---3--:R-:W-:Y:S01]  /*9910*/  @!P6 IADD3 R3, P0, R0, R192, RZ ;  /* 0x000000c00003e210 */ /* 0x008fe20007f1e0ff */
[C---:B----4-:R-:W-:Y:S01]  /*9920*/  IMAD.SHL.U32 R198, R214.reuse, 0x2, RZ ;  /* 0x00000002d6c67824 */ /* 0x050fe200078e00ff */
[----:B------:R-:W-:Y:S01]  /*9930*/  SHF.L.U64.HI R188, R214, 0x1, R188 ;  /* 0x00000001d6bc7819 */ /* 0x000fe200000102bc */
[C---:B-----5:R-:W-:Y:S01]  /*9940*/  IMAD.SHL.U32 R197, R215.reuse, 0x2, RZ ;  /* 0x00000002d7c57824 */ /* 0x060fe200078e00ff */
[----:B------:R-:W-:Y:S02]  /*9950*/  SHF.L.U64.HI R187, R215, 0x1, R187 ;  /* 0x00000001d7bb7819 */ /* 0x000fe400000102bb */
[----:B------:R-:W-:Y:S01]  /*9960*/  @!P6 LEA.HI.X.SX32 R133, R0, R132, 0x1, P0 ;  /* 0x000000840085e211 */ /* 0x000fe200000f0eff */
[----:B------:R-:W-:Y:S01]  /*9970*/  IMAD.MOV R0, RZ, RZ, -R0 ;  /* 0x000000ffff007224 */ /* 0x000fe200078e0a00 */
[C---:B------:R-:W-:Y:S01]  /*9980*/  @!P6 LEA R132, P0, R3.reuse, c[0x0][0x2a0], 0x2 ;  /* 0x0000a8000384ea11 */ /* 0x040fe200078010ff */
[C---:B------:R-:W-:Y:S01]  /*9990*/  IMAD.SHL.U32 R196, R212.reuse, 0x2, RZ ;  /* 0x00000002d4c47824 */ /* 0x040fe200078e00ff */
[----:B------:R-:W-:Y:S01]  /*99a0*/  SHF.L.U64.HI R186, R212, 0x1, R186 ;  /* 0x00000001d4ba7819 */ /* 0x000fe200000102ba */
[----:B------:R-:W-:Y:S01]  /*99b0*/  IMAD R192, R0, c[0x0][0x2b8], R2 ;  /* 0x0000ae0000c07a24 */ /* 0x000fe200078e0202 */
[----:B------:R-:W-:Y:S03]  /*99c0*/  @!P6 LEA.HI.X R133, R3, c[0x0][0x2a4], R133, 0x2, P0 ;  /* 0x0000a9000385ea11 */ /* 0x000fe600000f1485 */
[----:B------:R-:W-:Y:S01]  /*99d0*/  IMAD.WIDE.U32 R2, R192, c[0x0][0x1e0], RZ ;  /* 0x00007800c0027a25 */ /* 0x000fe200078e00ff */
[----:B------:R-:W-:Y:S01]  /*99e0*/  SHF.R.S32.HI R0, RZ, 0x1f, R192 ;  /* 0x0000001fff007819 */ /* 0x000fe200000114c0 */
[----:B------:R-:W2:Y:S01]  /*99f0*/  @!P6 LDG.E R189, [R132.64] ;  /* 0x0000000684bde981 */ /* 0x000ea2000c1e1900 */
[C---:B------:R-:W-:Y:S01]  /*9a00*/  SHF.L.U64.HI R185, R213.reuse, 0x1, R185 ;  /* 0x00000001d5b97819 */ /* 0x040fe200000102b9 */
[----:B------:R-:W-:Y:S02]  /*9a10*/  IMAD.SHL.U32 R195, R213, 0x2, RZ ;  /* 0x00000002d5c37824 */ /* 0x000fe400078e00ff */
[----:B------:R-:W-:Y:S01]  /*9a20*/  IMAD R0, R0, c[0x0][0x1e0], RZ ;  /* 0x0000780000007a24 */ /* 0x000fe200078e02ff */
[----:B------:R1:W-:Y:S03]  /*9a30*/  STL [R1+0xc], R192 ;  /* 0x00000cc001007387 */ /* 0x0003e60000100800 */
[----:B------:R-:W-:Y:S04]  /*9a40*/  IMAD R0, R192, c[0x0][0x1e4], R0 ;  /* 0x00007900c0007a24 */ /* 0x000fe800078e0200 */
[----:B------:R-:W-:Y:S01]  /*9a50*/  IMAD.IADD R3, R3, 0x1, R0 ;  /* 0x0000000103037824 */ /* 0x000fe200078e0200 */
[----:B--2---:R-:W-:Y:S01]  /*9a60*/  SHF.R.S32.HI R0, RZ, 0x1f, R189 ;  /* 0x0000001fff007819 */ /* 0x004fe200000114bd */
[----:B------:R1:W-:Y:S02]  /*9a70*/  STL [R1+0x4], R189 ;  /* 0x000004bd01007387 */ /* 0x0003e40000100800 */
        /* <DEDUP_REMOVED lines=9> */
.L_x_6001:
[----:B------:R-:W-:-:S05]  /*9b10*/  BRA.DIV ~URZ, `(.L_x_5963) ;  /* 0x0000c4d27f007947 */ /* 0x000fca000b800000 */
[----:B------:R-:W4:Y:S04]  /*9b20*/  LDL R190, [R1] ;  /* 0x0000000001be7983 */ /* 0x000f280000100800 */
        /* <DEDUP_REMOVED lines=40> */
.L_x_6002:
        /* <DEDUP_REMOVED lines=28> */
.L_x_5961:
[----:B------:R-:W-:Y:S05]  /*9f70*/  BSYNC B0 ;  /* 0x0000000000007941 */ /* 0x000fea0003800000 */
.L_x_5960:
[----:B--2---:R-:W2:Y:S01]  /*9f80*/  LDL R3, [R1+0x28] ;  /* 0x0000280001037983 */ /* 0x004ea20000100800 */
[----:B------:R-:W-:Y:S02]  /*9f90*/  IMAD.MOV.U32 R0, RZ, RZ, c[0x0][0x2c4] ;  /* 0x0000b100ff007624 */ /* 0x000fe400078e00ff */
[----:B------:R-:W-:Y:S01]  /*9fa0*/  IMAD R133, R252, -0x60, RZ ;  /* 0xffffffa0fc857824 */ /* 0x000fe200078e02ff */
[----:B------:R-:W3:Y:S02]  /*9fb0*/  LDL R2, [R1+0x60] ;  /* 0x0000600001027983 */ /* 0x000ee40000100800 */
[----:B------:R-:W-:Y:S02]  /*9fc0*/  ISETP.NE.AND P0, PT, R0, 0x1, PT ;  /* 0x000000010000780c */ /* 0x000fe40003f05270 */
[----:B------:R-:W0:Y:S01]  /*9fd0*/  LDGDEPBAR ;  /* 0x00000000000079af */ /* 0x000e220000000000 */
[----:B--2---:R-:W-:Y:S10]  /*9fe0*/  MOV R132, R3 ;  /* 0x0000000300847202 */ /* 0x004ff40000000f00 */
[----:B------:R-:W-:Y:S01]  /*9ff0*/  @P0 IMAD.HI.U32 R0, R3, c[0x0][0x2c8], RZ ;  /* 0x0000b20003000a27 */ /* 0x000fe200078e00ff */
[----:B---3--:R-:W-:Y:S04]  /*a000*/  IADD3 R133, -R2, 0x1, R133 ;  /* 0x0000000102857810 */ /* 0x008fe80007ffe185 */
[----:B------:R-:W-:Y:S01]  /*a010*/  @P0 SHF.R.U32.HI R132, RZ, c[0x0][0x2cc], R0 ;  /* 0x0000b300ff840a19 */ /* 0x000fe20000011600 */
[----:B------:R-:W-:Y:S04]  /*a020*/  IMAD.MOV.U32 R0, RZ, RZ, c[0x0][0x2ac] ;  /* 0x0000ab00ff007624 */ /* 0x000fe800078e00ff */
[----:B------:R-:W-:Y:S05]  /*a030*/  IMAD R133, R0, c[0x0][0x1d0], R133 ;  /* 0x0000740000857a24 */ /* 0x000fea00078e0285 */
[----:B------:R-:W-:Y:S01]  /*a040*/  IADD3 R133, R133, -c[0x0][0x168], RZ ;  /* 0x80005a0085857a10 */ /* 0x000fe20007ffe0ff */
[----:B------:R-:W-:-:S05]  /*a050*/  BRA.DIV ~URZ, `(.L_x_5964) ;  /* 0x0000c4f27f007947 */ /* 0x000fca000b800000 */
[----:B------:R1:W2:Y:S02]  /*a060*/  SHFL.IDX PT, R0, R132, RZ, 0x1c1f ;  /* 0x001c1fff84007589 */ /* 0x0002a400000e0000 */
.L_x_6003:
[----:B--2---:R-:W-:Y:S05]  /*a070*/  IMAD.IADD R0, R133, 0x1, R0 ;  /* 0x0000000185007824 */ /* 0x004fea00078e0200 */
        /* <DEDUP_REMOVED lines=9> */
[----:B------:R-:W-:Y:S02]  /*a110*/  FSEL R9, R9, -INF , P4 ;  /* 0xff80000009097808 */ /* 0x000fe40002000000 */
[----:B------:R-:W-:Y:S02]  /*a120*/  ISETP.GT.AND P4, PT, R0, 0x19, PT ;  /* 0x000000190000780c */ /* 0x000fe40003f84270 */
        /* <DEDUP_REMOVED lines=143> */
.L_x_6004:
        /* <DEDUP_REMOVED lines=36> */
[----:B------:R-:W-:Y:S04]  /*ac60*/  FFMA.FTZ R9, R9, c[0x0][0x2d0], -R2 ;  /* 0x0000b40009097a23 */ /* 0x000fe80000010802 */
[----:B------:R-:W-:Y:S10]  /*ac70*/  MUFU.EX2 R8, R8 ;  /* 0x0000000800087308 */ /* 0x000ff40000000800 */
[----:B------:R-:W2:Y:S01]  /*ac80*/  MUFU.EX2 R9, R9 ;  /* 0x0000000900097308 */ /* 0x000ea20000000800 */
[C---:B---3--:R-:W-:Y:S01]  /*ac90*/  FFMA.FTZ R2, R0.reuse, R185, R4 ;  /* 0x000000b900027223 */ /* 0x048fe20000010004 */
[----:B--2---:R-:W-:Y:S01]  /*aca0*/  F2FP.BF16.PACK_AB R186, R9, R8 ;  /* 0x0000000809ba723e */ /* 0x004fe200000010ff */
[----:B------:R-:W-:Y:S02]  /*acb0*/  FMUL.FTZ R20, R0, R164 ;  /* 0x000000a400147220 */ /* 0x000fe40000410000 */
[----:B------:R-:W2:Y:S01]  /*acc0*/  LDL.LU R164, [R1+0x24] ;  /* 0x0000240001a47983 */ /* 0x000ea20000300800 */
[----:B------:R-:W-:Y:S01]  /*acd0*/  FADD.FTZ R5, R184, R2 ;  /* 0x00000002b8057221 */ /* 0x000fe20000010000 */
[C---:B------:R-:W-:Y:S01]  /*ace0*/  FSEL R2, R3.reuse, RZ, P0 ;  /* 0x000000ff03027208 */ /* 0x040fe20000000000 */
[----:B------:R-:W-:Y:S01]  /*acf0*/  FMUL.FTZ R13, R0, R173 ;  /* 0x000000ad000d7220 */ /* 0x000fe20000410000 */
[----:B------:R-:W-:Y:S01]  /*ad00*/  F2FP.BF16.PACK_AB R184, R184, R4 ;  /* 0x00000004b8b8723e */ /* 0x000fe200000010ff */
[----:B------:R-:W-:Y:S01]  /*ad10*/  FMUL.FTZ R4, R3, c[0x0][0x2d0] ;  /* 0x0000b40003047a20 */ /* 0x000fe20000410000 */
[----:B------:R-:W-:Y:S01]  /*ad20*/  MOV R173, R49 ;  /* 0x0000003100ad7202 */ /* 0x000fe20000000f00 */
[----:B------:R-:W-:Y:S01]  /*ad30*/  FADD.FTZ R2, -R2, R135 ;  /* 0x0000008702027221 */ /* 0x000fe20000010100 */
[----:B------:R-:W-:Y:S01]  /*ad40*/  MOV R135, R37 ;  /* 0x0000002500877202 */ /* 0x000fe20000000f00 */
[----:B------:R-:W-:Y:S01]  /*ad50*/  FMUL.FTZ R49, R0, R137 ;  /* 0x0000008900317220 */ /* 0x000fe20000410000 */
[----:B------:R-:W-:Y:S01]  /*ad60*/  FSEL R4, R4, RZ, P0 ;  /* 0x000000ff04047208 */ /* 0x000fe20000000000 */
[----:B------:R-:W-:Y:S02]  /*ad70*/  FMUL.FTZ R2, R2, c[0x0][0x2d0] ;  /* 0x0000b40002027a20 */ /* 0x000fe40000410000 */
[C---:B------:R-:W-:Y:S01]  /*ad80*/  FMUL.FTZ R16, R0.reuse, R168 ;  /* 0x000000a800107220 */ /* 0x040fe20000410000 */
[----:B------:R-:W-:Y:S01]  /*ad90*/  MOV R168, R48 ;  /* 0x0000003000a87202 */ /* 0x000fe20000000f00 */
[----:B------:R-:W-:Y:S02]  /*ada0*/  FMUL.FTZ R48, R0, R136 ;  /* 0x0000008800307220 */ /* 0x000fe40000410000 */
[----:B------:R-:W3:Y:S01]  /*adb0*/  MUFU.EX2 R2, R2 ;  /* 0x0000000200027308 */ /* 0x000ee20000000800 */
[--C-:B------:R-:W-:Y:S02]  /*adc0*/  FFMA.FTZ R33, R50, c[0x0][0x2d0], -R4.reuse ;  /* 0x0000b40032217a23 */ /* 0x100fe40000010804 */
[--C-:B------:R-:W-:Y:S02]  /*add0*/  FFMA.FTZ R36, R51, c[0x0][0x2d0], -R4.reuse ;  /* 0x0000b40033247a23 */ /* 0x100fe40000010804 */
[--C-:B------:R-:W-:Y:S02]  /*ade0*/  FFMA.FTZ R29, R46, c[0x0][0x2d0], -R4.reuse ;  /* 0x0000b4002e1d7a23 */ /* 0x100fe40000010804 */
[--C-:B-1----:R-:W-:Y:S02]  /*adf0*/  FFMA.FTZ R132, R10, c[0x0][0x2d0], -R4.reuse ;  /* 0x0000b4000a847a23 */ /* 0x102fe40000010804 */
        /* <DEDUP_REMOVED lines=8> */
[C---:B---3--:R-:W-:Y:S01]  /*ae80*/  FMUL.FTZ R50, R2.reuse, R138 ;  /* 0x0000008a02327220 */ /* 0x048fe20000410000 */
[----:B------:R-:W-:Y:S01]  /*ae90*/  MUFU.EX2 R199, R199 ;  /* 0x000000c700c77308 */ /* 0x000fe20000000800 */
        /* <DEDUP_REMOVED lines=11> */
[----:B------:R-:W-:Y:S01]  /*af50*/  FMUL.FTZ R21, R0, R165 ;  /* 0x000000a500157220 */ /* 0x000fe20000410000 */
[----:B------:R-:W-:Y:S01]  /*af60*/  MOV R165, R40 ;  /* 0x0000002800a57202 */ /* 0x000fe20000000f00 */
[--C-:B------:R-:W-:Y:S01]  /*af70*/  FFMA.FTZ R6, R6, c[0x0][0x2d0], -R4.reuse ;  /* 0x0000b40006067a23 */ /* 0x100fe20000010804 */
[----:B------:R-:W-:Y:S01]  /*af80*/  MUFU.EX2 R206, R206 ;  /* 0x000000ce00ce7308 */ /* 0x000fe20000000800 */
[--C-:B------:R-:W-:Y:S02]  /*af90*/  FFMA.FTZ R7, R7, c[0x0][0x2d0], -R4.reuse ;  /* 0x0000b40007077a23 */ /* 0x100fe40000010804 */
[--C-:B------:R-:W-:Y:S02]  /*afa0*/  FFMA.FTZ R198, R22, c[0x0][0x2d0], -R4.reuse ;  /* 0x0000b40016c67a23 */ /* 0x100fe40000010804 */
[----:B------:R-:W-:Y:S02]  /*afb0*/  FFMA.FTZ R197, R23, c[0x0][0x2d0], -R4 ;  /* 0x0000b40017c57a23 */ /* 0x000fe40000010804 */
[----:B------:R-:W-:Y:S02]  /*afc0*/  FADD.FTZ R4, R8, R5 ;  /* 0x0000000508047221 */ /* 0x000fe40000010000 */
[C---:B------:R-:W-:Y:S01]  /*afd0*/  FMUL.FTZ R12, R0.reuse, R172 ;  /* 0x000000ac000c7220 */ /* 0x040fe20000410000 */
[----:B------:R3:W-:Y:S01]  /*afe0*/  MUFU.EX2 R185, R6 ;  /* 0x0000000600b97308 */ /* 0x0007e20000000800 */
[----:B------:R-:W-:Y:S02]  /*aff0*/  FADD.FTZ R188, R9, R4 ;  /* 0x0000000409bc7221 */ /* 0x000fe40000010000 */
[C---:B------:R-:W-:Y:S01]  /*b000*/  FMUL.FTZ R9, R0.reuse, R177 ;  /* 0x000000b100097220 */ /* 0x040fe20000410000 */
[----:B------:R-:W-:Y:S01]  /*b010*/  MOV R177, R29 ;  /* 0x0000001d00b17202 */ /* 0x000fe20000000f00 */
[----:B------:R-:W-:Y:S01]  /*b020*/  FMUL.FTZ R29, R0, R157 ;  /* 0x0000009d001d7220 */ /* 0x000fe20000410000 */
[----:B------:R-:W-:Y:S01]  /*b030*/  MOV R157, R165 ;  /* 0x000000a5009d7202 */ /* 0x000fe20000000f00 */
[----:B------:R-:W-:Y:S02]  /*b040*/  FMUL.FTZ R22, R2, R166 ;  /* 0x000000a602167220 */ /* 0x000fe40000410000 */
[C---:B------:R-:W-:Y:S01]  /*b050*/  FMUL.FTZ R4, R0.reuse, R180 ;  /* 0x000000b400047220 */ /* 0x040fe20000410000 */
[----:B------:R4:W-:Y:S01]  /*b060*/  MUFU.EX2 R172, R7 ;  /* 0x0000000700ac7308 */ /* 0x0009e20000000800 */
[----:B------:R-:W-:Y:S01]  /*b070*/  FMUL.FTZ R5, R0, R181 ;  /* 0x000000b500057220 */ /* 0x000fe20000410000 */
[----:B------:R-:W-:Y:S01]  /*b080*/  MOV R181, R33 ;  /* 0x0000002100b57202 */ /* 0x000fe20000000f00 */
[C---:B------:R-:W-:Y:S01]  /*b090*/  FMUL.FTZ R10, R2.reuse, R178 ;  /* 0x000000b2020a7220 */ /* 0x040fe20000410000 */
[----:B------:R-:W-:Y:S01]  /*b0a0*/  MOV R180, R36 ;  /* 0x0000002400b47202 */ /* 0x000fe20000000f00 */
[----:B------:R-:W-:Y:S02]  /*b0b0*/  FMUL.FTZ R11, R2, R179 ;  /* 0x000000b3020b7220 */ /* 0x000fe40000410000 */
[----:B------:R-:W-:Y:S01]  /*b0c0*/  FMUL.FTZ R8, R0, R176 ;  /* 0x000000b000087220 */ /* 0x000fe20000410000 */
[----:B------:R-:W-:Y:S01]  /*b0d0*/  MOV R176, R32 ;  /* 0x0000002000b07202 */ /* 0x000fe20000000f00 */
[C---:B------:R-:W-:Y:S01]  /*b0e0*/  FMUL.FTZ R14, R2.reuse, R174 ;  /* 0x000000ae020e7220 */ /* 0x040fe20000410000 */
[----:B------:R-:W-:Y:S01]  /*b0f0*/  MUFU.EX2 R165, R132 ;  /* 0x0000008400a57308 */ /* 0x000fe20000000800 */
[C---:B------:R-:W-:Y:S02]  /*b100*/  FMUL.FTZ R15, R2.reuse, R175 ;  /* 0x000000af020f7220 */ /* 0x040fe40000410000 */
[C---:B------:R-:W-:Y:S02]  /*b110*/  FMUL.FTZ R18, R2.reuse, R170 ;  /* 0x000000aa02127220 */ /* 0x040fe40000410000 */
[C---:B---3--:R-:W-:Y:S01]  /*b120*/  FMUL.FTZ R6, R2.reuse, R182 ;  /* 0x000000b602067220 */ /* 0x048fe20000410000 */
[----:B------:R-:W-:Y:S01]  /*b130*/  MOV R182, R135 ;  /* 0x0000008700b67202 */ /* 0x000fe20000000f00 */
[----:B------:R-:W-:Y:S02]  /*b140*/  FMUL.FTZ R19, R2, R171 ;  /* 0x000000ab02137220 */ /* 0x000fe40000410000 */
[----:B------:R-:W-:Y:S01]  /*b150*/  FMUL.FTZ R17, R0, R169 ;  /* 0x000000a900117220 */ /* 0x000fe20000410000 */
[----:B------:R-:W3:Y:S01]  /*b160*/  MUFU.EX2 R166, R134 ;  /* 0x0000008600a67308 */ /* 0x000ee20000000800 */
[C---:B------:R-:W-:Y:S01]  /*b170*/  FMUL.FTZ R23, R2.reuse, R167 ;  /* 0x000000a702177220 */ /* 0x040fe20000410000 */
[----:B------:R-:W-:Y:S01]  /*b180*/  MOV R169, R45 ;  /* 0x0000002d00a97202 */ /* 0x000fe20000000f00 */
[C---:B------:R-:W-:Y:S02]  /*b190*/  FMUL.FTZ R26, R2.reuse, R162 ;  /* 0x000000a2021a7220 */ /* 0x040fe40000410000 */
[C---:B----4-:R-:W-:Y:S01]  /*b1a0*/  FMUL.FTZ R7, R2.reuse, R183 ;  /* 0x000000b702077220 */ /* 0x050fe20000410000 */
        /* <DEDUP_REMOVED lines=8> */
[----:B------:R-:W-:Y:S02]  /*b230*/  FMUL.FTZ R31, R2, R159 ;  /* 0x0000009f021f7220 */ /* 0x000fe40000410000 */
[C---:B------:R-:W-:Y:S01]  /*b240*/  FMUL.FTZ R28, R0.reuse, R156 ;  /* 0x0000009c001c7220 */ /* 0x040fe20000410000 */
[----:B------:R-:W-:Y:S01]  /*b250*/  MOV R156, R41 ;  /* 0x00000029009c7202 */ /* 0x000fe20000000f00 */
[C---:B------:R-:W-:Y:S02]  /*b260*/  FMUL.FTZ R32, R0.reuse, R152 ;  /* 0x0000009800207220 */ /* 0x040fe40000410000 */
[----:B------:R-:W-:Y:S02]  /*b270*/  FMUL.FTZ R33, R0, R153 ;  /* 0x0000009900217220 */ /* 0x000fe40000410000 */
[----:B------:R-:W-:Y:S01]  /*b280*/  FMUL.FTZ R34, R2, R154 ;  /* 0x0000009a02227220 */ /* 0x000fe20000410000 */
[----:B---3--:R-:W-:Y:S01]  /*b290*/  F2FP.BF16.PACK_AB R187, R166, R165 ;  /* 0x000000a5a6bb723e */ /* 0x008fe200000010ff */
        /* <DEDUP_REMOVED lines=8> */
[----:B------:R-:W-:Y:S01]  /*b320*/  LDSM.16.MT88.4 R148, [R222+0x1000] ;  /* 0x00100000de94783b */ /* 0x000fe20000004200 */
[----:B------:R-:W-:Y:S01]  /*b330*/  FMUL.FTZ R41, R0, R145 ;  /* 0x0000009100297220 */ /* 0x000fe20000410000 */
[----:B------:R-:W3:Y:S01]  /*b340*/  MUFU.EX2 R132, R196 ;  /* 0x000000c400847308 */ /* 0x000ee20000000800 */
[C---:B------:R-:W-:Y:S02]  /*b350*/  FMUL.FTZ R42, R2.reuse, R146 ;  /* 0x00000092022a7220 */ /* 0x040fe40000410000 */
[----:B------:R-:W-:Y:S02]  /*b360*/  FMUL.FTZ R43, R2, R147 ;  /* 0x00000093022b7220 */ /* 0x000fe40000410000 */
[C---:B------:R-:W-:Y:S01]  /*b370*/  FMUL.FTZ R44, R0.reuse, R140 ;  /* 0x0000008c002c7220 */ /* 0x040fe20000410000 */
[----:B------:R-:W-:Y:S01]  /*b380*/  LDSM.16.MT88.4 R144, [R220+0x800] ;  /* 0x00080000dc90783b */ /* 0x000fe20000004200 */
[----:B------:R-:W-:Y:S02]  /*b390*/  FMUL.FTZ R45, R0, R141 ;  /* 0x0000008d002d7220 */ /* 0x000fe40000410000 */
        /* <DEDUP_REMOVED lines=87> */
[----:B--2---:R-:W-:Y:S01]  /*b910*/  FFMA.FTZ R164, R2, R164, R185 ;  /* 0x000000a402a47223 */ /* 0x004fe200000100b9 */
[----:B------:R-:W-:Y:S01]  /*b920*/  F2FP.BF16.PACK_AB R185, R172, R185 ;  /* 0x000000b9acb9723e */ /* 0x000fe200000010ff */
[C---:B------:R-:W-:Y:S02]  /*b930*/  FMUL.FTZ R126, R2.reuse, R126 ;  /* 0x0000007e027e7220 */ /* 0x040fe40000410000 */
[C---:B------:R-:W-:Y:S02]  /*b940*/  FMUL.FTZ R127, R2.reuse, R127 ;  /* 0x0000007f027f7220 */ /* 0x040fe40000410000 */
[C---:B------:R-:W-:Y:S02]  /*b950*/  FMUL.FTZ R130, R2.reuse, R130 ;  /* 0x0000008202827220 */ /* 0x040fe40000410000 */
[C---:B-1----:R-:W-:Y:S05]  /*b960*/  HMMA.16816.F32.BF16 R4, R184.reuse, R136, R4 ;  /* 0x00000088b804723c */ /* 0x042fea0000041804 */
[----:B------:R-:W-:Y:S02]  /*b970*/  FMUL.FTZ R131, R2, R131 ;  /* 0x0000008302837220 */ /* 0x000fe40000410000 */
[----:B------:R-:W1:Y:S01]  /*b980*/  MUFU.EX2 R2, R195 ;  /* 0x000000c300027308 */ /* 0x000e620000000800 */
[C---:B------:R-:W-:Y:S01]  /*b990*/  HMMA.16816.F32.BF16 R8, R184.reuse, R138, R8 ;  /* 0x0000008ab808723c */ /* 0x040fe20000041808 */
[----:B------:R-:W2:Y:S03]  /*b9a0*/  LDSM.16.MT88.4 R136, [R220] ;  /* 0x00000000dc88783b */ /* 0x000ea60000004200 */
[C---:B------:R-:W-:Y:S02]  /*b9b0*/  FMUL.FTZ R124, R0.reuse, R124 ;  /* 0x0000007c007c7220 */ /* 0x040fe40000410000 */
[C---:B------:R-:W-:Y:S02]  /*b9c0*/  FMUL.FTZ R125, R0.reuse, R125 ;  /* 0x0000007d007d7220 */ /* 0x040fe40000410000 */
[C---:B------:R-:W-:Y:S01]  /*b9d0*/  FMUL.FTZ R128, R0.reuse, R128 ;  /* 0x0000008000807220 */ /* 0x040fe20000410000 */
[----:B------:R-:W4:Y:S03]  /*b9e0*/  MUFU.EX2 R195, R191 ;  /* 0x000000bf00c37308 */ /* 0x000f260000000800 */
[----:B------:R-:W-:Y:S02]  /*b9f0*/  FMUL.FTZ R129, R0, R129 ;  /* 0x0000008100817220 */ /* 0x000fe40000410000 */
[----:B---3--:R-:W-:Y:S05]  /*ba00*/  FADD.FTZ R0, R132, R188 ;  /* 0x000000bc84007221 */ /* 0x008fea0000010000 */
[----:B------:R3:W5:Y:S01]  /*ba10*/  MUFU.EX2 R188, R176 ;  /* 0x000000b000bc7308 */ /* 0x0007620000000800 */
[----:B-1----:R-:W-:Y:S04]  /*ba20*/  FADD.FTZ R0, R2, R0 ;  /* 0x0000000002007221 */ /* 0x002fe80000010000 */
[----:B------:R-:W-:Y:S05]  /*ba30*/  FADD.FTZ R0, R135, R0 ;  /* 0x0000000087007221 */ /* 0x000fea0000010000 */
[----:B------:R-:W-:Y:S01]  /*ba40*/  MUFU.EX2 R191, R215 ;  /* 0x000000d700bf7308 */ /* 0x000fe20000000800 */
[----:B------:R-:W-:Y:S01]  /*ba50*/  FADD.FTZ R0, R134, R0 ;  /* 0x0000000086007221 */ /* 0x000fe20000010000 */
[C---:B--2---:R-:W-:Y:S01]  /*ba60*/  HMMA.16816.F32.BF16 R12, R184.reuse, R136, R12 ;  /* 0x00000088b80c723c */ /* 0x044fe2000004180c */
[----:B---3--:R-:W-:Y:S07]  /*ba70*/  LDSM.16.MT88.4 R176, [R219+0x2800] ;  /* 0x00280000dbb0783b */ /* 0x008fee0000004200 */
        /* <DEDUP_REMOVED lines=47> */
[----:B----4-:R-:W-:Y:S02]  /*bd70*/  F2FP.BF16.PACK_AB R139, R194, R195 ;  /* 0x000000c3c28b723e */ /* 0x010fe400000010ff */
[----:B------:R-:W-:Y:S01]  /*bd80*/  MUFU.EX2 R186, R173 ;  /* 0x000000ad00ba7308 */ /* 0x000fe20000000800 */
[----:B-----5:R-:W-:Y:S04]  /*bd90*/  F2FP.BF16.PACK_AB R185, R188, R189 ;  /* 0x000000bdbcb9723e */ /* 0x020fe800000010ff */
[C---:B------:R-:W-:Y:S05]  /*bda0*/  HMMA.16816.F32.BF16 R4, R136.reuse, R140, R4 ;  /* 0x0000008c8804723c */ /* 0x040fea0000041804 */
[----:B------:R1:W2:Y:S03]  /*bdb0*/  MUFU.EX2 R132, R204 ;  /* 0x000000cc00847308 */ /* 0x0002a60000000800 */
[C---:B------:R-:W-:Y:S01]  /*bdc0*/  HMMA.16816.F32.BF16 R8, R136.reuse, R142, R8 ;  /* 0x0000008e8808723c */ /* 0x040fe20000041808 */
[----:B------:R-:W3:Y:S06]  /*bdd0*/  LDSM.16.MT88.4 R140, [R222+0x800] ;  /* 0x00080000de8c783b */ /* 0x000eec0000004200 */
[----:B------:R4:W5:Y:S01]  /*bde0*/  MUFU.EX2 R2, R203 ;  /* 0x000000cb00027308 */ /* 0x0009620000000800 */
[C---:B------:R-:W-:Y:S08]  /*bdf0*/  HMMA.16816.F32.BF16 R12, R136.reuse, R144, R12 ;  /* 0x00000090880c723c */ /* 0x040ff0000004180c */
[C---:B------:R-:W-:Y:S01]  /*be00*/  HMMA.16816.F32.BF16 R16, R136.reuse, R146, R16 ;  /* 0x000000928810723c */ /* 0x040fe20000041810 */
[----:B------:R-:W3:Y:S01]  /*be10*/  LDSM.16.MT88.4 R144, [R221+0x800] ;  /* 0x00080000dd90783b */ /* 0x000ee20000004200 */
[----:B------:R-:W3:Y:S02]  /*be20*/  MUFU.EX2 R135, R202 ;  /* 0x000000ca00877308 */ /* 0x000ee40000000800 */
[----:B-1----:R-:W-:Y:S01]  /*be30*/  MOV R204, R167 ;  /* 0x000000a700cc7202 */ /* 0x002fe20000000f00 */
[----:B--2---:R-:W-:Y:S07]  /*be40*/  FADD.FTZ R0, R132, R0 ;  /* 0x0000000084007221 */ /* 0x004fee0000010000 */
[----:B------:R-:W1:Y:S01]  /*be50*/  MUFU.EX2 R134, R201 ;  /* 0x000000c900867308 */ /* 0x000e620000000800 */
[----:B----4-:R-:W-:Y:S01]  /*be60*/  MOV R203, R166 ;  /* 0x000000a600cb7202 */ /* 0x010fe20000000f00 */
[----:B-----5:R-:W-:Y:S01]  /*be70*/  FADD.FTZ R0, R2, R0 ;  /* 0x0000000002007221 */ /* 0x020fe20000010000 */
[C---:B---3--:R-:W-:Y:S03]  /*be80*/  HMMA.16816.F32.BF16 R20, R136.reuse, R140, R20 ;  /* 0x0000008c8814723c */ /* 0x048fe60000041814 */
[----:B------:R-:W-:Y:S05]  /*be90*/  FADD.FTZ R0, R135, R0 ;  /* 0x0000000087007221 */ /* 0x000fea0000010000 */
[C---:B------:R-:W-:Y:S01]  /*bea0*/  HMMA.16816.F32.BF16 R24, R136.reuse, R142, R24 ;  /* 0x0000008e8818723c */ /* 0x040fe20000041818 */
[----:B------:R-:W2:Y:S03]  /*beb0*/  LDSM.16.MT88.4 R140, [R219+0x3800] ;  /* 0x00380000db8c783b */ /* 0x000ea60000004200 */
[----:B-1----:R-:W-:Y:S04]  /*bec0*/  FADD.FTZ R0, R134, R0 ;  /* 0x0000000086007221 */ /* 0x002fe80000010000 */
        /* <DEDUP_REMOVED lines=40> */
[----:B------:R-:W-:Y:S01]  /*c150*/  F2FP.BF16.PACK_AB R138, R134, R135 ;  /* 0x00000087868a723e */ /* 0x000fe200000010ff */
[----:B------:R-:W3:Y:S02]  /*c160*/  MUFU.EX2 R132, R212 ;  /* 0x000000d400847308 */ /* 0x000ee40000000800 */
[----:B------:R-:W-:Y:S02]  /*c170*/  F2FP.BF16.PACK_AB R137, R197, R198 ;  /* 0x000000c6c589723e */ /* 0x000fe400000010ff */
[----:B------:R-:W-:Y:S06]  /*c180*/  F2FP.BF16.PACK_AB R139, R200, R199 ;  /* 0x000000c7c88b723e */ /* 0x000fec00000010ff */
[----:B------:R-:W-:Y:S01]  /*c190*/  MUFU.EX2 R135, R210 ;  /* 0x000000d200877308 */ /* 0x000fe20000000800 */
[C---:B--2---:R-:W-:Y:S09]  /*c1a0*/  HMMA.16816.F32.BF16 R4, R136.reuse, R140, R4 ;  /* 0x0000008c8804723c */ /* 0x044ff20000041804 */
[----:B------:R-:W-:Y:S01]  /*c1b0*/  MUFU.EX2 R134, R209 ;  /* 0x000000d100867308 */ /* 0x000fe20000000800 */
[C---:B------:R-:W-:Y:S01]  /*c1c0*/  HMMA.16816.F32.BF16 R8, R136.reuse, R142, R8 ;  /* 0x0000008e8808723c */ /* 0x040fe20000041808 */
[----:B------:R-:W2:Y:S02]  /*c1d0*/  LDSM.16.MT88.4 R140, [R221+0x1000] ;  /* 0x00100000dd8c783b */ /* 0x000ea40000004200 */
[----:B---3--:R-:W-:Y:S06]  /*c1e0*/  FADD.FTZ R0, R132, R0 ;  /* 0x0000000084007221 */ /* 0x008fec0000010000 */
[----:B------:R-:W3:Y:S01]  /*c1f0*/  MUFU.EX2 R2, R211 ;  /* 0x000000d300027308 */ /* 0x000ee20000000800 */
[C---:B-1----:R-:W-:Y:S08]  /*c200*/  HMMA.16816.F32.BF16 R12, R136.reuse, R144, R12 ;  /* 0x00000090880c723c */ /* 0x042ff0000004180c */
[C---:B------:R-:W-:Y:S01]  /*c210*/  HMMA.16816.F32.BF16 R16, R136.reuse, R146, R16 ;  /* 0x000000928810723c */ /* 0x040fe20000041810 */
[----:B------:R-:W1:Y:S07]  /*c220*/  LDSM.16.MT88.4 R144, [R219+0x4000] ;  /* 0x00400000db90783b */ /* 0x000e6e0000004200 */
[C---:B------:R-:W-:Y:S04]  /*c230*/  HMMA.16816.F32.BF16 R20, R136.reuse, R148, R20 ;  /* 0x000000948814723c */ /* 0x040fe80000041814 */
[----:B---3--:R-:W-:Y:S04]  /*c240*/  FADD.FTZ R0, R2, R0 ;  /* 0x0000000002007221 */ /* 0x008fe80000010000 */
[C---:B------:R-:W-:Y:S01]  /*c250*/  HMMA.16816.F32.BF16 R24, R136.reuse, R150, R24 ;  /* 0x000000968818723c */ /* 0x040fe20000041818 */
[----:B------:R-:W3:Y:S03]  /*c260*/  LDSM.16.MT88.4 R148, [R220+0x4000] ;  /* 0x00400000dc94783b */ /* 0x000ee60000004200 */
[----:B------:R-:W-:Y:S04]  /*c270*/  FADD.FTZ R0, R135, R0 ;  /* 0x0000000087007221 */ /* 0x000fe80000010000 */
[----:B------:R-:W-:Y:S01]  /*c280*/  FADD.FTZ R0, R134, R0 ;  /* 0x0000000086007221 */ /* 0x000fe20000010000 */
        /* <DEDUP_REMOVED lines=37> */
[----:B------:R-:W-:Y:S01]  /*c4e0*/  HMMA.16816.F32.BF16 R128, R136, R142, R128 ;  /* 0x0000008e8880723c */ /* 0x000fe20000041880 */
[----:B------:R-:W2:Y:S06]  /*c4f0*/  LDSM.16.MT88.4 R140, [R222+0x1800] ;  /* 0x00180000de8c783b */ /* 0x000eac0000004200 */
[----:B------:R-:W-:Y:S02]  /*c500*/  F2FP.BF16.PACK_AB R136, R2, R132 ;  /* 0x000000840288723e */ /* 0x000fe400000010ff */
[----:B------:R-:W-:Y:S01]  /*c510*/  F2FP.BF16.PACK_AB R138, R134, R135 ;  /* 0x00000087868a723e */ /* 0x000fe200000010ff */
[----:B------:R-:W4:Y:S02]  /*c520*/  MUFU.EX2 R132, R183 ;  /* 0x000000b700847308 */ /* 0x000f240000000800 */
[----:B------:R-:W-:Y:S02]  /*c530*/  F2FP.BF16.PACK_AB R137, R205, R206 ;  /* 0x000000cecd89723e */ /* 0x000fe400000010ff */
[----:B------:R-:W-:Y:S06]  /*c540*/  F2FP.BF16.PACK_AB R139, R208, R207 ;  /* 0x000000cfd08b723e */ /* 0x000fec00000010ff */
[----:B------:R-:W-:Y:S01]  /*c550*/  MUFU.EX2 R135, R157 ;  /* 0x0000009d00877308 */ /* 0x000fe20000000800 */
[C---:B-1----:R-:W-:Y:S08]  /*c560*/  HMMA.16816.F32.BF16 R4, R136.reuse, R144, R4 ;  /* 0x000000908804723c */ /* 0x042ff00000041804 */
[C---:B------:R-:W-:Y:S01]  /*c570*/  HMMA.16816.F32.BF16 R8, R136.reuse, R146, R8 ;  /* 0x000000928808723c */ /* 0x040fe20000041808 */
[----:B------:R-:W1:Y:S01]  /*c580*/  LDSM.16.MT88.4 R144, [R219+0x4800] ;  /* 0x00480000db90783b */ /* 0x000e620000004200 */
[----:B------:R5:W-:Y:S02]  /*c590*/  MUFU.EX2 R134, R156 ;  /* 0x0000009c00867308 */ /* 0x000be40000000800 */
[----:B----4-:R-:W-:Y:S04]  /*c5a0*/  FADD.FTZ R0, R132, R0 ;  /* 0x0000000084007221 */ /* 0x010fe80000010000 */
[C---:B---3--:R-:W-:Y:S04]  /*c5b0*/  HMMA.16816.F32.BF16 R12, R136.reuse, R148, R12 ;  /* 0x00000094880c723c */ /* 0x048fe8000004180c */
[----:B------:R-:W3:Y:S04]  /*c5c0*/  MUFU.EX2 R2, R182 ;  /* 0x000000b600027308 */ /* 0x000ee80000000800 */
[C---:B------:R-:W-:Y:S01]  /*c5d0*/  HMMA.16816.F32.BF16 R16, R136.reuse, R150, R16 ;  /* 0x000000968810723c */ /* 0x040fe20000041810 */
[----:B------:R-:W4:Y:S07]  /*c5e0*/  LDSM.16.MT88.4 R148, [R220+0x4800] ;  /* 0x00480000dc94783b */ /* 0x000f2e0000004200 */
[C---:B--2---:R-:W-:Y:S01]  /*c5f0*/  HMMA.16816.F32.BF16 R20, R136.reuse, R140, R20 ;  /* 0x0000008c8814723c */ /* 0x044fe20000041814 */
[----:B-----5:R-:W-:Y:S07]  /*c600*/  LDSM.16.MT88.4 R156, [R220+0x5000] ;  /* 0x00500000dc9c783b */ /* 0x020fee0000004200 */
[C---:B------:R-:W-:Y:S01]  /*c610*/  HMMA.16816.F32.BF16 R24, R136.reuse, R142, R24 ;  /* 0x0000008e8818723c */ /* 0x040fe20000041818 */
[----:B------:R-:W2:Y:S03]  /*c620*/  LDSM.16.MT88.4 R140, [R222+0x4800] ;  /* 0x00480000de8c783b */ /* 0x000ea60000004200 */
[----:B---3--:R-:W-:Y:S04]  /*c630*/  FADD.FTZ R0, R2, R0 ;  /* 0x0000000002007221 */ /* 0x008fe80000010000 */
[C---:B------:R-:W-:Y:S04]  /*c640*/  HMMA.16816.F32.BF16 R28, R136.reuse, R152, R28 ;  /* 0x00000098881c723c */ /* 0x040fe8000004181c */
[----:B------:R-:W-:Y:S04]  /*c650*/  FADD.FTZ R0, R135, R0 ;  /* 0x0000000087007221 */ /* 0x000fe80000010000 */
[C---:B------:R-:W-:Y:S01]  /*c660*/  HMMA.16816.F32.BF16 R32, R136.reuse, R154, R32 ;  /* 0x0000009a8820723c */ /* 0x040fe20000041820 */
[----:B------:R-:W-:Y:S03]  /*c670*/  LDSM.16.MT88.4 R152, [R219+0x7800] ;  /* 0x00780000db98783b */ /* 0x000fe60000004200 */
[----:B------:R-:W-:Y:S04]  /*c680*/  FADD.FTZ R0, R134, R0 ;  /* 0x0000000086007221 */ /* 0x000fe80000010000 */
[C---:B-1----:R-:W-:Y:S08]  /*c690*/  HMMA.16816.F32.BF16 R36, R136.reuse, R144, R36 ;  /* 0x000000908824723c */ /* 0x042ff00000041824 */
[C---:B------:R-:W-:Y:S01]  /*c6a0*/  HMMA.16816.F32.BF16 R40, R136.reuse, R146, R40 ;  /* 0x000000928828723c */ /* 0x040fe20000041828 */
[----:B------:R-:W1:Y:S07]  /*c6b0*/  LDSM.16.MT88.4 R144, [R221+0x4800] ;  /* 0x00480000dd90783b */ /* 0x000e6e0000004200 */
        /* <DEDUP_REMOVED lines=29> */
[----:B------:R-:W3:Y:S07]  /*c890*/  LDSM.16.MT88.4 R148, [R222+0x2000] ;  /* 0x00200000de94783b */ /* 0x000eee0000004200 */
[C---:B-1----:R-:W-:Y:S08]  /*c8a0*/  HMMA.16816.F32.BF16 R124, R136.reuse, R144, R124 ;  /* 0x00000090887c723c */ /* 0x042ff0000004187c */
[----:B------:R-:W-:Y:S01]  /*c8b0*/  HMMA.16816.F32.BF16 R128, R136, R146, R128 ;  /* 0x000000928880723c */ /* 0x000fe20000041880 */
[----:B------:R-:W1:Y:S06]  /*c8c0*/  LDSM.16.MT88.4 R144, [R221+0x2000] ;  /* 0x00200000dd90783b */ /* 0x000e6c0000004200 */
[----:B------:R-:W-:Y:S02]  /*c8d0*/  F2FP.BF16.PACK_AB R136, R2, R132 ;  /* 0x000000840288723e */ /* 0x000fe400000010ff */
[----:B------:R-:W-:Y:S01]  /*c8e0*/  F2FP.BF16.PACK_AB R138, R134, R135 ;  /* 0x00000087868a723e */ /* 0x000fe200000010ff */
[----:B------:R-:W4:Y:S02]  /*c8f0*/  MUFU.EX2 R2, R160 ;  /* 0x000000a000027308 */ /* 0x000f240000000800 */
[----:B------:R-:W-:Y:S02]  /*c900*/  F2FP.BF16.PACK_AB R137, R192, R193 ;  /* 0x000000c1c089723e */ /* 0x000fe400000010ff */
[----:B------:R-:W-:Y:S06]  /*c910*/  F2FP.BF16.PACK_AB R139, R190, R191 ;  /* 0x000000bfbe8b723e */ /* 0x000fec00000010ff */
[----:B------:R-:W5:Y:S01]  /*c920*/  MUFU.EX2 R132, R168 ;  /* 0x000000a800847308 */ /* 0x000f620000000800 */
[C---:B--2---:R-:W-:Y:S08]  /*c930*/  HMMA.16816.F32.BF16 R4, R136.reuse, R140, R4 ;  /* 0x0000008c8804723c */ /* 0x044ff00000041804 */
[C---:B------:R-:W-:Y:S01]  /*c940*/  HMMA.16816.F32.BF16 R8, R136.reuse, R142, R8 ;  /* 0x0000008e8808723c */ /* 0x040fe20000041808 */
[----:B------:R-:W2:Y:S01]  /*c950*/  LDSM.16.MT88.4 R140, [R219+0x5000] ;  /* 0x00500000db8c783b */ /* 0x000ea20000004200 */
[----:B------:R-:W-:Y:S02]  /*c960*/  MUFU.EX2 R135, R181 ;  /* 0x000000b500877308 */ /* 0x000fe40000000800 */
[----:B----4-:R-:W-:Y:S04]  /*c970*/  FADD.FTZ R0, R2, R0 ;  /* 0x0000000002007221 */ /* 0x010fe80000010000 */
[C---:B------:R-:W-:Y:S01]  /*c980*/  HMMA.16816.F32.BF16 R12, R136.reuse, R152, R12 ;  /* 0x00000098880c723c */ /* 0x040fe2000004180c */
[----:B------:R-:W-:Y:S03]  /*c990*/  LDSM.16.MT88.4 R160, [R222+0x2800] ;  /* 0x00280000dea0783b */ /* 0x000fe60000004200 */
[----:B------:R-:W4:Y:S01]  /*c9a0*/  MUFU.EX2 R134, R180 ;  /* 0x000000b400867308 */ /* 0x000f220000000800 */
[C---:B------:R-:W-:Y:S01]  /*c9b0*/  FADD.FTZ R0, R184.reuse, R0 ;  /* 0x00000000b8007221 */ /* 0x040fe20000010000 */
[----:B------:R-:W-:Y:S01]  /*c9c0*/  F2FP.BF16.PACK_AB R184, R184, R2 ;  /* 0x00000002b8b8723e */ /* 0x000fe200000010ff */
[----:B------:R-:W-:Y:S01]  /*c9d0*/  FADD.FTZ R2, R172, R164 ;  /* 0x000000a4ac027221 */ /* 0x000fe20000010000 */
[C---:B------:R-:W-:Y:S01]  /*c9e0*/  HMMA.16816.F32.BF16 R16, R136.reuse, R154, R16 ;  /* 0x0000009a8810723c */ /* 0x040fe20000041810 */
[----:B------:R-:W2:Y:S03]  /*c9f0*/  LDSM.16.MT88.4 R152, [R222+0x5000] ;  /* 0x00500000de98783b */ /* 0x000ea60000004200 */
[----:B-----5:R-:W-:Y:S04]  /*ca00*/  FADD.FTZ R0, R132, R0 ;  /* 0x0000000084007221 */ /* 0x020fe80000010000 */
[C---:B---3--:R-:W-:Y:S01]  /*ca10*/  HMMA.16816.F32.BF16 R20, R136.reuse, R148, R20 ;  /* 0x000000948814723c */ /* 0x048fe20000041814 */
[----:B------:R-:W-:Y:S03]  /*ca20*/  LDSM.16.MT88.4 R168, [R220+0x2800] ;  /* 0x00280000dca8783b */ /* 0x000fe60000004200 */
[C---:B------:R-:W-:Y:S01]  /*ca30*/  FADD.FTZ R0, R186.reuse, R0 ;  /* 0x00000000ba007221 */ /* 0x040fe20000010000 */
[----:B------:R-:W-:Y:S03]  /*ca40*/  F2FP.BF16.PACK_AB R186, R186, R132 ;  /* 0x00000084baba723e */ /* 0x000fe600000010ff */
[C---:B------:R-:W-:Y:S01]  /*ca50*/  HMMA.16816.F32.BF16 R24, R136.reuse, R150, R24 ;  /* 0x000000968818723c */ /* 0x040fe20000041818 */
[----:B------:R-:W3:Y:S03]  /*ca60*/  LDSM.16.MT88.4 R148, [R221+0x5000] ;  /* 0x00500000dd94783b */ /* 0x000ee60000004200 */
[----:B----4-:R-:W-:Y:S04]  /*ca70*/  F2FP.BF16.PACK_AB R187, R134, R135 ;  /* 0x0000008786bb723e */ /* 0x010fe800000010ff */
[C---:B-1----:R-:W-:Y:S01]  /*ca80*/  HMMA.16816.F32.BF16 R28, R136.reuse, R144, R28 ;  /* 0x00000090881c723c */ /* 0x042fe2000004181c */
[----:B------:R1:W-:Y:S07]  /*ca90*/  STL [R1+0x14], R0 ;  /* 0x0000140001007387 */ /* 0x0003ee0000100800 */
[C---:B------:R-:W-:Y:S01]  /*caa0*/  HMMA.16816.F32.BF16 R32, R136.reuse, R146, R32 ;  /* 0x000000928820723c */ /* 0x040fe20000041820 */
[----:B------:R-:W-:Y:S07]  /*cab0*/  LDSM.16.MT88.4 R144, [R220+0x8000] ;  /* 0x00800000dc90783b */ /* 0x000fee0000004200 */
[C---:B--2---:R-:W-:Y:S08]  /*cac0*/  HMMA.16816.F32.BF16 R36, R136.reuse, R140, R36 ;  /* 0x0000008c8824723c */ /* 0x044ff00000041824 */
[C---:B------:R-:W-:Y:S01]  /*cad0*/  HMMA.16816.F32.BF16 R40, R136.reuse, R142, R40 ;  /* 0x0000008e8828723c */ /* 0x040fe20000041828 */
[----:B------:R-:W2:Y:S03]  /*cae0*/  LDSM.16.MT88.4 R140, [R219+0x8000] ;  /* 0x00800000db8c783b */ /* 0x000ea60000004200 */
[----:B-1----:R-:W-:Y:S04]  /*caf0*/  FADD.FTZ R0, R165, R2 ;  /* 0x00000002a5007221 */ /* 0x002fe80000010000 */
[C---:B------:R-:W-:Y:S01]  /*cb00*/  HMMA.16816.F32.BF16 R44, R136.reuse, R156, R44 ;  /* 0x0000009c882c723c */ /* 0x040fe2000004182c */
[----:B------:R-:W4:Y:S03]  /*cb10*/  LDL R2, [R1+0x30] ;  /* 0x0000300001027983 */ /* 0x000f260000100800 */
        /* <DEDUP_REMOVED lines=9> */
[C---:B---3--:R-:W-:Y:S04]  /*cbb0*/  HMMA.16816.F32.BF16 R60, R136.reuse, R148, R60 ;  /* 0x00000094883c723c */ /* 0x048fe8000004183c */
[----:B------:R-:W-:Y:S04]  /*cbc0*/  FADD.FTZ R0, R194, R0 ;  /* 0x00000000c2007221 */ /* 0x000fe80000010000 */
[C---:B------:R-:W-:Y:S01]  /*cbd0*/  HMMA.16816.F32.BF16 R64, R136.reuse, R150, R64 ;  /* 0x000000968840723c */ /* 0x040fe20000041840 */
[----:B------:R-:W-:Y:S03]  /*cbe0*/  LDSM.16.MT88.4 R148, [R222+0xb000] ;  /* 0x00b00000de94783b */ /* 0x000fe60000004200 */
[----:B------:R-:W-:Y:S04]  /*cbf0*/  FADD.FTZ R0, R198, R0 ;  /* 0x00000000c6007221 */ /* 0x000fe80000010000 */
[C---:B--2---:R-:W-:Y:S04]  /*cc00*/  HMMA.16816.F32.BF16 R68, R136.reuse, R140, R68 ;  /* 0x0000008c8844723c */ /* 0x044fe80000041844 */
[----:B------:R-:W-:Y:S04]  /*cc10*/  FADD.FTZ R0, R197, R0 ;  /* 0x00000000c5007221 */ /* 0x000fe80000010000 */
[C---:B------:R-:W-:Y:S01]  /*cc20*/  HMMA.16816.F32.BF16 R72, R136.reuse, R142, R72 ;  /* 0x0000008e8848723c */ /* 0x040fe20000041848 */
[----:B------:R-:W2:Y:S03]  /*cc30*/  LDSM.16.MT88.4 R140, [R219+0xb000] ;  /* 0x00b00000db8c783b */ /* 0x000ea60000004200 */
[----:B------:R-:W-:Y:S04]  /*cc40*/  FADD.FTZ R0, R199, R0 ;  /* 0x00000000c7007221 */ /* 0x000fe80000010000 */
[C---:B------:R-:W-:Y:S04]  /*cc50*/  HMMA.16816.F32.BF16 R76, R136.reuse, R144, R76 ;  /* 0x00000090884c723c */ /* 0x040fe8000004184c */
[----:B------:R-:W-:Y:S04]  /*cc60*/  FADD.FTZ R0, R200, R0 ;  /* 0x00000000c8007221 */ /* 0x000fe80000010000 */
        /* <DEDUP_REMOVED lines=8> */
[C---:B-----5:R-:W-:Y:S04]  /*ccf0*/  HMMA.16816.F32.BF16 R92, R136.reuse, R152, R92 ;  /* 0x00000098885c723c */ /* 0x060fe8000004185c */
[----:B------:R-:W-:Y:S04]  /*cd00*/  FADD.FTZ R0, R208, R0 ;  /* 0x00000000d0007221 */ /* 0x000fe80000010000 */
[C---:B------:R-:W-:Y:S01]  /*cd10*/  HMMA.16816.F32.BF16 R96, R136.reuse, R154, R96 ;  /* 0x0000009a8860723c */ /* 0x040fe20000041860 */
[----:B------:R-:W5:Y:S03]  /*cd20*/  LDSM.16.MT88.4 R152, [R221+0x2800] ;  /* 0x00280000dd98783b */ /* 0x000f660000004200 */
        /* <DEDUP_REMOVED lines=8> */
[----:B------:R-:W2:Y:S03]  /*cdb0*/  LDSM.16.MT88.4 R144, [R219+0x5800] ;  /* 0x00580000db90783b */ /* 0x000ea60000004200 */
[----:B------:R-:W-:Y:S04]  /*cdc0*/  FADD.FTZ R0, R189, R0 ;  /* 0x00000000bd007221 */ /* 0x000fe80000010000 */
[C---:B------:R-:W-:Y:S04]  /*cdd0*/  HMMA.16816.F32.BF16 R116, R136.reuse, R148, R116 ;  /* 0x000000948874723c */ /* 0x040fe80000041874 */
[----:B------:R-:W-:Y:S04]  /*cde0*/  FADD.FTZ R0, R188, R0 ;  /* 0x00000000bc007221 */ /* 0x000fe80000010000 */
[C---:B------:R-:W-:Y:S04]  /*cdf0*/  HMMA.16816.F32.BF16 R120, R136.reuse, R150, R120 ;  /* 0x000000968878723c */ /* 0x040fe80000041878 */
[----:B------:R-:W-:Y:S01]  /*ce00*/  FADD.FTZ R0, R135, R0 ;  /* 0x0000000087007221 */ /* 0x000fe20000010000 */
[----:B------:R-:W-:Y:S03]  /*ce10*/  MOV R135, R3 ;  /* 0x0000000300877202 */ /* 0x000fe60000000f00 */
[C---:B-1----:R-:W-:Y:S04]  /*ce20*/  HMMA.16816.F32.BF16 R124, R136.reuse, R156, R124 ;  /* 0x0000009c887c723c */ /* 0x042fe8000004187c */
[----:B------:R-:W-:Y:S01]  /*ce30*/  FADD.FTZ R0, R134, R0 ;  /* 0x0000000086007221 */ /* 0x000fe20000010000 */
[----:B------:R-:W-:Y:S03]  /*ce40*/  MOV R134, R133 ;  /* 0x0000008500867202 */ /* 0x000fe60000000f00 */
[----:B------:R-:W-:Y:S01]  /*ce50*/  HMMA.16816.F32.BF16 R128, R136, R158, R128 ;  /* 0x0000009e8880723c */ /* 0x000fe20000041880 */
[----:B------:R-:W1:Y:S07]  /*ce60*/  LDSM.16.MT88.4 R136, [R220+0x5800] ;  /* 0x00580000dc88783b */ /* 0x000e6e0000004200 */
[C---:B------:R-:W-:Y:S01]  /*ce70*/  HMMA.16816.F32.BF16 R180, R184.reuse, R176, R4 ;  /* 0x000000b0b8b4723c */ /* 0x040fe20000041804 */
[----:B------:R-:W3:Y:S07]  /*ce80*/  LDSM.16.MT88.4 R4, [R222+0x5800] ;  /* 0x00580000de04783b */ /* 0x000eee0000004200 */
[C---:B------:R-:W-:Y:S01]  /*ce90*/  HMMA.16816.F32.BF16 R176, R184.reuse, R178, R8 ;  /* 0x000000b2b8b0723c */ /* 0x040fe20000041808 */
[----:B------:R-:W1:Y:S07]  /*cea0*/  LDSM.16.MT88.4 R8, [R221+0x5800] ;  /* 0x00580000dd08783b */ /* 0x000e6e0000004200 */
[C---:B------:R-:W-:Y:S01]  /*ceb0*/  HMMA.16816.F32.BF16 R172, R184.reuse, R168, R12 ;  /* 0x000000a8b8ac723c */ /* 0x040fe2000004180c */
[----:B------:R-:W1:Y:S07]  /*cec0*/  LDSM.16.MT88.4 R12, [R219+0x8800] ;  /* 0x00880000db0c783b */ /* 0x000e6e0000004200 */
[C---:B------:R-:W-:Y:S01]  /*ced0*/  HMMA.16816.F32.BF16 R168, R184.reuse, R170, R16 ;  /* 0x000000aab8a8723c */ /* 0x040fe20000041810 */
[----:B------:R-:W1:Y:S07]  /*cee0*/  LDSM.16.MT88.4 R16, [R220+0x8800] ;  /* 0x00880000dc10783b */ /* 0x000e6e0000004200 */
[C---:B------:R-:W-:Y:S01]  /*cef0*/  HMMA.16816.F32.BF16 R164, R184.reuse, R160, R20 ;  /* 0x000000a0b8a4723c */ /* 0x040fe20000041814 */
[----:B------:R-:W1:Y:S07]  /*cf00*/  LDSM.16.MT88.4 R20, [R222+0x8800] ;  /* 0x00880000de14783b */ /* 0x000e6e0000004200 */
[C---:B------:R-:W-:Y:S01]  /*cf10*/  HMMA.16816.F32.BF16 R160, R184.reuse, R162, R24 ;  /* 0x000000a2b8a0723c */ /* 0x040fe20000041818 */
[----:B------:R-:W3:Y:S07]  /*cf20*/  LDSM.16.MT88.4 R24, [R221+0x8800] ;  /* 0x00880000dd18783b */ /* 0x000eee0000004200 */
[C---:B-----5:R-:W-:Y:S08]  /*cf30*/  HMMA.16816.F32.BF16 R156, R184.reuse, R152, R28 ;  /* 0x00000098b89c723c */ /* 0x060ff0000004181c */
[C---:B------:R-:W-:Y:S08]  /*cf40*/  HMMA.16816.F32.BF16 R152, R184.reuse, R154, R32 ;  /* 0x0000009ab898723c */ /* 0x040ff00000041820 */
[C---:B--2---:R-:W-:Y:S08]  /*cf50*/  HMMA.16816.F32.BF16 R148, R184.reuse, R144, R36 ;  /* 0x00000090b894723c */ /* 0x044ff00000041824 */
[C---:B------:R-:W-:Y:S08]  /*cf60*/  HMMA.16816.F32.BF16 R144, R184.reuse, R146, R40 ;  /* 0x00000092b890723c */ /* 0x040ff00000041828 */
[C---:B-1----:R-:W-:Y:S08]  /*cf70*/  HMMA.16816.F32.BF16 R140, R184.reuse, R136, R44 ;  /* 0x00000088b88c723c */ /* 0x042ff0000004182c */
[C---:B------:R-:W-:Y:S08]  /*cf80*/  HMMA.16816.F32.BF16 R136, R184.reuse, R138, R48 ;  /* 0x0000008ab888723c */ /* 0x040ff00000041830 */
[C---:B---3--:R-:W-:Y:S08]  /*cf90*/  HMMA.16816.F32.BF16 R52, R184.reuse, R4, R52 ;  /* 0x00000004b834723c */ /* 0x048ff00000041834 */
[C---:B------:R-:W-:Y:S01]  /*cfa0*/  HMMA.16816.F32.BF16 R56, R184.reuse, R6, R56 ;  /* 0x00000006b838723c */ /* 0x040fe20000041838 */
[----:B------:R-:W1:Y:S07]  /*cfb0*/  LDSM.16.MT88.4 R4, [R219+0xb800] ;  /* 0x00b80000db04783b */ /* 0x000e6e0000004200 */
[C---:B------:R-:W-:Y:S08]  /*cfc0*/  HMMA.16816.F32.BF16 R60, R184.reuse, R8, R60 ;  /* 0x00000008b83c723c */ /* 0x040ff0000004183c */
[C---:B------:R-:W-:Y:S01]  /*cfd0*/  HMMA.16816.F32.BF16 R64, R184.reuse, R10, R64 ;  /* 0x0000000ab840723c */ /* 0x040fe20000041840 */
[----:B------:R-:W2:Y:S02]  /*cfe0*/  LDSM.16.MT88.4 R8, [R220+0xb800] ;  /* 0x00b80000dc08783b */ /* 0x000ea40000004200 */
[C---:B----4-:R-:W-:Y:S02]  /*cff0*/  ISETP.GT.AND P0, PT, R252.reuse, R2, PT ;  /* 0x00000002fc00720c */ /* 0x050fe40003f04270 */
[----:B------:R-:W-:Y:S03]  /*d000*/  IADD3 R2, R252, -0x1, RZ ;  /* 0xfffffffffc027810 */ /* 0x000fe60007ffe0ff */
[C---:B------:R-:W-:Y:S02]  /*d010*/  HMMA.16816.F32.BF16 R68, R184.reuse, R12, R68 ;  /* 0x0000000cb844723c */ /* 0x040fe40000041844 */
[----:B------:R-:W-:Y:S02]  /*d020*/  STL [R1+0x8], R2 ;  /* 0x0000080201007387 */ /* 0x000fe40000100800 */
[----:B------:R-:W-:Y:S04]  /*d030*/  MOV R252, R2 ;  /* 0x0000000200fc7202 */ /* 0x000fe80000000f00 */
[C---:B------:R-:W-:Y:S01]  /*d040*/  HMMA.16816.F32.BF16 R72, R184.reuse, R14, R72 ;  /* 0x0000000eb848723c */ /* 0x040fe20000041848 */
[----:B------:R-:W3:Y:S07]  /*d050*/  LDSM.16.MT88.4 R12, [R222+0xb800] ;  /* 0x00b80000de0c783b */ /* 0x000eee0000004200 */
[C---:B------:R-:W-:Y:S01]  /*d060*/  HMMA.16816.F32.BF16 R76, R184.reuse, R16, R76 ;  /* 0x00000010b84c723c */ /* 0x040fe2000004184c */
[----:B------:R-:W-:Y:S07]  /*d070*/  STL [R1+0x24], R0 ;  /* 0x0000240001007387 */ /* 0x000fee0000100800 */
        /* <DEDUP_REMOVED lines=15> */
[----:B------:R-:W-:-:S07]  /*d170*/  @P0 BRA `(.L_x_5966) ;  /* 0xffffab0000000947 */ /* 0x000fce000383ffff */
.L_x_5955:
[----:B--2---:R-:W2:Y:S04]  /*d180*/  LDL R2, [R1+0x2c] ;  /* 0x00002c0001027983 */ /* 0x004ea80000100800 */
[----:B------:R-:W2:Y:S02]  /*d190*/  LDL R0, [R1+0x8] ;  /* 0x0000080001007983 */ /* 0x000ea40000100800 */
[----:B--2---:R-:W-:-:S13]  /*d1a0*/  ISETP.GE.AND P0, PT, R0, R2, PT ;  /* 0x000000020000720c */ /* 0x004fda0003f06270 */
[----:B------:R-:W-:Y:S05]  /*d1b0*/  @!P0 BRA `(.L_x_5967) ;  /* 0x00004bc000008947 */ /* 0x000fea0003800000 */
[----:B------:R-:W-:Y:S02]  /*d1c0*/  MOV R135, R24 ;  /* 0x0000001800877202 */ /* 0x000fe40000000f00 */
[----:B------:R-:W-:Y:S02]  /*d1d0*/  MOV R134, R133 ;  /* 0x0000008500867202 */ /* 0x000fe40000000f00 */
.L_x_5974:
        /* <DEDUP_REMOVED lines=32> */
[----:B------:R-:W2:Y:S02]  /*d3e0*/  LDL R4, [R1] ;  /* 0x0000000001047983 */ /* 0x000ea40000100800 */
        /* <DEDUP_REMOVED lines=19> */
.L_x_6005:
[----:B------:R-:W3:Y:S01]  /*d520*/  LDL R20, [R1] ;  /* 0x0000000001147983 */ /* 0x000ee20000100800 */
[----:B------:R-:W-:Y:S04]  /*d530*/  BSSY B0, `(.L_x_5969) ;  /* 0x00001de000007945 */ /* 0x000fe80003800000 */
[----:B------:R-:W4:Y:S05]  /*d540*/  LDL R23, [R1+0x20] ;  /* 0x0000200001177983 */ /* 0x000f2a0000100800 */
[----:B------:R-:W5:Y:S05]  /*d550*/  LDL R22, [R1+0x1c] ;  /* 0x00001c0001167983 */ /* 0x000f6a0000100800 */
[----:B--2---:R-:W2:Y:S05]  /*d560*/  LDL R15, [R1+0x18] ;  /* 0x00001800010f7983 */ /* 0x004eaa0000100800 */
[----:B------:R-:W1:Y:S05]  /*d570*/  SHFL.IDX PT, R2, R5, RZ, 0x181f ;  /* 0x00181fff05027589 */ /* 0x000e6a00000e0000 */
[----:B------:R-:W2:Y:S05]  /*d580*/  SHFL.IDX PT, R3, R5, 0x1, 0x181f ;  /* 0x00381f0005037f89 */ /* 0x000eaa00000e0000 */
[----:B------:R-:W2:Y:S05]  /*d590*/  SHFL.IDX PT, R4, R6, 0x1, 0x181f ;  /* 0x00381f0006047f89 */ /* 0x000eaa00000e0000 */
[----:B------:R-:W2:Y:S01]  /*d5a0*/  LDL R132, [R1+0x2c] ;  /* 0x00002c0001847983 */ /* 0x000ea20000100800 */
[C---:B-1----:R-:W-:Y:S02]  /*d5b0*/  IADD3 R28, P2, R2.reuse, R39, RZ ;  /* 0x00000027021c7210 */ /* 0x042fe40007f5e0ff */
[-C--:B------:R-:W-:Y:S03]  /*d5c0*/  IADD3 R30, P0, R2, R46.reuse, RZ ;  /* 0x0000002e021e7210 */ /* 0x080fe60007f1e0ff */
[C---:B------:R-:W-:Y:S02]  /*d5d0*/  IMAD.X R29, R0.reuse, 0x1, R12, P2 ;  /* 0x00000001001d7824 */ /* 0x040fe400010e060c */
[----:B------:R-:W-:Y:S01]  /*d5e0*/  IMAD.X R31, R0, 0x1, R13, P0 ;  /* 0x00000001001f7824 */ /* 0x000fe200000e060d */
[----:B---3--:R-:W-:Y:S02]  /*d5f0*/  ISETP.GE.AND P1, PT, R20, c[0x0][0x1d4], PT ;  /* 0x0000750014007a0c */ /* 0x008fe40003f26270 */
[----:B------:R-:W-:Y:S02]  /*d600*/  IADD3 R20, P3, R2, R37, RZ ;  /* 0x0000002502147210 */ /* 0x000fe40007f7e0ff */
[----:B------:R-:W-:Y:S02]  /*d610*/  SEL R252, RZ, 0x10, P1 ;  /* 0x00000010fffc7807 */ /* 0x000fe40000800000 */
[----:B----4-:R-:W-:Y:S01]  /*d620*/  ISETP.GE.AND P5, PT, R23, c[0x0][0x1d4], PT ;  /* 0x0000750017007a0c */ /* 0x010fe20003fa6270 */
[--C-:B------:R-:W-:Y:S01]  /*d630*/  IMAD.X R21, R0, 0x1, R7.reuse, P3 ;  /* 0x0000000100157824 */ /* 0x100fe200018e0607 */
[----:B------:R-:W-:Y:S02]  /*d640*/  IADD3 R36, -R252, 0x10, RZ ;  /* 0x00000010fc247810 */ /* 0x000fe40007ffe1ff */
[----:B-----5:R-:W-:Y:S02]  /*d650*/  ISETP.GE.AND P4, PT, R22, c[0x0][0x1d4], PT ;  /* 0x0000750016007a0c */ /* 0x020fe40003f86270 */
[----:B------:R-:W-:Y:S01]  /*d660*/  IADD3 R22, P0, R2, R47, RZ ;  /* 0x0000002f02167210 */ /* 0x000fe20007f1e0ff */
[----:B------:R1:W-:Y:S01]  /*d670*/  LDGSTS.E.BYPASS.LTC128B.128 [R251+0x100], [R20.64], !P1 ;  /* 0x0010000014fb7fae */ /* 0x0003e2000c901d46 */
[----:B------:R-:W-:Y:S02]  /*d680*/  SEL R44, RZ, 0x10, P4 ;  /* 0x00000010ff2c7807 */ /* 0x000fe40002000000 */
[----:B--2---:R-:W-:Y:S01]  /*d690*/  ISETP.GE.AND P3, PT, R15, c[0x0][0x1d4], PT ;  /* 0x000075000f007a0c */ /* 0x004fe20003f66270 */
[----:B------:R-:W-:Y:S01]  /*d6a0*/  IMAD.X R23, R0, 0x1, R14, P0 ;  /* 0x0000000100177824 */ /* 0x000fe200000e060e */
[----:B------:R-:W2:Y:S01]  /*d6b0*/  SHFL.IDX PT, R2, R5, 0x2, 0x181f ;  /* 0x00581f0005027f89 */ /* 0x000ea200000e0000 */
[----:B------:R-:W-:Y:S02]  /*d6c0*/  SEL R15, RZ, 0x10, P5 ;  /* 0x00000010ff0f7807 */ /* 0x000fe40002800000 */
[----:B------:R-:W-:Y:S02]  /*d6d0*/  LOP3.LUT R36, R36, 0xf, RZ, 0xc0, !PT ;  /* 0x0000000f24247812 */ /* 0x000fe400078ec0ff */
[----:B------:R3:W-:Y:S01]  /*d6e0*/  LDGSTS.E.BYPASS.LTC128B.128 [R251+0x3100], [R28.64], !P5 ;  /* 0x031000001cfb7fae */ /* 0x0007e2000e901d46 */
[----:B------:R-:W-:Y:S02]  /*d6f0*/  IADD3 R38, -R44, 0x10, RZ ;  /* 0x000000102c267810 */ /* 0x000fe40007ffe1ff */
[----:B------:R-:W-:Y:S02]  /*d700*/  SEL R45, RZ, 0x10, P3 ;  /* 0x00000010ff2d7807 */ /* 0x000fe40001800000 */
[----:B------:R4:W-:Y:S01]  /*d710*/  LDGSTS.E.BYPASS.LTC128B.128 [R251+0x6100], [R30.64], !P4 ;  /* 0x061000001efb7fae */ /* 0x0009e2000e101d46 */
[----:B------:R-:W-:Y:S02]  /*d720*/  LOP3.LUT R38, R38, 0xf, RZ, 0xc0, !PT ;  /* 0x0000000f26267812 */ /* 0x000fe400078ec0ff */
[----:B------:R-:W-:Y:S02]  /*d730*/  ISETP.NE.U32.AND P2, PT, R15, RZ, PT ;  /* 0x000000ff0f00720c */ /* 0x000fe40003f45070 */
[----:B------:R5:W-:Y:S05]  /*d740*/  LDGSTS.E.BYPASS.LTC128B.128 [R251+0x9100], [R22.64], !P3 ;  /* 0x0910000016fb7fae */ /* 0x000bea000d901d46 */
[----:B------:R-:W2:Y:S01]  /*d750*/  SHFL.IDX PT, R0, R6, 0x2, 0x181f ;  /* 0x00581f0006007f89 */ /* 0x000ea200000e0000 */
[----:B-1----:R-:W-:Y:S05]  /*d760*/  IADD3 R20, P0, R3, R37, RZ ;  /* 0x0000002503147210 */ /* 0x002fea0007f1e0ff */
[----:B------:R-:W-:Y:S05]  /*d770*/  IMAD.X R21, R4, 0x1, R7, P0 ;  /* 0x0000000104157824 */ /* 0x000fea00000e0607 */
[----:B------:R1:W-:Y:S01]  /*d780*/  LDGSTS.E.BYPASS.LTC128B.128 [R251+0x1100], [R20.64], !P1 ;  /* 0x0110000014fb7fae */ /* 0x0003e2000c901d46 */
[----:B----4-:R-:W-:Y:S04]  /*d790*/  IADD3 R30, -R15, 0x10, RZ ;  /* 0x000000100f1e7810 */ /* 0x010fe80007ffe1ff */
[----:B------:R-:W-:Y:S02]  /*d7a0*/  LOP3.LUT R30, R30, 0xf, RZ, 0xc0, !PT ;  /* 0x0000000f1e1e7812 */ /* 0x000fe400078ec0ff */
[C---:B-----5:R-:W-:Y:S05]  /*d7b0*/  IADD3 R22, P1, R3.reuse, R46, RZ ;  /* 0x0000002e03167210 */ /* 0x060fea0007f3e0ff */
[C---:B------:R-:W-:Y:S01]  /*d7c0*/  IMAD.X R23, R4.reuse, 0x1, R13, P1 ;  /* 0x0000000104177824 */ /* 0x040fe200008e060d */
[C---:B-1----:R-:W-:Y:S05]  /*d7d0*/  IADD3 R20, P0, R3.reuse, R39, RZ ;  /* 0x0000002703147210 */ /* 0x042fea0007f1e0ff */
[C---:B------:R-:W-:Y:S01]  /*d7e0*/  IMAD.X R21, R4.reuse, 0x1, R12, P0 ;  /* 0x0000000104157824 */ /* 0x040fe200000e060c */
[----:B---3--:R-:W-:Y:S02]  /*d7f0*/  IADD3 R28, P0, R3, R47, RZ ;  /* 0x0000002f031c7210 */ /* 0x008fe40007f1e0ff */
[----:B------:R-:W-:Y:S02]  /*d800*/  IADD3 R3, -R45, 0x10, RZ ;  /* 0x000000102d037810 */ /* 0x000fe40007ffe1ff */
[----:B------:R1:W-:Y:S01]  /*d810*/  LDGSTS.E.BYPASS.LTC128B.128 [R251+0x4100], [R20.64], !P5 ;  /* 0x0410000014fb7fae */ /* 0x0003e2000e901d46 */
[----:B------:R-:W-:Y:S01]  /*d820*/  IMAD.X R29, R4, 0x1, R14, P0 ;  /* 0x00000001041d7824 */ /* 0x000fe200000e060e */
[----:B--2---:R-:W-:Y:S02]  /*d830*/  IADD3 R36, P1, P0, R36, R2, R37 ;  /* 0x0000000224247210 */ /* 0x004fe4000783e025 */
[----:B------:R-:W-:Y:S01]  /*d840*/  LOP3.LUT R3, R3, 0xf, RZ, 0xc0, !PT ;  /* 0x0000000f03037812 */ /* 0x000fe200078ec0ff */
[----:B------:R1:W-:Y:S01]  /*d850*/  LDGSTS.E.BYPASS.LTC128B.128 [R251+0x7100], [R22.64], !P4 ;  /* 0x0710000016fb7fae */ /* 0x0003e2000e101d46 */
[----:B------:R-:W-:Y:S02]  /*d860*/  IADD3.X R37, RZ, R0, R7, P1, P0 ;  /* 0x00000000ff257210 */ /* 0x000fe40000fe0407 */
[C---:B------:R-:W-:Y:S02]  /*d870*/  HMMA.16816.F32.BF16 R4, R48.reuse, R8, RZ ;  /* 0x000000083004723c */ /* 0x040fe400000418ff */
[----:B------:R2:W-:Y:S01]  /*d880*/  LDGSTS.E.BYPASS.LTC128B.128 [R251+0xa100], [R28.64], !P3 ;  /* 0x0a1000001cfb7fae */ /* 0x0005e2000d901d46 */
[----:B------:R-:W-:Y:S04]  /*d890*/  IADD3 R30, P1, P0, R30, R2, R39 ;  /* 0x000000021e1e7210 */ /* 0x000fe8000783e027 */
[----:B------:R-:W-:Y:S01]  /*d8a0*/  IADD3.X R31, RZ, R0, R12, P1, P0 ;  /* 0x00000000ff1f7210 */ /* 0x000fe20000fe040c */
[C---:B------:R-:W-:Y:S01]  /*d8b0*/  HMMA.16816.F32.BF16 R8, R48.reuse, R10, RZ ;  /* 0x0000000a3008723c */ /* 0x040fe200000418ff */
[----:B------:R-:W-:Y:S04]  /*d8c0*/  IADD3 R38, P1, P0, R38, R2, R46 ;  /* 0x0000000226267210 */ /* 0x000fe8000783e02e */
[----:B------:R-:W-:Y:S02]  /*d8d0*/  IADD3.X R39, RZ, R0, R13, P1, P0 ;  /* 0x00000000ff277210 */ /* 0x000fe40000fe040d */
[----:B------:R-:W-:Y:S05]  /*d8e0*/  IADD3 R2, P1, P0, R3, R2, R47 ;  /* 0x0000000203027210 */ /* 0x000fea000783e02f */
[----:B------:R-:W-:Y:S02]  /*d8f0*/  IADD3.X R3, RZ, R0, R14, P1, P0 ;  /* 0x00000000ff037210 */ /* 0x000fe40000fe040e */
[C---:B------:R-:W-:Y:S01]  /*d900*/  HMMA.16816.F32.BF16 R12, R48.reuse, R16, RZ ;  /* 0x00000010300c723c */ /* 0x040fe200000418ff */
[----:B------:R-:W-:Y:S02]  /*d910*/  ISETP.NE.U32.AND P0, PT, R252, RZ, PT ;  /* 0x000000fffc00720c */ /* 0x000fe40003f05070 */
[----:B------:R-:W-:Y:S05]  /*d920*/  ISETP.NE.U32.AND P1, PT, R44, RZ, PT ;  /* 0x000000ff2c00720c */ /* 0x000fea0003f25070 */
[C---:B------:R-:W-:Y:S06]  /*d930*/  HMMA.16816.F32.BF16 R16, R48.reuse, R18, RZ ;  /* 0x000000123010723c */ /* 0x040fec00000418ff */
[----:B------:R3:W-:Y:S01]  /*d940*/  LDGSTS.E.BYPASS.LTC128B.128.ZFILL [R251+0x2100], [R36.64], P0 ;  /* 0x0210000024fb7fae */ /* 0x0007e20008141d46 */
[----:B------:R-:W-:Y:S01]  /*d950*/  ISETP.NE.U32.AND P0, PT, R45, RZ, PT ;  /* 0x000000ff2d00720c */ /* 0x000fe20003f05070 */
[C---:B-1----:R-:W-:Y:S03]  /*d960*/  HMMA.16816.F32.BF16 R20, R48.reuse, R24, RZ ;  /* 0x000000183014723c */ /* 0x042fe600000418ff */
[----:B------:R2:W-:Y:S05]  /*d970*/  LDGSTS.E.BYPASS.LTC128B.128.ZFILL [R251+0x5100], [R30.64], P2 ;  /* 0x051000001efb7fae */ /* 0x0005ea0009141d46 */
[C---:B------:R-:W-:Y:S01]  /*d980*/  HMMA.16816.F32.BF16 R24, R48.reuse, R26, RZ ;  /* 0x0000001a3018723c */ /* 0x040fe200000418ff */
[----:B------:R3:W-:Y:S05]  /*d990*/  LDGSTS.E.BYPASS.LTC128B.128.ZFILL [R251+0x8100], [R38.64], P1 ;  /* 0x0810000026fb7fae */ /* 0x0007ea0008941d46 */
[----:B------:R1:W-:Y:S05]  /*d9a0*/  LDGSTS.E.BYPASS.LTC128B.128.ZFILL [R251+0xb100], [R2.64], P0 ;  /* 0x0b10000002fb7fae */ /* 0x0003ea0008141d46 */
[----:B------:R-:W0:Y:S01]  /*d9b0*/  LDGDEPBAR ;  /* 0x00000000000079af */ /* 0x000e220000000000 */
[C---:B--2---:R-:W-:Y:S08]  /*d9c0*/  HMMA.16816.F32.BF16 R28, R48.reuse, R32, RZ ;  /* 0x00000020301c723c */ /* 0x044ff000000418ff */
[C---:B------:R-:W-:Y:S01]  /*d9d0*/  HMMA.16816.F32.BF16 R32, R48.reuse, R34, RZ ;  /* 0x000000223020723c */ /* 0x040fe200000418ff */
[----:B-1----:R-:W2:Y:S07]  /*d9e0*/  LDL R3, [R1+0x8] ;  /* 0x0000080001037983 */ /* 0x002eae0000100800 */
[C---:B---3--:R-:W-:Y:S08]  /*d9f0*/  HMMA.16816.F32.BF16 R36, R48.reuse, R40, RZ ;  /* 0x000000283024723c */ /* 0x048ff000000418ff */
        /* <DEDUP_REMOVED lines=39> */
[----:B------:R-:W3:Y:S05]  /*dc70*/  LDSM.16.M88.4 R184, [R217+-0x7000] ;  /* 0xff900000d9b8783b */ /* 0x000eea0000000200 */
[----:B------:R-:W4:Y:S02]  /*dc80*/  LDSM.16.M88.4 R208, [R217+-0x6800] ;  /* 0xff980000d9d0783b */ /* 0x000f240000000200 */
        /* <DEDUP_REMOVED lines=9> */
[C---:B------:R-:W-:Y:S03]  /*dd20*/  HMMA.16816.F32.BF16 R28, R188.reuse, R204, R28 ;  /* 0x000000ccbc1c723c */ /* 0x040fe6000004181c */
[----:B--2---:R-:W-:Y:S05]  /*dd30*/  ISETP.GT.AND P0, PT, R3, R132, PT ;  /* 0x000000840300720c */ /* 0x004fea0003f04270 */
[C---:B------:R-:W-:Y:S01]  /*dd40*/  HMMA.16816.F32.BF16 R32, R188.reuse, R206, R32 ;  /* 0x000000cebc20723c */ /* 0x040fe20000041820 */
[----:B------:R-:W-:Y:S07]  /*dd50*/  LDSM.16.M88.4 R204, [R216+0x4800] ;  /* 0x00480000d8cc783b */ /* 0x000fee0000000200 */
[C---:B---3--:R-:W-:Y:S08]  /*dd60*/  HMMA.16816.F32.BF16 R36, R188.reuse, R184, R36 ;  /* 0x000000b8bc24723c */ /* 0x048ff00000041824 */
[C---:B------:R-:W-:Y:S01]  /*dd70*/  HMMA.16816.F32.BF16 R40, R188.reuse, R186, R40 ;  /* 0x000000babc28723c */ /* 0x040fe20000041828 */
[----:B------:R-:W1:Y:S07]  /*dd80*/  LDSM.16.M88.4 R184, [R223+0x4000] ;  /* 0x00400000dfb8783b */ /* 0x000e6e0000000200 */
[C---:B----4-:R-:W-:Y:S08]  /*dd90*/  HMMA.16816.F32.BF16 R44, R188.reuse, R208, R44 ;  /* 0x000000d0bc2c723c */ /* 0x050ff0000004182c */
        /* <DEDUP_REMOVED lines=58> */
[----:B------:R-:W2:Y:S05]  /*e140*/  LDSM.16.M88.4 R184, [R217+-0x4000] ;  /* 0xffc00000d9b8783b */ /* 0x000eaa0000000200 */
[----:B------:R-:W3:Y:S02]  /*e150*/  LDSM.16.M88.4 R208, [R217+-0x3800] ;  /* 0xffc80000d9d0783b */ /* 0x000ee40000000200 */
        /* <DEDUP_REMOVED lines=213> */
[----:B------:R-:W-:Y:S03]  /*eeb0*/  SHF.L.U64.HI R185, R213, 0x1, R185 ;  /* 0x00000001d5b97819 */ /* 0x000fe600000102b9 */
[----:B------:R-:W-:Y:S01]  /*eec0*/  IMAD R0, R0, c[0x0][0x1e0], RZ ;  /* 0x0000780000007a24 */ /* 0x000fe200078e02ff */
[----:B------:R-:W-:Y:S03]  /*eed0*/  STL [R1+0xc], R192 ;  /* 0x00000cc001007387 */ /* 0x000fe60000100800 */
[----:B------:R-:W-:Y:S04]  /*eee0*/  IMAD R0, R192, c[0x0][0x1e4], R0 ;  /* 0x00007900c0007a24 */ /* 0x000fe800078e0200 */
[----:B------:R-:W-:Y:S01]  /*eef0*/  IMAD.IADD R3, R3, 0x1, R0 ;  /* 0x0000000103037824 */ /* 0x000fe200078e0200 */
[----:B--2---:R-:W-:Y:S03]  /*ef00*/  SHF.R.S32.HI R0, RZ, 0x1f, R189 ;  /* 0x0000001fff007819 */ /* 0x004fe600000114bd */
[C---:B------:R-:W-:Y:S01]  /*ef10*/  IMAD.WIDE.U32 R2, R189.reuse, c[0x0][0x1f0], R2 ;  /* 0x00007c00bd027a25 */ /* 0x040fe200078e0002 */
[----:B------:R1:W-:Y:S03]  /*ef20*/  STL [R1+0x4], R189 ;  /* 0x000004bd01007387 */ /* 0x0003e60000100800 */
[----:B------:R-:W-:Y:S01]  /*ef30*/  IMAD R0, R0, c[0x0][0x1f0], RZ ;  /* 0x00007c0000007a24 */ /* 0x000fe200078e02ff */
[----:B------:R-:W-:Y:S03]  /*ef40*/  IADD3 R133, P0, R190, R2, RZ ;  /* 0x00000002be857210 */ /* 0x000fe60007f1e0ff */
[----:B------:R-:W-:Y:S05]  /*ef50*/  IMAD R0, R189, c[0x0][0x1f4], R0 ;  /* 0x00007d00bd007a24 */ /* 0x000fea00078e0200 */
[----:B------:R-:W-:Y:S02]  /*ef60*/  IADD3.X R2, R184, R3, R0, P0, !PT ;  /* 0x00000003b8027210 */ /* 0x000fe400007fe400 */
[C---:B------:R-:W-:Y:S04]  /*ef70*/  LEA R184, P0, R133.reuse, c[0x0][0x1c8], 0x1 ;  /* 0x0000720085b87a11 */ /* 0x040fe800078008ff */
[----:B------:R-:W-:Y:S01]  /*ef80*/  LEA.HI.X R133, R133, c[0x0][0x1cc], R2, 0x1, P0 ;  /* 0x0000730085857a11 */ /* 0x000fe200000f0c02 */
[----:B-1----:R-:W-:Y:S01]  /*ef90*/  IMAD.SHL.U32 R189, R213, 0x2, RZ ;  /* 0x00000002d5bd7824 */ /* 0x002fe200078e00ff */
[----:B------:R-:W-:-:S05]  /*efa0*/  BRA.DIV ~URZ, `(.L_x_5971) ;  /* 0x00007de27f007947 */ /* 0x000fca000b800000 */
[----:B------:R1:W2:Y:S02]  /*efb0*/  SHFL.IDX PT, R132, R133, RZ, 0x181f ;  /* 0x00181fff85847589 */ /* 0x0002a400000e0000 */
.L_x_6006:
[----:B------:R-:W-:-:S05]  /*efc0*/  BRA.DIV ~URZ, `(.L_x_5972) ;  /* 0x00007e327f007947 */ /* 0x000fca000b800000 */
[----:B------:R-:W3:Y:S01]  /*efd0*/  SHFL.IDX PT, R0, R184, RZ, 0x181f ;  /* 0x00181fffb8007589 */ /* 0x000ee200000e0000 */
[C---:B------:R-:W-:Y:S02]  /*efe0*/  IADD3 R190, -R252.reuse, 0x10, RZ ;  /* 0x00000010fcbe7810 */ /* 0x040fe40007ffe1ff */
[----:B------:R-:W-:Y:S02]  /*eff0*/  ISETP.NE.U32.AND P2, PT, R252, RZ, PT ;  /* 0x000000fffc00720c */ /* 0x000fe40003f45070 */
[----:B------:R-:W-:Y:S04]  /*f000*/  LOP3.LUT R190, R190, 0xf, RZ, 0xc0, !PT ;  /* 0x0000000fbebe7812 */ /* 0x000fe800078ec0ff */
[----:B---3--:R-:W-:Y:S04]  /*f010*/  IADD3 R2, P1, P0, R190, R0, R189 ;  /* 0x00000000be027210 */ /* 0x008fe8000783e0bd */
[----:B--2---:R-:W-:Y:S02]  /*f020*/  IADD3.X R3, RZ, R132, R185, P1, P0 ;  /* 0x00000084ff037210 */ /* 0x004fe40000fe04b9 */
[----:B------:R-:W-:Y:S03]  /*f030*/  IADD3 R192, P0, R0, R194, RZ ;  /* 0x000000c200c07210 */ /* 0x000fe60007f1e0ff */
[----:B------:R-:W-:Y:S01]  /*f040*/  @!PT LDS RZ, [RZ] ;  /* 0x00000000fffff984 */ /* 0x000fe20000000800 */
[----:B------:R-:W-:Y:S01]  /*f050*/  @!PT LDS RZ, [RZ] ;  /* 0x00000000fffff984 */ /* 0x000fe20000000800 */
[----:B------:R2:W-:Y:S02]  /*f060*/  LDGSTS.E.BYPASS.LTC128B.128.ZFILL [R251+0xc100], [R2.64], P2 ;  /* 0x0c10000002fb7fae */ /* 0x0005e40009141d46 */
[----:B------:R-:W-:Y:S05]  /*f070*/  IMAD.X R193, R132, 0x1, R186, P0 ;  /* 0x0000000184c17824 */ /* 0x000fea00000e06ba */
[----:B------:R3:W-:Y:S01]  /*f080*/  LDGSTS.E.BYPASS.LTC128B.128 [R251+0xf100], [R192.64], !P5 ;  /* 0x0f100000c0fb7fae */ /* 0x0007e2000e901d46 */
[-C--:B--2---:R-:W-:Y:S05]  /*f090*/  IADD3 R2, P0, R0, R195.reuse, RZ ;  /* 0x000000c300027210 */ /* 0x084fea0007f1e0ff */
[----:B------:R-:W-:Y:S05]  /*f0a0*/  IMAD.X R3, R132, 0x1, R187, P0 ;  /* 0x0000000184037824 */ /* 0x000fea00000e06bb */
[----:B------:R2:W-:Y:S02]  /*f0b0*/  LDGSTS.E.BYPASS.LTC128B.128 [R251+0x12100], [R2.64], !P4 ;  /* 0x1210000002fb7fae */ /* 0x0005e4000e101d46 */
[----:B--2---:R-:W-:Y:S02]  /*f0c0*/  IADD3 R2, P0, R0, R196, RZ ;  /* 0x000000c400027210 */ /* 0x004fe40007f1e0ff */
[----:B------:R-:W2:Y:S03]  /*f0d0*/  SHFL.IDX PT, R0, R184, 0x1, 0x181f ;  /* 0x00381f00b8007f89 */ /* 0x000ea600000e0000 */
[----:B------:R-:W-:Y:S02]  /*f0e0*/  IMAD.X R3, R132, 0x1, R188, P0 ;  /* 0x0000000184037824 */ /* 0x000fe400000e06bc */
[----:B------:R-:W-:Y:S04]  /*f0f0*/  SHFL.IDX PT, R132, R133, 0x2, 0x181f ;  /* 0x00581f0085847f89 */ /* 0x000fe800000e0000 */
[----:B------:R4:W-:Y:S01]  /*f100*/  LDGSTS.E.BYPASS.LTC128B.128 [R251+0x15100], [R2.64], !P3 ;  /* 0x1510000002fb7fae */ /* 0x0009e2000d901d46 */
[----:B--2---:R-:W-:Y:S03]  /*f110*/  IADD3 R190, P1, P0, R190, R0, R189 ;  /* 0x00000000bebe7210 */ /* 0x004fe6000783e0bd */
[----:B----4-:R-:W2:Y:S02]  /*f120*/  SHFL.IDX PT, R2, R133, 0x1, 0x181f ;  /* 0x00381f0085027f89 */ /* 0x010ea400000e0000 */
[----:B--2---:R-:W-:Y:S05]  /*f130*/  IADD3.X R191, RZ, R2, R185, P1, P0 ;  /* 0x00000002ffbf7210 */ /* 0x004fea0000fe04b9 */
[----:B------:R2:W-:Y:S02]  /*f140*/  LDGSTS.E.BYPASS.LTC128B.128.ZFILL [R251+0xd100], [R190.64], P2 ;  /* 0x0d100000befb7fae */ /* 0x0005e40009141d46 */
[----:B--2---:R-:W-:Y:S05]  /*f150*/  IADD3 R190, P0, R0, R194, RZ ;  /* 0x000000c200be7210 */ /* 0x004fea0007f1e0ff */
[----:B------:R-:W-:Y:S05]  /*f160*/  IMAD.X R191, R2, 0x1, R186, P0 ;  /* 0x0000000102bf7824 */ /* 0x000fea00000e06ba */
[----:B------:R2:W-:Y:S02]  /*f170*/  LDGSTS.E.BYPASS.LTC128B.128 [R251+0x10100], [R190.64], !P5 ;  /* 0x10100000befb7fae */ /* 0x0005e4000e901d46 */
[----:B--2---:R-:W-:Y:S05]  /*f180*/  IADD3 R190, P0, R0, R195, RZ ;  /* 0x000000c300be7210 */ /* 0x004fea0007f1e0ff */
[----:B------:R-:W-:Y:S01]  /*f190*/  IMAD.X R191, R2, 0x1, R187, P0 ;  /* 0x0000000102bf7824 */ /* 0x000fe200000e06bb */
[----:B---3--:R-:W-:Y:S02]  /*f1a0*/  IADD3 R192, P0, R0, R196, RZ ;  /* 0x000000c400c07210 */ /* 0x008fe40007f1e0ff */
[----:B------:R2:W3:Y:S03]  /*f1b0*/  SHFL.IDX PT, R0, R184, 0x2, 0x181f ;  /* 0x00581f00b8007f89 */ /* 0x0004e600000e0000 */
[----:B------:R-:W-:Y:S01]  /*f1c0*/  IMAD.X R193, R2, 0x1, R188, P0 ;  /* 0x0000000102c17824 */ /* 0x000fe200000e06bc */
[----:B------:R2:W-:Y:S04]  /*f1d0*/  LDGSTS.E.BYPASS.LTC128B.128 [R251+0x13100], [R190.64], !P4 ;  /* 0x13100000befb7fae */ /* 0x0005e8000e101d46 */
[----:B------:R2:W-:Y:S03]  /*f1e0*/  LDGSTS.E.BYPASS.LTC128B.128 [R251+0x16100], [R192.64], !P3 ;  /* 0x16100000c0fb7fae */ /* 0x0005e6000d901d46 */
.L_x_6007:
[C---:B------:R-:W-:Y:S02]  /*f1f0*/  IADD3 R2, -R252.reuse, 0x10, RZ ;  /* 0x00000010fc027810 */ /* 0x040fe40007ffe1ff */
[----:B------:R-:W-:Y:S02]  /*f200*/  ISETP.NE.U32.AND P0, PT, R252, RZ, PT ;  /* 0x000000fffc00720c */ /* 0x000fe40003f05070 */
[----:B------:R-:W-:Y:S04]  /*f210*/  LOP3.LUT R2, R2, 0xf, RZ, 0xc0, !PT ;  /* 0x0000000f02027812 */ /* 0x000fe800078ec0ff */
[----:B---3--:R-:W-:Y:S04]  /*f220*/  IADD3 R2, P2, P1, R2, R0, R189 ;  /* 0x0000000002027210 */ /* 0x008fe8000795e0bd */
[----:B------:R-:W-:Y:S02]  /*f230*/  IADD3.X R3, RZ, R132, R185, P2, P1 ;  /* 0x00000084ff037210 */ /* 0x000fe400017e24b9 */
[C---:B--2---:R-:W-:Y:S03]  /*f240*/  IADD3 R184, P1, R0.reuse, R195, RZ ;  /* 0x000000c300b87210 */ /* 0x044fe60007f3e0ff */
        /* <DEDUP_REMOVED lines=12> */
.L_x_5970:
[----:B------:R-:W-:Y:S05]  /*f310*/  BSYNC B0 ;  /* 0x0000000000007941 */ /* 0x000fea0003800000 */
.L_x_5969:
        /* <DEDUP_REMOVED lines=52> */
[----:B-1----:R-:W1:Y:S02]  /*f660*/  SHFL.BFLY PT, R133, R132, 0x1, 0x1f ;  /* 0x0c201f0084857f89 */ /* 0x002e6400000e0000 */
[----:B-1----:R-:W-:Y:S02]  /*f670*/  FMNMX.FTZ R133, R132, R133, !PT ;  /* 0x0000008584857209 */ /* 0x002fe40007810000 */
[----:B------:R-:W1:Y:S02]  /*f680*/  SHFL.BFLY PT, R132, R184, 0x2, 0x1f ;  /* 0x0c401f00b8847f89 */ /* 0x000e6400000e0000 */
[----:B-1----:R-:W-:Y:S05]  /*f690*/  FMNMX.FTZ R132, R184, R132, !PT ;  /* 0x00000084b8847209 */ /* 0x002fea0007810000 */
[----:B------:R1:W2:Y:S02]  /*f6a0*/  SHFL.BFLY PT, R0, R132, 0x1, 0x1f ;  /* 0x0c201f0084007f89 */ /* 0x0002a400000e0000 */
.L_x_6008:
        /* <DEDUP_REMOVED lines=34> */
[----:B------:R-:W-:Y:S07]  /*f8d0*/  FFMA.FTZ R132, R49, c[0x0][0x2d0], -R132 ;  /* 0x0000b40031847a23 */ /* 0x000fee0000010884 */
[----:B------:R-:W-:Y:S01]  /*f8e0*/  MUFU.EX2 R132, R132 ;  /* 0x0000008400847308 */ /* 0x000fe20000000800 */
[C---:B---3--:R-:W-:Y:S01]  /*f8f0*/  FFMA.FTZ R0, R2.reuse, R185, R4 ;  /* 0x000000b902007223 */ /* 0x048fe20000010004 */
[----:B-1----:R-:W-:Y:S01]  /*f900*/  F2FP.BF16.PACK_AB R186, R9, R8 ;  /* 0x0000000809ba723e */ /* 0x002fe200000010ff */
[----:B------:R-:W-:Y:S02]  /*f910*/  FMUL.FTZ R49, R2, R137 ;  /* 0x0000008902317220 */ /* 0x000fe40000410000 */
[C---:B------:R-:W-:Y:S01]  /*f920*/  FADD.FTZ R5, R184.reuse, R0 ;  /* 0x00000000b8057221 */ /* 0x040fe20000010000 */
[----:B------:R-:W-:Y:S01]  /*f930*/  F2FP.BF16.PACK_AB R184, R184, R4 ;  /* 0x00000004b8b8723e */ /* 0x000fe200000010ff */
[C---:B------:R-:W-:Y:S02]  /*f940*/  FADD.FTZ R0, -R3.reuse, R135 ;  /* 0x0000008703007221 */ /* 0x040fe40000010100 */
[----:B------:R-:W-:Y:S02]  /*f950*/  FMUL.FTZ R4, R3, c[0x0][0x2d0] ;  /* 0x0000b40003047a20 */ /* 0x000fe40000410000 */
[----:B------:R-:W-:Y:S02]  /*f960*/  FMUL.FTZ R0, R0, c[0x0][0x2d0] ;  /* 0x0000b40000007a20 */ /* 0x000fe40000410000 */
[--C-:B------:R-:W-:Y:S02]  /*f970*/  FFMA.FTZ R32, R50, c[0x0][0x2d0], -R4.reuse ;  /* 0x0000b40032207a23 */ /* 0x100fe40000010804 */
[--C-:B------:R-:W-:Y:S02]  /*f980*/  FFMA.FTZ R33, R51, c[0x0][0x2d0], -R4.reuse ;  /* 0x0000b40033217a23 */ /* 0x100fe40000010804 */
[----:B------:R-:W1:Y:S01]  /*f990*/  MUFU.EX2 R0, R0 ;  /* 0x0000000000007308 */ /* 0x000e620000000800 */
[C---:B------:R-:W-:Y:S01]  /*f9a0*/  FMUL.FTZ R13, R2.reuse, R173 ;  /* 0x000000ad020d7220 */ /* 0x040fe20000410000 */
[----:B------:R-:W-:Y:S01]  /*f9b0*/  MOV R173, R48 ;  /* 0x0000003000ad7202 */ /* 0x000fe20000000f00 */
[----:B------:R-:W-:Y:S02]  /*f9c0*/  FMUL.FTZ R48, R2, R136 ;  /* 0x0000008802307220 */ /* 0x000fe40000410000 */
[--C-:B------:R-:W-:Y:S02]  /*f9d0*/  FFMA.FTZ R28, R46, c[0x0][0x2d0], -R4.reuse ;  /* 0x0000b4002e1c7a23 */ /* 0x100fe40000010804 */
[----:B------:R-:W-:Y:S01]  /*f9e0*/  FMUL.FTZ R21, R2, R165 ;  /* 0x000000a502157220 */ /* 0x000fe20000410000 */
[----:B------:R-:W-:Y:S01]  /*f9f0*/  MOV R165, R37 ;  /* 0x0000002500a57202 */ /* 0x000fe20000000f00 */
[----:B------:R-:W-:Y:S02]  /*fa00*/  FADD.FTZ R5, R8, R5 ;  /* 0x0000000508057221 */ /* 0x000fe40000010000 */
[--C-:B------:R-:W-:Y:S02]  /*fa10*/  FFMA.FTZ R134, R10, c[0x0][0x2d0], -R4.reuse ;  /* 0x0000b4000a867a23 */ /* 0x100fe40000010804 */
[--C-:B------:R-:W-:Y:S02]  /*fa20*/  FFMA.FTZ R185, R11, c[0x0][0x2d0], -R4.reuse ;  /* 0x0000b4000bb97a23 */ /* 0x100fe40000010804 */
[--C-:B------:R-:W-:Y:S02]  /*fa30*/  FFMA.FTZ R6, R6, c[0x0][0x2d0], -R4.reuse ;  /* 0x0000b40006067a23 */ /* 0x100fe40000010804 */
[--C-:B------:R-:W-:Y:S02]  /*fa40*/  FFMA.FTZ R7, R7, c[0x0][0x2d0], -R4.reuse ;  /* 0x0000b40007077a23 */ /* 0x100fe40000010804 */
[----:B------:R-:W-:Y:S01]  /*fa50*/  FMUL.FTZ R12, R2, R172 ;  /* 0x000000ac020c7220 */ /* 0x000fe20000410000 */
[----:B------:R2:W-:Y:S01]  /*fa60*/  MUFU.EX2 R135, R6 ;  /* 0x0000000600877308 */ /* 0x0005e20000000800 */
[--C-:B------:R-:W-:Y:S02]  /*fa70*/  FFMA.FTZ R198, R22, c[0x0][0x2d0], -R4.reuse ;  /* 0x0000b40016c67a23 */ /* 0x100fe40000010804 */
[----:B------:R-:W-:Y:S02]  /*fa80*/  FADD.FTZ R192, R9, R5 ;  /* 0x0000000509c07221 */ /* 0x000fe40000010000 */
[C---:B-1----:R-:W-:Y:S02]  /*fa90*/  FMUL.FTZ R50, R0.reuse, R138 ;  /* 0x0000008a00327220 */ /* 0x042fe40000410000 */
[----:B------:R-:W-:Y:S02]  /*faa0*/  FMUL.FTZ R51, R0, R139 ;  /* 0x0000008b00337220 */ /* 0x000fe40000410000 */
[----:B------:R-:W1:Y:S01]  /*fab0*/  LDSM.16.MT88.4 R136, [R219] ;  /* 0x00000000db88783b */ /* 0x000e620000004200 */
[C---:B------:R-:W-:Y:S01]  /*fac0*/  FMUL.FTZ R9, R2.reuse, R177 ;  /* 0x000000b102097220 */ /* 0x040fe20000410000 */
[----:B------:R-:W-:Y:S01]  /*fad0*/  MOV R177, R28 ;  /* 0x0000001c00b17202 */ /* 0x000fe20000000f00 */
[----:B------:R-:W-:Y:S01]  /*fae0*/  FMUL.FTZ R28, R2, R156 ;  /* 0x0000009c021c7220 */ /* 0x000fe20000410000 */
[----:B------:R-:W-:Y:S01]  /*faf0*/  MOV R156, R165 ;  /* 0x000000a5009c7202 */ /* 0x000fe20000000f00 */
[----:B------:R-:W-:Y:S01]  /*fb00*/  FMUL.FTZ R22, R0, R166 ;  /* 0x000000a600167220 */ /* 0x000fe20000410000 */
        /* <DEDUP_REMOVED lines=12> */
[----:B------:R4:W5:Y:S01]  /*fbd0*/  MUFU.EX2 R166, R185 ;  /* 0x000000b900a67308 */ /* 0x0009620000000800 */
[--C-:B------:R-:W-:Y:S02]  /*fbe0*/  FFMA.FTZ R208, R35, c[0x0][0x2d0], -R4.reuse ;  /* 0x0000b40023d07a23 */ /* 0x100fe40000010804 */
[--C-:B------:R-:W-:Y:S02]  /*fbf0*/  FFMA.FTZ R213, R38, c[0x0][0x2d0], -R4.reuse ;  /* 0x0000b40026d57a23 */ /* 0x100fe40000010804 */
[--C-:B------:R-:W-:Y:S02]  /*fc00*/  FFMA.FTZ R214, R39, c[0x0][0x2d0], -R4.reuse ;  /* 0x0000b40027d67a23 */ /* 0x100fe40000010804 */
[--C-:B------:R-:W-:Y:S02]  /*fc10*/  FFMA.FTZ R215, R42, c[0x0][0x2d0], -R4.reuse ;  /* 0x0000b4002ad77a23 */ /* 0x100fe40000010804 */
[--C-:B------:R-:W-:Y:S01]  /*fc20*/  FFMA.FTZ R252, R43, c[0x0][0x2d0], -R4.reuse ;  /* 0x0000b4002bfc7a23 */ /* 0x100fe20000010804 */
[----:B------:R-:W1:Y:S01]  /*fc30*/  MUFU.EX2 R134, R196 ;  /* 0x000000c400867308 */ /* 0x000e620000000800 */
[C---:B------:R-:W-:Y:S01]  /*fc40*/  FMUL.FTZ R5, R2.reuse, R181 ;  /* 0x000000b502057220 */ /* 0x040fe20000410000 */
[----:B------:R-:W-:Y:S01]  /*fc50*/  MOV R181, R32 ;  /* 0x0000002000b57202 */ /* 0x000fe20000000f00 */
[C---:B------:R-:W-:Y:S01]  /*fc60*/  FMUL.FTZ R8, R2.reuse, R176 ;  /* 0x000000b002087220 */ /* 0x040fe20000410000 */
[----:B------:R-:W-:Y:S01]  /*fc70*/  MOV R176, R29 ;  /* 0x0000001d00b07202 */ /* 0x000fe20000000f00 */
[----:B------:R-:W-:Y:S01]  /*fc80*/  FMUL.FTZ R29, R2, R157 ;  /* 0x0000009d021d7220 */ /* 0x000fe20000410000 */
[----:B------:R-:W-:Y:S01]  /*fc90*/  MOV R157, R187 ;  /* 0x000000bb009d7202 */ /* 0x000fe20000000f00 */
[C---:B--2---:R-:W-:Y:S02]  /*fca0*/  FMUL.FTZ R6, R0.reuse, R182 ;  /* 0x000000b600067220 */ /* 0x044fe40000410000 */
[----:B---3--:R-:W-:Y:S01]  /*fcb0*/  FMUL.FTZ R7, R0, R183 ;  /* 0x000000b700077220 */ /* 0x008fe20000410000 */
[----:B------:R-:W-:Y:S01]  /*fcc0*/  MUFU.EX2 R196, R188 ;  /* 0x000000bc00c47308 */ /* 0x000fe20000000800 */
[----:B------:R-:W-:Y:S02]  /*fcd0*/  FFMA.FTZ R197, R23, c[0x0][0x2d0], -R4 ;  /* 0x0000b40017c57a23 */ /* 0x000fe40000010804 */
[----:B------:R-:W-:Y:S01]  /*fce0*/  FMUL.FTZ R4, R2, R180 ;  /* 0x000000b402047220 */ /* 0x000fe20000410000 */
[----:B----4-:R-:W-:Y:S01]  /*fcf0*/  F2FP.BF16.PACK_AB R185, R172, R135 ;  /* 0x00000087acb9723e */ /* 0x010fe200000010ff */
[----:B------:R-:W-:Y:S01]  /*fd00*/  FMUL.FTZ R10, R0, R178 ;  /* 0x000000b2000a7220 */ /* 0x000fe20000410000 */
[----:B-----5:R-:W-:Y:S01]  /*fd10*/  F2FP.BF16.PACK_AB R187, R166, R165 ;  /* 0x000000a5a6bb723e */ /* 0x020fe200000010ff */
[C---:B------:R-:W-:Y:S01]  /*fd20*/  FMUL.FTZ R11, R0.reuse, R179 ;  /* 0x000000b3000b7220 */ /* 0x040fe20000410000 */
[----:B------:R-:W-:Y:S01]  /*fd30*/  MOV R180, R33 ;  /* 0x0000002100b47202 */ /* 0x000fe20000000f00 */
[C---:B------:R-:W-:Y:S01]  /*fd40*/  FMUL.FTZ R18, R0.reuse, R170 ;  /* 0x000000aa00127220 */ /* 0x040fe20000410000 */
[----:B------:R-:W-:Y:S01]  /*fd50*/  MUFU.EX2 R188, R176 ;  /* 0x000000b000bc7308 */ /* 0x000fe20000000800 */
[----:B------:R-:W-:Y:S02]  /*fd60*/  FMUL.FTZ R19, R0, R171 ;  /* 0x000000ab00137220 */ /* 0x000fe40000410000 */
[C---:B-1----:R-:W-:Y:S05]  /*fd70*/  HMMA.16816.F32.BF16 R4, R184.reuse, R136, R4 ;  /* 0x00000088b804723c */ /* 0x042fea0000041804 */
[----:B------:R-:W-:Y:S02]  /*fd80*/  FMUL.FTZ R20, R2, R164 ;  /* 0x000000a402147220 */ /* 0x000fe40000410000 */
[----:B------:R-:W2:Y:S01]  /*fd90*/  LDL.LU R164, [R1+0x24] ;  /* 0x0000240001a47983 */ /* 0x000ea20000300800 */
[C---:B------:R-:W-:Y:S01]  /*fda0*/  HMMA.16816.F32.BF16 R8, R184.reuse, R138, R8 ;  /* 0x0000008ab808723c */ /* 0x040fe20000041808 */
[----:B------:R-:W-:Y:S02]  /*fdb0*/  MUFU.EX2 R198, R198 ;  /* 0x000000c600c67308 */ /* 0x000fe40000000800 */
[----:B------:R-:W1:Y:S01]  /*fdc0*/  LDSM.16.MT88.4 R136, [R220] ;  /* 0x00000000dc88783b */ /* 0x000e620000004200 */
[C---:B------:R-:W-:Y:S02]  /*fdd0*/  FMUL.FTZ R14, R0.reuse, R174 ;  /* 0x000000ae000e7220 */ /* 0x040fe40000410000 */
[C---:B------:R-:W-:Y:S02]  /*fde0*/  FMUL.FTZ R15, R0.reuse, R175 ;  /* 0x000000af000f7220 */ /* 0x040fe40000410000 */
[C---:B------:R-:W-:Y:S03]  /*fdf0*/  FMUL.FTZ R26, R0.reuse, R162 ;  /* 0x000000a2001a7220 */ /* 0x040fe60000410000 */
[----:B------:R-:W-:Y:S01]  /*fe00*/  MUFU.EX2 R197, R197 ;  /* 0x000000c500c57308 */ /* 0x000fe20000000800 */
[C---:B------:R-:W-:Y:S02]  /*fe10*/  FMUL.FTZ R27, R0.reuse, R163 ;  /* 0x000000a3001b7220 */ /* 0x040fe40000410000 */
[C---:B------:R-:W-:Y:S02]  /*fe20*/  FMUL.FTZ R30, R0.reuse, R158 ;  /* 0x0000009e001e7220 */ /* 0x040fe40000410000 */
[----:B------:R-:W-:Y:S02]  /*fe30*/  FMUL.FTZ R31, R0, R159 ;  /* 0x0000009f001f7220 */ /* 0x000fe40000410000 */
[----:B------:R-:W-:Y:S02]  /*fe40*/  FMUL.FTZ R33, R2, R153 ;  /* 0x0000009902217220 */ /* 0x000fe40000410000 */
[C---:B------:R-:W-:Y:S01]  /*fe50*/  FMUL.FTZ R34, R0.reuse, R154 ;  /* 0x0000009a00227220 */ /* 0x040fe20000410000 */
[----:B------:R-:W-:Y:S01]  /*fe60*/  MUFU.EX2 R199, R199 ;  /* 0x000000c700c77308 */ /* 0x000fe20000000800 */
[----:B------:R-:W-:Y:S02]  /*fe70*/  FMUL.FTZ R35, R0, R155 ;  /* 0x0000009b00237220 */ /* 0x000fe40000410000 */
[----:B------:R-:W-:Y:S02]  /*fe80*/  FMUL.FTZ R37, R2, R149 ;  /* 0x0000009502257220 */ /* 0x000fe40000410000 */
[C---:B------:R-:W-:Y:S02]  /*fe90*/  FMUL.FTZ R38, R0.reuse, R150 ;  /* 0x0000009600267220 */ /* 0x040fe40000410000 */
[C---:B------:R-:W-:Y:S02]  /*fea0*/  FMUL.FTZ R39, R0.reuse, R151 ;  /* 0x0000009700277220 */ /* 0x040fe40000410000 */
[C---:B------:R-:W-:Y:S01]  /*feb0*/  FMUL.FTZ R42, R0.reuse, R146 ;  /* 0x00000092002a7220 */ /* 0x040fe20000410000 */
[----:B------:R-:W-:Y:S01]  /*fec0*/  MUFU.EX2 R200, R200 ;  /* 0x000000c800c87308 */ /* 0x000fe20000000800 */
[C---:B------:R-:W-:Y:S02]  /*fed0*/  FMUL.FTZ R43, R0.reuse, R147 ;  /* 0x00000093002b7220 */ /* 0x040fe40000410000 */
[C---:B------:R-:W-:Y:S02]  /*fee0*/  FMUL.FTZ R46, R0.reuse, R142 ;  /* 0x0000008e002e7220 */ /* 0x040fe40000410000 */
[----:B------:R-:W-:Y:S02]  /*fef0*/  FMUL.FTZ R47, R0, R143 ;  /* 0x0000008f002f7220 */ /* 0x000fe40000410000 */
[C---:B------:R-:W-:Y:S01]  /*ff00*/  FMUL.FTZ R16, R2.reuse, R168 ;  /* 0x000000a802107220 */ /* 0x040fe20000410000 */
[----:B------:R-:W-:Y:S01]  /*ff10*/  MOV R168, R45 ;  /* 0x0000002d00a87202 */ /* 0x000fe20000000f00 */
[C---:B------:R-:W-:Y:S01]  /*ff20*/  FMUL.FTZ R45, R2.reuse, R141 ;  /* 0x0000008d022d7220 */ /* 0x040fe20000410000 */
[----:B------:R-:W-:Y:S01]  /*ff30*/  MUFU.EX2 R206, R206 ;  /* 0x000000ce00ce7308 */ /* 0x000fe20000000800 */
[C---:B------:R-:W-:Y:S01]  /*ff40*/  FMUL.FTZ R17, R2.reuse, R169 ;  /* 0x000000a902117220 */ /* 0x040fe20000410000 */
[C---:B-1----:R-:W-:Y:S03]  /*ff50*/  HMMA.16816.F32.BF16 R12, R184.reuse, R136, R12 ;  /* 0x00000088b80c723c */ /* 0x042fe6000004180c */
[----:B------:R-:W-:Y:S01]  /*ff60*/  MOV R169, R44 ;  /* 0x0000002c00a97202 */ /* 0x000fe20000000f00 */
[----:B------:R-:W-:Y:S02]  /*ff70*/  FMUL.FTZ R44, R2, R140 ;  /* 0x0000008c022c7220 */ /* 0x000fe40000410000 */
[----:B------:R-:W-:Y:S01]  /*ff80*/  LDSM.16.MT88.4 R140, [R219+0x800] ;  /* 0x00080000db8c783b */ /* 0x000fe20000004200 */
[----:B------:R-:W-:Y:S01]  /*ff90*/  FMUL.FTZ R23, R0, R167 ;  /* 0x000000a700177220 */ /* 0x000fe20000410000 */
[C---:B------:R-:W-:Y:S01]  /*ffa0*/  HMMA.16816.F32.BF16 R16, R184.reuse, R138, R16 ;  /* 0x0000008ab810723c */ /* 0x040fe20000041810 */
[----:B------:R-:W-:Y:S03]  /*ffb0*/  MUFU.EX2 R167, R189 ;  /* 0x000000bd00a77308 */ /* 0x000fe60000000800 */
[C---:B------:R-:W-:Y:S01]  /*ffc0*/  FMUL.FTZ R24, R2.reuse, R160 ;  /* 0x000000a002187220 */ /* 0x040fe20000410000 */
[----:B------:R-:W-:Y:S01]  /*ffd0*/  MOV R160, R41 ;  /* 0x0000002900a07202 */ /* 0x000fe20000000f00 */
[----:B------:R-:W1:Y:S01]  /*ffe0*/  LDSM.16.MT88.4 R136, [R222] ;  /* 0x00000000de88783b */ /* 0x000e620000004200 */
[C---:B------:R-:W-:Y:S02]  /*fff0*/  FMUL.FTZ R41, R2.reuse, R145 ;  /* 0x0000009102297220 */ /* 0x040fe40000410000 */
[C---:B------:R-:W-:Y:S02]  /*10000*/  FMUL.FTZ R25, R2.reuse, R161 ;  /* 0x000000a102197220 */ /* 0x040fe40000410000 */
[----:B------:R3:W-:Y:S01]  /*10010*/  MUFU.EX2 R189, R177 ;  /* 0x000000b100bd7308 */ /* 0x0007e20000000800 */
[----:B------:R-:W-:Y:S01]  /*10020*/  MOV R161, R40 ;  /* 0x0000002800a17202 */ /* 0x000fe20000000f00 */
[C---:B------:R-:W-:Y:S02]  /*10030*/  FMUL.FTZ R32, R2.reuse, R152 ;  /* 0x0000009802207220 */ /* 0x040fe40000410000 */
[C---:B------:R-:W-:Y:S02]  /*10040*/  FMUL.FTZ R36, R2.reuse, R148 ;  /* 0x0000009402247220 */ /* 0x040fe40000410000 */
[C---:B------:R-:W-:Y:S02]  /*10050*/  FMUL.FTZ R40, R2.reuse, R144 ;  /* 0x0000009002287220 */ /* 0x040fe40000410000 */
[C---:B------:R-:W-:Y:S02]  /*10060*/  FMUL.FTZ R52, R2.reuse, R52 ;  /* 0x0000003402347220 */ /* 0x040fe40000410000 */
        /* <DEDUP_REMOVED lines=9> */
[----:B---3--:R-:W-:Y:S01]  /*10100*/  LDSM.16.MT88.4 R176, [R219+0x2800] ;  /* 0x00280000dbb0783b */ /* 0x008fe20000004200 */
        /* <DEDUP_REMOVED lines=82> */
[----:B------:R-:W-:Y:S01]  /*10630*/  FMUL.FTZ R129, R2, R129 ;  /* 0x0000008102817220 */ /* 0x000fe20000410000 */
[C---:B-1----:R-:W-:Y:S01]  /*10640*/  HMMA.16816.F32.BF16 R44, R184.reuse, R136, R44 ;  /* 0x00000088b82c723c */ /* 0x042fe2000004182c */
[----:B------:R-:W1:Y:S02]  /*10650*/  MUFU.EX2 R2, R195 ;  /* 0x000000c300027308 */ /* 0x000e640000000800 */
[C---:B------:R-:W-:Y:S02]  /*10660*/  FMUL.FTZ R126, R0.reuse, R126 ;  /* 0x0000007e007e7220 */ /* 0x040fe40000410000 */
[C---:B------:R-:W-:Y:S02]  /*10670*/  FMUL.FTZ R127, R0.reuse, R127 ;  /* 0x0000007f007f7220 */ /* 0x040fe40000410000 */
[C---:B------:R-:W-:Y:S01]  /*10680*/  FMUL.FTZ R130, R0.reuse, R130 ;  /* 0x0000008200827220 */ /* 0x040fe20000410000 */
[C---:B------:R-:W-:Y:S01]  /*10690*/  HMMA.16816.F32.BF16 R48, R184.reuse, R138, R48 ;  /* 0x0000008ab830723c */ /* 0x040fe20000041830 */
[----:B------:R-:W3:Y:S02]  /*106a0*/  LDSM.16.MT88.4 R136, [R222+0x3000] ;  /* 0x00300000de88783b */ /* 0x000ee40000004200 */
[----:B------:R-:W-:Y:S01]  /*106b0*/  MUFU.EX2 R195, R190 ;  /* 0x000000be00c37308 */ /* 0x000fe20000000800 */
[C---:B------:R-:W-:Y:S09]  /*106c0*/  FMUL.FTZ R131, R0.reuse, R131 ;  /* 0x0000008300837220 */ /* 0x040ff20000410000 */
[----:B------:R-:W-:Y:S01]  /*106d0*/  MUFU.EX2 R190, R252 ;  /* 0x000000fc00be7308 */ /* 0x000fe20000000800 */
[C---:B---3--:R-:W-:Y:S03]  /*106e0*/  HMMA.16816.F32.BF16 R52, R184.reuse, R136, R52 ;  /* 0x00000088b834723c */ /* 0x048fe60000041834 */
[----:B--2---:R-:W-:Y:S05]  /*106f0*/  FFMA.FTZ R164, R0, R164, R135 ;  /* 0x000000a400a47223 */ /* 0x004fea0000010087 */
[C---:B------:R-:W-:Y:S01]  /*10700*/  HMMA.16816.F32.BF16 R56, R184.reuse, R138, R56 ;  /* 0x0000008ab838723c */ /* 0x040fe20000041838 */
[----:B------:R-:W2:Y:S01]  /*10710*/  LDSM.16.MT88.4 R136, [R221+0x3000] ;  /* 0x00300000dd88783b */ /* 0x000ea20000004200 */
[----:B------:R-:W3:Y:S02]  /*10720*/  MUFU.EX2 R135, R193 ;  /* 0x000000c100877308 */ /* 0x000ee40000000800 */
[----:B------:R-:W-:Y:S04]  /*10730*/  FADD.FTZ R0, R134, R192 ;  /* 0x000000c086007221 */ /* 0x000fe80000010000 */
[----:B-1----:R-:W-:Y:S04]  /*10740*/  FADD.FTZ R0, R2, R0 ;  /* 0x0000000002007221 */ /* 0x002fe80000010000 */
[----:B------:R-:W-:Y:S01]  /*10750*/  FADD.FTZ R0, R144, R0 ;  /* 0x0000000090007221 */ /* 0x000fe20000010000 */
[----:B------:R-:W-:Y:S10]  /*10760*/  MUFU.EX2 R193, R213 ;  /* 0x000000d500c17308 */ /* 0x000ff40000000800 */
[----:B------:R-:W-:Y:S01]  /*10770*/  MUFU.EX2 R192, R214 ;  /* 0x000000d600c07308 */ /* 0x000fe20000000800 */
[C---:B---3--:R-:W-:Y:S01]  /*10780*/  FADD.FTZ R0, R135.reuse, R0 ;  /* 0x0000000087007221 */ /* 0x048fe20000010000 */
        /* <DEDUP_REMOVED lines=28> */
[----:B------:R-:W-:Y:S03]  /*10950*/  F2FP.BF16.PACK_AB R137, R196, R167 ;  /* 0x000000a7c489723e */ /* 0x000fe600000010ff */
[----:B------:R-:W-:Y:S02]  /*10960*/  F2FP.BF16.PACK_AB R138, R135, R144 ;  /* 0x00000090878a723e */ /* 0x000fe400000010ff */
[----:B------:R-:W3:Y:S02]  /*10970*/  LDSM.16.MT88.4 R144, [R220+0x800] ;  /* 0x00080000dc90783b */ /* 0x000ee40000004200 */
[----:B------:R-:W4:Y:S01]  /*10980*/  MUFU.EX2 R2, R203 ;  /* 0x000000cb00027308 */ /* 0x000f220000000800 */
[----:B------:R-:W-:Y:S02]  /*10990*/  F2FP.BF16.PACK_AB R139, R194, R195 ;  /* 0x000000c3c28b723e */ /* 0x000fe400000010ff */
[----:B------:R-:W-:Y:S05]  /*109a0*/  F2FP.BF16.PACK_AB R185, R188, R189 ;  /* 0x000000bdbcb9723e */ /* 0x000fea00000010ff */
[C---:B------:R-:W-:Y:S02]  /*109b0*/  HMMA.16816.F32.BF16 R4, R136.reuse, R140, R4 ;  /* 0x0000008c8804723c */ /* 0x040fe40000041804 */
[----:B------:R-:W-:Y:S03]  /*109c0*/  MUFU.EX2 R184, R168 ;  /* 0x000000a800b87308 */ /* 0x000fe60000000800 */
[----:B-1----:R-:W-:Y:S01]  /*109d0*/  MOV R204, R167 ;  /* 0x000000a700cc7202 */ /* 0x002fe20000000f00 */
[----:B--2---:R-:W-:Y:S02]  /*109e0*/  FADD.FTZ R0, R134, R0 ;  /* 0x0000000086007221 */ /* 0x004fe40000010000 */
[C---:B------:R-:W-:Y:S01]  /*109f0*/  HMMA.16816.F32.BF16 R8, R136.reuse, R142, R8 ;  /* 0x0000008e8808723c */ /* 0x040fe20000041808 */
[----:B------:R-:W1:Y:S03]  /*10a00*/  LDSM.16.MT88.4 R140, [R222+0x800] ;  /* 0x00080000de8c783b */ /* 0x000e660000004200 */
[----:B------:R-:W2:Y:S01]  /*10a10*/  MUFU.EX2 R135, R201 ;  /* 0x000000c900877308 */ /* 0x000ea20000000800 */
[----:B----4-:R-:W-:Y:S01]  /*10a20*/  FADD.FTZ R0, R2, R0 ;  /* 0x0000000002007221 */ /* 0x010fe20000010000 */
[----:B------:R-:W-:Y:S03]  /*10a30*/  MOV R203, R166 ;  /* 0x000000a600cb7202 */ /* 0x000fe60000000f00 */
        /* <DEDUP_REMOVED lines=54> */
[----:B------:R-:W4:Y:S03]  /*10da0*/  MUFU.EX2 R134, R212 ;  /* 0x000000d400867308 */ /* 0x000f260000000800 */
[C---:B-1----:R-:W-:Y:S07]  /*10db0*/  HMMA.16816.F32.BF16 R4, R136.reuse, R140, R4 ;  /* 0x0000008c8804723c */ /* 0x042fee0000041804 */
[----:B------:R-:W1:Y:S01]  /*10dc0*/  MUFU.EX2 R2, R211 ;  /* 0x000000d300027308 */ /* 0x000e620000000800 */
[C---:B------:R-:W-:Y:S01]  /*10dd0*/  HMMA.16816.F32.BF16 R8, R136.reuse, R142, R8 ;  /* 0x0000008e8808723c */ /* 0x040fe20000041808 */
[----:B------:R-:W5:Y:S07]  /*10de0*/  LDSM.16.MT88.4 R140, [R221+0x1000] ;  /* 0x00100000dd8c783b */ /* 0x000f6e0000004200 */
[C---:B--2---:R-:W-:Y:S04]  /*10df0*/  HMMA.16816.F32.BF16 R12, R136.reuse, R144, R12 ;  /* 0x00000090880c723c */ /* 0x044fe8000004180c */
[----:B----4-:R-:W-:Y:S04]  /*10e00*/  FADD.FTZ R0, R134, R0 ;  /* 0x0000000086007221 */ /* 0x010fe80000010000 */
[C---:B------:R-:W-:Y:S01]  /*10e10*/  HMMA.16816.F32.BF16 R16, R136.reuse, R146, R16 ;  /* 0x000000928810723c */ /* 0x040fe20000041810 */
[----:B------:R-:W2:Y:S03]  /*10e20*/  LDSM.16.MT88.4 R144, [R219+0x4000] ;  /* 0x00400000db90783b */ /* 0x000ea60000004200 */
[----:B-1----:R-:W-:Y:S04]  /*10e30*/  FADD.FTZ R0, R2, R0 ;  /* 0x0000000002007221 */ /* 0x002fe80000010000 */
[C---:B---3--:R-:W-:Y:S04]  /*10e40*/  HMMA.16816.F32.BF16 R20, R136.reuse, R148, R20 ;  /* 0x000000948814723c */ /* 0x048fe80000041814 */
[----:B------:R-:W-:Y:S04]  /*10e50*/  FADD.FTZ R0, R152, R0 ;  /* 0x0000000098007221 */ /* 0x000fe80000010000 */
[C---:B------:R-:W-:Y:S01]  /*10e60*/  HMMA.16816.F32.BF16 R24, R136.reuse, R150, R24 ;  /* 0x000000968818723c */ /* 0x040fe20000041818 */
[----:B------:R-:W1:Y:S03]  /*10e70*/  LDSM.16.MT88.4 R148, [R220+0x4000] ;  /* 0x00400000dc94783b */ /* 0x000e660000004200 */
[C---:B------:R-:W-:Y:S04]  /*10e80*/  FADD.FTZ R0, R135.reuse, R0 ;  /* 0x0000000087007221 */ /* 0x040fe80000010000 */
        /* <DEDUP_REMOVED lines=42> */
[----:B------:R-:W5:Y:S01]  /*11130*/  MUFU.EX2 R134, R157 ;  /* 0x0000009d00867308 */ /* 0x000f620000000800 */
[----:B------:R-:W-:Y:S02]  /*11140*/  F2FP.BF16.PACK_AB R137, R205, R206 ;  /* 0x000000cecd89723e */ /* 0x000fe400000010ff */
[----:B------:R-:W-:Y:S07]  /*11150*/  F2FP.BF16.PACK_AB R139, R208, R207 ;  /* 0x000000cfd08b723e */ /* 0x000fee00000010ff */
[C---:B--2---:R-:W-:Y:S01]  /*11160*/  HMMA.16816.F32.BF16 R4, R136.reuse, R144, R4 ;  /* 0x000000908804723c */ /* 0x044fe20000041804 */
[----:B------:R-:W-:Y:S07]  /*11170*/  MUFU.EX2 R135, R160 ;  /* 0x000000a000877308 */ /* 0x000fee0000000800 */
[C---:B------:R-:W-:Y:S01]  /*11180*/  HMMA.16816.F32.BF16 R8, R136.reuse, R146, R8 ;  /* 0x000000928808723c */ /* 0x040fe20000041808 */
[----:B------:R-:W2:Y:S02]  /*11190*/  LDSM.16.MT88.4 R144, [R219+0x4800] ;  /* 0x00480000db90783b */ /* 0x000ea40000004200 */
[----:B------:R-:W4:Y:S01]  /*111a0*/  MUFU.EX2 R2, R156 ;  /* 0x0000009c00027308 */ /* 0x000f220000000800 */
[----:B-----5:R-:W-:Y:S04]  /*111b0*/  FADD.FTZ R0, R134, R0 ;  /* 0x0000000086007221 */ /* 0x020fe80000010000 */
[C---:B-1----:R-:W-:Y:S05]  /*111c0*/  HMMA.16816.F32.BF16 R12, R136.reuse, R148, R12 ;  /* 0x00000094880c723c */ /* 0x042fea000004180c */
[----:B------:R-:W1:Y:S03]  /*111d0*/  MUFU.EX2 R156, R161 ;  /* 0x000000a1009c7308 */ /* 0x000e660000000800 */
[C---:B------:R-:W-:Y:S01]  /*111e0*/  HMMA.16816.F32.BF16 R16, R136.reuse, R150, R16 ;  /* 0x000000968810723c */ /* 0x040fe20000041810 */
[----:B------:R-:W5:Y:S07]  /*111f0*/  LDSM.16.MT88.4 R148, [R220+0x4800] ;  /* 0x00480000dc94783b */ /* 0x000f6e0000004200 */
[C---:B---3--:R-:W-:Y:S04]  /*11200*/  HMMA.16816.F32.BF16 R20, R136.reuse, R140, R20 ;  /* 0x0000008c8814723c */ /* 0x048fe80000041814 */
[----:B----4-:R-:W-:Y:S04]  /*11210*/  FADD.FTZ R0, R2, R0 ;  /* 0x0000000002007221 */ /* 0x010fe80000010000 */
[C---:B------:R-:W-:Y:S01]  /*11220*/  HMMA.16816.F32.BF16 R24, R136.reuse, R142, R24 ;  /* 0x0000008e8818723c */ /* 0x040fe20000041818 */
[----:B------:R-:W3:Y:S03]  /*11230*/  LDSM.16.MT88.4 R140, [R222+0x4800] ;  /* 0x00480000de8c783b */ /* 0x000ee60000004200 */
[----:B-1----:R-:W-:Y:S04]  /*11240*/  FADD.FTZ R0, R156, R0 ;  /* 0x000000009c007221 */ /* 0x002fe80000010000 */
[C---:B------:R-:W-:Y:S01]  /*11250*/  HMMA.16816.F32.BF16 R28, R136.reuse, R152, R28 ;  /* 0x00000098881c723c */ /* 0x040fe2000004181c */
[----:B------:R-:W-:Y:S03]  /*11260*/  LDSM.16.MT88.4 R160, [R222+0x2800] ;  /* 0x00280000dea0783b */ /* 0x000fe60000004200 */
[C---:B------:R-:W-:Y:S04]  /*11270*/  FADD.FTZ R0, R135.reuse, R0 ;  /* 0x0000000087007221 */ /* 0x040fe80000010000 */
[C---:B------:R-:W-:Y:S01]  /*11280*/  HMMA.16816.F32.BF16 R32, R136.reuse, R154, R32 ;  /* 0x0000009a8820723c */ /* 0x040fe20000041820 */
[----:B------:R-:W-:Y:S07]  /*11290*/  LDSM.16.MT88.4 R152, [R219+0x7800] ;  /* 0x00780000db98783b */ /* 0x000fee0000004200 */
[C---:B--2---:R-:W-:Y:S08]  /*112a0*/  HMMA.16816.F32.BF16 R36, R136.reuse, R144, R36 ;  /* 0x000000908824723c */ /* 0x044ff00000041824 */
[C---:B------:R-:W-:Y:S01]  /*112b0*/  HMMA.16816.F32.BF16 R40, R136.reuse, R146, R40 ;  /* 0x000000928828723c */ /* 0x040fe20000041828 */
[----:B------:R-:W1:Y:S07]  /*112c0*/  LDSM.16.MT88.4 R144, [R221+0x4800] ;  /* 0x00480000dd90783b */ /* 0x000e6e0000004200 */
[C---:B-----5:R-:W-:Y:S08]  /*112d0*/  HMMA.16816.F32.BF16 R44, R136.reuse, R148, R44 ;  /* 0x00000094882c723c */ /* 0x060ff0000004182c */
        /* <DEDUP_REMOVED lines=34> */
[----:B------:R-:W4:Y:S01]  /*11500*/  MUFU.EX2 R2, R169 ;  /* 0x000000a900027308 */ /* 0x000f220000000800 */
[----:B------:R-:W-:Y:S01]  /*11510*/  LDSM.16.MT88.4 R156, [R220+0x5000] ;  /* 0x00500000dc9c783b */ /* 0x000fe20000004200 */
[----:B------:R-:W-:Y:S02]  /*11520*/  F2FP.BF16.PACK_AB R137, R192, R193 ;  /* 0x000000c1c089723e */ /* 0x000fe400000010ff */
[----:B------:R-:W-:Y:S06]  /*11530*/  F2FP.BF16.PACK_AB R139, R190, R191 ;  /* 0x000000bfbe8b723e */ /* 0x000fec00000010ff */
[----:B------:R-:W-:Y:S01]  /*11540*/  MUFU.EX2 R135, R181 ;  /* 0x000000b500877308 */ /* 0x000fe20000000800 */
[C---:B--2---:R-:W-:Y:S08]  /*11550*/  HMMA.16816.F32.BF16 R4, R136.reuse, R140, R4 ;  /* 0x0000008c8804723c */ /* 0x044ff00000041804 */
[C---:B------:R-:W-:Y:S01]  /*11560*/  HMMA.16816.F32.BF16 R8, R136.reuse, R142, R8 ;  /* 0x0000008e8808723c */ /* 0x040fe20000041808 */
[----:B------:R-:W2:Y:S01]  /*11570*/  LDSM.16.MT88.4 R140, [R219+0x5000] ;  /* 0x00500000db8c783b */ /* 0x000ea20000004200 */
[----:B------:R-:W5:Y:S02]  /*11580*/  MUFU.EX2 R134, R180 ;  /* 0x000000b400867308 */ /* 0x000f640000000800 */
        /* <DEDUP_REMOVED lines=8> */
[----:B------:R-:W-:Y:S01]  /*11610*/  FADD.FTZ R0, R186, R0 ;  /* 0x00000000ba007221 */ /* 0x000fe20000010000 */
[C---:B------:R-:W-:Y:S03]  /*11620*/  F2FP.BF16.PACK_AB R186, R132.reuse, R186 ;  /* 0x000000ba84ba723e */ /* 0x040fe600000010ff */
[C---:B---3--:R-:W-:Y:S04]  /*11630*/  HMMA.16816.F32.BF16 R20, R136.reuse, R148, R20 ;  /* 0x000000948814723c */ /* 0x048fe80000041814 */
[----:B------:R-:W-:Y:S01]  /*11640*/  FADD.FTZ R0, R132, R0 ;  /* 0x0000000084007221 */ /* 0x000fe20000010000 */
[----:B-----5:R-:W-:Y:S03]  /*11650*/  F2FP.BF16.PACK_AB R187, R134, R135 ;  /* 0x0000008786bb723e */ /* 0x020fe600000010ff */
[C---:B------:R-:W-:Y:S01]  /*11660*/  HMMA.16816.F32.BF16 R24, R136.reuse, R150, R24 ;  /* 0x000000968818723c */ /* 0x040fe20000041818 */
[----:B------:R-:W3:Y:S07]  /*11670*/  LDSM.16.MT88.4 R148, [R221+0x5000] ;  /* 0x00500000dd94783b */ /* 0x000eee0000004200 */
        /* <DEDUP_REMOVED lines=8> */
[C---:B------:R-:W-:Y:S04]  /*11700*/  HMMA.16816.F32.BF16 R44, R136.reuse, R156, R44 ;  /* 0x0000009c882c723c */ /* 0x040fe8000004182c */
[----:B------:R-:W-:Y:S04]  /*11710*/  FADD.FTZ R0, R203, R0 ;  /* 0x00000000cb007221 */ /* 0x000fe80000010000 */
[C---:B------:R-:W-:Y:S01]  /*11720*/  HMMA.16816.F32.BF16 R48, R136.reuse, R158, R48 ;  /* 0x0000009e8830723c */ /* 0x040fe20000041830 */
[----:B------:R-:W1:Y:S03]  /*11730*/  LDSM.16.MT88.4 R156, [R222+0x8000] ;  /* 0x00800000de9c783b */ /* 0x000e660000004200 */
[----:B------:R-:W-:Y:S04]  /*11740*/  FADD.FTZ R0, R204, R0 ;  /* 0x00000000cc007221 */ /* 0x000fe80000010000 */
[C---:B----4-:R-:W-:Y:S04]  /*11750*/  HMMA.16816.F32.BF16 R52, R136.reuse, R152, R52 ;  /* 0x000000988834723c */ /* 0x050fe80000041834 */
[----:B------:R-:W-:Y:S04]  /*11760*/  FADD.FTZ R0, R196, R0 ;  /* 0x00000000c4007221 */ /* 0x000fe80000010000 */
[C---:B------:R-:W-:Y:S01]  /*11770*/  HMMA.16816.F32.BF16 R56, R136.reuse, R154, R56 ;  /* 0x0000009a8838723c */ /* 0x040fe20000041838 */
[----:B------:R-:W4:Y:S03]  /*11780*/  LDSM.16.MT88.4 R152, [R221+0x8000] ;  /* 0x00800000dd98783b */ /* 0x000f260000004200 */
        /* <DEDUP_REMOVED lines=48> */
[----:B------:R-:W5:Y:S07]  /*11a90*/  LDSM.16.MT88.4 R8, [R221+0x5800] ;  /* 0x00580000dd08783b */ /* 0x000f6e0000004200 */
        /* <DEDUP_REMOVED lines=8> */
[C---:B----4-:R-:W-:Y:S08]  /*11b20*/  HMMA.16816.F32.BF16 R156, R184.reuse, R152, R28 ;  /* 0x00000098b89c723c */ /* 0x050ff0000004181c */
        /* <DEDUP_REMOVED lines=34> */
[----:B------:R1:W-:Y:S04]  /*11d50*/  STL [R1+0x8], R0 ;  /* 0x0000080001007387 */ /* 0x0003e80000100800 */
[----:B------:R1:W-:Y:S06]  /*11d60*/  STL [R1+0x24], R2 ;  /* 0x0000240201007387 */ /* 0x0003ec0000100800 */
[----:B-1----:R-:W-:-:S05]  /*11d70*/  @P0 BRA `(.L_x_5974) ;  /* 0xffffb46000000947 */ /* 0x002fca000383ffff */
.L_x_5967:
[----:B------:R-:W-:Y:S05]  /*11d80*/  BRA.DIV ~URZ, `(.L_x_5975) ;  /* 0x000055e27f007947 */ /* 0x000fea000b800000 */
[----:B------:R-:W2:Y:S04]  /*11d90*/  LDL R0, [R1+0x14] ;  /* 0x0000140001007983 */ /* 0x000ea80000100800 */
[----:B--2---:R1:W2:Y:S02]  /*11da0*/  SHFL.BFLY PT, R4, R0, 0x2, 0x1f ;  /* 0x0c401f0000047f89 */ /* 0x0042a400000e0000 */
.L_x_6009:
        /* <DEDUP_REMOVED lines=9> */
.L_x_6010:
        /* <DEDUP_REMOVED lines=149> */
.L_x_5936:
        /* <DEDUP_REMOVED lines=11> */
[----:B-1----:R-:W-:Y:S01]  /*12840*/  IMAD.MOV.U32 R5, RZ, RZ, c[0x0][0x584] ;  /* 0x00016100ff057624 */ /* 0x002fe200078e00ff */
[----:B------:R-:W2:Y:S08]  /*12850*/  FLO.U32 R3, UR4 ;  /* 0x0000000400037d00 */ /* 0x000eb000080e0000 */
[----:B----4-:R-:W1:Y:S01]  /*12860*/  POPC R2, UR4 ;  /* 0x0000000400027d09 */ /* 0x010e620008000000 */
[----:B--2---:R-:W-:Y:S01]  /*12870*/  ISETP.EQ.U32.AND P0, PT, R3, R4, PT ;  /* 0x000000040300720c */ /* 0x004fe20003f02070 */
[----:B------:R-:W-:-:S12]  /*12880*/  IMAD.MOV.U32 R4, RZ, RZ, c[0x0][0x580] ;  /* 0x00016000ff047624 */ /* 0x000fd800078e00ff */
[----:B-1----:R1:W2:Y:S04]  /*12890*/  @P0 ATOMG.E.ADD.STRONG.GPU PT, R2, [R4.64], R2 ;  /* 0x00000002040209a8 */ /* 0x0022a800081ee1c6 */
[----:B-1----:R-:W1:Y:S04]  /*128a0*/  S2R R4, SR_LTMASK ;  /* 0x0000000000047919 */ /* 0x002e680000003900 */
[----:B--2---:R1:W2:Y:S02]  /*128b0*/  SHFL.IDX PT, R3, R2, R3, 0x1f ;  /* 0x00001f0302037589 */ /* 0x0042a400000e0000 */
[----:B-1----:R-:W-:-:S06]  /*128c0*/  LOP3.LUT R2, R4, UR4, RZ, 0xc0, !PT ;  /* 0x0000000404027c12 */ /* 0x002fcc000f8ec0ff */
[----:B------:R-:W2:Y:S02]  /*128d0*/  POPC R2, R2 ;  /* 0x0000000200027309 */ /* 0x000ea40000000000 */
[----:B--2--5:R-:W-:-:S05]  /*128e0*/  IADD3 R7, R3, c[0x0][0xc], R2 ;  /* 0x0000030003077a10 */ /* 0x024fca0007ffe002 */
[----:B------:R1:W-:Y:S02]  /*128f0*/  STL [R1+0x78], R7 ;  /* 0x0000780701007387 */ /* 0x0003e40000100800 */
.L_x_5978:
[----:B------:R-:W-:Y:S05]  /*12900*/  BSYNC B0 ;  /* 0x0000000000007941 */ /* 0x000fea0003800000 */
.L_x_5977:
        /* <DEDUP_REMOVED lines=9> */
[----:B----4-:R-:W-:Y:S01]  /*129a0*/  SHF.R.S32.HI R2, RZ, 0x1f, R6 ;  /* 0x0000001fff027819 */ /* 0x010fe20000011406 */
[----:B------:R-:W-:-:S03]  /*129b0*/  IMAD.MOV.U32 R3, RZ, RZ, 0x1f ;  /* 0x0000001fff037424 */ /* 0x000fc600078e00ff */
[----:B------:R-:W-:-:S04]  /*129c0*/  LEA.HI R2, R2, R6, RZ, 0x7 ;  /* 0x0000000602027211 */ /* 0x000fc800078f38ff */
[----:B------:R-:W-:-:S05]  /*129d0*/  SHF.R.S32.HI R2, RZ, 0x7, R2 ;  /* 0x00000007ff027819 */ /* 0x000fca0000011402 */
[----:B------:R-:W-:Y:S01]  /*129e0*/  IMAD.MOV.U32 R0, RZ, RZ, R2 ;  /* 0x000000ffff007224 */ /* 0x000fe200078e0002 */
[----:B------:R-:W-:Y:S02]  /*129f0*/  MOV R2, 0x12a10 ;  /* 0x00012a1000027802 */ /* 0x000fe40000000f00 */
[----:B-12---:R-:W-:Y:S05]  /*12a00*/  CALL.REL.NOINC `($__internal_97_$__cuda_sm70_shflsync_idx_p) ;  /* 0x00004b9000007944 */ /* 0x006fea0003c00000 */
.L_x_5981:
[----:B-1---5:R-:W2:Y:S04]  /*12a10*/  LDL R5, [R1+0x184] ;  /* 0x0001840001057983 */ /* 0x022ea80000100800 */
[----:B------:R-:W3:Y:S04]  /*12a20*/  LDL.LU R18, [R1+0x68] ;  /* 0x0000680001127983 */ /* 0x000ee80000300800 */
[----:B----4-:R-:W4:Y:S04]  /*12a30*/  LDL.LU R16, [R1+0x64] ;  /* 0x0000640001107983 */ /* 0x010f280000300800 */
        /* <DEDUP_REMOVED lines=63> */
[----:B---3--:R-:W-:Y:S01]  /*12e30*/  SHF.R.S32.HI R7, RZ, 0x1f, R18 ;  /* 0x0000001fff077819 */ /* 0x008fe20000011412 */
[----:B------:R-:W-:Y:S01]  /*12e40*/  IMAD.WIDE.U32 R2, R18, c[0x0][0x4d0], RZ ;  /* 0x0001340012027a25 */ /* 0x000fe200078e00ff */
[----:B----4-:R-:W-:-:S03]  /*12e50*/  SHF.R.S32.HI R10, RZ, 0x1f, R16 ;  /* 0x0000001fff0a7819 */ /* 0x010fc60000011410 */
[----:B------:R-:W-:Y:S01]  /*12e60*/  IMAD R0, R7, c[0x0][0x4d0], RZ ;  /* 0x0001340007007a24 */ /* 0x000fe200078e02ff */
[----:B--2---:R-:W-:-:S03]  /*12e70*/  SHF.R.S32.HI R11, RZ, 0x1f, R15 ;  /* 0x0000001fff0b7819 */ /* 0x004fc6000001140f */
        /* <DEDUP_REMOVED lines=212> */
.L_x_5983:
[----:B------:R-:W-:Y:S05]  /*13bc0*/  BSYNC B0 ;  /* 0x0000000000007941 */ /* 0x000fea0003800000 */
.L_x_5982:
        /* <DEDUP_REMOVED lines=133> */
.L_x_5980:
[----:B------:R-:W2:Y:S02]  /*14420*/  S2R R4, SR_TID.X ;  /* 0x0000000000047919 */ /* 0x000ea40000002100 */
[----:B--2---:R-:W-:-:S13]  /*14430*/  ISETP.GT.AND P0, PT, R4, 0x7f, PT ;  /* 0x0000007f0400780c */ /* 0x004fda0003f04270 */
[----:B------:R-:W-:Y:S05]  /*14440*/  @P0 BRA `(.L_x_5984) ;  /* 0x0000029000000947 */ /* 0x000fea0003800000 */
[----:B------:R-:W2:Y:S01]  /*14450*/  LDL.LU R3, [R1+0x74] ;  /* 0x0000740001037983 */ /* 0x000ea20000300800 */
[----:B----4-:R-:W-:-:S05]  /*14460*/  MOV R2, c[0x0][0x4e8] ;  /* 0x00013a0000027a02 */ /* 0x010fca0000000f00 */
        /* <DEDUP_REMOVED lines=39> */
.L_x_5984:
[----:B------:R-:W-:Y:S05]  /*146e0*/  BSYNC B1 ;  /* 0x0000000000017941 */ /* 0x000fea0003800000 */
.L_x_5979:
[----:B-1-3--:R-:W3:Y:S02]  /*146f0*/  LDL R0, [R1+0x188] ;  /* 0x0001880001007983 */ /* 0x00aee40000100800 */
[----:B---3--:R-:W-:-:S13]  /*14700*/  ISETP.NE.AND P0, PT, R0, RZ, PT ;  /* 0x000000ff0000720c */ /* 0x008fda0003f05270 */
[----:B------:R-:W-:Y:S01]  /*14710*/  @P0 WARPSYNC 0xffffffff ;  /* 0xffffffff00000948 */ /* 0x000fe20003800000 */
[----:B------:R-:W-:Y:S06]  /*14720*/  @P0 BAR.SYNC.DEFER_BLOCKING 0x5, 0x100 ;  /* 0x0144000000000b1d */ /* 0x000fec0000010000 */
[----:B------:R-:W1:Y:S04]  /*14730*/  @P0 LDS R0, [0x28100] ;  /* 0x02810000ff000984 */ /* 0x000e680000000800 */
[----:B-1----:R1:W-:Y:S04]  /*14740*/  @P0 STL [R1+0x78], R0 ;  /* 0x0000780001000387 */ /* 0x0023e80000100800 */
[----:B------:R-:W-:Y:S06]  /*14750*/  @P0 BAR.ARV 0x4, 0x100 ;  /* 0x0104000000000b1d */ /* 0x000fec0000002000 */
[----:B------:R-:W-:Y:S05]  /*14760*/  @P0 BRA `(.L_x_5985) ;  /* 0x0000009000000947 */ /* 0x000fea0003800000 */
[----:B------:R-:W-:Y:S05]  /*14770*/  BRA.DIV ~URZ, `(.L_x_5986) ;  /* 0x00002d627f007947 */ /* 0x000fea000b800000 */
[----:B-1----:R1:W3:Y:S02]  /*14780*/  SHFL.IDX PT, R0, R14, RZ, 0x1f ;  /* 0x00001fff0e007589 */ /* 0x0022e400000e0000 */
.L_x_6011:
[----:B--2-4-:R-:W2:Y:S01]  /*14790*/  S2R R2, SR_TID.X ;  /* 0x0000000000027919 */ /* 0x014ea20000002100 */
[----:B------:R-:W-:Y:S03]  /*147a0*/  WARPSYNC 0xffffffff ;  /* 0xffffffff00007948 */ /* 0x000fe60003800000 */
[----:B------:R-:W-:Y:S06]  /*147b0*/  BAR.SYNC.DEFER_BLOCKING 0x4, 0x100 ;  /* 0x0104000000007b1d */ /* 0x000fec0000010000 */
[----:B---3--:R3:W-:Y:S01]  /*147c0*/  STL [R1+0x78], R0 ;  /* 0x0000780001007387 */ /* 0x0087e20000100800 */
[----:B--2---:R-:W-:-:S13]  /*147d0*/  LOP3.LUT P0, RZ, R2, 0xff, RZ, 0xc0, !PT ;  /* 0x000000ff02ff7812 */ /* 0x004fda000780c0ff */
[----:B------:R3:W-:Y:S04]  /*147e0*/  @!P0 STS [0x28100], R14 ;  /* 0x0281000eff008388 */ /* 0x0007e80000000800 */
[----:B------:R-:W-:Y:S06]  /*147f0*/  BAR.ARV 0x5, 0x100 ;  /* 0x0144000000007b1d */ /* 0x000fec0000002000 */
.L_x_5985:
[----:B-1-3--:R-:W3:Y:S02]  /*14800*/  LDL R0, [R1+0x78] ;  /* 0x0000780001007983 */ /* 0x00aee40000100800 */
[----:B---3--:R-:W-:-:S13]  /*14810*/  ISETP.GE.AND P0, PT, R0, c[0x0][0x538], PT ;  /* 0x00014e0000007a0c */ /* 0x008fda0003f06270 */
[----:B--2-45:R-:W-:Y:S01]  /*14820*/  @P0 CALL.REL.NOINC `(.L_x_5987) ;  /* 0x0000001000000944 */ /* 0x034fe20003c00000 */
[----:B------:R-:W-:Y:S05]  /*14830*/  BRA `(.L_x_5988) ;  /* 0xfffec68000007947 */ /* 0x000fea000383ffff */
.L_x_5987:
[----:B------:R-:W-:Y:S05]  /*14840*/  EXIT ;  /* 0x000000000000794d */ /* 0x000fea0003800000 */
.L_x_5937:
[----:B------:R2:W-:Y:S01]  /*14850*/  STL [R1+0x10], RZ ;  /* 0x000010ff01007387 */ /* 0x0005e20000100800 */
[----:B------:R-:W-:Y:S01]  /*14860*/  IMAD.MOV.U32 R0, RZ, RZ, R5 ;  /* 0x000000ffff007224 */ /* 0x000fe200078e0005 */
[----:B------:R-:W-:Y:S02]  /*14870*/  MOV R3, 0x181f ;  /* 0x0000181f00037802 */ /* 0x000fe40000000f00 */
[----:B------:R-:W-:Y:S02]  /*14880*/  MOV R2, 0x148a0 ;  /* 0x000148a000027802 */ /* 0x000fe40000000f00 */
[----:B-12--5:R-:W-:Y:S05]  /*14890*/  CALL.REL.NOINC `($__internal_97_$__cuda_sm70_shflsync_idx_p) ;  /* 0x00002d0000007944 */ /* 0x026fea0003c00000 */
[----:B-----5:R-:W-:Y:S01]  /*148a0*/  MOV R4, R0 ;  /* 0x0000000000047202 */ /* 0x020fe20000000f00 */
[----:B-1----:R-:W-:Y:S05]  /*148b0*/  BRA `(.L_x_5989) ;  /* 0xfffed51000007947 */ /* 0x002fea000383ffff */
.L_x_5938:
[----:B------:R4:W-:Y:S01]  /*148c0*/  STL [R1+0x10], RZ ;  /* 0x000010ff01007387 */ /* 0x0009e20000100800 */
[----:B------:R-:W-:Y:S01]  /*148d0*/  IMAD.MOV.U32 R0, RZ, RZ, R13 ;  /* 0x000000ffff007224 */ /* 0x000fe200078e000d */
[----:B------:R-:W-:Y:S02]  /*148e0*/  MOV R3, 0x181f ;  /* 0x0000181f00037802 */ /* 0x000fe40000000f00 */
[----:B------:R-:W-:Y:S02]  /*148f0*/  MOV R2, 0x14910 ;  /* 0x0001491000027802 */ /* 0x000fe40000000f00 */
[----:B-12345:R-:W-:Y:S05]  /*14900*/  CALL.REL.NOINC `($__internal_97_$__cuda_sm70_shflsync_idx_p) ;  /* 0x00002c9000007944 */ /* 0x03efea0003c00000 */
[----:B-1---5:R-:W-:Y:S05]  /*14910*/  BRA `(.L_x_5990) ;  /* 0xfffed4d000007947 */ /* 0x022fea000383ffff */
.L_x_5941:
[----:B-1----:R-:W-:Y:S01]  /*14920*/  MOV R2, 0x1 ;  /* 0x0000000100027802 */ /* 0x002fe20000000f00 */
[----:B------:R-:W-:-:S02]  /*14930*/  IMAD.MOV.U32 R0, RZ, RZ, R5 ;  /* 0x000000ffff007224 */ /* 0x000fc400078e0005 */
[----:B------:R-:W-:Y:S02]  /*14940*/  IMAD.MOV.U32 R3, RZ, RZ, 0x181f ;  /* 0x0000181fff037424 */ /* 0x000fe400078e00ff */
[----:B------:R1:W-:Y:S02]  /*14950*/  STL [R1+0x10], R2 ;  /* 0x0000100201007387 */ /* 0x0003e40000100800 */
[----:B-1----:R-:W-:Y:S02]  /*14960*/  MOV R2, 0x14980 ;  /* 0x0001498000027802 */ /* 0x002fe40000000f00 */
[----:B---3-5:R-:W-:Y:S05]  /*14970*/  CALL.REL.NOINC `($__internal_97_$__cuda_sm70_shflsync_idx_p) ;  /* 0x00002c2000007944 */ /* 0x028fea0003c00000 */
[----:B------:R-:W-:Y:S01]  /*14980*/  MOV R2, 0x1 ;  /* 0x0000000100027802 */ /* 0x000fe20000000f00 */
[----:B-----5:R-:W-:Y:S01]  /*14990*/  IMAD.MOV.U32 R4, RZ, RZ, R0 ;  /* 0x000000ffff047224 */ /* 0x020fe200078e0000 */
[----:B------:R-:W-:Y:S01]  /*149a0*/  MOV R3, 0x181f ;  /* 0x0000181f00037802 */ /* 0x000fe20000000f00 */
[----:B------:R-:W-:Y:S02]  /*149b0*/  IMAD.MOV.U32 R0, RZ, RZ, R13 ;  /* 0x000000ffff007224 */ /* 0x000fe400078e000d */
[----:B------:R2:W-:Y:S02]  /*149c0*/  STL [R1+0x10], R2 ;  /* 0x0000100201007387 */ /* 0x0005e40000100800 */
[----:B--2---:R-:W-:-:S02]  /*149d0*/  MOV R2, 0x149f0 ;  /* 0x000149f000027802 */ /* 0x004fc40000000f00 */
[----:B-1----:R-:W-:Y:S05]  /*149e0*/  CALL.REL.NOINC `($__internal_97_$__cuda_sm70_shflsync_idx_p) ;  /* 0x00002bb000007944 */ /* 0x002fea0003c00000 */
[----:B-1---5:R-:W-:Y:S05]  /*149f0*/  BRA `(.L_x_5991) ;  /* 0xfffed65000007947 */ /* 0x022fea000383ffff */
.L_x_5944:
[----:B-1----:R-:W-:Y:S01]  /*14a00*/  MOV R2, 0x2 ;  /* 0x0000000200027802 */ /* 0x002fe20000000f00 */
[----:B----4-:R-:W-:-:S02]  /*14a10*/  IMAD.MOV.U32 R0, RZ, RZ, R5 ;  /* 0x000000ffff007224 */ /* 0x010fc400078e0005 */
[----:B------:R-:W-:Y:S02]  /*14a20*/  IMAD.MOV.U32 R3, RZ, RZ, 0x181f ;  /* 0x0000181fff037424 */ /* 0x000fe400078e00ff */
[----:B------:R1:W-:Y:S02]  /*14a30*/  STL [R1+0x10], R2 ;  /* 0x0000100201007387 */ /* 0x0003e40000100800 */
[----:B-1----:R-:W-:Y:S02]  /*14a40*/  MOV R2, 0x14a60 ;  /* 0x00014a6000027802 */ /* 0x002fe40000000f00 */
[----:B--23-5:R-:W-:Y:S05]  /*14a50*/  CALL.REL.NOINC `($__internal_97_$__cuda_sm70_shflsync_idx_p) ;  /* 0x00002b4000007944 */ /* 0x02cfea0003c00000 */
[----:B-----5:R-:W-:Y:S01]  /*14a60*/  MOV R4, R0 ;  /* 0x0000000000047202 */ /* 0x020fe20000000f00 */
[----:B-1----:R-:W-:Y:S05]  /*14a70*/  BRA `(.L_x_5992) ;  /* 0xfffed7b000007947 */ /* 0x002fea000383ffff */
.L_x_5945:
[----:B-1----:R-:W-:Y:S01]  /*14a80*/  MOV R2, 0x2 ;  /* 0x0000000200027802 */ /* 0x002fe20000000f00 */
[----:B----4-:R-:W-:Y:S02]  /*14a90*/  IMAD.MOV.U32 R0, RZ, RZ, R13 ;  /* 0x000000ffff007224 */ /* 0x010fe400078e000d */
[----:B------:R-:W-:Y:S02]  /*14aa0*/  IMAD.MOV.U32 R3, RZ, RZ, 0x181f ;  /* 0x0000181fff037424 */ /* 0x000fe400078e00ff */
[----:B------:R1:W-:Y:S02]  /*14ab0*/  STL [R1+0x10], R2 ;  /* 0x0000100201007387 */ /* 0x0003e40000100800 */
[----:B-1----:R-:W-:-:S02]  /*14ac0*/  MOV R2, 0x14ae0 ;  /* 0x00014ae000027802 */ /* 0x002fc40000000f00 */
[----:B--23-5:R-:W-:Y:S05]  /*14ad0*/  CALL.REL.NOINC `($__internal_97_$__cuda_sm70_shflsync_idx_p) ;  /* 0x00002ac000007944 */ /* 0x02cfea0003c00000 */
[----:B-1---5:R-:W-:Y:S05]  /*14ae0*/  BRA `(.L_x_5993) ;  /* 0xfffed76000007947 */ /* 0x022fea000383ffff */
.L_x_5948:
[----:B-1----:R-:W-:Y:S01]  /*14af0*/  MOV R2, 0x3 ;  /* 0x0000000300027802 */ /* 0x002fe20000000f00 */
[----:B--2---:R-:W-:-:S02]  /*14b00*/  IMAD.MOV.U32 R0, RZ, RZ, R5 ;  /* 0x000000ffff007224 */ /* 0x004fc400078e0005 */
[----:B------:R-:W-:Y:S02]  /*14b10*/  IMAD.MOV.U32 R3, RZ, RZ, 0x181f ;  /* 0x0000181fff037424 */ /* 0x000fe400078e00ff */
[----:B------:R1:W-:Y:S02]  /*14b20*/  STL [R1+0x10], R2 ;  /* 0x0000100201007387 */ /* 0x0003e40000100800 */
[----:B-1----:R-:W-:Y:S02]  /*14b30*/  MOV R2, 0x14b50 ;  /* 0x00014b5000027802 */ /* 0x002fe40000000f00 */
[----:B---345:R-:W-:Y:S05]  /*14b40*/  CALL.REL.NOINC `($__internal_97_$__cuda_sm70_shflsync_idx_p) ;  /* 0x00002a5000007944 */ /* 0x038fea0003c00000 */
        /* <DEDUP_REMOVED lines=8> */
.L_x_5951:
[----:B------:R2:W-:Y:S01]  /*14bd0*/  STL [R1+0x10], RZ ;  /* 0x000010ff01007387 */ /* 0x0005e20000100800 */
[----:B------:R-:W-:Y:S01]  /*14be0*/  IMAD.MOV.U32 R0, RZ, RZ, R5 ;  /* 0x000000ffff007224 */ /* 0x000fe200078e0005 */
[----:B------:R-:W-:-:S02]  /*14bf0*/  MOV R3, 0x181f ;  /* 0x0000181f00037802 */ /* 0x000fc40000000f00 */
[----:B------:R-:W-:Y:S02]  /*14c00*/  MOV R2, 0x14c20 ;  /* 0x00014c2000027802 */ /* 0x000fe40000000f00 */
[----:B-12---:R-:W-:Y:S05]  /*14c10*/  CALL.REL.NOINC `($__internal_97_$__cuda_sm70_shflsync_idx_p) ;  /* 0x0000298000007944 */ /* 0x006fea0003c00000 */
[----:B-----5:R-:W-:Y:S01]  /*14c20*/  MOV R4, R0 ;  /* 0x0000000000047202 */ /* 0x020fe20000000f00 */
[----:B-1----:R-:W-:Y:S05]  /*14c30*/  BRA `(.L_x_5995) ;  /* 0xfffefe9000007947 */ /* 0x002fea000383ffff */
.L_x_5952:
[----:B------:R4:W-:Y:S01]  /*14c40*/  STL [R1+0x10], RZ ;  /* 0x000010ff01007387 */ /* 0x0009e20000100800 */
[----:B------:R-:W-:Y:S01]  /*14c50*/  IMAD.MOV.U32 R0, RZ, RZ, R22 ;  /* 0x000000ffff007224 */ /* 0x000fe200078e0016 */
[----:B------:R-:W-:Y:S02]  /*14c60*/  MOV R3, 0x181f ;  /* 0x0000181f00037802 */ /* 0x000fe40000000f00 */
[----:B------:R-:W-:Y:S02]  /*14c70*/  MOV R2, 0x14c90 ;  /* 0x00014c9000027802 */ /* 0x000fe40000000f00 */
[----:B-1234-:R-:W-:Y:S05]  /*14c80*/  CALL.REL.NOINC `($__internal_97_$__cuda_sm70_shflsync_idx_p) ;  /* 0x0000291000007944 */ /* 0x01efea0003c00000 */
[----:B------:R-:W2:Y:S04]  /*14c90*/  LDL R2, [R1] ;  /* 0x0000000001027983 */ /* 0x000ea80000100800 */
[----:B------:R-:W3:Y:S04]  /*14ca0*/  LDL R14, [R1+0x20] ;  /* 0x00002000010e7983 */ /* 0x000ee80000100800 */
[----:B------:R-:W4:Y:S04]  /*14cb0*/  LDL R13, [R1+0x1c] ;  /* 0x00001c00010d7983 */ /* 0x000f280000100800 */
[----:B------:R-:W4:Y:S01]  /*14cc0*/  LDL R12, [R1+0x18] ;  /* 0x00001800010c7983 */ /* 0x000f220000100800 */
[----:B------:R-:W-:-:S02]  /*14cd0*/  IADD3 R10, P1, R0, R140, RZ ;  /* 0x0000008c000a7210 */ /* 0x000fc40007f3e0ff */
[C---:B------:R-:W-:Y:S02]  /*14ce0*/  IADD3 R8, P0, R0.reuse, R141, RZ ;  /* 0x0000008d00087210 */ /* 0x040fe40007f1e0ff */
        /* <DEDUP_REMOVED lines=22> */
[----:B----4-:R-:W-:-:S02]  /*14e50*/  IMAD.MOV.U32 R2, RZ, RZ, 0x1 ;  /* 0x00000001ff027424 */ /* 0x010fc400078e00ff */
[----:B------:R-:W-:-:S03]  /*14e60*/  IMAD.MOV.U32 R3, RZ, RZ, 0x181f ;  /* 0x0000181fff037424 */ /* 0x000fc600078e00ff */
[----:B------:R3:W-:Y:S02]  /*14e70*/  STL [R1+0x10], R2 ;  /* 0x0000100201007387 */ /* 0x0007e40000100800 */
[----:B---3--:R-:W-:Y:S02]  /*14e80*/  MOV R2, 0x14ea0 ;  /* 0x00014ea000027802 */ /* 0x008fe40000000f00 */
[----:B-12---:R-:W-:Y:S05]  /*14e90*/  CALL.REL.NOINC `($__internal_97_$__cuda_sm70_shflsync_idx_p) ;  /* 0x0000270000007944 */ /* 0x006fea0003c00000 */
[----:B------:R-:W-:Y:S01]  /*14ea0*/  MOV R2, 0x1 ;  /* 0x0000000100027802 */ /* 0x000fe20000000f00 */
[----:B-----5:R-:W-:Y:S01]  /*14eb0*/  IMAD.MOV.U32 R4, RZ, RZ, R0 ;  /* 0x000000ffff047224 */ /* 0x020fe200078e0000 */
[----:B------:R-:W-:Y:S01]  /*14ec0*/  MOV R3, 0x181f ;  /* 0x0000181f00037802 */ /* 0x000fe20000000f00 */
[----:B------:R-:W-:Y:S02]  /*14ed0*/  IMAD.MOV.U32 R0, RZ, RZ, R22 ;  /* 0x000000ffff007224 */ /* 0x000fe400078e0016 */
[----:B------:R2:W-:Y:S02]  /*14ee0*/  STL [R1+0x10], R2 ;  /* 0x0000100201007387 */ /* 0x0005e40000100800 */
[----:B--2---:R-:W-:Y:S02]  /*14ef0*/  MOV R2, 0x14f10 ;  /* 0x00014f1000027802 */ /* 0x004fe40000000f00 */
[----:B-1----:R-:W-:Y:S05]  /*14f00*/  CALL.REL.NOINC `($__internal_97_$__cuda_sm70_shflsync_idx_p) ;  /* 0x0000269000007944 */ /* 0x002fea0003c00000 */
[C---:B------:R-:W-:Y:S02]  /*14f10*/  IADD3 R2, -R7.reuse, 0x10, RZ ;  /* 0x0000001007027810 */ /* 0x040fe40007ffe1ff */
[----:B------:R-:W-:-:S02]  /*14f20*/  ISETP.NE.U32.AND P2, PT, R7, RZ, PT ;  /* 0x000000ff0700720c */ /* 0x000fc40003f45070 */
[----:B------:R-:W-:Y:S02]  /*14f30*/  LOP3.LUT R2, R2, 0xf, RZ, 0xc0, !PT ;  /* 0x0000000f02027812 */ /* 0x000fe400078ec0ff */
[----:B------:R-:W-:Y:S02]  /*14f40*/  IADD3 R8, -R13, 0x10, RZ ;  /* 0x000000100d087810 */ /* 0x000fe40007ffe1ff */
[----:B------:R-:W-:Y:S02]  /*14f50*/  IADD3 R2, P1, P0, R2, R0, R140 ;  /* 0x0000000002027210 */ /* 0x000fe4000783e08c */
[----:B------:R-:W-:Y:S02]  /*14f60*/  LOP3.LUT R8, R8, 0xf, RZ, 0xc0, !PT ;  /* 0x0000000f08087812 */ /* 0x000fe400078ec0ff */
[----:B-----5:R-:W-:Y:S02]  /*14f70*/  IADD3.X R3, RZ, R4, R132, P1, P0 ;  /* 0x00000004ff037210 */ /* 0x020fe40000fe0484 */
[----:B------:R-:W-:-:S02]  /*14f80*/  IADD3 R6, -R12, 0x10, RZ ;  /* 0x000000100c067810 */ /* 0x000fc40007ffe1ff */
        /* <DEDUP_REMOVED lines=20> */
[----:B--2---:R-:W-:Y:S02]  /*150d0*/  IMAD.MOV.U32 R2, RZ, RZ, 0x2 ;  /* 0x00000002ff027424 */ /* 0x004fe400078e00ff */
[----:B------:R-:W-:-:S03]  /*150e0*/  IMAD.MOV.U32 R3, RZ, RZ, 0x181f ;  /* 0x0000181fff037424 */ /* 0x000fc600078e00ff */
[----:B------:R2:W-:Y:S02]  /*150f0*/  STL [R1+0x10], R2 ;  /* 0x0000100201007387 */ /* 0x0005e40000100800 */
[----:B--2---:R-:W-:Y:S02]  /*15100*/  MOV R2, 0x15120 ;  /* 0x0001512000027802 */ /* 0x004fe40000000f00 */
[----:B-1-3--:R-:W-:Y:S05]  /*15110*/  CALL.REL.NOINC `($__internal_97_$__cuda_sm70_shflsync_idx_p) ;  /* 0x0000248000007944 */ /* 0x00afea0003c00000 */
[----:B------:R-:W-:Y:S01]  /*15120*/  MOV R2, 0x2 ;  /* 0x0000000200027802 */ /* 0x000fe20000000f00 */
[----:B-----5:R-:W-:Y:S01]  /*15130*/  IMAD.MOV.U32 R4, RZ, RZ, R0 ;  /* 0x000000ffff047224 */ /* 0x020fe200078e0000 */
[----:B------:R-:W-:Y:S01]  /*15140*/  MOV R3, 0x181f ;  /* 0x0000181f00037802 */ /* 0x000fe20000000f00 */
[----:B------:R-:W-:Y:S02]  /*15150*/  IMAD.MOV.U32 R0, RZ, RZ, R22 ;  /* 0x000000ffff007224 */ /* 0x000fe400078e0016 */
[----:B------:R2:W-:Y:S02]  /*15160*/  STL [R1+0x10], R2 ;  /* 0x0000100201007387 */ /* 0x0005e40000100800 */
[----:B--2---:R-:W-:Y:S02]  /*15170*/  MOV R2, 0x15190 ;  /* 0x0001519000027802 */ /* 0x004fe40000000f00 */
[----:B-1----:R-:W-:Y:S05]  /*15180*/  CALL.REL.NOINC `($__internal_97_$__cuda_sm70_shflsync_idx_p) ;  /* 0x0000241000007944 */ /* 0x002fea0003c00000 */
[----:B-1---5:R-:W-:Y:S05]  /*15190*/  BRA `(.L_x_5996) ;  /* 0xfffefbd000007947 */ /* 0x022fea000383ffff */
.L_x_5953:
[----:B------:R1:W-:Y:S01]  /*151a0*/  STL [R1+0x10], RZ ;  /* 0x000010ff01007387 */ /* 0x0003e20000100800 */
[----:B------:R-:W-:Y:S01]  /*151b0*/  IMAD.MOV.U32 R0, RZ, RZ, R4 ;  /* 0x000000ffff007224 */ /* 0x000fe200078e0004 */
[----:B------:R-:W-:-:S02]  /*151c0*/  MOV R3, 0x1c1f ;  /* 0x00001c1f00037802 */ /* 0x000fc40000000f00 */
[----:B------:R-:W-:Y:S02]  /*151d0*/  MOV R2, 0x151f0 ;  /* 0x000151f000027802 */ /* 0x000fe40000000f00 */
[----:B-1----:R-:W-:Y:S05]  /*151e0*/  CALL.REL.NOINC `($__internal_97_$__cuda_sm70_shflsync_idx_p) ;  /* 0x000023b000007944 */ /* 0x002fea0003c00000 */
[----:B-1---5:R-:W-:Y:S05]  /*151f0*/  BRA `(.L_x_5997) ;  /* 0xfffefe3000007947 */ /* 0x022fea000383ffff */
.L_x_5954:
[----:B------:R-:W-:Y:S01]  /*15200*/  MOV R2, 0x1 ;  /* 0x0000000100027802 */ /* 0x000fe20000000f00 */
[----:B------:R-:W-:Y:S02]  /*15210*/  IMAD.MOV.U32 R0, RZ, RZ, R4 ;  /* 0x000000ffff007224 */ /* 0x000fe400078e0004 */
[----:B------:R-:W-:Y:S02]  /*15220*/  IMAD.MOV.U32 R3, RZ, RZ, 0x1c1f ;  /* 0x00001c1fff037424 */ /* 0x000fe400078e00ff */
[----:B------:R2:W-:Y:S02]  /*15230*/  STL [R1+0x10], R2 ;  /* 0x0000100201007387 */ /* 0x0005e40000100800 */
[----:B--2---:R-:W-:Y:S02]  /*15240*/  MOV R2, 0x15260 ;  /* 0x0001526000027802 */ /* 0x004fe40000000f00 */
[----:B-1----:R-:W-:Y:S05]  /*15250*/  CALL.REL.NOINC `($__internal_97_$__cuda_sm70_shflsync_idx_p) ;  /* 0x0000234000007944 */ /* 0x002fea0003c00000 */
[----:B-----5:R-:W-:Y:S01]  /*15260*/  IMAD.IADD R0, R5, 0x1, R0 ;  /* 0x0000000105007824 */ /* 0x020fe200078e0200 */
[----:B------:R-:W-:Y:S02]  /*15270*/  FMNMX.FTZ R133, R7, R8, !PT ;  /* 0x0000000807857209 */ /* 0x000fe40007810000 */
[----:B------:R-:W-:-:S02]  /*15280*/  MOV R2, 0x158a0 ;  /* 0x000158a000027802 */ /* 0x000fc40000000f00 */
[----:B------:R-:W-:Y:S01]  /*15290*/  IMNMX R6, R6, R0, PT ;  /* 0x0000000006067217 */ /* 0x000fe20003800200 */
[----:B------:R-:W-:Y:S01]  /*152a0*/  IMAD.MOV.U32 R0, RZ, RZ, 0x2 ;  /* 0x00000002ff007424 */ /* 0x000fe200078e00ff */
        /* <DEDUP_REMOVED lines=10> */
[----:B------:R-:W-:-:S02]  /*15350*/  FSEL R10, R75, -INF , P0 ;  /* 0xff8000004b0a7808 */ /* 0x000fc40000000000 */
[C---:B------:R-:W-:Y:S02]  /*15360*/  ISETP.GT.AND P1, PT, R6.reuse, 0x10, PT ;  /* 0x000000100600780c */ /* 0x040fe40003f24270 */
[----:B------:R-:W-:Y:S02]  /*15370*/  FMNMX.FTZ R24, R11, R24, !PT ;  /* 0x000000180b187209 */ /* 0x000fe40007810000 */
[----:B------:R-:W-:Y:S02]  /*15380*/  FMNMX.FTZ R133, R15, R133, !PT ;  /* 0x000000850f857209 */ /* 0x000fe40007810000 */
[----:B------:R-:W-:Y:S02]  /*15390*/  ISETP.GT.AND P0, PT, R6, 0x11, PT ;  /* 0x000000110600780c */ /* 0x000fe40003f04270 */
[----:B------:R-:W-:Y:S02]  /*153a0*/  FSEL R9, R70, -INF , P1 ;  /* 0xff80000046097808 */ /* 0x000fe40000800000 */
[----:B------:R-:W-:-:S02]  /*153b0*/  FMNMX.FTZ R24, R10, R24, !PT ;  /* 0x000000180a187209 */ /* 0x000fc40007810000 */
[----:B------:R-:W-:Y:S02]  /*153c0*/  FMNMX.FTZ R133, R16, R133, !PT ;  /* 0x0000008510857209 */ /* 0x000fe40007810000 */
[----:B------:R-:W-:Y:S02]  /*153d0*/  FSEL R13, R71, -INF , P0 ;  /* 0xff800000470d7808 */ /* 0x000fe40000000000 */
[----:B------:R-:W-:Y:S02]  /*153e0*/  ISETP.GT.AND P1, PT, R6, 0x18, PT ;  /* 0x000000180600780c */ /* 0x000fe40003f24270 */
[----:B------:R-:W-:Y:S02]  /*153f0*/  FMNMX.FTZ R24, R9, R24, !PT ;  /* 0x0000001809187209 */ /* 0x000fe40007810000 */
[----:B------:R-:W-:Y:S02]  /*15400*/  FMNMX.FTZ R133, R18, R133, !PT ;  /* 0x0000008512857209 */ /* 0x000fe40007810000 */
[----:B------:R-:W-:-:S02]  /*15410*/  ISETP.GT.AND P0, PT, R6, 0x19, PT ;  /* 0x000000190600780c */ /* 0x000fc40003f04270 */
[----:B------:R-:W-:Y:S02]  /*15420*/  FSEL R17, R62, -INF , P1 ;  /* 0xff8000003e117808 */ /* 0x000fe40000800000 */
[----:B------:R-:W-:Y:S02]  /*15430*/  FMNMX.FTZ R24, R13, R24, !PT ;  /* 0x000000180d187209 */ /* 0x000fe40007810000 */
[----:B------:R-:W-:Y:S02]  /*15440*/  FMNMX.FTZ R133, R20, R133, !PT ;  /* 0x0000008514857209 */ /* 0x000fe40007810000 */
[----:B------:R-:W-:Y:S02]  /*15450*/  FSEL R19, R63, -INF , P0 ;  /* 0xff8000003f137808 */ /* 0x000fe40000000000 */
[----:B------:R-:W-:Y:S02]  /*15460*/  ISETP.GT.AND P1, PT, R6, 0x20, PT ;  /* 0x000000200600780c */ /* 0x000fe40003f24270 */
[----:B------:R-:W-:-:S02]  /*15470*/  FMNMX.FTZ R24, R17, R24, !PT ;  /* 0x0000001811187209 */ /* 0x000fc40007810000 */
[----:B------:R-:W-:Y:S02]  /*15480*/  FMNMX.FTZ R133, R105, R133, !PT ;  /* 0x0000008569857209 */ /* 0x000fe40007810000 */
        /* <DEDUP_REMOVED lines=13> */
[C---:B------:R-:W-:Y:S02]  /*15560*/  ISETP.GT.AND P1, PT, R6.reuse, 0x30, PT ;  /* 0x000000300600780c */ /* 0x040fe40003f24270 */
        /* <DEDUP_REMOVED lines=47> */
[----:B------:R-:W-:Y:S01]  /*15860*/  FMNMX.FTZ R24, R89, R24, !PT ;  /* 0x0000001859187209 */ /* 0x000fe20007810000 */
[----:B------:R-:W-:-:S03]  /*15870*/  IMAD.MOV.U32 R132, RZ, RZ, R133 ;  /* 0x000000ffff847224 */ /* 0x000fc600078e0085 */
[----:B------:R-:W-:Y:S02]  /*15880*/  FMNMX.FTZ R24, R88, R24, !PT ;  /* 0x0000001858187209 */ /* 0x000fe40007810000 */
[----:B-1----:R-:W-:Y:S05]  /*15890*/  CALL.REL.NOINC `($__internal_96_$__cuda_sm70_shflsync_bfly_p) ;  /* 0x00001ca000007944 */ /* 0x002fea0003c00000 */
[----:B------:R-:W-:Y:S01]  /*158a0*/  FMNMX.FTZ R133, R133, R0, !PT ;  /* 0x0000000085857209 */ /* 0x000fe20007810000 */
[----:B------:R-:W-:Y:S01]  /*158b0*/  IMAD.MOV.U32 R0, RZ, RZ, 0x1 ;  /* 0x00000001ff007424 */ /* 0x000fe200078e00ff */
[----:B------:R-:W-:-:S03]  /*158c0*/  MOV R2, 0x158f0 ;  /* 0x000158f000027802 */ /* 0x000fc60000000f00 */
[----:B------:R-:W-:Y:S02]  /*158d0*/  IMAD.MOV.U32 R132, RZ, RZ, R133 ;  /* 0x000000ffff847224 */ /* 0x000fe400078e0085 */
[----:B------:R-:W-:Y:S05]  /*158e0*/  CALL.REL.NOINC `($__internal_96_$__cuda_sm70_shflsync_bfly_p) ;  /* 0x00001c5000007944 */ /* 0x000fea0003c00000 */
[----:B------:R-:W-:Y:S01]  /*158f0*/  FMNMX.FTZ R133, R133, R0, !PT ;  /* 0x0000000085857209 */ /* 0x000fe20007810000 */
[----:B------:R-:W-:Y:S01]  /*15900*/  IMAD.MOV.U32 R132, RZ, RZ, R24 ;  /* 0x000000ffff847224 */ /* 0x000fe200078e0018 */
[----:B------:R-:W-:Y:S01]  /*15910*/  MOV R2, 0x15940 ;  /* 0x0001594000027802 */ /* 0x000fe20000000f00 */
[----:B------:R-:W-:Y:S02]  /*15920*/  IMAD.MOV.U32 R0, RZ, RZ, 0x2 ;  /* 0x00000002ff007424 */ /* 0x000fe400078e00ff */
[----:B------:R-:W-:Y:S05]  /*15930*/  CALL.REL.NOINC `($__internal_96_$__cuda_sm70_shflsync_bfly_p) ;  /* 0x00001c0000007944 */ /* 0x000fea0003c00000 */
[----:B------:R-:W-:Y:S01]  /*15940*/  FMNMX.FTZ R24, R24, R0, !PT ;  /* 0x0000000018187209 */ /* 0x000fe20007810000 */
[----:B------:R-:W-:Y:S01]  /*15950*/  IMAD.MOV.U32 R0, RZ, RZ, 0x1 ;  /* 0x00000001ff007424 */ /* 0x000fe200078e00ff */
[----:B------:R-:W-:-:S03]  /*15960*/  MOV R2, 0x15990 ;  /* 0x0001599000027802 */ /* 0x000fc60000000f00 */
[----:B------:R-:W-:Y:S02]  /*15970*/  IMAD.MOV.U32 R132, RZ, RZ, R24 ;  /* 0x000000ffff847224 */ /* 0x000fe400078e0018 */
[----:B------:R-:W-:Y:S05]  /*15980*/  CALL.REL.NOINC `($__internal_96_$__cuda_sm70_shflsync_bfly_p) ;  /* 0x00001bb000007944 */ /* 0x000fea0003c00000 */
[----:B------:R-:W-:Y:S01]  /*15990*/  MOV R3, R0 ;  /* 0x0000000000037202 */ /* 0x000fe20000000f00 */
[----:B------:R-:W-:Y:S05]  /*159a0*/  BRA `(.L_x_5998) ;  /* 0xffff003000007947 */ /* 0x000fea000383ffff */
.L_x_5958:
[----:B------:R-:W-:Y:S01]  /*159b0*/  MOV R3, 0x181f ;  /* 0x0000181f00037802 */ /* 0x000fe20000000f00 */
[----:B------:R1:W-:Y:S01]  /*159c0*/  STL [R1+0x10], RZ ;  /* 0x000010ff01007387 */ /* 0x0003e20000100800 */
[----:B------:R-:W-:Y:S01]  /*159d0*/  MOV R2, 0x15a00 ;  /* 0x00015a0000027802 */ /* 0x000fe20000000f00 */
[----:B------:R-:W-:Y:S02]  /*159e0*/  IMAD.MOV.U32 R0, RZ, RZ, R5 ;  /* 0x000000ffff007224 */ /* 0x000fe400078e0005 */
[----:B-1----:R-:W-:Y:S05]  /*159f0*/  CALL.REL.NOINC `($__internal_97_$__cuda_sm70_shflsync_idx_p) ;  /* 0x00001ba000007944 */ /* 0x002fea0003c00000 */
[----:B-----5:R-:W-:Y:S01]  /*15a00*/  MOV R4, R0 ;  /* 0x0000000000047202 */ /* 0x020fe20000000f00 */
[----:B-1----:R-:W-:-:S05]  /*15a10*/  BRA `(.L_x_5999) ;  /* 0xffff25f000007947 */ /* 0x002fca000383ffff */
.L_x_5959:
[----:B------:R-:W-:Y:S01]  /*15a20*/  MOV R3, 0x181f ;  /* 0x0000181f00037802 */ /* 0x000fe20000000f00 */
[----:B------:R3:W-:Y:S01]  /*15a30*/  STL [R1+0x10], RZ ;  /* 0x000010ff01007387 */ /* 0x0007e20000100800 */
[----:B------:R-:W-:Y:S01]  /*15a40*/  MOV R2, 0x15a70 ;  /* 0x00015a7000027802 */ /* 0x000fe20000000f00 */
[----:B------:R-:W-:Y:S02]  /*15a50*/  IMAD.MOV.U32 R0, RZ, RZ, R6 ;  /* 0x000000ffff007224 */ /* 0x000fe400078e0006 */
[----:B-123--:R-:W-:Y:S05]  /*15a60*/  CALL.REL.NOINC `($__internal_97_$__cuda_sm70_shflsync_idx_p) ;  /* 0x00001b3000007944 */ /* 0x00efea0003c00000 */
[----:B------:R-:W2:Y:S01]  /*15a70*/  LDL R3, [R1] ;  /* 0x0000000001037983 */ /* 0x000ea20000100800 */
[----:B------:R-:W-:Y:S03]  /*15a80*/  IADD3 R20, P0, R0, R29, RZ ;  /* 0x0000001d00147210 */ /* 0x000fe60007f1e0ff */
        /* <DEDUP_REMOVED lines=26> */
[----:B---3--:R-:W-:Y:S02]  /*15c30*/  IMAD.MOV.U32 R2, RZ, RZ, 0x1 ;  /* 0x00000001ff027424 */ /* 0x008fe400078e00ff */
[----:B------:R-:W-:Y:S03]  /*15c40*/  IMAD.MOV.U32 R3, RZ, RZ, 0x181f ;  /* 0x0000181fff037424 */ /* 0x000fe600078e00ff */
        /* <DEDUP_REMOVED lines=38> */
[----:B--2---:R-:W-:Y:S02]  /*15eb0*/  IMAD.MOV.U32 R2, RZ, RZ, 0x2 ;  /* 0x00000002ff027424 */ /* 0x004fe400078e00ff */
[----:B------:R-:W-:Y:S03]  /*15ec0*/  IMAD.MOV.U32 R3, RZ, RZ, 0x181f ;  /* 0x0000181fff037424 */ /* 0x000fe600078e00ff */
[----:B------:R2:W-:Y:S02]  /*15ed0*/  STL [R1+0x10], R2 ;  /* 0x0000100201007387 */ /* 0x0005e40000100800 */
[----:B--2---:R-:W-:Y:S02]  /*15ee0*/  MOV R2, 0x15f00 ;  /* 0x00015f0000027802 */ /* 0x004fe40000000f00 */
[----:B-1----:R-:W-:Y:S05]  /*15ef0*/  CALL.REL.NOINC `($__internal_97_$__cuda_sm70_shflsync_idx_p) ;  /* 0x000016a000007944 */ /* 0x002fea0003c00000 */
[----:B------:R-:W-:Y:S01]  /*15f00*/  MOV R2, 0x2 ;  /* 0x0000000200027802 */ /* 0x000fe20000000f00 */
[----:B-----5:R-:W-:Y:S01]  /*15f10*/  IMAD.MOV.U32 R4, RZ, RZ, R0 ;  /* 0x000000ffff047224 */ /* 0x020fe200078e0000 */
[----:B------:R-:W-:Y:S01]  /*15f20*/  MOV R3, 0x181f ;  /* 0x0000181f00037802 */ /* 0x000fe20000000f00 */
[----:B------:R-:W-:Y:S02]  /*15f30*/  IMAD.MOV.U32 R0, RZ, RZ, R6 ;  /* 0x000000ffff007224 */ /* 0x000fe400078e0006 */
[----:B------:R2:W-:Y:S02]  /*15f40*/  STL [R1+0x10], R2 ;  /* 0x0000100201007387 */ /* 0x0005e40000100800 */
[----:B--2---:R-:W-:Y:S02]  /*15f50*/  MOV R2, 0x15f70 ;  /* 0x00015f7000027802 */ /* 0x004fe40000000f00 */
[----:B-1----:R-:W-:Y:S05]  /*15f60*/  CALL.REL.NOINC `($__internal_97_$__cuda_sm70_shflsync_idx_p) ;  /* 0x0000163000007944 */ /* 0x002fea0003c00000 */
[----:B-1---5:R-:W-:-:S05]  /*15f70*/  BRA `(.L_x_6000) ;  /* 0xffff233000007947 */ /* 0x022fca000383ffff */
.L_x_5962:
[----:B------:R-:W-:Y:S01]  /*15f80*/  MOV R3, 0x181f ;  /* 0x0000181f00037802 */ /* 0x000fe20000000f00 */
[----:B------:R2:W-:Y:S01]  /*15f90*/  STL [R1+0x10], RZ ;  /* 0x000010ff01007387 */ /* 0x0005e20000100800 */
[----:B------:R-:W-:Y:S01]  /*15fa0*/  MOV R2, 0x15fd0 ;  /* 0x00015fd000027802 */ /* 0x000fe20000000f00 */
[----:B------:R-:W-:Y:S02]  /*15fb0*/  IMAD.MOV.U32 R0, RZ, RZ, R133 ;  /* 0x000000ffff007224 */ /* 0x000fe400078e0085 */
[----:B-12---:R-:W-:Y:S05]  /*15fc0*/  CALL.REL.NOINC `($__internal_97_$__cuda_sm70_shflsync_idx_p) ;  /* 0x000015d000007944 */ /* 0x006fea0003c00000 */
[----:B------:R-:W-:Y:S01]  /*15fd0*/  MOV R132, R0 ;  /* 0x0000000000847202 */ /* 0x000fe20000000f00 */
[----:B-1---5:R-:W-:-:S05]  /*15fe0*/  BRA `(.L_x_6001) ;  /* 0xffff3b2000007947 */ /* 0x022fca000383ffff */
.L_x_5963:
[----:B------:R-:W-:Y:S01]  /*15ff0*/  MOV R3, 0x181f ;  /* 0x0000181f00037802 */ /* 0x000fe20000000f00 */
[----:B------:R4:W-:Y:S01]  /*16000*/  STL [R1+0x10], RZ ;  /* 0x000010ff01007387 */ /* 0x0009e20000100800 */
[----:B------:R-:W-:Y:S01]  /*16010*/  MOV R2, 0x16040 ;  /* 0x0001604000027802 */ /* 0x000fe20000000f00 */
[----:B------:R-:W-:Y:S02]  /*16020*/  IMAD.MOV.U32 R0, RZ, RZ, R184 ;  /* 0x000000ffff007224 */ /* 0x000fe400078e00b8 */
[----:B-1234-:R-:W-:Y:S05]  /*16030*/  CALL.REL.NOINC `($__internal_97_$__cuda_sm70_shflsync_idx_p) ;  /* 0x0000156000007944 */ /* 0x01efea0003c00000 */
[----:B------:R-:W2:Y:S01]  /*16040*/  LDL R3, [R1] ;  /* 0x0000000001037983 */ /* 0x000ea20000100800 */
[----:B------:R-:W-:Y:S03]  /*16050*/  IADD3 R190, P0, R0, R195, RZ ;  /* 0x000000c300be7210 */ /* 0x000fe60007f1e0ff */
[----:B------:R-:W3:Y:S02]  /*16060*/  LDL R2, [R1+0x20] ;  /* 0x0000200001027983 */ /* 0x000ee40000100800 */
[----:B------:R-:W-:Y:S02]  /*16070*/  IMAD.X R191, R132, 0x1, R185, P0 ;  /* 0x0000000184bf7824 */ /* 0x000fe400000e06b9 */
        /* <DEDUP_REMOVED lines=28> */
[----:B-12--5:R-:W-:Y:S05]  /*16240*/  CALL.REL.NOINC `($__internal_97_$__cuda_sm70_shflsync_idx_p) ;  /* 0x0000135000007944 */ /* 0x026fea0003c00000 */
[----:B------:R-:W-:Y:S01]  /*16250*/  MOV R2, 0x1 ;  /* 0x0000000100027802 */ /* 0x000fe20000000f00 */
[----:B------:R-:W-:Y:S01]  /*16260*/  IMAD.MOV.U32 R132, RZ, RZ, R0 ;  /* 0x000000ffff847224 */ /* 0x000fe200078e0000 */
[----:B------:R-:W-:Y:S01]  /*16270*/  MOV R3, 0x181f ;  /* 0x0000181f00037802 */ /* 0x000fe20000000f00 */
[----:B------:R-:W-:Y:S02]  /*16280*/  IMAD.MOV.U32 R0, RZ, RZ, R184 ;  /* 0x000000ffff007224 */ /* 0x000fe400078e00b8 */
[----:B------:R2:W-:Y:S02]  /*16290*/  STL [R1+0x10], R2 ;  /* 0x0000100201007387 */ /* 0x0005e40000100800 */
[----:B--2---:R-:W-:Y:S02]  /*162a0*/  MOV R2, 0x162c0 ;  /* 0x000162c000027802 */ /* 0x004fe40000000f00 */
[----:B-1---5:R-:W-:Y:S05]  /*162b0*/  CALL.REL.NOINC `($__internal_97_$__cuda_sm70_shflsync_idx_p) ;  /* 0x000012e000007944 */ /* 0x022fea0003c00000 */
[C---:B------:R-:W-:Y:S02]  /*162c0*/  IADD3 R2, -R189.reuse, 0x10, RZ ;  /* 0x00000010bd027810 */ /* 0x040fe40007ffe1ff */
        /* <DEDUP_REMOVED lines=31> */
[----:B-1---5:R-:W-:Y:S05]  /*164c0*/  CALL.REL.NOINC `($__internal_97_$__cuda_sm70_shflsync_idx_p) ;  /* 0x000010d000007944 */ /* 0x022fea0003c00000 */
[----:B------:R-:W-:Y:S01]  /*164d0*/  MOV R2, 0x2 ;  /* 0x0000000200027802 */ /* 0x000fe20000000f00 */
[----:B------:R-:W-:Y:S01]  /*164e0*/  IMAD.MOV.U32 R132, RZ, RZ, R0 ;  /* 0x000000ffff847224 */ /* 0x000fe200078e0000 */
[----:B------:R-:W-:Y:S01]  /*164f0*/  MOV R3, 0x181f ;  /* 0x0000181f00037802 */ /* 0x000fe20000000f00 */
[----:B------:R-:W-:Y:S02]  /*16500*/  IMAD.MOV.U32 R0, RZ, RZ, R184 ;  /* 0x000000ffff007224 */ /* 0x000fe400078e00b8 */
[----:B------:R2:W-:Y:S02]  /*16510*/  STL [R1+0x10], R2 ;  /* 0x0000100201007387 */ /* 0x0005e40000100800 */
[----:B--2---:R-:W-:Y:S02]  /*16520*/  MOV R2, 0x16540 ;  /* 0x0001654000027802 */ /* 0x004fe40000000f00 */
[----:B-1---5:R-:W-:Y:S05]  /*16530*/  CALL.REL.NOINC `($__internal_97_$__cuda_sm70_shflsync_idx_p) ;  /* 0x0000106000007944 */ /* 0x022fea0003c00000 */
[----:B-1---5:R-:W-:-:S05]  /*16540*/  BRA `(.L_x_6002) ;  /* 0xffff386000007947 */ /* 0x022fca000383ffff */
.L_x_5964:
[----:B------:R-:W-:Y:S01]  /*16550*/  MOV R3, 0x1c1f ;  /* 0x00001c1f00037802 */ /* 0x000fe20000000f00 */
[----:B------:R1:W-:Y:S01]  /*16560*/  STL [R1+0x10], RZ ;  /* 0x000010ff01007387 */ /* 0x0003e20000100800 */
[----:B------:R-:W-:Y:S01]  /*16570*/  MOV R2, 0x165a0 ;  /* 0x000165a000027802 */ /* 0x000fe20000000f00 */
[----:B------:R-:W-:Y:S02]  /*16580*/  IMAD.MOV.U32 R0, RZ, RZ, R132 ;  /* 0x000000ffff007224 */ /* 0x000fe400078e0084 */
[----:B-1----:R-:W-:Y:S05]  /*16590*/  CALL.REL.NOINC `($__internal_97_$__cuda_sm70_shflsync_idx_p) ;  /* 0x0000100000007944 */ /* 0x002fea0003c00000 */
[----:B-1---5:R-:W-:-:S05]  /*165a0*/  BRA `(.L_x_6003) ;  /* 0xffff3ac000007947 */ /* 0x022fca000383ffff */
.L_x_5965:
[----:B------:R-:W-:Y:S01]  /*165b0*/  MOV R2, 0x1 ;  /* 0x0000000100027802 */ /* 0x000fe20000000f00 */
[----:B------:R-:W-:Y:S02]  /*165c0*/  IMAD.MOV.U32 R0, RZ, RZ, R132 ;  /* 0x000000ffff007224 */ /* 0x000fe400078e0084 */
[----:B------:R-:W-:Y:S02]  /*165d0*/  IMAD.MOV.U32 R3, RZ, RZ, 0x1c1f ;  /* 0x00001c1fff037424 */ /* 0x000fe400078e00ff */
[----:B------:R2:W-:Y:S02]  /*165e0*/  STL [R1+0x10], R2 ;  /* 0x0000100201007387 */ /* 0x0005e40000100800 */
[----:B--2---:R-:W-:Y:S02]  /*165f0*/  MOV R2, 0x16610 ;  /* 0x0001661000027802 */ /* 0x004fe40000000f00 */
[----:B-1----:R-:W-:Y:S05]  /*16600*/  CALL.REL.NOINC `($__internal_97_$__cuda_sm70_shflsync_idx_p) ;  /* 0x00000f9000007944 */ /* 0x002fea0003c00000 */
        /* <DEDUP_REMOVED lines=99> */
[----:B-1----:R-:W-:Y:S05]  /*16c40*/  CALL.REL.NOINC `($__internal_96_$__cuda_sm70_shflsync_bfly_p) ;  /* 0x000008f000007944 */ /* 0x002fea0003c00000 */
[----:B------:R-:W-:Y:S01]  /*16c50*/  FMNMX.FTZ R132, R132, R0, !PT ;  /* 0x0000000084847209 */ /* 0x000fe20007810000 */
[----:B------:R-:W-:Y:S01]  /*16c60*/  IMAD.MOV.U32 R0, RZ, RZ, 0x1 ;  /* 0x00000001ff007424 */ /* 0x000fe200078e00ff */
[----:B------:R-:W-:Y:S02]  /*16c70*/  MOV R2, 0x16c90 ;  /* 0x00016c9000027802 */ /* 0x000fe40000000f00 */
        /* <DEDUP_REMOVED lines=8> */
[----:B------:R-:W-:Y:S02]  /*16d00*/  MOV R2, 0x16d20 ;  /* 0x00016d2000027802 */ /* 0x000fe40000000f00 */
[----:B------:R-:W-:Y:S05]  /*16d10*/  CALL.REL.NOINC `($__internal_96_$__cuda_sm70_shflsync_bfly_p) ;  /* 0x0000082000007944 */ /* 0x000fea0003c00000 */
[----:B------:R-:W-:-:S05]  /*16d20*/  BRA `(.L_x_6004) ;  /* 0xffff3cf000007947 */ /* 0x000fca000383ffff */
.L_x_5968:
[----:B-1----:R-:W-:Y:S01]  /*16d30*/  MOV R3, 0x181f ;  /* 0x0000181f00037802 */ /* 0x002fe20000000f00 */
[----:B------:R1:W-:Y:S01]  /*16d40*/  STL [R1+0x10], RZ ;  /* 0x000010ff01007387 */ /* 0x0003e20000100800 */
[----:B------:R-:W-:Y:S01]  /*16d50*/  MOV R2, 0x16d80 ;  /* 0x00016d8000027802 */ /* 0x000fe20000000f00 */
[----:B------:R-:W-:Y:S02]  /*16d60*/  IMAD.MOV.U32 R0, RZ, RZ, R6 ;  /* 0x000000ffff007224 */ /* 0x000fe400078e0006 */
[----:B-1----:R-:W-:Y:S05]  /*16d70*/  CALL.REL.NOINC `($__internal_97_$__cuda_sm70_shflsync_idx_p) ;  /* 0x0000082000007944 */ /* 0x002fea0003c00000 */
[----:B-1---5:R-:W-:-:S05]  /*16d80*/  BRA `(.L_x_6005) ;  /* 0xffff679000007947 */ /* 0x022fca000383ffff */
.L_x_5971:
[----:B------:R-:W-:Y:S01]  /*16d90*/  MOV R3, 0x181f ;  /* 0x0000181f00037802 */ /* 0x000fe20000000f00 */
[----:B------:R1:W-:Y:S01]  /*16da0*/  STL [R1+0x10], RZ ;  /* 0x000010ff01007387 */ /* 0x0003e20000100800 */
[----:B------:R-:W-:Y:S01]  /*16db0*/  MOV R2, 0x16de0 ;  /* 0x00016de000027802 */ /* 0x000fe20000000f00 */
[----:B------:R-:W-:Y:S02]  /*16dc0*/  IMAD.MOV.U32 R0, RZ, RZ, R133 ;  /* 0x000000ffff007224 */ /* 0x000fe400078e0085 */
[----:B-1----:R-:W-:Y:S05]  /*16dd0*/  CALL.REL.NOINC `($__internal_97_$__cuda_sm70_shflsync_idx_p) ;  /* 0x000007c000007944 */ /* 0x002fea0003c00000 */
[----:B------:R-:W-:Y:S01]  /*16de0*/  MOV R132, R0 ;  /* 0x0000000000847202 */ /* 0x000fe20000000f00 */
[----:B-1---5:R-:W-:-:S05]  /*16df0*/  BRA `(.L_x_6006) ;  /* 0xffff81c000007947 */ /* 0x022fca000383ffff */
.L_x_5972:
[----:B------:R-:W-:Y:S01]  /*16e00*/  MOV R3, 0x181f ;  /* 0x0000181f00037802 */ /* 0x000fe20000000f00 */
[----:B------:R3:W-:Y:S01]  /*16e10*/  STL [R1+0x10], RZ ;  /* 0x000010ff01007387 */ /* 0x0007e20000100800 */
[----:B------:R-:W-:Y:S01]  /*16e20*/  MOV R2, 0x16e50 ;  /* 0x00016e5000027802 */ /* 0x000fe20000000f00 */
[----:B------:R-:W-:Y:S02]  /*16e30*/  IMAD.MOV.U32 R0, RZ, RZ, R184 ;  /* 0x000000ffff007224 */ /* 0x000fe400078e00b8 */
[----:B-123--:R-:W-:Y:S05]  /*16e40*/  CALL.REL.NOINC `($__internal_97_$__cuda_sm70_shflsync_idx_p) ;  /* 0x0000075000007944 */ /* 0x00efea0003c00000 */
[----:B------:R-:W-:Y:S04]  /*16e50*/  IADD3 R2, -R252, 0x10, RZ ;  /* 0x00000010fc027810 */ /* 0x000fe80007ffe1ff */
        /* <DEDUP_REMOVED lines=23> */
[----:B-1-3-5:R-:W-:Y:S05]  /*16fd0*/  CALL.REL.NOINC `($__internal_97_$__cuda_sm70_shflsync_idx_p) ;  /* 0x000005c000007944 */ /* 0x02afea0003c00000 */
[----:B------:R-:W-:Y:S01]  /*16fe0*/  MOV R2, 0x1 ;  /* 0x0000000100027802 */ /* 0x000fe20000000f00 */
[----:B------:R-:W-:Y:S01]  /*16ff0*/  IMAD.MOV.U32 R132, RZ, RZ, R0 ;  /* 0x000000ffff847224 */ /* 0x000fe200078e0000 */
[----:B------:R-:W-:Y:S01]  /*17000*/  MOV R3, 0x181f ;  /* 0x0000181f00037802 */ /* 0x000fe20000000f00 */
[----:B------:R-:W-:Y:S02]  /*17010*/  IMAD.MOV.U32 R0, RZ, RZ, R184 ;  /* 0x000000ffff007224 */ /* 0x000fe400078e00b8 */
[----:B------:R2:W-:Y:S02]  /*17020*/  STL [R1+0x10], R2 ;  /* 0x0000100201007387 */ /* 0x0005e40000100800 */
[----:B--2---:R-:W-:Y:S02]  /*17030*/  MOV R2, 0x17050 ;  /* 0x0001705000027802 */ /* 0x004fe40000000f00 */
[----:B-1---5:R-:W-:Y:S05]  /*17040*/  CALL.REL.NOINC `($__internal_97_$__cuda_sm70_shflsync_idx_p) ;  /* 0x0000055000007944 */ /* 0x022fea0003c00000 */
        /* <DEDUP_REMOVED lines=33> */
.L_x_5973:
[----:B------:R-:W-:Y:S02]  /*17260*/  MOV R0, 0x2 ;  /* 0x0000000200007802 */ /* 0x000fe40000000f00 */
        /* <DEDUP_REMOVED lines=16> */
.L_x_5975:
[----:B------:R1:W5:Y:S01]  /*17370*/  LDL R132, [R1+0x14] ;  /* 0x0000140001847983 */ /* 0x0003620000100800 */
[----:B------:R-:W-:-:S02]  /*17380*/  MOV R0, 0x2 ;  /* 0x0000000200007802 */ /* 0x000fc40000000f00 */
[----:B------:R-:W-:Y:S02]  /*17390*/  MOV R2, 0x173b0 ;  /* 0x000173b000027802 */ /* 0x000fe40000000f00 */
[----:B-1---5:R-:W-:Y:S05]  /*173a0*/  CALL.REL.NOINC `($__internal_96_$__cuda_sm70_shflsync_bfly_p) ;  /* 0x0000019000007944 */ /* 0x022fea0003c00000 */
[----:B------:R-:W-:Y:S01]  /*173b0*/  MOV R4, R0 ;  /* 0x0000000000047202 */ /* 0x000fe20000000f00 */
[----:B------:R-:W-:Y:S05]  /*173c0*/  BRA `(.L_x_6009) ;  /* 0xffffa9e000007947 */ /* 0x000fea000383ffff */
.L_x_5976:
[----:B------:R-:W-:Y:S01]  /*173d0*/  IMAD.MOV.U32 R132, RZ, RZ, R4 ;  /* 0x000000ffff847224 */ /* 0x000fe200078e0004 */
[----:B------:R-:W-:Y:S02]  /*173e0*/  MOV R0, 0x1 ;  /* 0x0000000100007802 */ /* 0x000fe40000000f00 */
[----:B------:R-:W-:Y:S02]  /*173f0*/  MOV R2, 0x17410 ;  /* 0x0001741000027802 */ /* 0x000fe40000000f00 */
[----:B------:R-:W-:Y:S05]  /*17400*/  CALL.REL.NOINC `($__internal_96_$__cuda_sm70_shflsync_bfly_p) ;  /* 0x0000013000007944 */ /* 0x000fea0003c00000 */
[----:B------:R1:W5:Y:S01]  /*17410*/  LDL R132, [R1+0x24] ;  /* 0x0000240001847983 */ /* 0x0003620000100800 */
[----:B------:R-:W-:Y:S01]  /*17420*/  FADD.FTZ R4, R4, R0 ;  /* 0x0000000004047221 */ /* 0x000fe20000010000 */
[----:B------:R-:W-:Y:S02]  /*17430*/  MOV R0, 0x2 ;  /* 0x0000000200007802 */ /* 0x000fe40000000f00 */
[----:B------:R-:W-:Y:S02]  /*17440*/  MOV R2, 0x17460 ;  /* 0x0001746000027802 */ /* 0x000fe40000000f00 */
[----:B-1---5:R-:W-:Y:S05]  /*17450*/  CALL.REL.NOINC `($__internal_96_$__cuda_sm70_shflsync_bfly_p) ;  /* 0x000000e000007944 */ /* 0x022fea0003c00000 */
[----:B------:R-:W2:Y:S02]  /*17460*/  LDL.LU R2, [R1+0x24] ;  /* 0x0000240001027983 */ /* 0x000ea40000300800 */
[----:B--2---:R-:W-:Y:S01]  /*17470*/  FADD.FTZ R5, R2, R0 ;  /* 0x0000000002057221 */ /* 0x004fe20000010000 */
[----:B------:R-:W-:-:S02]  /*17480*/  MOV R0, 0x1 ;  /* 0x0000000100007802 */ /* 0x000fc40000000f00 */
[----:B------:R-:W-:Y:S02]  /*17490*/  MOV R2, 0x174c0 ;  /* 0x000174c000027802 */ /* 0x000fe40000000f00 */
[----:B------:R-:W-:Y:S02]  /*174a0*/  MOV R132, R5 ;  /* 0x0000000500847202 */ /* 0x000fe40000000f00 */
[----:B------:R-:W-:Y:S05]  /*174b0*/  CALL.REL.NOINC `($__internal_96_$__cuda_sm70_shflsync_bfly_p) ;  /* 0x0000008000007944 */ /* 0x000fea0003c00000 */
[----:B------:R-:W-:Y:S01]  /*174c0*/  MOV R3, R0 ;  /* 0x0000000000037202 */ /* 0x000fe20000000f00 */
[----:B------:R-:W-:Y:S05]  /*174d0*/  BRA `(.L_x_6010) ;  /* 0xffffa96000007947 */ /* 0x000fea000383ffff */
.L_x_5986:
[----:B------:R3:W-:Y:S01]  /*174e0*/  STL [R1+0x10], RZ ;  /* 0x000010ff01007387 */ /* 0x0007e20000100800 */
[----:B-1----:R-:W-:Y:S01]  /*174f0*/  IMAD.MOV.U32 R0, RZ, RZ, R14 ;  /* 0x000000ffff007224 */ /* 0x002fe200078e000e */
[----:B----4-:R-:W-:Y:S02]  /*17500*/  MOV R3, 0x1f ;  /* 0x0000001f00037802 */ /* 0x010fe40000000f00 */
[----:B--2---:R-:W-:Y:S02]  /*17510*/  MOV R2, 0x17530 ;  /* 0x0001753000027802 */ /* 0x004fe40000000f00 */
[----:B---3-5:R-:W-:Y:S05]  /*17520*/  CALL.REL.NOINC `($__internal_97_$__cuda_sm70_shflsync_idx_p) ;  /* 0x0000007000007944 */ /* 0x028fea0003c00000 */
[----:B-1---5:R-:W-:Y:S05]  /*17530*/  BRA `(.L_x_6011) ;  /* 0xffffd25000007947 */ /* 0x022fea000383ffff */
        .weak           $__internal_96_$__cuda_sm70_shflsync_bfly_p
        .type           $__internal_96_$__cuda_sm70_shflsync_bfly_p,@function
        .size           $__internal_96_$__cuda_sm70_shflsync_bfly_p,($__internal_97_$__cuda_sm70_shflsync_idx_p - $__internal_96_$__cuda_sm70_shflsync_bfly_p)
$__internal_96_$__cuda_sm70_shflsync_bfly_p:
[----:B------:R-:W-:Y:S02]  /*17540*/  MOV R185, 0xffffffff ;  /* 0xffffffff00b97802 */ /* 0x000fe40000000f00 */
[----:B------:R-:W-:Y:S02]  /*17550*/  MOV R3, 0x1f ;  /* 0x0000001f00037802 */ /* 0x000fe40000000f00 */
[----:B------:R-:W-:Y:S04]  /*17560*/  WARPSYNC R185 ;  /* 0x000000b900007348 */ /* 0x000fe80003800000 */
[----:B------:R1:W2:Y:S02]  /*17570*/  SHFL.BFLY PT, R0, R132, R0, R3 ;  /* 0x0c00000084007389 */ /* 0x0002a400000e0003 */
[----:B-1----:R-:W-:-:S04]  /*17580*/  MOV R3, 0x0 ;  /* 0x0000000000037802 */ /* 0x002fc80000000f00 */
[----:B--2---:R-:W-:Y:S05]  /*17590*/  RET.REL.NODEC R2 `(_ZN7cutlass13device_kernelIN5flash19enable_sm80_to_sm89INS1_16FlashAttnFwdSm80INS1_25CollectiveMainloopFwdSm80ILi8ELi1ELb0EN4cute5tupleIJNS5_1CILi128EEENS7_ILi96EEENS7_ILi256EEEEEELi256ENS_10bfloat16_tEfNS_4arch4Sm80ELb1ELb0ELb0ELb0ELb1ELb0ELb1ELb1EEENS1_21CollectiveEpilogueFwdINS6_IJS8_SA_S9_EEENS6_IJNS7_ILi1EEESI_SI_EEESC_SE_Li256ELb0ELb1ELb1ELb0EEENS1_30DynamicPersistentTileSchedulerILi256ELi256ELb1ELb1ELb0EEEEEEEEEvNT_6ParamsE) ;  /* 0xfffe8a6002007950 */ /* 0x004fea0003c3ffff */
        .weak           $__internal_97_$__cuda_sm70_shflsync_idx_p
        .type           $__internal_97_$__cuda_sm70_shflsync_idx_p,@function
        .size           $__internal_97_$__cuda_sm70_shflsync_idx_p,(.L_x_6617 - $__internal_97_$__cuda_sm70_shflsync_idx_p)
$__internal_97_$__cuda_sm70_shflsync_idx_p:
        /* <DEDUP_REMOVED lines=9> */
[----:B--2---:R-:W-:Y:S05]  /*17630*/  RET.REL.NODEC R2 `(_ZN7cutlass13device_kernelIN5flash19enable_sm80_to_sm89INS1_16FlashAttnFwdSm80INS1_25CollectiveMainloopFwdSm80ILi8ELi1ELb0EN4cute5tupleIJNS5_1CILi128EEENS7_ILi96EEENS7_ILi256EEEEEELi256ENS_10bfloat16_tEfNS_4arch4Sm80ELb1ELb0ELb0ELb0ELb1ELb0ELb1ELb1EEENS1_21CollectiveEpilogueFwdINS6_IJS8_SA_S9_EEENS6_IJNS7_ILi1EEESI_SI_EEESC_SE_Li256ELb0ELb1ELb1ELb0EEENS1_30DynamicPersistentTileSchedulerILi256ELi256ELb1ELb1ELb0EEEEEEEEEvNT_6ParamsE) ;  /* 0xfffe89c002007950 */ /* 0x004fea0003c3ffff */
.L_x_6012:
        /* <DEDUP_REMOVED lines=12> */
.L_x_6617:


//--------------------- .text._ZN7cutlass13device_kernelIN5flash19enable_sm80_to_sm89INS1_16FlashAttnFwdSm80INS1_25CollectiveMainloopFwdSm80ILi8ELi1ELb0EN4cute5tupleIJNS5_1CILi128EEENS7_ILi64EEENS7_ILi256EEEEEELi256ENS_10bfloat16_tEfNS_4arch4Sm80ELb1ELb0ELb0ELb1ELb1ELb0ELb1ELb1EEENS1_21CollectiveEpilogueFwdINS6_IJS8_SA_S9_EEENS6_IJNS7_ILi1EEESI_SI_EEESC_SE_Li256ELb1ELb1ELb1ELb0EEENS1_36VarlenDynamicPersistentTileSchedulerILi128ELi64ELi256ELi256ELb1ELb1ELb0ELb1ELb1ELb1EEEEEEEEEvNT_6ParamsE --------------------------
	.section	.text._ZN7cutlass13device_kernelIN5flash19enable_sm80_to_sm89INS1_16FlashAttnFwdSm80INS1_25CollectiveMainloopFwdSm80ILi8ELi1ELb0EN4cute5tupleIJNS5_1CILi128EEENS7_ILi64EEENS7_ILi256EEEEEELi256ENS_10bfloat16_tEfNS_4arch4Sm80ELb1ELb0ELb0ELb1ELb1ELb0ELb1ELb1EEENS1_21CollectiveEpilogueFwdINS6_IJS8_SA_S9_EEENS6_IJNS7_ILi1EEESI_SI_EEESC_SE_Li256ELb1ELb1ELb1ELb0EEENS1_36VarlenDynamicPersistentTileSchedulerILi128ELi64ELi256ELi256ELb1ELb1ELb0ELb1ELb1ELb1EEEEEEEEEvNT_6ParamsE,"ax",@progbits
	.sectioninfo	@"SHI_REGISTERS=255"
	.align	128
.text._ZN7cutlass13device_kernelIN5flash19enable_sm80_to_sm89INS1_16FlashAttnFwdSm80INS1_25CollectiveMainloopFwdSm80ILi8ELi1ELb0EN4cute5tupleIJNS5_1CILi128EEENS7_ILi64EEENS7_ILi256EEEEEELi256ENS_10bfloat16_tEfNS_4arch4Sm80ELb1ELb0ELb0ELb1ELb1ELb0ELb1ELb1EEENS1_21CollectiveEpilogueFwdINS6_IJS8_SA_S9_EEENS6_IJNS7_ILi1EEESI_SI_EEESC_SE_Li256ELb1ELb1ELb1ELb0EEENS1_36VarlenDynamicPersistentTileSchedulerILi128ELi64ELi256ELi256ELb1ELb1ELb0ELb1ELb1ELb1EEEEEEEEEvNT_6ParamsE:
        .type           _ZN7cutlass13device_kernelIN5flash19enable_sm80_to_sm89INS1_16FlashAttnFwdSm80INS1_25CollectiveMainloopFwdSm80ILi8ELi1ELb0EN4cute5tupleIJNS5_1CILi128EEENS7_ILi64EEENS7_ILi256EEEEEELi256ENS_10bfloat16_tEfNS_4arch4Sm80ELb1ELb0ELb0ELb1ELb1ELb0ELb1ELb1EEENS1_21CollectiveEpilogueFwdINS6_IJS8_SA_S9_EEENS6_IJNS7_ILi1EEESI_SI_EEESC_SE_Li256ELb1ELb1ELb1ELb0EEENS1_36VarlenDynamicPersistentTileSchedulerILi128ELi64ELi256ELi256ELb1ELb1ELb0ELb1ELb1ELb1EEEEEEEEEvNT_6ParamsE,@function
        .size           _ZN7cutlass13device_kernelIN5flash19enable_sm80_to_sm89INS1_16FlashAttnFwdSm80INS1_25CollectiveMainloopFwdSm80ILi8ELi1ELb0EN4cute5tupleIJNS5_1CILi128EEENS7_ILi64EEENS7_ILi256EEEEEELi256ENS_10bfloat16_tEfNS_4arch4Sm80ELb1ELb0ELb0ELb1ELb1ELb0ELb1ELb1EEENS1_21CollectiveEpilogueFwdINS6_IJS8_SA_S9_EEENS6_IJNS7_ILi1EEESI_SI_EEESC_SE_Li256ELb1ELb1ELb1ELb0EEENS1_36VarlenDynamicPersistentTileSchedulerILi128ELi64ELi256ELi256ELb1ELb1ELb0ELb1ELb1ELb1EEEEEEEEEvNT_6ParamsE,(.L_x_6620 - _ZN7cutlass13device_kernelIN5flash19enable_sm80_to_sm89INS1_16FlashAttnFwdSm80INS1_25CollectiveMainloopFwdSm80ILi8ELi1ELb0EN4cute5tupleIJNS5_1CILi128EEENS7_ILi64EEENS7_ILi256EEEEEELi256ENS_10bfloat16_tEfNS_4arch4Sm80ELb1ELb0ELb0ELb1ELb1ELb0ELb1ELb1EEENS1_21CollectiveEpilogueFwdINS6_IJS8_SA_S9_EEENS6_IJNS7_ILi1EEESI_SI_EEESC_SE_Li256ELb1ELb1ELb1ELb0EEENS1_36VarlenDynamicPersistentTileSchedulerILi128ELi64ELi256ELi256ELb1ELb1ELb0ELb1ELb1ELb1EEEEEEEEEvNT_6ParamsE)
        .other          _ZN7cutlass13device_kernelIN5flash19enable_sm80_to_sm89INS1_16FlashAttnFwdSm80INS1_25CollectiveMainloopFwdSm80ILi8ELi1ELb0EN4cute5tupleIJNS5_1CILi128EEENS7_ILi64EEENS7_ILi256EEEEEELi256ENS_10bfloat16_tEfNS_4arch4Sm80ELb1ELb0ELb0ELb1ELb1ELb0ELb1ELb1EEENS1_21CollectiveEpilogueFwdINS6_IJS8_SA_S9_EEENS6_IJNS7_ILi1EEESI_SI_EEESC_SE_Li256ELb1ELb1ELb1ELb0EEENS1_36VarlenDynamicPersistentTileSchedulerILi128ELi64ELi256ELi256ELb1ELb1ELb0ELb1ELb1ELb1EEEEEEEEEvNT_6ParamsE,@"STO_CUDA_ENTRY STV_DEFAULT"
_ZN7cutlass13device_kernelIN5flash19enable_sm80_to_sm89INS1_16FlashAttnFwdSm80INS1_25CollectiveMainloopFwdSm80ILi8ELi1ELb0EN4cute5tupleIJNS5_1CILi128EEENS7_ILi64EEENS7_ILi256EEEEEELi256ENS_10bfloat16_tEfNS_4arch4Sm80ELb1ELb0ELb0ELb1ELb1ELb0ELb1ELb1EEENS1_21CollectiveEpilogueFwdINS6_IJS8_SA_S9_EEENS6_IJNS7_ILi1EEESI_SI_EEESC_SE_Li256ELb1ELb1ELb1ELb0EEENS1_36VarlenDynamicPersistentTileSchedulerILi128ELi64ELi256ELi256ELb1ELb1ELb0ELb1ELb1ELb1EEEEEEEEEvNT_6ParamsE:
        /* <DEDUP_REMOVED lines=52> */
.L_x_6018:
        /* <DEDUP_REMOVED lines=16> */
.L_x_6135:
        /* <DEDUP_REMOVED lines=16> */
.L_x_6136:
[----:B---3--:R-:W-:-:S05]  /*0540*/  IMAD R0, R0, c[0x0][0x538], RZ ;  /* 0x00014e0000007a24 */ /* 0x008fca00078e02ff */
[----:B------:R-:W-:-:S04]  /*0550*/  IADD3 R6, R0, R6, RZ ;  /* 0x0000000600067210 */ /* 0x000fc80007ffe0ff */
[----:B------:R-:W-:-:S13]  /*0560*/  ISETP.GT.AND P0, PT, R6, UR4, PT ;  /* 0x0000000406007c0c */ /* 0x000fda000bf04270 */
[----:B-12---:R-:W-:Y:S05]  /*0570*/  @!P0 BRA `(.L_x_6018) ;  /* 0xfffffdc000008947 */ /* 0x006fea000383ffff */
.L_x_6014:
[----:B------:R-:W-:-:S05]  /*0580*/  IADD3 R10, -R0, R6, RZ ;  /* 0x00000006000a7210 */ /* 0x000fca0007ffe1ff */
[----:B------:R-:W-:-:S05]  /*0590*/  IMAD R0, R4, c[0x0][0x538], R10 ;  /* 0x00014e0004007a24 */ /* 0x000fca00078e020a */
[----:B------:R-:W-:Y:S01]  /*05a0*/  ISETP.GT.AND P0, PT, R0, UR4, PT ;  /* 0x0000000400007c0c */ /* 0x000fe2000bf04270 */
[----:B------:R-:W-:-:S12]  /*05b0*/  BRA.DIV ~URZ, `(.L_x_6019) ;  /* 0x000138c27f007947 */ /* 0x000fd8000b800000 */
[----:B------:R-:W-:-:S04]  /*05c0*/  VOTE.ANY R6, PT, !P0 ;  /* 0x0000000000067806 */ /* 0x000fc800040e0100 */
.L_x_6137:
[----:B------:R-:W1:Y:S02]  /*05d0*/  POPC R0, R6 ;  /* 0x0000000600007309 */ /* 0x000e640000000000 */
[----:B-12---:R-:W-:Y:S01]  /*05e0*/  IADD3 R243, R0, R7, RZ ;  /* 0x0000000700f37210 */ /* 0x006fe20007ffe0ff */
[----:B------:R-:W-:Y:S05]  /*05f0*/  BRA.DIV ~URZ, `(.L_x_6020) ;  /* 0x000138d27f007947 */ /* 0x000fea000b800000 */
[----:B------:R1:W2:Y:S01]  /*0600*/  SHFL.IDX PT, R12, R9, R0, 0x1f ;  /* 0x00001f00090c7589 */ /* 0x0002a200000e0000 */
[----:B------:R-:W-:-:S03]  /*0610*/  MOV R5, RZ ;  /* 0x000000ff00057202 */ /* 0x000fc60000000f00 */
[----:B------:R1:W3:Y:S04]  /*0620*/  SHFL.IDX PT, R9, R8, R0, 0x1f ;  /* 0x00001f0008097589 */ /* 0x0002e800000e0000 */
.L_x_6138:
[----:B------:R-:W-:Y:S01]  /*0630*/  ISETP.NE.AND P0, PT, R6, RZ, PT ;  /* 0x000000ff0600720c */ /* 0x000fe20003f05270 */
[----:B------:R-:W-:-:S12]  /*0640*/  BSSY B0, `(.L_x_6021) ;  /* 0x0000005000007945 */ /* 0x000fd80003800000 */
[----:B------:R-:W-:Y:S05]  /*0650*/  @!P0 BRA `(.L_x_6022) ;  /* 0x0000003000008947 */ /* 0x000fea0003800000 */
[----:B-1----:R-:W-:Y:S01]  /*0660*/  IADD3 R0, R0, -0x1, RZ ;  /* 0xffffffff00007810 */ /* 0x002fe20007ffe0ff */
[----:B------:R-:W-:Y:S05]  /*0670*/  BRA.DIV ~URZ, `(.L_x_6023) ;  /* 0x000139327f007947 */ /* 0x000fea000b800000 */
[----:B------:R1:W4:Y:S02]  /*0680*/  SHFL.IDX PT, R5, R4, R0, 0x1f ;  /* 0x00001f0004057589 */ /* 0x00032400000e0000 */
.L_x_6022:
[----:B------:R-:W-:Y:S05]  /*0690*/  BSYNC B0 ;  /* 0x0000000000007941 */ /* 0x000fea0003800000 */
.L_x_6021:
        /* <DEDUP_REMOVED lines=67> */
.L_x_6025:
        /* <DEDUP_REMOVED lines=68> */
.L_x_6026:
[----:B------:R-:W-:Y:S05]  /*0f10*/  BSYNC B0 ;  /* 0x0000000000007941 */ /* 0x000fea0003800000 */
.L_x_6024:
[----:B------:R-:W-:-:S04]  /*0f20*/  LOP3.LUT R0, RZ, R0, RZ, 0x33, !PT ;  /* 0x00000000ff007212 */ /* 0x000fc800078e33ff */
[----:B------:R-:W-:Y:S01]  /*0f30*/  IADD3 R241, R0, R12, RZ ;  /* 0x0000000c00f17210 */ /* 0x000fe20007ffe0ff */
[----:B------:R-:W-:Y:S05]  /*0f40*/  BRA `(.L_x_6027) ;  /* 0x0000004000007947 */ /* 0x000fea0003800000 */
.L_x_6015:
[----:B--2---:R-:W-:Y:S01]  /*0f50*/  IMAD.MOV.U32 R241, RZ, RZ, RZ ;  /* 0x000000fffff17224 */ /* 0x004fe200078e00ff */
[----:B------:R-:W-:Y:S01]  /*0f60*/  MOV R242, RZ ;  /* 0x000000ff00f27202 */ /* 0x000fe20000000f00 */
[----:B------:R-:W-:Y:S01]  /*0f70*/  IMAD.U32 R240, RZ, RZ, UR4 ;  /* 0x00000004fff07e24 */ /* 0x000fe2000f8e00ff */
[----:B------:R-:W-:Y:S02]  /*0f80*/  MOV R243, c[0x0][0x53c] ;  /* 0x00014f0000f37a02 */ /* 0x000fe40000000f00 */
.L_x_6027:
[----:B------:R-:W-:Y:S01]  /*0f90*/  ISETP.NE.AND P0, PT, R13, RZ, PT ;  /* 0x000000ff0d00720c */ /* 0x000fe20003f05270 */
[----:B------:R-:W-:-:S12]  /*0fa0*/  WARPSYNC 0xffffffff ;  /* 0xffffffff00007948 */ /* 0x000fd80003800000 */
[----:B------:R1:W-:Y:S04]  /*0fb0*/  @!P0 STS.128 [0x20100], R240 ;  /* 0x020100f0ff008388 */ /* 0x0003e80000000c00 */
[----:B------:R-:W-:Y:S06]  /*0fc0*/  BAR.ARV 0x5, 0x100 ;  /* 0x0144000000007b1d */ /* 0x000fec0000002000 */
.L_x_6013:
        /* <DEDUP_REMOVED lines=189> */
.L_x_6134:
        /* <DEDUP_REMOVED lines=32> */
.L_x_6028:
[----:B------:R-:W-:-:S04]  /*1da0*/  ISETP.NE.U32.AND P1, PT, RZ, c[0x0][0x368], PT ;  /* 0x0000da00ff007a0c */ /* 0x000fc80003f25070 */
[----:B------:R-:W-:-:S13]  /*1db0*/  ISETP.NE.AND.EX P1, PT, RZ, c[0x0][0x36c], PT, P1 ;  /* 0x0000db00ff007a0c */ /* 0x000fda0003f25310 */
[----:B------:R-:W-:Y:S05]  /*1dc0*/  @!P1 BRA `(.L_x_6029) ;  /* 0x0000004000009947 */ /* 0x000fea0003800000 */
[----:B-1----:R-:W-:-:S04]  /*1dd0*/  IADD3 R2, P1, R252, c[0x0][0x368], RZ ;  /* 0x0000da00fc027a10 */ /* 0x002fc80007f3e0ff */
[----:B------:R-:W-:-:S05]  /*1de0*/  IADD3.X R3, R13, c[0x0][0x36c], RZ, P1, !PT ;  /* 0x0000db000d037a10 */ /* 0x000fca0000ffe4ff */
[----:B------:R1:W5:Y:S01]  /*1df0*/  LDG.E R0, [R2.64] ;  /* 0x0000000602007981 */ /* 0x000362000c1e1900 */
[----:B------:R-:W-:Y:S05]  /*1e00*/  BRA `(.L_x_6030) ;  /* 0x0000008000007947 */ /* 0x000fea0003800000 */
.L_x_6029:
        /* <DEDUP_REMOVED lines=8> */
.L_x_6030:
        /* <DEDUP_REMOVED lines=59> */
.L_x_6032:
[----:B------:R-:W-:Y:S05]  /*2240*/  BSYNC B0 ;  /* 0x0000000000007941 */ /* 0x000fea0003800000 */
.L_x_6031:
        /* <DEDUP_REMOVED lines=77> */
[----:B------:R-:W-:Y:S01]  /*2720*/  IMAD.IADD R5, R227, 0x1, R239 ;  /* 0x00000001e3057824 */ /* 0x000fe200078e02ef */
        /* <DEDUP_REMOVED lines=34> */
[----:B------:R-:W-:Y:S01]  /*2950*/  LEA.HI.X R5, R2, c[0x0][0x164], R0, 0x1, P0 ;  /* 0x0000590002057a11 */ /* 0x000fe200000f0c00 */
[----:B------:R-:W-:Y:S01]  /*2960*/  @!P1 IMAD.MOV.U32 R15, RZ, RZ, R251 ;  /* 0x000000ffff0f9224 */ /* 0x000fe200078e00fb */
[----:B------:R-:W-:Y:S05]  /*2970*/  BRA.DIV ~URZ, `(.L_x_6034) ;  /* 0x000116a27f007947 */ /* 0x000fea000b800000 */
[----:B------:R1:W2:Y:S02]  /*2980*/  SHFL.IDX PT, R4, R5, RZ, 0x181f ;  /* 0x00181fff05047589 */ /* 0x0002a400000e0000 */
.L_x_6139:
[----:B------:R-:W-:Y:S05]  /*2990*/  BRA.DIV ~URZ, `(.L_x_6035) ;  /* 0x000116f27f007947 */ /* 0x000fea000b800000 */
[----:B------:R3:W4:Y:S02]  /*29a0*/  SHFL.IDX PT, R0, R14, RZ, 0x181f ;  /* 0x00181fff0e007589 */ /* 0x00072400000e0000 */
.L_x_6140:
[----:B------:R-:W-:Y:S01]  /*29b0*/  IMAD R13, R214, c[0x0][0x2c4], RZ ;  /* 0x0000b100d60d7a24 */ /* 0x000fe200078e02ff */
[----:B------:R-:W-:Y:S01]  /*29c0*/  IADD3 R12, R249, R239, RZ ;  /* 0x000000eff90c7210 */ /* 0x000fe20007ffe0ff */
[----:B------:R-:W-:Y:S03]  /*29d0*/  BSSY B0, `(.L_x_6036) ;  /* 0x0000016000007945 */ /* 0x000fe60003800000 */
[----:B------:R-:W-:-:S13]  /*29e0*/  ISETP.GE.AND P0, PT, R12, R13, PT ;  /* 0x0000000d0c00720c */ /* 0x000fda0003f06270 */
[----:B------:R-:W-:Y:S05]  /*29f0*/  @P0 BRA `(.L_x_6037) ;  /* 0x0000013000000947 */ /* 0x000fea0003800000 */
[----:B------:R-:W-:Y:S02]  /*2a00*/  SHF.R.S32.HI R2, RZ, 0x1f, R218 ;  /* 0x0000001fff027819 */ /* 0x000fe400000114da */
[CC--:B----4-:R-:W-:Y:S02]  /*2a10*/  LEA R10, P1, R218.reuse, R0.reuse, 0x1 ;  /* 0x00000000da0a7211 */ /* 0x0d0fe400078208ff */
        /* <DEDUP_REMOVED lines=17> */
.L_x_6037:
[----:B------:R-:W-:Y:S05]  /*2b30*/  BSYNC B0 ;  /* 0x0000000000007941 */ /* 0x000fea0003800000 */
.L_x_6036:
[----:B------:R-:W-:Y:S05]  /*2b40*/  BRA.DIV ~URZ, `(.L_x_6038) ;  /* 0x000115b27f007947 */ /* 0x000fea000b800000 */
[----:B--2---:R2:W1:Y:S04]  /*2b50*/  SHFL.IDX PT, R4, R5, 0x1, 0x181f ;  /* 0x00381f0005047f89 */ /* 0x00446800000e0000 */
[----:B----4-:R2:W4:Y:S02]  /*2b60*/  SHFL.IDX PT, R0, R14, 0x1, 0x181f ;  /* 0x00381f000e007f89 */ /* 0x01052400000e0000 */
.L_x_6141:
[----:B------:R-:W-:Y:S01]  /*2b70*/  IADD3 R2, R12, 0x20, RZ ;  /* 0x000000200c027810 */ /* 0x000fe20007ffe0ff */
[----:B------:R-:W-:Y:S03]  /*2b80*/  BSSY B0, `(.L_x_6039) ;  /* 0x0000016000007945 */ /* 0x000fe60003800000 */
[----:B------:R-:W-:-:S13]  /*2b90*/  ISETP.GE.AND P0, PT, R2, R13, PT ;  /* 0x0000000d0200720c */ /* 0x000fda0003f06270 */
[----:B------:R-:W-:Y:S05]  /*2ba0*/  @P0 BRA `(.L_x_6040) ;  /* 0x0000013000000947 */ /* 0x000fea0003800000 */
[----:B------:R-:W-:Y:S02]  /*2bb0*/  SHF.R.S32.HI R3, RZ, 0x1f, R218 ;  /* 0x0000001fff037819 */ /* 0x000fe400000114da */
[CC--:B----4-:R-:W-:Y:S02]  /*2bc0*/  LEA R10, P1, R218.reuse, R0.reuse, 0x1 ;  /* 0x00000000da0a7211 */ /* 0x0d0fe400078208ff */
        /* <DEDUP_REMOVED lines=17> */
.L_x_6040:
[----:B------:R-:W-:Y:S05]  /*2ce0*/  BSYNC B0 ;  /* 0x0000000000007941 */ /* 0x000fea0003800000 */
.L_x_6039:
[----:B------:R-:W-:Y:S05]  /*2cf0*/  BRA.DIV ~URZ, `(.L_x_6041) ;  /* 0x000114d27f007947 */ /* 0x000fea000b800000 */
[----:B-1----:R1:W2:Y:S02]  /*2d00*/  SHFL.IDX PT, R4, R5, 0x2, 0x181f ;  /* 0x00581f0005047f89 */ /* 0x0022a400000e0000 */
.L_x_6142:
[----:B------:R-:W-:Y:S05]  /*2d10*/  BRA.DIV ~URZ, `(.L_x_6042) ;  /* 0x000115227f007947 */ /* 0x000fea000b800000 */
[----:B----4-:R4:W1:Y:S02]  /*2d20*/  SHFL.IDX PT, R0, R14, 0x2, 0x181f ;  /* 0x00581f000e007f89 */ /* 0x01086400000e0000 */
.L_x_6143:
[----:B------:R-:W-:Y:S01]  /*2d30*/  IADD3 R2, R12, 0x40, RZ ;  /* 0x000000400c027810 */ /* 0x000fe20007ffe0ff */
[----:B------:R-:W-:Y:S03]  /*2d40*/  BSSY B0, `(.L_x_6043) ;  /* 0x0000016000007945 */ /* 0x000fe60003800000 */
[----:B------:R-:W-:-:S13]  /*2d50*/  ISETP.GE.AND P0, PT, R2, R13, PT ;  /* 0x0000000d0200720c */ /* 0x000fda0003f06270 */
[----:B------:R-:W-:Y:S05]  /*2d60*/  @P0 BRA `(.L_x_6044) ;  /* 0x0000013000000947 */ /* 0x000fea0003800000 */
[----:B------:R-:W-:Y:S02]  /*2d70*/  SHF.R.S32.HI R3, RZ, 0x1f, R218 ;  /* 0x0000001fff037819 */ /* 0x000fe400000114da */
[CC--:B-1----:R-:W-:Y:S02]  /*2d80*/  LEA R10, P1, R218.reuse, R0.reuse, 0x1 ;  /* 0x00000000da0a7211 */ /* 0x0c2fe400078208ff */
        /* <DEDUP_REMOVED lines=17> */
.L_x_6044:
[----:B------:R-:W-:Y:S05]  /*2ea0*/  BSYNC B0 ;  /* 0x0000000000007941 */ /* 0x000fea0003800000 */
.L_x_6043:
[----:B------:R-:W-:Y:S05]  /*2eb0*/  BRA.DIV ~URZ, `(.L_x_6045) ;  /* 0x000113f27f007947 */ /* 0x000fea000b800000 */
[----:B--2---:R2:W3:Y:S04]  /*2ec0*/  SHFL.IDX PT, R4, R5, 0x3, 0x181f ;  /* 0x00781f0005047f89 */ /* 0x0044e800000e0000 */
[----:B-1----:R2:W1:Y:S02]  /*2ed0*/  SHFL.IDX PT, R0, R14, 0x3, 0x181f ;  /* 0x00781f000e007f89 */ /* 0x00246400000e0000 */
.L_x_6144:
        /* <DEDUP_REMOVED lines=156> */
[----:B------:R-:W1:Y:S04]  /*38a0*/  LDSM.16.M88.4 R36, [R201+0x800] ;  /* 0x00080000c924783b */ /* 0x000e680000000200 */
[----:B------:R-:W2:Y:S04]  /*38b0*/  LDSM.16.M88.4 R32, [R201] ;  /* 0x00000000c920783b */ /* 0x000ea80000000200 */
[----:B------:R-:W-:Y:S04]  /*38c0*/  LDSM.16.M88.4 R44, [R201+0x1000] ;  /* 0x00100000c92c783b */ /* 0x000fe80000000200 */
[----:B------:R-:W3:Y:S04]  /*38d0*/  LDSM.16.M88.4 R56, [R201+0x1800] ;  /* 0x00180000c938783b */ /* 0x000ee80000000200 */
[----:B------:R-:W-:Y:S04]  /*38e0*/  LDSM.16.M88.4 R8, [R209] ;  /* 0x00000000d108783b */ /* 0x000fe80000000200 */
[----:B------:R-:W-:Y:S04]  /*38f0*/  LDSM.16.M88.4 R52, [R200] ;  /* 0x00000000c834783b */ /* 0x000fe80000000200 */
[----:B------:R-:W4:Y:S04]  /*3900*/  LDSM.16.M88.4 R48, [R200+0x800] ;  /* 0x00080000c830783b */ /* 0x000f280000000200 */
[----:B------:R-:W5:Y:S04]  /*3910*/  LDSM.16.M88.4 R68, [R200+0x1000] ;  /* 0x00100000c844783b */ /* 0x000f680000000200 */
        /* <DEDUP_REMOVED lines=30> */
[C---:B------:R-:W-:Y:S08]  /*3b00*/  HMMA.16816.F32.BF16 R64, R8.reuse, R48, R28 ;  /* 0x000000300840723c */ /* 0x040ff0000004181c */
[----:B------:R-:W-:Y:S03]  /*3b10*/  HMMA.16816.F32.BF16 R48, R8, R50, R20 ;  /* 0x000000320830723c */ /* 0x000fe60000041814 */
[----:B------:R1:W-:Y:S01]  /*3b20*/  LDGSTS.E.BYPASS.LTC128B.128 [R215+0x5100], [R16.64], !P1 ;  /* 0x0510000010d77fae */ /* 0x0003e2000c901d46 */
[----:B------:R-:W-:-:S03]  /*3b30*/  ISETP.GT.AND P1, PT, R227, 0x3f, PT ;  /* 0x0000003fe300780c */ /* 0x000fc60003f24270 */
[----:B------:R2:W-:Y:S01]  /*3b40*/  LDGSTS.E.BYPASS.LTC128B.128 [R215+0x7100], [R2.64], !P6 ;  /* 0x0710000002d77fae */ /* 0x0005e2000f101d46 */
[C---:B------:R-:W-:Y:S03]  /*3b50*/  HMMA.16816.F32.BF16 R72, R8.reuse, R52, R40 ;  /* 0x000000340848723c */ /* 0x040fe60000041828 */
[----:B------:R-:W-:Y:S04]  /*3b60*/  LDSM.16.M88.4 R4, [R211] ;  /* 0x00000000d304783b */ /* 0x000fe80000000200 */
[----:B----4-:R-:W4:Y:S01]  /*3b70*/  LDSM.16.M88.4 R24, [R203] ;  /* 0x00000000cb18783b */ /* 0x010f220000000200 */
[C---:B-----5:R-:W-:Y:S03]  /*3b80*/  HMMA.16816.F32.BF16 R40, R8.reuse, R68, R36 ;  /* 0x000000440828723c */ /* 0x060fe60000041824 */
[----:B------:R-:W5:Y:S04]  /*3b90*/  LDSM.16.M88.4 R20, [R203+0x800] ;  /* 0x00080000cb14783b */ /* 0x000f680000000200 */
[----:B------:R-:W-:Y:S01]  /*3ba0*/  LDSM.16.M88.4 R36, [R203+0x1800] ;  /* 0x00180000cb24783b */ /* 0x000fe20000000200 */
[C---:B------:R-:W-:Y:S03]  /*3bb0*/  HMMA.16816.F32.BF16 R52, R8.reuse, R54, R32 ;  /* 0x000000360834723c */ /* 0x040fe60000041820 */
[----:B------:R-:W-:Y:S04]  /*3bc0*/  LDSM.16.M88.4 R84, [R201+0x3800] ;  /* 0x00380000c954783b */ /* 0x000fe80000000200 */
[----:B-1----:R-:W1:Y:S01]  /*3bd0*/  LDSM.16.M88.4 R16, [R203+0x1000] ;  /* 0x00100000cb10783b */ /* 0x002e620000000200 */
[----:B---3--:R-:W-:Y:S01]  /*3be0*/  HMMA.16816.F32.BF16 R12, R8, R70, R44 ;  /* 0x00000046080c723c */ /* 0x008fe2000004182c */
[----:B--2---:R-:W-:-:S02]  /*3bf0*/  IADD3 R2, R200, 0x6000, RZ ;  /* 0x00006000c8027810 */ /* 0x004fc40007ffe0ff */
[----:B------:R-:W-:Y:S03]  /*3c00*/  LDSM.16.M88.4 R68, [R201+0x3000] ;  /* 0x00300000c944783b */ /* 0x000fe60000000200 */
[----:B------:R-:W-:Y:S02]  /*3c10*/  IMAD.IADD R202, R2, 0x1, R0 ;  /* 0x0000000102ca7824 */ /* 0x000fe400078e0200 */
[C---:B------:R-:W-:Y:S01]  /*3c20*/  HMMA.16816.F32.BF16 R32, R8.reuse, R76, R60 ;  /* 0x0000004c0820723c */ /* 0x040fe2000004183c */
[----:B------:R-:W0:Y:S04]  /*3c30*/  LDGDEPBAR ;  /* 0x00000000000079af */ /* 0x000e280000000000 */
[----:B------:R-:W-:Y:S03]  /*3c40*/  LDSM.16.M88.4 R60, [R202+-0x6000] ;  /* 0xffa00000ca3c783b */ /* 0x000fe60000000200 */
[----:B------:R-:W-:Y:S01]  /*3c50*/  HMMA.16816.F32.BF16 R28, R8, R78, R56 ;  /* 0x0000004e081c723c */ /* 0x000fe20000041838 */
[----:B------:R-:W2:Y:S04]  /*3c60*/  LDSM.16.M88.4 R8, [R210] ;  /* 0x00000000d208783b */ /* 0x000ea80000000200 */
[----:B------:R-:W3:Y:S03]  /*3c70*/  LDSM.16.M88.4 R76, [R202+-0x5800] ;  /* 0xffa80000ca4c783b */ /* 0x000ee60000000200 */
[C---:B----4-:R-:W-:Y:S01]  /*3c80*/  HMMA.16816.F32.BF16 R44, R4.reuse, R24, R72 ;  /* 0x00000018042c723c */ /* 0x050fe20000041848 */
[----:B------:R-:W4:Y:S04]  /*3c90*/  LDSM.16.M88.4 R80, [R202+-0x5000] ;  /* 0xffb00000ca50783b */ /* 0x000f280000000200 */
[----:B------:R-:W2:Y:S03]  /*3ca0*/  LDSM.16.M88.4 R88, [R202+-0x4800] ;  /* 0xffb80000ca58783b */ /* 0x000ea60000000200 */
[C---:B------:R-:W-:Y:S01]  /*3cb0*/  HMMA.16816.F32.BF16 R52, R4.reuse, R26, R52 ;  /* 0x0000001a0434723c */ /* 0x040fe20000041834 */
[----:B------:R-:W-:Y:S07]  /*3cc0*/  LDSM.16.M88.4 R72, [R200+0x3000] ;  /* 0x00300000c848783b */ /* 0x000fee0000000200 */
[C---:B-----5:R-:W-:Y:S01]  /*3cd0*/  HMMA.16816.F32.BF16 R56, R4.reuse, R20, R64 ;  /* 0x000000140438723c */ /* 0x060fe20000041840 */
[----:B------:R-:W-:Y:S07]  /*3ce0*/  LDSM.16.M88.4 R64, [R201+0x2800] ;  /* 0x00280000c940783b */ /* 0x000fee0000000200 */
[C---:B------:R-:W-:Y:S08]  /*3cf0*/  HMMA.16816.F32.BF16 R48, R4.reuse, R22, R48 ;  /* 0x000000160430723c */ /* 0x040ff00000041830 */
[C---:B-1----:R-:W-:Y:S08]  /*3d00*/  HMMA.16816.F32.BF16 R40, R4.reuse, R16, R40 ;  /* 0x000000100428723c */ /* 0x042ff00000041828 */
[C---:B------:R-:W-:Y:S08]  /*3d10*/  HMMA.16816.F32.BF16 R20, R4.reuse, R18, R12 ;  /* 0x000000120414723c */ /* 0x040ff0000004180c */
[C---:B------:R-:W-:Y:S08]  /*3d20*/  HMMA.16816.F32.BF16 R16, R4.reuse, R36, R32 ;  /* 0x000000240410723c */ /* 0x040ff00000041820 */
[----:B------:R-:W-:Y:S01]  /*3d30*/  HMMA.16816.F32.BF16 R12, R4, R38, R28 ;  /* 0x00000026040c723c */ /* 0x000fe2000004181c */
[----:B------:R-:W-:Y:S04]  /*3d40*/  LDSM.16.M88.4 R4, [R208+0x4000] ;  /* 0x00400000d004783b */ /* 0x000fe80000000200 */
[----:B------:R-:W1:Y:S03]  /*3d50*/  LDSM.16.M88.4 R28, [R201+0x2000] ;  /* 0x00200000c91c783b */ /* 0x000e660000000200 */
[C---:B--2---:R-:W-:Y:S08]  /*3d60*/  HMMA.16816.F32.BF16 R24, R8.reuse, R60, R44 ;  /* 0x0000003c0818723c */ /* 0x044ff0000004182c */
[C---:B------:R-:W-:Y:S01]  /*3d70*/  HMMA.16816.F32.BF16 R32, R8.reuse, R62, R52 ;  /* 0x0000003e0820723c */ /* 0x040fe20000041834 */
[----:B------:R-:W-:Y:S07]  /*3d80*/  LDSM.16.M88.4 R60, [R200+0x2800] ;  /* 0x00280000c83c783b */ /* 0x000fee0000000200 */
[C---:B---3--:R-:W-:Y:S01]  /*3d90*/  HMMA.16816.F32.BF16 R44, R8.reuse, R76, R56 ;  /* 0x0000004c082c723c */ /* 0x048fe20000041838 */
[----:B------:R-:W-:Y:S07]  /*3da0*/  LDSM.16.M88.4 R56, [R200+0x2000] ;  /* 0x00200000c838783b */ /* 0x000fee0000000200 */
[C---:B------:R-:W-:Y:S01]  /*3db0*/  HMMA.16816.F32.BF16 R48, R8.reuse, R78, R48 ;  /* 0x0000004e0830723c */ /* 0x040fe20000041830 */
[----:B------:R-:W-:Y:S07]  /*3dc0*/  LDSM.16.M88.4 R76, [R203+0x3800] ;  /* 0x00380000cb4c783b */ /* 0x000fee0000000200 */
[C---:B----4-:R-:W-:Y:S08]  /*3dd0*/  HMMA.16816.F32.BF16 R40, R8.reuse, R80, R40 ;  /* 0x000000500828723c */ /* 0x050ff00000041828 */
[C---:B------:R-:W-:Y:S01]  /*3de0*/  HMMA.16816.F32.BF16 R36, R8.reuse, R82, R20 ;  /* 0x000000520824723c */ /* 0x040fe20000041814 */
[----:B------:R-:W-:Y:S07]  /*3df0*/  LDSM.16.M88.4 R80, [R200+0x3800] ;  /* 0x00380000c850783b */ /* 0x000fee0000000200 */
[C---:B------:R-:W-:Y:S08]  /*3e00*/  HMMA.16816.F32.BF16 R16, R8.reuse, R88, R16 ;  /* 0x000000580810723c */ /* 0x040ff00000041810 */
[----:B------:R-:W-:Y:S01]  /*3e10*/  HMMA.16816.F32.BF16 R12, R8, R90, R12 ;  /* 0x0000005a080c723c */ /* 0x000fe2000004180c */
[----:B------:R-:W2:Y:S07]  /*3e20*/  LDSM.16.M88.4 R8, [R209+0x4000] ;  /* 0x00400000d108783b */ /* 0x000eae0000000200 */
[C---:B-1----:R-:W-:Y:S01]  /*3e30*/  HMMA.16816.F32.BF16 R20, R4.reuse, R28, R24 ;  /* 0x0000001c0414723c */ /* 0x042fe20000041818 */
[----:B------:R-:W-:Y:S07]  /*3e40*/  LDSM.16.M88.4 R24, [R203+0x2000] ;  /* 0x00200000cb18783b */ /* 0x000fee0000000200 */
[C---:B------:R-:W-:Y:S08]  /*3e50*/  HMMA.16816.F32.BF16 R28, R4.reuse, R30, R32 ;  /* 0x0000001e041c723c */ /* 0x040ff00000041820 */
[C---:B------:R-:W-:Y:S08]  /*3e60*/  HMMA.16816.F32.BF16 R32, R4.reuse, R64, R44 ;  /* 0x000000400420723c */ /* 0x040ff0000004182c */
[C---:B------:R-:W-:Y:S01]  /*3e70*/  HMMA.16816.F32.BF16 R44, R4.reuse, R66, R48 ;  /* 0x00000042042c723c */ /* 0x040fe20000041830 */
[----:B------:R-:W-:Y:S04]  /*3e80*/  LDSM.16.M88.4 R48, [R203+0x2800] ;  /* 0x00280000cb30783b */ /* 0x000fe80000000200 */
[----:B------:R-:W-:Y:S03]  /*3e90*/  LDSM.16.M88.4 R64, [R203+0x3000] ;  /* 0x00300000cb40783b */ /* 0x000fe60000000200 */
[C---:B------:R-:W-:Y:S01]  /*3ea0*/  HMMA.16816.F32.BF16 R52, R4.reuse, R68, R40 ;  /* 0x000000440434723c */ /* 0x040fe20000041828 */
[----:B------:R-:W-:Y:S07]  /*3eb0*/  LDSM.16.M88.4 R40, [R202+-0x4000] ;  /* 0xffc00000ca28783b */ /* 0x000fee0000000200 */
[C---:B------:R-:W-:Y:S01]  /*3ec0*/  HMMA.16816.F32.BF16 R36, R4.reuse, R70, R36 ;  /* 0x000000460424723c */ /* 0x040fe20000041824 */
[----:B------:R-:W-:Y:S07]  /*3ed0*/  LDSM.16.M88.4 R68, [R202+-0x3000] ;  /* 0xffd00000ca44783b */ /* 0x000fee0000000200 */
[C---:B------:R-:W-:Y:S08]  /*3ee0*/  HMMA.16816.F32.BF16 R16, R4.reuse, R84, R16 ;  /* 0x000000540410723c */ /* 0x040ff00000041810 */
[----:B------:R-:W-:Y:S01]  /*3ef0*/  HMMA.16816.F32.BF16 R12, R4, R86, R12 ;  /* 0x00000056040c723c */ /* 0x000fe2000004180c */
[----:B------:R-:W1:Y:S04]  /*3f00*/  LDSM.16.M88.4 R4, [R211+0x4000] ;  /* 0x00400000d304783b */ /* 0x000e680000000200 */
[----:B------:R-:W-:Y:S03]  /*3f10*/  LDSM.16.M88.4 R84, [R202+-0x800] ;  /* 0xfff80000ca54783b */ /* 0x000fe60000000200 */
[C---:B--2---:R-:W-:Y:S08]  /*3f20*/  HMMA.16816.F32.BF16 R20, R8.reuse, R56, R20 ;  /* 0x000000380814723c */ /* 0x044ff00000041814 */
[C---:B------:R-:W-:Y:S01]  /*3f30*/  HMMA.16816.F32.BF16 R28, R8.reuse, R58, R28 ;  /* 0x0000003a081c723c */ /* 0x040fe2000004181c */
[----:B------:R-:W-:Y:S07]  /*3f40*/  LDSM.16.M88.4 R56, [R201+0x4800] ;  /* 0x00480000c938783b */ /* 0x000fee0000000200 */
[C---:B------:R-:W-:Y:S08]  /*3f50*/  HMMA.16816.F32.BF16 R32, R8.reuse, R60, R32 ;  /* 0x0000003c0820723c */ /* 0x040ff00000041820 */
[C---:B------:R-:W-:Y:S01]  /*3f60*/  HMMA.16816.F32.BF16 R44, R8.reuse, R62, R44 ;  /* 0x0000003e082c723c */ /* 0x040fe2000004182c */
[----:B------:R-:W-:Y:S07]  /*3f70*/  LDSM.16.M88.4 R60, [R202+-0x3800] ;  /* 0xffc80000ca3c783b */ /* 0x000fee0000000200 */
[C---:B------:R-:W-:Y:S08]  /*3f80*/  HMMA.16816.F32.BF16 R52, R8.reuse, R72, R52 ;  /* 0x000000480834723c */ /* 0x040ff00000041834 */
[C---:B------:R-:W-:Y:S01]  /*3f90*/  HMMA.16816.F32.BF16 R36, R8.reuse, R74, R36 ;  /* 0x0000004a0824723c */ /* 0x040fe20000041824 */
[----:B------:R-:W-:Y:S07]  /*3fa0*/  LDSM.16.M88.4 R72, [R202+-0x2800] ;  /* 0xffd80000ca48783b */ /* 0x000fee0000000200 */
        /* <DEDUP_REMOVED lines=29> */
[----:B------:R-:W4:Y:S03]  /*4180*/  LDSM.16.M88.4 R72, [R200+0x5000] ;  /* 0x00500000c848783b */ /* 0x000f260000000200 */
[C---:B-1----:R-:W-:Y:S08]  /*4190*/  HMMA.16816.F32.BF16 R20, R4.reuse, R24, R20 ;  /* 0x000000180414723c */ /* 0x042ff00000041814 */
[C---:B------:R-:W-:Y:S08]  /*41a0*/  HMMA.16816.F32.BF16 R28, R4.reuse, R26, R28 ;  /* 0x0000001a041c723c */ /* 0x040ff0000004181c */
[C---:B------:R-:W-:Y:S08]  /*41b0*/  HMMA.16816.F32.BF16 R32, R4.reuse, R56, R32 ;  /* 0x000000380420723c */ /* 0x040ff00000041820 */
[C---:B------:R-:W-:Y:S01]  /*41c0*/  HMMA.16816.F32.BF16 R44, R4.reuse, R58, R44 ;  /* 0x0000003a042c723c */ /* 0x040fe2000004182c */
[----:B------:R-:W-:Y:S07]  /*41d0*/  LDSM.16.M88.4 R56, [R203+0x4800] ;  /* 0x00480000cb38783b */ /* 0x000fee0000000200 */
[C---:B------:R-:W-:Y:S08]  /*41e0*/  HMMA.16816.F32.BF16 R52, R4.reuse, R64, R52 ;  /* 0x000000400434723c */ /* 0x040ff00000041834 */
[C---:B------:R-:W-:Y:S01]  /*41f0*/  HMMA.16816.F32.BF16 R36, R4.reuse, R66, R36 ;  /* 0x000000420424723c */ /* 0x040fe20000041824 */
[----:B------:R-:W-:Y:S07]  /*4200*/  LDSM.16.M88.4 R64, [R202+-0x1800] ;  /* 0xffe80000ca40783b */ /* 0x000fee0000000200 */
[C---:B---3--:R-:W-:Y:S08]  /*4210*/  HMMA.16816.F32.BF16 R24, R4.reuse, R76, R16 ;  /* 0x0000004c0418723c */ /* 0x048ff00000041810 */
[----:B------:R-:W-:Y:S01]  /*4220*/  HMMA.16816.F32.BF16 R12, R4, R78, R12 ;  /* 0x0000004e040c723c */ /* 0x000fe2000004180c */
[----:B------:R-:W1:Y:S04]  /*4230*/  LDSM.16.M88.4 R4, [R211+0x8000] ;  /* 0x00800000d304783b */ /* 0x000e680000000200 */
[----:B------:R-:W3:Y:S03]  /*4240*/  LDSM.16.M88.4 R76, [R203+0x5800] ;  /* 0x00580000cb4c783b */ /* 0x000ee60000000200 */
[C---:B--2---:R-:W-:Y:S08]  /*4250*/  HMMA.16816.F32.BF16 R20, R8.reuse, R48, R20 ;  /* 0x000000300814723c */ /* 0x044ff00000041814 */
[C---:B------:R-:W-:Y:S01]  /*4260*/  HMMA.16816.F32.BF16 R16, R8.reuse, R50, R28 ;  /* 0x000000320810723c */ /* 0x040fe2000004181c */
[----:B------:R-:W-:Y:S07]  /*4270*/  LDSM.16.M88.4 R48, [R202+-0x2000] ;  /* 0xffe00000ca30783b */ /* 0x000fee0000000200 */
[C---:B------:R-:W-:Y:S08]  /*4280*/  HMMA.16816.F32.BF16 R32, R8.reuse, R60, R32 ;  /* 0x0000003c0820723c */ /* 0x040ff00000041820 */
[C---:B------:R-:W-:Y:S01]  /*4290*/  HMMA.16816.F32.BF16 R44, R8.reuse, R62, R44 ;  /* 0x0000003e082c723c */ /* 0x040fe2000004182c */
[----:B------:R-:W-:Y:S07]  /*42a0*/  LDSM.16.M88.4 R60, [R201+0x6000] ;  /* 0x00600000c93c783b */ /* 0x000fee0000000200 */
[C---:B----4-:R-:W-:Y:S08]  /*42b0*/  HMMA.16816.F32.BF16 R52, R8.reuse, R72, R52 ;  /* 0x000000480834723c */ /* 0x050ff00000041834 */
[C---:B------:R-:W-:Y:S01]  /*42c0*/  HMMA.16816.F32.BF16 R28, R8.reuse, R74, R36 ;  /* 0x0000004a081c723c */ /* 0x040fe20000041824 */
[----:B------:R-:W-:Y:S07]  /*42d0*/  LDSM.16.M88.4 R72, [R202+-0x1000] ;  /* 0xfff00000ca48783b */ /* 0x000fee0000000200 */
        /* <DEDUP_REMOVED lines=30> */
[C---:B------:R-:W-:Y:S01]  /*44c0*/  HMMA.16816.F32.BF16 R36, R4.reuse, R62, R24 ;  /* 0x0000003e0424723c */ /* 0x040fe20000041818 */
[----:B------:R-:W-:Y:S07]  /*44d0*/  LDSM.16.M88.4 R60, [R203+0x6000] ;  /* 0x00600000cb3c783b */ /* 0x000fee0000000200 */
[C---:B------:R-:W-:Y:S01]  /*44e0*/  HMMA.16816.F32.BF16 R28, R4.reuse, R70, R16 ;  /* 0x00000046041c723c */ /* 0x040fe20000041810 */
[----:B------:R-:W-:Y:S07]  /*44f0*/  LDSM.16.M88.4 R68, [R203+0x6800] ;  /* 0x00680000cb44783b */ /* 0x000fee0000000200 */
[C---:B---3--:R-:W-:Y:S01]  /*4500*/  HMMA.16816.F32.BF16 R24, R4.reuse, R76, R52 ;  /* 0x0000004c0418723c */ /* 0x048fe20000041834 */
        /* <DEDUP_REMOVED lines=14> */
[----:B------:R-:W-:Y:S07]  /*45f0*/  LDSM.16.M88.4 R56, [R202] ;  /* 0x00000000ca38783b */ /* 0x000fee0000000200 */
[C---:B------:R-:W-:Y:S08]  /*4600*/  HMMA.16816.F32.BF16 R20, R12.reuse, R74, R20 ;  /* 0x0000004a0c14723c */ /* 0x040ff00000041814 */
[C---:B----4-:R-:W-:Y:S08]  /*4610*/  HMMA.16816.F32.BF16 R16, R12.reuse, R84, R16 ;  /* 0x000000540c10723c */ /* 0x050ff00000041810 */
        /* <DEDUP_REMOVED lines=22> */
[----:B------:R-:W-:Y:S01]  /*4780*/  IMAD R2, R92, 0x40, R229 ;  /* 0x000000405c027824 */ /* 0x000fe200078e02e5 */
[----:B------:R-:W-:-:S04]  /*4790*/  MOV R216, RZ ;  /* 0x000000ff00d87202 */ /* 0x000fc80000000f00 */
        /* <DEDUP_REMOVED lines=26> */
.L_x_6145:
        /* <DEDUP_REMOVED lines=26> */
.L_x_6146:
        /* <DEDUP_REMOVED lines=27> */
.L_x_6047:
[----:B------:R-:W-:Y:S05]  /*4c90*/  BSYNC B0 ;  /* 0x0000000000007941 */ /* 0x000fea0003800000 */
.L_x_6046:
        /* <DEDUP_REMOVED lines=12> */
.L_x_6147:
        /* <DEDUP_REMOVED lines=45> */
[----:B------:R-:W-:Y:S02]  /*5030*/  FMNMX.FTZ R0, R10, R0, !PT ;  /* 0x000000000a007209 */ /* 0x000fe40007810000 */
[----:B------:R-:W-:Y:S02]  /*5040*/  FSEL R14, R38, -INF , P0 ;  /* 0xff800000260e7808 */ /* 0x000fe40000000000 */
[----:B------:R-:W-:Y:S02]  /*5050*/  FMNMX.FTZ R2, R6, R9, !PT ;  /* 0x0000000906027209 */ /* 0x000fe40007810000 */
[----:B------:R-:W-:-:S02]  /*5060*/  FSEL R13, R39, -INF , P2 ;  /* 0xff800000270d7808 */ /* 0x000fc40001000000 */
[----:B------:R-:W-:Y:S02]  /*5070*/  FMNMX.FTZ R0, R11, R0, !PT ;  /* 0x000000000b007209 */ /* 0x000fe40007810000 */
        /* <DEDUP_REMOVED lines=57> */
.L_x_6148:
[C---:B------:R-:W-:Y:S01]  /*5410*/  FMUL.FTZ R2, R133.reuse, c[0x0][0x2d0] ;  /* 0x0000b40085027a20 */ /* 0x040fe20000410000 */
[----:B------:R-:W-:Y:S01]  /*5420*/  FSETP.NEU.FTZ.AND P0, PT, R133, -INF , PT ;  /* 0xff8000008500780b */ /* 0x000fe20003f1d000 */
[----:B------:R-:W-:Y:S01]  /*5430*/  WARPSYNC 0xffffffff ;  /* 0xffffffff00007948 */ /* 0x000fe20003800000 */
[----:B------:R-:W-:Y:S01]  /*5440*/  LDSM.16.MT88.4 R36, [R204+0x800] ;  /* 0x00080000cc24783b */ /* 0x000fe20000004200 */
[----:B------:R-:W-:Y:S02]  /*5450*/  IADD3 R217, R217, -0x2, RZ ;  /* 0xfffffffed9d97810 */ /* 0x000fe40007ffe0ff */
[----:B------:R-:W-:Y:S01]  /*5460*/  FSEL R2, R2, RZ, P0 ;  /* 0x000000ff02027208 */ /* 0x000fe20000000000 */
[----:B------:R-:W-:Y:S04]  /*5470*/  LDSM.16.MT88.4 R44, [R207] ;  /* 0x00000000cf2c783b */ /* 0x000fe80000004200 */
        /* <DEDUP_REMOVED lines=321> */
.L_x_6063:
        /* <DEDUP_REMOVED lines=31> */
[C---:B------:R-:W-:Y:S01]  /*6a80*/  SHF.L.U64.HI R23, R223.reuse, 0x1, R7 ;  /* 0x00000001df177819 */ /* 0x040fe20000010207 */
        /* <DEDUP_REMOVED lines=11> */
.L_x_6149:
        /* <DEDUP_REMOVED lines=26> */
.L_x_6150:
        /* <DEDUP_REMOVED lines=27> */
.L_x_6054:
[----:B------:R-:W-:Y:S05]  /*6e90*/  BSYNC B0 ;  /* 0x0000000000007941 */ /* 0x000fea0003800000 */
.L_x_6053:
        /* <DEDUP_REMOVED lines=220> */
[----:B------:R-:W-:Y:S01]  /*7c60*/  IMAD.MOV.U32 R0, RZ, RZ, R2 ;  /* 0x000000ffff007224 */ /* 0x000fe200078e0002 */
        /* <DEDUP_REMOVED lines=25> */
.L_x_6151:
[----:B------:R-:W-:-:S05]  /*7e00*/  BRA.DIV ~URZ, `(.L_x_6060) ;  /* 0x0000d1f27f007947 */ /* 0x000fca000b800000 */
[----:B------:R-:W3:Y:S01]  /*7e10*/  SHFL.IDX PT, R0, R170, RZ, 0x181f ;  /* 0x00181fffaa007589 */ /* 0x000ee200000e0000 */
[----:B------:R-:W-:Y:S02]  /*7e20*/  ISETP.GE.AND P6, PT, R218, c[0x0][0x1d4], PT ;  /* 0x00007500da007a0c */ /* 0x000fe40003fc6270 */
[----:B------:R-:W-:Y:S02]  /*7e30*/  ISETP.GE.AND P5, PT, R223, c[0x0][0x1d4], PT ;  /* 0x00007500df007a0c */ /* 0x000fe40003fa6270 */
[----:B---3--:R-:W-:Y:S05]  /*7e40*/  IADD3 R2, P0, R0, R177, RZ ;  /* 0x000000b100027210 */ /* 0x008fea0007f1e0ff */
[----:B--2---:R-:W-:Y:S05]  /*7e50*/  IMAD.X R3, R132, 0x1, R171, P0 ;  /* 0x0000000184037824 */ /* 0x004fea00000e06ab */
        /* <DEDUP_REMOVED lines=8> */
[----:B------:R-:W-:Y:S04]  /*7ee0*/  ISETP.GE.AND P0, PT, R225, c[0x0][0x1d4], PT ;  /* 0x00007500e1007a0c */ /* 0x000fe80003f06270 */
[----:B------:R-:W-:Y:S02]  /*7ef0*/  SEL R172, RZ, 0x10, P0 ;  /* 0x00000010ffac7807 */ /* 0x000fe40000000000 */
[----:B--2---:R-:W-:Y:S02]  /*7f00*/  IADD3 R2, P2, R0, R179, RZ ;  /* 0x000000b300027210 */ /* 0x004fe40007f5e0ff */
[----:B------:R-:W2:Y:S03]  /*7f10*/  SHFL.IDX PT, R0, R170, 0x1, 0x181f ;  /* 0x00381f00aa007f89 */ /* 0x000ea600000e0000 */
[----:B------:R-:W-:Y:S01]  /*7f20*/  IMAD.X R3, R132, 0x1, R175, P2 ;  /* 0x0000000184037824 */ /* 0x000fe200010e06af */
[----:B------:R-:W-:Y:S01]  /*7f30*/  ISETP.GE.AND P2, PT, R224, c[0x0][0x1d4], PT ;  /* 0x00007500e0007a0c */ /* 0x000fe20003f46270 */
[----:B------:R3:W4:Y:S03]  /*7f40*/  SHFL.IDX PT, R132, R133, 0x1, 0x181f ;  /* 0x00381f0085847f89 */ /* 0x00072600000e0000 */
[----:B------:R-:W-:Y:S09]  /*7f50*/  SEL R173, RZ, 0x10, P2 ;  /* 0x00000010ffad7807 */ /* 0x000ff20001000000 */
[----:B------:R1:W-:Y:S04]  /*7f60*/  LDGSTS.E.BYPASS.LTC128B.128 [R215+0xc100], [R2.64], !P2 ;  /* 0x0c10000002d77fae */ /* 0x0003e8000d101d46 */
[----:B------:R5:W-:Y:S01]  /*7f70*/  LDGSTS.E.BYPASS.LTC128B.128 [R215+0xe100], [R168.64], !P0 ;  /* 0x0e100000a8d77fae */ /* 0x000be2000c101d46 */
[----:B-1-3--:R-:W-:Y:S02]  /*7f80*/  SEL R133, RZ, 0x10, P6 ;  /* 0x00000010ff857807 */ /* 0x00afe40003000000 */
[----:B-----5:R-:W-:Y:S02]  /*7f90*/  SEL R168, RZ, 0x10, P5 ;  /* 0x00000010ffa87807 */ /* 0x020fe40002800000 */
.L_x_6152:
[C---:B--2-4-:R-:W-:Y:S02]  /*7fa0*/  IADD3 R2, -R133.reuse, 0x10, RZ ;  /* 0x0000001085027810 */ /* 0x054fe40007ffe1ff */
        /* <DEDUP_REMOVED lines=27> */
.L_x_6058:
[----:B------:R-:W-:Y:S05]  /*8160*/  BSYNC B0 ;  /* 0x0000000000007941 */ /* 0x000fea0003800000 */
.L_x_6057:
[----:B------:R-:W-:Y:S01]  /*8170*/  IADD3 R132, R250, R239, RZ ;  /* 0x000000effa847210 */ /* 0x000fe20007ffe0ff */
[----:B------:R-:W0:Y:S04]  /*8180*/  LDGDEPBAR ;  /* 0x00000000000079af */ /* 0x000e280000000000 */
[----:B------:R-:W-:Y:S05]  /*8190*/  @P4 IMAD.HI.U32 R0, R132, c[0x0][0x2c8], RZ ;  /* 0x0000b20084004a27 */ /* 0x000fea00078e00ff */
[----:B------:R-:W-:Y:S02]  /*81a0*/  @P4 SHF.R.U32.HI R132, RZ, c[0x0][0x2cc], R0 ;  /* 0x0000b300ff844a19 */ /* 0x000fe40000011600 */
[----:B------:R-:W-:Y:S05]  /*81b0*/  MOV R0, 0x1 ;  /* 0x0000000100007802 */ /* 0x000fea0000000f00 */
[----:B------:R-:W-:Y:S05]  /*81c0*/  IMAD R0, R217, -0x40, R0 ;  /* 0xffffffc0d9007824 */ /* 0x000fea00078e0200 */
[----:B------:R-:W-:Y:S04]  /*81d0*/  IADD3 R0, R213, R0, -R248 ;  /* 0x00000000d5007210 */ /* 0x000fe80007ffe8f8 */
[----:B------:R-:W-:Y:S01]  /*81e0*/  IADD3 R133, R0, -R214, RZ ;  /* 0x800000d600857210 */ /* 0x000fe20007ffe0ff */
[----:B------:R-:W-:-:S05]  /*81f0*/  BRA.DIV ~URZ, `(.L_x_6061) ;  /* 0x0000d0927f007947 */ /* 0x000fca000b800000 */
[----:B------:R2:W3:Y:S02]  /*8200*/  SHFL.IDX PT, R0, R132, RZ, 0x1c1f ;  /* 0x001c1fff84007589 */ /* 0x0004e400000e0000 */
.L_x_6153:
        /* <DEDUP_REMOVED lines=107> */
.L_x_6154:
        /* <DEDUP_REMOVED lines=43> */
[C---:B------:R-:W-:Y:S01]  /*8b70*/  ISETP.GT.AND P0, PT, R217.reuse, R212, PT ;  /* 0x000000d4d900720c */ /* 0x040fe20003f04270 */
        /* <DEDUP_REMOVED lines=410> */
.L_x_6052:
[----:B------:R-:W-:-:S13]  /*a520*/  ISETP.GE.AND P0, PT, R217, R226, PT ;  /* 0x000000e2d900720c */ /* 0x000fda0003f06270 */
[----:B------:R-:W-:Y:S05]  /*a530*/  @!P0 BRA `(.L_x_6064) ;  /* 0x0000370000008947 */ /* 0x000fea0003800000 */
[----:B------:R-:W-:Y:S02]  /*a540*/  MOV R135, R16 ;  /* 0x0000001000877202 */ /* 0x000fe40000000f00 */
[----:B------:R-:W-:Y:S02]  /*a550*/  MOV R134, R133 ;  /* 0x0000008500867202 */ /* 0x000fe40000000f00 */
.L_x_6071:
        /* <DEDUP_REMOVED lines=9> */
[C---:B------:R-:W-:Y:S01]  /*a5f0*/  IMAD.WIDE.U32 R2, R219.reuse, c[0x0][0x208], RZ ;  /* 0x00008200db027a25 */ /* 0x040fe200078e00ff */
[----:B------:R-:W-:Y:S02]  /*a600*/  SHF.R.S32.HI R6, RZ, 0x1f, R223 ;  /* 0x0000001fff067819 */ /* 0x000fe400000114df */
[----:B------:R-:W-:Y:S01]  /*a610*/  SHF.L.U64.HI R21, R224, 0x1, R5 ;  /* 0x00000001e0157819 */ /* 0x000fe20000010205 */
[----:B------:R-:W-:Y:S01]  /*a620*/  IMAD R0, R219, c[0x0][0x20c], R0 ;  /* 0x00008300db007a24 */ /* 0x000fe200078e0200 */
[----:B------:R-:W-:Y:S01]  /*a630*/  SHF.R.S32.HI R5, RZ, 0x1f, R218 ;  /* 0x0000001fff057819 */ /* 0x000fe200000114da */
[----:B------:R-:W-:Y:S01]  /*a640*/  IMAD R4, R4, c[0x0][0x218], RZ ;  /* 0x0000860004047a24 */ /* 0x000fe200078e02ff */
[C---:B------:R-:W-:Y:S01]  /*a650*/  IADD3 R213, R200.reuse, 0x7800, RZ ;  /* 0x00007800c8d57810 */ /* 0x040fe20007ffe0ff */
[----:B------:R-:W-:Y:S01]  /*a660*/  IMAD.IADD R3, R3, 0x1, R0 ;  /* 0x0000000103037824 */ /* 0x000fe200078e0200 */
[----:B------:R-:W-:Y:S01]  /*a670*/  IADD3 R212, R200, 0x7000, RZ ;  /* 0x00007000c8d47810 */ /* 0x000fe20007ffe0ff */
[----:B------:R-:W-:Y:S01]  /*a680*/  IMAD R4, R216, c[0x0][0x21c], R4 ;  /* 0x00008700d8047a24 */ /* 0x000fe200078e0204 */
[----:B------:R-:W-:Y:S01]  /*a690*/  IADD3 R199, R200, 0x6800, RZ ;  /* 0x00006800c8c77810 */ /* 0x000fe20007ffe0ff */
        /* <DEDUP_REMOVED lines=9> */
[C---:B------:R-:W-:Y:S01]  /*a730*/  IMAD.SHL.U32 R28, R223.reuse, 0x2, RZ ;  /* 0x00000002df1c7824 */ /* 0x040fe200078e00ff */
        /* <DEDUP_REMOVED lines=22> */
.L_x_6155:
[----:B------:R-:W5:Y:S01]  /*a8a0*/  SHFL.IDX PT, R5, R14, RZ, 0x181f ;  /* 0x00181fff0e057589 */ /* 0x000f6200000e0000 */
[----:B------:R-:W-:Y:S01]  /*a8b0*/  ISETP.GE.AND P0, PT, R218, c[0x0][0x1d4], PT ;  /* 0x00007500da007a0c */ /* 0x000fe20003f06270 */
[----:B------:R-:W-:Y:S01]  /*a8c0*/  BSSY B0, `(.L_x_6066) ;  /* 0x000014c000007945 */ /* 0x000fe20003800000 */
[----:B------:R-:W-:Y:S02]  /*a8d0*/  ISETP.GE.AND P5, PT, R223, c[0x0][0x1d4], PT ;  /* 0x00007500df007a0c */ /* 0x000fe40003fa6270 */
[----:B------:R-:W-:Y:S01]  /*a8e0*/  ISETP.GE.AND P4, PT, R224, c[0x0][0x1d4], PT ;  /* 0x00007500e0007a0c */ /* 0x000fe20003f86270 */
[----:B------:R-:W4:Y:S01]  /*a8f0*/  SHFL.IDX PT, R3, R14, 0x1, 0x181f ;  /* 0x00381f000e037f89 */ /* 0x000f2200000e0000 */
[----:B------:R-:W-:Y:S04]  /*a900*/  SEL R214, RZ, 0x10, P0 ;  /* 0x00000010ffd67807 */ /* 0x000fe80000000000 */
        /* <DEDUP_REMOVED lines=8> */
[C---:B------:R-:W-:Y:S01]  /*a990*/  IMAD.X R13, R2.reuse, 0x1, R21, P2 ;  /* 0x00000001020d7824 */ /* 0x040fe200010e0615 */
[----:B------:R-:W-:Y:S04]  /*a9a0*/  ISETP.GE.AND P2, PT, R225, c[0x0][0x1d4], PT ;  /* 0x00007500e1007a0c */ /* 0x000fe80003f46270 */
[----:B------:R5:W-:Y:S01]  /*a9b0*/  LDGSTS.E.BYPASS.LTC128B.128 [R215+0x4100], [R12.64], !P4 ;  /* 0x041000000cd77fae */ /* 0x000be2000e101d46 */
[----:B---3--:R-:W-:Y:S05]  /*a9c0*/  IADD3 R6, P6, R5, R30, RZ ;  /* 0x0000001e05067210 */ /* 0x008fea0007fde0ff */
[----:B------:R-:W-:Y:S01]  /*a9d0*/  IMAD.X R7, R2, 0x1, R22, P6 ;  /* 0x0000000102077824 */ /* 0x000fe200030e0616 */
[----:B------:R-:W-:Y:S02]  /*a9e0*/  IADD3 R2, -R214, 0x10, RZ ;  /* 0x00000010d6027810 */ /* 0x000fe40007ffe1ff */
[----:B-----5:R-:W-:Y:S02]  /*a9f0*/  SEL R12, RZ, 0x10, P4 ;  /* 0x00000010ff0c7807 */ /* 0x020fe40002000000 */
        /* <DEDUP_REMOVED lines=25> */
[----:B------:R-:W-:Y:S04]  /*ab90*/  ISETP.NE.U32.AND P0, PT, R13, RZ, PT ;  /* 0x000000ff0d00720c */ /* 0x000fe80003f05070 */
[----:B------:R3:W-:Y:S09]  /*aba0*/  LDGSTS.E.BYPASS.LTC128B.128.ZFILL [R215+0x5100], [R20.64], P6 ;  /* 0x0510000014d77fae */ /* 0x0007f2000b141d46 */
[----:B------:R4:W-:Y:S01]  /*abb0*/  LDGSTS.E.BYPASS.LTC128B.128.ZFILL [R215+0x7100], [R28.64], P0 ;  /* 0x071000001cd77fae */ /* 0x0009e20008141d46 */
[----:B------:R-:W-:Y:S04]  /*abc0*/  ISETP.GT.AND P0, PT, R217, R226, PT ;  /* 0x000000e2d900720c */ /* 0x000fe80003f04270 */
        /* <DEDUP_REMOVED lines=241> */
.L_x_6156:
        /* <DEDUP_REMOVED lines=22> */
.L_x_6157:
        /* <DEDUP_REMOVED lines=20> */
.L_x_6067:
[----:B------:R-:W-:Y:S05]  /*bd80*/  BSYNC B0 ;  /* 0x0000000000007941 */ /* 0x000fea0003800000 */
.L_x_6066:
        /* <DEDUP_REMOVED lines=41> */
.L_x_6158:
        /* <DEDUP_REMOVED lines=450> */
.L_x_6064:
[----:B------:R-:W-:Y:S05]  /*dc40*/  BRA.DIV ~URZ, `(.L_x_6072) ;  /* 0x000080627f007947 */ /* 0x000fea000b800000 */
[----:B------:R1:W2:Y:S02]  /*dc50*/  SHFL.BFLY PT, R0, R222, 0x2, 0x1f ;  /* 0x0c401f00de007f89 */ /* 0x0002a400000e0000 */
.L_x_6159:
[----:B--2---:R-:W-:Y:S01]  /*dc60*/  FADD.FTZ R4, R0, R222 ;  /* 0x000000de00047221 */ /* 0x004fe20000010000 */
[----:B------:R-:W-:Y:S05]  /*dc70*/  BRA.DIV ~URZ, `(.L_x_6073) ;  /* 0x000080827f007947 */ /* 0x000fea000b800000 */
[----:B------:R-:W2:Y:S02]  /*dc80*/  SHFL.BFLY PT, R0, R221, 0x2, 0x1f ;  /* 0x0c401f00dd007f89 */ /* 0x000ea400000e0000 */
[----:B--2---:R-:W-:-:S02]  /*dc90*/  FADD.FTZ R5, R0, R221 ;  /* 0x000000dd00057221 */ /* 0x004fc40000010000 */
[----:B------:R-:W2:Y:S04]  /*dca0*/  SHFL.BFLY PT, R0, R4, 0x1, 0x1f ;  /* 0x0c201f0004007f89 */ /* 0x000ea800000e0000 */
[----:B------:R3:W4:Y:S01]  /*dcb0*/  SHFL.BFLY PT, R3, R5, 0x1, 0x1f ;  /* 0x0c201f0005037f89 */ /* 0x00072200000e0000 */
[----:B--2---:R-:W-:-:S05]  /*dcc0*/  FADD.FTZ R4, R4, R0 ;  /* 0x0000000004047221 */ /* 0x004fca0000010000 */
.L_x_6160:
        /* <DEDUP_REMOVED lines=33> */
[C---:B--2---:R-:W-:Y:S02]  /*dee0*/  FMUL.FTZ R120, R0.reuse, R154 ;  /* 0x0000009a00787220 */ /* 0x044fe40000410000 */
[----:B------:R-:W-:Y:S02]  /*def0*/  FMUL.FTZ R121, R0, R155 ;  /* 0x0000009b00797220 */ /* 0x000fe40000410000 */
[----:B------:R-:W-:-:S02]  /*df00*/  FMUL.FTZ R34, R2, R140 ;  /* 0x0000008c02227220 */ /* 0x000fc40000410000 */
[C---:B------:R-:W-:Y:S02]  /*df10*/  FMUL.FTZ R35, R2.reuse, R141 ;  /* 0x0000008d02237220 */ /* 0x040fe40000410000 */
[C---:B------:R-:W-:Y:S02]  /*df20*/  FMUL.FTZ R112, R2.reuse, R124 ;  /* 0x0000007c02707220 */ /* 0x040fe40000410000 */
[----:B------:R-:W-:Y:S02]  /*df30*/  FMUL.FTZ R113, R2, R125 ;  /* 0x0000007d02717220 */ /* 0x000fe40000410000 */
[C---:B------:R-:W-:Y:S02]  /*df40*/  FMUL.FTZ R128, R0.reuse, R158 ;  /* 0x0000009e00807220 */ /* 0x040fe40000410000 */
[C---:B------:R-:W-:Y:S02]  /*df50*/  FMUL.FTZ R129, R0.reuse, R159 ;  /* 0x0000009f00817220 */ /* 0x040fe40000410000 */
[----:B------:R-:W-:-:S02]  /*df60*/  FMUL.FTZ R154, R0, R46 ;  /* 0x0000002e009a7220 */ /* 0x000fc40000410000 */
        /* <DEDUP_REMOVED lines=106> */
.L_x_6033:
        /* <DEDUP_REMOVED lines=17> */
.L_x_6075:
[----:B------:R-:W-:Y:S05]  /*e720*/  BSYNC B0 ;  /* 0x0000000000007941 */ /* 0x000fea0003800000 */
.L_x_6074:
        /* <DEDUP_REMOVED lines=19> */
[----:B--2---:R-:W-:Y:S02]  /*e860*/  F2FP.BF16.PACK_AB R2, R25, R24 ;  /* 0x000000181902723e */ /* 0x004fe400000010ff */
[----:B-1----:R-:W-:-:S03]  /*e870*/  F2FP.BF16.PACK_AB R0, R153, R152 ;  /* 0x000000989900723e */ /* 0x002fc600000010ff */
        /* <DEDUP_REMOVED lines=95> */
[----:B------:R-:W-:Y:S01]  /*ee70*/  F2FP.BF16.PACK_AB R2, R101, R100 ;  /* 0x000000646502723e */ /* 0x000fe200000010ff */
[----:B------:R-:W-:Y:S01]  /*ee80*/  IMAD.MOV.U32 R14, RZ, RZ, c[0x0][0x388] ;  /* 0x0000e200ff0e7624 */ /* 0x000fe200078e00ff */
[----:B------:R-:W-:-:S02]  /*ee90*/  F2FP.BF16.PACK_AB R0, R83, R82 ;  /* 0x000000525300723e */ /* 0x000fc400000010ff */
[----:B------:R-:W-:Y:S01]  /*eea0*/  ISETP.NE.U32.AND P2, PT, RZ, c[0x0][0x508], PT ;  /* 0x00014200ff007a0c */ /* 0x000fe20003f45070 */
[----:B------:R1:W-:Y:S03]  /*eeb0*/  STS [R10+0xc000], R2 ;  /* 0x00c000020a007388 */ /* 0x0003e60000000800 */
[----:B------:R-:W-:Y:S01]  /*eec0*/  ISETP.NE.AND.EX P2, PT, RZ, c[0x0][0x50c], PT, P2 ;  /* 0x00014300ff007a0c */ /* 0x000fe20003f45320 */
        /* <DEDUP_REMOVED lines=26> */
[----:B------:R-:W-:-:S04]  /*f070*/  ISETP.NE.U32.AND P1, PT, RZ, c[0x0][0x500], PT ;  /* 0x00014000ff007a0c */ /* 0x000fc80003f25070 */
        /* <DEDUP_REMOVED lines=15> */
.L_x_6078:
        /* <DEDUP_REMOVED lines=118> */
.L_x_6161:
[----:B------:R-:W-:Y:S05]  /*f8d0*/  BRA.DIV ~URZ, `(.L_x_6081) ;  /* 0x000065927f007947 */ /* 0x000fea000b800000 */
[----:B------:R4:W2:Y:S02]  /*f8e0*/  SHFL.IDX PT, R0, R14, RZ, 0x181f ;  /* 0x00181fff0e007589 */ /* 0x0008a400000e0000 */
.L_x_6162:
        /* <DEDUP_REMOVED lines=24> */
.L_x_6083:
[----:B------:R-:W-:Y:S05]  /*fa70*/  BSYNC B0 ;  /* 0x0000000000007941 */ /* 0x000fea0003800000 */
.L_x_6082:
[----:B------:R-:W-:Y:S05]  /*fa80*/  BRA.DIV ~URZ, `(.L_x_6084) ;  /* 0x000064527f007947 */ /* 0x000fea000b800000 */
[----:B---3--:R3:W4:Y:S04]  /*fa90*/  SHFL.IDX PT, R4, R5, 0x1, 0x181f ;  /* 0x00381f0005047f89 */ /* 0x00872800000e0000 */
[----:B--2---:R3:W2:Y:S02]  /*faa0*/  SHFL.IDX PT, R0, R14, 0x1, 0x181f ;  /* 0x00381f000e007f89 */ /* 0x0046a400000e0000 */
.L_x_6163:
        /* <DEDUP_REMOVED lines=24> */
.L_x_6086:
[----:B------:R-:W-:Y:S05]  /*fc30*/  BSYNC B0 ;  /* 0x0000000000007941 */ /* 0x000fea0003800000 */
.L_x_6085:
[----:B------:R-:W-:Y:S05]  /*fc40*/  BRA.DIV ~URZ, `(.L_x_6087) ;  /* 0x000063627f007947 */ /* 0x000fea000b800000 */
[----:B----4-:R4:W3:Y:S02]  /*fc50*/  SHFL.IDX PT, R4, R5, 0x2, 0x181f ;  /* 0x00581f0005047f89 */ /* 0x0108e400000e0000 */
.L_x_6164:
[----:B------:R-:W-:Y:S05]  /*fc60*/  BRA.DIV ~URZ, `(.L_x_6088) ;  /* 0x000063b27f007947 */ /* 0x000fea000b800000 */
[----:B--2---:R2:W4:Y:S02]  /*fc70*/  SHFL.IDX PT, R0, R14, 0x2, 0x181f ;  /* 0x00581f000e007f89 */ /* 0x00452400000e0000 */
.L_x_6165:
        /* <DEDUP_REMOVED lines=24> */
.L_x_6090:
[----:B------:R-:W-:Y:S05]  /*fe00*/  BSYNC B0 ;  /* 0x0000000000007941 */ /* 0x000fea0003800000 */
.L_x_6089:
[----:B------:R-:W-:Y:S05]  /*fe10*/  BRA.DIV ~URZ, `(.L_x_6091) ;  /* 0x000062727f007947 */ /* 0x000fea000b800000 */
[----:B---3--:R3:W1:Y:S04]  /*fe20*/  SHFL.IDX PT, R4, R5, 0x3, 0x181f ;  /* 0x00781f0005047f89 */ /* 0x00866800000e0000 */
[----:B----4-:R3:W4:Y:S02]  /*fe30*/  SHFL.IDX PT, R0, R14, 0x3, 0x181f ;  /* 0x00781f000e007f89 */ /* 0x01072400000e0000 */
.L_x_6166:
        /* <DEDUP_REMOVED lines=25> */
.L_x_6079:
        /* <DEDUP_REMOVED lines=33> */
.L_x_6167:
[----:B------:R-:W-:Y:S05]  /*101e0*/  BRA.DIV ~URZ, `(.L_x_6094) ;  /* 0x00005fe27f007947 */ /* 0x000fea000b800000 */
[----:B------:R3:W4:Y:S02]  /*101f0*/  SHFL.IDX PT, R0, R12, RZ, 0x1c1f ;  /* 0x001c1fff0c007589 */ /* 0x00072400000e0000 */
.L_x_6168:
        /* <DEDUP_REMOVED lines=224> */
.L_x_6096:
[----:B------:R-:W-:Y:S05]  /*11000*/  BSYNC B0 ;  /* 0x0000000000007941 */ /* 0x000fea0003800000 */
.L_x_6095:
[----:B------:R-:W-:Y:S05]  /*11010*/  BRA.DIV ~URZ, `(.L_x_6097) ;  /* 0x000052227f007947 */ /* 0x000fea000b800000 */
[----:B--2---:R2:W1:Y:S04]  /*11020*/  SHFL.IDX PT, R4, R5, 0x1, 0x1c1f ;  /* 0x003c1f0005047f89 */ /* 0x00446800000e0000 */
[----:B----4-:R2:W4:Y:S02]  /*11030*/  SHFL.IDX PT, R0, R12, 0x1, 0x1c1f ;  /* 0x003c1f000c007f89 */ /* 0x01052400000e0000 */
.L_x_6169:
        /* <DEDUP_REMOVED lines=225> */
.L_x_6077:
[----:B------:R-:W2:Y:S01]  /*11e50*/  LDL.LU R0, [R1] ;  /* 0x0000000001007983 */ /* 0x000ea20000300800 */
[----:B------:R-:W-:Y:S01]  /*11e60*/  ISETP.NE.U32.AND P1, PT, RZ, c[0x0][0x508], PT ;  /* 0x00014200ff007a0c */ /* 0x000fe20003f25070 */
[----:B------:R-:W-:Y:S01]  /*11e70*/  IMAD.MOV.U32 R8, RZ, RZ, RZ ;  /* 0x000000ffff087224 */ /* 0x000fe200078e00ff */
[----:B------:R-:W-:Y:S01]  /*11e80*/  ISETP.NE.U32.AND P3, PT, RZ, c[0x0][0x500], PT ;  /* 0x00014000ff007a0c */ /* 0x000fe20003f65070 */
[----:B------:R-:W-:Y:S01]  /*11e90*/  IMAD.MOV.U32 R20, RZ, RZ, c[0x0][0x388] ;  /* 0x0000e200ff147624 */ /* 0x000fe200078e00ff */
[----:B------:R-:W-:Y:S02]  /*11ea0*/  ISETP.NE.AND.EX P1, PT, RZ, c[0x0][0x50c], PT, P1 ;  /* 0x00014300ff007a0c */ /* 0x000fe40003f25310 */
[----:B------:R-:W-:Y:S02]  /*11eb0*/  ISETP.NE.AND.EX P3, PT, RZ, c[0x0][0x504], PT, P3 ;  /* 0x00014100ff007a0c */ /* 0x000fe40003f65330 */
[----:B------:R-:W-:-:S09]  /*11ec0*/  IADD3 R2, P2, R252, c[0x0][0x500], RZ ;  /* 0x00014000fc027a10 */ /* 0x000fd20007f5e0ff */
[----:B------:R-:W-:Y:S02]  /*11ed0*/  @P1 IADD3 R4, P0, R252, c[0x0][0x508], RZ ;  /* 0x00014200fc041a10 */ /* 0x000fe40007f1e0ff */
[C---:B--2---:R-:W-:Y:S02]  /*11ee0*/  IADD3.X R3, R0.reuse, c[0x0][0x504], RZ, P2, !PT ;  /* 0x0001410000037a10 */ /* 0x044fe400017fe4ff */
[----:B---3--:R-:W-:-:S03]  /*11ef0*/  @P1 IADD3.X R5, R0, c[0x0][0x50c], RZ, P0, !PT ;  /* 0x0001430000051a10 */ /* 0x008fc600007fe4ff */
        /* <DEDUP_REMOVED lines=9> */
.L_x_6098:
[----:B------:R-:W3:Y:S01]  /*11f90*/  LDL.LU R0, [R1+0x28] ;  /* 0x0000280001007983 */ /* 0x000ee20000300800 */
[----:B------:R-:W-:Y:S01]  /*11fa0*/  BSSY B0, `(.L_x_6099) ;  /* 0x0000038000007945 */ /* 0x000fe20003800000 */
[----:B-1----:R-:W-:Y:S02]  /*11fb0*/  LOP3.LUT R14, R242, 0xffff, RZ, 0xc0, !PT ;  /* 0x0000fffff20e7812 */ /* 0x002fe400078ec0ff */
[----:B--2---:R-:W1:Y:S01]  /*11fc0*/  S2R R2, SR_TID.X ;  /* 0x0000000000027919 */ /* 0x004e620000002100 */
[----:B------:R-:W-:-:S02]  /*11fd0*/  SEL R15, R251, RZ, !P3 ;  /* 0x000000fffb0f7207 */ /* 0x000fc40005800000 */
[----:B-----5:R-:W-:Y:S02]  /*11fe0*/  SHF.R.S32.HI R18, RZ, 0x1f, R8 ;  /* 0x0000001fff127819 */ /* 0x020fe40000011408 */
[----:B-1----:R-:W-:Y:S02]  /*11ff0*/  ISETP.GT.AND P0, PT, R2, 0x7f, PT ;  /* 0x0000007f0200780c */ /* 0x002fe40003f04270 */
[----:B---3--:R-:W-:-:S11]  /*12000*/  SEL R21, R0, RZ, !P3 ;  /* 0x000000ff00157207 */ /* 0x008fd60005800000 */
        /* <DEDUP_REMOVED lines=49> */
.L_x_6100:
[----:B------:R-:W-:Y:S05]  /*12320*/  BSYNC B0 ;  /* 0x0000000000007941 */ /* 0x000fea0003800000 */
.L_x_6099:
        /* <DEDUP_REMOVED lines=34> */
.L_x_6170:
[----:B------:R-:W-:Y:S05]  /*12550*/  BRA.DIV ~URZ, `(.L_x_6102) ;  /* 0x00003e227f007947 */ /* 0x000fea000b800000 */
[----:B------:R3:W4:Y:S02]  /*12560*/  SHFL.IDX PT, R0, R14, RZ, 0x181f ;  /* 0x00181fff0e007589 */ /* 0x00072400000e0000 */
.L_x_6171:
        /* <DEDUP_REMOVED lines=25> */
.L_x_6104:
[----:B------:R-:W-:Y:S05]  /*12700*/  BSYNC B0 ;  /* 0x0000000000007941 */ /* 0x000fea0003800000 */
.L_x_6103:
[----:B------:R-:W-:Y:S05]  /*12710*/  BRA.DIV ~URZ, `(.L_x_6105) ;  /* 0x00003cd27f007947 */ /* 0x000fea000b800000 */
[----:B--2---:R2:W1:Y:S04]  /*12720*/  SHFL.IDX PT, R4, R5, 0x1, 0x181f ;  /* 0x00381f0005047f89 */ /* 0x00446800000e0000 */
[----:B----4-:R2:W4:Y:S02]  /*12730*/  SHFL.IDX PT, R0, R14, 0x1, 0x181f ;  /* 0x00381f000e007f89 */ /* 0x01052400000e0000 */
.L_x_6172:
        /* <DEDUP_REMOVED lines=24> */
.L_x_6107:
[----:B------:R-:W-:Y:S05]  /*128c0*/  BSYNC B0 ;  /* 0x0000000000007941 */ /* 0x000fea0003800000 */
.L_x_6106:
[----:B------:R-:W-:Y:S05]  /*128d0*/  BRA.DIV ~URZ, `(.L_x_6108) ;  /* 0x00003be27f007947 */ /* 0x000fea000b800000 */
[----:B-1----:R1:W2:Y:S02]  /*128e0*/  SHFL.IDX PT, R4, R5, 0x2, 0x181f ;  /* 0x00581f0005047f89 */ /* 0x0022a400000e0000 */
.L_x_6173:
[----:B------:R-:W-:Y:S05]  /*128f0*/  BRA.DIV ~URZ, `(.L_x_6109) ;  /* 0x00003c327f007947 */ /* 0x000fea000b800000 */
[----:B----4-:R4:W1:Y:S02]  /*12900*/  SHFL.IDX PT, R0, R14, 0x2, 0x181f ;  /* 0x00581f000e007f89 */ /* 0x01086400000e0000 */
.L_x_6174:
        /* <DEDUP_REMOVED lines=24> */
.L_x_6111:
[----:B------:R-:W-:Y:S05]  /*12a90*/  BSYNC B0 ;  /* 0x0000000000007941 */ /* 0x000fea0003800000 */
.L_x_6110:
[----:B------:R-:W-:Y:S05]  /*12aa0*/  BRA.DIV ~URZ, `(.L_x_6112) ;  /* 0x00003af27f007947 */ /* 0x000fea000b800000 */
[----:B--2---:R2:W3:Y:S04]  /*12ab0*/  SHFL.IDX PT, R4, R5, 0x3, 0x181f ;  /* 0x00781f0005047f89 */ /* 0x0044e800000e0000 */
[----:B-1----:R2:W1:Y:S02]  /*12ac0*/  SHFL.IDX PT, R0, R14, 0x3, 0x181f ;  /* 0x00781f000e007f89 */ /* 0x00246400000e0000 */
.L_x_6175:
        /* <DEDUP_REMOVED lines=23> */
.L_x_6092:
[----:B------:R-:W-:Y:S05]  /*12c40*/  BSYNC B1 ;  /* 0x0000000000017941 */ /* 0x000fea0003800000 */
.L_x_6076:
        /* <DEDUP_REMOVED lines=13> */
.L_x_6176:
[----:B------:R-:W-:Y:S05]  /*12d20*/  BRA.DIV ~URZ, `(.L_x_6115) ;  /* 0x000039b27f007947 */ /* 0x000fea000b800000 */
[----:B------:R4:W2:Y:S02]  /*12d30*/  SHFL.IDX PT, R8, R106, 0x1, 0x1f ;  /* 0x00201f006a087f89 */ /* 0x0008a400000e0000 */
.L_x_6177:
        /* <DEDUP_REMOVED lines=18> */
.L_x_6178:
        /* <DEDUP_REMOVED lines=16> */
.L_x_6179:
[----:B----4-:R-:W-:Y:S01]  /*12f60*/  IMAD R0, R0, c[0x0][0x538], RZ ;  /* 0x00014e0000007a24 */ /* 0x010fe200078e02ff */
[----:B------:R-:W-:Y:S04]  /*12f70*/  BSSY B1, `(.L_x_6118) ;  /* 0x00000c5000017945 */ /* 0x000fe80003800000 */
[----:B--2---:R-:W-:-:S04]  /*12f80*/  IADD3 R8, R0, R8, RZ ;  /* 0x0000000800087210 */ /* 0x004fc80007ffe0ff */
[----:B---3--:R-:W-:-:S13]  /*12f90*/  ISETP.GT.AND P6, PT, R8, R9, PT ;  /* 0x000000090800720c */ /* 0x008fda0003fc4270 */
[----:B------:R-:W-:Y:S05]  /*12fa0*/  @P6 BRA `(.L_x_6119) ;  /* 0x0000024000006947 */ /* 0x000fea0003800000 */
.L_x_6123:
        /* <DEDUP_REMOVED lines=16> */
.L_x_6180:
        /* <DEDUP_REMOVED lines=16> */
.L_x_6181:
[----:B--2---:R-:W-:-:S05]  /*131b0*/  IMAD R0, R0, c[0x0][0x538], RZ ;  /* 0x00014e0000007a24 */ /* 0x004fca00078e02ff */
[----:B------:R-:W-:-:S04]  /*131c0*/  IADD3 R8, R0, R8, RZ ;  /* 0x0000000800087210 */ /* 0x000fc80007ffe0ff */
[----:B------:R-:W-:-:S13]  /*131d0*/  ISETP.GT.AND P6, PT, R8, R9, PT ;  /* 0x000000090800720c */ /* 0x000fda0003fc4270 */
[----:B-1----:R-:W-:Y:S05]  /*131e0*/  @!P6 BRA `(.L_x_6123) ;  /* 0xfffffdc00000e947 */ /* 0x002fea000383ffff */
.L_x_6119:
[----:B------:R-:W-:-:S05]  /*131f0*/  IADD3 R8, -R0, R8, RZ ;  /* 0x0000000800087210 */ /* 0x000fca0007ffe1ff */
[----:B------:R-:W-:-:S05]  /*13200*/  IMAD R0, R4, c[0x0][0x538], R8 ;  /* 0x00014e0004007a24 */ /* 0x000fca00078e0208 */
[----:B------:R-:W-:Y:S01]  /*13210*/  ISETP.GT.AND P0, PT, R0, R9, PT ;  /* 0x000000090000720c */ /* 0x000fe20003f04270 */
[----:B------:R-:W-:-:S12]  /*13220*/  BRA.DIV ~URZ, `(.L_x_6124) ;  /* 0x000039127f007947 */ /* 0x000fd8000b800000 */
[----:B------:R-:W-:-:S04]  /*13230*/  VOTE.ANY R5, PT, !P0 ;  /* 0x0000000000057806 */ /* 0x000fc800040e0100 */
.L_x_6182:
[----:B------:R-:W2:Y:S02]  /*13240*/  POPC R0, R5 ;  /* 0x0000000500007309 */ /* 0x000ea40000000000 */
[----:B--2---:R-:W-:Y:S01]  /*13250*/  IADD3 R243, R0, R243, RZ ;  /* 0x000000f300f37210 */ /* 0x004fe20007ffe0ff */
[----:B------:R-:W-:Y:S05]  /*13260*/  BRA.DIV ~URZ, `(.L_x_6125) ;  /* 0x000039227f007947 */ /* 0x000fea000b800000 */
[----:B------:R2:W3:Y:S04]  /*13270*/  SHFL.IDX PT, R10, R6, R0, 0x1f ;  /* 0x00001f00060a7589 */ /* 0x0004e800000e0000 */
[----:B------:R2:W4:Y:S02]  /*13280*/  SHFL.IDX PT, R7, R7, R0, 0x1f ;  /* 0x00001f0007077589 */ /* 0x00052400000e0000 */
.L_x_6183:
[----:B------:R-:W-:Y:S01]  /*13290*/  ISETP.NE.AND P0, PT, R5, RZ, PT ;  /* 0x000000ff0500720c */ /* 0x000fe20003f05270 */
[----:B------:R-:W-:-:S12]  /*132a0*/  BSSY B0, `(.L_x_6126) ;  /* 0x0000005000007945 */ /* 0x000fd80003800000 */
[----:B------:R-:W-:Y:S05]  /*132b0*/  @!P0 BRA `(.L_x_6127) ;  /* 0x0000003000008947 */ /* 0x000fea0003800000 */
[----:B--2---:R-:W-:Y:S01]  /*132c0*/  IADD3 R0, R0, -0x1, RZ ;  /* 0xffffffff00007810 */ /* 0x004fe20007ffe0ff */
[----:B------:R-:W-:Y:S05]  /*132d0*/  BRA.DIV ~URZ, `(.L_x_6128) ;  /* 0x000039827f007947 */ /* 0x000fea000b800000 */
[----:B------:R2:W1:Y:S02]  /*132e0*/  SHFL.IDX PT, R11, R4, R0, 0x1f ;  /* 0x00001f00040b7589 */ /* 0x00046400000e0000 */
.L_x_6127:
[----:B------:R-:W-:Y:S05]  /*132f0*/  BSYNC B0 ;  /* 0x0000000000007941 */ /* 0x000fea0003800000 */
.L_x_6126:
        /* <DEDUP_REMOVED lines=66> */
.L_x_6130:
        /* <DEDUP_REMOVED lines=66> */
.L_x_6131:
[----:B------:R-:W-:Y:S05]  /*13b40*/  BSYNC B0 ;  /* 0x0000000000007941 */ /* 0x000fea0003800000 */
.L_x_6129:
[----:B------:R-:W-:-:S04]  /*13b50*/  LOP3.LUT R0, RZ, R0, RZ, 0x33, !PT ;  /* 0x00000000ff007212 */ /* 0x000fc800078e33ff */
[----:B------:R-:W-:Y:S01]  /*13b60*/  IADD3 R241, R0, R10, RZ ;  /* 0x0000000a00f17210 */ /* 0x000fe20007ffe0ff */
[----:B------:R-:W-:Y:S05]  /*13b70*/  BRA `(.L_x_6132) ;  /* 0x0000004000007947 */ /* 0x000fea0003800000 */
.L_x_6120:
[----:B------:R-:W-:Y:S01]  /*13b80*/  IMAD.MOV.U32 R240, RZ, RZ, R9 ;  /* 0x000000fffff07224 */ /* 0x000fe200078e0009 */
[----:B------:R-:W-:Y:S01]  /*13b90*/  MOV R242, RZ ;  /* 0x000000ff00f27202 */ /* 0x000fe20000000f00 */
[----:B------:R-:W-:Y:S01]  /*13ba0*/  IMAD.MOV.U32 R241, RZ, RZ, RZ ;  /* 0x000000fffff17224 */ /* 0x000fe200078e00ff */
[----:B------:R-:W-:Y:S02]  /*13bb0*/  MOV R243, c[0x0][0x53c] ;  /* 0x00014f0000f37a02 */ /* 0x000fe40000000f00 */
.L_x_6132:
[----:B------:R-:W-:Y:S05]  /*13bc0*/  BSYNC B1 ;  /* 0x0000000000017941 */ /* 0x000fea0003800000 */
.L_x_6118:
[----:B------:R-:W-:Y:S01]  /*13bd0*/  WARPSYNC 0xffffffff ;  /* 0xffffffff00007948 */ /* 0x000fe20003800000 */
[----:B------:R-:W-:Y:S01]  /*13be0*/  BAR.SYNC.DEFER_BLOCKING 0x4, 0x100 ;  /* 0x0104000000007b1d */ /* 0x000fe20000010000 */
[----:B------:R-:W-:-:S13]  /*13bf0*/  ISETP.NE.AND P0, PT, R12, RZ, PT ;  /* 0x000000ff0c00720c */ /* 0x000fda0003f05270 */
[----:B------:R2:W-:Y:S04]  /*13c00*/  @!P0 STS.128 [0x20100], R240 ;  /* 0x020100f0ff008388 */ /* 0x0005e80000000c00 */
[----:B------:R-:W-:Y:S06]  /*13c10*/  BAR.ARV 0x5, 0x100 ;  /* 0x0144000000007b1d */ /* 0x000fec0000002000 */
.L_x_6113:
[----:B-1----:R-:W-:-:S13]  /*13c20*/  ISETP.GE.AND P0, PT, R243, c[0x0][0x53c], PT ;  /* 0x00014f00f3007a0c */ /* 0x002fda0003f06270 */
[----:B--23--:R-:W-:Y:S01]  /*13c30*/  @P0 CALL.REL.NOINC `(.L_x_6133) ;  /* 0x0000001000000944 */ /* 0x00cfe20003c00000 */
[----:B------:R-:W-:Y:S05]  /*13c40*/  BRA `(.L_x_6134) ;  /* 0xfffedf5000007947 */ /* 0x000fea000383ffff */
.L_x_6133:
[----:B------:R-:W-:Y:S05]  /*13c50*/  EXIT ;  /* 0x000000000000794d */ /* 0x000fea0003800000 */
.L_x_6016:
[----:B------:R-:W-:Y:S01]  /*13c60*/  IMAD.MOV.U32 R0, RZ, RZ, R5 ;  /* 0x000000ffff007224 */ /* 0x000fe200078e0005 */
[----:B------:R-:W-:Y:S02]  /*13c70*/  MOV R3, 0x1 ;  /* 0x0000000100037802 */ /* 0x000fe40000000f00 */
[----:B------:R-:W-:Y:S02]  /*13c80*/  MOV R2, 0x13ca0 ;  /* 0x00013ca000027802 */ /* 0x000fe40000000f00 */
[----:B--2---:R-:W-:Y:S05]  /*13c90*/  CALL.REL.NOINC `($__internal_100_$__cuda_sm70_shflsync_up_p) ;  /* 0x000030f000007944 */ /* 0x004fea0003c00000 */
[----:B------:R-:W-:Y:S01]  /*13ca0*/  MOV R0, R4 ;  /* 0x0000000400007202 */ /* 0x000fe20000000f00 */
[----:B------:R-:W-:Y:S05]  /*13cb0*/  BRA `(.L_x_6135) ;  /* 0xfffec78000007947 */ /* 0x000fea000383ffff */
.L_x_6017:
[----:B------:R-:W-:Y:S01]  /*13cc0*/  IMAD.MOV.U32 R0, RZ, RZ, R5 ;  /* 0x000000ffff007224 */ /* 0x000fe200078e0005 */
[----:B------:R-:W-:Y:S02]  /*13cd0*/  MOV R3, 0x2 ;  /* 0x0000000200037802 */ /* 0x000fe40000000f00 */
[----:B------:R-:W-:Y:S02]  /*13ce0*/  MOV R2, 0x13d00 ;  /* 0x00013d0000027802 */ /* 0x000fe40000000f00 */
[----:B--2---:R-:W-:Y:S05]  /*13cf0*/  CALL.REL.NOINC `($__internal_100_$__cuda_sm70_shflsync_up_p) ;  /* 0x0000309000007944 */ /* 0x004fea0003c00000 */
[----:B------:R-:W-:Y:S01]  /*13d00*/  SEL R4, R4, RZ, P4 ;  /* 0x000000ff04047207 */ /* 0x000fe20002000000 */
[----:B------:R-:W-:Y:S01]  /*13d10*/  IMAD.MOV.U32 R3, RZ, RZ, 0x4 ;  /* 0x00000004ff037424 */ /* 0x000fe200078e00ff */
[----:B------:R-:W-:-:S03]  /*13d20*/  MOV R2, 0x13d50 ;  /* 0x00013d5000027802 */ /* 0x000fc60000000f00 */
[----:B------:R-:W-:Y:S02]  /*13d30*/  IMAD.IADD R0, R5, 0x1, R4 ;  /* 0x0000000105007824 */ /* 0x000fe400078e0204 */
[----:B------:R-:W-:Y:S05]  /*13d40*/  CALL.REL.NOINC `($__internal_100_$__cuda_sm70_shflsync_up_p) ;  /* 0x0000304000007944 */ /* 0x000fea0003c00000 */
        /* <DEDUP_REMOVED lines=12> */
[----:B------:R-:W-:Y:S02]  /*13e10*/  MOV R220, 0x1f ;  /* 0x0000001f00dc7802 */ /* 0x000fe40000000f00 */
[----:B------:R-:W-:Y:S01]  /*13e20*/  MOV R3, 0x13e60 ;  /* 0x00013e6000037802 */ /* 0x000fe20000000f00 */
[----:B------:R-:W-:-:S04]  /*13e30*/  IMAD.IADD R4, R0, 0x1, R4 ;  /* 0x0000000100047824 */ /* 0x000fc800078e0204 */
[----:B------:R-:W-:Y:S02]  /*13e40*/  IMAD.MOV.U32 R195, RZ, RZ, R4 ;  /* 0x000000ffffc37224 */ /* 0x000fe400078e0004 */
[----:B------:R-:W-:Y:S05]  /*13e50*/  CALL.REL.NOINC `($__internal_99_$__cuda_sm70_shflsync_idx_p) ;  /* 0x00002ed000007944 */ /* 0x000fea0003c00000 */
[----:B------:R-:W-:Y:S01]  /*13e60*/  MOV R0, R220 ;  /* 0x000000dc00007202 */ /* 0x000fe20000000f00 */
[----:B------:R-:W-:Y:S05]  /*13e70*/  BRA `(.L_x_6136) ;  /* 0xfffec6c000007947 */ /* 0x000fea000383ffff */
.L_x_6019:
[----:B------:R-:W-:Y:S02]  /*13e80*/  SEL R0, RZ, 0x1, P0 ;  /* 0x00000001ff007807 */ /* 0x000fe40000000000 */
[----:B------:R-:W-:Y:S02]  /*13e90*/  MOV R2, 0x13eb0 ;  /* 0x00013eb000027802 */ /* 0x000fe40000000f00 */
[----:B--2---:R-:W-:Y:S05]  /*13ea0*/  CALL.REL.NOINC `($__internal_101_$__cuda_sm70_votesync_ballot) ;  /* 0x00002f4000007944 */ /* 0x004fea0003c00000 */
[----:B------:R-:W-:Y:S01]  /*13eb0*/  MOV R6, R0 ;  /* 0x0000000000067202 */ /* 0x000fe20000000f00 */
[----:B------:R-:W-:Y:S05]  /*13ec0*/  BRA `(.L_x_6137) ;  /* 0xfffec70000007947 */ /* 0x000fea000383ffff */
.L_x_6020:
[----:B------:R-:W-:Y:S01]  /*13ed0*/  IMAD.MOV.U32 R195, RZ, RZ, R9 ;  /* 0x000000ffffc37224 */ /* 0x000fe200078e0009 */
[----:B------:R-:W-:Y:S01]  /*13ee0*/  MOV R2, R0 ;  /* 0x0000000000027202 */ /* 0x000fe20000000f00 */
[----:B------:R-:W-:Y:S01]  /*13ef0*/  IMAD.MOV.U32 R220, RZ, RZ, 0x1f ;  /* 0x0000001fffdc7424 */ /* 0x000fe200078e00ff */
[----:B------:R-:W-:Y:S02]  /*13f00*/  MOV R3, 0x13f20 ;  /* 0x00013f2000037802 */ /* 0x000fe40000000f00 */
[----:B------:R-:W-:Y:S05]  /*13f10*/  CALL.REL.NOINC `($__internal_99_$__cuda_sm70_shflsync_idx_p) ;  /* 0x00002e1000007944 */ /* 0x000fea0003c00000 */
[----:B------:R-:W-:Y:S01]  /*13f20*/  IMAD.MOV.U32 R12, RZ, RZ, R220 ;  /* 0x000000ffff0c7224 */ /* 0x000fe200078e00dc */
[----:B------:R-:W-:Y:S01]  /*13f30*/  MOV R195, R8 ;  /* 0x0000000800c37202 */ /* 0x000fe20000000f00 */
[----:B------:R-:W-:Y:S01]  /*13f40*/  IMAD.MOV.U32 R5, RZ, RZ, RZ ;  /* 0x000000ffff057224 */ /* 0x000fe200078e00ff */
[----:B------:R-:W-:Y:S01]  /*13f50*/  MOV R2, R0 ;  /* 0x0000000000027202 */ /* 0x000fe20000000f00 */
[----:B------:R-:W-:Y:S01]  /*13f60*/  IMAD.MOV.U32 R220, RZ, RZ, 0x1f ;  /* 0x0000001fffdc7424 */ /* 0x000fe200078e00ff */
[----:B------:R-:W-:-:S02]  /*13f70*/  MOV R3, 0x13f90 ;  /* 0x00013f9000037802 */ /* 0x000fc40000000f00 */
[----:B------:R-:W-:Y:S05]  /*13f80*/  CALL.REL.NOINC `($__internal_99_$__cuda_sm70_shflsync_idx_p) ;  /* 0x00002da000007944 */ /* 0x000fea0003c00000 */
[----:B------:R-:W-:Y:S01]  /*13f90*/  MOV R9, R220 ;  /* 0x000000dc00097202 */ /* 0x000fe20000000f00 */
[----:B------:R-:W-:Y:S05]  /*13fa0*/  BRA `(.L_x_6138) ;  /* 0xfffec68000007947 */ /* 0x000fea000383ffff */
.L_x_6023:
[----:B------:R-:W-:Y:S01]  /*13fb0*/  IMAD.MOV.U32 R195, RZ, RZ, R4 ;  /* 0x000000ffffc37224 */ /* 0x000fe200078e0004 */
[----:B------:R-:W-:Y:S01]  /*13fc0*/  MOV R2, R0 ;  /* 0x0000000000027202 */ /* 0x000fe20000000f00 */
[----:B------:R-:W-:Y:S01]  /*13fd0*/  IMAD.MOV.U32 R220, RZ, RZ, 0x1f ;  /* 0x0000001fffdc7424 */ /* 0x000fe200078e00ff */
[----:B------:R-:W-:-:S02]  /*13fe0*/  MOV R3, 0x14000 ;  /* 0x0001400000037802 */ /* 0x000fc40000000f00 */
[----:B--23--:R-:W-:Y:S05]  /*13ff0*/  CALL.REL.NOINC `($__internal_99_$__cuda_sm70_shflsync_idx_p) ;  /* 0x00002d3000007944 */ /* 0x00cfea0003c00000 */
[----:B------:R-:W-:Y:S01]  /*14000*/  MOV R5, R220 ;  /* 0x000000dc00057202 */ /* 0x000fe20000000f00 */
[----:B------:R-:W-:Y:S05]  /*14010*/  BRA `(.L_x_6022) ;  /* 0xfffec67000007947 */ /* 0x000fea000383ffff */
.L_x_6034:
[----:B------:R-:W-:Y:S01]  /*14020*/  IMAD.MOV.U32 R195, RZ, RZ, R5 ;  /* 0x000000ffffc37224 */ /* 0x000fe200078e0005 */
[----:B------:R-:W-:Y:S01]  /*14030*/  MOV R2, RZ ;  /* 0x000000ff00027202 */ /* 0x000fe20000000f00 */
[----:B------:R-:W-:Y:S01]  /*14040*/  IMAD.MOV.U32 R220, RZ, RZ, 0x181f ;  /* 0x0000181fffdc7424 */ /* 0x000fe200078e00ff */
[----:B------:R-:W-:-:S02]  /*14050*/  MOV R3, 0x14070 ;  /* 0x0001407000037802 */ /* 0x000fc40000000f00 */
[----:B-----5:R-:W-:Y:S05]  /*14060*/  CALL.REL.NOINC `($__internal_99_$__cuda_sm70_shflsync_idx_p) ;  /* 0x00002cc000007944 */ /* 0x020fea0003c00000 */
[----:B------:R-:W-:Y:S01]  /*14070*/  MOV R4, R220 ;  /* 0x000000dc00047202 */ /* 0x000fe20000000f00 */
[----:B------:R-:W-:Y:S05]  /*14080*/  BRA `(.L_x_6139) ;  /* 0xfffee90000007947 */ /* 0x000fea000383ffff */
.L_x_6035:
[----:B------:R-:W-:Y:S01]  /*14090*/  IMAD.MOV.U32 R195, RZ, RZ, R14 ;  /* 0x000000ffffc37224 */ /* 0x000fe200078e000e */
[----:B------:R-:W-:Y:S01]  /*140a0*/  MOV R2, RZ ;  /* 0x000000ff00027202 */ /* 0x000fe20000000f00 */
[----:B------:R-:W-:Y:S01]  /*140b0*/  IMAD.MOV.U32 R220, RZ, RZ, 0x181f ;  /* 0x0000181fffdc7424 */ /* 0x000fe200078e00ff */
[----:B------:R-:W-:-:S02]  /*140c0*/  MOV R3, 0x140e0 ;  /* 0x000140e000037802 */ /* 0x000fc40000000f00 */
[----:B-12--5:R-:W-:Y:S05]  /*140d0*/  CALL.REL.NOINC `($__internal_99_$__cuda_sm70_shflsync_idx_p) ;  /* 0x00002c5000007944 */ /* 0x026fea0003c00000 */
[----:B------:R-:W-:Y:S01]  /*140e0*/  MOV R0, R220 ;  /* 0x000000dc00007202 */ /* 0x000fe20000000f00 */
[----:B------:R-:W-:Y:S05]  /*140f0*/  BRA `(.L_x_6140) ;  /* 0xfffee8b000007947 */ /* 0x000fea000383ffff */
.L_x_6038:
[----:B------:R-:W-:Y:S01]  /*14100*/  IMAD.MOV.U32 R195, RZ, RZ, R5 ;  /* 0x000000ffffc37224 */ /* 0x000fe200078e0005 */
[----:B--2---:R-:W-:Y:S01]  /*14110*/  MOV R2, 0x1 ;  /* 0x0000000100027802 */ /* 0x004fe20000000f00 */
[----:B------:R-:W-:Y:S01]  /*14120*/  IMAD.MOV.U32 R220, RZ, RZ, 0x181f ;  /* 0x0000181fffdc7424 */ /* 0x000fe200078e00ff */
[----:B------:R-:W-:-:S02]  /*14130*/  MOV R3, 0x14150 ;  /* 0x0001415000037802 */ /* 0x000fc40000000f00 */
[----:B-1-345:R-:W-:Y:S05]  /*14140*/  CALL.REL.NOINC `($__internal_99_$__cuda_sm70_shflsync_idx_p) ;  /* 0x00002be000007944 */ /* 0x03afea0003c00000 */
[----:B------:R-:W-:Y:S01]  /*14150*/  IMAD.MOV.U32 R4, RZ, RZ, R220 ;  /* 0x000000ffff047224 */ /* 0x000fe200078e00dc */
[----:B------:R-:W-:Y:S01]  /*14160*/  MOV R2, 0x1 ;  /* 0x0000000100027802 */ /* 0x000fe20000000f00 */
[----:B------:R-:W-:Y:S01]  /*14170*/  IMAD.MOV.U32 R195, RZ, RZ, R14 ;  /* 0x000000ffffc37224 */ /* 0x000fe200078e000e */
[----:B------:R-:W-:-:S02]  /*14180*/  MOV R220, 0x181f ;  /* 0x0000181f00dc7802 */ /* 0x000fc40000000f00 */
[----:B------:R-:W-:Y:S02]  /*14190*/  MOV R3, 0x141b0 ;  /* 0x000141b000037802 */ /* 0x000fe40000000f00 */
[----:B------:R-:W-:Y:S05]  /*141a0*/  CALL.REL.NOINC `($__internal_99_$__cuda_sm70_shflsync_idx_p) ;  /* 0x00002b8000007944 */ /* 0x000fea0003c00000 */
[----:B------:R-:W-:Y:S01]  /*141b0*/  MOV R0, R220 ;  /* 0x000000dc00007202 */ /* 0x000fe20000000f00 */
[----:B------:R-:W-:Y:S05]  /*141c0*/  BRA `(.L_x_6141) ;  /* 0xfffee9a000007947 */ /* 0x000fea000383ffff */
.L_x_6041:
[----:B------:R-:W-:Y:S01]  /*141d0*/  IMAD.MOV.U32 R195, RZ, RZ, R5 ;  /* 0x000000ffffc37224 */ /* 0x000fe200078e0005 */
[----:B-1----:R-:W-:Y:S01]  /*141e0*/  MOV R2, 0x2 ;  /* 0x0000000200027802 */ /* 0x002fe20000000f00 */
[----:B------:R-:W-:Y:S01]  /*141f0*/  IMAD.MOV.U32 R220, RZ, RZ, 0x181f ;  /* 0x0000181fffdc7424 */ /* 0x000fe200078e00ff */
[----:B------:R-:W-:Y:S02]  /*14200*/  MOV R3, 0x14220 ;  /* 0x0001422000037802 */ /* 0x000fe40000000f00 */
[----:B--2345:R-:W-:Y:S05]  /*14210*/  CALL.REL.NOINC `($__internal_99_$__cuda_sm70_shflsync_idx_p) ;  /* 0x00002b1000007944 */ /* 0x03cfea0003c00000 */
[----:B------:R-:W-:Y:S01]  /*14220*/  MOV R4, R220 ;  /* 0x000000dc00047202 */ /* 0x000fe20000000f00 */
[----:B------:R-:W-:Y:S05]  /*14230*/  BRA `(.L_x_6142) ;  /* 0xfffeead000007947 */ /* 0x000fea000383ffff */
.L_x_6042:
[----:B------:R-:W-:Y:S01]  /*14240*/  IMAD.MOV.U32 R195, RZ, RZ, R14 ;  /* 0x000000ffffc37224 */ /* 0x000fe200078e000e */
[----:B------:R-:W-:Y:S01]  /*14250*/  MOV R2, 0x2 ;  /* 0x0000000200027802 */ /* 0x000fe20000000f00 */
[----:B------:R-:W-:Y:S01]  /*14260*/  IMAD.MOV.U32 R220, RZ, RZ, 0x181f ;  /* 0x0000181fffdc7424 */ /* 0x000fe200078e00ff */
[----:B------:R-:W-:Y:S02]  /*14270*/  MOV R3, 0x14290 ;  /* 0x0001429000037802 */ /* 0x000fe40000000f00 */
[----:B-12345:R-:W-:Y:S05]  /*14280*/  CALL.REL.NOINC `($__internal_99_$__cuda_sm70_shflsync_idx_p) ;  /* 0x00002aa000007944 */ /* 0x03efea0003c00000 */
[----:B------:R-:W-:Y:S01]  /*14290*/  MOV R0, R220 ;  /* 0x000000dc00007202 */ /* 0x000fe20000000f00 */
[----:B------:R-:W-:Y:S05]  /*142a0*/  BRA `(.L_x_6143) ;  /* 0xfffeea8000007947 */ /* 0x000fea000383ffff */
.L_x_6045:
[----:B------:R-:W-:Y:S01]  /*142b0*/  IMAD.MOV.U32 R195, RZ, RZ, R5 ;  /* 0x000000ffffc37224 */ /* 0x000fe200078e0005 */
[----:B-1----:R-:W-:Y:S01]  /*142c0*/  MOV R2, 0x3 ;  /* 0x0000000300027802 */ /* 0x002fe20000000f00 */
[----:B------:R-:W-:Y:S01]  /*142d0*/  IMAD.MOV.U32 R220, RZ, RZ, 0x181f ;  /* 0x0000181fffdc7424 */ /* 0x000fe200078e00ff */
[----:B------:R-:W-:-:S02]  /*142e0*/  MOV R3, 0x14300 ;  /* 0x0001430000037802 */ /* 0x000fc40000000f00 */
[----:B--2345:R-:W-:Y:S05]  /*142f0*/  CALL.REL.NOINC `($__internal_99_$__cuda_sm70_shflsync_idx_p) ;  /* 0x00002a3000007944 */ /* 0x03cfea0003c00000 */
        /* <DEDUP_REMOVED lines=8> */
.L_x_6048:
[----:B------:R-:W-:Y:S01]  /*14380*/  IMAD.MOV.U32 R195, RZ, RZ, R5 ;  /* 0x000000ffffc37224 */ /* 0x000fe200078e0005 */
[----:B------:R-:W-:Y:S01]  /*14390*/  MOV R2, RZ ;  /* 0x000000ff00027202 */ /* 0x000fe20000000f00 */
[----:B------:R-:W-:Y:S01]  /*143a0*/  IMAD.MOV.U32 R220, RZ, RZ, 0x181f ;  /* 0x0000181fffdc7424 */ /* 0x000fe200078e00ff */
[----:B------:R-:W-:Y:S02]  /*143b0*/  MOV R3, 0x143d0 ;  /* 0x000143d000037802 */ /* 0x000fe40000000f00 */
[----:B------:R-:W-:Y:S05]  /*143c0*/  CALL.REL.NOINC `($__internal_99_$__cuda_sm70_shflsync_idx_p) ;  /* 0x0000296000007944 */ /* 0x000fea0003c00000 */
[----:B------:R-:W-:Y:S01]  /*143d0*/  MOV R4, R220 ;  /* 0x000000dc00047202 */ /* 0x000fe20000000f00 */
[----:B------:R-:W-:Y:S05]  /*143e0*/  BRA `(.L_x_6145) ;  /* 0xffff055000007947 */ /* 0x000fea000383ffff */
.L_x_6049:
[----:B------:R-:W-:Y:S01]  /*143f0*/  IMAD.MOV.U32 R195, RZ, RZ, R15 ;  /* 0x000000ffffc37224 */ /* 0x000fe200078e000f */
[----:B------:R-:W-:Y:S01]  /*14400*/  MOV R2, RZ ;  /* 0x000000ff00027202 */ /* 0x000fe20000000f00 */
[----:B------:R-:W-:Y:S01]  /*14410*/  IMAD.MOV.U32 R220, RZ, RZ, 0x181f ;  /* 0x0000181fffdc7424 */ /* 0x000fe200078e00ff */
[----:B------:R-:W-:Y:S02]  /*14420*/  MOV R3, 0x14440 ;  /* 0x0001444000037802 */ /* 0x000fe40000000f00 */
[----:B-12---:R-:W-:Y:S05]  /*14430*/  CALL.REL.NOINC `($__internal_99_$__cuda_sm70_shflsync_idx_p) ;  /* 0x000028f000007944 */ /* 0x006fea0003c00000 */
[C---:B------:R-:W-:Y:S01]  /*14440*/  IADD3 R10, P0, R220.reuse, R98, RZ ;  /* 0x00000062dc0a7210 */ /* 0x040fe20007f1e0ff */
[----:B------:R-:W-:Y:S01]  /*14450*/  IMAD.MOV.U32 R195, RZ, RZ, R5 ;  /* 0x000000ffffc37224 */ /* 0x000fe200078e0005 */
[----:B------:R-:W-:-:S02]  /*14460*/  IADD3 R8, P5, R220, R99, RZ ;  /* 0x00000063dc087210 */ /* 0x000fc40007fbe0ff */
[----:B------:R-:W-:Y:S01]  /*14470*/  IADD3 R6, P2, R220, R100, RZ ;  /* 0x00000064dc067210 */ /* 0x000fe20007f5e0ff */
[----:B------:R-:W-:Y:S01]  /*14480*/  IMAD.X R11, R4, 0x1, R93, P0 ;  /* 0x00000001040b7824 */ /* 0x000fe200000e065d */
[----:B------:R-:W-:Y:S01]  /*14490*/  IADD3 R2, P0, R220, R101, RZ ;  /* 0x00000065dc027210 */ /* 0x000fe20007f1e0ff */
[----:B------:R-:W-:Y:S01]  /*144a0*/  IMAD.X R9, R4, 0x1, R94, P5 ;  /* 0x0000000104097824 */ /* 0x000fe200028e065e */
[----:B------:R-:W-:Y:S01]  /*144b0*/  ISETP.GE.AND P6, PT, R218, c[0x0][0x1d4], PT ;  /* 0x00007500da007a0c */ /* 0x000fe20003fc6270 */
[C---:B------:R-:W-:Y:S01]  /*144c0*/  IMAD.X R7, R4.reuse, 0x1, R95, P2 ;  /* 0x0000000104077824 */ /* 0x040fe200010e065f */
[----:B------:R-:W-:Y:S01]  /*144d0*/  ISETP.GE.AND P5, PT, R223, c[0x0][0x1d4], PT ;  /* 0x00007500df007a0c */ /* 0x000fe20003fa6270 */
[----:B------:R-:W-:Y:S01]  /*144e0*/  IMAD.X R3, R4, 0x1, R96, P0 ;  /* 0x0000000104037824 */ /* 0x000fe200000e0660 */
[----:B------:R-:W-:Y:S01]  /*144f0*/  ISETP.GE.AND P2, PT, R224, c[0x0][0x1d4], PT ;  /* 0x00007500e0007a0c */ /* 0x000fe20003f46270 */
[----:B------:R-:W-:Y:S01]  /*14500*/  IMAD.MOV.U32 R220, RZ, RZ, 0x181f ;  /* 0x0000181fffdc7424 */ /* 0x000fe200078e00ff */
        /* <DEDUP_REMOVED lines=14> */
[----:B-1----:R-:W-:Y:S05]  /*145f0*/  CALL.REL.NOINC `($__internal_99_$__cuda_sm70_shflsync_idx_p) ;  /* 0x0000273000007944 */ /* 0x002fea0003c00000 */
        /* <DEDUP_REMOVED lines=8> */
.L_x_6050:
[----:B------:R-:W-:Y:S01]  /*14680*/  IMAD.MOV.U32 R195, RZ, RZ, R4 ;  /* 0x000000ffffc37224 */ /* 0x000fe200078e0004 */
[----:B------:R-:W-:Y:S01]  /*14690*/  MOV R2, RZ ;  /* 0x000000ff00027202 */ /* 0x000fe20000000f00 */
[----:B------:R-:W-:Y:S01]  /*146a0*/  IMAD.MOV.U32 R220, RZ, RZ, 0x1c1f ;  /* 0x00001c1fffdc7424 */ /* 0x000fe200078e00ff */
[----:B------:R-:W-:Y:S02]  /*146b0*/  MOV R3, 0x146d0 ;  /* 0x000146d000037802 */ /* 0x000fe40000000f00 */
[----:B------:R-:W-:Y:S05]  /*146c0*/  CALL.REL.NOINC `($__internal_99_$__cuda_sm70_shflsync_idx_p) ;  /* 0x0000266000007944 */ /* 0x000fea0003c00000 */
[----:B------:R-:W-:Y:S01]  /*146d0*/  MOV R0, R220 ;  /* 0x000000dc00007202 */ /* 0x000fe20000000f00 */
[----:B------:R-:W-:Y:S05]  /*146e0*/  BRA `(.L_x_6147) ;  /* 0xffff067000007947 */ /* 0x000fea000383ffff */
.L_x_6051:
[----:B------:R-:W-:Y:S01]  /*146f0*/  IMAD.MOV.U32 R195, RZ, RZ, R4 ;  /* 0x000000ffffc37224 */ /* 0x000fe200078e0004 */
[----:B------:R-:W-:Y:S01]  /*14700*/  MOV R2, 0x1 ;  /* 0x0000000100027802 */ /* 0x000fe20000000f00 */
[----:B------:R-:W-:Y:S01]  /*14710*/  IMAD.MOV.U32 R220, RZ, RZ, 0x1c1f ;  /* 0x00001c1fffdc7424 */ /* 0x000fe200078e00ff */
[----:B------:R-:W-:Y:S02]  /*14720*/  MOV R3, 0x14740 ;  /* 0x0001474000037802 */ /* 0x000fe40000000f00 */
[----:B-1----:R-:W-:Y:S05]  /*14730*/  CALL.REL.NOINC `($__internal_99_$__cuda_sm70_shflsync_idx_p) ;  /* 0x000025f000007944 */ /* 0x002fea0003c00000 */
[----:B------:R-:W-:Y:S01]  /*14740*/  IMAD.IADD R0, R5, 0x1, R220 ;  /* 0x0000000105007824 */ /* 0x000fe200078e02dc */
[----:B------:R-:W-:Y:S02]  /*14750*/  FMNMX.FTZ R133, R7, R8, !PT ;  /* 0x0000000807857209 */ /* 0x000fe40007810000 */
[----:B------:R-:W-:-:S02]  /*14760*/  MOV R2, 0x14b80 ;  /* 0x00014b8000027802 */ /* 0x000fc40000000f00 */
        /* <DEDUP_REMOVED lines=62> */
[----:B------:R-:W-:-:S03]  /*14b50*/  IMAD.MOV.U32 R132, RZ, RZ, R133 ;  /* 0x000000ffff847224 */ /* 0x000fc600078e0085 */
[----:B------:R-:W-:Y:S02]  /*14b60*/  FMNMX.FTZ R4, R84, R4, !PT ;  /* 0x0000000454047209 */ /* 0x000fe40007810000 */
[----:B------:R-:W-:Y:S05]  /*14b70*/  CALL.REL.NOINC `($__internal_98_$__cuda_sm70_shflsync_bfly_p) ;  /* 0x0000215000007944 */ /* 0x000fea0003c00000 */
[----:B------:R-:W-:Y:S01]  /*14b80*/  FMNMX.FTZ R133, R133, R0, !PT ;  /* 0x0000000085857209 */ /* 0x000fe20007810000 */
[----:B------:R-:W-:Y:S01]  /*14b90*/  IMAD.MOV.U32 R0, RZ, RZ, 0x1 ;  /* 0x00000001ff007424 */ /* 0x000fe200078e00ff */
[----:B------:R-:W-:-:S03]  /*14ba0*/  MOV R2, 0x14bd0 ;  /* 0x00014bd000027802 */ /* 0x000fc60000000f00 */
[----:B------:R-:W-:Y:S02]  /*14bb0*/  IMAD.MOV.U32 R132, RZ, RZ, R133 ;  /* 0x000000ffff847224 */ /* 0x000fe400078e0085 */
[----:B------:R-:W-:Y:S05]  /*14bc0*/  CALL.REL.NOINC `($__internal_98_$__cuda_sm70_shflsync_bfly_p) ;  /* 0x0000210000007944 */ /* 0x000fea0003c00000 */
[----:B------:R-:W-:Y:S01]  /*14bd0*/  FMNMX.FTZ R133, R133, R0, !PT ;  /* 0x0000000085857209 */ /* 0x000fe20007810000 */
[----:B------:R-:W-:Y:S01]  /*14be0*/  IMAD.MOV.U32 R132, RZ, RZ, R4 ;  /* 0x000000ffff847224 */ /* 0x000fe200078e0004 */
[----:B------:R-:W-:Y:S01]  /*14bf0*/  MOV R2, 0x14c20 ;  /* 0x00014c2000027802 */ /* 0x000fe20000000f00 */
[----:B------:R-:W-:Y:S02]  /*14c00*/  IMAD.MOV.U32 R0, RZ, RZ, 0x2 ;  /* 0x00000002ff007424 */ /* 0x000fe400078e00ff */
[----:B------:R-:W-:Y:S05]  /*14c10*/  CALL.REL.NOINC `($__internal_98_$__cuda_sm70_shflsync_bfly_p) ;  /* 0x000020b000007944 */ /* 0x000fea0003c00000 */
[----:B------:R-:W-:Y:S01]  /*14c20*/  FMNMX.FTZ R4, R4, R0, !PT ;  /* 0x0000000004047209 */ /* 0x000fe20007810000 */
[----:B------:R-:W-:Y:S01]  /*14c30*/  IMAD.MOV.U32 R0, RZ, RZ, 0x1 ;  /* 0x00000001ff007424 */ /* 0x000fe200078e00ff */
[----:B------:R-:W-:-:S03]  /*14c40*/  MOV R2, 0x14c70 ;  /* 0x00014c7000027802 */ /* 0x000fc60000000f00 */
[----:B------:R-:W-:Y:S02]  /*14c50*/  IMAD.MOV.U32 R132, RZ, RZ, R4 ;  /* 0x000000ffff847224 */ /* 0x000fe400078e0004 */
[----:B------:R-:W-:Y:S05]  /*14c60*/  CALL.REL.NOINC `($__internal_98_$__cuda_sm70_shflsync_bfly_p) ;  /* 0x0000206000007944 */ /* 0x000fea0003c00000 */
[----:B------:R-:W-:Y:S01]  /*14c70*/  MOV R5, R0 ;  /* 0x0000000000057202 */ /* 0x000fe20000000f00 */
[----:B------:R-:W-:Y:S05]  /*14c80*/  BRA `(.L_x_6148) ;  /* 0xffff078000007947 */ /* 0x000fea000383ffff */
.L_x_6055:
[----:B------:R-:W-:Y:S01]  /*14c90*/  MOV R2, RZ ;  /* 0x000000ff00027202 */ /* 0x000fe20000000f00 */
[----:B------:R-:W-:Y:S01]  /*14ca0*/  IMAD.MOV.U32 R195, RZ, RZ, R5 ;  /* 0x000000ffffc37224 */ /* 0x000fe200078e0005 */
[----:B------:R-:W-:Y:S01]  /*14cb0*/  MOV R3, 0x14ce0 ;  /* 0x00014ce000037802 */ /* 0x000fe20000000f00 */
[----:B------:R-:W-:Y:S02]  /*14cc0*/  IMAD.MOV.U32 R220, RZ, RZ, 0x181f ;  /* 0x0000181fffdc7424 */ /* 0x000fe400078e00ff */
[----:B-1234-:R-:W-:Y:S05]  /*14cd0*/  CALL.REL.NOINC `($__internal_99_$__cuda_sm70_shflsync_idx_p) ;  /* 0x0000205000007944 */ /* 0x01efea0003c00000 */
[----:B------:R-:W-:Y:S01]  /*14ce0*/  MOV R4, R220 ;  /* 0x000000dc00047202 */ /* 0x000fe20000000f00 */
[----:B------:R-:W-:-:S05]  /*14cf0*/  BRA `(.L_x_6149) ;  /* 0xffff1e4000007947 */ /* 0x000fca000383ffff */
.L_x_6056:
[----:B------:R-:W-:Y:S01]  /*14d00*/  MOV R2, RZ ;  /* 0x000000ff00027202 */ /* 0x000fe20000000f00 */
[----:B------:R-:W-:Y:S01]  /*14d10*/  IMAD.MOV.U32 R195, RZ, RZ, R21 ;  /* 0x000000ffffc37224 */ /* 0x000fe200078e0015 */
[----:B------:R-:W-:Y:S01]  /*14d20*/  MOV R3, 0x14d50 ;  /* 0x00014d5000037802 */ /* 0x000fe20000000f00 */
[----:B------:R-:W-:Y:S02]  /*14d30*/  IMAD.MOV.U32 R220, RZ, RZ, 0x181f ;  /* 0x0000181fffdc7424 */ /* 0x000fe400078e00ff */
[----:B-1234-:R-:W-:Y:S05]  /*14d40*/  CALL.REL.NOINC `($__internal_99_$__cuda_sm70_shflsync_idx_p) ;  /* 0x00001fe000007944 */ /* 0x01efea0003c00000 */
[----:B------:R-:W-:Y:S01]  /*14d50*/  ISETP.GE.AND P6, PT, R218, c[0x0][0x1d4], PT ;  /* 0x00007500da007a0c */ /* 0x000fe20003fc6270 */
[----:B------:R-:W-:Y:S01]  /*14d60*/  IMAD.MOV.U32 R195, RZ, RZ, R5 ;  /* 0x000000ffffc37224 */ /* 0x000fe200078e0005 */
[----:B------:R-:W-:Y:S02]  /*14d70*/  IADD3 R2, P0, R220, R30, RZ ;  /* 0x0000001edc027210 */ /* 0x000fe40007f1e0ff */
[----:B------:R-:W-:Y:S02]  /*14d80*/  ISETP.GE.AND P5, PT, R223, c[0x0][0x1d4], PT ;  /* 0x00007500df007a0c */ /* 0x000fe40003fa6270 */
[----:B------:R-:W-:Y:S01]  /*14d90*/  ISETP.GE.AND P2, PT, R224, c[0x0][0x1d4], PT ;  /* 0x00007500e0007a0c */ /* 0x000fe20003f46270 */
[----:B------:R-:W-:Y:S01]  /*14da0*/  IMAD.X R3, R4, 0x1, R22, P0 ;  /* 0x0000000104037824 */ /* 0x000fe200000e0616 */
[----:B------:R-:W-:Y:S02]  /*14db0*/  IADD3 R6, P0, R220, R31, RZ ;  /* 0x0000001fdc067210 */ /* 0x000fe40007f1e0ff */
[----:B------:R-:W-:Y:S02]  /*14dc0*/  SEL R5, RZ, 0x10, P6 ;  /* 0x00000010ff057807 */ /* 0x000fe40003000000 */
[----:B------:R-:W-:Y:S01]  /*14dd0*/  SEL R20, RZ, 0x10, P5 ;  /* 0x00000010ff147807 */ /* 0x000fe20002800000 */
[----:B------:R-:W-:Y:S01]  /*14de0*/  @!PT LDS RZ, [RZ] ;  /* 0x00000000fffff984 */ /* 0x000fe20000000800 */
[----:B------:R-:W-:Y:S01]  /*14df0*/  @!PT LDS RZ, [RZ] ;  /* 0x00000000fffff984 */ /* 0x000fe20000000800 */
[----:B------:R-:W-:Y:S01]  /*14e00*/  @!PT LDS RZ, [RZ] ;  /* 0x00000000fffff984 */ /* 0x000fe20000000800 */
[----:B------:R1:W-:Y:S01]  /*14e10*/  LDGSTS.E.BYPASS.LTC128B.128 [R215+0x100], [R2.64], !P6 ;  /* 0x0010000002d77fae */ /* 0x0003e2000f101d46 */
[----:B------:R-:W-:Y:S01]  /*14e20*/  IMAD.X R7, R4, 0x1, R23, P0 ;  /* 0x0000000104077824 */ /* 0x000fe200000e0617 */
[----:B------:R-:W-:Y:S04]  /*14e30*/  SEL R15, RZ, 0x10, P2 ;  /* 0x00000010ff0f7807 */ /* 0x000fe80001000000 */
[----:B------:R2:W-:Y:S01]  /*14e40*/  LDGSTS.E.BYPASS.LTC128B.128 [R215+0x2100], [R6.64], !P5 ;  /* 0x0210000006d77fae */ /* 0x0005e2000e901d46 */
[----:B-1----:R-:W-:Y:S05]  /*14e50*/  IADD3 R2, P0, R220, R132, RZ ;  /* 0x00000084dc027210 */ /* 0x002fea0007f1e0ff */
[----:B------:R-:W-:Y:S05]  /*14e60*/  IMAD.X R3, R4, 0x1, R28, P0 ;  /* 0x0000000104037824 */ /* 0x000fea00000e061c */
[----:B------:R1:W-:Y:S02]  /*14e70*/  LDGSTS.E.BYPASS.LTC128B.128 [R215+0x4100], [R2.64], !P2 ;  /* 0x0410000002d77fae */ /* 0x0003e4000d101d46 */
[----:B-1----:R-:W-:Y:S01]  /*14e80*/  IADD3 R2, P0, R220, R133, RZ ;  /* 0x00000085dc027210 */ /* 0x002fe20007f1e0ff */
[----:B------:R-:W-:Y:S04]  /*14e90*/  IMAD.MOV.U32 R220, RZ, RZ, 0x181f ;  /* 0x0000181fffdc7424 */ /* 0x000fe800078e00ff */
[----:B------:R-:W-:Y:S01]  /*14ea0*/  IMAD.X R3, R4, 0x1, R29, P0 ;  /* 0x0000000104037824 */ /* 0x000fe200000e061d */
[----:B------:R-:W-:Y:S04]  /*14eb0*/  ISETP.GE.AND P0, PT, R225, c[0x0][0x1d4], PT ;  /* 0x00007500e1007a0c */ /* 0x000fe80003f06270 */
[----:B------:R-:W-:Y:S09]  /*14ec0*/  SEL R14, RZ, 0x10, P0 ;  /* 0x00000010ff0e7807 */ /* 0x000ff20000000000 */
[----:B------:R1:W-:Y:S02]  /*14ed0*/  LDGSTS.E.BYPASS.LTC128B.128 [R215+0x6100], [R2.64], !P0 ;  /* 0x0610000002d77fae */ /* 0x0003e4000c101d46 */
[----:B-1----:R-:W-:Y:S01]  /*14ee0*/  MOV R3, 0x14f10 ;  /* 0x00014f1000037802 */ /* 0x002fe20000000f00 */
[----:B------:R-:W-:Y:S02]  /*14ef0*/  IMAD.MOV.U32 R2, RZ, RZ, 0x1 ;  /* 0x00000001ff027424 */ /* 0x000fe400078e00ff */
[----:B--2---:R-:W-:Y:S05]  /*14f00*/  CALL.REL.NOINC `($__internal_99_$__cuda_sm70_shflsync_idx_p) ;  /* 0x00001e2000007944 */ /* 0x004fea0003c00000 */
[----:B------:R-:W-:Y:S01]  /*14f10*/  MOV R2, 0x1 ;  /* 0x0000000100027802 */ /* 0x000fe20000000f00 */
[----:B------:R-:W-:Y:S01]  /*14f20*/  IMAD.MOV.U32 R4, RZ, RZ, R220 ;  /* 0x000000ffff047224 */ /* 0x000fe200078e00dc */
[----:B------:R-:W-:Y:S01]  /*14f30*/  MOV R220, 0x181f ;  /* 0x0000181f00dc7802 */ /* 0x000fe20000000f00 */
[----:B------:R-:W-:Y:S01]  /*14f40*/  IMAD.MOV.U32 R195, RZ, RZ, R21 ;  /* 0x000000ffffc37224 */ /* 0x000fe200078e0015 */
[----:B------:R-:W-:Y:S02]  /*14f50*/  MOV R3, 0x14f70 ;  /* 0x00014f7000037802 */ /* 0x000fe40000000f00 */
[----:B------:R-:W-:Y:S05]  /*14f60*/  CALL.REL.NOINC `($__internal_99_$__cuda_sm70_shflsync_idx_p) ;  /* 0x00001dc000007944 */ /* 0x000fea0003c00000 */
[----:B------:R-:W-:Y:S01]  /*14f70*/  MOV R0, R220 ;  /* 0x000000dc00007202 */ /* 0x000fe20000000f00 */
[----:B------:R-:W-:-:S05]  /*14f80*/  BRA `(.L_x_6150) ;  /* 0xffff1d5000007947 */ /* 0x000fca000383ffff */
.L_x_6059:
[----:B------:R-:W-:Y:S01]  /*14f90*/  MOV R2, RZ ;  /* 0x000000ff00027202 */ /* 0x000fe20000000f00 */
[----:B------:R-:W-:Y:S01]  /*14fa0*/  IMAD.MOV.U32 R195, RZ, RZ, R133 ;  /* 0x000000ffffc37224 */ /* 0x000fe200078e0085 */
[----:B------:R-:W-:Y:S01]  /*14fb0*/  MOV R3, 0x14fe0 ;  /* 0x00014fe000037802 */ /* 0x000fe20000000f00 */
[----:B------:R-:W-:Y:S02]  /*14fc0*/  IMAD.MOV.U32 R220, RZ, RZ, 0x181f ;  /* 0x0000181fffdc7424 */ /* 0x000fe400078e00ff */
[----:B------:R-:W-:Y:S05]  /*14fd0*/  CALL.REL.NOINC `($__internal_99_$__cuda_sm70_shflsync_idx_p) ;  /* 0x00001d5000007944 */ /* 0x000fea0003c00000 */
[----:B------:R-:W-:Y:S01]  /*14fe0*/  MOV R132, R220 ;  /* 0x000000dc00847202 */ /* 0x000fe20000000f00 */
[----:B------:R-:W-:-:S05]  /*14ff0*/  BRA `(.L_x_6151) ;  /* 0xffff2e0000007947 */ /* 0x000fca000383ffff */
.L_x_6060:
[----:B------:R-:W-:Y:S01]  /*15000*/  MOV R2, RZ ;  /* 0x000000ff00027202 */ /* 0x000fe20000000f00 */
[----:B------:R-:W-:Y:S01]  /*15010*/  IMAD.MOV.U32 R195, RZ, RZ, R170 ;  /* 0x000000ffffc37224 */ /* 0x000fe200078e00aa */
[----:B------:R-:W-:Y:S01]  /*15020*/  MOV R3, 0x15050 ;  /* 0x0001505000037802 */ /* 0x000fe20000000f00 */
[----:B------:R-:W-:Y:S02]  /*15030*/  IMAD.MOV.U32 R220, RZ, RZ, 0x181f ;  /* 0x0000181fffdc7424 */ /* 0x000fe400078e00ff */
[----:B-12---:R-:W-:Y:S05]  /*15040*/  CALL.REL.NOINC `($__internal_99_$__cuda_sm70_shflsync_idx_p) ;  /* 0x00001ce000007944 */ /* 0x006fea0003c00000 */
        /* <DEDUP_REMOVED lines=13> */
[----:B------:R-:W-:Y:S05]  /*15120*/  IMAD.X R169, R132, 0x1, R174, P0 ;  /* 0x0000000184a97824 */ /* 0x000fea00000e06ae */
[----:B------:R2:W-:Y:S01]  /*15130*/  LDGSTS.E.BYPASS.LTC128B.128 [R215+0xa100], [R168.64], !P5 ;  /* 0x0a100000a8d77fae */ /* 0x0005e2000e901d46 */
[----:B-1----:R-:W-:Y:S05]  /*15140*/  IADD3 R2, P0, R220, R179, RZ ;  /* 0x000000b3dc027210 */ /* 0x002fea0007f1e0ff */
[----:B------:R-:W-:Y:S01]  /*15150*/  IMAD.X R3, R132, 0x1, R175, P0 ;  /* 0x0000000184037824 */ /* 0x000fe200000e06af */
[----:B--2---:R-:W-:Y:S04]  /*15160*/  SEL R168, RZ, 0x10, P5 ;  /* 0x00000010ffa87807 */ /* 0x004fe80002800000 */
        /* <DEDUP_REMOVED lines=9> */
[----:B------:R-:W-:Y:S05]  /*15200*/  CALL.REL.NOINC `($__internal_99_$__cuda_sm70_shflsync_idx_p) ;  /* 0x00001b2000007944 */ /* 0x000fea0003c00000 */
        /* <DEDUP_REMOVED lines=8> */
.L_x_6061:
[----:B-1----:R-:W-:Y:S01]  /*15290*/  MOV R2, RZ ;  /* 0x000000ff00027202 */ /* 0x002fe20000000f00 */
[----:B------:R-:W-:Y:S01]  /*152a0*/  IMAD.MOV.U32 R195, RZ, RZ, R132 ;  /* 0x000000ffffc37224 */ /* 0x000fe200078e0084 */
[----:B------:R-:W-:Y:S01]  /*152b0*/  MOV R3, 0x152e0 ;  /* 0x000152e000037802 */ /* 0x000fe20000000f00 */
[----:B------:R-:W-:Y:S02]  /*152c0*/  IMAD.MOV.U32 R220, RZ, RZ, 0x1c1f ;  /* 0x00001c1fffdc7424 */ /* 0x000fe400078e00ff */
[----:B------:R-:W-:Y:S05]  /*152d0*/  CALL.REL.NOINC `($__internal_99_$__cuda_sm70_shflsync_idx_p) ;  /* 0x00001a5000007944 */ /* 0x000fea0003c00000 */
[----:B------:R-:W-:Y:S01]  /*152e0*/  MOV R0, R220 ;  /* 0x000000dc00007202 */ /* 0x000fe20000000f00 */
[----:B------:R-:W-:-:S05]  /*152f0*/  BRA `(.L_x_6153) ;  /* 0xffff2f1000007947 */ /* 0x000fca000383ffff */
.L_x_6062:
[----:B------:R-:W-:Y:S01]  /*15300*/  MOV R2, 0x1 ;  /* 0x0000000100027802 */ /* 0x000fe20000000f00 */
[----:B------:R-:W-:Y:S01]  /*15310*/  IMAD.MOV.U32 R195, RZ, RZ, R132 ;  /* 0x000000ffffc37224 */ /* 0x000fe200078e0084 */
[----:B------:R-:W-:Y:S01]  /*15320*/  MOV R3, 0x15350 ;  /* 0x0001535000037802 */ /* 0x000fe20000000f00 */
[----:B------:R-:W-:Y:S02]  /*15330*/  IMAD.MOV.U32 R220, RZ, RZ, 0x1c1f ;  /* 0x00001c1fffdc7424 */ /* 0x000fe400078e00ff */
[----:B--2---:R-:W-:Y:S05]  /*15340*/  CALL.REL.NOINC `($__internal_99_$__cuda_sm70_shflsync_idx_p) ;  /* 0x000019e000007944 */ /* 0x004fea0003c00000 */
        /* <DEDUP_REMOVED lines=12> */
[----:B------:R-:W-:Y:S02]  /*15410*/  FSEL R20, R11, -INF , P0 ;  /* 0xff8000000b147808 */ /* 0x000fe40000000000 */
[----:B------:R-:W-:Y:S02]  /*15420*/  ISETP.GT.AND P6, PT, R133, 0x10, PT ;  /* 0x000000108500780c */ /* 0x000fe40003fc4270 */
        /* <DEDUP_REMOVED lines=35> */
[----:B------:R-:W-:Y:S02]  /*15660*/  FMNMX.FTZ R0, R168, R0, !PT ;  /* 0x00000000a8007209 */ /* 0x000fe40007810000 */
[----:B------:R-:W-:Y:S02]  /*15670*/  FSEL R8, R30, -INF , P6 ;  /* 0xff8000001e087808 */ /* 0x000fe40003000000 */
[----:B------:R-:W-:Y:S02]  /*15680*/  FMNMX.FTZ R18, R9, R2, !PT ;  /* 0x0000000209127209 */ /* 0x000fe40007810000 */
[----:B------:R-:W-:Y:S02]  /*15690*/  ISETP.GT.AND P2, PT, R133, 0x38, PT ;  /* 0x000000388500780c */ /* 0x000fe40003f44270 */
[----:B------:R-:W-:Y:S01]  /*156a0*/  FMNMX.FTZ R132, R28, R0, !PT ;  /* 0x000000001c847209 */ /* 0x000fe20007810000 */
[----:B------:R-:W-:Y:S01]  /*156b0*/  IMAD.MOV.U32 R0, RZ, RZ, 0x2 ;  /* 0x00000002ff007424 */ /* 0x000fe200078e00ff */
        /* <DEDUP_REMOVED lines=12> */
[----:B------:R-:W-:Y:S05]  /*15780*/  CALL.REL.NOINC `($__internal_98_$__cuda_sm70_shflsync_bfly_p) ;  /* 0x0000154000007944 */ /* 0x000fea0003c00000 */
[----:B------:R-:W-:Y:S01]  /*15790*/  FMNMX.FTZ R132, R132, R0, !PT ;  /* 0x0000000084847209 */ /* 0x000fe20007810000 */
[----:B------:R-:W-:Y:S01]  /*157a0*/  IMAD.MOV.U32 R0, RZ, RZ, 0x1 ;  /* 0x00000001ff007424 */ /* 0x000fe200078e00ff */
[----:B------:R-:W-:Y:S02]  /*157b0*/  MOV R2, 0x157d0 ;  /* 0x000157d000027802 */ /* 0x000fe40000000f00 */
        /* <DEDUP_REMOVED lines=8> */
[----:B------:R-:W-:Y:S02]  /*15840*/  MOV R2, 0x15860 ;  /* 0x0001586000027802 */ /* 0x000fe40000000f00 */
[----:B------:R-:W-:Y:S05]  /*15850*/  CALL.REL.NOINC `($__internal_98_$__cuda_sm70_shflsync_bfly_p) ;  /* 0x0000147000007944 */ /* 0x000fea0003c00000 */
[----:B------:R-:W-:-:S05]  /*15860*/  BRA `(.L_x_6154) ;  /* 0xffff305000007947 */ /* 0x000fca000383ffff */
.L_x_6065:
[----:B------:R-:W-:Y:S01]  /*15870*/  MOV R2, RZ ;  /* 0x000000ff00027202 */ /* 0x000fe20000000f00 */
[----:B------:R-:W-:Y:S01]  /*15880*/  IMAD.MOV.U32 R195, RZ, RZ, R4 ;  /* 0x000000ffffc37224 */ /* 0x000fe200078e0004 */
[----:B------:R-:W-:Y:S01]  /*15890*/  MOV R3, 0x158c0 ;  /* 0x000158c000037802 */ /* 0x000fe20000000f00 */
[----:B------:R-:W-:Y:S02]  /*158a0*/  IMAD.MOV.U32 R220, RZ, RZ, 0x181f ;  /* 0x0000181fffdc7424 */ /* 0x000fe400078e00ff */
[----:B-1234-:R-:W-:Y:S05]  /*158b0*/  CALL.REL.NOINC `($__internal_99_$__cuda_sm70_shflsync_idx_p) ;  /* 0x0000147000007944 */ /* 0x01efea0003c00000 */
[----:B------:R-:W-:Y:S01]  /*158c0*/  MOV R2, R220 ;  /* 0x000000dc00027202 */ /* 0x000fe20000000f00 */
[----:B------:R-:W-:-:S05]  /*158d0*/  BRA `(.L_x_6155) ;  /* 0xffff4fc000007947 */ /* 0x000fca000383ffff */
.L_x_6068:
[----:B------:R-:W-:Y:S01]  /*158e0*/  MOV R2, RZ ;  /* 0x000000ff00027202 */ /* 0x000fe20000000f00 */
[----:B------:R-:W-:Y:S01]  /*158f0*/  IMAD.MOV.U32 R195, RZ, RZ, R133 ;  /* 0x000000ffffc37224 */ /* 0x000fe200078e0085 */
[----:B------:R-:W-:Y:S01]  /*15900*/  MOV R3, 0x15930 ;  /* 0x0001593000037802 */ /* 0x000fe20000000f00 */
[----:B------:R-:W-:Y:S02]  /*15910*/  IMAD.MOV.U32 R220, RZ, RZ, 0x181f ;  /* 0x0000181fffdc7424 */ /* 0x000fe400078e00ff */
[----:B------:R-:W-:Y:S05]  /*15920*/  CALL.REL.NOINC `($__internal_99_$__cuda_sm70_shflsync_idx_p) ;  /* 0x0000140000007944 */ /* 0x000fea0003c00000 */
[----:B------:R-:W-:Y:S01]  /*15930*/  MOV R132, R220 ;  /* 0x000000dc00847202 */ /* 0x000fe20000000f00 */
[----:B------:R-:W-:-:S05]  /*15940*/  BRA `(.L_x_6156) ;  /* 0xffff619000007947 */ /* 0x000fca000383ffff */
.L_x_6069:
[----:B------:R-:W-:Y:S01]  /*15950*/  MOV R2, RZ ;  /* 0x000000ff00027202 */ /* 0x000fe20000000f00 */
[----:B------:R-:W-:Y:S01]  /*15960*/  IMAD.MOV.U32 R195, RZ, RZ, R170 ;  /* 0x000000ffffc37224 */ /* 0x000fe200078e00aa */
[----:B------:R-:W-:Y:S01]  /*15970*/  MOV R3, 0x159a0 ;  /* 0x000159a000037802 */ /* 0x000fe20000000f00 */
[----:B------:R-:W-:Y:S02]  /*15980*/  IMAD.MOV.U32 R220, RZ, RZ, 0x181f ;  /* 0x0000181fffdc7424 */ /* 0x000fe400078e00ff */
[----:B-12---:R-:W-:Y:S05]  /*15990*/  CALL.REL.NOINC `($__internal_99_$__cuda_sm70_shflsync_idx_p) ;  /* 0x0000139000007944 */ /* 0x006fea0003c00000 */
[----:B------:R-:W-:Y:S01]  /*159a0*/  IADD3 R2, -R214, 0x10, RZ ;  /* 0x00000010d6027810 */ /* 0x000fe20007ffe1ff */
        /* <DEDUP_REMOVED lines=10> */
[----:B-1----:R-:W-:Y:S05]  /*15a50*/  IADD3 R2, P0, R220, R176, RZ ;  /* 0x000000b0dc027210 */ /* 0x002fea0007f1e0ff */
[----:B------:R-:W-:Y:S01]  /*15a60*/  IMAD.X R3, R132, 0x1, R172, P0 ;  /* 0x0000000184037824 */ /* 0x000fe200000e06ac */
[----:B------:R-:W-:Y:S04]  /*15a70*/  IADD3 R168, P0, R220, R177, RZ ;  /* 0x000000b1dca87210 */ /* 0x000fe80007f1e0ff */
[----:B------:R1:W-:Y:S01]  /*15a80*/  LDGSTS.E.BYPASS.LTC128B.128 [R215+0xa100], [R2.64], !P5 ;  /* 0x0a10000002d77fae */ /* 0x0003e2000e901d46 */
[----:B------:R-:W-:Y:S05]  /*15a90*/  IMAD.X R169, R132, 0x1, R173, P0 ;  /* 0x0000000184a97824 */ /* 0x000fea00000e06ad */
[----:B------:R2:W-:Y:S01]  /*15aa0*/  LDGSTS.E.BYPASS.LTC128B.128 [R215+0xc100], [R168.64], !P4 ;  /* 0x0c100000a8d77fae */ /* 0x0005e2000e101d46 */
[----:B-1----:R-:W-:Y:S01]  /*15ab0*/  IADD3 R2, P0, R220, R178, RZ ;  /* 0x000000b2dc027210 */ /* 0x002fe20007f1e0ff */
[----:B------:R-:W-:Y:S04]  /*15ac0*/  IMAD.MOV.U32 R220, RZ, RZ, 0x181f ;  /* 0x0000181fffdc7424 */ /* 0x000fe800078e00ff */
[----:B------:R-:W-:Y:S05]  /*15ad0*/  IMAD.X R3, R132, 0x1, R174, P0 ;  /* 0x0000000184037824 */ /* 0x000fea00000e06ae */
        /* <DEDUP_REMOVED lines=12> */
.L_x_6070:
[----:B------:R-:W-:Y:S02]  /*15ba0*/  MOV R0, 0x2 ;  /* 0x0000000200007802 */ /* 0x000fe40000000f00 */
        /* <DEDUP_REMOVED lines=16> */
.L_x_6072:
[----:B------:R-:W-:Y:S01]  /*15cb0*/  IMAD.MOV.U32 R132, RZ, RZ, R222 ;  /* 0x000000ffff847224 */ /* 0x000fe200078e00de */
[----:B------:R-:W-:-:S02]  /*15cc0*/  MOV R0, 0x2 ;  /* 0x0000000200007802 */ /* 0x000fc40000000f00 */
[----:B------:R-:W-:Y:S02]  /*15cd0*/  MOV R2, 0x15cf0 ;  /* 0x00015cf000027802 */ /* 0x000fe40000000f00 */
[----:B------:R-:W-:Y:S05]  /*15ce0*/  CALL.REL.NOINC `($__internal_98_$__cuda_sm70_shflsync_bfly_p) ;  /* 0x00000fe000007944 */ /* 0x000fea0003c00000 */
[----:B------:R-:W-:Y:S05]  /*15cf0*/  BRA `(.L_x_6159) ;  /* 0xffff7f6000007947 */ /* 0x000fea000383ffff */
.L_x_6073:
[----:B------:R-:W-:Y:S01]  /*15d00*/  IMAD.MOV.U32 R132, RZ, RZ, R4 ;  /* 0x000000ffff847224 */ /* 0x000fe200078e0004 */
[----:B------:R-:W-:Y:S02]  /*15d10*/  MOV R0, 0x1 ;  /* 0x0000000100007802 */ /* 0x000fe40000000f00 */
[----:B------:R-:W-:Y:S02]  /*15d20*/  MOV R2, 0x15d40 ;  /* 0x00015d4000027802 */ /* 0x000fe40000000f00 */
[----:B-1----:R-:W-:Y:S05]  /*15d30*/  CALL.REL.NOINC `($__internal_98_$__cuda_sm70_shflsync_bfly_p) ;  /* 0x00000f9000007944 */ /* 0x002fea0003c00000 */
[----:B------:R-:W-:Y:S01]  /*15d40*/  FADD.FTZ R4, R4, R0 ;  /* 0x0000000004047221 */ /* 0x000fe20000010000 */
[----:B------:R-:W-:Y:S02]  /*15d50*/  MOV R132, R221 ;  /* 0x000000dd00847202 */ /* 0x000fe40000000f00 */
[----:B------:R-:W-:Y:S02]  /*15d60*/  MOV R0, 0x2 ;  /* 0x0000000200007802 */ /* 0x000fe40000000f00 */
[----:B------:R-:W-:Y:S02]  /*15d70*/  MOV R2, 0x15d90 ;  /* 0x00015d9000027802 */ /* 0x000fe40000000f00 */
[----:B------:R-:W-:Y:S05]  /*15d80*/  CALL.REL.NOINC `($__internal_98_$__cuda_sm70_shflsync_bfly_p) ;  /* 0x00000f4000007944 */ /* 0x000fea0003c00000 */
[----:B------:R-:W-:Y:S01]  /*15d90*/  FADD.FTZ R5, R221, R0 ;  /* 0x00000000dd057221 */ /* 0x000fe20000010000 */
[----:B------:R-:W-:Y:S02]  /*15da0*/  MOV R0, 0x1 ;  /* 0x0000000100007802 */ /* 0x000fe40000000f00 */
[----:B------:R-:W-:-:S02]  /*15db0*/  MOV R2, 0x15de0 ;  /* 0x00015de000027802 */ /* 0x000fc40000000f00 */
[----:B------:R-:W-:Y:S02]  /*15dc0*/  MOV R132, R5 ;  /* 0x0000000500847202 */ /* 0x000fe40000000f00 */
[----:B------:R-:W-:Y:S05]  /*15dd0*/  CALL.REL.NOINC `($__internal_98_$__cuda_sm70_shflsync_bfly_p) ;  /* 0x00000ef000007944 */ /* 0x000fea0003c00000 */
[----:B------:R-:W-:Y:S01]  /*15de0*/  MOV R3, R0 ;  /* 0x0000000000037202 */ /* 0x000fe20000000f00 */
[----:B------:R-:W-:Y:S05]  /*15df0*/  BRA `(.L_x_6160) ;  /* 0xffff7ed000007947 */ /* 0x000fea000383ffff */
.L_x_6080:
[----:B--234-:R-:W-:Y:S01]  /*15e00*/  IMAD.MOV.U32 R195, RZ, RZ, R5 ;  /* 0x000000ffffc37224 */ /* 0x01cfe200078e0005 */
[----:B------:R-:W-:Y:S01]  /*15e10*/  MOV R2, RZ ;  /* 0x000000ff00027202 */ /* 0x000fe20000000f00 */
[----:B------:R-:W-:Y:S01]  /*15e20*/  IMAD.MOV.U32 R220, RZ, RZ, 0x181f ;  /* 0x0000181fffdc7424 */ /* 0x000fe200078e00ff */
[----:B------:R-:W-:Y:S02]  /*15e30*/  MOV R3, 0x15e50 ;  /* 0x00015e5000037802 */ /* 0x000fe40000000f00 */
[----:B-1----:R-:W-:Y:S05]  /*15e40*/  CALL.REL.NOINC `($__internal_99_$__cuda_sm70_shflsync_idx_p) ;  /* 0x00000ee000007944 */ /* 0x002fea0003c00000 */
[----:B------:R-:W-:Y:S01]  /*15e50*/  MOV R4, R220 ;  /* 0x000000dc00047202 */ /* 0x000fe20000000f00 */
[----:B------:R-:W-:Y:S05]  /*15e60*/  BRA `(.L_x_6161) ;  /* 0xffff9a6000007947 */ /* 0x000fea000383ffff */
.L_x_6081:
[----:B------:R-:W-:Y:S01]  /*15e70*/  IMAD.MOV.U32 R195, RZ, RZ, R14 ;  /* 0x000000ffffc37224 */ /* 0x000fe200078e000e */
[----:B------:R-:W-:Y:S01]  /*15e80*/  MOV R2, RZ ;  /* 0x000000ff00027202 */ /* 0x000fe20000000f00 */
[----:B------:R-:W-:Y:S01]  /*15e90*/  IMAD.MOV.U32 R220, RZ, RZ, 0x181f ;  /* 0x0000181fffdc7424 */ /* 0x000fe200078e00ff */
[----:B------:R-:W-:Y:S02]  /*15ea0*/  MOV R3, 0x15ec0 ;  /* 0x00015ec000037802 */ /* 0x000fe40000000f00 */
[----:B-123--:R-:W-:Y:S05]  /*15eb0*/  CALL.REL.NOINC `($__internal_99_$__cuda_sm70_shflsync_idx_p) ;  /* 0x00000e7000007944 */ /* 0x00efea0003c00000 */
[----:B------:R-:W-:Y:S01]  /*15ec0*/  MOV R0, R220 ;  /* 0x000000dc00007202 */ /* 0x000fe20000000f00 */
[----:B------:R-:W-:Y:S05]  /*15ed0*/  BRA `(.L_x_6162) ;  /* 0xffff9a1000007947 */ /* 0x000fea000383ffff */
.L_x_6084:
[----:B------:R-:W-:Y:S01]  /*15ee0*/  IMAD.MOV.U32 R195, RZ, RZ, R5 ;  /* 0x000000ffffc37224 */ /* 0x000fe200078e0005 */
[----:B--2---:R-:W-:Y:S01]  /*15ef0*/  MOV R2, 0x1 ;  /* 0x0000000100027802 */ /* 0x004fe20000000f00 */
[----:B------:R-:W-:Y:S01]  /*15f00*/  IMAD.MOV.U32 R220, RZ, RZ, 0x181f ;  /* 0x0000181fffdc7424 */ /* 0x000fe200078e00ff */
[----:B------:R-:W-:-:S02]  /*15f10*/  MOV R3, 0x15f30 ;  /* 0x00015f3000037802 */ /* 0x000fc40000000f00 */
[----:B-1-34-:R-:W-:Y:S05]  /*15f20*/  CALL.REL.NOINC `($__internal_99_$__cuda_sm70_shflsync_idx_p) ;  /* 0x00000e0000007944 */ /* 0x01afea0003c00000 */
        /* <DEDUP_REMOVED lines=8> */
.L_x_6087:
[----:B------:R-:W-:Y:S01]  /*15fb0*/  IMAD.MOV.U32 R195, RZ, RZ, R5 ;  /* 0x000000ffffc37224 */ /* 0x000fe200078e0005 */
[----:B-1----:R-:W-:Y:S01]  /*15fc0*/  MOV R2, 0x2 ;  /* 0x0000000200027802 */ /* 0x002fe20000000f00 */
[----:B------:R-:W-:Y:S01]  /*15fd0*/  IMAD.MOV.U32 R220, RZ, RZ, 0x181f ;  /* 0x0000181fffdc7424 */ /* 0x000fe200078e00ff */
[----:B------:R-:W-:Y:S02]  /*15fe0*/  MOV R3, 0x16000 ;  /* 0x0001600000037802 */ /* 0x000fe40000000f00 */
[----:B--234-:R-:W-:Y:S05]  /*15ff0*/  CALL.REL.NOINC `($__internal_99_$__cuda_sm70_shflsync_idx_p) ;  /* 0x00000d3000007944 */ /* 0x01cfea0003c00000 */
[----:B------:R-:W-:Y:S01]  /*16000*/  MOV R4, R220 ;  /* 0x000000dc00047202 */ /* 0x000fe20000000f00 */
[----:B------:R-:W-:Y:S05]  /*16010*/  BRA `(.L_x_6164) ;  /* 0xffff9c4000007947 */ /* 0x000fea000383ffff */
.L_x_6088:
[----:B------:R-:W-:Y:S01]  /*16020*/  IMAD.MOV.U32 R195, RZ, RZ, R14 ;  /* 0x000000ffffc37224 */ /* 0x000fe200078e000e */
[----:B-1----:R-:W-:Y:S01]  /*16030*/  MOV R2, 0x2 ;  /* 0x0000000200027802 */ /* 0x002fe20000000f00 */
[----:B------:R-:W-:Y:S01]  /*16040*/  IMAD.MOV.U32 R220, RZ, RZ, 0x181f ;  /* 0x0000181fffdc7424 */ /* 0x000fe200078e00ff */
[----:B------:R-:W-:Y:S02]  /*16050*/  MOV R3, 0x16070 ;  /* 0x0001607000037802 */ /* 0x000fe40000000f00 */
[----:B--234-:R-:W-:Y:S05]  /*16060*/  CALL.REL.NOINC `($__internal_99_$__cuda_sm70_shflsync_idx_p) ;  /* 0x00000cc000007944 */ /* 0x01cfea0003c00000 */
[----:B------:R-:W-:Y:S01]  /*16070*/  MOV R0, R220 ;  /* 0x000000dc00007202 */ /* 0x000fe20000000f00 */
[----:B------:R-:W-:Y:S05]  /*16080*/  BRA `(.L_x_6165) ;  /* 0xffff9bf000007947 */ /* 0x000fea000383ffff */
.L_x_6091:
[----:B------:R-:W-:Y:S01]  /*16090*/  IMAD.MOV.U32 R195, RZ, RZ, R5 ;  /* 0x000000ffffc37224 */ /* 0x000fe200078e0005 */
[----:B-1----:R-:W-:Y:S01]  /*160a0*/  MOV R2, 0x3 ;  /* 0x0000000300027802 */ /* 0x002fe20000000f00 */
[----:B------:R-:W-:Y:S01]  /*160b0*/  IMAD.MOV.U32 R220, RZ, RZ, 0x181f ;  /* 0x0000181fffdc7424 */ /* 0x000fe200078e00ff */
[----:B------:R-:W-:-:S02]  /*160c0*/  MOV R3, 0x160e0 ;  /* 0x000160e000037802 */ /* 0x000fc40000000f00 */
[----:B--234-:R-:W-:Y:S05]  /*160d0*/  CALL.REL.NOINC `($__internal_99_$__cuda_sm70_shflsync_idx_p) ;  /* 0x00000c5000007944 */ /* 0x01cfea0003c00000 */
        /* <DEDUP_REMOVED lines=8> */
.L_x_6093:
[----:B------:R-:W-:Y:S01]  /*16160*/  IMAD.MOV.U32 R195, RZ, RZ, R5 ;  /* 0x000000ffffc37224 */ /* 0x000fe200078e0005 */
[----:B------:R-:W-:Y:S01]  /*16170*/  MOV R2, RZ ;  /* 0x000000ff00027202 */ /* 0x000fe20000000f00 */
[----:B------:R-:W-:Y:S01]  /*16180*/  IMAD.MOV.U32 R220, RZ, RZ, 0x1c1f ;  /* 0x00001c1fffdc7424 */ /* 0x000fe200078e00ff */
[----:B------:R-:W-:Y:S02]  /*16190*/  MOV R3, 0x161b0 ;  /* 0x000161b000037802 */ /* 0x000fe40000000f00 */
[----:B------:R-:W-:Y:S05]  /*161a0*/  CALL.REL.NOINC `($__internal_99_$__cuda_sm70_shflsync_idx_p) ;  /* 0x00000b8000007944 */ /* 0x000fea0003c00000 */
[----:B------:R-:W-:Y:S01]  /*161b0*/  MOV R4, R220 ;  /* 0x000000dc00047202 */ /* 0x000fe20000000f00 */
[----:B------:R-:W-:Y:S05]  /*161c0*/  BRA `(.L_x_6167) ;  /* 0xffffa01000007947 */ /* 0x000fea000383ffff */
.L_x_6094:
[----:B------:R-:W-:Y:S01]  /*161d0*/  IMAD.MOV.U32 R195, RZ, RZ, R12 ;  /* 0x000000ffffc37224 */ /* 0x000fe200078e000c */
[----:B------:R-:W-:Y:S01]  /*161e0*/  MOV R2, RZ ;  /* 0x000000ff00027202 */ /* 0x000fe20000000f00 */
[----:B------:R-:W-:Y:S01]  /*161f0*/  IMAD.MOV.U32 R220, RZ, RZ, 0x1c1f ;  /* 0x00001c1fffdc7424 */ /* 0x000fe200078e00ff */
[----:B------:R-:W-:Y:S02]  /*16200*/  MOV R3, 0x16220 ;  /* 0x0001622000037802 */ /* 0x000fe40000000f00 */
[----:B-12---:R-:W-:Y:S05]  /*16210*/  CALL.REL.NOINC `($__internal_99_$__cuda_sm70_shflsync_idx_p) ;  /* 0x00000b1000007944 */ /* 0x006fea0003c00000 */
[----:B------:R-:W-:Y:S01]  /*16220*/  MOV R0, R220 ;  /* 0x000000dc00007202 */ /* 0x000fe20000000f00 */
[----:B------:R-:W-:Y:S05]  /*16230*/  BRA `(.L_x_6168) ;  /* 0xffff9fc000007947 */ /* 0x000fea000383ffff */
.L_x_6097:
        /* <DEDUP_REMOVED lines=13> */
.L_x_6101:
[----:B------:R-:W-:Y:S01]  /*16310*/  IMAD.MOV.U32 R195, RZ, RZ, R5 ;  /* 0x000000ffffc37224 */ /* 0x000fe200078e0005 */
[----:B------:R-:W-:Y:S01]  /*16320*/  MOV R2, RZ ;  /* 0x000000ff00027202 */ /* 0x000fe20000000f00 */
[----:B------:R-:W-:Y:S01]  /*16330*/  IMAD.MOV.U32 R220, RZ, RZ, 0x181f ;  /* 0x0000181fffdc7424 */ /* 0x000fe200078e00ff */
[----:B------:R-:W-:Y:S02]  /*16340*/  MOV R3, 0x16360 ;  /* 0x0001636000037802 */ /* 0x000fe40000000f00 */
[----:B------:R-:W-:Y:S05]  /*16350*/  CALL.REL.NOINC `($__internal_99_$__cuda_sm70_shflsync_idx_p) ;  /* 0x000009d000007944 */ /* 0x000fea0003c00000 */
[----:B------:R-:W-:Y:S01]  /*16360*/  MOV R4, R220 ;  /* 0x000000dc00047202 */ /* 0x000fe20000000f00 */
[----:B------:R-:W-:Y:S05]  /*16370*/  BRA `(.L_x_6170) ;  /* 0xffffc1d000007947 */ /* 0x000fea000383ffff */
.L_x_6102:
[----:B------:R-:W-:Y:S01]  /*16380*/  IMAD.MOV.U32 R195, RZ, RZ, R14 ;  /* 0x000000ffffc37224 */ /* 0x000fe200078e000e */
[----:B------:R-:W-:Y:S01]  /*16390*/  MOV R2, RZ ;  /* 0x000000ff00027202 */ /* 0x000fe20000000f00 */
[----:B------:R-:W-:Y:S01]  /*163a0*/  IMAD.MOV.U32 R220, RZ, RZ, 0x181f ;  /* 0x0000181fffdc7424 */ /* 0x000fe200078e00ff */
[----:B------:R-:W-:Y:S02]  /*163b0*/  MOV R3, 0x163d0 ;  /* 0x000163d000037802 */ /* 0x000fe40000000f00 */
[----:B-12---:R-:W-:Y:S05]  /*163c0*/  CALL.REL.NOINC `($__internal_99_$__cuda_sm70_shflsync_idx_p) ;  /* 0x0000096000007944 */ /* 0x006fea0003c00000 */
[----:B------:R-:W-:Y:S01]  /*163d0*/  MOV R0, R220 ;  /* 0x000000dc00007202 */ /* 0x000fe20000000f00 */
[----:B------:R-:W-:Y:S05]  /*163e0*/  BRA `(.L_x_6171) ;  /* 0xffffc18000007947 */ /* 0x000fea000383ffff */
.L_x_6105:
        /* <DEDUP_REMOVED lines=13> */
.L_x_6108:
[----:B------:R-:W-:Y:S01]  /*164c0*/  IMAD.MOV.U32 R195, RZ, RZ, R5 ;  /* 0x000000ffffc37224 */ /* 0x000fe200078e0005 */
[----:B-1----:R-:W-:Y:S01]  /*164d0*/  MOV R2, 0x2 ;  /* 0x0000000200027802 */ /* 0x002fe20000000f00 */
[----:B------:R-:W-:Y:S01]  /*164e0*/  IMAD.MOV.U32 R220, RZ, RZ, 0x181f ;  /* 0x0000181fffdc7424 */ /* 0x000fe200078e00ff */
[----:B------:R-:W-:Y:S02]  /*164f0*/  MOV R3, 0x16510 ;  /* 0x0001651000037802 */ /* 0x000fe40000000f00 */
[----:B--234-:R-:W-:Y:S05]  /*16500*/  CALL.REL.NOINC `($__internal_99_$__cuda_sm70_shflsync_idx_p) ;  /* 0x0000082000007944 */ /* 0x01cfea0003c00000 */
[----:B------:R-:W-:Y:S01]  /*16510*/  MOV R4, R220 ;  /* 0x000000dc00047202 */ /* 0x000fe20000000f00 */
[----:B------:R-:W-:Y:S05]  /*16520*/  BRA `(.L_x_6173) ;  /* 0xffffc3c000007947 */ /* 0x000fea000383ffff */
.L_x_6109:
[----:B------:R-:W-:Y:S01]  /*16530*/  IMAD.MOV.U32 R195, RZ, RZ, R14 ;  /* 0x000000ffffc37224 */ /* 0x000fe200078e000e */
[----:B------:R-:W-:Y:S01]  /*16540*/  MOV R2, 0x2 ;  /* 0x0000000200027802 */ /* 0x000fe20000000f00 */
[----:B------:R-:W-:Y:S01]  /*16550*/  IMAD.MOV.U32 R220, RZ, RZ, 0x181f ;  /* 0x0000181fffdc7424 */ /* 0x000fe200078e00ff */
[----:B------:R-:W-:Y:S02]  /*16560*/  MOV R3, 0x16580 ;  /* 0x0001658000037802 */ /* 0x000fe40000000f00 */
[----:B-1234-:R-:W-:Y:S05]  /*16570*/  CALL.REL.NOINC `($__internal_99_$__cuda_sm70_shflsync_idx_p) ;  /* 0x000007b000007944 */ /* 0x01efea0003c00000 */
[----:B------:R-:W-:Y:S01]  /*16580*/  MOV R0, R220 ;  /* 0x000000dc00007202 */ /* 0x000fe20000000f00 */
[----:B------:R-:W-:Y:S05]  /*16590*/  BRA `(.L_x_6174) ;  /* 0xffffc37000007947 */ /* 0x000fea000383ffff */
.L_x_6112:
        /* <DEDUP_REMOVED lines=13> */
.L_x_6114:
[----:B------:R-:W-:Y:S01]  /*16670*/  IMAD.MOV.U32 R195, RZ, RZ, R106 ;  /* 0x000000ffffc37224 */ /* 0x000fe200078e006a */
[----:B------:R-:W-:Y:S01]  /*16680*/  MOV R2, RZ ;  /* 0x000000ff00027202 */ /* 0x000fe20000000f00 */
[----:B------:R-:W-:Y:S01]  /*16690*/  IMAD.MOV.U32 R220, RZ, RZ, 0x1f ;  /* 0x0000001fffdc7424 */ /* 0x000fe200078e00ff */
[----:B------:R-:W-:Y:S02]  /*166a0*/  MOV R3, 0x166c0 ;  /* 0x000166c000037802 */ /* 0x000fe40000000f00 */
[----:B-1----:R-:W-:Y:S05]  /*166b0*/  CALL.REL.NOINC `($__internal_99_$__cuda_sm70_shflsync_idx_p) ;  /* 0x0000067000007944 */ /* 0x002fea0003c00000 */
[----:B------:R-:W-:Y:S01]  /*166c0*/  MOV R9, R220 ;  /* 0x000000dc00097202 */ /* 0x000fe20000000f00 */
[----:B------:R-:W-:Y:S05]  /*166d0*/  BRA `(.L_x_6176) ;  /* 0xffffc64000007947 */ /* 0x000fea000383ffff */
.L_x_6115:
[----:B------:R-:W-:Y:S01]  /*166e0*/  IMAD.MOV.U32 R195, RZ, RZ, R106 ;  /* 0x000000ffffc37224 */ /* 0x000fe200078e006a */
[----:B------:R-:W-:Y:S01]  /*166f0*/  MOV R2, 0x1 ;  /* 0x0000000100027802 */ /* 0x000fe20000000f00 */
[----:B------:R-:W-:Y:S01]  /*16700*/  IMAD.MOV.U32 R220, RZ, RZ, 0x1f ;  /* 0x0000001fffdc7424 */ /* 0x000fe200078e00ff */
[----:B------:R-:W-:Y:S02]  /*16710*/  MOV R3, 0x16730 ;  /* 0x0001673000037802 */ /* 0x000fe40000000f00 */
[----:B-123--:R-:W-:Y:S05]  /*16720*/  CALL.REL.NOINC `($__internal_99_$__cuda_sm70_shflsync_idx_p) ;  /* 0x0000060000007944 */ /* 0x00efea0003c00000 */
[----:B------:R-:W-:Y:S01]  /*16730*/  MOV R8, R220 ;  /* 0x000000dc00087202 */ /* 0x000fe20000000f00 */
[----:B------:R-:W-:Y:S05]  /*16740*/  BRA `(.L_x_6177) ;  /* 0xffffc5f000007947 */ /* 0x000fea000383ffff */
.L_x_6116:
[----:B------:R-:W-:Y:S02]  /*16750*/  MOV R3, 0x1 ;  /* 0x0000000100037802 */ /* 0x000fe40000000f00 */
[----:B------:R-:W-:-:S02]  /*16760*/  MOV R2, 0x16780 ;  /* 0x0001678000027802 */ /* 0x000fc40000000f00 */
[----:B--234-:R-:W-:Y:S05]  /*16770*/  CALL.REL.NOINC `($__internal_100_$__cuda_sm70_shflsync_up_p) ;  /* 0x0000061000007944 */ /* 0x01cfea0003c00000 */
[----:B------:R-:W-:Y:S05]  /*16780*/  BRA `(.L_x_6178) ;  /* 0xffffc6d000007947 */ /* 0x000fea000383ffff */
.L_x_6117:
[----:B------:R-:W-:Y:S02]  /*16790*/  MOV R3, 0x2 ;  /* 0x0000000200037802 */ /* 0x000fe40000000f00 */
[----:B------:R-:W-:-:S02]  /*167a0*/  MOV R2, 0x167c0 ;  /* 0x000167c000027802 */ /* 0x000fc40000000f00 */
[----:B--23--:R-:W-:Y:S05]  /*167b0*/  CALL.REL.NOINC `($__internal_100_$__cuda_sm70_shflsync_up_p) ;  /* 0x000005d000007944 */ /* 0x00cfea0003c00000 */
        /* <DEDUP_REMOVED lines=24> */
.L_x_6121:
[----:B------:R-:W-:Y:S02]  /*16940*/  MOV R3, 0x1 ;  /* 0x0000000100037802 */ /* 0x000fe40000000f00 */
[----:B------:R-:W-:Y:S02]  /*16950*/  MOV R2, 0x16970 ;  /* 0x0001697000027802 */ /* 0x000fe40000000f00 */
[----:B------:R-:W-:Y:S05]  /*16960*/  CALL.REL.NOINC `($__internal_100_$__cuda_sm70_shflsync_up_p) ;  /* 0x0000042000007944 */ /* 0x000fea0003c00000 */
[----:B------:R-:W-:Y:S01]  /*16970*/  MOV R2, R4 ;  /* 0x0000000400027202 */ /* 0x000fe20000000f00 */
[----:B------:R-:W-:Y:S05]  /*16980*/  BRA `(.L_x_6180) ;  /* 0xffffc72000007947 */ /* 0x000fea000383ffff */
.L_x_6122:
[----:B------:R-:W-:Y:S02]  /*16990*/  MOV R3, 0x2 ;  /* 0x0000000200037802 */ /* 0x000fe40000000f00 */
[----:B------:R-:W-:Y:S02]  /*169a0*/  MOV R2, 0x169c0 ;  /* 0x000169c000027802 */ /* 0x000fe40000000f00 */
        /* <DEDUP_REMOVED lines=25> */
.L_x_6124:
[----:B------:R-:W-:Y:S02]  /*16b40*/  SEL R0, RZ, 0x1, P0 ;  /* 0x00000001ff007807 */ /* 0x000fe40000000000 */
[----:B------:R-:W-:Y:S02]  /*16b50*/  MOV R2, 0x16b70 ;  /* 0x00016b7000027802 */ /* 0x000fe40000000f00 */
[----:B-1----:R-:W-:Y:S05]  /*16b60*/  CALL.REL.NOINC `($__internal_101_$__cuda_sm70_votesync_ballot) ;  /* 0x0000028000007944 */ /* 0x002fea0003c00000 */
[----:B------:R-:W-:Y:S01]  /*16b70*/  MOV R5, R0 ;  /* 0x0000000000057202 */ /* 0x000fe20000000f00 */
[----:B------:R-:W-:Y:S05]  /*16b80*/  BRA `(.L_x_6182) ;  /* 0xffffc6b000007947 */ /* 0x000fea000383ffff */
.L_x_6125:
[----:B------:R-:W-:Y:S01]  /*16b90*/  IMAD.MOV.U32 R195, RZ, RZ, R6 ;  /* 0x000000ffffc37224 */ /* 0x000fe200078e0006 */
[----:B------:R-:W-:Y:S01]  /*16ba0*/  MOV R2, R0 ;  /* 0x0000000000027202 */ /* 0x000fe20000000f00 */
[----:B------:R-:W-:Y:S01]  /*16bb0*/  IMAD.MOV.U32 R220, RZ, RZ, 0x1f ;  /* 0x0000001fffdc7424 */ /* 0x000fe200078e00ff */
[----:B------:R-:W-:Y:S02]  /*16bc0*/  MOV R3, 0x16be0 ;  /* 0x00016be000037802 */ /* 0x000fe40000000f00 */
[----:B-1----:R-:W-:Y:S05]  /*16bd0*/  CALL.REL.NOINC `($__internal_99_$__cuda_sm70_shflsync_idx_p) ;  /* 0x0000015000007944 */ /* 0x002fea0003c00000 */
[----:B------:R-:W-:Y:S01]  /*16be0*/  IMAD.MOV.U32 R10, RZ, RZ, R220 ;  /* 0x000000ffff0a7224 */ /* 0x000fe200078e00dc */
[----:B------:R-:W-:Y:S01]  /*16bf0*/  MOV R2, R0 ;  /* 0x0000000000027202 */ /* 0x000fe20000000f00 */
[----:B------:R-:W-:Y:S01]  /*16c00*/  IMAD.MOV.U32 R195, RZ, RZ, R7 ;  /* 0x000000ffffc37224 */ /* 0x000fe200078e0007 */
[----:B------:R-:W-:-:S02]  /*16c10*/  MOV R220, 0x1f ;  /* 0x0000001f00dc7802 */ /* 0x000fc40000000f00 */
[----:B------:R-:W-:Y:S02]  /*16c20*/  MOV R3, 0x16c40 ;  /* 0x00016c4000037802 */ /* 0x000fe40000000f00 */
[----:B------:R-:W-:Y:S05]  /*16c30*/  CALL.REL.NOINC `($__internal_99_$__cuda_sm70_shflsync_idx_p) ;  /* 0x000000f000007944 */ /* 0x000fea0003c00000 */
[----:B------:R-:W-:Y:S01]  /*16c40*/  MOV R7, R220 ;  /* 0x000000dc00077202 */ /* 0x000fe20000000f00 */
[----:B------:R-:W-:Y:S05]  /*16c50*/  BRA `(.L_x_6183) ;  /* 0xffffc63000007947 */ /* 0x000fea000383ffff */
.L_x_6128:
[----:B------:R-:W-:Y:S01]  /*16c60*/  IMAD.MOV.U32 R195, RZ, RZ, R4 ;  /* 0x000000ffffc37224 */ /* 0x000fe200078e0004 */
[----:B------:R-:W-:Y:S01]  /*16c70*/  MOV R2, R0 ;  /* 0x0000000000027202 */ /* 0x000fe20000000f00 */
[----:B------:R-:W-:Y:S01]  /*16c80*/  IMAD.MOV.U32 R220, RZ, RZ, 0x1f ;  /* 0x0000001fffdc7424 */ /* 0x000fe200078e00ff */
[----:B------:R-:W-:Y:S02]  /*16c90*/  MOV R3, 0x16cb0 ;  /* 0x00016cb000037802 */ /* 0x000fe40000000f00 */
[----:B-1-34-:R-:W-:Y:S05]  /*16ca0*/  CALL.REL.NOINC `($__internal_99_$__cuda_sm70_shflsync_idx_p) ;  /* 0x0000008000007944 */ /* 0x01afea0003c00000 */
[----:B------:R-:W-:Y:S01]  /*16cb0*/  MOV R11, R220 ;  /* 0x000000dc000b7202 */ /* 0x000fe20000000f00 */
[----:B------:R-:W-:Y:S05]  /*16cc0*/  BRA `(.L_x_6127) ;  /* 0xffffc62000007947 */ /* 0x000fea000383ffff */
        .weak           $__internal_98_$__cuda_sm70_shflsync_bfly_p
        .type           $__internal_98_$__cuda_sm70_shflsync_bfly_p,@function
        .size           $__internal_98_$__cuda_sm70_shflsync_bfly_p,($__internal_99_$__cuda_sm70_shflsync_idx_p - $__internal_98_$__cuda_sm70_shflsync_bfly_p)
$__internal_98_$__cuda_sm70_shflsync_bfly_p:
[----:B------:R-:W-:Y:S02]  /*16cd0*/  MOV R180, 0xffffffff ;  /* 0xffffffff00b47802 */ /* 0x000fe40000000f00 */
[----:B------:R-:W-:Y:S02]  /*16ce0*/  MOV R3, 0x1f ;  /* 0x0000001f00037802 */ /* 0x000fe40000000f00 */
[----:B------:R-:W-:Y:S04]  /*16cf0*/  WARPSYNC R180 ;  /* 0x000000b400007348 */ /* 0x000fe80003800000 */
[----:B------:R1:W2:Y:S02]  /*16d00*/  SHFL.BFLY PT, R0, R132, R0, R3 ;  /* 0x0c00000084007389 */ /* 0x0002a400000e0003 */
[----:B-1----:R-:W-:-:S04]  /*16d10*/  MOV R3, 0x0 ;  /* 0x0000000000037802 */ /* 0x002fc80000000f00 */
[----:B--2---:R-:W-:Y:S05]  /*16d20*/  RET.REL.NODEC R2 `(_ZN7cutlass13device_kernelIN5flash19enable_sm80_to_sm89INS1_16FlashAttnFwdSm80INS1_25CollectiveMainloopFwdSm80ILi8ELi1ELb0EN4cute5tupleIJNS5_1CILi128EEENS7_ILi64EEENS7_ILi256EEEEEELi256ENS_10bfloat16_tEfNS_4arch4Sm80ELb1ELb0ELb0ELb1ELb1ELb0ELb1ELb1EEENS1_21CollectiveEpilogueFwdINS6_IJS8_SA_S9_EEENS6_IJNS7_ILi1EEESI_SI_EEESC_SE_Li256ELb1ELb1ELb1ELb0EEENS1_36VarlenDynamicPersistentTileSchedulerILi128ELi64ELi256ELi256ELb1ELb1ELb0ELb1ELb1ELb1EEEEEEEEEvNT_6ParamsE) ;  /* 0xfffe92d002007950 */ /* 0x004fea0003c3ffff */
        .weak           $__internal_99_$__cuda_sm70_shflsync_idx_p
        .type           $__internal_99_$__cuda_sm70_shflsync_idx_p,@function
        .size           $__internal_99_$__cuda_sm70_shflsync_idx_p,($__internal_100_$__cuda_sm70_shflsync_up_p - $__internal_99_$__cuda_sm70_shflsync_idx_p)
$__internal_99_$__cuda_sm70_shflsync_idx_p:
[----:B------:R-:W-:-:S04]  /*16d30*/  MOV R244, 0xffffffff ;  /* 0xffffffff00f47802 */ /* 0x000fc80000000f00 */
[----:B------:R-:W-:Y:S04]  /*16d40*/  WARPSYNC R244 ;  /* 0x000000f400007348 */ /* 0x000fe80003800000 */
[----:B------:R1:W2:Y:S02]  /*16d50*/  SHFL.IDX PT, R220, R195, R2, R220 ;  /* 0x00000002c3dc7389 */ /* 0x0002a400000e00dc */
[----:B-1----:R-:W-:Y:S02]  /*16d60*/  MOV R2, R3 ;  /* 0x0000000300027202 */ /* 0x002fe40000000f00 */
[----:B------:R-:W-:-:S04]  /*16d70*/  MOV R3, 0x0 ;  /* 0x0000000000037802 */ /* 0x000fc80000000f00 */
[----:B--2---:R-:W-:Y:S05]  /*16d80*/  RET.REL.NODEC R2 `(_ZN7cutlass13device_kernelIN5flash19enable_sm80_to_sm89INS1_16FlashAttnFwdSm80INS1_25CollectiveMainloopFwdSm80ILi8ELi1ELb0EN4cute5tupleIJNS5_1CILi128EEENS7_ILi64EEENS7_ILi256EEEEEELi256ENS_10bfloat16_tEfNS_4arch4Sm80ELb1ELb0ELb0ELb1ELb1ELb0ELb1ELb1EEENS1_21CollectiveEpilogueFwdINS6_IJS8_SA_S9_EEENS6_IJNS7_ILi1EEESI_SI_EEESC_SE_Li256ELb1ELb1ELb1ELb0EEENS1_36VarlenDynamicPersistentTileSchedulerILi128ELi64ELi256ELi256ELb1ELb1ELb0ELb1ELb1ELb1EEEEEEEEEvNT_6ParamsE) ;  /* 0xfffe927002007950 */ /* 0x004fea0003c3ffff */
        .weak           $__internal_100_$__cuda_sm70_shflsync_up_p
        .type           $__internal_100_$__cuda_sm70_shflsync_up_p,@function
        .size           $__internal_100_$__cuda_sm70_shflsync_up_p,($__internal_101_$__cuda_sm70_votesync_ballot - $__internal_100_$__cuda_sm70_shflsync_up_p)
$__internal_100_$__cuda_sm70_shflsync_up_p:
[----:B------:R-:W-:Y:S02]  /*16d90*/  MOV R4, RZ ;  /* 0x000000ff00047202 */ /* 0x000fe40000000f00 */
[----:B------:R-:W-:-:S04]  /*16da0*/  MOV R10, 0xffffffff ;  /* 0xffffffff000a7802 */ /* 0x000fc80000000f00 */
[----:B------:R-:W-:Y:S04]  /*16db0*/  WARPSYNC R10 ;  /* 0x0000000a00007348 */ /* 0x000fe80003800000 */
[----:B------:R1:W2:Y:S02]  /*16dc0*/  SHFL.UP PT, R4, R0, R3, R4 ;  /* 0x0400000300047389 */ /* 0x0002a400000e0004 */
[----:B-1----:R-:W-:-:S04]  /*16dd0*/  MOV R3, 0x0 ;  /* 0x0000000000037802 */ /* 0x002fc80000000f00 */
[----:B--2---:R-:W-:Y:S05]  /*16de0*/  RET.REL.NODEC R2 `(_ZN7cutlass13device_kernelIN5flash19enable_sm80_to_sm89INS1_16FlashAttnFwdSm80INS1_25CollectiveMainloopFwdSm80ILi8ELi1ELb0EN4cute5tupleIJNS5_1CILi128EEENS7_ILi64EEENS7_ILi256EEEEEELi256ENS_10bfloat16_tEfNS_4arch4Sm80ELb1ELb0ELb0ELb1ELb1ELb0ELb1ELb1EEENS1_21CollectiveEpilogueFwdINS6_IJS8_SA_S9_EEENS6_IJNS7_ILi1EEESI_SI_EEESC_SE_Li256ELb1ELb1ELb1ELb0EEENS1_36VarlenDynamicPersistentTileSchedulerILi128ELi64ELi256ELi256ELb1ELb1ELb0ELb1ELb1ELb1EEEEEEEEEvNT_6ParamsE) ;  /* 0xfffe921002007950 */ /* 0x004fea0003c3ffff */
        .weak           $__internal_101_$__cuda_sm70_votesync_ballot
        .type           $__internal_101_$__cuda_sm70_votesync_ballot,@function
        .size           $__internal_101_$__cuda_sm70_votesync_ballot,(.L_x_6620 - $__internal_101_$__cuda_sm70_votesync_ballot)
$__internal_101_$__cuda_sm70_votesync_ballot:
[----:B------:R-:W-:Y:S01]  /*16df0*/  ISETP.NE.U32.AND P0, PT, R0, 0x1, PT ;  /* 0x000000010000780c */ /* 0x000fe20003f05070 */
[----:B------:R-:W-:-:S04]  /*16e00*/  IMAD.MOV.U32 R3, RZ, RZ, -0x1 ;  /* 0xffffffffff037424 */ /* 0x000fc800078e00ff */
[----:B------:R-:W-:Y:S08]  /*16e10*/  WARPSYNC R3 ;  /* 0x0000000300007348 */ /* 0x000ff00003800000 */
[----:B------:R-:W-:-:S04]  /*16e20*/  VOTE.ANY R0, PT, !P0 ;  /* 0x0000000000007806 */ /* 0x000fc800040e0100 */
[----:B------:R-:W-:Y:S01]  /*16e30*/  LOP3.LUT R0, R0, R3, RZ, 0xc0, !PT ;  /* 0x0000000300007212 */ /* 0x000fe200078ec0ff */
[----:B------:R-:W-:-:S04]  /*16e40*/  IMAD.MOV.U32 R3, RZ, RZ, 0x0 ;  /* 0x00000000ff037424 */ /* 0x000fc800078e00ff */
[----:B------:R-:W-:Y:S05]  /*16e50*/  RET.REL.NODEC R2 `(_ZN7cutlass13device_kernelIN5flash19enable_sm80_to_sm89INS1_16FlashAttnFwdSm80INS1_25CollectiveMainloopFwdSm80ILi8ELi1ELb0EN4cute5tupleIJNS5_1CILi128EEENS7_ILi64EEENS7_ILi256EEEEEELi256ENS_10bfloat16_tEfNS_4arch4Sm80ELb1ELb0ELb0ELb1ELb1ELb0ELb1ELb1EEENS1_21CollectiveEpilogueFwdINS6_IJS8_SA_S9_EEENS6_IJNS7_ILi1EEESI_SI_EEESC_SE_Li256ELb1ELb1ELb1ELb0EEENS1_36VarlenDynamicPersistentTileSchedulerILi128ELi64ELi256ELi256ELb1ELb1ELb0ELb1ELb1ELb1EEEEEEEEEvNT_6ParamsE) ;  /* 0xfffe91a002007950 */ /* 0x000fea0003c3ffff */
.L_x_6184:
        /* <DEDUP_REMOVED lines=10> */
.L_x_6620:


//--------------------- .text._ZN7cutlass13device_kernelIN5flash19enable_sm80_to_sm89INS1_16FlashAttnFwdSm80INS1_25CollectiveMainloopFwdSm80ILi8ELi1ELb0EN4cute5tupleIJNS5_1CILi128EEENS7_ILi48EEENS7_ILi256EEEEEELi256ENS_10bfloat16_tEfNS_4arch4Sm80ELb1ELb0ELb0ELb1ELb1ELb1ELb1ELb1EEENS1_21CollectiveEpilogueFwdINS6_IJS8_SA_S9_EEENS6_IJNS7_ILi1EEESI_SI_EEESC_SE_Li256ELb1ELb1ELb1ELb0EEENS1_36VarlenDynamicPersistentTileSchedulerILi128ELi48ELi256ELi256ELb1ELb1ELb0ELb1ELb1ELb1EEEEEEEEEvNT_6ParamsE --------------------------
	.section	.text._ZN7cutlass13device_kernelIN5flash19enable_sm80_to_sm89INS1_16FlashAttnFwdSm80INS1_25CollectiveMainloopFwdSm80ILi8ELi1ELb0EN4cute5tupleIJNS5_1CILi128EEENS7_ILi48EEENS7_ILi256EEEEEELi256ENS_10bfloat16_tEfNS_4arch4Sm80ELb1ELb0ELb0ELb1ELb1ELb1ELb1ELb1EEENS1_21CollectiveEpilogueFwdINS6_IJS8_SA_S9_EEENS6_IJNS7_ILi1EEESI_SI_EEESC_SE_Li256ELb1ELb1ELb1ELb0EEENS1_36VarlenDynamicPersistentTileSchedulerILi128ELi48ELi256ELi256ELb1ELb1ELb0ELb1ELb1ELb1EEEEEEEEEvNT_6ParamsE,"ax",@progbits
	.sectioninfo	@"SHI_REGISTERS=255"
	.align	128
.text._ZN7cutlass13device_kernelIN5flash19enable_sm80_to_sm89INS1_16FlashAttnFwdSm80INS1_25CollectiveMainloopFwdSm80ILi8ELi1ELb0EN4cute5tupleIJNS5_1CILi128EEENS7_ILi48EEENS7_ILi256EEEEEELi256ENS_10bfloat16_tEfNS_4arch4Sm80ELb1ELb0ELb0ELb1ELb1ELb1ELb1ELb1EEENS1_21CollectiveEpilogueFwdINS6_IJS8_SA_S9_EEENS6_IJNS7_ILi1EEESI_SI_EEESC_SE_Li256ELb1ELb1ELb1ELb0EEENS1_36VarlenDynamicPersistentTileSchedulerILi128ELi48ELi256ELi256ELb1ELb1ELb0ELb1ELb1ELb1EEEEEEEEEvNT_6ParamsE:
        .type           _ZN7cutlass13device_kernelIN5flash19enable_sm80_to_sm89INS1_16FlashAttnFwdSm80INS1_25CollectiveMainloopFwdSm80ILi8ELi1ELb0EN4cute5tupleIJNS5_1CILi128EEENS7_ILi48EEENS7_ILi256EEEEEELi256ENS_10bfloat16_tEfNS_4arch4Sm80ELb1ELb0ELb0ELb1ELb1ELb1ELb1ELb1EEENS1_21CollectiveEpilogueFwdINS6_IJS8_SA_S9_EEENS6_IJNS7_ILi1EEESI_SI_EEESC_SE_Li256ELb1ELb1ELb1ELb0EEENS1_36VarlenDynamicPersistentTileSchedulerILi128ELi48ELi256ELi256ELb1ELb1ELb0ELb1ELb1ELb1EEEEEEEEEvNT_6ParamsE,@function
        .size           _ZN7cutlass13device_kernelIN5flash19enable_sm80_to_sm89INS1_16FlashAttnFwdSm80INS1_25CollectiveMainloopFwdSm80ILi8ELi1ELb0EN4cute5tupleIJNS5_1CILi128EEENS7_ILi48EEENS7_ILi256EEEEEELi256ENS_10bfloat16_tEfNS_4arch4Sm80ELb1ELb0ELb0ELb1ELb1ELb1ELb1ELb1EEENS1_21CollectiveEpilogueFwdINS6_IJS8_SA_S9_EEENS6_IJNS7_ILi1EEESI_SI_EEESC_SE_Li256ELb1ELb1ELb1ELb0EEENS1_36VarlenDynamicPersistentTileSchedulerILi128ELi48ELi256ELi256ELb1ELb1ELb0ELb1ELb1ELb1EEEEEEEEEvNT_6ParamsE,(.L_x_6625 - _ZN7cutlass13device_kernelIN5flash19enable_sm80_to_sm89INS1_16FlashAttnFwdSm80INS1_25CollectiveMainloopFwdSm80ILi8ELi1ELb0EN4cute5tupleIJNS5_1CILi128EEENS7_ILi48EEENS7_ILi256EEEEEELi256ENS_10bfloat16_tEfNS_4arch4Sm80ELb1ELb0ELb0ELb1ELb1ELb1ELb1ELb1EEENS1_21CollectiveEpilogueFwdINS6_IJS8_SA_S9_EEENS6_IJNS7_ILi1EEESI_SI_EEESC_SE_Li256ELb1ELb1ELb1ELb0EEENS1_36VarlenDynamicPersistentTileSchedulerILi128ELi48ELi256ELi256ELb1ELb1ELb0ELb1ELb1ELb1EEEEEEEEEvNT_6ParamsE)
        .other          _ZN7cutlass13device_kernelIN5flash19enable_sm80_to_sm89INS1_16FlashAttnFwdSm80INS1_25CollectiveMainloopFwdSm80ILi8ELi1ELb0EN4cute5tupleIJNS5_1CILi128EEENS7_ILi48EEENS7_ILi256EEEEEELi256ENS_10bfloat16_tEfNS_4arch4Sm80ELb1ELb0ELb0ELb1ELb1ELb1ELb1ELb1EEENS1_21CollectiveEpilogueFwdINS6_IJS8_SA_S9_EEENS6_IJNS7_ILi1EEESI_SI_EEESC_SE_Li256ELb1ELb1ELb1ELb0EEENS1_36VarlenDynamicPersistentTileSchedulerILi128ELi48ELi256ELi256ELb1ELb1ELb0ELb1ELb1ELb1EEEEEEEEEvNT_6ParamsE,@"STO_CUDA_ENTRY STV_DEFAULT"
_ZN7cutlass13device_kernelIN5flash19enable_sm80_to_sm89INS1_16FlashAttnFwdSm80INS1_25CollectiveMainloopFwdSm80ILi8ELi1ELb0EN4cute5tupleIJNS5_1CILi128EEENS7_ILi48EEENS7_ILi256EEEEEELi256ENS_10bfloat16_tEfNS_4arch4Sm80ELb1ELb0ELb0ELb1ELb1ELb1ELb1ELb1EEENS1_21CollectiveEpilogueFwdINS6_IJS8_SA_S9_EEENS6_IJNS7_ILi1EEESI_SI_EEESC_SE_Li256ELb1ELb1ELb1ELb0EEENS1_36VarlenDynamicPersistentTileSchedulerILi128ELi48ELi256ELi256ELb1ELb1ELb0ELb1ELb1ELb1EEEEEEEEEvNT_6ParamsE:
        /* <DEDUP_REMOVED lines=54> */
.L_x_6190:
        /* <DEDUP_REMOVED lines=16> */
.L_x_6428:
        /* <DEDUP_REMOVED lines=16> */
.L_x_6429:
[----:B--2---:R-:W-:-:S05]  /*0560*/  IMAD R0, R0, c[0x0][0x538], RZ ;  /* 0x00014e0000007a24 */ /* 0x004fca00078e02ff */
[----:B------:R-:W-:-:S04]  /*0570*/  IADD3 R6, R0, R6, RZ ;  /* 0x0000000600067210 */ /* 0x000fc80007ffe0ff */
[----:B------:R-:W-:-:S13]  /*0580*/  ISETP.GT.AND P0, PT, R6, UR4, PT ;  /* 0x0000000406007c0c */ /* 0x000fda000bf04270 */
[----:B-1----:R-:W-:Y:S05]  /*0590*/  @!P0 BRA `(.L_x_6190) ;  /* 0xfffffdc000008947 */ /* 0x002fea000383ffff */
.L_x_6186:
[----:B------:R-:W-:-:S05]  /*05a0*/  IADD3 R6, -R0, R6, RZ ;  /* 0x0000000600067210 */ /* 0x000fca0007ffe1ff */
[----:B------:R-:W-:-:S05]  /*05b0*/  IMAD R0, R4, c[0x0][0x538], R6 ;  /* 0x00014e0004007a24 */ /* 0x000fca00078e0206 */
[----:B------:R-:W-:Y:S01]  /*05c0*/  ISETP.GT.AND P0, PT, R0, UR4, PT ;  /* 0x0000000400007c0c */ /* 0x000fe2000bf04270 */
[----:B------:R-:W-:-:S12]  /*05d0*/  BRA.DIV ~URZ, `(.L_x_6191) ;  /* 0x00022b427f007947 */ /* 0x000fd8000b800000 */
[----:B------:R-:W-:-:S04]  /*05e0*/  VOTE.ANY R13, PT, !P0 ;  /* 0x00000000000d7806 */ /* 0x000fc800040e0100 */
.L_x_6430:
[----:B------:R-:W1:Y:S02]  /*05f0*/  POPC R0, R13 ;  /* 0x0000000d00007309 */ /* 0x000e640000000000 */
[----:B-1----:R-:W-:-:S05]  /*0600*/  IADD3 R2, R0, R7, RZ ;  /* 0x0000000700027210 */ /* 0x002fca0007ffe0ff */
[----:B------:R1:W-:Y:S01]  /*0610*/  STL [R1+0x1c], R2 ;  /* 0x00001c0201007387 */ /* 0x0003e20000100800 */
[----:B------:R-:W-:Y:S05]  /*0620*/  BRA.DIV ~URZ, `(.L_x_6192) ;  /* 0x00022b327f007947 */ /* 0x000fea000b800000 */
[----:B------:R2:W3:Y:S01]  /*0630*/  SHFL.IDX PT, R12, R9, R0, 0x1f ;  /* 0x00001f00090c7589 */ /* 0x0004e200000e0000 */
[----:B------:R-:W-:-:S03]  /*0640*/  MOV R5, RZ ;  /* 0x000000ff00057202 */ /* 0x000fc60000000f00 */
[----:B------:R2:W4:Y:S04]  /*0650*/  SHFL.IDX PT, R9, R8, R0, 0x1f ;  /* 0x00001f0008097589 */ /* 0x00052800000e0000 */
.L_x_6431:
[----:B------:R-:W-:Y:S01]  /*0660*/  ISETP.NE.AND P0, PT, R13, RZ, PT ;  /* 0x000000ff0d00720c */ /* 0x000fe20003f05270 */
[----:B------:R-:W-:-:S12]  /*0670*/  BSSY B0, `(.L_x_6193) ;  /* 0x0000005000007945 */ /* 0x000fd80003800000 */
[----:B------:R-:W-:Y:S05]  /*0680*/  @!P0 BRA `(.L_x_6194) ;  /* 0x0000003000008947 */ /* 0x000fea0003800000 */
[----:B--2---:R-:W-:Y:S01]  /*0690*/  IADD3 R0, R0, -0x1, RZ ;  /* 0xffffffff00007810 */ /* 0x004fe20007ffe0ff */
[----:B------:R-:W-:Y:S05]  /*06a0*/  BRA.DIV ~URZ, `(.L_x_6195) ;  /* 0x00022b927f007947 */ /* 0x000fea000b800000 */
[----:B------:R2:W1:Y:S02]  /*06b0*/  SHFL.IDX PT, R5, R4, R0, 0x1f ;  /* 0x00001f0004057589 */ /* 0x00046400000e0000 */
.L_x_6194:
[----:B------:R-:W-:Y:S05]  /*06c0*/  BSYNC B0 ;  /* 0x0000000000007941 */ /* 0x000fea0003800000 */
.L_x_6193:
        /* <DEDUP_REMOVED lines=69> */
.L_x_6197:
        /* <DEDUP_REMOVED lines=70> */
.L_x_6198:
[----:B------:R-:W-:Y:S05]  /*0f80*/  BSYNC B0 ;  /* 0x0000000000007941 */ /* 0x000fea0003800000 */
.L_x_6196:
[----:B------:R-:W-:-:S04]  /*0f90*/  LOP3.LUT R0, RZ, R0, RZ, 0x33, !PT ;  /* 0x00000000ff007212 */ /* 0x000fc800078e33ff */
[----:B------:R-:W-:-:S05]  /*0fa0*/  IADD3 R0, R0, R12, RZ ;  /* 0x0000000c00007210 */ /* 0x000fca0007ffe0ff */
[----:B------:R2:W-:Y:S01]  /*0fb0*/  STL [R1+0x14], R0 ;  /* 0x0000140001007387 */ /* 0x0005e20000100800 */
[----:B------:R-:W-:Y:S05]  /*0fc0*/  BRA `(.L_x_6199) ;  /* 0x0000006000007947 */ /* 0x000fea0003800000 */
.L_x_6187:
[----:B------:R-:W-:Y:S01]  /*0fd0*/  MOV R0, UR4 ;  /* 0x0000000400007c02 */ /* 0x000fe20008000f00 */
[----:B------:R-:W-:Y:S04]  /*0fe0*/  STL [R1+0x14], RZ ;  /* 0x000014ff01007387 */ /* 0x000fe80000100800 */
[----:B------:R-:W-:Y:S04]  /*0ff0*/  STL [R1+0x18], RZ ;  /* 0x000018ff01007387 */ /* 0x000fe80000100800 */
[----:B------:R1:W-:Y:S02]  /*1000*/  STL [R1+0x10], R0 ;  /* 0x0000100001007387 */ /* 0x0003e40000100800 */
[----:B-1----:R-:W-:-:S05]  /*1010*/  MOV R0, c[0x0][0x53c] ;  /* 0x00014f0000007a02 */ /* 0x002fca0000000f00 */
[----:B------:R1:W-:Y:S02]  /*1020*/  STL [R1+0x1c], R0 ;  /* 0x00001c0001007387 */ /* 0x0003e40000100800 */
.L_x_6199:
        /* <DEDUP_REMOVED lines=8> */
.L_x_6185:
[----:B-12---:R-:W2:Y:S02]  /*10b0*/  LDL R0, [R1+0x1c] ;  /* 0x00001c0001007983 */ /* 0x006ea40000100800 */
[----:B--2---:R-:W-:-:S13]  /*10c0*/  ISETP.GE.AND P0, PT, R0, c[0x0][0x53c], PT ;  /* 0x00014f0000007a0c */ /* 0x004fda0003f06270 */
[----:B------:R-:W-:Y:S05]  /*10d0*/  @P0 EXIT ;  /* 0x000000000000094d */ /* 0x000fea0003800000 */
[----:B------:R-:W1:Y:S01]  /*10e0*/  S2R R13, SR_TID.X ;  /* 0x00000000000d7919 */ /* 0x000e620000002100 */
[----:B------:R-:W-:Y:S01]  /*10f0*/  IMAD.MOV.U32 R22, RZ, RZ, 0x40 ;  /* 0x00000040ff167424 */ /* 0x000fe200078e00ff */
[----:B------:R-:W-:Y:S01]  /*1100*/  ULDC UR4, c[0x0][0x2ac] ;  /* 0x0000ab0000047ab9 */ /* 0x000fe20000000800 */
[----:B------:R-:W-:Y:S01]  /*1110*/  IMAD.MOV.U32 R21, RZ, RZ, 0x20 ;  /* 0x00000020ff157424 */ /* 0x000fe200078e00ff */
[----:B------:R-:W-:Y:S02]  /*1120*/  ULDC UR5, c[0x0][0x1d0] ;  /* 0x0000740000057ab9 */ /* 0x000fe40000000800 */
[----:B------:R-:W-:Y:S01]  /*1130*/  UIMAD UR5, UR4, UR5, URZ ;  /* 0x00000005040572a4 */ /* 0x000fe2000f8e023f */
[----:B-1----:R-:W-:-:S04]  /*1140*/  SHF.R.S32.HI R12, RZ, 0x1f, R13 ;  /* 0x0000001fff0c7819 */ /* 0x002fc8000001140d */
[CC--:B------:R-:W-:Y:S02]  /*1150*/  LEA.HI R3, R12.reuse, R13.reuse, RZ, 0x4 ;  /* 0x0000000d0c037211 */ /* 0x0c0fe400078f20ff */
[----:B------:R-:W-:Y:S02]  /*1160*/  LEA.HI R8, R12, R13, RZ, 0x2 ;  /* 0x0000000d0c087211 */ /* 0x000fe400078f10ff */
[----:B------:R-:W-:Y:S02]  /*1170*/  LOP3.LUT R0, R3, 0xfffffff0, RZ, 0xc0, !PT ;  /* 0xfffffff003007812 */ /* 0x000fe400078ec0ff */
[----:B---3--:R-:W-:Y:S02]  /*1180*/  SHF.R.S32.HI R4, RZ, 0x4, R3 ;  /* 0x00000004ff047819 */ /* 0x008fe40000011403 */
        /* <DEDUP_REMOVED lines=62> */
[C---:B------:R-:W-:Y:S01]  /*1570*/  IADD3 R17, R143.reuse, 0x20, RZ ;  /* 0x000000208f117810 */ /* 0x040fe20007ffe0ff */
        /* <DEDUP_REMOVED lines=56> */
[CC--:B------:R-:W-:Y:S02]  /*1900*/  IADD3 R4, R13.reuse, R11.reuse, R14 ;  /* 0x0000000b0d047210 */ /* 0x0c0fe40007ffe00e */
[----:B------:R-:W-:Y:S02]  /*1910*/  LOP3.LUT R5, R13, R11, RZ, 0xfc, !PT ;  /* 0x0000000b0d057212 */ /* 0x000fe400078efcff */
[----:B------:R-:W-:Y:S01]  /*1920*/  @P0 IADD3 R23, R0, 0x10, RZ ;  /* 0x0000001000170810 */ /* 0x000fe20007ffe0ff */
[--C-:B------:R-:W-:Y:S01]  /*1930*/  IMAD R0, R149, 0x20, R143.reuse ;  /* 0x0000002095007824 */ /* 0x100fe200078e028f */
[----:B------:R-:W-:Y:S02]  /*1940*/  SHF.R.S32.HI R9, RZ, 0x1f, R143 ;  /* 0x0000001fff097819 */ /* 0x000fe4000001148f */
[----:B------:R-:W-:Y:S01]  /*1950*/  LOP3.LUT R9, R19, 0x7ffffffc, RZ, 0xc0, !PT ;  /* 0x7ffffffc13097812 */ /* 0x000fe200078ec0ff */
[----:B------:R-:W-:Y:S01]  /*1960*/  STL [R1+0x3c], R23 ;  /* 0x00003c1701007387 */ /* 0x000fe20000100800 */
[----:B------:R-:W-:-:S02]  /*1970*/  LOP3.LUT R11, R6, R34, RZ, 0x3c, !PT ;  /* 0x00000022060b7212 */ /* 0x000fc400078e3cff */
[----:B------:R-:W-:Y:S02]  /*1980*/  SHF.R.S32.HI R19, RZ, 0x1f, R148 ;  /* 0x0000001fff137819 */ /* 0x000fe40000011494 */
[----:B------:R-:W-:Y:S01]  /*1990*/  SHF.R.S32.HI R10, RZ, 0x1f, R146 ;  /* 0x0000001fff0a7819 */ /* 0x000fe20000011492 */
[----:B------:R1:W-:Y:S01]  /*19a0*/  STL [R1+0x18c], R11 ;  /* 0x00018c0b01007387 */ /* 0x0003e20000100800 */
[----:B------:R-:W-:Y:S02]  /*19b0*/  IADD3 R147, R144, 0x60, RZ ;  /* 0x0000006090937810 */ /* 0x000fe40007ffe0ff */
[--C-:B------:R-:W-:Y:S01]  /*19c0*/  LOP3.LUT R14, R251, 0x38, R140.reuse, 0xf8, !PT ;  /* 0x00000038fb0e7812 */ /* 0x100fe200078ef88c */
[----:B------:R-:W-:Y:S01]  /*19d0*/  STL [R1+0xe0], R19 ;  /* 0x0000e01301007387 */ /* 0x000fe20000100800 */
[----:B------:R-:W-:Y:S02]  /*19e0*/  SHF.R.S32.HI R6, RZ, 0x1f, R147 ;  /* 0x0000001fff067819 */ /* 0x000fe40000011493 */
[--C-:B------:R-:W-:Y:S01]  /*19f0*/  LOP3.LUT R13, R33, 0x38, R140.reuse, 0xf8, !PT ;  /* 0x00000038210d7812 */ /* 0x100fe200078ef88c */
[----:B------:R2:W-:Y:S01]  /*1a00*/  STL [R1+0xdc], R10 ;  /* 0x0000dc0a01007387 */ /* 0x0005e20000100800 */
[----:B------:R-:W-:-:S02]  /*1a10*/  LOP3.LUT R12, R32, 0x38, R140, 0xf8, !PT ;  /* 0x00000038200c7812 */ /* 0x000fc400078ef88c */
[----:B------:R-:W-:Y:S01]  /*1a20*/  LOP3.LUT R14, R8, R14, R29, 0xf6, !PT ;  /* 0x0000000e080e7212 */ /* 0x000fe200078ef61d */
[----:B------:R3:W-:Y:S01]  /*1a30*/  STL [R1+0xd8], R6 ;  /* 0x0000d80601007387 */ /* 0x0007e20000100800 */
[----:B------:R-:W-:Y:S02]  /*1a40*/  LOP3.LUT R13, R27, R13, R28, 0xf6, !PT ;  /* 0x0000000d1b0d7212 */ /* 0x000fe400078ef61c */
[----:B------:R-:W-:Y:S02]  /*1a50*/  LEA R151, R2, 0xa080, 0x1 ;  /* 0x0000a08002977811 */ /* 0x000fe400078e08ff */
[----:B------:R-:W-:Y:S02]  /*1a60*/  SHF.R.S32.HI R2, RZ, 0x3, R3 ;  /* 0x00000003ff027819 */ /* 0x000fe40000011403 */
[----:B------:R-:W-:Y:S02]  /*1a70*/  LOP3.LUT R234, R3, 0xfffffff8, RZ, 0xc0, !PT ;  /* 0xfffffff803ea7812 */ /* 0x000fe400078ec0ff */
[----:B------:R-:W-:-:S02]  /*1a80*/  SEL R3, R21, 0xffffffe0, !P4 ;  /* 0xffffffe015037807 */ /* 0x000fc40006000000 */
[----:B------:R-:W-:Y:S02]  /*1a90*/  LEA R200, R4, 0x10080, 0x1 ;  /* 0x0001008004c87811 */ /* 0x000fe400078e08ff */
[----:B-1----:R-:W-:Y:S02]  /*1aa0*/  LOP3.LUT R11, R11, R7, RZ, 0xfc, !PT ;  /* 0x000000070b0b7212 */ /* 0x002fe400078efcff */
[----:B------:R-:W-:Y:S01]  /*1ab0*/  LEA R196, R5, 0x4080, 0x1 ;  /* 0x0000408005c47811 */ /* 0x000fe200078e08ff */
[----:B------:R-:W-:Y:S01]  /*1ac0*/  IMAD.IADD R201, R200, 0x1, R3 ;  /* 0x00000001c8c97824 */ /* 0x000fe200078e0203 */
[C---:B------:R-:W-:Y:S01]  /*1ad0*/  IADD3 R219, R140.reuse, 0x80, RZ ;  /* 0x000000808cdb7810 */ /* 0x040fe20007ffe0ff */
[----:B------:R-:W-:Y:S01]  /*1ae0*/  IMAD.SHL.U32 R217, R11, 0x2, RZ ;  /* 0x000000020bd97824 */ /* 0x000fe200078e00ff */
[----:B------:R-:W-:Y:S01]  /*1af0*/  LEA R11, R13, 0x10080, 0x1 ;  /* 0x000100800d0b7811 */ /* 0x000fe200078e08ff */
[----:B------:R-:W-:Y:S01]  /*1b00*/  IMAD.IADD R197, R3, 0x1, R196 ;  /* 0x0000000103c57824 */ /* 0x000fe200078e02c4 */
[----:B------:R-:W-:Y:S01]  /*1b10*/  IADD3 R220, R140, 0xc0, RZ ;  /* 0x000000c08cdc7810 */ /* 0x000fe20007ffe0ff */
[----:B--2---:R-:W-:Y:S01]  /*1b20*/  IMAD.IADD R10, R31, 0x1, -R9 ;  /* 0x000000011f0a7824 */ /* 0x004fe200078e0a09 */
[----:B------:R-:W-:-:S02]  /*1b30*/  SEL R9, R21, 0xffffffe0, !P1 ;  /* 0xffffffe015097807 */ /* 0x000fc40004800000 */
[----:B---3--:R-:W-:Y:S01]  /*1b40*/  SEL R6, R22, 0xffffffc0, !P2 ;  /* 0xffffffc016067807 */ /* 0x008fe20005000000 */
[----:B------:R-:W-:Y:S01]  /*1b50*/  IMAD.SHL.U32 R47, R10, 0x2, RZ ;  /* 0x000000020a2f7824 */ /* 0x000fe200078e00ff */
[----:B------:R-:W-:Y:S01]  /*1b60*/  SHF.R.S32.HI R141, RZ, 0x1f, R140 ;  /* 0x0000001fff8d7819 */ /* 0x000fe2000001148c */
[----:B------:R-:W-:Y:S01]  /*1b70*/  IMAD R10, R20, 0x8, R30 ;  /* 0x00000008140a7824 */ /* 0x000fe200078e021e */
[----:B------:R-:W-:Y:S01]  /*1b80*/  SHF.R.S32.HI R145, RZ, 0x1f, R144 ;  /* 0x0000001fff917819 */ /* 0x000fe20000011490 */
[----:B------:R-:W-:Y:S01]  /*1b90*/  IMAD.IADD R4, R6, 0x1, R23 ;  /* 0x0000000106047824 */ /* 0x000fe200078e0217 */
[C---:B------:R-:W-:Y:S02]  /*1ba0*/  IADD3 R46, R47.reuse, 0x8, RZ ;  /* 0x000000082f2e7810 */ /* 0x040fe40007ffe0ff */
[----:B------:R1:W-:Y:S01]  /*1bb0*/  STL [R1+0x24], R10 ;  /* 0x0000240a01007387 */ /* 0x0003e20000100800 */
[C---:B------:R-:W-:Y:S02]  /*1bc0*/  IADD3 R45, R47.reuse, 0x10, RZ ;  /* 0x000000102f2d7810 */ /* 0x040fe40007ffe0ff */
[C---:B------:R-:W-:Y:S01]  /*1bd0*/  IADD3 R44, R47.reuse, 0x18, RZ ;  /* 0x000000182f2c7810 */ /* 0x040fe20007ffe0ff */
[----:B------:R-:W-:Y:S01]  /*1be0*/  STL [R1+0x20], R47 ;  /* 0x0000202f01007387 */ /* 0x000fe20000100800 */
        /* <DEDUP_REMOVED lines=10> */
[----:B------:R-:W-:Y:S02]  /*1c90*/  IADD3 R34, R47, 0x68, RZ ;  /* 0x000000682f227810 */ /* 0x000fe40007ffe0ff */
[----:B-1----:R-:W-:Y:S02]  /*1ca0*/  LOP3.LUT R10, R25, R12, R26, 0xf6, !PT ;  /* 0x0000000c190a7212 */ /* 0x002fe400078ef61a */
[----:B------:R-:W-:Y:S02]  /*1cb0*/  LEA R12, R14, 0x10080, 0x1 ;  /* 0x000100800e0c7811 */ /* 0x000fe400078e08ff */
[----:B------:R-:W-:-:S02]  /*1cc0*/  LEA R10, R10, 0x10080, 0x1 ;  /* 0x000100800a0a7811 */ /* 0x000fc400078e08ff */
[C---:B------:R-:W-:Y:S01]  /*1cd0*/  IADD3 R33, R47.reuse, 0x70, RZ ;  /* 0x000000702f217810 */ /* 0x040fe20007ffe0ff */
[----:B------:R1:W-:Y:S01]  /*1ce0*/  STL [R1+0x184], R12 ;  /* 0x0001840c01007387 */ /* 0x0003e20000100800 */
        /* <DEDUP_REMOVED lines=10> */
[----:B--2---:R-:W-:Y:S01]  /*1d90*/  SEL R2, R22, 0xffffffc0, !P3 ;  /* 0xffffffc016027807 */ /* 0x004fe20005800000 */
[----:B------:R2:W-:Y:S01]  /*1da0*/  STL [R1+0xd0], R45 ;  /* 0x0000d02d01007387 */ /* 0x0005e20000100800 */
[C---:B------:R-:W-:Y:S02]  /*1db0*/  IADD3 R25, R47.reuse, 0xb0, RZ ;  /* 0x000000b02f197810 */ /* 0x040fe40007ffe0ff */
[C---:B------:R-:W-:Y:S01]  /*1dc0*/  IADD3 R22, R47.reuse, 0xb8, RZ ;  /* 0x000000b82f167810 */ /* 0x040fe20007ffe0ff */
[----:B------:R2:W-:Y:S01]  /*1dd0*/  STL [R1+0xcc], R44 ;  /* 0x0000cc2c01007387 */ /* 0x0005e20000100800 */
[C---:B------:R-:W-:Y:S01]  /*1de0*/  IADD3 R21, R47.reuse, 0xc0, RZ ;  /* 0x000000c02f157810 */ /* 0x040fe20007ffe0ff */
[----:B------:R-:W-:Y:S01]  /*1df0*/  IMAD.IADD R203, R200, 0x1, R2 ;  /* 0x00000001c8cb7824 */ /* 0x000fe200078e0202 */
[C---:B------:R-:W-:Y:S01]  /*1e00*/  IADD3 R20, R47.reuse, 0xc8, RZ ;  /* 0x000000c82f147810 */ /* 0x040fe20007ffe0ff */
[----:B------:R2:W-:Y:S01]  /*1e10*/  STL [R1+0x60], R43 ;  /* 0x0000602b01007387 */ /* 0x0005e20000100800 */
[C---:B------:R-:W-:Y:S01]  /*1e20*/  IADD3 R19, R47.reuse, 0xd0, RZ ;  /* 0x000000d02f137810 */ /* 0x040fe20007ffe0ff */
[C---:B------:R-:W-:Y:S01]  /*1e30*/  IMAD.IADD R199, R2.reuse, 0x1, R196 ;  /* 0x0000000102c77824 */ /* 0x040fe200078e02c4 */
[C---:B------:R-:W-:Y:S01]  /*1e40*/  IADD3 R14, R47.reuse, 0xd8, RZ ;  /* 0x000000d82f0e7810 */ /* 0x040fe20007ffe0ff */
[----:B------:R2:W-:Y:S01]  /*1e50*/  STL [R1+0x5c], R42 ;  /* 0x00005c2a01007387 */ /* 0x0005e20000100800 */
[----:B------:R-:W-:Y:S01]  /*1e60*/  IADD3 R13, R47, 0xe0, RZ ;  /* 0x000000e02f0d7810 */ /* 0x000fe20007ffe0ff */
[----:B------:R-:W-:Y:S01]  /*1e70*/  IMAD.IADD R202, R201, 0x1, R2 ;  /* 0x00000001c9ca7824 */ /* 0x000fe200078e0202 */
[C---:B-1----:R-:W-:Y:S01]  /*1e80*/  IADD3 R12, R47.reuse, 0xe8, RZ ;  /* 0x000000e82f0c7810 */ /* 0x042fe20007ffe0ff */
[----:B------:R1:W-:Y:S01]  /*1e90*/  STL [R1+0xc8], R41 ;  /* 0x0000c82901007387 */ /* 0x0003e20000100800 */
[C---:B---3--:R-:W-:Y:S01]  /*1ea0*/  IADD3 R11, R47.reuse, 0xf0, RZ ;  /* 0x000000f02f0b7810 */ /* 0x048fe20007ffe0ff */
[----:B------:R-:W-:Y:S01]  /*1eb0*/  IMAD.IADD R198, R2, 0x1, R197 ;  /* 0x0000000102c67824 */ /* 0x000fe200078e02c5 */
[----:B----4-:R-:W-:Y:S01]  /*1ec0*/  IADD3 R10, R47, 0xf8, RZ ;  /* 0x000000f82f0a7810 */ /* 0x010fe20007ffe0ff */
[----:B------:R3:W-:Y:S01]  /*1ed0*/  STL [R1+0xc4], R40 ;  /* 0x0000c42801007387 */ /* 0x0007e20000100800 */
[----:B------:R-:W-:-:S02]  /*1ee0*/  SHF.R.S32.HI R47, RZ, 0x1f, R46 ;  /* 0x0000001fff2f7819 */ /* 0x000fc4000001142e */
[----:B-----5:R-:W-:Y:S01]  /*1ef0*/  SHF.R.S32.HI R46, RZ, 0x1f, R45 ;  /* 0x0000001fff2e7819 */ /* 0x020fe2000001142d */
[----:B------:R4:W-:Y:S01]  /*1f00*/  STL [R1+0xc0], R39 ;  /* 0x0000c02701007387 */ /* 0x0009e20000100800 */
[----:B--2---:R-:W-:Y:S02]  /*1f10*/  SHF.R.S32.HI R45, RZ, 0x1f, R44 ;  /* 0x0000001fff2d7819 */ /* 0x004fe4000001142c */
[----:B------:R-:W-:Y:S01]  /*1f20*/  SHF.R.S32.HI R239, RZ, 0x1f, R219 ;  /* 0x0000001fffef7819 */ /* 0x000fe200000114db */
[----:B------:R2:W-:Y:S01]  /*1f30*/  STL [R1+0xbc], R38 ;  /* 0x0000bc2601007387 */ /* 0x0005e20000100800 */
[----:B------:R-:W-:Y:S02]  /*1f40*/  SHF.R.S32.HI R44, RZ, 0x1f, R43 ;  /* 0x0000001fff2c7819 */ /* 0x000fe4000001142b */
[----:B------:R-:W-:Y:S01]  /*1f50*/  SHF.R.S32.HI R238, RZ, 0x1f, R220 ;  /* 0x0000001fffee7819 */ /* 0x000fe200000114dc */
[----:B------:R5:W-:Y:S01]  /*1f60*/  STL [R1+0xb8], R37 ;  /* 0x0000b82501007387 */ /* 0x000be20000100800 */
[----:B------:R-:W-:-:S02]  /*1f70*/  SHF.R.S32.HI R43, RZ, 0x1f, R42 ;  /* 0x0000001fff2b7819 */ /* 0x000fc4000001142a */
[----:B------:R-:W-:Y:S01]  /*1f80*/  SHF.R.S32.HI R237, RZ, 0x1f, R234 ;  /* 0x0000001fffed7819 */ /* 0x000fe200000114ea */
[----:B------:R5:W-:Y:S01]  /*1f90*/  STL [R1+0xb4], R36 ;  /* 0x0000b42401007387 */ /* 0x000be20000100800 */
[----:B------:R-:W-:-:S03]  /*1fa0*/  SHF.R.S32.HI R42, RZ, 0x1f, R41 ;  /* 0x0000001fff2a7819 */ /* 0x000fc60000011429 */
[----:B------:R5:W-:Y:S01]  /*1fb0*/  STL [R1+0xb0], R35 ;  /* 0x0000b02301007387 */ /* 0x000be20000100800 */
[----:B-1----:R-:W-:-:S03]  /*1fc0*/  SHF.R.S32.HI R41, RZ, 0x1f, R40 ;  /* 0x0000001fff297819 */ /* 0x002fc60000011428 */
[----:B------:R1:W-:Y:S01]  /*1fd0*/  STL [R1+0xac], R34 ;  /* 0x0000ac2201007387 */ /* 0x0003e20000100800 */
[----:B---3--:R-:W-:-:S03]  /*1fe0*/  SHF.R.S32.HI R40, RZ, 0x1f, R39 ;  /* 0x0000001fff287819 */ /* 0x008fc60000011427 */
[----:B------:R3:W-:Y:S01]  /*1ff0*/  STL [R1+0xa8], R33 ;  /* 0x0000a82101007387 */ /* 0x0007e20000100800 */
[----:B----4-:R-:W-:-:S03]  /*2000*/  SHF.R.S32.HI R39, RZ, 0x1f, R38 ;  /* 0x0000001fff277819 */ /* 0x010fc60000011426 */
[----:B------:R4:W-:Y:S01]  /*2010*/  STL [R1+0xa4], R32 ;  /* 0x0000a42001007387 */ /* 0x0009e20000100800 */
[----:B--2---:R-:W-:-:S03]  /*2020*/  SHF.R.S32.HI R38, RZ, 0x1f, R37 ;  /* 0x0000001fff267819 */ /* 0x004fc60000011425 */
[----:B------:R2:W-:Y:S01]  /*2030*/  STL [R1+0xa0], R31 ;  /* 0x0000a01f01007387 */ /* 0x0005e20000100800 */
[----:B-----5:R-:W-:-:S03]  /*2040*/  SHF.R.S32.HI R37, RZ, 0x1f, R36 ;  /* 0x0000001fff257819 */ /* 0x020fc60000011424 */
[----:B------:R5:W-:Y:S01]  /*2050*/  STL [R1+0x9c], R30 ;  /* 0x00009c1e01007387 */ /* 0x000be20000100800 */
[----:B------:R-:W-:-:S03]  /*2060*/  SHF.R.S32.HI R36, RZ, 0x1f, R35 ;  /* 0x0000001fff247819 */ /* 0x000fc60000011423 */
        /* <DEDUP_REMOVED lines=26> */
[----:B------:R-:W-:Y:S01]  /*2210*/  STL [R1+0x178], R47 ;  /* 0x0001782f01007387 */ /* 0x000fe20000100800 */
[----:B------:R-:W-:-:S03]  /*2220*/  SHF.R.S32.HI R20, RZ, 0x1f, R19 ;  /* 0x0000001fff147819 */ /* 0x000fc60000011413 */
[----:B------:R5:W-:Y:S01]  /*2230*/  STL [R1+0x64], R10 ;  /* 0x0000640a01007387 */ /* 0x000be20000100800 */
[----:B------:R-:W-:-:S03]  /*2240*/  SHF.R.S32.HI R19, RZ, 0x1f, R14 ;  /* 0x0000001fff137819 */ /* 0x000fc6000001140e */
[----:B------:R-:W-:Y:S01]  /*2250*/  STL [R1+0x174], R46 ;  /* 0x0001742e01007387 */ /* 0x000fe20000100800 */
[----:B-1----:R-:W-:-:S03]  /*2260*/  SHF.R.S32.HI R14, RZ, 0x1f, R13 ;  /* 0x0000001fff0e7819 */ /* 0x002fc6000001140d */
[----:B------:R-:W-:Y:S01]  /*2270*/  STL [R1+0x170], R45 ;  /* 0x0001702d01007387 */ /* 0x000fe20000100800 */
[----:B---3--:R-:W-:-:S03]  /*2280*/  SHF.R.S32.HI R13, RZ, 0x1f, R12 ;  /* 0x0000001fff0d7819 */ /* 0x008fc6000001140c */
[----:B------:R-:W-:Y:S01]  /*2290*/  STL [R1+0x16c], R44 ;  /* 0x00016c2c01007387 */ /* 0x000fe20000100800 */
[----:B----4-:R-:W-:-:S03]  /*22a0*/  SHF.R.S32.HI R12, RZ, 0x1f, R11 ;  /* 0x0000001fff0c7819 */ /* 0x010fc6000001140b */
[----:B------:R-:W-:Y:S01]  /*22b0*/  STL [R1+0x168], R43 ;  /* 0x0001682b01007387 */ /* 0x000fe20000100800 */
[----:B--2---:R-:W-:-:S03]  /*22c0*/  SHF.R.S32.HI R11, RZ, 0x1f, R10 ;  /* 0x0000001fff0b7819 */ /* 0x004fc6000001140a */
[----:B------:R-:W-:Y:S04]  /*22d0*/  STL [R1+0x164], R42 ;  /* 0x0001642a01007387 */ /* 0x000fe80000100800 */
[----:B------:R-:W-:Y:S01]  /*22e0*/  STL [R1+0x160], R41 ;  /* 0x0001602901007387 */ /* 0x000fe20000100800 */
[C---:B-----5:R-:W-:Y:S02]  /*22f0*/  IMAD.IADD R10, R24.reuse, 0x1, R9 ;  /* 0x00000001180a7824 */ /* 0x060fe400078e0209 */
[----:B------:R-:W-:Y:S01]  /*2300*/  IMAD.IADD R9, R9, 0x1, R23 ;  /* 0x0000000109097824 */ /* 0x000fe200078e0217 */
[----:B------:R-:W-:Y:S03]  /*2310*/  STL [R1+0x15c], R40 ;  /* 0x00015c2801007387 */ /* 0x000fe60000100800 */
[--C-:B------:R-:W-:Y:S01]  /*2320*/  IMAD.IADD R3, R9, 0x1, R6.reuse ;  /* 0x0000000109037824 */ /* 0x100fe200078e0206 */
        /* <DEDUP_REMOVED lines=22> */
[----:B------:R3:W-:Y:S01]  /*2490*/  STL [R1+0x100], R11 ;  /* 0x0001000b01007387 */ /* 0x0007e20000100800 */
[----:B-1----:R-:W-:Y:S01]  /*24a0*/  IMAD.IADD R13, R24, 0x1, R6 ;  /* 0x00000001180d7824 */ /* 0x002fe200078e0206 */
[----:B--2---:R-:W-:-:S04]  /*24b0*/  LEA R12, R18, 0x10080, 0x1 ;  /* 0x00010080120c7811 */ /* 0x004fc800078e08ff */
[----:B------:R-:W-:Y:S01]  /*24c0*/  STL [R1+0x54], R13 ;  /* 0x0000540d01007387 */ /* 0x000fe20000100800 */
[----:B---3--:R-:W-:-:S03]  /*24d0*/  LEA R11, R17, 0x10080, 0x1 ;  /* 0x00010080110b7811 */ /* 0x008fc600078e08ff */
[----:B------:R1:W-:Y:S04]  /*24e0*/  STL [R1+0x44], R10 ;  /* 0x0000440a01007387 */ /* 0x0003e80000100800 */
[----:B------:R2:W-:Y:S04]  /*24f0*/  STL [R1+0xfc], R12 ;  /* 0x0000fc0c01007387 */ /* 0x0005e80000100800 */
[----:B------:R3:W-:Y:S01]  /*2500*/  STL [R1+0xf8], R11 ;  /* 0x0000f80b01007387 */ /* 0x0007e20000100800 */
[----:B-1----:R-:W-:Y:S01]  /*2510*/  IMAD.IADD R10, R6, 0x1, R10 ;  /* 0x00000001060a7824 */ /* 0x002fe200078e020a */
[----:B--2---:R-:W-:-:S02]  /*2520*/  LEA R12, R16, 0x10080, 0x1 ;  /* 0x00010080100c7811 */ /* 0x004fc400078e08ff */
[----:B---3--:R-:W-:-:S03]  /*2530*/  LEA R11, R15, 0x10080, 0x1 ;  /* 0x000100800f0b7811 */ /* 0x008fc600078e08ff */
[----:B------:R1:W-:Y:S04]  /*2540*/  STL [R1+0xf4], R12 ;  /* 0x0000f40c01007387 */ /* 0x0003e80000100800 */
[----:B------:R1:W-:Y:S04]  /*2550*/  STL [R1+0xf0], R11 ;  /* 0x0000f00b01007387 */ /* 0x0003e80000100800 */
[----:B------:R1:W-:Y:S04]  /*2560*/  STL [R1+0x50], R10 ;  /* 0x0000500a01007387 */ /* 0x0003e80000100800 */
[----:B------:R1:W-:Y:S04]  /*2570*/  STL [R1+0x4c], R4 ;  /* 0x00004c0401007387 */ /* 0x0003e80000100800 */
[----:B------:R1:W-:Y:S04]  /*2580*/  STL [R1+0x40], R9 ;  /* 0x0000400901007387 */ /* 0x0003e80000100800 */
[----:B------:R1:W-:Y:S02]  /*2590*/  STL [R1+0x48], R3 ;  /* 0x0000480301007387 */ /* 0x0003e40000100800 */
.L_x_6427:
[----:B-1----:R-:W2:Y:S01]  /*25a0*/  LDL R3, [R1+0x1c] ;  /* 0x00001c0001037983 */ /* 0x002ea20000100800 */
        /* <DEDUP_REMOVED lines=29> */
[----:B------:R4:W3:Y:S01]  /*2780*/  @P4 LDG.E R6, [R2.64] ;  /* 0x0000000602064981 */ /* 0x0008e2000c1e1900 */
        /* <DEDUP_REMOVED lines=10> */
[----:B---3--:R1:W-:Y:S04]  /*2830*/  STL [R1], R12 ;  /* 0x0000000c01007387 */ /* 0x0083e80000100800 */
[----:B------:R1:W-:Y:S01]  /*2840*/  @P4 STL [R1+0x8], R6 ;  /* 0x0000080601004387 */ /* 0x0003e20000100800 */
[----:B------:R-:W-:Y:S05]  /*2850*/  @P4 BRA `(.L_x_6200) ;  /* 0x0000007000004947 */ /* 0x000fea0003800000 */
[----:B-1----:R-:W-:-:S05]  /*2860*/  MOV R6, c[0x0][0x168] ;  /* 0x00005a0000067a02 */ /* 0x002fca0000000f00 */
[----:B------:R1:W-:Y:S01]  /*2870*/  STL [R1+0x8], R6 ;  /* 0x0000080601007387 */ /* 0x0003e20000100800 */
[----:B------:R-:W-:Y:S05]  /*2880*/  @!P3 BRA `(.L_x_6200) ;  /* 0x000000400000b947 */ /* 0x000fea0003800000 */
[----:B------:R-:W2:Y:S04]  /*2890*/  LDG.E R9, [R10.64] ;  /* 0x000000060a097981 */ /* 0x000ea8000c1e1900 */
[----:B-1----:R-:W2:Y:S02]  /*28a0*/  LDG.E R6, [R10.64+0x4] ;  /* 0x000004060a067981 */ /* 0x002ea4000c1e1900 */
[----:B--2---:R-:W-:-:S05]  /*28b0*/  IADD3 R6, -R9, R6, RZ ;  /* 0x0000000609067210 */ /* 0x004fca0007ffe1ff */
[----:B------:R1:W-:Y:S02]  /*28c0*/  STL [R1+0x8], R6 ;  /* 0x0000080601007387 */ /* 0x0003e40000100800 */
.L_x_6200:
[----:B------:R-:W-:-:S04]  /*28d0*/  ISETP.NE.U32.AND P0, PT, RZ, c[0x0][0x368], PT ;  /* 0x0000da00ff007a0c */ /* 0x000fc80003f05070 */
[----:B------:R-:W-:-:S13]  /*28e0*/  ISETP.NE.AND.EX P0, PT, RZ, c[0x0][0x36c], PT, P0 ;  /* 0x0000db00ff007a0c */ /* 0x000fda0003f05300 */
[----:B------:R-:W-:Y:S05]  /*28f0*/  @!P0 BRA `(.L_x_6201) ;  /* 0x0000004000008947 */ /* 0x000fea0003800000 */
[----:B-1----:R-:W-:-:S04]  /*2900*/  IADD3 R4, P0, R24, c[0x0][0x368], RZ ;  /* 0x0000da0018047a10 */ /* 0x002fc80007f1e0ff */
[----:B------:R-:W-:-:S05]  /*2910*/  IADD3.X R5, R17, c[0x0][0x36c], RZ, P0, !PT ;  /* 0x0000db0011057a10 */ /* 0x000fca00007fe4ff */
[----:B------:R1:W5:Y:S01]  /*2920*/  LDG.E R16, [R4.64] ;  /* 0x0000000604107981 */ /* 0x000362000c1e1900 */
[----:B------:R-:W-:Y:S05]  /*2930*/  BRA `(.L_x_6202) ;  /* 0x0000005000007947 */ /* 0x000fea0003800000 */
.L_x_6201:
[----:B------:R-:W-:Y:S01]  /*2940*/  MOV R16, UR5 ;  /* 0x0000000500107c02 */ /* 0x000fe20008000f00 */
[----:B------:R-:W-:Y:S05]  /*2950*/  @!P5 BRA `(.L_x_6202) ;  /* 0x000000300000d947 */ /* 0x000fea0003800000 */
[----:B-1----:R1:W2:Y:S04]  /*2960*/  LDG.E R6, [R4.64] ;  /* 0x0000000604067981 */ /* 0x0022a8000c1e1900 */
[----:B-1----:R-:W2:Y:S02]  /*2970*/  LDG.E R4, [R4.64+0x4] ;  /* 0x0000040604047981 */ /* 0x002ea4000c1e1900 */
[----:B--2---:R-:W-:Y:S02]  /*2980*/  IADD3 R16, -R6, R4, RZ ;  /* 0x0000000406107210 */ /* 0x004fe40007ffe1ff */
.L_x_6202:
[----:B-1----:R-:W2:Y:S04]  /*2990*/  LDL R4, [R1+0x8] ;  /* 0x0000080001047983 */ /* 0x002ea80000100800 */
[----:B------:R-:W3:Y:S04]  /*29a0*/  LDL.LU R9, [R1+0x14] ;  /* 0x0000140001097983 */ /* 0x000ee80000300800 */
[----:B------:R1:W4:Y:S04]  /*29b0*/  @P6 LDG.E R5, [R2.64] ;  /* 0x0000000602056981 */ /* 0x000328000c1e1900 */
[----:B------:R-:W3:Y:S01]  /*29c0*/  LDL R21, [R1+0x18] ;  /* 0x0000180001157983 */ /* 0x000ee20000100800 */
[----:B------:R-:W-:-:S04]  /*29d0*/  ISETP.NE.U32.AND P0, PT, RZ, c[0x0][0x378], PT ;  /* 0x0000de00ff007a0c */ /* 0x000fc80003f05070 */
[----:B------:R-:W-:Y:S01]  /*29e0*/  ISETP.NE.AND.EX P1, PT, RZ, c[0x0][0x37c], PT, P0 ;  /* 0x0000df00ff007a0c */ /* 0x000fe20003f25300 */
[----:B--2---:R-:W-:Y:S02]  /*29f0*/  IMAD.MOV.U32 R6, RZ, RZ, R4 ;  /* 0x000000ffff067224 */ /* 0x004fe400078e0004 */
[----:B------:R1:W4:Y:S01]  /*2a00*/  @P6 LDG.E R4, [R2.64+0x4] ;  /* 0x0000040602046981 */ /* 0x000322000c1e1900 */
[----:B-----5:R-:W-:Y:S02]  /*2a10*/  IMAD.MOV.U32 R122, RZ, RZ, R16 ;  /* 0x000000ffff7a7224 */ /* 0x020fe400078e0010 */
[----:B------:R-:W-:-:S05]  /*2a20*/  IMAD.MOV.U32 R10, RZ, RZ, c[0x0][0x2c4] ;  /* 0x0000b100ff0a7624 */ /* 0x000fca00078e00ff */
[----:B------:R-:W-:Y:S02]  /*2a30*/  ISETP.NE.AND P2, PT, R10, 0x1, PT ;  /* 0x000000010a00780c */ /* 0x000fe40003f45270 */
[----:B-1----:R-:W-:-:S04]  /*2a40*/  @P1 IADD3 R2, P0, R24, c[0x0][0x378], RZ ;  /* 0x0000de0018021a10 */ /* 0x002fc80007f1e0ff */
[----:B------:R-:W-:-:S05]  /*2a50*/  @P1 IADD3.X R3, R17, c[0x0][0x37c], RZ, P0, !PT ;  /* 0x0000df0011031a10 */ /* 0x000fca00007fe4ff */
[----:B------:R3:W5:Y:S02]  /*2a60*/  @P1 LDG.E R122, [R2.64] ;  /* 0x00000006027a1981 */ /* 0x000764000c1e1900 */
[----:B---3--:R-:W-:Y:S02]  /*2a70*/  IMAD.SHL.U32 R3, R9, 0x80, RZ ;  /* 0x0000008009037824 */ /* 0x008fe400078e00ff */
[----:B------:R-:W-:-:S03]  /*2a80*/  IMAD.MOV.U32 R2, RZ, RZ, c[0x0][0x228] ;  /* 0x00008a00ff027624 */ /* 0x000fc600078e00ff */
[----:B------:R1:W-:Y:S01]  /*2a90*/  STL [R1+0x4], R3 ;  /* 0x0000040301007387 */ /* 0x0003e20000100800 */
[----:B------:R-:W-:Y:S01]  /*2aa0*/  IMAD.IADD R9, R16, 0x1, -R12 ;  /* 0x0000000110097824 */ /* 0x000fe200078e0a0c */
[----:B-1----:R-:W-:Y:S01]  /*2ab0*/  IADD3 R3, R3, 0x7f, RZ ;  /* 0x0000007f03037810 */ /* 0x002fe20007ffe0ff */
[----:B------:R-:W-:Y:S01]  /*2ac0*/  BSSY B0, `(.L_x_6203) ;  /* 0x000003c000007945 */ /* 0x000fe20003800000 */
[----:B------:R-:W-:-:S04]  /*2ad0*/  LOP3.LUT R236, R236, 0xffffffdf, RZ, 0xc0, !PT ;  /* 0xffffffdfecec7812 */ /* 0x000fc800078ec0ff */
[----:B------:R-:W-:Y:S01]  /*2ae0*/  @P2 LOP3.LUT R236, R236, 0x20, RZ, 0xfc, !PT ;  /* 0x00000020ecec2812 */ /* 0x000fe200078efcff */
[----:B----4-:R-:W-:Y:S02]  /*2af0*/  @P6 IMAD.IADD R2, R4, 0x1, -R5 ;  /* 0x0000000104026824 */ /* 0x010fe400078e0a05 */
[----:B------:R-:W-:-:S04]  /*2b00*/  @P2 IMAD.HI.U32 R4, R3, c[0x0][0x2c8], RZ ;  /* 0x0000b20003042a27 */ /* 0x000fc800078e00ff */
[----:B------:R-:W-:Y:S01]  /*2b10*/  IMAD.IADD R5, R9, 0x1, R2 ;  /* 0x0000000109057824 */ /* 0x000fe200078e0202 */
[----:B------:R-:W-:-:S04]  /*2b20*/  @P2 SHF.R.U32.HI R3, RZ, c[0x0][0x2cc], R4 ;  /* 0x0000b300ff032a19 */ /* 0x000fc80000011604 */
[----:B------:R-:W-:Y:S01]  /*2b30*/  IADD3 R131, R5, 0x30, -R6 ;  /* 0x0000003005837810 */ /* 0x000fe20007ffe806 */
[----:B------:R1:W-:Y:S01]  /*2b40*/  STL [R1+0xc], R5 ;  /* 0x00000c0501007387 */ /* 0x0003e20000100800 */
[----:B------:R-:W-:-:S03]  /*2b50*/  LOP3.LUT R6, R21, 0xff000000, RZ, 0xc0, !PT ;  /* 0xff00000015067812 */ /* 0x000fc600078ec0ff */
[----:B------:R-:W-:-:S04]  /*2b60*/  IMAD.IADD R4, R131, 0x1, R3 ;  /* 0x0000000183047824 */ /* 0x000fc800078e0203 */
[----:B------:R-:W-:Y:S01]  /*2b70*/  IMAD.HI R10, R4, 0x2aaaaaab, RZ ;  /* 0x2aaaaaab040a7827 */ /* 0x000fe200078e02ff */
[----:B------:R-:W-:Y:S02]  /*2b80*/  LOP3.LUT R4, R21, 0xff0000, RZ, 0xc0, !PT ;  /* 0x00ff000015047812 */ /* 0x000fe400078ec0ff */
[----:B-1----:R-:W-:-:S05]  /*2b90*/  IADD3 R5, R5, 0x2f, RZ ;  /* 0x0000002f05057810 */ /* 0x002fca0007ffe0ff */
[----:B------:R-:W-:Y:S01]  /*2ba0*/  IMAD.HI R3, R5, 0x2aaaaaab, RZ ;  /* 0x2aaaaaab05037827 */ /* 0x000fe200078e02ff */
[----:B------:R-:W-:-:S04]  /*2bb0*/  SHF.R.U32.HI R5, RZ, 0x8, R6 ;  /* 0x00000008ff057819 */ /* 0x000fc80000011606 */
[----:B------:R-:W-:Y:S02]  /*2bc0*/  LEA.HI R4, R4, R5, RZ, 0x10 ;  /* 0x0000000504047211 */ /* 0x000fe400078f80ff */
[----:B------:R-:W-:Y:S02]  /*2bd0*/  SHF.R.U32.HI R6, RZ, 0x1f, R3 ;  /* 0x0000001fff067819 */ /* 0x000fe40000011603 */
[----:B------:R-:W-:Y:S02]  /*2be0*/  SHF.R.U32.HI R11, RZ, 0x1f, R10 ;  /* 0x0000001fff0b7819 */ /* 0x000fe4000001160a */
[----:B------:R-:W-:Y:S02]  /*2bf0*/  SHF.R.U32.HI R12, RZ, 0x10, R4 ;  /* 0x00000010ff0c7819 */ /* 0x000fe40000011604 */
[----:B------:R-:W-:Y:S02]  /*2c00*/  LOP3.LUT R22, R4, 0xff, RZ, 0xc0, !PT ;  /* 0x000000ff04167812 */ /* 0x000fe400078ec0ff */
[----:B------:R-:W-:-:S02]  /*2c10*/  LEA.HI.SX32 R129, R3, R6, 0x1d ;  /* 0x0000000603817211 */ /* 0x000fc400078feaff */
[----:B------:R-:W-:Y:S01]  /*2c20*/  LEA.HI.SX32 R3, R10, R11, 0x1d ;  /* 0x0000000b0a037211 */ /* 0x000fe200078feaff */
[----:B------:R1:W-:Y:S03]  /*2c30*/  STL [R1+0x14], R12 ;  /* 0x0000140c01007387 */ /* 0x0003e60000100800 */
[----:B------:R-:W-:Y:S01]  /*2c40*/  IMNMX R6, R129, R3, PT ;  /* 0x0000000381067217 */ /* 0x000fe20003800200 */
[----:B------:R1:W-:Y:S03]  /*2c50*/  STL [R1+0x58], R22 ;  /* 0x0000581601007387 */ /* 0x0003e60000100800 */
[----:B------:R-:W-:Y:S02]  /*2c60*/  ISETP.GE.AND P0, PT, R6, 0x1, PT ;  /* 0x000000010600780c */ /* 0x000fe40003f06270 */
[----:B------:R-:W-:Y:S01]  /*2c70*/  ISETP.NE.AND P1, PT, R12, RZ, PT ;  /* 0x000000ff0c00720c */ /* 0x000fe20003f25270 */
[----:B------:R-:W-:-:S03]  /*2c80*/  IMAD.MOV.U32 R3, RZ, RZ, RZ ;  /* 0x000000ffff037224 */ /* 0x000fc600078e00ff */
[----:B------:R-:W-:-:S07]  /*2c90*/  SEL R119, R12, c[0x0][0x338], P1 ;  /* 0x0000ce000c777a07 */ /* 0x000fce0000800000 */
[----:B------:R-:W-:Y:S05]  /*2ca0*/  @!P0 BRA `(.L_x_6204) ;  /* 0x000001d000008947 */ /* 0x000fea0003800000 */
[----:B------:R-:W-:Y:S01]  /*2cb0*/  IABS R3, R119 ;  /* 0x0000007700037213 */ /* 0x000fe20000000000 */
[----:B------:R-:W-:Y:S01]  /*2cc0*/  IMAD.MOV.U32 R10, RZ, RZ, RZ ;  /* 0x000000ffff0a7224 */ /* 0x000fe200078e00ff */
        /* <DEDUP_REMOVED lines=27> */
.L_x_6204:
[----:B------:R-:W-:Y:S05]  /*2e80*/  BSYNC B0 ;  /* 0x0000000000007941 */ /* 0x000fea0003800000 */
.L_x_6203:
        /* <DEDUP_REMOVED lines=20> */
[----:B------:R-:W-:Y:S01]  /*2fd0*/  SHF.R.S32.HI R23, RZ, 0x1f, R143 ;  /* 0x0000001fff177819 */ /* 0x000fe2000001148f */
[----:B------:R-:W-:Y:S01]  /*2fe0*/  IMAD.MOV.U32 R124, RZ, RZ, 0x30 ;  /* 0x00000030ff7c7424 */ /* 0x000fe200078e00ff */
[----:B------:R-:W-:Y:S01]  /*2ff0*/  IADD3 R98, P0, R143, R15, RZ ;  /* 0x0000000f8f627210 */ /* 0x000fe20007f1e0ff */
[----:B------:R-:W-:Y:S01]  /*3000*/  IMAD.MOV.U32 R135, RZ, RZ, c[0x0][0x238] ;  /* 0x00008e00ff877624 */ /* 0x000fe200078e00ff */
[----:B------:R-:W-:Y:S01]  /*3010*/  IADD3 R38, R3, -0x1, RZ ;  /* 0xffffffff03267810 */ /* 0x000fe20007ffe0ff */
[----:B------:R-:W-:Y:S01]  /*3020*/  IMAD R134, R124, c[0x0][0x23c], RZ ;  /* 0x00008f007c867a24 */ /* 0x000fe200078e02ff */
[----:B------:R-:W-:Y:S01]  /*3030*/  LEA.HI.X.SX32 R99, R15, R23, 0x1, P0 ;  /* 0x000000170f637211 */ /* 0x000fe200000f0eff */
[----:B------:R-:W-:Y:S01]  /*3040*/  IMAD.WIDE.U32 R4, R98, c[0x0][0x238], R140 ;  /* 0x00008e0062047a25 */ /* 0x000fe200078e008c */
[----:B-1----:R-:W-:Y:S02]  /*3050*/  SEL R22, R19, RZ, !P6 ;  /* 0x000000ff13167207 */ /* 0x002fe40007000000 */
[----:B------:R-:W-:Y:S01]  /*3060*/  LOP3.LUT R28, R21, 0xffff, RZ, 0xc0, !PT ;  /* 0x0000ffff151c7812 */ /* 0x000fe200078ec0ff */
[----:B------:R-:W-:Y:S01]  /*3070*/  IMAD R6, R99, c[0x0][0x238], RZ ;  /* 0x00008e0063067a24 */ /* 0x000fe200078e02ff */
[----:B------:R-:W-:Y:S01]  /*3080*/  SEL R21, R20, RZ, !P6 ;  /* 0x000000ff14157207 */ /* 0x000fe20007000000 */
[----:B------:R-:W-:Y:S01]  /*3090*/  IMAD R3, R22, c[0x0][0x248], RZ ;  /* 0x0000920016037a24 */ /* 0x000fe200078e02ff */
[----:B------:R-:W-:Y:S01]  /*30a0*/  ISETP.NE.U32.AND P4, PT, RZ, c[0x0][0x340], PT ;  /* 0x0000d000ff007a0c */ /* 0x000fe20003f85070 */
[----:B------:R-:W-:Y:S01]  /*30b0*/  IMAD R6, R98, c[0x0][0x23c], R6 ;  /* 0x00008f0062067a24 */ /* 0x000fe200078e0206 */
[----:B------:R-:W-:Y:S01]  /*30c0*/  SHF.R.S32.HI R10, RZ, 0x1f, R38 ;  /* 0x0000001fff0a7819 */ /* 0x000fe20000011426 */
[----:B------:R-:W-:Y:S01]  /*30d0*/  IMAD.WIDE.U32 R120, R124, c[0x0][0x238], RZ ;  /* 0x00008e007c787a25 */ /* 0x000fe200078e00ff */
[----:B------:R-:W-:-:S02]  /*30e0*/  ISETP.NE.AND.EX P4, PT, RZ, c[0x0][0x344], PT, P4 ;  /* 0x0000d100ff007a0c */ /* 0x000fc40003f85340 */
[----:B------:R-:W-:Y:S01]  /*30f0*/  SHF.L.U32 R138, R135, 0x5, RZ ;  /* 0x00000005878a7819 */ /* 0x000fe200000006ff */
[----:B------:R-:W-:Y:S01]  /*3100*/  IMAD.IADD R5, R5, 0x1, R6 ;  /* 0x0000000105057824 */ /* 0x000fe200078e0206 */
[----:B------:R-:W-:Y:S01]  /*3110*/  IADD3 R134, R121, R134, RZ ;  /* 0x0000008679867210 */ /* 0x000fe20007ffe0ff */
[----:B------:R-:W-:Y:S01]  /*3120*/  IMAD R6, R38, -0x30, R2 ;  /* 0xffffffd026067824 */ /* 0x000fe200078e0202 */
[----:B------:R-:W-:Y:S01]  /*3130*/  ISETP.GE.AND P5, PT, R140, c[0x0][0x1d4], PT ;  /* 0x000075008c007a0c */ /* 0x000fe20003fa6270 */
[----:B------:R-:W-:Y:S01]  /*3140*/  IMAD.WIDE.U32 R4, R28, c[0x0][0x240], R4 ;  /* 0x000090001c047a25 */ /* 0x000fe200078e0004 */
[----:B------:R-:W-:Y:S02]  /*3150*/  MOV R128, 0x5 ;  /* 0x0000000500807802 */ /* 0x000fe40000000f00 */
[----:B------:R-:W-:Y:S01]  /*3160*/  IMNMX R6, R6, 0x30, PT ;  /* 0x0000003006067817 */ /* 0x000fe20003800200 */
[----:B------:R-:W-:Y:S01]  /*3170*/  IMAD R9, R21, c[0x0][0x24c], R3 ;  /* 0x0000930015097a24 */ /* 0x000fe200078e0203 */
[----:B------:R-:W-:Y:S01]  /*3180*/  SHF.L.U64.HI R135, R135, R128, c[0x0][0x23c] ;  /* 0x00008f0087877619 */ /* 0x000fe20000010280 */
[----:B------:R-:W-:Y:S01]  /*3190*/  IMAD R5, R28, c[0x0][0x244], R5 ;  /* 0x000091001c057a24 */ /* 0x000fe200078e0205 */
[----:B------:R-:W-:Y:S01]  /*31a0*/  LOP3.LUT R236, R236, 0xfffffff7, RZ, 0xc0, !PT ;  /* 0xfffffff7ecec7812 */ /* 0x000fe200078ec0ff */
[----:B------:R-:W-:Y:S01]  /*31b0*/  IMAD.IADD R3, R6, 0x1, -R143 ;  /* 0x0000000106037824 */ /* 0x000fe200078e0a8f */
[----:B------:R-:W-:Y:S01]  /*31c0*/  ISETP.GE.AND P6, PT, R219, c[0x0][0x1d4], PT ;  /* 0x00007500db007a0c */ /* 0x000fe20003fc6270 */
[----:B------:R-:W-:-:S02]  /*31d0*/  IMAD.WIDE.U32 R102, R21, c[0x0][0x248], R4 ;  /* 0x0000920015667a25 */ /* 0x000fc400078e0004 */
[----:B------:R-:W-:Y:S02]  /*31e0*/  @P5 LOP3.LUT R236, R236, 0x8, RZ, 0xfc, !PT ;  /* 0x00000008ecec5812 */ /* 0x000fe400078efcff */
[C---:B------:R-:W-:Y:S01]  /*31f0*/  ISETP.GE.AND P1, PT, R3.reuse, 0x1, PT ;  /* 0x000000010300780c */ /* 0x040fe20003f26270 */
[----:B------:R-:W-:Y:S01]  /*3200*/  IMAD R6, R134, R38, RZ ;  /* 0x0000002686067224 */ /* 0x000fe200078e02ff */
[----:B------:R-:W-:Y:S01]  /*3210*/  ISETP.GT.AND P0, PT, R3, 0x20, PT ;  /* 0x000000200300780c */ /* 0x000fe20003f04270 */
[----:B------:R-:W-:Y:S01]  /*3220*/  IMAD.IADD R101, R103, 0x1, R9 ;  /* 0x0000000167657824 */ /* 0x000fe200078e0209 */
[----:B------:R-:W-:Y:S01]  /*3230*/  ISETP.GE.AND P5, PT, R220, c[0x0][0x1d4], PT ;  /* 0x00007500dc007a0c */ /* 0x000fe20003fa6270 */
[----:B------:R-:W-:Y:S02]  /*3240*/  IMAD.MOV.U32 R100, RZ, RZ, R102 ;  /* 0x000000ffff647224 */ /* 0x000fe400078e0066 */
[-C--:B------:R-:W-:Y:S02]  /*3250*/  IMAD R4, R10, R120.reuse, R6 ;  /* 0x000000780a047224 */ /* 0x080fe400078e0206 */
[----:B------:R-:W-:-:S04]  /*3260*/  IMAD.WIDE.U32 R12, R38, R120, R100 ;  /* 0x00000078260c7225 */ /* 0x000fc800078e0064 */
[----:B------:R-:W-:Y:S01]  /*3270*/  IMAD.IADD R3, R13, 0x1, R4 ;  /* 0x000000010d037824 */ /* 0x000fe200078e0204 */
[----:B------:R-:W-:Y:S02]  /*3280*/  @P1 LEA R10, P3, R12, c[0x0][0x220], 0x1 ;  /* 0x000088000c0a1a11 */ /* 0x000fe400078608ff */
[----:B------:R-:W-:Y:S02]  /*3290*/  @P0 IADD3 R5, P2, R138, R12, RZ ;  /* 0x0000000c8a050210 */ /* 0x000fe40007f5e0ff */
[----:B------:R-:W-:Y:S02]  /*32a0*/  @P1 LEA.HI.X R11, R12, c[0x0][0x224], R3, 0x1, P3 ;  /* 0x000089000c0b1a11 */ /* 0x000fe400018f0c03 */
[----:B------:R-:W-:Y:S01]  /*32b0*/  @P4 IADD3 R12, P3, R24, c[0x0][0x340], RZ ;  /* 0x0000d000180c4a10 */ /* 0x000fe20007f7e0ff */
[----:B------:R-:W-:Y:S01]  /*32c0*/  @P0 IMAD.X R6, R3, 0x1, R135, P2 ;  /* 0x0000000103060824 */ /* 0x000fe200010e0687 */
[----:B------:R-:W-:Y:S02]  /*32d0*/  @P0 LEA R4, P2, R5, c[0x0][0x220], 0x1 ;  /* 0x0000880005040a11 */ /* 0x000fe400078408ff */
[----:B------:R-:W-:-:S02]  /*32e0*/  @P4 IADD3.X R13, R17, c[0x0][0x344], RZ, P3, !PT ;  /* 0x0000d100110d4a10 */ /* 0x000fc40001ffe4ff */
[----:B------:R-:W-:Y:S02]  /*32f0*/  @P0 LEA.HI.X R5, R5, c[0x0][0x224], R6, 0x1, P2 ;  /* 0x0000890005050a11 */ /* 0x000fe400010f0c06 */
[----:B------:R-:W-:Y:S01]  /*3300*/  ISETP.GE.AND P2, PT, R142, c[0x0][0x1d4], PT ;  /* 0x000075008e007a0c */ /* 0x000fe20003f46270 */
[----:B------:R1:W2:Y:S01]  /*3310*/  @P4 LDG.E R9, [R12.64] ;  /* 0x000000060c094981 */ /* 0x0002a2000c1e1900 */
[C---:B------:R-:W-:Y:S01]  /*3320*/  LOP3.LUT P3, RZ, R236.reuse, 0x8, RZ, 0xc0, !PT ;  /* 0x00000008ecff7812 */ /* 0x040fe2000786c0ff */
[----:B------:R-:W-:Y:S01]  /*3330*/  IMAD R3, R23, c[0x0][0x280], RZ ;  /* 0x0000a00017037a24 */ /* 0x000fe200078e02ff */
[----:B------:R-:W-:Y:S01]  /*3340*/  LOP3.LUT R236, R236, 0xfffffffb, RZ, 0xc0, !PT ;  /* 0xfffffffbecec7812 */ /* 0x000fe200078ec0ff */
[----:B------:R-:W-:-:S04]  /*3350*/  IMAD.WIDE.U32 R14, R143, c[0x0][0x280], R140 ;  /* 0x0000a0008f0e7a25 */ /* 0x000fc800078e008c */
[----:B------:R-:W-:-:S06]  /*3360*/  IMAD R3, R143, c[0x0][0x284], R3 ;  /* 0x0000a1008f037a24 */ /* 0x000fcc00078e0203 */
[----:B------:R-:W-:Y:S01]  /*3370*/  @!PT LDS RZ, [RZ] ;  /* 0x00000000fffff984 */ /* 0x000fe20000000800 */
[----:B------:R-:W-:Y:S01]  /*3380*/  @!PT LDS RZ, [RZ] ;  /* 0x00000000fffff984 */ /* 0x000fe20000000800 */
[----:B------:R-:W-:Y:S01]  /*3390*/  @!PT LDS RZ, [RZ] ;  /* 0x00000000fffff984 */ /* 0x000fe20000000800 */
[----:B------:R3:W-:Y:S01]  /*33a0*/  @P1 LDGSTS.E.BYPASS.LTC128B.128 [R216+0xa080], [R10.64], !P3 ;  /* 0x0a0800000ad81fae */ /* 0x0007e2000d901d46 */
[----:B------:R-:W-:-:S03]  /*33b0*/  @P2 LOP3.LUT R236, R236, 0x4, RZ, 0xfc, !PT ;  /* 0x00000004ecec2812 */ /* 0x000fc600078efcff */
[----:B------:R3:W-:Y:S01]  /*33c0*/  @P1 LDGSTS.E.BYPASS.LTC128B.128 [R216+0xb880], [R10.64+0x80], !P2 ;  /* 0x0b8800800ad81fae */ /* 0x0007e2000d101d46 */
[----:B------:R-:W-:Y:S02]  /*33d0*/  IMAD.IADD R15, R3, 0x1, R15 ;  /* 0x00000001030f7824 */ /* 0x000fe400078e020f */
[----:B------:R-:W-:Y:S01]  /*33e0*/  IMAD.IADD R118, R16, 0x1, R18 ;  /* 0x0000000110767824 */ /* 0x000fe200078e0212 */
[----:B------:R3:W-:Y:S01]  /*33f0*/  @P1 LDGSTS.E.BYPASS.LTC128B.128 [R216+0xd080], [R10.64+0x100], !P6 ;  /* 0x0d0801000ad81fae */ /* 0x0007e2000f101d46 */
[----:B------:R-:W-:Y:S02]  /*3400*/  SHF.R.U32.HI R30, RZ, 0x3, R252 ;  /* 0x00000003ff1e7819 */ /* 0x000fe400000116fc */
[----:B------:R-:W-:Y:S01]  /*3410*/  SHF.R.U32.HI R29, RZ, 0x3, R251 ;  /* 0x00000003ff1d7819 */ /* 0x000fe200000116fb */
[----:B------:R3:W-:Y:S01]  /*3420*/  @P1 LDGSTS.E.BYPASS.LTC128B.128 [R216+0xe880], [R10.64+0x180], !P5 ;  /* 0x0e8801800ad81fae */ /* 0x0007e2000e901d46 */
[----:B------:R-:W-:Y:S02]  /*3430*/  ISETP.GE.AND P1, PT, R140, c[0x0][0x27c], PT ;  /* 0x00009f008c007a0c */ /* 0x000fe40003f26270 */
[----:B------:R-:W-:Y:S01]  /*3440*/  LOP3.LUT R236, R236, 0xfffffffd, RZ, 0xc0, !PT ;  /* 0xfffffffdecec7812 */ /* 0x000fe200078ec0ff */
[----:B------:R4:W-:Y:S01]  /*3450*/  @P0 LDGSTS.E.BYPASS.LTC128B.128 [R217+0xb080], [R4.64], !P3 ;  /* 0x0b08000004d90fae */ /* 0x0009e2000d901d46 */
[----:B------:R-:W-:Y:S01]  /*3460*/  SEL R6, RZ, c[0x0][0x27c], !P1 ;  /* 0x00009f00ff067a07 */ /* 0x000fe20004800000 */
[----:B------:R-:W-:Y:S01]  /*3470*/  IMAD.MOV.U32 R123, RZ, RZ, c[0x0][0x280] ;  /* 0x0000a000ff7b7624 */ /* 0x000fe200078e00ff */
[----:B------:R-:W-:Y:S01]  /*3480*/  @P6 LOP3.LUT R236, R236, 0x2, RZ, 0xfc, !PT ;  /* 0x00000002ecec6812 */ /* 0x000fe200078efcff */
[----:B------:R4:W-:Y:S01]  /*3490*/  @P0 LDGSTS.E.BYPASS.LTC128B.128 [R217+0xc880], [R4.64+0x80], !P2 ;  /* 0x0c88008004d90fae */ /* 0x0009e2000d101d46 */
[----:B------:R-:W-:Y:S01]  /*34a0*/  ISETP.GE.AND P2, PT, R142, c[0x0][0x27c], PT ;  /* 0x00009f008e007a0c */ /* 0x000fe20003f46270 */
[----:B---3--:R-:W-:-:S02]  /*34b0*/  IMAD.WIDE.U32 R10, R143, c[0x0][0x280], R144 ;  /* 0x0000a0008f0a7a25 */ /* 0x008fc400078e0090 */
[----:B------:R4:W-:Y:S01]  /*34c0*/  @P0 LDGSTS.E.BYPASS.LTC128B.128 [R217+0xe080], [R4.64+0x100], !P6 ;  /* 0x0e08010004d90fae */ /* 0x0009e2000f101d46 */
[----:B------:R-:W-:Y:S02]  /*34d0*/  LOP3.LUT R236, R236, 0xfffffffe, RZ, 0xc0, !PT ;  /* 0xfffffffeecec7812 */ /* 0x000fe400078ec0ff */
[----:B------:R-:W-:Y:S01]  /*34e0*/  IADD3 R17, R11, R3, RZ ;  /* 0x000000030b117210 */ /* 0x000fe20007ffe0ff */
[----:B------:R-:W-:Y:S01]  /*34f0*/  IMAD R3, R23, c[0x0][0x290], RZ ;  /* 0x0000a40017037a24 */ /* 0x000fe200078e02ff */
[----:B------:R-:W-:Y:S01]  /*3500*/  MOV R16, R10 ;  /* 0x0000000a00107202 */ /* 0x000fe20000000f00 */
[C---:B------:R-:W-:Y:S01]  /*3510*/  IMAD.WIDE.U32 R10, R143.reuse, c[0x0][0x290], R144 ;  /* 0x0000a4008f0a7a25 */ /* 0x040fe200078e0090 */
[----:B------:R4:W-:Y:S01]  /*3520*/  @P0 LDGSTS.E.BYPASS.LTC128B.128 [R217+0xf880], [R4.64+0x180], !P5 ;  /* 0x0f88018004d90fae */ /* 0x0009e2000e901d46 */
[----:B------:R-:W-:Y:S02]  /*3530*/  @P5 LOP3.LUT R236, R236, 0x1, RZ, 0xfc, !PT ;  /* 0x00000001ecec5812 */ /* 0x000fe400078efcff */
[----:B------:R-:W-:Y:S01]  /*3540*/  IMAD R3, R143, c[0x0][0x294], R3 ;  /* 0x0000a5008f037a24 */ /* 0x000fe200078e0203 */
[----:B------:R-:W0:Y:S04]  /*3550*/  LDGDEPBAR ;  /* 0x00000000000079af */ /* 0x000e280000000000 */
[----:B-1----:R-:W-:Y:S01]  /*3560*/  IADD3 R13, R11, R3, RZ ;  /* 0x000000030b0d7210 */ /* 0x002fe20007ffe0ff */
[----:B------:R-:W-:-:S02]  /*3570*/  IMAD.MOV.U32 R12, RZ, RZ, R10 ;  /* 0x000000ffff0c7224 */ /* 0x000fc400078e000a */
[----:B----4-:R-:W-:-:S04]  /*3580*/  IMAD.WIDE.U32 R4, R28, c[0x0][0x260], R140 ;  /* 0x000098001c047a25 */ /* 0x010fc800078e008c */
[----:B------:R-:W-:-:S04]  /*3590*/  IMAD R5, R28, c[0x0][0x264], R5 ;  /* 0x000099001c057a24 */ /* 0x000fc800078e0205 */
[----:B------:R-:W-:Y:S01]  /*35a0*/  IMAD.WIDE.U32 R82, R21, c[0x0][0x268], R4 ;  /* 0x00009a0015527a25 */ /* 0x000fe200078e0004 */
[----:B------:R-:W-:Y:S03]  /*35b0*/  WARPSYNC 0xffffffff ;  /* 0xffffffff00007948 */ /* 0x000fe60003800000 */
[----:B------:R-:W-:Y:S02]  /*35c0*/  IMAD.MOV.U32 R137, RZ, RZ, c[0x0][0x290] ;  /* 0x0000a400ff897624 */ /* 0x000fe400078e00ff */
[C---:B------:R-:W-:Y:S02]  /*35d0*/  IMAD R132, R124.reuse, c[0x0][0x284], RZ ;  /* 0x0000a1007c847a24 */ /* 0x040fe400078e02ff */
[C---:B------:R-:W-:Y:S02]  /*35e0*/  IMAD R133, R124.reuse, c[0x0][0x294], RZ ;  /* 0x0000a5007c857a24 */ /* 0x040fe400078e02ff */
[----:B------:R-:W-:-:S04]  /*35f0*/  IMAD.WIDE.U32 R126, R124, c[0x0][0x280], RZ ;  /* 0x0000a0007c7e7a25 */ /* 0x000fc800078e00ff */
[----:B-----5:R-:W-:-:S04]  /*3600*/  IMAD.WIDE.U32 R86, R122, c[0x0][0x290], R12 ;  /* 0x0000a4007a567a25 */ /* 0x020fc800078e000c */
[----:B------:R-:W-:-:S04]  /*3610*/  IMAD.WIDE.U32 R124, R124, c[0x0][0x290], RZ ;  /* 0x0000a4007c7c7a25 */ /* 0x000fc800078e00ff */
[----:B------:R-:W-:-:S04]  /*3620*/  IMAD.WIDE.U32 R108, R28, c[0x0][0x1e8], RZ ;  /* 0x00007a001c6c7a25 */ /* 0x000fc800078e00ff */
[----:B------:R-:W-:-:S04]  /*3630*/  IMAD.WIDE.U32 R106, R28, c[0x0][0x210], RZ ;  /* 0x000084001c6a7a25 */ /* 0x000fc800078e00ff */
        /* <DEDUP_REMOVED lines=10> */
[----:B--2---:R-:W-:Y:S01]  /*36e0*/  @P4 SHF.R.S32.HI R26, RZ, 0x1f, R9 ;  /* 0x0000001fff1a4819 */ /* 0x004fe20000011409 */
[----:B------:R-:W-:-:S02]  /*36f0*/  @!P4 IMAD.MOV.U32 R26, RZ, RZ, R19 ;  /* 0x000000ffff1ac224 */ /* 0x000fc400078e0013 */
[----:B------:R-:W-:Y:S01]  /*3700*/  @!P4 IMAD.MOV.U32 R9, RZ, RZ, R20 ;  /* 0x000000ffff09c224 */ /* 0x000fe200078e0014 */
[----:B------:R-:W-:Y:S01]  /*3710*/  SEL R20, RZ, c[0x0][0x27c], !P2 ;  /* 0x00009f00ff147a07 */ /* 0x000fe20005000000 */
[----:B------:R-:W-:-:S04]  /*3720*/  IMAD.WIDE.U32 R18, R143, c[0x0][0x290], R140 ;  /* 0x0000a4008f127a25 */ /* 0x000fc800078e008c */
[----:B------:R-:W-:Y:S01]  /*3730*/  IMAD.IADD R11, R3, 0x1, R19 ;  /* 0x00000001030b7824 */ /* 0x000fe200078e0213 */
[----:B------:R-:W-:Y:S01]  /*3740*/  IADD3 R3, R140, R6, RZ ;  /* 0x000000068c037210 */ /* 0x000fe20007ffe0ff */
[----:B------:R-:W-:Y:S02]  /*3750*/  IMAD.IADD R6, R142, 0x1, R20 ;  /* 0x000000018e067824 */ /* 0x000fe400078e0214 */
[----:B------:R-:W-:Y:S01]  /*3760*/  IMAD.MOV.U32 R10, RZ, RZ, R18 ;  /* 0x000000ffff0a7224 */ /* 0x000fe200078e0012 */
[----:B------:R-:W-:Y:S01]  /*3770*/  SHF.R.S32.HI R18, RZ, 0x1f, R3 ;  /* 0x0000001fff127819 */ /* 0x000fe20000011403 */
[----:B------:R-:W-:Y:S01]  /*3780*/  IMAD R20, R22, c[0x0][0x268], RZ ;  /* 0x00009a0016147a24 */ /* 0x000fe200078e02ff */
[----:B------:R-:W-:Y:S02]  /*3790*/  SHF.R.S32.HI R19, RZ, 0x1f, R6 ;  /* 0x0000001fff137819 */ /* 0x000fe40000011406 */
[CC--:B------:R-:W-:Y:S01]  /*37a0*/  LEA.HI R4, R18.reuse, R3.reuse, RZ, 0x3 ;  /* 0x0000000312047211 */ /* 0x0c0fe200078f18ff */
[----:B------:R-:W-:Y:S01]  /*37b0*/  IMAD R27, R21, c[0x0][0x26c], R20 ;  /* 0x00009b00151b7a24 */ /* 0x000fe200078e0214 */
[----:B------:R-:W-:-:S02]  /*37c0*/  LEA.HI R5, R18, R3, RZ, 0x6 ;  /* 0x0000000312057211 */ /* 0x000fc400078f30ff */
[CC--:B------:R-:W-:Y:S02]  /*37d0*/  LEA.HI R20, R19.reuse, R6.reuse, RZ, 0x6 ;  /* 0x0000000613147211 */ /* 0x0c0fe400078f30ff */
[----:B------:R-:W-:Y:S02]  /*37e0*/  LEA.HI R3, R19, R6, RZ, 0x3 ;  /* 0x0000000613037211 */ /* 0x000fe400078f18ff */
[--C-:B------:R-:W-:Y:S02]  /*37f0*/  LOP3.LUT R19, R252, 0x38, R4.reuse, 0xf8, !PT ;  /* 0x00000038fc137812 */ /* 0x100fe400078ef804 */
[----:B------:R-:W-:Y:S02]  /*3800*/  SHF.R.S32.HI R6, RZ, 0x6, R5 ;  /* 0x00000006ff067819 */ /* 0x000fe40000011405 */
[----:B------:R-:W-:Y:S02]  /*3810*/  LOP3.LUT R18, R251, 0x38, R4, 0xf8, !PT ;  /* 0x00000038fb127812 */ /* 0x000fe400078ef804 */
[----:B------:R-:W-:-:S02]  /*3820*/  SHF.R.S32.HI R5, RZ, 0x6, R20 ;  /* 0x00000006ff057819 */ /* 0x000fc40000011414 */
[--C-:B------:R-:W-:Y:S02]  /*3830*/  LOP3.LUT R21, R252, 0x38, R3.reuse, 0xf8, !PT ;  /* 0x00000038fc157812 */ /* 0x100fe400078ef803 */
[----:B------:R-:W-:Y:S02]  /*3840*/  LOP3.LUT R23, R251, 0x38, R3, 0xf8, !PT ;  /* 0x00000038fb177812 */ /* 0x000fe400078ef803 */
[-C--:B------:R-:W-:Y:S01]  /*3850*/  LOP3.LUT R22, R19, R30.reuse, RZ, 0x3c, !PT ;  /* 0x0000001e13167212 */ /* 0x080fe200078e3cff */
[--C-:B------:R-:W-:Y:S01]  /*3860*/  IMAD R25, R6, 0xc00, R7.reuse ;  /* 0x00000c0006197824 */ /* 0x100fe200078e0207 */
[-C--:B------:R-:W-:Y:S01]  /*3870*/  LOP3.LUT R19, R18, R29.reuse, RZ, 0x3c, !PT ;  /* 0x0000001d12137212 */ /* 0x080fe200078e3cff */
[--C-:B------:R-:W-:Y:S01]  /*3880*/  IMAD R24, R6, 0xc00, R8.reuse ;  /* 0x00000c0006187824 */ /* 0x100fe200078e0208 */
[----:B------:R-:W-:Y:S01]  /*3890*/  LOP3.LUT R18, R21, R30, RZ, 0x3c, !PT ;  /* 0x0000001e15127212 */ /* 0x000fe200078e3cff */
[C---:B------:R-:W-:Y:S02]  /*38a0*/  IMAD R20, R5.reuse, 0xc00, R7 ;  /* 0x00000c0005147824 */ /* 0x040fe400078e0207 */
[----:B------:R-:W-:Y:S01]  /*38b0*/  IMAD R6, R5, 0xc00, R8 ;  /* 0x00000c0005067824 */ /* 0x000fe200078e0208 */
[----:B------:R-:W-:Y:S01]  /*38c0*/  LOP3.LUT R5, R23, R29, RZ, 0x3c, !PT ;  /* 0x0000001d17057212 */ /* 0x000fe200078e3cff */
[----:B------:R-:W-:-:S03]  /*38d0*/  IMAD.IADD R21, R20, 0x1, R18 ;  /* 0x0000000114157824 */ /* 0x000fc600078e0212 */
[----:B------:R-:W-:Y:S02]  /*38e0*/  IADD3 R20, R6, R5, RZ ;  /* 0x0000000506147210 */ /* 0x000fe40007ffe0ff */
[----:B------:R-:W-:Y:S02]  /*38f0*/  SHF.R.S32.HI R6, RZ, 0x1f, R122 ;  /* 0x0000001fff067819 */ /* 0x000fe4000001147a */
[----:B------:R-:W-:Y:S01]  /*3900*/  IADD3 R23, R25, R22, RZ ;  /* 0x0000001619177210 */ /* 0x000fe20007ffe0ff */
[----:B------:R-:W-:Y:S01]  /*3910*/  IMAD.IADD R22, R24, 0x1, R19 ;  /* 0x0000000118167824 */ /* 0x000fe200078e0213 */
[----:B------:R-:W-:Y:S01]  /*3920*/  MOV R5, c[0x0][0x27c] ;  /* 0x00009f0000057a02 */ /* 0x000fe20000000f00 */
[----:B------:R-:W-:Y:S01]  /*3930*/  IMAD R18, R6, c[0x0][0x290], RZ ;  /* 0x0000a40006127a24 */ /* 0x000fe200078e02ff */
[----:B------:R-:W-:Y:S02]  /*3940*/  SHF.R.S32.HI R65, RZ, 0x3, R3 ;  /* 0x00000003ff417819 */ /* 0x000fe40000011403 */
[----:B------:R-:W-:Y:S01]  /*3950*/  LOP3.LUT R77, R3, 0xfffffff8, RZ, 0xc0, !PT ;  /* 0xfffffff8034d7812 */ /* 0x000fe200078ec0ff */
[----:B------:R-:W-:-:S02]  /*3960*/  IMAD R3, R26, c[0x0][0x2b0], RZ ;  /* 0x0000ac001a037a24 */ /* 0x000fc400078e02ff */
[----:B------:R-:W-:Y:S01]  /*3970*/  IMAD R19, R6, c[0x0][0x280], RZ ;  /* 0x0000a00006137a24 */ /* 0x000fe200078e02ff */
[----:B------:R-:W-:Y:S01]  /*3980*/  SHF.L.U32 R68, R5, 0x1, RZ ;  /* 0x0000000105447819 */ /* 0x000fe200000006ff */
[----:B------:R-:W-:Y:S01]  /*3990*/  IMAD R5, R122, c[0x0][0x294], R18 ;  /* 0x0000a5007a057a24 */ /* 0x000fe200078e0212 */
[----:B------:R-:W-:Y:S01]  /*39a0*/  LOP3.LUT R78, R4, 0xfffffff8, RZ, 0xc0, !PT ;  /* 0xfffffff8044e7812 */ /* 0x000fe200078ec0ff */
[C---:B------:R-:W-:Y:S02]  /*39b0*/  IMAD R3, R9.reuse, c[0x0][0x2b4], R3 ;  /* 0x0000ad0009037a24 */ /* 0x040fe400078e0203 */
[----:B------:R-:W-:-:S04]  /*39c0*/  IMAD.WIDE.U32 R104, R9, c[0x0][0x2b0], RZ ;  /* 0x0000ac0009687a25 */ /* 0x000fc800078e00ff */
[C---:B------:R-:W-:Y:S02]  /*39d0*/  IMAD R6, R122.reuse, c[0x0][0x284], R19 ;  /* 0x0000a1007a067a24 */ /* 0x040fe400078e0213 */
[----:B------:R-:W-:Y:S01]  /*39e0*/  IMAD.WIDE.U32 R84, R122, c[0x0][0x290], R10 ;  /* 0x0000a4007a547a25 */ /* 0x000fe200078e000a */
[----:B------:R-:W-:Y:S02]  /*39f0*/  IADD3 R81, R83, R27, RZ ;  /* 0x0000001b53517210 */ /* 0x000fe40007ffe0ff */
[----:B------:R-:W-:Y:S01]  /*3a00*/  SHF.R.S32.HI R66, RZ, 0x3, R4 ;  /* 0x00000003ff427819 */ /* 0x000fe20000011404 */
[----:B------:R-:W-:Y:S01]  /*3a10*/  IMAD.IADD R97, R91, 0x1, R6 ;  /* 0x000000015b617824 */ /* 0x000fe200078e0206 */
[----:B------:R-:W-:Y:S01]  /*3a20*/  IADD3 R96, R87, R5, RZ ;  /* 0x0000000557607210 */ /* 0x000fe20007ffe0ff */
[----:B------:R-:W-:Y:S01]  /*3a30*/  IMAD.IADD R95, R6, 0x1, R89 ;  /* 0x00000001065f7824 */ /* 0x000fe200078e0259 */
[----:B------:R-:W-:Y:S01]  /*3a40*/  SHF.R.S32.HI R94, RZ, 0x1f, R78 ;  /* 0x0000001fff5e7819 */ /* 0x000fe2000001144e */
[----:B------:R-:W-:Y:S01]  /*3a50*/  IMAD.IADD R92, R5, 0x1, R85 ;  /* 0x00000001055c7824 */ /* 0x000fe200078e0255 */
[----:B------:R-:W-:Y:S01]  /*3a60*/  SHF.R.S32.HI R93, RZ, 0x1f, R77 ;  /* 0x0000001fff5d7819 */ /* 0x000fe2000001144d */
[----:B------:R-:W-:Y:S01]  /*3a70*/  IMAD.SHL.U32 R114, R22, 0x2, RZ ;  /* 0x0000000216727824 */ /* 0x000fe200078e00ff */
[----:B------:R-:W-:Y:S01]  /*3a80*/  SHF.L.U32 R115, R23, 0x1, RZ ;  /* 0x0000000117737819 */ /* 0x000fe200000006ff */
[----:B------:R-:W-:Y:S01]  /*3a90*/  IMAD.SHL.U32 R112, R20, 0x2, RZ ;  /* 0x0000000214707824 */ /* 0x000fe200078e00ff */
[----:B------:R-:W-:-:S02]  /*3aa0*/  SHF.L.U32 R113, R21, 0x1, RZ ;  /* 0x0000000115717819 */ /* 0x000fc400000006ff */
[----:B------:R-:W-:Y:S01]  /*3ab0*/  IADD3 R111, R105, R3, RZ ;  /* 0x00000003696f7210 */ /* 0x000fe20007ffe0ff */
[----:B------:R-:W-:Y:S06]  /*3ac0*/  BAR.SYNC.DEFER_BLOCKING 0x0 ;  /* 0x0000000000007b1d */ /* 0x000fec0000010000 */
.L_x_6246:
[----:B------:R-:W-:Y:S01]  /*3ad0*/  MOV R75, RZ ;  /* 0x000000ff004b7202 */ /* 0x000fe20000000f00 */
[----:B-1--4-:R-:W-:Y:S01]  /*3ae0*/  IMAD.MOV.U32 R4, RZ, RZ, c[0x0][0x2b8] ;  /* 0x0000ae00ff047624 */ /* 0x012fe200078e00ff */
[----:B------:R-:W-:Y:S04]  /*3af0*/  DEPBAR.LE SB0, 0x0 ;  /* 0x000080000000791a */ /* 0x000fe80000000000 */
[----:B------:R-:W-:Y:S01]  /*3b00*/  ISETP.NE.AND P0, PT, R4, 0x1, PT ;  /* 0x000000010400780c */ /* 0x000fe20003f05270 */
[----:B------:R-:W-:Y:S01]  /*3b10*/  IMAD R3, R38, 0x30, R0 ;  /* 0x0000003026037824 */ /* 0x000fe200078e0200 */
[----:B------:R-:W-:Y:S01]  /*3b20*/  WARPSYNC 0xffffffff ;  /* 0xffffffff00007948 */ /* 0x000fe20003800000 */
[----:B------:R-:W-:Y:S02]  /*3b30*/  BSSY B2, `(.L_x_6206) ;  /* 0x0000541000027945 */ /* 0x000fe40003800000 */
[----:B------:R-:W-:Y:S04]  /*3b40*/  IMAD.IADD R5, R118, 0x1, R3 ;  /* 0x0000000176057824 */ /* 0x000fe800078e0203 */
[--C-:B------:R-:W-:Y:S04]  /*3b50*/  IMAD.MOV.U32 R4, RZ, RZ, R5.reuse ;  /* 0x000000ffff047224 */ /* 0x100fe800078e0005 */
        /* <DEDUP_REMOVED lines=26> */
[----:B------:R-:W-:Y:S04]  /*3d00*/  MOV R3, c[0x0][0x27c] ;  /* 0x00009f0000037a02 */ /* 0x000fe80000000f00 */
[----:B------:R-:W-:Y:S11]  /*3d10*/  ISETP.GE.AND P0, PT, R3, 0x1, PT ;  /* 0x000000010300780c */ /* 0x000ff60003f06270 */
[----:B------:R-:W-:Y:S02]  /*3d20*/  @!UPT UIADD3 URZ, URZ, URZ, URZ ;  /* 0x0000003f3f3ff290 */ /* 0x000fe4000fffe03f */
[----:B------:R-:W-:-:S05]  /*3d30*/  @!P0 BRA `(.L_x_6207) ;  /* 0x00004e8000008947 */ /* 0x000fca0003800000 */
[-C--:B------:R-:W-:Y:S01]  /*3d40*/  IMAD R6, R132, R38.reuse, RZ ;  /* 0x0000002684067224 */ /* 0x080fe200078e02ff */
[----:B------:R-:W-:Y:S01]  /*3d50*/  ULDC.U8 UR4, c[0x0][0x298] ;  /* 0x0000a60000047ab9 */ /* 0x000fe20000000000 */
[-C--:B------:R-:W-:Y:S01]  /*3d60*/  IMAD R5, R133, R38.reuse, RZ ;  /* 0x0000002685057224 */ /* 0x080fe200078e02ff */
[----:B------:R-:W-:Y:S01]  /*3d70*/  ISETP.NE.AND P0, PT, RZ, UR4, PT ;  /* 0x00000004ff007c0c */ /* 0x000fe2000bf05270 */
[----:B------:R-:W-:Y:S01]  /*3d80*/  IMAD R3, R38, -0x30, R2 ;  /* 0xffffffd026037824 */ /* 0x000fe200078e0202 */
[----:B------:R-:W-:Y:S01]  /*3d90*/  SHF.R.S32.HI R4, RZ, 0x1f, R38 ;  /* 0x0000001fff047819 */ /* 0x000fe20000011426 */
[----:B------:R-:W-:Y:S03]  /*3da0*/  IMAD.WIDE.U32 R34, R126, R38, RZ ;  /* 0x000000267e227225 */ /* 0x000fe600078e00ff */
[----:B------:R-:W-:Y:S01]  /*3db0*/  IMNMX R74, R3, 0x30, PT ;  /* 0x00000030034a7817 */ /* 0x000fe20003800200 */
[C---:B------:R-:W-:Y:S02]  /*3dc0*/  IMAD R6, R4.reuse, R126, R6 ;  /* 0x0000007e04067224 */ /* 0x040fe400078e0206 */
        /* <DEDUP_REMOVED lines=49> */
.L_x_6210:
[----:B------:R-:W-:Y:S05]  /*40e0*/  BSYNC B0 ;  /* 0x0000000000007941 */ /* 0x000fea0003800000 */
.L_x_6209:
        /* <DEDUP_REMOVED lines=68> */
.L_x_6212:
[----:B------:R-:W-:Y:S05]  /*4530*/  BSYNC B0 ;  /* 0x0000000000007941 */ /* 0x000fea0003800000 */
.L_x_6211:
        /* <DEDUP_REMOVED lines=88> */
.L_x_6216:
[----:B------:R-:W-:Y:S05]  /*4ac0*/  BSYNC B0 ;  /* 0x0000000000007941 */ /* 0x000fea0003800000 */
.L_x_6215:
        /* <DEDUP_REMOVED lines=58> */
.L_x_6218:
[----:B------:R-:W-:Y:S05]  /*4e70*/  BSYNC B0 ;  /* 0x0000000000007941 */ /* 0x000fea0003800000 */
.L_x_6217:
        /* <DEDUP_REMOVED lines=58> */
.L_x_6220:
[----:B------:R-:W-:Y:S05]  /*5220*/  BSYNC B0 ;  /* 0x0000000000007941 */ /* 0x000fea0003800000 */
.L_x_6219:
        /* <DEDUP_REMOVED lines=57> */
.L_x_6214:
[----:B-123--:R-:W-:Y:S05]  /*55c0*/  BSYNC B1 ;  /* 0x0000000000017941 */ /* 0x00efea0003800000 */
.L_x_6213:
        /* <DEDUP_REMOVED lines=13> */
[----:B------:R-:W-:Y:S02]  /*56a0*/  @!P0 PRMT R5, R9, 0x5410, R3 ;  /* 0x0000541009058816 */ /* 0x000fe40000000003 */
[----:B------:R-:W-:Y:S01]  /*56b0*/  @!P0 SHF.R.U32.HI R16, RZ, 0x10, R45 ;  /* 0x00000010ff108819 */ /* 0x000fe2000001162d */
[----:B------:R-:W-:Y:S01]  /*56c0*/  @!P0 IMAD.U32 R10, R11, 0x10000, RZ ;  /* 0x000100000b0a8824 */ /* 0x000fe200078e00ff */
[----:B------:R-:W-:Y:S01]  /*56d0*/  @!P0 SHF.R.U32.HI R6, RZ, 0x10, R21 ;  /* 0x00000010ff068819 */ /* 0x000fe20000011615 */
[----:B------:R-:W-:Y:S01]  /*56e0*/  @!P0 IMAD.U32 R4, R5, 0x10000, RZ ;  /* 0x0001000005048824 */ /* 0x000fe200078e00ff */
[----:B------:R-:W-:Y:S02]  /*56f0*/  @!P0 PRMT R16, R56, 0x5432, R16 ;  /* 0x0000543238108816 */ /* 0x000fe40000000010 */
[----:B------:R-:W-:Y:S01]  /*5700*/  @!P0 PRMT R6, R9, 0x5432, R6 ;  /* 0x0000543209068816 */ /* 0x000fe20000000006 */
[C---:B----4-:R-:W-:Y:S01]  /*5710*/  @!P0 IMAD.U32 R9, R12.reuse, 0x10000, RZ ;  /* 0x000100000c098824 */ /* 0x050fe200078e00ff */
[----:B------:R-:W-:Y:S05]  /*5720*/  @!P0 LOP3.LUT R3, R12, 0xffff0000, RZ, 0xc0, !PT ;  /* 0xffff00000c038812 */ /* 0x000fea00078ec0ff */
[C---:B------:R-:W-:Y:S02]  /*5730*/  @!P0 FMUL.FTZ R17, R3.reuse, R10 ;  /* 0x0000000a03118220 */ /* 0x040fe40000410000 */
[-C--:B------:R-:W-:Y:S02]  /*5740*/  @!P0 FMUL.FTZ R3, R3, R4.reuse ;  /* 0x0000000403038220 */ /* 0x080fe40000410000 */
[----:B------:R-:W-:Y:S01]  /*5750*/  @!P0 FFMA.FTZ R17, R9, R4, -R17 ;  /* 0x0000000409118223 */ /* 0x000fe20000010811 */
[----:B------:R-:W-:Y:S01]  /*5760*/  @!P0 LOP3.LUT R4, R13, 0xffff0000, RZ, 0xc0, !PT ;  /* 0xffff00000d048812 */ /* 0x000fe200078ec0ff */
[----:B------:R-:W-:Y:S01]  /*5770*/  @!P0 FFMA.FTZ R3, R10, R9, R3 ;  /* 0x000000090a038223 */ /* 0x000fe20000010003 */
[----:B------:R-:W-:Y:S02]  /*5780*/  @!P0 LOP3.LUT R9, R11, 0xffff0000, RZ, 0xc0, !PT ;  /* 0xffff00000b098812 */ /* 0x000fe400078ec0ff */
[----:B------:R-:W-:Y:S02]  /*5790*/  @!P0 SHF.L.U32 R10, R13, 0x10, RZ ;  /* 0x000000100d0a8819 */ /* 0x000fe400000006ff */
[----:B------:R-:W-:Y:S02]  /*57a0*/  @!P0 F2FP.BF16.PACK_AB R11, R3, R17 ;  /* 0x00000011030b823e */ /* 0x000fe400000010ff */
[----:B------:R-:W-:Y:S01]  /*57b0*/  @!P0 LOP3.LUT R3, R5, 0xffff0000, RZ, 0xc0, !PT ;  /* 0xffff000005038812 */ /* 0x000fe200078ec0ff */
[----:B------:R-:W-:Y:S02]  /*57c0*/  @!P0 FMUL.FTZ R5, R4, R9 ;  /* 0x0000000904058220 */ /* 0x000fe40000410000 */
[----:B------:R-:W-:Y:S02]  /*57d0*/  @!P0 IMAD.MOV.U32 R12, RZ, RZ, R11 ;  /* 0x000000ffff0c8224 */ /* 0x000fe400078e000b */
[-C--:B------:R-:W-:Y:S02]  /*57e0*/  @!P0 FFMA.FTZ R5, R10, R3.reuse, -R5 ;  /* 0x000000030a058223 */ /* 0x080fe40000010805 */
[----:B------:R-:W-:Y:S04]  /*57f0*/  @!P0 FMUL.FTZ R3, R4, R3 ;  /* 0x0000000304038220 */ /* 0x000fe80000410000 */
[----:B------:R-:W-:Y:S02]  /*5800*/  @!P0 FFMA.FTZ R3, R9, R10, R3 ;  /* 0x0000000a09038223 */ /* 0x000fe40000010003 */
[----:B------:R-:W-:Y:S03]  /*5810*/  @!P0 IMAD.U32 R9, R14, 0x10000, RZ ;  /* 0x000100000e098824 */ /* 0x000fe600078e00ff */
[----:B------:R-:W-:Y:S01]  /*5820*/  @!P0 F2FP.BF16.PACK_AB R4, R3, R5 ;  /* 0x000000050304823e */ /* 0x000fe200000010ff */
[----:B------:R-:W-:Y:S01]  /*5830*/  @!P0 IMAD.U32 R5, R16, 0x10000, RZ ;  /* 0x0001000010058824 */ /* 0x000fe200078e00ff */
        /* <DEDUP_REMOVED lines=10> */
[----:B------:R-:W-:Y:S02]  /*58e0*/  @!P0 SHF.L.U32 R5, R15, 0x10, RZ ;  /* 0x000000100f058819 */ /* 0x000fe400000006ff */
[----:B---3--:R-:W-:Y:S01]  /*58f0*/  LEA R16, P3, R140, R30, 0x1 ;  /* 0x0000001e8c107211 */ /* 0x008fe200078608ff */
[C---:B------:R-:W-:Y:S02]  /*5900*/  @!P0 FMUL.FTZ R9, R4.reuse, R10 ;  /* 0x0000000a04098220 */ /* 0x040fe40000410000 */
[-C--:B------:R-:W-:Y:S01]  /*5910*/  @!P0 FMUL.FTZ R4, R4, R6.reuse ;  /* 0x0000000604048220 */ /* 0x080fe20000410000 */
[----:B--2---:R-:W-:Y:S01]  /*5920*/  LEA.HI.X R17, R140, R31, R141, 0x1, P3 ;  /* 0x0000001f8c117211 */ /* 0x004fe200018f0c8d */
[----:B------:R-:W-:Y:S02]  /*5930*/  @!P0 FFMA.FTZ R9, R5, R6, -R9 ;  /* 0x0000000605098223 */ /* 0x000fe40000010809 */
[----:B------:R-:W-:Y:S01]  /*5940*/  @!P0 FFMA.FTZ R4, R10, R5, R4 ;  /* 0x000000050a048223 */ /* 0x000fe20000010004 */
[----:B------:R-:W-:Y:S04]  /*5950*/  @!P0 F2FP.BF16.PACK_AB R5, R3, R11 ;  /* 0x0000000b0305823e */ /* 0x000fe800000010ff */
[----:B------:R-:W-:Y:S01]  /*5960*/  @!P0 F2FP.BF16.PACK_AB R3, R4, R9 ;  /* 0x000000090403823e */ /* 0x000fe200000010ff */
[----:B------:R-:W-:Y:S03]  /*5970*/  @!P0 IMAD.MOV.U32 R14, RZ, RZ, R5 ;  /* 0x000000ffff0e8224 */ /* 0x000fe600078e0005 */
[----:B------:R-:W-:Y:S05]  /*5980*/  @!P0 MOV R15, R3 ;  /* 0x00000003000f8202 */ /* 0x000fea0000000f00 */
[----:B------:R2:W-:Y:S02]  /*5990*/  ST.E.128 [R16.64], R12 ;  /* 0x0000000c10007985 */ /* 0x0005e4000c101d06 */
.L_x_6223:
[----:B------:R-:W-:Y:S05]  /*59a0*/  BSYNC B0 ;  /* 0x0000000000007941 */ /* 0x000fea0003800000 */
.L_x_6222:
        /* <DEDUP_REMOVED lines=17> */
[----:B------:R-:W-:Y:S02]  /*5ac0*/  @!P0 LOP3.LUT R17, R6, 0xffff0000, RZ, 0xc0, !PT ;  /* 0xffff000006118812 */ /* 0x000fe400078ec0ff */
[----:B------:R-:W-:Y:S02]  /*5ad0*/  @!P0 PRMT R18, R57, 0x5432, R9 ;  /* 0x0000543239128816 */ /* 0x000fe40000000009 */
[----:B------:R-:W-:Y:S02]  /*5ae0*/  @!P0 PRMT R9, R32, 0x5432, R5 ;  /* 0x0000543220098816 */ /* 0x000fe40000000005 */
[----:B------:R-:W-:Y:S01]  /*5af0*/  @!P0 LOP3.LUT R6, R4, 0xffff0000, RZ, 0xc0, !PT ;  /* 0xffff000004068812 */ /* 0x000fe200078ec0ff */
[C---:B--2---:R-:W-:Y:S01]  /*5b00*/  @!P0 IMAD.U32 R16, R12.reuse, 0x10000, RZ ;  /* 0x000100000c108824 */ /* 0x044fe200078e00ff */
[----:B------:R-:W-:Y:S02]  /*5b10*/  @!P0 LOP3.LUT R3, R12, 0xffff0000, RZ, 0xc0, !PT ;  /* 0xffff00000c038812 */ /* 0x000fe400078ec0ff */
[----:B------:R-:W-:Y:S03]  /*5b20*/  @!P0 LOP3.LUT R5, R13, 0xffff0000, RZ, 0xc0, !PT ;  /* 0xffff00000d058812 */ /* 0x000fe600078ec0ff */
[C---:B------:R-:W-:Y:S02]  /*5b30*/  @!P0 FMUL.FTZ R19, R3.reuse, R11 ;  /* 0x0000000b03138220 */ /* 0x040fe40000410000 */
[-C--:B------:R-:W-:Y:S02]  /*5b40*/  @!P0 FMUL.FTZ R3, R3, R10.reuse ;  /* 0x0000000a03038220 */ /* 0x080fe40000410000 */
[----:B------:R-:W-:Y:S01]  /*5b50*/  @!P0 FFMA.FTZ R19, R16, R10, -R19 ;  /* 0x0000000a10138223 */ /* 0x000fe20000010813 */
[----:B------:R-:W-:Y:S01]  /*5b60*/  @!P0 SHF.L.U32 R10, R13, 0x10, RZ ;  /* 0x000000100d0a8819 */ /* 0x000fe200000006ff */
[----:B------:R-:W-:Y:S02]  /*5b70*/  @!P0 FFMA.FTZ R3, R11, R16, R3 ;  /* 0x000000100b038223 */ /* 0x000fe40000010003 */
[C---:B------:R-:W-:Y:S02]  /*5b80*/  @!P0 FMUL.FTZ R16, R5.reuse, R17 ;  /* 0x0000001105108220 */ /* 0x040fe40000410000 */
[-C--:B------:R-:W-:Y:S01]  /*5b90*/  @!P0 FMUL.FTZ R4, R5, R6.reuse ;  /* 0x0000000605048220 */ /* 0x080fe20000410000 */
[----:B------:R-:W-:Y:S01]  /*5ba0*/  @!P0 LOP3.LUT R5, R14, 0xffff0000, RZ, 0xc0, !PT ;  /* 0xffff00000e058812 */ /* 0x000fe200078ec0ff */
[----:B------:R-:W-:Y:S02]  /*5bb0*/  @!P0 IMAD.U32 R11, R18, 0x10000, RZ ;  /* 0x00010000120b8824 */ /* 0x000fe400078e00ff */
[----:B------:R-:W-:Y:S02]  /*5bc0*/  @!P0 FFMA.FTZ R22, R10, R6, -R16 ;  /* 0x000000060a168223 */ /* 0x000fe40000010810 */
[----:B------:R-:W-:Y:S01]  /*5bd0*/  @!P0 FFMA.FTZ R4, R17, R10, R4 ;  /* 0x0000000a11048223 */ /* 0x000fe20000010004 */
[----:B------:R-:W-:Y:S01]  /*5be0*/  @!P0 SHF.L.U32 R10, R14, 0x10, RZ ;  /* 0x000000100e0a8819 */ /* 0x000fe200000006ff */
[C---:B------:R-:W-:Y:S01]  /*5bf0*/  @!P0 IMAD.U32 R6, R9.reuse, 0x10000, RZ ;  /* 0x0001000009068824 */ /* 0x040fe200078e00ff */
[----:B------:R-:W-:Y:S01]  /*5c00*/  @!P0 LOP3.LUT R9, R9, 0xffff0000, RZ, 0xc0, !PT ;  /* 0xffff000009098812 */ /* 0x000fe200078ec0ff */
[C---:B------:R-:W-:Y:S01]  /*5c10*/  @!P0 FMUL.FTZ R16, R5.reuse, R11 ;  /* 0x0000000b05108220 */ /* 0x040fe20000410000 */
[----:B------:R-:W-:Y:S01]  /*5c20*/  @!P0 F2FP.BF16.PACK_AB R4, R4, R22 ;  /* 0x000000160404823e */ /* 0x000fe200000010ff */
[-C--:B------:R-:W-:Y:S02]  /*5c30*/  @!P0 FMUL.FTZ R5, R5, R6.reuse ;  /* 0x0000000605058220 */ /* 0x080fe40000410000 */
[----:B------:R-:W-:Y:S01]  /*5c40*/  @!P0 FFMA.FTZ R17, R10, R6, -R16 ;  /* 0x000000060a118223 */ /* 0x000fe20000010810 */
[----:B------:R-:W-:Y:S01]  /*5c50*/  @!P0 LOP3.LUT R6, R15, 0xffff0000, RZ, 0xc0, !PT ;  /* 0xffff00000f068812 */ /* 0x000fe200078ec0ff */
[----:B------:R-:W-:Y:S01]  /*5c60*/  @!P0 FFMA.FTZ R5, R11, R10, R5 ;  /* 0x0000000a0b058223 */ /* 0x000fe20000010005 */
[----:B------:R-:W-:Y:S01]  /*5c70*/  @!P0 LOP3.LUT R16, R18, 0xffff0000, RZ, 0xc0, !PT ;  /* 0xffff000012108812 */ /* 0x000fe200078ec0ff */
[----:B------:R-:W-:Y:S01]  /*5c80*/  @!P0 IMAD.U32 R10, R15, 0x10000, RZ ;  /* 0x000100000f0a8824 */ /* 0x000fe200078e00ff */
[----:B------:R-:W-:Y:S02]  /*5c90*/  @!P0 MOV R13, R4 ;  /* 0x00000004000d8202 */ /* 0x000fe40000000f00 */
        /* <DEDUP_REMOVED lines=11> */
.L_x_6225:
[----:B------:R-:W-:Y:S05]  /*5d50*/  BSYNC B0 ;  /* 0x0000000000007941 */ /* 0x000fea0003800000 */
.L_x_6224:
        /* <DEDUP_REMOVED lines=58> */
.L_x_6227:
[----:B------:R-:W-:Y:S05]  /*6100*/  BSYNC B0 ;  /* 0x0000000000007941 */ /* 0x000fea0003800000 */
.L_x_6226:
        /* <DEDUP_REMOVED lines=58> */
.L_x_6208:
        /* <DEDUP_REMOVED lines=36> */
.L_x_6229:
[----:B------:R-:W-:Y:S05]  /*66f0*/  BSYNC B0 ;  /* 0x0000000000007941 */ /* 0x000fea0003800000 */
.L_x_6228:
        /* <DEDUP_REMOVED lines=61> */
.L_x_6231:
[----:B------:R-:W-:Y:S05]  /*6ad0*/  BSYNC B0 ;  /* 0x0000000000007941 */ /* 0x000fea0003800000 */
.L_x_6230:
        /* <DEDUP_REMOVED lines=152> */
.L_x_6235:
[----:B------:R-:W-:Y:S05]  /*7460*/  BSYNC B0 ;  /* 0x0000000000007941 */ /* 0x000fea0003800000 */
.L_x_6234:
        /* <DEDUP_REMOVED lines=121> */
.L_x_6233:
[----:B-123--:R-:W-:Y:S05]  /*7c00*/  BSYNC B1 ;  /* 0x0000000000017941 */ /* 0x00efea0003800000 */
.L_x_6232:
        /* <DEDUP_REMOVED lines=125> */
.L_x_6237:
[----:B------:R-:W-:Y:S05]  /*83e0*/  BSYNC B0 ;  /* 0x0000000000007941 */ /* 0x000fea0003800000 */
.L_x_6236:
[----:B------:R-:W-:Y:S11]  /*83f0*/  ISETP.GE.AND P0, PT, R142, c[0x0][0x1d4], PT ;  /* 0x000075008e007a0c */ /* 0x000ff60003f06270 */
[----:B------:R-:W-:Y:S02]  /*8400*/  @!UPT UIADD3 URZ, URZ, URZ, URZ ;  /* 0x0000003f3f3ff290 */ /* 0x000fe4000fffe03f */
[----:B------:R-:W-:-:S05]  /*8410*/  @P0 BRA `(.L_x_6221) ;  /* 0x00000b2000000947 */ /* 0x000fca0003800000 */
[----:B------:R-:W-:Y:S01]  /*8420*/  SEL R3, R68, R67, !P2 ;  /* 0x0000004344037207 */ /* 0x000fe20005000000 */
[----:B--2---:R-:W2:Y:S01]  /*8430*/  LDS.128 R24, [R112+0xa080] ;  /* 0x00a0800070187984 */ /* 0x004ea20000000c00 */
[----:B------:R-:W-:Y:S02]  /*8440*/  ISETP.GE.AND P0, PT, R142, c[0x0][0x27c], PT ;  /* 0x00009f008e007a0c */ /* 0x000fe40003f06270 */
[----:B------:R-:W-:Y:S04]  /*8450*/  SHF.R.S32.HI R4, RZ, 0x1f, R3 ;  /* 0x0000001fff047819 */ /* 0x000fe80000011403 */
[----:B------:R-:W-:Y:S04]  /*8460*/  LEA.HI R3, R4, R3, RZ, 0x4 ;  /* 0x0000000304037211 */ /* 0x000fe800078f20ff */
[----:B------:R-:W-:Y:S03]  /*8470*/  LEA.HI.SX32 R3, R3, R65, 0x1c ;  /* 0x0000004103037211 */ /* 0x000fe600078fe2ff */
[----:B------:R-:W-:Y:S02]  /*8480*/  @!P0 SHF.R.U64 R11, R58, 0x10, R59 ;  /* 0x000000103a0b8819 */ /* 0x000fe4000000123b */
[----:B------:R-:W-:Y:S01]  /*8490*/  IMAD.SHL.U32 R34, R3, 0x8, RZ ;  /* 0x0000000803227824 */ /* 0x000fe200078e00ff */
[----:B------:R-:W-:Y:S02]  /*84a0*/  SHF.R.S32.HI R4, RZ, 0x1f, R3 ;  /* 0x0000001fff047819 */ /* 0x000fe40000011403 */
[--C-:B------:R-:W-:Y:S02]  /*84b0*/  @!P0 SHF.R.U64 R5, R30, 0x10, R31.reuse ;  /* 0x000000101e058819 */ /* 0x100fe4000000121f */
[----:B------:R-:W-:Y:S02]  /*84c0*/  LEA.HI R4, R4, R3, RZ, 0x3 ;  /* 0x0000000304047211 */ /* 0x000fe400078f18ff */
[----:B------:R-:W-:Y:S02]  /*84d0*/  @!P0 SHF.R.U32.HI R6, RZ, 0x10, R31 ;  /* 0x00000010ff068819 */ /* 0x000fe4000001161f */
[----:B------:R-:W-:Y:S02]  /*84e0*/  SHF.R.S32.HI R3, RZ, 0x3, R4 ;  /* 0x00000003ff037819 */ /* 0x000fe40000011404 */
[----:B------:R-:W-:Y:S02]  /*84f0*/  LOP3.LUT R4, R251, 0x38, R34, 0xf8, !PT ;  /* 0x00000038fb047812 */ /* 0x000fe400078ef822 */
[----:B------:R-:W-:Y:S01]  /*8500*/  @!P0 PRMT R13, R37, 0x5432, R5 ;  /* 0x00005432250d8816 */ /* 0x000fe20000000005 */
[----:B------:R-:W-:Y:S01]  /*8510*/  IMAD R3, R3, 0xc00, R8 ;  /* 0x00000c0003037824 */ /* 0x000fe200078e0208 */
[----:B------:R-:W-:Y:S02]  /*8520*/  LOP3.LUT R4, R4, R39, RZ, 0x3c, !PT ;  /* 0x0000002704047212 */ /* 0x000fe400078e3cff */
[----:B------:R-:W-:Y:S02]  /*8530*/  @!P0 SHF.R.U32.HI R9, RZ, 0x10, R57 ;  /* 0x00000010ff098819 */ /* 0x000fe40000011639 */
[----:B------:R-:W-:Y:S01]  /*8540*/  @!P0 SHF.R.U32.HI R12, RZ, 0x10, R59 ;  /* 0x00000010ff0c8819 */ /* 0x000fe2000001163b */
[----:B------:R-:W-:Y:S01]  /*8550*/  IMAD.IADD R3, R3, 0x1, R4 ;  /* 0x0000000103037824 */ /* 0x000fe200078e0204 */
[----:B------:R-:W-:Y:S02]  /*8560*/  @!P0 PRMT R21, R63, 0x5432, R9 ;  /* 0x000054323f158816 */ /* 0x000fe40000000009 */
[----:B------:R-:W-:Y:S01]  /*8570*/  @!P0 PRMT R22, R64, 0x5432, R12 ;  /* 0x0000543240168816 */ /* 0x000fe2000000000c */
[----:B------:R-:W-:Y:S01]  /*8580*/  IMAD.SHL.U32 R3, R3, 0x2, RZ ;  /* 0x0000000203037824 */ /* 0x000fe200078e00ff */
[C---:B--2---:R-:W-:Y:S01]  /*8590*/  @!P0 LOP3.LUT R20, R24.reuse, 0xffff0000, RZ, 0xc0, !PT ;  /* 0xffff000018148812 */ /* 0x044fe200078ec0ff */
[----:B------:R-:W-:Y:S01]  /*85a0*/  @!P0 IMAD.U32 R14, R24, 0x10000, RZ ;  /* 0x00010000180e8824 */ /* 0x000fe200078e00ff */
[----:B------:R-:W-:Y:S02]  /*85b0*/  @!P0 SHF.R.U64 R10, R56, 0x10, R57 ;  /* 0x00000010380a8819 */ /* 0x000fe40000001239 */
[----:B------:R2:W4:Y:S01]  /*85c0*/  LDS.128 R16, [R3+0xa080] ;  /* 0x00a0800003107984 */ /* 0x0005220000000c00 */
[----:B------:R-:W-:Y:S02]  /*85d0*/  @!P0 PRMT R12, R37, 0x5410, R6 ;  /* 0x00005410250c8816 */ /* 0x000fe40000000006 */
[--C-:B------:R-:W-:Y:S02]  /*85e0*/  @!P0 SHF.R.U32.HI R4, RZ, 0x10, R29.reuse ;  /* 0x00000010ff048819 */ /* 0x100fe4000001161d */
[----:B------:R-:W-:Y:S02]  /*85f0*/  @!P0 PRMT R10, R63, 0x5410, R10 ;  /* 0x000054103f0a8816 */ /* 0x000fe4000000000a */
[----:B------:R-:W-:Y:S02]  /*8600*/  @!P0 PRMT R9, R36, 0x5410, R4 ;  /* 0x0000541024098816 */ /* 0x000fe40000000004 */
[----:B------:R-:W-:Y:S02]  /*8610*/  @!P0 LOP3.LUT R15, R10, 0xffff0000, RZ, 0xc0, !PT ;  /* 0xffff00000a0f8812 */ /* 0x000fe400078ec0ff */
[----:B--2---:R-:W-:Y:S02]  /*8620*/  @!P0 SHF.R.U64 R3, R28, 0x10, R29 ;  /* 0x000000101c038819 */ /* 0x004fe4000000121d */
[----:B------:R-:W-:Y:S01]  /*8630*/  @!P0 PRMT R28, R64, 0x5410, R11 ;  /* 0x00005410401c8816 */ /* 0x000fe2000000000b */
[----:B------:R-:W-:Y:S01]  /*8640*/  @!P0 IMAD.U32 R11, R10, 0x10000, RZ ;  /* 0x000100000a0b8824 */ /* 0x000fe200078e00ff */
[----:B------:R-:W-:Y:S04]  /*8650*/  @!P0 PRMT R3, R36, 0x5432, R3 ;  /* 0x0000543224038816 */ /* 0x000fe80000000003 */
[C---:B------:R-:W-:Y:S01]  /*8660*/  @!P0 LOP3.LUT R6, R3.reuse, 0xffff0000, RZ, 0xc0, !PT ;  /* 0xffff000003068812 */ /* 0x040fe200078ec0ff */
[----:B------:R-:W-:Y:S01]  /*8670*/  @!P0 IMAD.U32 R10, R3, 0x10000, RZ ;  /* 0x00010000030a8824 */ /* 0x000fe200078e00ff */
[C---:B----4-:R-:W-:Y:S02]  /*8680*/  @!P0 SHF.L.U32 R4, R16.reuse, 0x10, RZ ;  /* 0x0000001010048819 */ /* 0x050fe400000006ff */
[----:B------:R-:W-:Y:S03]  /*8690*/  @!P0 LOP3.LUT R5, R16, 0xffff0000, RZ, 0xc0, !PT ;  /* 0xffff000010058812 */ /* 0x000fe600078ec0ff */
[C---:B------:R-:W-:Y:S02]  /*86a0*/  @!P0 FMUL.FTZ R3, R4.reuse, R10 ;  /* 0x0000000a04038220 */ /* 0x040fe40000410000 */
[----:B------:R-:W-:Y:S02]  /*86b0*/  @!P0 FMUL.FTZ R29, R4, R11 ;  /* 0x0000000b041d8220 */ /* 0x000fe40000410000 */
[C---:B------:R-:W-:Y:S02]  /*86c0*/  @!P0 FMUL.FTZ R23, R5.reuse, R15 ;  /* 0x0000000f05178220 */ /* 0x040fe40000410000 */
[----:B------:R-:W-:Y:S02]  /*86d0*/  @!P0 FMUL.FTZ R4, R5, R6 ;  /* 0x0000000605048220 */ /* 0x000fe40000410000 */
[----:B------:R-:W-:Y:S02]  /*86e0*/  @!P0 FFMA.FTZ R3, R11, R14, R3 ;  /* 0x0000000e0b038223 */ /* 0x000fe40000010003 */
[----:B------:R-:W-:Y:S01]  /*86f0*/  @!P0 FFMA.FTZ R23, R20, R6, -R23 ;  /* 0x0000000614178223 */ /* 0x000fe20000010817 */
[----:B------:R-:W-:Y:S01]  /*8700*/  @!P0 LOP3.LUT R6, R17, 0xffff0000, RZ, 0xc0, !PT ;  /* 0xffff000011068812 */ /* 0x000fe200078ec0ff */
[----:B------:R-:W-:Y:S01]  /*8710*/  @!P0 FFMA.FTZ R4, R15, R20, R4 ;  /* 0x000000140f048223 */ /* 0x000fe20000010004 */
[----:B------:R-:W-:Y:S01]  /*8720*/  @!P0 LOP3.LUT R20, R25, 0xffff0000, RZ, 0xc0, !PT ;  /* 0xffff000019148812 */ /* 0x000fe200078ec0ff */
[C---:B------:R-:W-:Y:S01]  /*8730*/  @!P0 IMAD.U32 R11, R21.reuse, 0x10000, RZ ;  /* 0x00010000150b8824 */ /* 0x040fe200078e00ff */
[----:B------:R-:W-:Y:S01]  /*8740*/  @!P0 LOP3.LUT R15, R21, 0xffff0000, RZ, 0xc0, !PT ;  /* 0xffff0000150f8812 */ /* 0x000fe200078ec0ff */
[----:B------:R-:W-:Y:S02]  /*8750*/  @!P0 IMAD.U32 R5, R17, 0x10000, RZ ;  /* 0x0001000011058824 */ /* 0x000fe400078e00ff */
[----:B------:R-:W-:Y:S01]  /*8760*/  @!P0 FFMA.FTZ R31, R14, R10, -R29 ;  /* 0x0000000a0e1f8223 */ /* 0x000fe2000001081d */
[----:B------:R-:W-:Y:S01]  /*8770*/  @!P0 SHF.L.U32 R10, R9, 0x10, RZ ;  /* 0x00000010090a8819 */ /* 0x000fe200000006ff */
[----:B------:R-:W-:Y:S01]  /*8780*/  @!P0 IMAD.U32 R14, R25, 0x10000, RZ ;  /* 0x00010000190e8824 */ /* 0x000fe200078e00ff */
[----:B------:R-:W-:Y:S01]  /*8790*/  @!P0 LOP3.LUT R9, R9, 0xffff0000, RZ, 0xc0, !PT ;  /* 0xffff000009098812 */ /* 0x000fe200078ec0ff */
[C---:B------:R-:W-:Y:S02]  /*87a0*/  @!P0 FMUL.FTZ R21, R5.reuse, R11 ;  /* 0x0000000b05158220 */ /* 0x040fe40000410000 */
[----:B------:R-:W-:Y:S02]  /*87b0*/  @!P0 FMUL.FTZ R29, R6, R15 ;  /* 0x0000000f061d8220 */ /* 0x000fe40000410000 */
[-C--:B------:R-:W-:Y:S02]  /*87c0*/  @!P0 FMUL.FTZ R5, R5, R10.reuse ;  /* 0x0000000a05058220 */ /* 0x080fe40000410000 */
[----:B------:R-:W-:Y:S02]  /*87d0*/  @!P0 FFMA.FTZ R30, R14, R10, -R21 ;  /* 0x0000000a0e1e8223 */ /* 0x000fe40000010815 */
        /* <DEDUP_REMOVED lines=8> */
[----:B------:R-:W-:Y:S01]  /*8860*/  @!P0 MOV R25, R30 ;  /* 0x0000001e00198202 */ /* 0x000fe20000000f00 */
[----:B------:R-:W-:Y:S01]  /*8870*/  @!P0 IMAD.U32 R10, R13, 0x10000, RZ ;  /* 0x000100000d0a8824 */ /* 0x000fe200078e00ff */
[----:B------:R-:W-:Y:S01]  /*8880*/  @!P0 LOP3.LUT R23, R27, 0xffff0000, RZ, 0xc0, !PT ;  /* 0xffff00001b178812 */ /* 0x000fe200078ec0ff */
[----:B------:R-:W-:Y:S01]  /*8890*/  @!P0 FMUL.FTZ R11, R9, R21 ;  /* 0x00000015090b8220 */ /* 0x000fe20000410000 */
[----:B------:R-:W-:Y:S01]  /*88a0*/  @!P0 LOP3.LUT R13, R13, 0xffff0000, RZ, 0xc0, !PT ;  /* 0xffff00000d0d8812 */ /* 0x000fe200078ec0ff */
[----:B------:R-:W-:Y:S01]  /*88b0*/  @!P0 FFMA.FTZ R6, R15, R20, R6 ;  /* 0x000000140f068223 */ /* 0x000fe20000010006 */
[----:B------:R-:W-:Y:S01]  /*88c0*/  @!P0 SHF.L.U32 R20, R22, 0x10, RZ ;  /* 0x0000001016148819 */ /* 0x000fe200000006ff */
[-C--:B------:R-:W-:Y:S01]  /*88d0*/  @!P0 FFMA.FTZ R37, R14, R10.reuse, -R11 ;  /* 0x0000000a0e258223 */ /* 0x080fe2000001080b */
[----:B------:R-:W-:Y:S01]  /*88e0*/  @!P0 LOP3.LUT R15, R26, 0xffff0000, RZ, 0xc0, !PT ;  /* 0xffff00001a0f8812 */ /* 0x000fe200078ec0ff */
[----:B------:R-:W-:Y:S01]  /*88f0*/  @!P0 FMUL.FTZ R9, R9, R10 ;  /* 0x0000000a09098220 */ /* 0x000fe20000410000 */
[----:B------:R-:W-:Y:S01]  /*8900*/  @!P0 LOP3.LUT R22, R22, 0xffff0000, RZ, 0xc0, !PT ;  /* 0xffff000016168812 */ /* 0x000fe200078ec0ff */
[----:B------:R-:W-:Y:S01]  /*8910*/  @!P0 IMAD.U32 R11, R19, 0x10000, RZ ;  /* 0x00010000130b8824 */ /* 0x000fe200078e00ff */
[----:B------:R-:W-:Y:S01]  /*8920*/  @!P0 F2FP.BF16.PACK_AB R5, R6, R5 ;  /* 0x000000050605823e */ /* 0x000fe200000010ff */
[----:B------:R-:W-:Y:S02]  /*8930*/  @!P0 FFMA.FTZ R9, R21, R14, R9 ;  /* 0x0000000e15098223 */ /* 0x000fe40000010009 */
[----:B------:R-:W-:Y:S01]  /*8940*/  @!P0 IMAD.U32 R21, R27, 0x10000, RZ ;  /* 0x000100001b158824 */ /* 0x000fe200078e00ff */
[----:B------:R-:W-:Y:S01]  /*8950*/  @!P0 MOV R17, R5 ;  /* 0x0000000500118202 */ /* 0x000fe20000000f00 */
[C---:B------:R-:W-:Y:S01]  /*8960*/  @!P0 IMAD.U32 R10, R12.reuse, 0x10000, RZ ;  /* 0x000100000c0a8824 */ /* 0x040fe200078e00ff */
[----:B------:R-:W-:Y:S01]  /*8970*/  @!P0 LOP3.LUT R12, R12, 0xffff0000, RZ, 0xc0, !PT ;  /* 0xffff00000c0c8812 */ /* 0x000fe200078ec0ff */
[C---:B------:R-:W-:Y:S02]  /*8980*/  @!P0 FMUL.FTZ R14, R11.reuse, R20 ;  /* 0x000000140b0e8220 */ /* 0x040fe40000410000 */
[-C--:B------:R-:W-:Y:S02]  /*8990*/  @!P0 FMUL.FTZ R11, R11, R10.reuse ;  /* 0x0000000a0b0b8220 */ /* 0x080fe40000410000 */
[----:B------:R-:W-:Y:S01]  /*89a0*/  @!P0 FFMA.FTZ R36, R21, R10, -R14 ;  /* 0x0000000a15248223 */ /* 0x000fe2000001080e */
[----:B------:R-:W-:Y:S01]  /*89b0*/  @!P0 LOP3.LUT R10, R19, 0xffff0000, RZ, 0xc0, !PT ;  /* 0xffff0000130a8812 */ /* 0x000fe200078ec0ff */
[----:B------:R-:W-:Y:S04]  /*89c0*/  @!P0 IMAD.MOV.U32 R24, RZ, RZ, R29 ;  /* 0x000000ffff188224 */ /* 0x000fe800078e001d */
[----:B------:R-:W-:Y:S04]  /*89d0*/  @!P0 FMUL.FTZ R14, R10, R22 ;  /* 0x000000160a0e8220 */ /* 0x000fe80000410000 */
[-C--:B------:R-:W-:Y:S01]  /*89e0*/  @!P0 FFMA.FTZ R35, R23, R12.reuse, -R14 ;  /* 0x0000000c17238223 */ /* 0x080fe2000001080e */
[----:B------:R-:W-:Y:S01]  /*89f0*/  @!P0 LOP3.LUT R14, R28, 0xffff0000, RZ, 0xc0, !PT ;  /* 0xffff00001c0e8812 */ /* 0x000fe200078ec0ff */
[----:B------:R-:W-:Y:S01]  /*8a00*/  @!P0 FMUL.FTZ R12, R10, R12 ;  /* 0x0000000c0a0c8220 */ /* 0x000fe20000410000 */
[----:B------:R-:W-:Y:S05]  /*8a10*/  @!P0 LOP3.LUT R10, R18, 0xffff0000, RZ, 0xc0, !PT ;  /* 0xffff0000120a8812 */ /* 0x000fea00078ec0ff */
[C---:B------:R-:W-:Y:S02]  /*8a20*/  @!P0 FMUL.FTZ R28, R10.reuse, R14 ;  /* 0x0000000e0a1c8220 */ /* 0x040fe40000410000 */
[-C--:B------:R-:W-:Y:S02]  /*8a30*/  @!P0 FMUL.FTZ R10, R10, R13.reuse ;  /* 0x0000000d0a0a8220 */ /* 0x080fe40000410000 */
[----:B------:R-:W-:Y:S01]  /*8a40*/  @!P0 FFMA.FTZ R31, R15, R13, -R28 ;  /* 0x0000000d0f1f8223 */ /* 0x000fe2000001081c */
[----:B------:R-:W-:Y:S01]  /*8a50*/  @!P0 F2FP.BF16.PACK_AB R28, R35, R36 ;  /* 0x00000024231c823e */ /* 0x000fe200000010ff */
[----:B------:R-:W-:Y:S01]  /*8a60*/  @!P0 FFMA.FTZ R10, R14, R15, R10 ;  /* 0x0000000f0e0a8223 */ /* 0x000fe2000001000a */
[----:B---3--:R-:W-:Y:S01]  /*8a70*/  LEA R14, P3, R77, R32, 0x1 ;  /* 0x000000204d0e7211 */ /* 0x008fe200078608ff */
[----:B------:R-:W-:Y:S01]  /*8a80*/  @!P0 FFMA.FTZ R11, R20, R21, R11 ;  /* 0x00000015140b8223 */ /* 0x000fe2000001000b */
[----:B------:R-:W-:Y:S01]  /*8a90*/  @!P0 F2FP.BF16.PACK_AB R20, R31, R37 ;  /* 0x000000251f14823e */ /* 0x000fe200000010ff */
[----:B------:R-:W-:Y:S01]  /*8aa0*/  @!P0 FFMA.FTZ R12, R22, R23, R12 ;  /* 0x00000017160c8223 */ /* 0x000fe2000001000c */
[----:B------:R-:W-:Y:S01]  /*8ab0*/  LEA.HI.X R15, R77, R33, R93, 0x1, P3 ;  /* 0x000000214d0f7211 */ /* 0x000fe200018f0c5d */
[----:B------:R-:W-:Y:S01]  /*8ac0*/  @!P0 IMAD.MOV.U32 R27, RZ, RZ, R28 ;  /* 0x000000ffff1b8224 */ /* 0x000fe200078e001c */
[----:B------:R-:W-:Y:S01]  /*8ad0*/  @!P0 F2FP.BF16.PACK_AB R13, R4, R3 ;  /* 0x00000003040d823e */ /* 0x000fe200000010ff */
[----:B------:R-:W-:Y:S01]  /*8ae0*/  @!P0 IMAD.MOV.U32 R26, RZ, RZ, R20 ;  /* 0x000000ffff1a8224 */ /* 0x000fe200078e0014 */
[----:B------:R-:W-:Y:S02]  /*8af0*/  @!P0 F2FP.BF16.PACK_AB R4, R10, R9 ;  /* 0x000000090a04823e */ /* 0x000fe400000010ff */
[----:B------:R-:W-:Y:S01]  /*8b00*/  @!P0 F2FP.BF16.PACK_AB R3, R12, R11 ;  /* 0x0000000b0c03823e */ /* 0x000fe200000010ff */
        /* <DEDUP_REMOVED lines=11> */
.L_x_6207:
        /* <DEDUP_REMOVED lines=30> */
.L_x_6239:
[----:B-12---:R-:W-:Y:S05]  /*8da0*/  BSYNC B0 ;  /* 0x0000000000007941 */ /* 0x006fea0003800000 */
.L_x_6238:
        /* <DEDUP_REMOVED lines=25> */
.L_x_6221:
[----:B------:R-:W-:Y:S05]  /*8f40*/  BSYNC B2 ;  /* 0x0000000000027941 */ /* 0x000fea0003800000 */
.L_x_6206:
        /* <DEDUP_REMOVED lines=80> */
.L_x_6241:
[----:B---3--:R-:W-:Y:S05]  /*9450*/  BSYNC B0 ;  /* 0x0000000000007941 */ /* 0x008fea0003800000 */
.L_x_6240:
        /* <DEDUP_REMOVED lines=25> */
.L_x_6243:
[----:B------:R-:W-:Y:S05]  /*95f0*/  BSYNC B0 ;  /* 0x0000000000007941 */ /* 0x000fea0003800000 */
.L_x_6242:
        /* <DEDUP_REMOVED lines=44> */
.L_x_6245:
[----:B------:R-:W-:Y:S05]  /*98c0*/  BSYNC B0 ;  /* 0x0000000000007941 */ /* 0x000fea0003800000 */
.L_x_6244:
[----:B------:R-:W0:Y:S01]  /*98d0*/  LDGDEPBAR ;  /* 0x00000000000079af */ /* 0x000e220000000000 */
[----:B------:R-:W-:Y:S01]  /*98e0*/  IADD3 R38, R38, -0x1, RZ ;  /* 0xffffffff26267810 */ /* 0x000fe20007ffe0ff */
[----:B------:R-:W-:-:S05]  /*98f0*/  @P5 BRA `(.L_x_6246) ;  /* 0xffffa1d000005947 */ /* 0x000fca000383ffff */
[----:B------:R-:W-:Y:S01]  /*9900*/  WARPSYNC 0xffffffff ;  /* 0xffffffff00007948 */ /* 0x000fe20003800000 */
[----:B------:R-:W-:Y:S06]  /*9910*/  BAR.SYNC.DEFER_BLOCKING 0x0 ;  /* 0x0000000000007b1d */ /* 0x000fec0000010000 */
.L_x_6205:
[----:B-12---:R-:W2:Y:S01]  /*9920*/  LDL R13, [R1+0x4] ;  /* 0x00000400010d7983 */ /* 0x006ea20000100800 */
[----:B------:R-:W-:-:S05]  /*9930*/  IMAD.MOV.U32 R2, RZ, RZ, c[0x0][0x2c4] ;  /* 0x0000b100ff027624 */ /* 0x000fca00078e00ff */
[----:B------:R-:W-:Y:S01]  /*9940*/  ISETP.NE.AND P3, PT, R2, 0x1, PT ;  /* 0x000000010200780c */ /* 0x000fe20003f65270 */
[----:B------:R-:W-:Y:S01]  /*9950*/  BSSY B0, `(.L_x_6247) ;  /* 0x0000028000007945 */ /* 0x000fe20003800000 */
[----:B--2---:R-:W-:-:S11]  /*9960*/  IADD3 R2, R13, 0x7f, RZ ;  /* 0x0000007f0d027810 */ /* 0x004fd60007ffe0ff */
[----:B------:R-:W-:-:S05]  /*9970*/  @P3 IMAD.HI.U32 R3, R2, c[0x0][0x2c8], RZ ;  /* 0x0000b20002033a27 */ /* 0x000fca00078e00ff */
[----:B------:R-:W-:-:S05]  /*9980*/  @P3 SHF.R.U32.HI R2, RZ, c[0x0][0x2cc], R3 ;  /* 0x0000b300ff023a19 */ /* 0x000fca0000011603 */
[----:B------:R-:W-:-:S04]  /*9990*/  IMAD.IADD R2, R131, 0x1, R2 ;  /* 0x0000000183027824 */ /* 0x000fc800078e0202 */
[----:B------:R-:W-:-:S05]  /*99a0*/  IMAD.HI R2, R2, 0x2aaaaaab, RZ ;  /* 0x2aaaaaab02027827 */ /* 0x000fca00078e02ff */
[----:B------:R-:W-:-:S04]  /*99b0*/  SHF.R.U32.HI R3, RZ, 0x1f, R2 ;  /* 0x0000001fff037819 */ /* 0x000fc80000011602 */
[----:B------:R-:W-:-:S04]  /*99c0*/  LEA.HI.SX32 R2, R2, R3, 0x1d ;  /* 0x0000000302027211 */ /* 0x000fc800078feaff */
[----:B---3--:R-:W-:-:S04]  /*99d0*/  IMNMX R6, R129, R2, PT ;  /* 0x0000000281067217 */ /* 0x008fc80003800200 */
[----:B------:R-:W-:Y:S01]  /*99e0*/  ISETP.GE.AND P0, PT, R6, 0x1, PT ;  /* 0x000000010600780c */ /* 0x000fe20003f06270 */
[----:B------:R-:W-:-:S12]  /*99f0*/  IMAD.MOV.U32 R2, RZ, RZ, RZ ;  /* 0x000000ffff027224 */ /* 0x000fd800078e00ff */
[----:B------:R-:W-:Y:S05]  /*9a00*/  @!P0 BRA `(.L_x_6248) ;  /* 0x000001c000008947 */ /* 0x000fea0003800000 */
[----:B------:R-:W-:Y:S02]  /*9a10*/  IABS R3, R119 ;  /* 0x0000007700037213 */ /* 0x000fe40000000000 */
[----:B------:R-:W-:Y:S02]  /*9a20*/  IADD3 R9, R119, -0x1, R6 ;  /* 0xffffffff77097810 */ /* 0x000fe40007ffe006 */
        /* <DEDUP_REMOVED lines=26> */
.L_x_6248:
[----:B------:R-:W-:Y:S05]  /*9bd0*/  BSYNC B0 ;  /* 0x0000000000007941 */ /* 0x000fea0003800000 */
.L_x_6247:
[----:B------:R-:W2:Y:S01]  /*9be0*/  LDL R3, [R1+0x58] ;  /* 0x0000580001037983 */ /* 0x000ea20000100800 */
        /* <DEDUP_REMOVED lines=68> */
[----:B------:R-:W-:-:S04]  /*a030*/  IMNMX R218, R6, R3, PT ;  /* 0x0000000306da7217 */ /* 0x000fc80003800200 */
[----:B------:R-:W-:-:S13]  /*a040*/  ISETP.GT.AND P0, PT, R218, R240, PT ;  /* 0x000000f0da00720c */ /* 0x000fda0003f04270 */
[----:B------:R-:W-:Y:S05]  /*a050*/  @!P0 BRA `(.L_x_6249) ;  /* 0x00013aa000008947 */ /* 0x000fea0003800000 */
[----:B------:R-:W2:Y:S04]  /*a060*/  LDL R10, [R1+0x28] ;  /* 0x00002800010a7983 */ /* 0x000ea80000100800 */
[----:B----4-:R-:W3:Y:S04]  /*a070*/  LDL R4, [R1+0x2c] ;  /* 0x00002c0001047983 */ /* 0x010ee80000100800 */
[----:B------:R-:W4:Y:S04]  /*a080*/  LDL R5, [R1+0x18] ;  /* 0x0000180001057983 */ /* 0x000f280000100800 */
[----:B------:R-:W4:Y:S04]  /*a090*/  LDL R9, [R1+0x34] ;  /* 0x0000340001097983 */ /* 0x000f280000100800 */
[----:B------:R-:W4:Y:S01]  /*a0a0*/  LDL R11, [R1+0x30] ;  /* 0x00003000010b7983 */ /* 0x000f220000100800 */
[----:B------:R-:W-:-:S04]  /*a0b0*/  ISETP.NE.U32.AND P0, PT, RZ, c[0x0][0x340], PT ;  /* 0x0000d000ff007a0c */ /* 0x000fc80003f05070 */
[----:B------:R-:W-:Y:S01]  /*a0c0*/  ISETP.NE.AND.EX P1, PT, RZ, c[0x0][0x344], PT, P0 ;  /* 0x0000d100ff007a0c */ /* 0x000fe20003f25300 */
[----:B------:R-:W-:-:S12]  /*a0d0*/  IMAD.IADD R6, R0, 0x1, R13 ;  /* 0x0000000100067824 */ /* 0x000fd800078e020d */
[----:B--2---:R-:W-:-:S04]  /*a0e0*/  @P1 IADD3 R2, P0, R10, c[0x0][0x340], RZ ;  /* 0x0000d0000a021a10 */ /* 0x004fc80007f1e0ff */
[----:B---3--:R-:W-:-:S05]  /*a0f0*/  @P1 IADD3.X R3, R4, c[0x0][0x344], RZ, P0, !PT ;  /* 0x0000d10004031a10 */ /* 0x008fca00007fe4ff */
[----:B------:R1:W5:Y:S01]  /*a100*/  @P1 LDG.E R17, [R2.64] ;  /* 0x0000000602111981 */ /* 0x000362000c1e1900 */
[----:B------:R-:W-:Y:S01]  /*a110*/  ISETP.NE.U32.AND P0, PT, RZ, c[0x0][0x348], PT ;  /* 0x0000d200ff007a0c */ /* 0x000fe20003f05070 */
[----:B------:R-:W-:Y:S01]  /*a120*/  @P3 IMAD.HI.U32 R10, R6, c[0x0][0x2c8], RZ ;  /* 0x0000b200060a3a27 */ /* 0x000fe200078e00ff */
[----:B----4-:R-:W-:Y:S02]  /*a130*/  LOP3.LUT R244, R5, 0xffff, RZ, 0xc0, !PT ;  /* 0x0000ffff05f47812 */ /* 0x010fe400078ec0ff */
[----:B------:R-:W-:Y:S01]  /*a140*/  ISETP.NE.AND.EX P0, PT, RZ, c[0x0][0x34c], PT, P0 ;  /* 0x0000d300ff007a0c */ /* 0x000fe20003f05300 */
[----:B------:R-:W-:Y:S01]  /*a150*/  IMAD.IADD R16, R143, 0x1, R13 ;  /* 0x000000018f107824 */ /* 0x000fe200078e020d */
[----:B------:R-:W-:Y:S02]  /*a160*/  ISETP.GE.AND P5, PT, R140, c[0x0][0x198], PT ;  /* 0x000066008c007a0c */ /* 0x000fe40003fa6270 */
[----:B------:R-:W-:Y:S02]  /*a170*/  SEL R9, R9, RZ, !P0 ;  /* 0x000000ff09097207 */ /* 0x000fe40004000000 */
[----:B------:R-:W-:-:S02]  /*a180*/  ISETP.GE.AND P4, PT, R142, c[0x0][0x198], PT ;  /* 0x000066008e007a0c */ /* 0x000fc40003f86270 */
[----:B------:R-:W-:Y:S01]  /*a190*/  ISETP.GE.AND P2, PT, R220, c[0x0][0x198], PT ;  /* 0x00006600dc007a0c */ /* 0x000fe20003f46270 */
[----:B------:R-:W-:Y:S01]  /*a1a0*/  IMAD R9, R9, c[0x0][0x1c0], RZ ;  /* 0x0000700009097a24 */ /* 0x000fe200078e02ff */
[----:B------:R-:W-:Y:S02]  /*a1b0*/  IADD3 R124, R218, -0x1, RZ ;  /* 0xffffffffda7c7810 */ /* 0x000fe40007ffe0ff */
[----:B-1----:R-:W-:-:S05]  /*a1c0*/  SHF.R.S32.HI R2, RZ, 0x1f, R130 ;  /* 0x0000001fff027819 */ /* 0x002fca0000011482 */
[----:B------:R-:W-:Y:S02]  /*a1d0*/  IMAD R4, R2, c[0x0][0x178], RZ ;  /* 0x00005e0002047a24 */ /* 0x000fe400078e02ff */
[----:B------:R-:W-:-:S04]  /*a1e0*/  IMAD.WIDE.U32 R2, R130, c[0x0][0x178], RZ ;  /* 0x00005e0082027a25 */ /* 0x000fc800078e00ff */
[----:B------:R-:W-:-:S04]  /*a1f0*/  IMAD R4, R130, c[0x0][0x17c], R4 ;  /* 0x00005f0082047a24 */ /* 0x000fc800078e0204 */
[----:B------:R-:W-:-:S04]  /*a200*/  IMAD.IADD R3, R3, 0x1, R4 ;  /* 0x0000000103037824 */ /* 0x000fc800078e0204 */
[C---:B------:R-:W-:Y:S01]  /*a210*/  IMAD.WIDE.U32 R4, R244.reuse, c[0x0][0x1b8], R2 ;  /* 0x00006e00f4047a25 */ /* 0x040fe200078e0002 */
[----:B------:R-:W-:Y:S02]  /*a220*/  MOV R2, R6 ;  /* 0x0000000600027202 */ /* 0x000fe40000000f00 */
[----:B------:R-:W-:Y:S01]  /*a230*/  SEL R3, R11, RZ, !P0 ;  /* 0x000000ff0b037207 */ /* 0x000fe20004000000 */
[----:B------:R-:W-:Y:S01]  /*a240*/  IMAD R5, R244, c[0x0][0x1bc], R5 ;  /* 0x00006f00f4057a24 */ /* 0x000fe200078e0205 */
[----:B------:R-:W-:Y:S02]  /*a250*/  @P3 SHF.R.U32.HI R2, RZ, c[0x0][0x2cc], R10 ;  /* 0x0000b300ff023a19 */ /* 0x000fe4000001160a */
[----:B------:R-:W-:Y:S01]  /*a260*/  ISETP.GE.AND P3, PT, R219, c[0x0][0x198], PT ;  /* 0x00006600db007a0c */ /* 0x000fe20003f66270 */
[C---:B------:R-:W-:Y:S01]  /*a270*/  IMAD R9, R3.reuse, c[0x0][0x1c4], R9 ;  /* 0x0000710003097a24 */ /* 0x040fe200078e0209 */
[----:B------:R-:W-:Y:S01]  /*a280*/  SHF.R.S32.HI R10, RZ, 0x1f, R2 ;  /* 0x0000001fff0a7819 */ /* 0x000fe20000011402 */
[----:B------:R-:W-:-:S04]  /*a290*/  IMAD.WIDE.U32 R4, R3, c[0x0][0x1c0], R4 ;  /* 0x0000700003047a25 */ /* 0x000fc800078e0004 */
[----:B------:R-:W-:Y:S01]  /*a2a0*/  IMAD.MOV R3, RZ, RZ, -R2 ;  /* 0x000000ffff037224 */ /* 0x000fe200078e0a02 */
[----:B------:R-:W-:-:S03]  /*a2b0*/  IADD3 R5, R5, R9, RZ ;  /* 0x0000000905057210 */ /* 0x000fc60007ffe0ff */
[----:B------:R-:W-:Y:S02]  /*a2c0*/  IMAD R6, R3, c[0x0][0x2c4], R6 ;  /* 0x0000b10003067a24 */ /* 0x000fe400078e0206 */
[----:B------:R-:W-:-:S03]  /*a2d0*/  IMAD R3, R10, c[0x0][0x1b0], RZ ;  /* 0x00006c000a037a24 */ /* 0x000fc600078e02ff */
[----:B------:R-:W-:Y:S01]  /*a2e0*/  SHF.R.S32.HI R9, RZ, 0x1f, R6 ;  /* 0x0000001fff097819 */ /* 0x000fe20000011406 */
[C---:B------:R-:W-:Y:S02]  /*a2f0*/  IMAD R10, R2.reuse, c[0x0][0x1b4], R3 ;  /* 0x00006d00020a7a24 */ /* 0x040fe400078e0203 */
[----:B------:R-:W-:-:S04]  /*a300*/  IMAD.WIDE.U32 R2, R2, c[0x0][0x1b0], R4 ;  /* 0x00006c0002027a25 */ /* 0x000fc800078e0004 */
[----:B------:R-:W-:Y:S02]  /*a310*/  IMAD R4, R9, c[0x0][0x1a8], RZ ;  /* 0x00006a0009047a24 */ /* 0x000fe400078e02ff */
[----:B------:R-:W-:Y:S02]  /*a320*/  IMAD.IADD R3, R3, 0x1, R10 ;  /* 0x0000000103037824 */ /* 0x000fe400078e020a */
[C---:B------:R-:W-:Y:S02]  /*a330*/  IMAD R4, R6.reuse, c[0x0][0x1ac], R4 ;  /* 0x00006b0006047a24 */ /* 0x040fe400078e0204 */
[----:B------:R-:W-:-:S05]  /*a340*/  IMAD.WIDE.U32 R2, R6, c[0x0][0x1a8], R2 ;  /* 0x00006a0006027a25 */ /* 0x000fca00078e0002 */
[----:B------:R-:W-:Y:S02]  /*a350*/  IADD3 R3, R3, R4, RZ ;  /* 0x0000000403037210 */ /* 0x000fe40007ffe0ff */
[----:B------:R-:W-:-:S04]  /*a360*/  LEA R6, P0, R2, c[0x0][0x160], 0x1 ;  /* 0x0000580002067a11 */ /* 0x000fc800078008ff */
[----:B------:R-:W-:Y:S02]  /*a370*/  LEA.HI.X R5, R2, c[0x0][0x164], R3, 0x1, P0 ;  /* 0x0000590002057a11 */ /* 0x000fe400000f0c03 */
[----:B------:R-:W-:Y:S01]  /*a380*/  @!P1 MOV R17, R11 ;  /* 0x0000000b00119202 */ /* 0x000fe20000000f00 */
[----:B------:R-:W-:Y:S05]  /*a390*/  BRA.DIV ~URZ, `(.L_x_6250) ;  /* 0x00018f127f007947 */ /* 0x000fea000b800000 */
[----:B------:R1:W2:Y:S02]  /*a3a0*/  SHFL.IDX PT, R4, R5, RZ, 0x181f ;  /* 0x00181fff05047589 */ /* 0x0002a400000e0000 */
.L_x_6432:
[----:B------:R-:W-:Y:S05]  /*a3b0*/  BRA.DIV ~URZ, `(.L_x_6251) ;  /* 0x00018f627f007947 */ /* 0x000fea000b800000 */
[----:B------:R3:W4:Y:S02]  /*a3c0*/  SHFL.IDX PT, R2, R6, RZ, 0x181f ;  /* 0x00181fff06027589 */ /* 0x00072400000e0000 */
.L_x_6433:
[----:B---3--:R-:W3:Y:S01]  /*a3d0*/  LDL R3, [R1+0x8] ;  /* 0x0000080001037983 */ /* 0x008ee20000100800 */
[----:B------:R-:W-:Y:S01]  /*a3e0*/  LOP3.LUT R236, R236, 0xfffffffb, RZ, 0xc0, !PT ;  /* 0xfffffffbecec7812 */ /* 0x000fe200078ec0ff */
[----:B------:R-:W-:Y:S01]  /*a3f0*/  BSSY B0, `(.L_x_6252) ;  /* 0x0000014000007945 */ /* 0x000fe20003800000 */
[----:B---3--:R-:W-:-:S05]  /*a400*/  IMAD R68, R3, c[0x0][0x2c4], RZ ;  /* 0x0000b10003447a24 */ /* 0x008fca00078e02ff */
        /* <DEDUP_REMOVED lines=18> */
.L_x_6253:
[----:B------:R-:W-:Y:S05]  /*a530*/  BSYNC B0 ;  /* 0x0000000000007941 */ /* 0x000fea0003800000 */
.L_x_6252:
[----:B------:R-:W-:Y:S05]  /*a540*/  BRA.DIV ~URZ, `(.L_x_6254) ;  /* 0x00018e427f007947 */ /* 0x000fea000b800000 */
[----:B--2---:R2:W3:Y:S04]  /*a550*/  SHFL.IDX PT, R4, R5, 0x1, 0x181f ;  /* 0x00381f0005047f89 */ /* 0x0044e800000e0000 */
[----:B----4-:R2:W4:Y:S02]  /*a560*/  SHFL.IDX PT, R2, R6, 0x1, 0x181f ;  /* 0x00381f0006027f89 */ /* 0x01052400000e0000 */
.L_x_6434:
[----:B------:R-:W-:Y:S01]  /*a570*/  IADD3 R3, R16, 0x20, RZ ;  /* 0x0000002010037810 */ /* 0x000fe20007ffe0ff */
[----:B------:R-:W-:Y:S01]  /*a580*/  BSSY B0, `(.L_x_6255) ;  /* 0x0000014000007945 */ /* 0x000fe20003800000 */
[----:B------:R-:W-:Y:S02]  /*a590*/  LOP3.LUT R236, R236, 0xfffffff7, RZ, 0xc0, !PT ;  /* 0xfffffff7ecec7812 */ /* 0x000fe400078ec0ff */
[----:B------:R-:W-:-:S13]  /*a5a0*/  ISETP.GE.AND P0, PT, R3, R68, PT ;  /* 0x000000440300720c */ /* 0x000fda0003f06270 */
[----:B------:R-:W-:Y:S01]  /*a5b0*/  @P0 LOP3.LUT R236, R236, 0x8, RZ, 0xfc, !PT ;  /* 0x00000008ecec0812 */ /* 0x000fe200078efcff */
[----:B------:R-:W-:Y:S05]  /*a5c0*/  @P0 BRA `(.L_x_6256) ;  /* 0x000000f000000947 */ /* 0x000fea0003800000 */
[----:B----4-:R-:W-:-:S04]  /*a5d0*/  LEA R14, P0, R140, R2, 0x1 ;  /* 0x000000028c0e7211 */ /* 0x010fc800078008ff */
[----:B---3--:R-:W-:Y:S02]  /*a5e0*/  LEA.HI.X R15, R140, R4, R141, 0x1, P0 ;  /* 0x000000048c0f7211 */ /* 0x008fe400000f0c8d */
        /* <DEDUP_REMOVED lines=13> */
.L_x_6256:
[----:B------:R-:W-:Y:S05]  /*a6c0*/  BSYNC B0 ;  /* 0x0000000000007941 */ /* 0x000fea0003800000 */
.L_x_6255:
[----:B------:R-:W-:Y:S05]  /*a6d0*/  BRA.DIV ~URZ, `(.L_x_6257) ;  /* 0x00018d827f007947 */ /* 0x000fea000b800000 */
[----:B---3--:R3:W1:Y:S02]  /*a6e0*/  SHFL.IDX PT, R4, R5, 0x2, 0x181f ;  /* 0x00581f0005047f89 */ /* 0x00866400000e0000 */
.L_x_6435:
[----:B------:R-:W-:Y:S05]  /*a6f0*/  BRA.DIV ~URZ, `(.L_x_6258) ;  /* 0x00018dd27f007947 */ /* 0x000fea000b800000 */
[----:B----4-:R4:W2:Y:S02]  /*a700*/  SHFL.IDX PT, R2, R6, 0x2, 0x181f ;  /* 0x00581f0006027f89 */ /* 0x0108a400000e0000 */
.L_x_6436:
[----:B------:R-:W-:Y:S01]  /*a710*/  IADD3 R3, R16, 0x40, RZ ;  /* 0x0000004010037810 */ /* 0x000fe20007ffe0ff */
[----:B------:R-:W-:Y:S01]  /*a720*/  BSSY B0, `(.L_x_6259) ;  /* 0x0000014000007945 */ /* 0x000fe20003800000 */
[----:B------:R-:W-:Y:S02]  /*a730*/  LOP3.LUT R236, R236, 0xffffffef, RZ, 0xc0, !PT ;  /* 0xffffffefecec7812 */ /* 0x000fe400078ec0ff */
[----:B------:R-:W-:-:S13]  /*a740*/  ISETP.GE.AND P0, PT, R3, R68, PT ;  /* 0x000000440300720c */ /* 0x000fda0003f06270 */
[----:B------:R-:W-:Y:S01]  /*a750*/  @P0 LOP3.LUT R236, R236, 0x10, RZ, 0xfc, !PT ;  /* 0x00000010ecec0812 */ /* 0x000fe200078efcff */
[----:B------:R-:W-:Y:S05]  /*a760*/  @P0 BRA `(.L_x_6260) ;  /* 0x000000f000000947 */ /* 0x000fea0003800000 */
[----:B--2---:R-:W-:-:S04]  /*a770*/  LEA R14, P0, R140, R2, 0x1 ;  /* 0x000000028c0e7211 */ /* 0x004fc800078008ff */
        /* <DEDUP_REMOVED lines=14> */
.L_x_6260:
[----:B------:R-:W-:Y:S05]  /*a860*/  BSYNC B0 ;  /* 0x0000000000007941 */ /* 0x000fea0003800000 */
.L_x_6259:
[----:B------:R-:W-:Y:S05]  /*a870*/  BRA.DIV ~URZ, `(.L_x_6261) ;  /* 0x00018cc27f007947 */ /* 0x000fea000b800000 */
[----:B-1----:R1:W3:Y:S04]  /*a880*/  SHFL.IDX PT, R4, R5, 0x3, 0x181f ;  /* 0x00781f0005047f89 */ /* 0x0022e800000e0000 */
[----:B--2---:R1:W2:Y:S02]  /*a890*/  SHFL.IDX PT, R2, R6, 0x3, 0x181f ;  /* 0x00781f0006027f89 */ /* 0x0042a400000e0000 */
.L_x_6437:
[----:B------:R-:W-:Y:S01]  /*a8a0*/  IADD3 R3, R16, 0x60, RZ ;  /* 0x0000006010037810 */ /* 0x000fe20007ffe0ff */
[----:B-----5:R-:W-:Y:S01]  /*a8b0*/  IMAD.WIDE.U32 R248, R17, c[0x0][0x2b0], RZ ;  /* 0x0000ac0011f87a25 */ /* 0x020fe200078e00ff */
[----:B------:R-:W-:Y:S02]  /*a8c0*/  LOP3.LUT R236, R236, 0xfffffffe, RZ, 0xc0, !PT ;  /* 0xfffffffeecec7812 */ /* 0x000fe400078ec0ff */
[----:B------:R-:W-:-:S13]  /*a8d0*/  ISETP.GE.AND P1, PT, R3, R68, PT ;  /* 0x000000440300720c */ /* 0x000fda0003f26270 */
[----:B--2---:R-:W-:Y:S02]  /*a8e0*/  @!P1 LEA R14, P0, R140, R2, 0x1 ;  /* 0x000000028c0e9211 */ /* 0x004fe400078008ff */
        /* <DEDUP_REMOVED lines=13> */
[----:B------:R-:W-:-:S05]  /*a9c0*/  @!P1 LEA.HI.X R3, R220, R4, R238, 0x1, P0 ;  /* 0x00000004dc039211 */ /* 0x000fca00000f0cee */
[----:B------:R3:W-:Y:S04]  /*a9d0*/  @!P1 LDGSTS.E.BYPASS.LTC128B.128 [R217+0x1f080], [R2.64], !P2 ;  /* 0x1f08000002d99fae */ /* 0x0007e8000d101d46 */
[----:B------:R-:W0:Y:S01]  /*a9e0*/  LDGDEPBAR ;  /* 0x00000000000079af */ /* 0x000e220000000000 */
[----:B------:R-:W-:Y:S01]  /*a9f0*/  WARPSYNC 0xffffffff ;  /* 0xffffffff00007948 */ /* 0x000fe20003800000 */
[----:B---3--:R-:W-:-:S05]  /*aa00*/  SHF.R.S32.HI R2, RZ, 0x1f, R17 ;  /* 0x0000001fff027819 */ /* 0x008fca0000011411 */
[----:B------:R-:W-:-:S04]  /*aa10*/  IMAD R2, R2, c[0x0][0x2b0], RZ ;  /* 0x0000ac0002027a24 */ /* 0x000fc800078e02ff */
[----:B------:R-:W-:-:S04]  /*aa20*/  IMAD R2, R17, c[0x0][0x2b4], R2 ;  /* 0x0000ad0011027a24 */ /* 0x000fc800078e0202 */
[----:B------:R-:W-:Y:S02]  /*aa30*/  IMAD.IADD R250, R249, 0x1, R2 ;  /* 0x00000001f9fa7824 */ /* 0x000fe400078e0202 */
[----:B--2---:R-:W2:Y:S04]  /*aa40*/  LDL R9, [R1+0xc] ;  /* 0x00000c0001097983 */ /* 0x004ea80000100800 */
[----:B-1----:R-:W3:Y:S01]  /*aa50*/  LDL R5, [R1] ;  /* 0x0000000001057983 */ /* 0x002ee20000100800 */
[----:B------:R-:W-:Y:S02]  /*aa60*/  IMAD.MOV.U32 R123, RZ, RZ, 0x30 ;  /* 0x00000030ff7b7424 */ /* 0x000fe400078e00ff */
[----:B------:R-:W-:Y:S02]  /*aa70*/  IMAD.MOV.U32 R2, RZ, RZ, c[0x0][0x2b8] ;  /* 0x0000ae00ff027624 */ /* 0x000fe400078e00ff */
[----:B------:R-:W-:Y:S01]  /*aa80*/  IMAD R123, R218, R123, -0x30 ;  /* 0xffffffd0da7b7424 */ /* 0x000fe200078e027b */
[----:B------:R-:W-:Y:S02]  /*aa90*/  BAR.SYNC.DEFER_BLOCKING 0x0 ;  /* 0x0000000000007b1d */ /* 0x000fe40000010000 */
[----:B------:R-:W-:Y:S01]  /*aaa0*/  ISETP.NE.AND P1, PT, R2, 0x1, PT ;  /* 0x000000010200780c */ /* 0x000fe20003f25270 */
[----:B------:R-:W-:Y:S01]  /*aab0*/  IMAD.IADD R3, R0, 0x1, R123 ;  /* 0x0000000100037824 */ /* 0x000fe200078e027b */
[----:B------:R-:W-:Y:S01]  /*aac0*/  LOP3.LUT R236, R236, 0xfffffffd, RZ, 0xc0, !PT ;  /* 0xfffffffdecec7812 */ /* 0x000fe200078ec0ff */
[----:B------:R-:W-:-:S10]  /*aad0*/  IMAD.MOV.U32 R221, RZ, RZ, RZ ;  /* 0x000000ffffdd7224 */ /* 0x000fd400078e00ff */
[----:B------:R-:W-:Y:S02]  /*aae0*/  @P1 LOP3.LUT R236, R236, 0x2, RZ, 0xfc, !PT ;  /* 0x00000002ecec1812 */ /* 0x000fe400078efcff */
[C---:B--2---:R-:W-:Y:S01]  /*aaf0*/  ISETP.GE.AND P0, PT, R3.reuse, R9, PT ;  /* 0x000000090300720c */ /* 0x044fe20003f06270 */
[----:B---3--:R-:W-:-:S03]  /*ab00*/  IMAD.IADD R3, R3, 0x1, R5 ;  /* 0x0000000103037824 */ /* 0x008fc600078e0205 */
[----:B------:R-:W-:Y:S01]  /*ab10*/  ISETP.GT.OR P0, PT, R0, 0x2f, P0 ;  /* 0x0000002f0000780c */ /* 0x000fe20000704670 */
[----:B------:R-:W-:-:S04]  /*ab20*/  @P1 IMAD.HI.U32 R4, R3, c[0x0][0x2bc], RZ ;  /* 0x0000af0003041a27 */ /* 0x000fc800078e00ff */
[----:B------:R-:W-:Y:S01]  /*ab30*/  IMAD.MOV.U32 R2, RZ, RZ, R3 ;  /* 0x000000ffff027224 */ /* 0x000fe200078e0003 */
[----:B------:R-:W-:-:S07]  /*ab40*/  @P1 SHF.R.U32.HI R2, RZ, c[0x0][0x2c0], R4 ;  /* 0x0000b000ff021a19 */ /* 0x000fce0000011604 */
[----:B------:R-:W-:-:S04]  /*ab50*/  @!P0 IADD3 R5, P1, R2, R248, RZ ;  /* 0x000000f802058210 */ /* 0x000fc80007f3e0ff */
[----:B----4-:R-:W-:Y:S02]  /*ab60*/  @!P0 LEA.HI.X.SX32 R6, R2, R250, 0x1, P1 ;  /* 0x000000fa02068211 */ /* 0x010fe400008f0eff */
[----:B------:R-:W-:-:S04]  /*ab70*/  @!P0 LEA R4, P1, R5, c[0x0][0x2a0], 0x2 ;  /* 0x0000a80005048a11 */ /* 0x000fc800078210ff */
[----:B------:R-:W-:-:S05]  /*ab80*/  @!P0 LEA.HI.X R5, R5, c[0x0][0x2a4], R6, 0x2, P1 ;  /* 0x0000a90005058a11 */ /* 0x000fca00008f1406 */
[----:B------:R1:W2:Y:S01]  /*ab90*/  @!P0 LDG.E R221, [R4.64] ;  /* 0x0000000604dd8981 */ /* 0x0002a2000c1e1900 */
[----:B------:R-:W-:-:S04]  /*aba0*/  IMAD.MOV R2, RZ, RZ, -R2 ;  /* 0x000000ffff027224 */ /* 0x000fc800078e0a02 */
[----:B------:R-:W-:-:S05]  /*abb0*/  IMAD R222, R2, c[0x0][0x2b8], R3 ;  /* 0x0000ae0002de7a24 */ /* 0x000fca00078e0203 */
[----:B------:R-:W-:Y:S01]  /*abc0*/  SHF.R.S32.HI R120, RZ, 0x1f, R222 ;  /* 0x0000001fff787819 */ /* 0x000fe200000114de */
[----:B------:R-:W-:-:S04]  /*abd0*/  IMAD.WIDE.U32 R2, R222, c[0x0][0x1e0], RZ ;  /* 0x00007800de027a25 */ /* 0x000fc800078e00ff */
[----:B-1----:R-:W-:-:S04]  /*abe0*/  IMAD R4, R120, c[0x0][0x1e0], RZ ;  /* 0x0000780078047a24 */ /* 0x002fc800078e02ff */
[----:B------:R-:W-:-:S04]  /*abf0*/  IMAD R4, R222, c[0x0][0x1e4], R4 ;  /* 0x00007900de047a24 */ /* 0x000fc800078e0204 */
[----:B------:R-:W-:Y:S02]  /*ac00*/  IMAD.IADD R3, R3, 0x1, R4 ;  /* 0x0000000103037824 */ /* 0x000fe400078e0204 */
[----:B------:R-:W-:-:S04]  /*ac10*/  IMAD.WIDE.U32 R246, R244, c[0x0][0x1e8], RZ ;  /* 0x00007a00f4f67a25 */ /* 0x000fc800078e00ff */
[----:B------:R-:W-:Y:S02]  /*ac20*/  IMAD R245, R244, c[0x0][0x1ec], R247 ;  /* 0x00007b00f4f57a24 */ /* 0x000fe400078e02f7 */
[----:B------:R-:W-:Y:S01]  /*ac30*/  IMAD R119, R124, -0x30, R9 ;  /* 0xffffffd07c777824 */ /* 0x000fe200078e0209 */
[----:B------:R-:W-:Y:S02]  /*ac40*/  ISETP.GT.AND P6, PT, R0, 0x2f, PT ;  /* 0x0000002f0000780c */ /* 0x000fe40003fc4270 */
[----:B--2---:R-:W-:Y:S01]  /*ac50*/  SHF.R.S32.HI R121, RZ, 0x1f, R221 ;  /* 0x0000001fff797819 */ /* 0x004fe200000114dd */
[----:B------:R-:W-:-:S04]  /*ac60*/  IMAD.WIDE.U32 R2, R221, c[0x0][0x1f0], R2 ;  /* 0x00007c00dd027a25 */ /* 0x000fc800078e0002 */
[----:B------:R-:W-:Y:S01]  /*ac70*/  IMAD R4, R121, c[0x0][0x1f0], RZ ;  /* 0x00007c0079047a24 */ /* 0x000fe200078e02ff */
[----:B------:R-:W-:-:S03]  /*ac80*/  IADD3 R2, P0, R2, R246, RZ ;  /* 0x000000f602027210 */ /* 0x000fc60007f1e0ff */
[----:B------:R-:W-:-:S05]  /*ac90*/  IMAD R4, R221, c[0x0][0x1f4], R4 ;  /* 0x00007d00dd047a24 */ /* 0x000fca00078e0204 */
[----:B------:R-:W-:Y:S02]  /*aca0*/  IADD3.X R3, R245, R3, R4, P0, !PT ;  /* 0x00000003f5037210 */ /* 0x000fe400007fe404 */
[C---:B------:R-:W-:Y:S02]  /*acb0*/  LEA R6, P0, R2.reuse, c[0x0][0x1c8], 0x1 ;  /* 0x0000720002067a11 */ /* 0x040fe400078008ff */
[----:B------:R-:W-:Y:S02]  /*acc0*/  IMNMX R4, R119, 0x30, PT ;  /* 0x0000003077047817 */ /* 0x000fe40003800200 */
[----:B------:R-:W-:Y:S02]  /*acd0*/  LEA.HI.X R14, R2, c[0x0][0x1cc], R3, 0x1, P0 ;  /* 0x00007300020e7a11 */ /* 0x000fe400000f0c03 */
[----:B------:R-:W1:Y:S01]  /*ace0*/  SHFL.IDX PT, R2, R6, RZ, 0x181f ;  /* 0x00181fff06027589 */ /* 0x000e6200000e0000 */
[----:B------:R-:W-:-:S03]  /*acf0*/  IMAD.IADD R9, R4, 0x1, -R143 ;  /* 0x0000000104097824 */ /* 0x000fc600078e0a8f */
[----:B------:R-:W2:Y:S02]  /*ad00*/  SHFL.IDX PT, R3, R14, RZ, 0x181f ;  /* 0x00181fff0e037589 */ /* 0x000ea400000e0000 */
[----:B------:R-:W-:-:S13]  /*ad10*/  ISETP.GE.AND P0, PT, R9, 0x1, PT ;  /* 0x000000010900780c */ /* 0x000fda0003f06270 */
[----:B-1----:R-:W-:-:S04]  /*ad20*/  @P0 LEA R4, P1, R140, R2, 0x1 ;  /* 0x000000028c040211 */ /* 0x002fc800078208ff */
[----:B--2---:R-:W-:Y:S02]  /*ad30*/  @P0 LEA.HI.X R5, R140, R3, R141, 0x1, P1 ;  /* 0x000000038c050211 */ /* 0x004fe400008f0c8d */
[----:B------:R-:W-:-:S04]  /*ad40*/  @P0 LEA R12, P1, R234, R2, 0x1 ;  /* 0x00000002ea0c0211 */ /* 0x000fc800078208ff */
[----:B------:R-:W-:Y:S02]  /*ad50*/  @P0 LEA.HI.X R13, R234, R3, R237, 0x1, P1 ;  /* 0x00000003ea0d0211 */ /* 0x000fe400008f0ced */
[----:B------:R-:W-:-:S04]  /*ad60*/  @P0 LEA R10, P1, R219, R2, 0x1 ;  /* 0x00000002db0a0211 */ /* 0x000fc800078208ff */
[----:B------:R-:W-:Y:S02]  /*ad70*/  @P0 LEA.HI.X R11, R219, R3, R239, 0x1, P1 ;  /* 0x00000003db0b0211 */ /* 0x000fe400008f0cef */
[----:B------:R-:W-:-:S13]  /*ad80*/  @P0 ISETP.GE.AND P1, PT, R140, c[0x0][0x1d4], PT ;  /* 0x000075008c000a0c */ /* 0x000fda0003f26270 */
[----:B------:R-:W-:Y:S01]  /*ad90*/  @!PT LDS RZ, [RZ] ;  /* 0x00000000fffff984 */ /* 0x000fe20000000800 */
[----:B------:R1:W-:Y:S01]  /*ada0*/  @P0 LDGSTS.E.BYPASS.LTC128B.128 [R216+0xa080], [R4.64], !P1 ;  /* 0x0a08000004d80fae */ /* 0x0003e2000c901d46 */
[----:B------:R-:W-:-:S04]  /*adb0*/  @P0 LEA R2, P1, R220, R2, 0x1 ;  /* 0x00000002dc020211 */ /* 0x000fc800078208ff */
[----:B------:R-:W-:Y:S02]  /*adc0*/  @P0 LEA.HI.X R3, R220, R3, R238, 0x1, P1 ;  /* 0x00000003dc030211 */ /* 0x000fe400008f0cee */
[----:B------:R-:W-:-:S13]  /*add0*/  @P0 ISETP.GE.AND P1, PT, R142, c[0x0][0x1d4], PT ;  /* 0x000075008e000a0c */ /* 0x000fda0003f26270 */
[----:B------:R2:W-:Y:S01]  /*ade0*/  @P0 LDGSTS.E.BYPASS.LTC128B.128 [R216+0xb880], [R12.64], !P1 ;  /* 0x0b8800000cd80fae */ /* 0x0005e2000c901d46 */
[----:B------:R-:W-:-:S13]  /*adf0*/  @P0 ISETP.GE.AND P1, PT, R219, c[0x0][0x1d4], PT ;  /* 0x00007500db000a0c */ /* 0x000fda0003f26270 */
[----:B------:R3:W-:Y:S01]  /*ae00*/  @P0 LDGSTS.E.BYPASS.LTC128B.128 [R216+0xd080], [R10.64], !P1 ;  /* 0x0d0800000ad80fae */ /* 0x0007e2000c901d46 */
[----:B------:R-:W-:-:S13]  /*ae10*/  @P0 ISETP.GE.AND P1, PT, R220, c[0x0][0x1d4], PT ;  /* 0x00007500dc000a0c */ /* 0x000fda0003f26270 */
[----:B------:R4:W-:Y:S01]  /*ae20*/  @P0 LDGSTS.E.BYPASS.LTC128B.128 [R216+0xe880], [R2.64], !P1 ;  /* 0x0e88000002d80fae */ /* 0x0009e2000c901d46 */
[----:B------:R-:W-:-:S03]  /*ae30*/  ISETP.GE.AND P0, PT, R9, 0x21, PT ;  /* 0x000000210900780c */ /* 0x000fc60003f06270 */
[----:B----4-:R-:W1:Y:S04]  /*ae40*/  SHFL.IDX PT, R2, R6, 0x1, 0x181f ;  /* 0x00381f0006027f89 */ /* 0x010e6800000e0000 */
[----:B------:R-:W4:Y:S06]  /*ae50*/  SHFL.IDX PT, R3, R14, 0x1, 0x181f ;  /* 0x00381f000e037f89 */ /* 0x000f2c00000e0000 */
[----:B-1----:R-:W-:-:S04]  /*ae60*/  @P0 LEA R4, P1, R140, R2, 0x1 ;  /* 0x000000028c040211 */ /* 0x002fc800078208ff */
[----:B----4-:R-:W-:Y:S02]  /*ae70*/  @P0 LEA.HI.X R5, R140, R3, R141, 0x1, P1 ;  /* 0x000000038c050211 */ /* 0x010fe400008f0c8d */
[----:B--2---:R-:W-:-:S04]  /*ae80*/  @P0 LEA R12, P1, R234, R2, 0x1 ;  /* 0x00000002ea0c0211 */ /* 0x004fc800078208ff */
[----:B------:R-:W-:Y:S02]  /*ae90*/  @P0 LEA.HI.X R13, R234, R3, R237, 0x1, P1 ;  /* 0x00000003ea0d0211 */ /* 0x000fe400008f0ced */
[----:B---3--:R-:W-:-:S04]  /*aea0*/  @P0 LEA R10, P1, R219, R2, 0x1 ;  /* 0x00000002db0a0211 */ /* 0x008fc800078208ff */
[----:B------:R-:W-:Y:S02]  /*aeb0*/  @P0 LEA.HI.X R11, R219, R3, R239, 0x1, P1 ;  /* 0x00000003db0b0211 */ /* 0x000fe400008f0cef */
[----:B------:R-:W-:-:S13]  /*aec0*/  @P0 ISETP.GE.AND P1, PT, R140, c[0x0][0x1d4], PT ;  /* 0x000075008c000a0c */ /* 0x000fda0003f26270 */
        /* <DEDUP_REMOVED lines=14> */
.L_x_6262:
[----:B------:R-:W-:Y:S01]  /*afb0*/  ULDC.U8 UR4, c[0x0][0x298] ;  /* 0x0000a60000047ab9 */ /* 0x000fe20000000000 */
[----:B-1----:R-:W-:Y:S01]  /*afc0*/  SHF.R.S32.HI R2, RZ, 0x1f, R122 ;  /* 0x0000001fff027819 */ /* 0x002fe2000001147a */
[----:B------:R-:W-:Y:S01]  /*afd0*/  IMAD.WIDE.U32 R10, R122, c[0x0][0x280], RZ ;  /* 0x0000a0007a0a7a25 */ /* 0x000fe200078e00ff */
        /* <DEDUP_REMOVED lines=15> */
[----:B------:R1:W5:Y:S11]  /*b0d0*/  LDL R104, [R1+0xd8] ;  /* 0x0000d80001687983 */ /* 0x0003760000100800 */
        /* <DEDUP_REMOVED lines=41> */
[----:B--2---:R-:W-:Y:S01]  /*b370*/  @!P3 IMAD.X R21, R5, 0x1, R6, P0 ;  /* 0x000000010515b824 */ /* 0x004fe200000e0606 */
[----:B----4-:R-:W-:Y:S02]  /*b380*/  @!P3 IADD3 R18, P0, R2, R9, RZ ;  /* 0x000000090212b210 */ /* 0x010fe40007f1e0ff */
[C---:B-----5:R-:W-:Y:S01]  /*b390*/  @!P2 SHF.L.U64.HI R9, R148.reuse, 0x1, R108 ;  /* 0x000000019409a819 */ /* 0x060fe2000001026c */
[----:B------:R-:W-:Y:S01]  /*b3a0*/  CS2R R28, SRZ ;  /* 0x00000000001c7805 */ /* 0x000fe2000001ff00 */
[----:B------:R2:W5:Y:S01]  /*b3b0*/  @!P3 LD.E.64 R22, [R20.64] ;  /* 0x000000061416b980 */ /* 0x000562000c101b00 */
[----:B-1----:R-:W-:Y:S02]  /*b3c0*/  @!P3 IMAD.X R19, R3, 0x1, R6, P0 ;  /* 0x000000010313b824 */ /* 0x002fe400000e0606 */
[----:B------:R-:W-:Y:S01]  /*b3d0*/  @!P2 IMAD.SHL.U32 R6, R148, 0x2, RZ ;  /* 0x000000029406a824 */ /* 0x000fe200078e00ff */
[----:B------:R-:W-:Y:S01]  /*b3e0*/  CS2R R30, SRZ ;  /* 0x00000000001e7805 */ /* 0x000fe2000001ff00 */
[----:B------:R-:W-:Y:S01]  /*b3f0*/  CS2R R34, SRZ ;  /* 0x0000000000227805 */ /* 0x000fe2000001ff00 */
        /* <DEDUP_REMOVED lines=8> */
[--C-:B------:R-:W-:Y:S01]  /*b480*/  @!P1 IMAD.X R13, R5, 0x1, R9.reuse, P0 ;  /* 0x00000001050d9824 */ /* 0x100fe200000e0609 */
[----:B------:R-:W-:Y:S01]  /*b490*/  @!P1 IADD3 R10, P0, R2, R6, RZ ;  /* 0x00000006020a9210 */ /* 0x000fe20007f1e0ff */
[----:B--2---:R-:W-:Y:S01]  /*b4a0*/  CS2R R20, SRZ ;  /* 0x0000000000147805 */ /* 0x004fe2000001ff00 */
[----:B------:R-:W-:Y:S01]  /*b4b0*/  CS2R R36, SRZ ;  /* 0x0000000000247805 */ /* 0x000fe2000001ff00 */
[----:B-1----:R-:W-:Y:S01]  /*b4c0*/  CS2R R18, SRZ ;  /* 0x0000000000127805 */ /* 0x002fe2000001ff00 */
[----:B------:R1:W5:Y:S01]  /*b4d0*/  @!P1 LD.E.64 R28, [R12.64] ;  /* 0x000000060c1c9980 */ /* 0x000362000c101b00 */
[----:B------:R-:W-:Y:S01]  /*b4e0*/  @!P1 IMAD.X R11, R3, 0x1, R9, P0 ;  /* 0x00000001030b9824 */ /* 0x000fe200000e0609 */
[C---:B------:R-:W-:Y:S02]  /*b4f0*/  ISETP.GE.AND P0, PT, R147.reuse, c[0x0][0x27c], PT ;  /* 0x00009f0093007a0c */ /* 0x040fe40003f06270 */
[----:B------:R1:W5:Y:S04]  /*b500*/  @!P2 LD.E.64 R20, [R14.64] ;  /* 0x000000060e14a980 */ /* 0x000368000c101b00 */
[----:B------:R1:W5:Y:S04]  /*b510*/  @!P2 LD.E.64 R18, [R16.64] ;  /* 0x000000061012a980 */ /* 0x000368000c101b00 */
[----:B------:R1:W5:Y:S03]  /*b520*/  @!P1 LD.E.64 R30, [R10.64] ;  /* 0x000000060a1e9980 */ /* 0x000366000c101b00 */
        /* <DEDUP_REMOVED lines=8> */
.L_x_6266:
[----:B------:R-:W-:Y:S05]  /*b5b0*/  BSYNC B0 ;  /* 0x0000000000007941 */ /* 0x000fea0003800000 */
.L_x_6265:
[----:B-1---5:R-:W-:Y:S01]  /*b5c0*/  IMAD.MOV.U32 R3, RZ, RZ, R34 ;  /* 0x000000ffff037224 */ /* 0x022fe200078e0022 */
[----:B------:R-:W-:Y:S01]  /*b5d0*/  LOP3.LUT P0, RZ, R236, 0x8, RZ, 0xc0, !PT ;  /* 0x00000008ecff7812 */ /* 0x000fe2000780c0ff */
[----:B----4-:R-:W-:Y:S01]  /*b5e0*/  IMAD.MOV.U32 R2, RZ, RZ, R35 ;  /* 0x000000ffff027224 */ /* 0x010fe200078e0023 */
[----:B------:R-:W-:Y:S01]  /*b5f0*/  MOV R6, R31 ;  /* 0x0000001f00067202 */ /* 0x000fe20000000f00 */
[----:B--2---:R-:W-:Y:S01]  /*b600*/  IMAD.MOV.U32 R5, RZ, RZ, R28 ;  /* 0x000000ffff057224 */ /* 0x004fe200078e001c */
[----:B------:R-:W-:Y:S01]  /*b610*/  BSSY B0, `(.L_x_6267) ;  /* 0x000004e000007945 */ /* 0x000fe20003800000 */
[----:B---3--:R-:W-:Y:S01]  /*b620*/  IMAD.MOV.U32 R4, RZ, RZ, R29 ;  /* 0x000000ffff047224 */ /* 0x008fe200078e001d */
        /* <DEDUP_REMOVED lines=35> */
[----:B------:R-:W-:-:S10]  /*b860*/  CS2R R40, SRZ ;  /* 0x0000000000287805 */ /* 0x000fd4000001ff00 */
[C---:B------:R-:W-:Y:S01]  /*b870*/  @!P0 IMAD.SHL.U32 R6, R144.reuse, 0x2, RZ ;  /* 0x0000000290068824 */ /* 0x040fe200078e00ff */
[----:B------:R-:W-:-:S04]  /*b880*/  @!P0 SHF.L.U64.HI R9, R144, 0x1, R145 ;  /* 0x0000000190098819 */ /* 0x000fc80000010291 */
[----:B---3--:R-:W-:-:S05]  /*b890*/  @!P0 IADD3 R12, P1, R4, R6, RZ ;  /* 0x00000006040c8210 */ /* 0x008fca0007f3e0ff */
[----:B--2---:R-:W-:Y:S01]  /*b8a0*/  @!P0 IMAD.X R13, R5, 0x1, R9, P1 ;  /* 0x00000001050d8824 */ /* 0x004fe200008e0609 */
[----:B-1----:R-:W-:Y:S01]  /*b8b0*/  @!P0 IADD3 R10, P1, R2, R6, RZ ;  /* 0x00000006020a8210 */ /* 0x002fe20007f3e0ff */
[----:B------:R-:W-:-:S03]  /*b8c0*/  @!P2 IMAD.SHL.U32 R6, R148, 0x2, RZ ;  /* 0x000000029406a824 */ /* 0x000fc600078e00ff */
[----:B------:R1:W5:Y:S01]  /*b8d0*/  @!P0 LD.E.64 R38, [R12.64] ;  /* 0x000000060c268980 */ /* 0x000362000c101b00 */
[----:B----4-:R-:W-:Y:S01]  /*b8e0*/  @!P0 IMAD.X R11, R3, 0x1, R9, P1 ;  /* 0x00000001030b8824 */ /* 0x010fe200008e0609 */
[----:B------:R-:W-:Y:S02]  /*b8f0*/  ISETP.GE.AND P1, PT, R146, c[0x0][0x27c], PT ;  /* 0x00009f0092007a0c */ /* 0x000fe40003f26270 */
[----:B------:R-:W-:Y:S02]  /*b900*/  @!P2 SHF.L.U64.HI R9, R148, 0x1, R108 ;  /* 0x000000019409a819 */ /* 0x000fe4000001026c */
[----:B------:R2:W5:Y:S01]  /*b910*/  @!P0 LD.E.64 R40, [R10.64] ;  /* 0x000000060a288980 */ /* 0x000562000c101b00 */
[----:B------:R-:W-:Y:S01]  /*b920*/  CS2R R42, SRZ ;  /* 0x00000000002a7805 */ /* 0x000fe2000001ff00 */
[----:B------:R-:W-:Y:S01]  /*b930*/  CS2R R44, SRZ ;  /* 0x00000000002c7805 */ /* 0x000fe2000001ff00 */
[----:B-1----:R-:W-:-:S05]  /*b940*/  @!P2 IADD3 R12, P0, R4, R6, RZ ;  /* 0x00000006040ca210 */ /* 0x002fca0007f1e0ff */
[----:B------:R-:W-:Y:S01]  /*b950*/  @!P2 IMAD.X R13, R5, 0x1, R9, P0 ;  /* 0x00000001050da824 */ /* 0x000fe200000e0609 */
[----:B--2---:R-:W-:Y:S01]  /*b960*/  @!P2 IADD3 R10, P0, R2, R6, RZ ;  /* 0x00000006020aa210 */ /* 0x004fe20007f1e0ff */
[----:B------:R-:W-:-:S03]  /*b970*/  @!P1 IMAD.SHL.U32 R6, R146, 0x2, RZ ;  /* 0x0000000292069824 */ /* 0x000fc600078e00ff */
[----:B------:R1:W5:Y:S01]  /*b980*/  @!P2 LD.E.64 R42, [R12.64] ;  /* 0x000000060c2aa980 */ /* 0x000362000c101b00 */
[----:B------:R-:W-:Y:S01]  /*b990*/  @!P2 IMAD.X R11, R3, 0x1, R9, P0 ;  /* 0x00000001030ba824 */ /* 0x000fe200000e0609 */
[----:B------:R-:W-:-:S04]  /*b9a0*/  @!P1 SHF.L.U64.HI R9, R146, 0x1, R105 ;  /* 0x0000000192099819 */ /* 0x000fc80000010269 */
[----:B------:R2:W5:Y:S01]  /*b9b0*/  @!P2 LD.E.64 R44, [R10.64] ;  /* 0x000000060a2ca980 */ /* 0x000562000c101b00 */
[----:B-1----:R-:W-:-:S05]  /*b9c0*/  @!P1 IADD3 R12, P0, R4, R6, RZ ;  /* 0x00000006040c9210 */ /* 0x002fca0007f1e0ff */
[----:B------:R-:W-:Y:S01]  /*b9d0*/  @!P1 IMAD.X R13, R5, 0x1, R9, P0 ;  /* 0x00000001050d9824 */ /* 0x000fe200000e0609 */
[----:B--2---:R-:W-:-:S05]  /*b9e0*/  @!P1 IADD3 R10, P0, R2, R6, RZ ;  /* 0x00000006020a9210 */ /* 0x004fca0007f1e0ff */
[----:B------:R-:W-:Y:S01]  /*b9f0*/  @!P1 IMAD.X R11, R3, 0x1, R9, P0 ;  /* 0x00000001030b9824 */ /* 0x000fe200000e0609 */
[----:B------:R-:W-:Y:S01]  /*ba00*/  ISETP.GE.AND P0, PT, R147, c[0x0][0x27c], PT ;  /* 0x00009f0093007a0c */ /* 0x000fe20003f06270 */
[----:B------:R-:W-:Y:S01]  /*ba10*/  CS2R R46, SRZ ;  /* 0x00000000002e7805 */ /* 0x000fe2000001ff00 */
[----:B------:R-:W-:-:S05]  /*ba20*/  CS2R R48, SRZ ;  /* 0x0000000000307805 */ /* 0x000fca000001ff00 */
[----:B------:R1:W5:Y:S04]  /*ba30*/  @!P1 LD.E.64 R46, [R12.64] ;  /* 0x000000060c2e9980 */ /* 0x000368000c101b00 */
[----:B------:R1:W5:Y:S02]  /*ba40*/  @!P1 LD.E.64 R48, [R10.64] ;  /* 0x000000060a309980 */ /* 0x000364000c101b00 */
[C---:B------:R-:W-:Y:S01]  /*ba50*/  @!P0 IMAD.SHL.U32 R6, R147.reuse, 0x2, RZ ;  /* 0x0000000293068824 */ /* 0x040fe200078e00ff */
[----:B------:R-:W-:-:S04]  /*ba60*/  @!P0 SHF.L.U64.HI R9, R147, 0x1, R104 ;  /* 0x0000000193098819 */ /* 0x000fc80000010268 */
[----:B------:R-:W-:-:S05]  /*ba70*/  @!P0 IADD3 R4, P1, R4, R6, RZ ;  /* 0x0000000604048210 */ /* 0x000fca0007f3e0ff */
[----:B------:R-:W-:Y:S01]  /*ba80*/  @!P0 IMAD.X R5, R5, 0x1, R9, P1 ;  /* 0x0000000105058824 */ /* 0x000fe200008e0609 */
[----:B------:R-:W-:Y:S01]  /*ba90*/  @!P0 IADD3 R2, P1, R2, R6, RZ ;  /* 0x0000000602028210 */ /* 0x000fe20007f3e0ff */
[----:B------:R-:W-:Y:S01]  /*baa0*/  CS2R R56, SRZ ;  /* 0x0000000000387805 */ /* 0x000fe2000001ff00 */
[----:B------:R-:W-:-:S03]  /*bab0*/  CS2R R50, SRZ ;  /* 0x0000000000327805 */ /* 0x000fc6000001ff00 */
[----:B------:R-:W-:Y:S02]  /*bac0*/  @!P0 IMAD.X R3, R3, 0x1, R9, P1 ;  /* 0x0000000103038824 */ /* 0x000fe400008e0609 */
[----:B------:R1:W5:Y:S04]  /*bad0*/  @!P0 LD.E.64 R56, [R4.64] ;  /* 0x0000000604388980 */ /* 0x000368000c101b00 */
[----:B------:R1:W5:Y:S02]  /*bae0*/  @!P0 LD.E.64 R50, [R2.64] ;  /* 0x0000000602328980 */ /* 0x000364000c101b00 */
.L_x_6268:
[----:B------:R-:W-:Y:S05]  /*baf0*/  BSYNC B0 ;  /* 0x0000000000007941 */ /* 0x000fea0003800000 */
.L_x_6267:
[----:B-12--5:R-:W-:Y:S01]  /*bb00*/  IMAD.MOV.U32 R5, RZ, RZ, R56 ;  /* 0x000000ffff057224 */ /* 0x026fe200078e0038 */
[----:B------:R-:W-:Y:S01]  /*bb10*/  LOP3.LUT P0, RZ, R236, 0x10, RZ, 0xc0, !PT ;  /* 0x00000010ecff7812 */ /* 0x000fe2000780c0ff */
[----:B---3--:R-:W-:Y:S01]  /*bb20*/  IMAD.MOV.U32 R4, RZ, RZ, R57 ;  /* 0x000000ffff047224 */ /* 0x008fe200078e0039 */
        /* <DEDUP_REMOVED lines=25> */
[----:B------:R1:W2:Y:S01]  /*bcc0*/  SHFL.IDX PT, R5, R32, 0x2, 0x181f ;  /* 0x00581f0020057f89 */ /* 0x0002a200000e0000 */
[----:B------:R-:W-:Y:S01]  /*bcd0*/  PRMT R92, R10, 0x7610, R92 ;  /* 0x000076100a5c7816 */ /* 0x000fe2000000005c */
        /* <DEDUP_REMOVED lines=21> */
[----:B---3--:R-:W-:-:S05]  /*be30*/  @!P0 IADD3 R10, P1, R4, R6, RZ ;  /* 0x00000006040a8210 */ /* 0x008fca0007f3e0ff */
[--C-:B--2---:R-:W-:Y:S01]  /*be40*/  @!P0 IMAD.X R11, R5, 0x1, R9.reuse, P1 ;  /* 0x00000001050b8824 */ /* 0x104fe200008e0609 */
[----:B-1----:R-:W-:Y:S02]  /*be50*/  @!P0 IADD3 R14, P1, R2, R6, RZ ;  /* 0x00000006020e8210 */ /* 0x002fe40007f3e0ff */
[----:B------:R-:W-:Y:S02]  /*be60*/  @!P2 IADD3 R12, P3, R4, R16, RZ ;  /* 0x00000010040ca210 */ /* 0x000fe40007f7e0ff */
[----:B------:R1:W5:Y:S01]  /*be70*/  @!P0 LD.E.64 R52, [R10.64] ;  /* 0x000000060a348980 */ /* 0x000362000c101b00 */
[----:B----4-:R-:W-:Y:S01]  /*be80*/  @!P0 IMAD.X R15, R3, 0x1, R9, P1 ;  /* 0x00000001030f8824 */ /* 0x010fe200008e0609 */
[----:B------:R-:W-:Y:S02]  /*be90*/  ISETP.GE.AND P1, PT, R146, c[0x0][0x27c], PT ;  /* 0x00009f0092007a0c */ /* 0x000fe40003f26270 */
[----:B------:R-:W-:Y:S02]  /*bea0*/  @!P2 SHF.L.U64.HI R6, R148, 0x1, R108 ;  /* 0x000000019406a819 */ /* 0x000fe4000001026c */
[----:B------:R2:W5:Y:S01]  /*beb0*/  @!P0 LD.E.64 R54, [R14.64] ;  /* 0x000000060e368980 */ /* 0x000562000c101b00 */
[----:B------:R-:W-:-:S02]  /*bec0*/  CS2R R58, SRZ ;  /* 0x00000000003a7805 */ /* 0x000fc4000001ff00 */
[----:B------:R-:W-:Y:S01]  /*bed0*/  @!P2 IMAD.X R13, R5, 0x1, R6, P3 ;  /* 0x00000001050da824 */ /* 0x000fe200018e0606 */
[----:B-1----:R-:W-:-:S05]  /*bee0*/  @!P2 IADD3 R10, P0, R2, R16, RZ ;  /* 0x00000010020aa210 */ /* 0x002fca0007f1e0ff */
[----:B------:R-:W-:Y:S02]  /*bef0*/  @!P2 IMAD.X R11, R3, 0x1, R6, P0 ;  /* 0x00000001030ba824 */ /* 0x000fe400000e0606 */
[C---:B------:R-:W-:Y:S01]  /*bf00*/  @!P1 IMAD.SHL.U32 R6, R146.reuse, 0x2, RZ ;  /* 0x0000000292069824 */ /* 0x040fe200078e00ff */
[----:B------:R-:W-:Y:S02]  /*bf10*/  @!P1 SHF.L.U64.HI R9, R146, 0x1, R105 ;  /* 0x0000000192099819 */ /* 0x000fe40000010269 */
[----:B------:R1:W5:Y:S01]  /*bf20*/  @!P2 LD.E.64 R58, [R10.64] ;  /* 0x000000060a3aa980 */ /* 0x000362000c101b00 */
[----:B------:R-:W-:Y:S01]  /*bf30*/  CS2R R60, SRZ ;  /* 0x00000000003c7805 */ /* 0x000fe2000001ff00 */
[----:B------:R-:W-:-:S05]  /*bf40*/  CS2R R64, SRZ ;  /* 0x0000000000407805 */ /* 0x000fca000001ff00 */
        /* <DEDUP_REMOVED lines=8> */
[----:B-1----:R-:W-:-:S06]  /*bfd0*/  @!P1 IADD3 R10, P2, R2, R6, RZ ;  /* 0x00000006020a9210 */ /* 0x002fcc0007f5e0ff */
[----:B------:R-:W-:Y:S02]  /*bfe0*/  @!P0 IMAD.SHL.U32 R6, R147, 0x2, RZ ;  /* 0x0000000293068824 */ /* 0x000fe400078e00ff */
[----:B------:R-:W-:-:S03]  /*bff0*/  @!P1 IMAD.X R11, R3, 0x1, R9, P2 ;  /* 0x00000001030b9824 */ /* 0x000fc600010e0609 */
[-C--:B------:R-:W-:Y:S02]  /*c000*/  @!P0 IADD3 R4, P2, R4, R6.reuse, RZ ;  /* 0x0000000604048210 */ /* 0x080fe40007f5e0ff */
[----:B------:R2:W5:Y:S01]  /*c010*/  @!P1 LD.E.64 R62, [R10.64] ;  /* 0x000000060a3e9980 */ /* 0x000562000c101b00 */
[----:B------:R-:W-:Y:S02]  /*c020*/  @!P0 IADD3 R2, P1, R2, R6, RZ ;  /* 0x0000000602028210 */ /* 0x000fe40007f3e0ff */
[----:B------:R-:W-:-:S05]  /*c030*/  @!P0 SHF.L.U64.HI R6, R147, 0x1, R104 ;  /* 0x0000000193068819 */ /* 0x000fca0000010268 */
[--C-:B------:R-:W-:Y:S02]  /*c040*/  @!P0 IMAD.X R5, R5, 0x1, R6.reuse, P2 ;  /* 0x0000000105058824 */ /* 0x100fe400010e0606 */
[----:B------:R-:W-:-:S03]  /*c050*/  @!P0 IMAD.X R3, R3, 0x1, R6, P1 ;  /* 0x0000000103038824 */ /* 0x000fc600008e0606 */
[----:B------:R2:W5:Y:S04]  /*c060*/  @!P0 LD.E.64 R70, [R4.64] ;  /* 0x0000000604468980 */ /* 0x000568000c101b00 */
[----:B------:R2:W5:Y:S02]  /*c070*/  @!P0 LD.E.64 R66, [R2.64] ;  /* 0x0000000602428980 */ /* 0x000564000c101b00 */
.L_x_6270:
[----:B------:R-:W-:Y:S05]  /*c080*/  BSYNC B0 ;  /* 0x0000000000007941 */ /* 0x000fea0003800000 */
.L_x_6269:
[----:B--2-45:R-:W-:Y:S01]  /*c090*/  IMAD.MOV.U32 R3, RZ, RZ, R70 ;  /* 0x000000ffff037224 */ /* 0x034fe200078e0046 */
[----:B------:R-:W-:Y:S01]  /*c0a0*/  LOP3.LUT P0, RZ, R236, 0x1, RZ, 0xc0, !PT ;  /* 0x00000001ecff7812 */ /* 0x000fe2000780c0ff */
[----:B-1----:R-:W-:Y:S01]  /*c0b0*/  IMAD.MOV.U32 R2, RZ, RZ, R71 ;  /* 0x000000ffff027224 */ /* 0x002fe200078e0047 */
[----:B------:R-:W-:Y:S01]  /*c0c0*/  MOV R9, R58 ;  /* 0x0000003a00097202 */ /* 0x000fe20000000f00 */
[----:B------:R-:W-:Y:S01]  /*c0d0*/  IMAD.MOV.U32 R6, RZ, RZ, R59 ;  /* 0x000000ffff067224 */ /* 0x000fe200078e003b */
[----:B------:R-:W1:Y:S01]  /*c0e0*/  SHFL.IDX PT, R5, R32, 0x3, 0x181f ;  /* 0x00781f0020057f89 */ /* 0x000e6200000e0000 */
        /* <DEDUP_REMOVED lines=14> */
[----:B------:R-:W-:Y:S01]  /*c1d0*/  CS2R R80, SRZ ;  /* 0x0000000000507805 */ /* 0x000fe2000001ff00 */
[----:B------:R-:W-:Y:S01]  /*c1e0*/  PRMT R101, R2, 0x5410, R3 ;  /* 0x0000541002657816 */ /* 0x000fe20000000003 */
[----:B------:R-:W-:Y:S01]  /*c1f0*/  IMAD.MOV.U32 R2, RZ, RZ, R53 ;  /* 0x000000ffff027224 */ /* 0x000fe200078e0035 */
[----:B------:R-:W-:Y:S01]  /*c200*/  MOV R3, R52 ;  /* 0x0000003400037202 */ /* 0x000fe20000000f00 */
[----:B------:R-:W-:Y:S01]  /*c210*/  CS2R R76, SRZ ;  /* 0x00000000004c7805 */ /* 0x000fe2000001ff00 */
[----:B------:R-:W-:-:S02]  /*c220*/  CS2R R72, SRZ ;  /* 0x0000000000487805 */ /* 0x000fc4000001ff00 */
[----:B------:R-:W-:Y:S01]  /*c230*/  PRMT R98, R2, 0x5410, R3 ;  /* 0x0000541002627816 */ /* 0x000fe20000000003 */
[----:B------:R-:W-:Y:S01]  /*c240*/  IMAD.MOV.U32 R3, RZ, RZ, R66 ;  /* 0x000000ffff037224 */ /* 0x000fe200078e0042 */
[----:B------:R-:W-:-:S04]  /*c250*/  MOV R2, R67 ;  /* 0x0000004300027202 */ /* 0x000fc80000000f00 */
[----:B------:R-:W-:Y:S01]  /*c260*/  PRMT R106, R2, 0x5410, R3 ;  /* 0x00005410026a7816 */ /* 0x000fe20000000003 */
[----:B------:R-:W-:Y:S01]  /*c270*/  IMAD.MOV.U32 R3, RZ, RZ, R62 ;  /* 0x000000ffff037224 */ /* 0x000fe200078e003e */
[----:B--2---:R-:W-:Y:S01]  /*c280*/  CS2R R32, SRZ ;  /* 0x0000000000207805 */ /* 0x004fe2000001ff00 */
[----:B------:R-:W-:-:S05]  /*c290*/  IMAD.MOV.U32 R2, RZ, RZ, R63 ;  /* 0x000000ffff027224 */ /* 0x000fca00078e003f */
[----:B------:R-:W-:Y:S02]  /*c2a0*/  PRMT R102, R2, 0x5410, R3 ;  /* 0x0000541002667816 */ /* 0x000fe40000000003 */
[----:B------:R-:W2:Y:S04]  /*c2b0*/  SHFL.IDX PT, R3, R26, 0x3, 0x181f ;  /* 0x00781f001a037f89 */ /* 0x000ea800000e0000 */
[----:B------:R4:W1:Y:S02]  /*c2c0*/  SHFL.IDX PT, R2, R27, 0x3, 0x181f ;  /* 0x00781f001b027f89 */ /* 0x00086400000e0000 */
        /* <DEDUP_REMOVED lines=46> */
.L_x_6272:
[----:B-123--:R-:W-:Y:S05]  /*c5b0*/  BSYNC B0 ;  /* 0x0000000000007941 */ /* 0x00efea0003800000 */
.L_x_6271:
[----:B------:R-:W2:Y:S01]  /*c5c0*/  LDL R4, [R1+0x4] ;  /* 0x0000040001047983 */ /* 0x000ea20000100800 */
        /* <DEDUP_REMOVED lines=28> */
[----:B------:R-:W-:Y:S01]  /*c790*/  PRMT R104, R2, 0x7610, R104 ;  /* 0x0000761002687816 */ /* 0x000fe20000000068 */
[----:B------:R-:W-:Y:S01]  /*c7a0*/  BAR.SYNC.DEFER_BLOCKING 0x0 ;  /* 0x0000000000007b1d */ /* 0x000fe20000010000 */
[----:B--2---:R-:W-:-:S05]  /*c7b0*/  IMAD.IADD R3, R68, 0x1, -R4 ;  /* 0x0000000144037824 */ /* 0x004fca00078e0a04 */
[----:B------:R-:W-:-:S04]  /*c7c0*/  IMNMX R68, R3, 0x80, PT ;  /* 0x0000008003447817 */ /* 0x000fc80003800200 */
[----:B------:R-:W-:-:S13]  /*c7d0*/  ISETP.GE.AND P0, PT, R143, R68, PT ;  /* 0x000000448f00720c */ /* 0x000fda0003f06270 */
[----:B------:R-:W-:Y:S05]  /*c7e0*/  @P0 BRA `(.L_x_6274) ;  /* 0x00000c6000000947 */ /* 0x000fea0003800000 */
[----:B------:R-:W-:Y:S01]  /*c7f0*/  ISETP.GE.AND P0, PT, R144, c[0x0][0x27c], PT ;  /* 0x00009f0090007a0c */ /* 0x000fe20003f06270 */
[----:B------:R-:W-:-:S12]  /*c800*/  BSSY B0, `(.L_x_6275) ;  /* 0x0000030000007945 */ /* 0x000fd80003800000 */
[----:B------:R-:W-:Y:S05]  /*c810*/  @P0 BRA `(.L_x_6276) ;  /* 0x000002e000000947 */ /* 0x000fea0003800000 */
[----:B------:R-:W1:Y:S01]  /*c820*/  LDS.128 R12, [R216+0x10080] ;  /* 0x01008000d80c7984 */ /* 0x000e620000000c00 */
[----:B------:R-:W-:Y:S02]  /*c830*/  SHF.R.U32.HI R4, RZ, 0x10, R25 ;  /* 0x00000010ff047819 */ /* 0x000fe40000011619 */
[--C-:B------:R-:W-:Y:S02]  /*c840*/  SHF.R.U32.HI R3, RZ, 0x10, R23.reuse ;  /* 0x00000010ff037819 */ /* 0x100fe40000011617 */
[----:B------:R-:W-:Y:S02]  /*c850*/  SHF.R.U64 R2, R22, 0x10, R23 ;  /* 0x0000001016027819 */ /* 0x000fe40000001217 */
[----:B------:R-:W-:Y:S02]  /*c860*/  PRMT R4, R17, 0x5410, R4 ;  /* 0x0000541011047816 */ /* 0x000fe40000000004 */
[C---:B------:R-:W-:Y:S02]  /*c870*/  PRMT R5, R69.reuse, 0x5410, R3 ;  /* 0x0000541045057816 */ /* 0x040fe40000000003 */
[----:B------:R-:W-:Y:S01]  /*c880*/  PRMT R9, R69, 0x5432, R2 ;  /* 0x0000543245097816 */ /* 0x000fe20000000002 */
[----:B------:R-:W-:Y:S01]  /*c890*/  IMAD.U32 R16, R4, 0x10000, RZ ;  /* 0x0001000004107824 */ /* 0x000fe200078e00ff */
[----:B------:R-:W-:-:S04]  /*c8a0*/  SHF.R.U64 R6, R24, 0x10, R25 ;  /* 0x0000001018067819 */ /* 0x000fc80000001219 */
[----:B------:R-:W-:Y:S02]  /*c8b0*/  PRMT R6, R17, 0x5432, R6 ;  /* 0x0000543211067816 */ /* 0x000fe40000000006 */
[C---:B-1----:R-:W-:Y:S01]  /*c8c0*/  LOP3.LUT R2, R14.reuse, 0xffff0000, RZ, 0xc0, !PT ;  /* 0xffff00000e027812 */ /* 0x042fe200078ec0ff */
[----:B------:R-:W-:Y:S01]  /*c8d0*/  IMAD.U32 R3, R14, 0x10000, RZ ;  /* 0x000100000e037824 */ /* 0x000fe200078e00ff */
[C---:B------:R-:W-:Y:S02]  /*c8e0*/  SHF.L.U32 R14, R5.reuse, 0x10, RZ ;  /* 0x00000010050e7819 */ /* 0x040fe400000006ff */
[----:B------:R-:W-:Y:S01]  /*c8f0*/  LOP3.LUT R5, R5, 0xffff0000, RZ, 0xc0, !PT ;  /* 0xffff000005057812 */ /* 0x000fe200078ec0ff */
[C---:B------:R-:W-:Y:S02]  /*c900*/  FMUL.FTZ R10, R2.reuse, R16 ;  /* 0x00000010020a7220 */ /* 0x040fe40000410000 */
[-C--:B------:R-:W-:Y:S02]  /*c910*/  FMUL.FTZ R2, R2, R14.reuse ;  /* 0x0000000e02027220 */ /* 0x080fe40000410000 */
[C---:B------:R-:W-:Y:S01]  /*c920*/  FFMA.FTZ R11, R3.reuse, R14, -R10 ;  /* 0x0000000e030b7223 */ /* 0x040fe2000001080a */
[----:B------:R-:W-:Y:S01]  /*c930*/  LOP3.LUT R14, R4, 0xffff0000, RZ, 0xc0, !PT ;  /* 0xffff0000040e7812 */ /* 0x000fe200078ec0ff */
[----:B------:R-:W-:Y:S01]  /*c940*/  FFMA.FTZ R10, R3, R16, R2 ;  /* 0x00000010030a7223 */ /* 0x000fe20000010002 */
[C---:B------:R-:W-:Y:S01]  /*c950*/  LOP3.LUT R2, R15.reuse, 0xffff0000, RZ, 0xc0, !PT ;  /* 0xffff00000f027812 */ /* 0x040fe200078ec0ff */
[----:B------:R-:W-:-:S04]  /*c960*/  IMAD.U32 R3, R15, 0x10000, RZ ;  /* 0x000100000f037824 */ /* 0x000fc800078e00ff */
[CC--:B------:R-:W-:Y:S02]  /*c970*/  FMUL.FTZ R4, R2.reuse, R14.reuse ;  /* 0x0000000e02047220 */ /* 0x0c0fe40000410000 */
[-C--:B------:R-:W-:Y:S02]  /*c980*/  FMUL.FTZ R2, R2, R5.reuse ;  /* 0x0000000502027220 */ /* 0x080fe40000410000 */
[C---:B------:R-:W-:Y:S02]  /*c990*/  FFMA.FTZ R4, R3.reuse, R5, -R4 ;  /* 0x0000000503047223 */ /* 0x040fe40000010804 */
[----:B------:R-:W-:Y:S01]  /*c9a0*/  FFMA.FTZ R3, R3, R14, R2 ;  /* 0x0000000e03037223 */ /* 0x000fe20000010002 */
[----:B------:R-:W-:Y:S01]  /*c9b0*/  F2FP.BF16.PACK_AB R14, R10, R11 ;  /* 0x0000000b0a0e723e */ /* 0x000fe200000010ff */
[----:B------:R-:W-:Y:S01]  /*c9c0*/  IMAD.U32 R11, R6, 0x10000, RZ ;  /* 0x00010000060b7824 */ /* 0x000fe200078e00ff */
[----:B------:R-:W-:Y:S01]  /*c9d0*/  LOP3.LUT R2, R12, 0xffff0000, RZ, 0xc0, !PT ;  /* 0xffff00000c027812 */ /* 0x000fe200078ec0ff */
[----:B------:R-:W-:Y:S01]  /*c9e0*/  IMAD.U32 R5, R9, 0x10000, RZ ;  /* 0x0001000009057824 */ /* 0x000fe200078e00ff */
[----:B------:R-:W-:-:S02]  /*c9f0*/  F2FP.BF16.PACK_AB R15, R3, R4 ;  /* 0x00000004030f723e */ /* 0x000fc400000010ff */
[----:B------:R-:W-:Y:S01]  /*ca00*/  SHF.L.U32 R3, R12, 0x10, RZ ;  /* 0x000000100c037819 */ /* 0x000fe200000006ff */
[----:B------:R-:W-:Y:S01]  /*ca10*/  FMUL.FTZ R4, R2, R11 ;  /* 0x0000000b02047220 */ /* 0x000fe20000410000 */
[----:B------:R-:W-:Y:S01]  /*ca20*/  LOP3.LUT R6, R6, 0xffff0000, RZ, 0xc0, !PT ;  /* 0xffff000006067812 */ /* 0x000fe200078ec0ff */
[-C--:B------:R-:W-:Y:S01]  /*ca30*/  FMUL.FTZ R2, R2, R5.reuse ;  /* 0x0000000502027220 */ /* 0x080fe20000410000 */
[----:B------:R-:W-:Y:S01]  /*ca40*/  LOP3.LUT R9, R9, 0xffff0000, RZ, 0xc0, !PT ;  /* 0xffff000009097812 */ /* 0x000fe200078ec0ff */
        /* <DEDUP_REMOVED lines=11> */
.L_x_6276:
[----:B------:R-:W-:Y:S05]  /*cb00*/  BSYNC B0 ;  /* 0x0000000000007941 */ /* 0x000fea0003800000 */
.L_x_6275:
[----:B------:R-:W-:Y:S01]  /*cb10*/  ISETP.GE.AND P0, PT, R148, c[0x0][0x27c], PT ;  /* 0x00009f0094007a0c */ /* 0x000fe20003f06270 */
[----:B------:R-:W-:-:S12]  /*cb20*/  BSSY B0, `(.L_x_6277) ;  /* 0x0000030000007945 */ /* 0x000fd80003800000 */
[----:B------:R-:W-:Y:S05]  /*cb30*/  @P0 BRA `(.L_x_6278) ;  /* 0x000002e000000947 */ /* 0x000fea0003800000 */
[----:B-1----:R-:W1:Y:S01]  /*cb40*/  LDS.128 R12, [R216+0x14080] ;  /* 0x01408000d80c7984 */ /* 0x002e620000000c00 */
        /* <DEDUP_REMOVED lines=45> */
.L_x_6278:
[----:B------:R-:W-:Y:S05]  /*ce20*/  BSYNC B0 ;  /* 0x0000000000007941 */ /* 0x000fea0003800000 */
.L_x_6277:
        /* <DEDUP_REMOVED lines=49> */
.L_x_6280:
[----:B------:R-:W-:Y:S05]  /*d140*/  BSYNC B0 ;  /* 0x0000000000007941 */ /* 0x000fea0003800000 */
.L_x_6279:
[----:B------:R-:W-:-:S13]  /*d150*/  ISETP.GE.AND P0, PT, R147, c[0x0][0x27c], PT ;  /* 0x00009f0093007a0c */ /* 0x000fda0003f06270 */
[----:B------:R-:W-:Y:S05]  /*d160*/  @P0 BRA `(.L_x_6274) ;  /* 0x000002e000000947 */ /* 0x000fea0003800000 */
[----:B-1----:R-:W1:Y:S01]  /*d170*/  LDS.128 R12, [R216+0x1c080] ;  /* 0x01c08000d80c7984 */ /* 0x002e620000000c00 */
[----:B------:R-:W-:Y:S02]  /*d180*/  SHF.R.U64 R2, R34, 0x10, R35 ;  /* 0x0000001022027819 */ /* 0x000fe40000001223 */
[----:B------:R-:W-:Y:S02]  /*d190*/  SHF.R.U32.HI R4, RZ, 0x10, R37 ;  /* 0x00000010ff047819 */ /* 0x000fe40000011625 */
[----:B------:R-:W-:Y:S02]  /*d1a0*/  SHF.R.U32.HI R3, RZ, 0x10, R35 ;  /* 0x00000010ff037819 */ /* 0x000fe40000011623 */
[----:B------:R-:W-:Y:S02]  /*d1b0*/  PRMT R9, R90, 0x5432, R2 ;  /* 0x000054325a097816 */ /* 0x000fe40000000002 */
[----:B------:R-:W-:Y:S02]  /*d1c0*/  PRMT R2, R88, 0x5432, R4 ;  /* 0x0000543258027816 */ /* 0x000fe40000000004 */
[----:B------:R-:W-:-:S02]  /*d1d0*/  PRMT R3, R90, 0x5410, R3 ;  /* 0x000054105a037816 */ /* 0x000fc40000000003 */
[----:B------:R-:W-:Y:S01]  /*d1e0*/  SHF.R.U64 R6, R36, 0x10, R37 ;  /* 0x0000001024067819 */ /* 0x000fe20000001225 */
[----:B------:R-:W-:Y:S01]  /*d1f0*/  IMAD.U32 R17, R2, 0x10000, RZ ;  /* 0x0001000002117824 */ /* 0x000fe200078e00ff */
[----:B------:R-:W-:Y:S02]  /*d200*/  SHF.L.U32 R11, R3, 0x10, RZ ;  /* 0x00000010030b7819 */ /* 0x000fe400000006ff */
[----:B------:R-:W-:Y:S02]  /*d210*/  PRMT R6, R89, 0x5410, R6 ;  /* 0x0000541059067816 */ /* 0x000fe40000000006 */
[C---:B-1----:R-:W-:Y:S01]  /*d220*/  LOP3.LUT R4, R14.reuse, 0xffff0000, RZ, 0xc0, !PT ;  /* 0xffff00000e047812 */ /* 0x042fe200078ec0ff */
[----:B------:R-:W-:-:S04]  /*d230*/  IMAD.U32 R5, R14, 0x10000, RZ ;  /* 0x000100000e057824 */ /* 0x000fc800078e00ff */
        /* <DEDUP_REMOVED lines=19> */
[----:B------:R-:W-:Y:S01]  /*d370*/  FMUL.FTZ R4, R2, R17 ;  /* 0x0000001102047220 */ /* 0x000fe20000410000 */
        /* <DEDUP_REMOVED lines=13> */
.L_x_6274:
[----:B------:R-:W-:Y:S05]  /*d450*/  BSYNC B1 ;  /* 0x0000000000017941 */ /* 0x000fea0003800000 */
.L_x_6273:
        /* <DEDUP_REMOVED lines=11> */
[----:B------:R-:W-:-:S03]  /*d510*/  PRMT R3, R89, 0x5432, R3 ;  /* 0x0000543259037816 */ /* 0x000fc60000000003 */
[----:B------:R-:W-:Y:S01]  /*d520*/  IMAD.U32 R11, R2, 0x10000, RZ ;  /* 0x00010000020b7824 */ /* 0x000fe200078e00ff */
[C---:B------:R-:W-:Y:S01]  /*d530*/  LOP3.LUT R10, R3.reuse, 0xffff0000, RZ, 0xc0, !PT ;  /* 0xffff0000030a7812 */ /* 0x040fe200078ec0ff */
[----:B------:R-:W-:Y:S01]  /*d540*/  IMAD.U32 R9, R3, 0x10000, RZ ;  /* 0x0001000003097824 */ /* 0x000fe200078e00ff */
[C---:B-1----:R-:W-:Y:S02]  /*d550*/  LOP3.LUT R4, R14.reuse, 0xffff0000, RZ, 0xc0, !PT ;  /* 0xffff00000e047812 */ /* 0x042fe400078ec0ff */
[----:B------:R-:W-:Y:S02]  /*d560*/  SHF.L.U32 R5, R14, 0x10, RZ ;  /* 0x000000100e057819 */ /* 0x000fe400000006ff */
[----:B------:R-:W-:Y:S01]  /*d570*/  LOP3.LUT R3, R15, 0xffff0000, RZ, 0xc0, !PT ;  /* 0xffff00000f037812 */ /* 0x000fe200078ec0ff */
[C---:B------:R-:W-:Y:S02]  /*d580*/  FMUL.FTZ R6, R4.reuse, R11 ;  /* 0x0000000b04067220 */ /* 0x040fe40000410000 */
[----:B------:R-:W-:-:S02]  /*d590*/  FMUL.FTZ R4, R4, R9 ;  /* 0x0000000904047220 */ /* 0x000fc40000410000 */
[C---:B------:R-:W-:Y:S01]  /*d5a0*/  FFMA.FTZ R14, R5.reuse, R9, -R6 ;  /* 0x00000009050e7223 */ /* 0x040fe20000010806 */
[----:B------:R-:W-:Y:S01]  /*d5b0*/  LOP3.LUT R9, R2, 0xffff0000, RZ, 0xc0, !PT ;  /* 0xffff000002097812 */ /* 0x000fe200078ec0ff */
[----:B------:R-:W-:Y:S01]  /*d5c0*/  FFMA.FTZ R11, R5, R11, R4 ;  /* 0x0000000b050b7223 */ /* 0x000fe20000010004 */
[----:B------:R-:W-:Y:S01]  /*d5d0*/  SHF.R.U64 R6, R40, 0x10, R41 ;  /* 0x0000001028067819 */ /* 0x000fe20000001229 */
[----:B------:R-:W-:Y:S01]  /*d5e0*/  IMAD.U32 R2, R15, 0x10000, RZ ;  /* 0x000100000f027824 */ /* 0x000fe200078e00ff */
[----:B------:R-:W-:Y:S01]  /*d5f0*/  SHF.R.U64 R5, R38, 0x10, R39 ;  /* 0x0000001026057819 */ /* 0x000fe20000001227 */
[-C--:B------:R-:W-:Y:S01]  /*d600*/  FMUL.FTZ R4, R3, R9.reuse ;  /* 0x0000000903047220 */ /* 0x080fe20000410000 */
[----:B------:R-:W-:Y:S01]  /*d610*/  F2FP.BF16.PACK_AB R14, R11, R14 ;  /* 0x0000000e0b0e723e */ /* 0x000fe200000010ff */
[-C--:B------:R-:W-:Y:S02]  /*d620*/  FMUL.FTZ R3, R3, R10.reuse ;  /* 0x0000000a03037220 */ /* 0x080fe40000410000 */
[----:B------:R-:W-:Y:S01]  /*d630*/  FFMA.FTZ R10, R2, R10, -R4 ;  /* 0x0000000a020a7223 */ /* 0x000fe20000010804 */
[----:B------:R-:W-:Y:S01]  /*d640*/  LOP3.LUT R4, R12, 0xffff0000, RZ, 0xc0, !PT ;  /* 0xffff00000c047812 */ /* 0x000fe200078ec0ff */
[----:B------:R-:W-:Y:S01]  /*d650*/  FFMA.FTZ R9, R2, R9, R3 ;  /* 0x0000000902097223 */ /* 0x000fe20000010003 */
[----:B------:R-:W-:-:S02]  /*d660*/  PRMT R2, R91, 0x5410, R6 ;  /* 0x000054105b027816 */ /* 0x000fc40000000006 */
[----:B------:R-:W-:Y:S01]  /*d670*/  PRMT R3, R91, 0x5432, R5 ;  /* 0x000054325b037816 */ /* 0x000fe20000000005 */
[----:B------:R-:W-:Y:S01]  /*d680*/  IMAD.U32 R5, R12, 0x10000, RZ ;  /* 0x000100000c057824 */ /* 0x000fe200078e00ff */
[C---:B------:R-:W-:Y:S01]  /*d690*/  LOP3.LUT R12, R2.reuse, 0xffff0000, RZ, 0xc0, !PT ;  /* 0xffff0000020c7812 */ /* 0x040fe200078ec0ff */
[----:B------:R-:W-:Y:S01]  /*d6a0*/  IMAD.U32 R16, R2, 0x10000, RZ ;  /* 0x0001000002107824 */ /* 0x000fe200078e00ff */
[----:B------:R-:W-:Y:S02]  /*d6b0*/  SHF.L.U32 R15, R3, 0x10, RZ ;  /* 0x00000010030f7819 */ /* 0x000fe400000006ff */
[----:B------:R-:W-:Y:S01]  /*d6c0*/  SHF.L.U32 R2, R13, 0x10, RZ ;  /* 0x000000100d027819 */ /* 0x000fe200000006ff */
[CC--:B------:R-:W-:Y:S02]  /*d6d0*/  FMUL.FTZ R6, R4.reuse, R16.reuse ;  /* 0x0000001004067220 */ /* 0x0c0fe40000410000 */
[-C--:B------:R-:W-:Y:S02]  /*d6e0*/  FMUL.FTZ R4, R4, R15.reuse ;  /* 0x0000000f04047220 */ /* 0x080fe40000410000 */
[----:B------:R-:W-:Y:S01]  /*d6f0*/  FFMA.FTZ R6, R5, R15, -R6 ;  /* 0x0000000f05067223 */ /* 0x000fe20000010806 */
[----:B------:R-:W-:Y:S01]  /*d700*/  LOP3.LUT R15, R3, 0xffff0000, RZ, 0xc0, !PT ;  /* 0xffff0000030f7812 */ /* 0x000fe200078ec0ff */
[----:B------:R-:W-:Y:S01]  /*d710*/  FFMA.FTZ R5, R5, R16, R4 ;  /* 0x0000001005057223 */ /* 0x000fe20000010004 */
[----:B------:R-:W-:-:S05]  /*d720*/  LOP3.LUT R3, R13, 0xffff0000, RZ, 0xc0, !PT ;  /* 0xffff00000d037812 */ /* 0x000fca00078ec0ff */
[C---:B------:R-:W-:Y:S02]  /*d730*/  FMUL.FTZ R4, R3.reuse, R12 ;  /* 0x0000000c03047220 */ /* 0x040fe40000410000 */
[-C--:B------:R-:W-:Y:S02]  /*d740*/  FMUL.FTZ R3, R3, R15.reuse ;  /* 0x0000000f03037220 */ /* 0x080fe40000410000 */
[C---:B------:R-:W-:Y:S01]  /*d750*/  FFMA.FTZ R4, R2.reuse, R15, -R4 ;  /* 0x0000000f02047223 */ /* 0x040fe20000010804 */
[----:B------:R-:W-:Y:S01]  /*d760*/  F2FP.BF16.PACK_AB R15, R9, R10 ;  /* 0x0000000a090f723e */ /* 0x000fe200000010ff */
[----:B------:R-:W-:Y:S01]  /*d770*/  FFMA.FTZ R3, R2, R12, R3 ;  /* 0x0000000c02037223 */ /* 0x000fe20000010003 */
[----:B------:R-:W-:-:S04]  /*d780*/  F2FP.BF16.PACK_AB R12, R5, R6 ;  /* 0x00000006050c723e */ /* 0x000fc800000010ff */
[----:B------:R-:W-:-:S05]  /*d790*/  F2FP.BF16.PACK_AB R13, R3, R4 ;  /* 0x00000004030d723e */ /* 0x000fca00000010ff */
[----:B------:R1:W-:Y:S02]  /*d7a0*/  STS.128 [R216+0x11080], R12 ;  /* 0x0110800cd8007388 */ /* 0x0003e40000000c00 */
.L_x_6284:
[----:B------:R-:W-:Y:S05]  /*d7b0*/  BSYNC B0 ;  /* 0x0000000000007941 */ /* 0x000fea0003800000 */
.L_x_6283:
[----:B------:R-:W-:Y:S01]  /*d7c0*/  ISETP.GE.AND P0, PT, R148, c[0x0][0x27c], PT ;  /* 0x00009f0094007a0c */ /* 0x000fe20003f06270 */
[----:B------:R-:W-:-:S12]  /*d7d0*/  BSSY B0, `(.L_x_6285) ;  /* 0x0000030000007945 */ /* 0x000fd80003800000 */
[----:B------:R-:W-:Y:S05]  /*d7e0*/  @P0 BRA `(.L_x_6286) ;  /* 0x000002e000000947 */ /* 0x000fea0003800000 */
[----:B-1----:R-:W1:Y:S01]  /*d7f0*/  LDS.128 R12, [R216+0x15080] ;  /* 0x01508000d80c7984 */ /* 0x002e620000000c00 */
[----:B------:R-:W-:Y:S02]  /*d800*/  SHF.R.U32.HI R2, RZ, 0x10, R45 ;  /* 0x00000010ff027819 */ /* 0x000fe4000001162d */
[----:B------:R-:W-:Y:S02]  /*d810*/  SHF.R.U32.HI R3, RZ, 0x10, R43 ;  /* 0x00000010ff037819 */ /* 0x000fe4000001162b */
[C---:B------:R-:W-:Y:S02]  /*d820*/  PRMT R2, R92.reuse, 0x5410, R2 ;  /* 0x000054105c027816 */ /* 0x040fe40000000002 */
        /* <DEDUP_REMOVED lines=42> */
.L_x_6286:
[----:B------:R-:W-:Y:S05]  /*dad0*/  BSYNC B0 ;  /* 0x0000000000007941 */ /* 0x000fea0003800000 */
.L_x_6285:
        /* <DEDUP_REMOVED lines=11> */
[----:B------:R-:W-:Y:S01]  /*db90*/  IMAD.U32 R16, R2, 0x10000, RZ ;  /* 0x0001000002107824 */ /* 0x000fe200078e00ff */
[----:B------:R-:W-:Y:S02]  /*dba0*/  SHF.L.U32 R17, R6, 0x10, RZ ;  /* 0x0000001006117819 */ /* 0x000fe400000006ff */
[----:B------:R-:W-:Y:S02]  /*dbb0*/  PRMT R10, R94, 0x5432, R4 ;  /* 0x000054325e0a7816 */ /* 0x000fe40000000004 */
[----:B------:R-:W-:-:S03]  /*dbc0*/  LOP3.LUT R18, R2, 0xffff0000, RZ, 0xc0, !PT ;  /* 0xffff000002127812 */ /* 0x000fc600078ec0ff */
[C---:B------:R-:W-:Y:S01]  /*dbd0*/  IMAD.U32 R19, R10.reuse, 0x10000, RZ ;  /* 0x000100000a137824 */ /* 0x040fe200078e00ff */
[----:B------:R-:W-:Y:S02]  /*dbe0*/  LOP3.LUT R10, R10, 0xffff0000, RZ, 0xc0, !PT ;  /* 0xffff00000a0a7812 */ /* 0x000fe400078ec0ff */
[C---:B-1----:R-:W-:Y:S01]  /*dbf0*/  LOP3.LUT R3, R14.reuse, 0xffff0000, RZ, 0xc0, !PT ;  /* 0xffff00000e037812 */ /* 0x042fe200078ec0ff */
[----:B------:R-:W-:Y:S01]  /*dc00*/  IMAD.U32 R4, R14, 0x10000, RZ ;  /* 0x000100000e047824 */ /* 0x000fe200078e00ff */
[C---:B------:R-:W-:Y:S01]  /*dc10*/  LOP3.LUT R9, R15.reuse, 0xffff0000, RZ, 0xc0, !PT ;  /* 0xffff00000f097812 */ /* 0x040fe200078ec0ff */
[----:B------:R-:W-:Y:S01]  /*dc20*/  IMAD.U32 R14, R15, 0x10000, RZ ;  /* 0x000100000f0e7824 */ /* 0x000fe200078e00ff */
[----:B------:R-:W-:Y:S01]  /*dc30*/  LOP3.LUT R15, R6, 0xffff0000, RZ, 0xc0, !PT ;  /* 0xffff0000060f7812 */ /* 0x000fe200078ec0ff */
[----:B------:R-:W-:Y:S01]  /*dc40*/  FMUL.FTZ R5, R3, R16 ;  /* 0x0000001003057220 */ /* 0x000fe20000410000 */
[----:B------:R-:W-:Y:S01]  /*dc50*/  LOP3.LUT R2, R13, 0xffff0000, RZ, 0xc0, !PT ;  /* 0xffff00000d027812 */ /* 0x000fe200078ec0ff */
[----:B------:R-:W-:-:S02]  /*dc60*/  FMUL.FTZ R3, R3, R17 ;  /* 0x0000001103037220 */ /* 0x000fc40000410000 */
[C---:B------:R-:W-:Y:S02]  /*dc70*/  FFMA.FTZ R17, R4.reuse, R17, -R5 ;  /* 0x0000001104117223 */ /* 0x040fe40000010805 */
[----:B------:R-:W-:Y:S01]  /*dc80*/  FFMA.FTZ R16, R4, R16, R3 ;  /* 0x0000001004107223 */ /* 0x000fe20000010003 */
[C---:B------:R-:W-:Y:S01]  /*dc90*/  LOP3.LUT R4, R12.reuse, 0xffff0000, RZ, 0xc0, !PT ;  /* 0xffff00000c047812 */ /* 0x040fe200078ec0ff */
[----:B------:R-:W-:Y:S01]  /*dca0*/  IMAD.U32 R5, R12, 0x10000, RZ ;  /* 0x000100000c057824 */ /* 0x000fe200078e00ff */
[----:B------:R-:W-:Y:S01]  /*dcb0*/  SHF.L.U32 R3, R13, 0x10, RZ ;  /* 0x000000100d037819 */ /* 0x000fe200000006ff */
[----:B------:R-:W-:Y:S01]  /*dcc0*/  FMUL.FTZ R12, R9, R18 ;  /* 0x00000012090c7220 */ /* 0x000fe20000410000 */
[----:B------:R-:W-:Y:S01]  /*dcd0*/  SHF.L.U32 R13, R11, 0x10, RZ ;  /* 0x000000100b0d7819 */ /* 0x000fe200000006ff */
[-C--:B------:R-:W-:Y:S01]  /*dce0*/  FMUL.FTZ R6, R9, R15.reuse ;  /* 0x0000000f09067220 */ /* 0x080fe20000410000 */
[----:B------:R-:W-:Y:S01]  /*dcf0*/  LOP3.LUT R11, R11, 0xffff0000, RZ, 0xc0, !PT ;  /* 0xffff00000b0b7812 */ /* 0x000fe200078ec0ff */
[----:B------:R-:W-:-:S02]  /*dd00*/  FFMA.FTZ R12, R14, R15, -R12 ;  /* 0x0000000f0e0c7223 */ /* 0x000fc4000001080c */
[----:B------:R-:W-:Y:S01]  /*dd10*/  FFMA.FTZ R15, R14, R18, R6 ;  /* 0x000000120e0f7223 */ /* 0x000fe20000010006 */
[----:B------:R-:W-:Y:S01]  /*dd20*/  F2FP.BF16.PACK_AB R14, R16, R17 ;  /* 0x00000011100e723e */ /* 0x000fe200000010ff */
[C---:B------:R-:W-:Y:S02]  /*dd30*/  FMUL.FTZ R9, R4.reuse, R19 ;  /* 0x0000001304097220 */ /* 0x040fe40000410000 */
[----:B------:R-:W-:Y:S01]  /*dd40*/  FMUL.FTZ R6, R4, R13 ;  /* 0x0000000d04067220 */ /* 0x000fe20000410000 */
[----:B------:R-:W-:Y:S01]  /*dd50*/  F2FP.BF16.PACK_AB R15, R15, R12 ;  /* 0x0000000c0f0f723e */ /* 0x000fe200000010ff */
[C---:B------:R-:W-:Y:S02]  /*dd60*/  FMUL.FTZ R4, R2.reuse, R10 ;  /* 0x0000000a02047220 */ /* 0x040fe40000410000 */
[----:B------:R-:W-:Y:S02]  /*dd70*/  FMUL.FTZ R2, R2, R11 ;  /* 0x0000000b02027220 */ /* 0x000fe40000410000 */
[----:B------:R-:W-:-:S02]  /*dd80*/  FFMA.FTZ R9, R5, R13, -R9 ;  /* 0x0000000d05097223 */ /* 0x000fc40000010809 */
[----:B------:R-:W-:Y:S02]  /*dd90*/  FFMA.FTZ R6, R5, R19, R6 ;  /* 0x0000001305067223 */ /* 0x000fe40000010006 */
[C---:B------:R-:W-:Y:S02]  /*dda0*/  FFMA.FTZ R4, R3.reuse, R11, -R4 ;  /* 0x0000000b03047223 */ /* 0x040fe40000010804 */
[----:B------:R-:W-:Y:S01]  /*ddb0*/  FFMA.FTZ R2, R3, R10, R2 ;  /* 0x0000000a03027223 */ /* 0x000fe20000010002 */
[----:B------:R-:W-:-:S04]  /*ddc0*/  F2FP.BF16.PACK_AB R12, R6, R9 ;  /* 0x00000009060c723e */ /* 0x000fc800000010ff */
[----:B------:R-:W-:-:S05]  /*ddd0*/  F2FP.BF16.PACK_AB R13, R2, R4 ;  /* 0x00000004020d723e */ /* 0x000fca00000010ff */
[----:B------:R1:W-:Y:S02]  /*dde0*/  STS.128 [R216+0x19080], R12 ;  /* 0x0190800cd8007388 */ /* 0x0003e40000000c00 */
.L_x_6288:
[----:B------:R-:W-:Y:S05]  /*ddf0*/  BSYNC B0 ;  /* 0x0000000000007941 */ /* 0x000fea0003800000 */
.L_x_6287:
        /* <DEDUP_REMOVED lines=9> */
[C---:B------:R-:W-:Y:S01]  /*de90*/  LOP3.LUT R20, R2.reuse, 0xffff0000, RZ, 0xc0, !PT ;  /* 0xffff000002147812 */ /* 0x040fe200078ec0ff */
[----:B------:R-:W-:Y:S01]  /*dea0*/  IMAD.U32 R18, R2, 0x10000, RZ ;  /* 0x0001000002127824 */ /* 0x000fe200078e00ff */
[----:B------:R-:W-:Y:S02]  /*deb0*/  SHF.R.U64 R4, R50, 0x10, R51 ;  /* 0x0000001032047819 */ /* 0x000fe40000001233 */
[----:B------:R-:W-:Y:S02]  /*dec0*/  LOP3.LUT R19, R9, 0xffff0000, RZ, 0xc0, !PT ;  /* 0xffff000009137812 */ /* 0x000fe400078ec0ff */
[----:B------:R-:W-:Y:S01]  /*ded0*/  PRMT R11, R97, 0x5432, R4 ;  /* 0x00005432610b7816 */ /* 0x000fe20000000004 */
[C---:B-1----:R-:W-:Y:S01]  /*dee0*/  IMAD.U32 R17, R14.reuse, 0x10000, RZ ;  /* 0x000100000e117824 */ /* 0x042fe200078e00ff */
[----:B------:R-:W-:Y:S01]  /*def0*/  LOP3.LUT R10, R14, 0xffff0000, RZ, 0xc0, !PT ;  /* 0xffff00000e0a7812 */ /* 0x000fe200078ec0ff */
[C---:B------:R-:W-:Y:S01]  /*df00*/  IMAD.U32 R14, R15.reuse, 0x10000, RZ ;  /* 0x000100000f0e7824 */ /* 0x040fe200078e00ff */
[----:B------:R-:W-:Y:S01]  /*df10*/  LOP3.LUT R3, R15, 0xffff0000, RZ, 0xc0, !PT ;  /* 0xffff00000f037812 */ /* 0x000fe200078ec0ff */
[----:B------:R-:W-:Y:S01]  /*df20*/  IMAD.U32 R15, R9, 0x10000, RZ ;  /* 0x00010000090f7824 */ /* 0x000fe200078e00ff */
[----:B------:R-:W-:-:S02]  /*df30*/  SHF.L.U32 R6, R12, 0x10, RZ ;  /* 0x000000100c067819 */ /* 0x000fc400000006ff */
[----:B------:R-:W-:Y:S01]  /*df40*/  LOP3.LUT R5, R12, 0xffff0000, RZ, 0xc0, !PT ;  /* 0xffff00000c057812 */ /* 0x000fe200078ec0ff */
[C---:B------:R-:W-:Y:S01]  /*df50*/  FMUL.FTZ R12, R10.reuse, R18 ;  /* 0x000000120a0c7220 */ /* 0x040fe20000410000 */
[C---:B------:R-:W-:Y:S01]  /*df60*/  SHF.L.U32 R4, R13.reuse, 0x10, RZ ;  /* 0x000000100d047819 */ /* 0x040fe200000006ff */
[-C--:B------:R-:W-:Y:S01]  /*df70*/  FMUL.FTZ R10, R10, R15.reuse ;  /* 0x0000000f0a0a7220 */ /* 0x080fe20000410000 */
[----:B------:R-:W-:Y:S01]  /*df80*/  LOP3.LUT R2, R13, 0xffff0000, RZ, 0xc0, !PT ;  /* 0xffff00000d027812 */ /* 0x000fe200078ec0ff */
[----:B------:R-:W-:Y:S02]  /*df90*/  FMUL.FTZ R9, R3, R20 ;  /* 0x0000001403097220 */ /* 0x000fe40000410000 */
[C---:B------:R-:W-:Y:S02]  /*dfa0*/  FFMA.FTZ R13, R17.reuse, R15, -R12 ;  /* 0x0000000f110d7223 */ /* 0x040fe4000001080c */
[----:B------:R-:W-:Y:S01]  /*dfb0*/  FFMA.FTZ R12, R17, R18, R10 ;  /* 0x00000012110c7223 */ /* 0x000fe2000001000a */
[----:B------:R-:W-:Y:S01]  /*dfc0*/  SHF.L.U32 R17, R16, 0x10, RZ ;  /* 0x0000001010117819 */ /* 0x000fe200000006ff */
[----:B------:R-:W-:-:S02]  /*dfd0*/  FMUL.FTZ R3, R3, R19 ;  /* 0x0000001303037220 */ /* 0x000fc40000410000 */
[----:B------:R-:W-:Y:S01]  /*dfe0*/  FFMA.FTZ R15, R14, R19, -R9 ;  /* 0x000000130e0f7223 */ /* 0x000fe20000010809 */
[C---:B------:R-:W-:Y:S01]  /*dff0*/  LOP3.LUT R19, R11.reuse, 0xffff0000, RZ, 0xc0, !PT ;  /* 0xffff00000b137812 */ /* 0x040fe200078ec0ff */
[----:B------:R-:W-:Y:S01]  /*e000*/  IMAD.U32 R18, R11, 0x10000, RZ ;  /* 0x000100000b127824 */ /* 0x000fe200078e00ff */
[----:B------:R-:W-:Y:S01]  /*e010*/  LOP3.LUT R11, R16, 0xffff0000, RZ, 0xc0, !PT ;  /* 0xffff0000100b7812 */ /* 0x000fe200078ec0ff */
[----:B------:R-:W-:Y:S01]  /*e020*/  FFMA.FTZ R10, R14, R20, R3 ;  /* 0x000000140e0a7223 */ /* 0x000fe20000010003 */
[----:B------:R-:W-:Y:S01]  /*e030*/  F2FP.BF16.PACK_AB R14, R12, R13 ;  /* 0x0000000d0c0e723e */ /* 0x000fe200000010ff */
[C---:B------:R-:W-:Y:S02]  /*e040*/  FMUL.FTZ R9, R5.reuse, R18 ;  /* 0x0000001205097220 */ /* 0x040fe40000410000 */
        /* <DEDUP_REMOVED lines=8> */
[----:B------:R-:W-:-:S04]  /*e0d0*/  F2FP.BF16.PACK_AB R12, R5, R9 ;  /* 0x00000009050c723e */ /* 0x000fc800000010ff */
[----:B------:R-:W-:-:S05]  /*e0e0*/  F2FP.BF16.PACK_AB R13, R2, R3 ;  /* 0x00000003020d723e */ /* 0x000fca00000010ff */
[----:B------:R1:W-:Y:S02]  /*e0f0*/  STS.128 [R216+0x1d080], R12 ;  /* 0x01d0800cd8007388 */ /* 0x0003e40000000c00 */
.L_x_6282:
[----:B------:R-:W-:Y:S05]  /*e100*/  BSYNC B1 ;  /* 0x0000000000017941 */ /* 0x000fea0003800000 */
.L_x_6281:
        /* <DEDUP_REMOVED lines=53> */
.L_x_6292:
[----:B------:R-:W-:Y:S05]  /*e460*/  BSYNC B0 ;  /* 0x0000000000007941 */ /* 0x000fea0003800000 */
.L_x_6291:
        /* <DEDUP_REMOVED lines=49> */
.L_x_6294:
[----:B------:R-:W-:Y:S05]  /*e780*/  BSYNC B0 ;  /* 0x0000000000007941 */ /* 0x000fea0003800000 */
.L_x_6293:
        /* <DEDUP_REMOVED lines=49> */
.L_x_6296:
[----:B------:R-:W-:Y:S05]  /*eaa0*/  BSYNC B0 ;  /* 0x0000000000007941 */ /* 0x000fea0003800000 */
.L_x_6295:
[----:B------:R-:W-:-:S13]  /*eab0*/  ISETP.GE.AND P0, PT, R147, c[0x0][0x27c], PT ;  /* 0x00009f0093007a0c */ /* 0x000fda0003f06270 */
        /* <DEDUP_REMOVED lines=47> */
.L_x_6290:
[----:B------:R-:W-:Y:S05]  /*edb0*/  BSYNC B1 ;  /* 0x0000000000017941 */ /* 0x000fea0003800000 */
.L_x_6289:
[----:B------:R-:W-:-:S04]  /*edc0*/  IADD3 R2, R143, 0x60, RZ ;  /* 0x000000608f027810 */ /* 0x000fc80007ffe0ff */
        /* <DEDUP_REMOVED lines=51> */
.L_x_6299:
[----:B------:R-:W-:Y:S05]  /*f100*/  BSYNC B0 ;  /* 0x0000000000007941 */ /* 0x000fea0003800000 */
.L_x_6298:
        /* <DEDUP_REMOVED lines=49> */
.L_x_6301:
[----:B------:R-:W-:Y:S05]  /*f420*/  BSYNC B0 ;  /* 0x0000000000007941 */ /* 0x000fea0003800000 */
.L_x_6300:
        /* <DEDUP_REMOVED lines=49> */
.L_x_6303:
[----:B------:R-:W-:Y:S05]  /*f740*/  BSYNC B0 ;  /* 0x0000000000007941 */ /* 0x000fea0003800000 */
.L_x_6302:
        /* <DEDUP_REMOVED lines=47> */
[----:B------:R1:W-:Y:S01]  /*fa40*/  STS.128 [R216+0x1f080], R12 ;  /* 0x01f0800cd8007388 */ /* 0x0003e20000000c00 */
[----:B------:R-:W-:Y:S05]  /*fa50*/  BRA `(.L_x_6297) ;  /* 0x00004a5000007947 */ /* 0x000fea0003800000 */
.L_x_6264:
        /* <DEDUP_REMOVED lines=9> */
[----:B------:R-:W-:Y:S01]  /*faf0*/  CS2R R16, SRZ ;  /* 0x0000000000107805 */ /* 0x000fe2000001ff00 */
        /* <DEDUP_REMOVED lines=14> */
[----:B------:R-:W-:-:S05]  /*fbe0*/  MOV R5, R6 ;  /* 0x0000000600057202 */ /* 0x000fca0000000f00 */
[----:B------:R-:W-:-:S04]  /*fbf0*/  IMAD.WIDE.U32 R4, R2, c[0x0][0x290], R4 ;  /* 0x0000a40002047a25 */ /* 0x000fc800078e0004 */
[----:B------:R-:W-:Y:S01]  /*fc00*/  IMAD R2, R2, c[0x0][0x294], R3 ;  /* 0x0000a50002027a24 */ /* 0x000fe200078e0203 */
[----:B------:R-:W-:-:S03]  /*fc10*/  LEA R23, P0, R4, c[0x0][0x288], 0x1 ;  /* 0x0000a20004177a11 */ /* 0x000fc600078008ff */
[----:B------:R-:W-:Y:S02]  /*fc20*/  IMAD.IADD R2, R5, 0x1, R2 ;  /* 0x0000000105027824 */ /* 0x000fe400078e0202 */
[----:B------:R1:W2:Y:S03]  /*fc30*/  SHFL.IDX PT, R6, R23, RZ, 0x181f ;  /* 0x00181fff17067589 */ /* 0x0002a600000e0000 */
[----:B------:R-:W-:Y:S01]  /*fc40*/  LEA.HI.X R22, R4, c[0x0][0x28c], R2, 0x1, P0 ;  /* 0x0000a30004167a11 */ /* 0x000fe200000f0c02 */
[----:B------:R1:W3:Y:S04]  /*fc50*/  SHFL.IDX PT, R5, R24, RZ, 0x181f ;  /* 0x00181fff18057589 */ /* 0x0002e800000e0000 */
        /* <DEDUP_REMOVED lines=11> */
[--C-:B---3--:R-:W-:Y:S01]  /*fd10*/  @!P1 IMAD.X R21, R5, 0x1, R2.reuse, P0 ;  /* 0x0000000105159824 */ /* 0x108fe200000e0602 */
[----:B--2---:R-:W-:Y:S01]  /*fd20*/  @!P1 IADD3 R10, P0, R6, R3, RZ ;  /* 0x00000003060a9210 */ /* 0x004fe20007f1e0ff */
        /* <DEDUP_REMOVED lines=16> */
.L_x_6305:
[----:B------:R-:W-:Y:S05]  /*fe30*/  BSYNC B0 ;  /* 0x0000000000007941 */ /* 0x000fea0003800000 */
.L_x_6304:
[----:B-1---5:R-:W-:Y:S01]  /*fe40*/  IMAD.MOV.U32 R3, RZ, RZ, R30 ;  /* 0x000000ffff037224 */ /* 0x022fe200078e001e */
[----:B----4-:R-:W-:Y:S01]  /*fe50*/  MOV R4, R29 ;  /* 0x0000001d00047202 */ /* 0x010fe20000000f00 */
[----:B------:R-:W-:Y:S01]  /*fe60*/  IMAD.MOV.U32 R2, RZ, RZ, R31 ;  /* 0x000000ffff027224 */ /* 0x000fe200078e001f */
[----:B------:R-:W-:Y:S01]  /*fe70*/  LOP3.LUT P0, RZ, R236, 0x8, RZ, 0xc0, !PT ;  /* 0x00000008ecff7812 */ /* 0x000fe2000780c0ff */
[----:B---3--:R-:W-:Y:S01]  /*fe80*/  IMAD.MOV.U32 R5, RZ, RZ, R28 ;  /* 0x000000ffff057224 */ /* 0x008fe200078e001c */
[----:B------:R1:W3:Y:S01]  /*fe90*/  SHFL.IDX PT, R11, R24, 0x1, 0x181f ;  /* 0x00381f00180b7f89 */ /* 0x0002e200000e0000 */
[----:B------:R-:W-:Y:S01]  /*fea0*/  BSSY B0, `(.L_x_6306) ;  /* 0x000003a000007945 */ /* 0x000fe20003800000 */
[----:B------:R-:W-:Y:S01]  /*feb0*/  PRMT R70, R2, 0x5410, R3 ;  /* 0x0000541002467816 */ /* 0x000fe20000000003 */
[----:B------:R-:W-:Y:S01]  /*fec0*/  IMAD.MOV.U32 R3, RZ, RZ, R18 ;  /* 0x000000ffff037224 */ /* 0x000fe200078e0012 */
[----:B------:R-:W-:Y:S01]  /*fed0*/  PRMT R69, R4, 0x5410, R5 ;  /* 0x0000541004457816 */ /* 0x000fe20000000005 */
[----:B------:R-:W-:Y:S01]  /*fee0*/  IMAD.MOV.U32 R2, RZ, RZ, R19 ;  /* 0x000000ffff027224 */ /* 0x000fe200078e0013 */
[----:B------:R-:W-:Y:S01]  /*fef0*/  MOV R5, R16 ;  /* 0x0000001000057202 */ /* 0x000fe20000000f00 */
[----:B------:R-:W-:Y:S01]  /*ff00*/  IMAD.MOV.U32 R4, RZ, RZ, R17 ;  /* 0x000000ffff047224 */ /* 0x000fe200078e0011 */
[----:B------:R1:W4:Y:S01]  /*ff10*/  SHFL.IDX PT, R9, R25, 0x1, 0x181f ;  /* 0x00381f0019097f89 */ /* 0x00032200000e0000 */
        /* <DEDUP_REMOVED lines=35> */
[----:B--2---:R-:W-:Y:S01]  /*10150*/  @!P1 IMAD.X R3, R20, 0x1, R3, P0 ;  /* 0x0000000114039824 */ /* 0x004fe200000e0603 */
        /* <DEDUP_REMOVED lines=14> */
.L_x_6307:
[----:B---34-:R-:W-:Y:S05]  /*10240*/  BSYNC B0 ;  /* 0x0000000000007941 */ /* 0x018fea0003800000 */
.L_x_6306:
[----:B-1---5:R-:W-:Y:S01]  /*10250*/  IMAD.MOV.U32 R5, RZ, RZ, R58 ;  /* 0x000000ffff057224 */ /* 0x022fe200078e003a */
[----:B------:R-:W-:Y:S01]  /*10260*/  LOP3.LUT P0, RZ, R236, 0x10, RZ, 0xc0, !PT ;  /* 0x00000010ecff7812 */ /* 0x000fe2000780c0ff */
[----:B------:R-:W-:Y:S01]  /*10270*/  IMAD.MOV.U32 R3, RZ, RZ, R56 ;  /* 0x000000ffff037224 */ /* 0x000fe200078e0038 */
[----:B------:R1:W3:Y:S01]  /*10280*/  SHFL.IDX PT, R11, R24, 0x2, 0x181f ;  /* 0x00581f00180b7f89 */ /* 0x0002e200000e0000 */
        /* <DEDUP_REMOVED lines=10> */
[----:B--2---:R1:W2:Y:S01]  /*10330*/  SHFL.IDX PT, R6, R25, 0x2, 0x181f ;  /* 0x00581f0019067f89 */ /* 0x0042a200000e0000 */
[----:B------:R-:W-:Y:S01]  /*10340*/  BSSY B0, `(.L_x_6308) ;  /* 0x0000037000007945 */ /* 0x000fe20003800000 */
[----:B------:R-:W-:Y:S01]  /*10350*/  CS2R R94, SRZ ;  /* 0x00000000005e7805 */ /* 0x000fe2000001ff00 */
        /* <DEDUP_REMOVED lines=27> */
[----:B--23--:R-:W-:Y:S01]  /*10510*/  ISETP.GE.AND P1, PT, R140, c[0x0][0x27c], PT ;  /* 0x00009f008c007a0c */ /* 0x00cfe20003f26270 */
[----:B------:R-:W-:Y:S01]  /*10520*/  CS2R R62, SRZ ;  /* 0x00000000003e7805 */ /* 0x000fe2000001ff00 */
[----:B------:R-:W-:-:S11]  /*10530*/  CS2R R60, SRZ ;  /* 0x00000000003c7805 */ /* 0x000fd6000001ff00 */
[C---:B------:R-:W-:Y:S01]  /*10540*/  @!P1 IMAD.SHL.U32 R2, R140.reuse, 0x2, RZ ;  /* 0x000000028c029824 */ /* 0x040fe200078e00ff */
[----:B------:R-:W-:-:S04]  /*10550*/  @!P1 SHF.L.U64.HI R3, R140, 0x1, R141 ;  /* 0x000000018c039819 */ /* 0x000fc8000001028d */
[-C--:B------:R-:W-:Y:S02]  /*10560*/  @!P1 IADD3 R4, P0, R6, R2.reuse, RZ ;  /* 0x0000000206049210 */ /* 0x080fe40007f1e0ff */
[----:B-1----:R-:W-:-:S03]  /*10570*/  @!P1 IADD3 R2, P2, R9, R2, RZ ;  /* 0x0000000209029210 */ /* 0x002fc60007f5e0ff */
[--C-:B------:R-:W-:Y:S01]  /*10580*/  @!P1 IMAD.X R5, R11, 0x1, R3.reuse, P0 ;  /* 0x000000010b059824 */ /* 0x100fe200000e0603 */
[----:B------:R-:W-:Y:S01]  /*10590*/  ISETP.GE.AND P0, PT, R142, c[0x0][0x27c], PT ;  /* 0x00009f008e007a0c */ /* 0x000fe20003f06270 */
[----:B------:R-:W-:Y:S01]  /*105a0*/  CS2R R66, SRZ ;  /* 0x0000000000427805 */ /* 0x000fe2000001ff00 */
[----:B------:R-:W-:Y:S01]  /*105b0*/  CS2R R64, SRZ ;  /* 0x0000000000407805 */ /* 0x000fe2000001ff00 */
[----:B----4-:R-:W-:Y:S01]  /*105c0*/  @!P1 IMAD.X R3, R10, 0x1, R3, P2 ;  /* 0x000000010a039824 */ /* 0x010fe200010e0603 */
[----:B------:R1:W5:Y:S04]  /*105d0*/  @!P1 LD.E.128 R60, [R4.64] ;  /* 0x00000006043c9980 */ /* 0x000368000c101d00 */
[----:B------:R2:W5:Y:S01]  /*105e0*/  @!P1 LD.E.128 R64, [R2.64] ;  /* 0x0000000602409980 */ /* 0x000562000c101d00 */
[----:B------:R-:W-:Y:S01]  /*105f0*/  CS2R R74, SRZ ;  /* 0x00000000004a7805 */ /* 0x000fe2000001ff00 */
[----:B------:R-:W-:Y:S01]  /*10600*/  CS2R R72, SRZ ;  /* 0x0000000000487805 */ /* 0x000fe2000001ff00 */
[----:B------:R-:W-:Y:S01]  /*10610*/  CS2R R78, SRZ ;  /* 0x00000000004e7805 */ /* 0x000fe2000001ff00 */
[----:B------:R-:W-:Y:S01]  /*10620*/  CS2R R76, SRZ ;  /* 0x00000000004c7805 */ /* 0x000fe2000001ff00 */
[C---:B--2---:R-:W-:Y:S01]  /*10630*/  @!P0 IMAD.SHL.U32 R2, R234.reuse, 0x2, RZ ;  /* 0x00000002ea028824 */ /* 0x044fe200078e00ff */
[----:B------:R-:W-:-:S04]  /*10640*/  @!P0 SHF.L.U64.HI R3, R234, 0x1, R237 ;  /* 0x00000001ea038819 */ /* 0x000fc800000102ed */
[-C--:B-1----:R-:W-:Y:S02]  /*10650*/  @!P0 IADD3 R4, P2, R6, R2.reuse, RZ ;  /* 0x0000000206048210 */ /* 0x082fe40007f5e0ff */
[----:B------:R-:W-:-:S03]  /*10660*/  @!P0 IADD3 R2, P1, R9, R2, RZ ;  /* 0x0000000209028210 */ /* 0x000fc60007f3e0ff */
[--C-:B------:R-:W-:Y:S02]  /*10670*/  @!P0 IMAD.X R5, R11, 0x1, R3.reuse, P2 ;  /* 0x000000010b058824 */ /* 0x100fe400010e0603 */
[----:B------:R-:W-:-:S03]  /*10680*/  @!P0 IMAD.X R3, R10, 0x1, R3, P1 ;  /* 0x000000010a038824 */ /* 0x000fc600008e0603 */
[----:B------:R1:W5:Y:S04]  /*10690*/  @!P0 LD.E.128 R72, [R4.64] ;  /* 0x0000000604488980 */ /* 0x000368000c101d00 */
[----:B------:R1:W5:Y:S02]  /*106a0*/  @!P0 LD.E.128 R76, [R2.64] ;  /* 0x00000006024c8980 */ /* 0x000364000c101d00 */
.L_x_6309:
[----:B--23--:R-:W-:Y:S05]  /*106b0*/  BSYNC B0 ;  /* 0x0000000000007941 */ /* 0x00cfea0003800000 */
.L_x_6308:
[----:B-1---5:R-:W-:Y:S01]  /*106c0*/  IMAD.MOV.U32 R3, RZ, RZ, R74 ;  /* 0x000000ffff037224 */ /* 0x022fe200078e004a */
[----:B------:R-:W-:Y:S01]  /*106d0*/  LOP3.LUT P0, RZ, R236, 0x1, RZ, 0xc0, !PT ;  /* 0x00000001ecff7812 */ /* 0x000fe2000780c0ff */
[----:B------:R-:W-:Y:S01]  /*106e0*/  IMAD.MOV.U32 R2, RZ, RZ, R75 ;  /* 0x000000ffff027224 */ /* 0x000fe200078e004b */
[----:B------:R1:W2:Y:S01]  /*106f0*/  SHFL.IDX PT, R11, R24, 0x3, 0x181f ;  /* 0x00781f00180b7f89 */ /* 0x0002a200000e0000 */
        /* <DEDUP_REMOVED lines=11> */
[----:B----4-:R1:W4:Y:S01]  /*107b0*/  SHFL.IDX PT, R10, R22, 0x3, 0x181f ;  /* 0x00781f00160a7f89 */ /* 0x01032200000e0000 */
[----:B------:R-:W-:Y:S01]  /*107c0*/  IMAD.MOV.U32 R2, RZ, RZ, R63 ;  /* 0x000000ffff027224 */ /* 0x000fe200078e003f */
[----:B------:R-:W-:Y:S01]  /*107d0*/  CS2R R88, SRZ ;  /* 0x0000000000587805 */ /* 0x000fe2000001ff00 */
[----:B------:R-:W-:Y:S01]  /*107e0*/  CS2R R86, SRZ ;  /* 0x0000000000567805 */ /* 0x000fe2000001ff00 */
[----:B------:R1:W1:Y:S01]  /*107f0*/  SHFL.IDX PT, R9, R23, 0x3, 0x181f ;  /* 0x00781f0017097f89 */ /* 0x00026200000e0000 */
        /* <DEDUP_REMOVED lines=34> */
[----:B------:R-:W-:Y:S01]  /*10a20*/  CS2R R90, SRZ ;  /* 0x00000000005a7805 */ /* 0x000fe2000001ff00 */
[----:B------:R-:W-:Y:S01]  /*10a30*/  CS2R R88, SRZ ;  /* 0x0000000000587805 */ /* 0x000fe2000001ff00 */
[C---:B-1----:R-:W-:Y:S01]  /*10a40*/  @!P0 IMAD.SHL.U32 R2, R234.reuse, 0x2, RZ ;  /* 0x00000002ea028824 */ /* 0x042fe200078e00ff */
[----:B------:R-:W-:-:S04]  /*10a50*/  @!P0 SHF.L.U64.HI R3, R234, 0x1, R237 ;  /* 0x00000001ea038819 */ /* 0x000fc800000102ed */
[-C--:B------:R-:W-:Y:S02]  /*10a60*/  @!P0 IADD3 R4, P2, R6, R2.reuse, RZ ;  /* 0x0000000206048210 */ /* 0x080fe40007f5e0ff */
[----:B------:R-:W-:-:S03]  /*10a70*/  @!P0 IADD3 R2, P1, R9, R2, RZ ;  /* 0x0000000209028210 */ /* 0x000fc60007f3e0ff */
[--C-:B------:R-:W-:Y:S02]  /*10a80*/  @!P0 IMAD.X R5, R11, 0x1, R3.reuse, P2 ;  /* 0x000000010b058824 */ /* 0x100fe400010e0603 */
[----:B------:R-:W-:-:S03]  /*10a90*/  @!P0 IMAD.X R3, R10, 0x1, R3, P1 ;  /* 0x000000010a038824 */ /* 0x000fc600008e0603 */
[----:B------:R1:W5:Y:S04]  /*10aa0*/  @!P0 LD.E.128 R92, [R4.64] ;  /* 0x00000006045c8980 */ /* 0x000368000c101d00 */
[----:B------:R1:W5:Y:S02]  /*10ab0*/  @!P0 LD.E.128 R88, [R2.64] ;  /* 0x0000000602588980 */ /* 0x000364000c101d00 */
.L_x_6311:
[----:B-1234-:R-:W-:Y:S05]  /*10ac0*/  BSYNC B0 ;  /* 0x0000000000007941 */ /* 0x01efea0003800000 */
.L_x_6310:
        /* <DEDUP_REMOVED lines=26> */
[----:B------:R-:W-:Y:S01]  /*10c70*/  IMAD.MOV.U32 R2, RZ, RZ, R84 ;  /* 0x000000ffff027224 */ /* 0x000fe200078e0054 */
[----:B------:R-:W-:Y:S01]  /*10c80*/  BAR.SYNC.DEFER_BLOCKING 0x0 ;  /* 0x0000000000007b1d */ /* 0x000fe20000010000 */
[----:B--2---:R-:W-:-:S03]  /*10c90*/  IMAD.IADD R3, R68, 0x1, -R4 ;  /* 0x0000000144037824 */ /* 0x004fc600078e0a04 */
[----:B------:R-:W-:Y:S01]  /*10ca0*/  PRMT R68, R68, 0x5410, R2 ;  /* 0x0000541044447816 */ /* 0x000fe20000000002 */
[----:B------:R-:W-:Y:S01]  /*10cb0*/  IMAD.MOV.U32 R2, RZ, RZ, R85 ;  /* 0x000000ffff027224 */ /* 0x000fe200078e0055 */
[----:B------:R-:W-:-:S04]  /*10cc0*/  IMNMX R50, R3, 0x80, PT ;  /* 0x0000008003327817 */ /* 0x000fc80003800200 */
[----:B------:R-:W-:Y:S02]  /*10cd0*/  PRMT R68, R2, 0x7610, R68 ;  /* 0x0000761002447816 */ /* 0x000fe40000000044 */
[----:B------:R-:W-:-:S13]  /*10ce0*/  ISETP.GE.AND P0, PT, R143, R50, PT ;  /* 0x000000328f00720c */ /* 0x000fda0003f06270 */
        /* <DEDUP_REMOVED lines=10> */
[----:B------:R-:W-:Y:S02]  /*10d90*/  PRMT R5, R37, 0x5432, R5 ;  /* 0x0000543225057816 */ /* 0x000fe40000000005 */
[----:B------:R-:W-:-:S02]  /*10da0*/  SHF.R.S32.HI R2, RZ, 0x1f, R3 ;  /* 0x0000001fff027819 */ /* 0x000fc40000011403 */
[----:B------:R-:W-:Y:S01]  /*10db0*/  SHF.R.U64 R9, R18, 0x10, R19 ;  /* 0x0000001012097819 */ /* 0x000fe20000001213 */
[----:B------:R-:W-:Y:S01]  /*10dc0*/  IMAD.U32 R12, R5, 0x10000, RZ ;  /* 0x00010000050c7824 */ /* 0x000fe200078e00ff */
[----:B------:R-:W-:Y:S01]  /*10dd0*/  LEA.HI R2, R2, R3, RZ, 0x3 ;  /* 0x0000000302027211 */ /* 0x000fe200078f18ff */
[----:B------:R-:W-:Y:S01]  /*10de0*/  IMAD.SHL.U32 R3, R3, 0x8, RZ ;  /* 0x0000000803037824 */ /* 0x000fe200078e00ff */
[----:B------:R-:W-:Y:S02]  /*10df0*/  PRMT R6, R38, 0x5432, R6 ;  /* 0x0000543226067816 */ /* 0x000fe40000000006 */
[----:B------:R-:W-:Y:S01]  /*10e00*/  SHF.R.U32.HI R4, RZ, 0x10, R17 ;  /* 0x00000010ff047819 */ /* 0x000fe20000011611 */
[----:B------:R-:W-:Y:S01]  /*10e10*/  IMAD.SHL.U32 R2, R2, 0x400, RZ ;  /* 0x0000040002027824 */ /* 0x000fe200078e00ff */
[----:B------:R-:W-:Y:S02]  /*10e20*/  LOP3.LUT R3, R252, 0x38, R3, 0xf8, !PT ;  /* 0x00000038fc037812 */ /* 0x000fe400078ef803 */
[----:B------:R-:W-:Y:S01]  /*10e30*/  PRMT R17, R39, 0x5432, R9 ;  /* 0x0000543227117816 */ /* 0x000fe20000000009 */
[----:B------:R-:W-:Y:S01]  /*10e40*/  IMAD.U32 R9, R6, 0x10000, RZ ;  /* 0x0001000006097824 */ /* 0x000fe200078e00ff */
[----:B------:R-:W-:-:S02]  /*10e50*/  LOP3.LUT R3, R3, R122, RZ, 0x3c, !PT ;  /* 0x0000007a03037212 */ /* 0x000fc400078e3cff */
[----:B------:R-:W-:Y:S02]  /*10e60*/  LOP3.LUT R2, R2, 0x7fffe000, RZ, 0xc0, !PT ;  /* 0x7fffe00002027812 */ /* 0x000fe400078ec0ff */
[----:B------:R-:W-:Y:S02]  /*10e70*/  PRMT R11, R38, 0x5410, R4 ;  /* 0x00005410260b7816 */ /* 0x000fe40000000004 */
[----:B------:R-:W-:Y:S02]  /*10e80*/  IADD3 R2, R3, R2, R7 ;  /* 0x0000000203027210 */ /* 0x000fe40007ffe007 */
[----:B------:R-:W-:Y:S02]  /*10e90*/  SHF.R.U32.HI R3, RZ, 0x10, R19 ;  /* 0x00000010ff037819 */ /* 0x000fe40000011613 */
[----:B------:R-:W-:Y:S01]  /*10ea0*/  SHF.R.U64 R14, R14, 0x10, R15 ;  /* 0x000000100e0e7819 */ /* 0x000fe2000000120f */
[----:B------:R-:W-:Y:S01]  /*10eb0*/  IMAD.SHL.U32 R36, R2, 0x2, RZ ;  /* 0x0000000202247824 */ /* 0x000fe200078e00ff */
[----:B------:R-:W-:-:S02]  /*10ec0*/  SHF.R.U32.HI R2, RZ, 0x10, R13 ;  /* 0x00000010ff027819 */ /* 0x000fc4000001160d */
[----:B------:R-:W-:Y:S02]  /*10ed0*/  PRMT R18, R39, 0x5410, R3 ;  /* 0x0000541027127816 */ /* 0x000fe40000000003 */
[----:B------:R-:W2:Y:S01]  /*10ee0*/  LDS.128 R20, [R36+0x10080] ;  /* 0x0100800024147984 */ /* 0x000ea20000000c00 */
[----:B------:R-:W-:Y:S01]  /*10ef0*/  PRMT R10, R37, 0x5410, R2 ;  /* 0x00005410250a7816 */ /* 0x000fe20000000002 */
[----:B-1----:R-:W-:Y:S01]  /*10f00*/  IMAD.U32 R3, R24, 0x10000, RZ ;  /* 0x0001000018037824 */ /* 0x002fe200078e00ff */
[----:B------:R-:W-:Y:S02]  /*10f10*/  SHF.R.U32.HI R15, RZ, 0x10, R15 ;  /* 0x00000010ff0f7819 */ /* 0x000fe4000001160f */
[C---:B------:R-:W-:Y:S02]  /*10f20*/  PRMT R14, R48.reuse, 0x5432, R14 ;  /* 0x00005432300e7816 */ /* 0x040fe4000000000e */
[----:B------:R-:W-:Y:S02]  /*10f30*/  PRMT R15, R48, 0x5410, R15 ;  /* 0x00005410300f7816 */ /* 0x000fe4000000000f */
[----:B------:R-:W-:-:S02]  /*10f40*/  LOP3.LUT R6, R6, 0xffff0000, RZ, 0xc0, !PT ;  /* 0xffff000006067812 */ /* 0x000fc400078ec0ff */
[----:B------:R-:W-:Y:S02]  /*10f50*/  LOP3.LUT R16, R25, 0xffff0000, RZ, 0xc0, !PT ;  /* 0xffff000019107812 */ /* 0x000fe400078ec0ff */
[----:B--2---:R-:W-:-:S05]  /*10f60*/  SHF.L.U32 R2, R20, 0x10, RZ ;  /* 0x0000001014027819 */ /* 0x004fca00000006ff */
[CC--:B------:R-:W-:Y:S02]  /*10f70*/  FMUL.FTZ R4, R2.reuse, R12.reuse ;  /* 0x0000000c02047220 */ /* 0x0c0fe40000410000 */
[-C--:B------:R-:W-:Y:S02]  /*10f80*/  FMUL.FTZ R2, R2, R9.reuse ;  /* 0x0000000902027220 */ /* 0x080fe40000410000 */
[C---:B------:R-:W-:Y:S02]  /*10f90*/  FFMA.FTZ R38, R3.reuse, R9, -R4 ;  /* 0x0000000903267223 */ /* 0x040fe40000010804 */
[----:B------:R-:W-:Y:S01]  /*10fa0*/  FFMA.FTZ R49, R3, R12, R2 ;  /* 0x0000000c03317223 */ /* 0x000fe20000010002 */
[----:B------:R-:W-:Y:S01]  /*10fb0*/  SHF.L.U32 R2, R21, 0x10, RZ ;  /* 0x0000001015027819 */ /* 0x000fe200000006ff */
[----:B------:R-:W-:Y:S02]  /*10fc0*/  IMAD.U32 R12, R10, 0x10000, RZ ;  /* 0x000100000a0c7824 */ /* 0x000fe400078e00ff */
[----:B------:R-:W-:-:S02]  /*10fd0*/  IMAD.U32 R9, R11, 0x10000, RZ ;  /* 0x000100000b097824 */ /* 0x000fc400078e00ff */
[-C--:B------:R-:W-:Y:S02]  /*10fe0*/  FMUL.FTZ R4, R2, R12.reuse ;  /* 0x0000000c02047220 */ /* 0x080fe40000410000 */
[----:B------:R-:W-:Y:S01]  /*10ff0*/  IMAD.U32 R3, R25, 0x10000, RZ ;  /* 0x0001000019037824 */ /* 0x000fe200078e00ff */
[----:B------:R-:W-:Y:S01]  /*11000*/  LOP3.LUT R25, R10, 0xffff0000, RZ, 0xc0, !PT ;  /* 0xffff00000a197812 */ /* 0x000fe200078ec0ff */
[-C--:B------:R-:W-:Y:S02]  /*11010*/  FMUL.FTZ R2, R2, R9.reuse ;  /* 0x0000000902027220 */ /* 0x080fe40000410000 */
[C---:B------:R-:W-:Y:S02]  /*11020*/  FFMA.FTZ R13, R3.reuse, R9, -R4 ;  /* 0x00000009030d7223 */ /* 0x040fe40000010804 */
[----:B------:R-:W-:Y:S01]  /*11030*/  FFMA.FTZ R48, R3, R12, R2 ;  /* 0x0000000c03307223 */ /* 0x000fe20000010002 */
[----:B------:R-:W-:Y:S01]  /*11040*/  SHF.L.U32 R2, R23, 0x10, RZ ;  /* 0x0000001017027819 */ /* 0x000fe200000006ff */
[----:B------:R-:W-:-:S02]  /*11050*/  IMAD.U32 R12, R15, 0x10000, RZ ;  /* 0x000100000f0c7824 */ /* 0x000fc400078e00ff */
[----:B------:R-:W-:Y:S02]  /*11060*/  IMAD.U32 R9, R18, 0x10000, RZ ;  /* 0x0001000012097824 */ /* 0x000fe400078e00ff */
[CC--:B------:R-:W-:Y:S02]  /*11070*/  FMUL.FTZ R4, R2.reuse, R12.reuse ;  /* 0x0000000c02047220 */ /* 0x0c0fe40000410000 */
[----:B------:R-:W-:Y:S02]  /*11080*/  IMAD.U32 R3, R27, 0x10000, RZ ;  /* 0x000100001b037824 */ /* 0x000fe400078e00ff */
[-C--:B------:R-:W-:Y:S02]  /*11090*/  FMUL.FTZ R2, R2, R9.reuse ;  /* 0x0000000902027220 */ /* 0x080fe40000410000 */
[----:B------:R-:W-:Y:S01]  /*110a0*/  FFMA.FTZ R37, R3, R9, -R4 ;  /* 0x0000000903257223 */ /* 0x000fe20000010804 */
[----:B------:R-:W-:Y:S01]  /*110b0*/  LOP3.LUT R9, R5, 0xffff0000, RZ, 0xc0, !PT ;  /* 0xffff000005097812 */ /* 0x000fe200078ec0ff */
[----:B------:R-:W-:Y:S01]  /*110c0*/  FFMA.FTZ R39, R3, R12, R2 ;  /* 0x0000000c03277223 */ /* 0x000fe20000010002 */
[----:B------:R-:W-:-:S02]  /*110d0*/  LOP3.LUT R3, R20, 0xffff0000, RZ, 0xc0, !PT ;  /* 0xffff000014037812 */ /* 0x000fc400078ec0ff */
[----:B------:R-:W-:Y:S01]  /*110e0*/  LOP3.LUT R4, R24, 0xffff0000, RZ, 0xc0, !PT ;  /* 0xffff000018047812 */ /* 0x000fe200078ec0ff */
[----:B------:R-:W-:Y:S01]  /*110f0*/  IMAD.U32 R24, R14, 0x10000, RZ ;  /* 0x000100000e187824 */ /* 0x000fe200078e00ff */
[----:B------:R-:W-:Y:S01]  /*11100*/  LOP3.LUT R2, R21, 0xffff0000, RZ, 0xc0, !PT ;  /* 0xffff000015027812 */ /* 0x000fe200078ec0ff */
[CC--:B------:R-:W-:Y:S02]  /*11110*/  FMUL.FTZ R5, R3.reuse, R9.reuse ;  /* 0x0000000903057220 */ /* 0x0c0fe40000410000 */
[-C--:B------:R-:W-:Y:S02]  /*11120*/  FMUL.FTZ R3, R3, R6.reuse ;  /* 0x0000000603037220 */ /* 0x080fe40000410000 */
[----:B------:R-:W-:Y:S01]  /*11130*/  FFMA.FTZ R12, R4, R6, -R5 ;  /* 0x00000006040c7223 */ /* 0x000fe20000010805 */
[----:B------:R-:W-:Y:S01]  /*11140*/  LOP3.LUT R6, R26, 0xffff0000, RZ, 0xc0, !PT ;  /* 0xffff00001a067812 */ /* 0x000fe200078ec0ff */
[----:B------:R-:W-:Y:S01]  /*11150*/  FFMA.FTZ R20, R4, R9, R3 ;  /* 0x0000000904147223 */ /* 0x000fe20000010003 */
[----:B------:R-:W-:Y:S01]  /*11160*/  LOP3.LUT R4, R11, 0xffff0000, RZ, 0xc0, !PT ;  /* 0xffff00000b047812 */ /* 0x000fe200078ec0ff */
[C---:B------:R-:W-:Y:S01]  /*11170*/  FMUL.FTZ R3, R2.reuse, R25 ;  /* 0x0000001902037220 */ /* 0x040fe20000410000 */
[----:B------:R-:W-:Y:S01]  /*11180*/  LOP3.LUT R5, R27, 0xffff0000, RZ, 0xc0, !PT ;  /* 0xffff00001b057812 */ /* 0x000fe200078ec0ff */
[C---:B------:R-:W-:Y:S01]  /*11190*/  IMAD.U32 R21, R17.reuse, 0x10000, RZ ;  /* 0x0001000011157824 */ /* 0x040fe200078e00ff */
[----:B------:R-:W-:Y:S01]  /*111a0*/  LOP3.LUT R17, R17, 0xffff0000, RZ, 0xc0, !PT ;  /* 0xffff000011117812 */ /* 0x000fe200078ec0ff */
[-C--:B------:R-:W-:Y:S01]  /*111b0*/  FMUL.FTZ R19, R2, R4.reuse ;  /* 0x0000000402137220 */ /* 0x080fe20000410000 */
[----:B------:R-:W-:Y:S01]  /*111c0*/  LOP3.LUT R2, R23, 0xffff0000, RZ, 0xc0, !PT ;  /* 0xffff000017027812 */ /* 0x000fe200078ec0ff */
[----:B------:R-:W-:Y:S01]  /*111d0*/  FFMA.FTZ R10, R16, R4, -R3 ;  /* 0x00000004100a7223 */ /* 0x000fe20000010803 */
[----:B------:R-:W-:Y:S01]  /*111e0*/  SHF.L.U32 R4, R22, 0x10, RZ ;  /* 0x0000001016047819 */ /* 0x000fe200000006ff */
[----:B------:R-:W-:Y:S01]  /*111f0*/  IMAD.U32 R9, R26, 0x10000, RZ ;  /* 0x000100001a097824 */ /* 0x000fe200078e00ff */
[----:B------:R-:W-:-:S02]  /*11200*/  LOP3.LUT R3, R22, 0xffff0000, RZ, 0xc0, !PT ;  /* 0xffff000016037812 */ /* 0x000fc400078ec0ff */
[----:B------:R-:W-:Y:S01]  /*11210*/  LOP3.LUT R23, R14, 0xffff0000, RZ, 0xc0, !PT ;  /* 0xffff00000e177812 */ /* 0x000fe200078ec0ff */
[----:B------:R-:W-:Y:S01]  /*11220*/  FMUL.FTZ R11, R4, R24 ;  /* 0x00000018040b7220 */ /* 0x000fe20000410000 */
[----:B------:R-:W-:Y:S01]  /*11230*/  F2FP.BF16.PACK_AB R13, R10, R13 ;  /* 0x0000000d0a0d723e */ /* 0x000fe200000010ff */
[----:B------:R-:W-:Y:S01]  /*11240*/  FMUL.FTZ R4, R4, R21 ;  /* 0x0000001504047220 */ /* 0x000fe20000410000 */
[----:B------:R-:W-:Y:S01]  /*11250*/  LOP3.LUT R22, R15, 0xffff0000, RZ, 0xc0, !PT ;  /* 0xffff00000f167812 */ /* 0x000fe200078ec0ff */
[----:B------:R-:W-:Y:S01]  /*11260*/  FMUL.FTZ R10, R3, R23 ;  /* 0x00000017030a7220 */ /* 0x000fe20000410000 */
[----:B------:R-:W-:Y:S01]  /*11270*/  F2FP.BF16.PACK_AB R12, R12, R38 ;  /* 0x000000260c0c723e */ /* 0x000fe200000010ff */
[----:B------:R-:W-:Y:S02]  /*11280*/  FFMA.FTZ R11, R9, R21, -R11 ;  /* 0x00000015090b7223 */ /* 0x000fe4000001080b */
[-C--:B------:R-:W-:Y:S02]  /*11290*/  FFMA.FTZ R10, R6, R17.reuse, -R10 ;  /* 0x00000011060a7223 */ /* 0x080fe4000001080a */
[----:B------:R-:W-:-:S02]  /*112a0*/  FMUL.FTZ R3, R3, R17 ;  /* 0x0000001103037220 */ /* 0x000fc40000410000 */
[----:B------:R-:W-:Y:S01]  /*112b0*/  FFMA.FTZ R4, R9, R24, R4 ;  /* 0x0000001809047223 */ /* 0x000fe20000010004 */
[----:B------:R-:W-:Y:S01]  /*112c0*/  F2FP.BF16.PACK_AB R14, R10, R11 ;  /* 0x0000000b0a0e723e */ /* 0x000fe200000010ff */
[----:B------:R-:W-:Y:S01]  /*112d0*/  FMUL.FTZ R10, R2, R22 ;  /* 0x00000016020a7220 */ /* 0x000fe20000410000 */
[----:B------:R-:W-:Y:S01]  /*112e0*/  LOP3.LUT R11, R18, 0xffff0000, RZ, 0xc0, !PT ;  /* 0xffff0000120b7812 */ /* 0x000fe200078ec0ff */
[----:B------:R-:W-:-:S04]  /*112f0*/  FFMA.FTZ R3, R6, R23, R3 ;  /* 0x0000001706037223 */ /* 0x000fc80000010003 */
[-C--:B------:R-:W-:Y:S02]  /*11300*/  FFMA.FTZ R10, R5, R11.reuse, -R10 ;  /* 0x0000000b050a7223 */ /* 0x080fe4000001080a */
[----:B------:R-:W-:-:S03]  /*11310*/  FMUL.FTZ R2, R2, R11 ;  /* 0x0000000b02027220 */ /* 0x000fc60000410000 */
[----:B------:R-:W-:Y:S01]  /*11320*/  F2FP.BF16.PACK_AB R15, R10, R37 ;  /* 0x000000250a0f723e */ /* 0x000fe200000010ff */
[----:B------:R-:W-:Y:S02]  /*11330*/  FFMA.FTZ R10, R16, R25, R19 ;  /* 0x00000019100a7223 */ /* 0x000fe40000010013 */
[----:B------:R-:W-:Y:S02]  /*11340*/  FFMA.FTZ R2, R5, R22, R2 ;  /* 0x0000001605027223 */ /* 0x000fe40000010002 */
[----:B------:R1:W-:Y:S02]  /*11350*/  STS.128 [R216+0x10080], R12 ;  /* 0x0100800cd8007388 */ /* 0x0003e40000000c00 */
[----:B-1----:R-:W-:Y:S02]  /*11360*/  F2FP.BF16.PACK_AB R12, R20, R49 ;  /* 0x00000031140c723e */ /* 0x002fe400000010ff */
[----:B------:R-:W-:Y:S02]  /*11370*/  F2FP.BF16.PACK_AB R13, R10, R48 ;  /* 0x000000300a0d723e */ /* 0x000fe400000010ff */
[----:B------:R-:W-:-:S02]  /*11380*/  F2FP.BF16.PACK_AB R14, R3, R4 ;  /* 0x00000004030e723e */ /* 0x000fc400000010ff */
[----:B------:R-:W-:-:S05]  /*11390*/  F2FP.BF16.PACK_AB R15, R2, R39 ;  /* 0x00000027020f723e */ /* 0x000fca00000010ff */
[----:B------:R1:W-:Y:S02]  /*113a0*/  STS.128 [R36+0x10080], R12 ;  /* 0x0100800c24007388 */ /* 0x0003e40000000c00 */
.L_x_6315:
[----:B------:R-:W-:Y:S05]  /*113b0*/  BSYNC B0 ;  /* 0x0000000000007941 */ /* 0x000fea0003800000 */
.L_x_6314:
[----:B------:R-:W-:-:S13]  /*113c0*/  ISETP.GE.AND P0, PT, R142, c[0x0][0x27c], PT ;  /* 0x00009f008e007a0c */ /* 0x000fda0003f06270 */
[----:B------:R-:W-:Y:S05]  /*113d0*/  @P0 BRA `(.L_x_6313) ;  /* 0x0000069000000947 */ /* 0x000fea0003800000 */
[----:B------:R-:W2:Y:S04]  /*113e0*/  LDL R3, [R1+0xe4] ;  /* 0x0000e40001037983 */ /* 0x000ea80000100800 */
[----:B-1----:R-:W3:Y:S01]  /*113f0*/  LDL R36, [R1+0xfc] ;  /* 0x0000fc0001247983 */ /* 0x002ee20000100800 */
[----:B------:R-:W-:Y:S01]  /*11400*/  IMAD.MOV.U32 R2, RZ, RZ, c[0x0][0x27c] ;  /* 0x00009f00ff027624 */ /* 0x000fe200078e00ff */
[----:B------:R-:W-:Y:S02]  /*11410*/  SHF.R.U32.HI R5, RZ, 0x10, R31 ;  /* 0x00000010ff057819 */ /* 0x000fe4000001161f */
[----:B------:R-:W-:Y:S02]  /*11420*/  SHF.R.U64 R9, R32, 0x10, R33 ;  /* 0x0000001020097819 */ /* 0x000fe40000001221 */
[----:B------:R-:W-:-:S02]  /*11430*/  PRMT R23, R70, 0x5410, R5 ;  /* 0x0000541046177816 */ /* 0x000fc40000000005 */
[----:B------:R-:W-:Y:S02]  /*11440*/  PRMT R5, R51, 0x5432, R9 ;  /* 0x0000543233057816 */ /* 0x000fe40000000009 */
[----:B------:R-:W-:Y:S02]  /*11450*/  SHF.R.U32.HI R10, RZ, 0x10, R33 ;  /* 0x00000010ff0a7819 */ /* 0x000fe40000011621 */
[----:B------:R-:W-:Y:S01]  /*11460*/  SHF.R.U32.HI R21, RZ, 0x10, R35 ;  /* 0x00000010ff157819 */ /* 0x000fe20000011623 */
[----:B------:R-:W-:Y:S01]  /*11470*/  IMAD.U32 R24, R5, 0x10000, RZ ;  /* 0x0001000005187824 */ /* 0x000fe200078e00ff */
[----:B------:R-:W-:Y:S02]  /*11480*/  PRMT R10, R51, 0x5410, R10 ;  /* 0x00005410330a7816 */ /* 0x000fe4000000000a */
[----:B------:R-:W-:Y:S02]  /*11490*/  PRMT R21, R71, 0x5410, R21 ;  /* 0x0000541047157816 */ /* 0x000fe40000000015 */
[----:B------:R-:W-:-:S02]  /*114a0*/  LOP3.LUT R32, R10, 0xffff0000, RZ, 0xc0, !PT ;  /* 0xffff00000a207812 */ /* 0x000fc400078ec0ff */
[----:B------:R-:W-:-:S04]  /*114b0*/  SHF.R.U64 R20, R34, 0x10, R35 ;  /* 0x0000001022147819 */ /* 0x000fc80000001223 */
[----:B------:R-:W-:Y:S02]  /*114c0*/  PRMT R20, R71, 0x5432, R20 ;  /* 0x0000543247147816 */ /* 0x000fe40000000014 */
[----:B--2---:R-:W-:-:S04]  /*114d0*/  LEA.HI R2, R2, R3, RZ, 0x1d ;  /* 0x0000000302027211 */ /* 0x004fc800078fe8ff */
[----:B------:R-:W-:Y:S01]  /*114e0*/  SHF.R.S32.HI R3, RZ, 0x1f, R2 ;  /* 0x0000001fff037819 */ /* 0x000fe20000011402 */
[----:B---3--:R-:W1:Y:S03]  /*114f0*/  LDS.128 R16, [R36] ;  /* 0x0000000024107984 */ /* 0x008e660000000c00 */
[----:B------:R-:W-:Y:S01]  /*11500*/  LEA.HI R3, R3, R2, RZ, 0x3 ;  /* 0x0000000203037211 */ /* 0x000fe200078f18ff */
[----:B------:R-:W-:-:S05]  /*11510*/  IMAD.SHL.U32 R2, R2, 0x8, RZ ;  /* 0x0000000802027824 */ /* 0x000fca00078e00ff */
[----:B------:R-:W-:Y:S01]  /*11520*/  LOP3.LUT R4, R252, 0x38, R2, 0xf8, !PT ;  /* 0x00000038fc047812 */ /* 0x000fe200078ef802 */
[----:B------:R-:W-:-:S03]  /*11530*/  IMAD.SHL.U32 R2, R3, 0x400, RZ ;  /* 0x0000040003027824 */ /* 0x000fc600078e00ff */
[----:B------:R-:W-:Y:S02]  /*11540*/  LOP3.LUT R3, R4, R122, RZ, 0x3c, !PT ;  /* 0x0000007a04037212 */ /* 0x000fe400078e3cff */
[----:B------:R-:W-:Y:S02]  /*11550*/  LOP3.LUT R2, R2, 0x7fffe000, RZ, 0xc0, !PT ;  /* 0x7fffe00002027812 */ /* 0x000fe400078ec0ff */
[----:B------:R-:W-:Y:S02]  /*11560*/  SHF.R.U64 R4, R30, 0x10, R31 ;  /* 0x000000101e047819 */ /* 0x000fe4000000121f */
[----:B------:R-:W-:Y:S02]  /*11570*/  IADD3 R2, R3, R2, R7 ;  /* 0x0000000203027210 */ /* 0x000fe40007ffe007 */
[--C-:B------:R-:W-:Y:S02]  /*11580*/  SHF.R.U32.HI R3, RZ, 0x10, R29.reuse ;  /* 0x00000010ff037819 */ /* 0x100fe4000001161d */
[----:B------:R-:W-:Y:S01]  /*11590*/  PRMT R22, R70, 0x5432, R4 ;  /* 0x0000543246167816 */ /* 0x000fe20000000004 */
[----:B------:R-:W-:Y:S01]  /*115a0*/  IMAD.SHL.U32 R26, R2, 0x2, RZ ;  /* 0x00000002021a7824 */ /* 0x000fe200078e00ff */
[----:B------:R-:W-:-:S02]  /*115b0*/  SHF.R.U64 R2, R28, 0x10, R29 ;  /* 0x000000101c027819 */ /* 0x000fc4000000121d */
[C---:B------:R-:W-:Y:S02]  /*115c0*/  PRMT R11, R69.reuse, 0x5410, R3 ;  /* 0x00005410450b7816 */ /* 0x040fe40000000003 */
[----:B------:R-:W2:Y:S01]  /*115d0*/  LDS.128 R12, [R26+0x10080] ;  /* 0x010080001a0c7984 */ /* 0x000ea20000000c00 */
[----:B------:R-:W-:-:S05]  /*115e0*/  PRMT R6, R69, 0x5432, R2 ;  /* 0x0000543245067816 */ /* 0x000fca0000000002 */
[C---:B------:R-:W-:Y:S01]  /*115f0*/  IMAD.U32 R9, R6.reuse, 0x10000, RZ ;  /* 0x0001000006097824 */ /* 0x040fe200078e00ff */
[----:B------:R-:W-:Y:S01]  /*11600*/  LOP3.LUT R6, R6, 0xffff0000, RZ, 0xc0, !PT ;  /* 0xffff000006067812 */ /* 0x000fe200078ec0ff */
[----:B-1----:R-:W-:Y:S01]  /*11610*/  IMAD.U32 R3, R16, 0x10000, RZ ;  /* 0x0001000010037824 */ /* 0x002fe200078e00ff */
        /* <DEDUP_REMOVED lines=9> */
[----:B------:R-:W-:Y:S02]  /*116b0*/  IMAD.U32 R3, R17, 0x10000, RZ ;  /* 0x0001000011037824 */ /* 0x000fe400078e00ff */
[-C--:B------:R-:W-:Y:S02]  /*116c0*/  FMUL.FTZ R2, R2, R9.reuse ;  /* 0x0000000902027220 */ /* 0x080fe40000410000 */
[C---:B------:R-:W-:Y:S02]  /*116d0*/  FFMA.FTZ R25, R3.reuse, R9, -R4 ;  /* 0x0000000903197223 */ /* 0x040fe40000010804 */
[----:B------:R-:W-:Y:S01]  /*116e0*/  FFMA.FTZ R30, R3, R24, R2 ;  /* 0x00000018031e7223 */ /* 0x000fe20000010002 */
[----:B------:R-:W-:Y:S01]  /*116f0*/  SHF.L.U32 R2, R15, 0x10, RZ ;  /* 0x000000100f027819 */ /* 0x000fe200000006ff */
[C---:B------:R-:W-:Y:S01]  /*11700*/  IMAD.U32 R24, R21.reuse, 0x10000, RZ ;  /* 0x0001000015187824 */ /* 0x040fe200078e00ff */
[----:B------:R-:W-:Y:S01]  /*11710*/  LOP3.LUT R21, R21, 0xffff0000, RZ, 0xc0, !PT ;  /* 0xffff000015157812 */ /* 0x000fe200078ec0ff */
[----:B------:R-:W-:-:S02]  /*11720*/  IMAD.U32 R9, R23, 0x10000, RZ ;  /* 0x0001000017097824 */ /* 0x000fc400078e00ff */
[CC--:B------:R-:W-:Y:S02]  /*11730*/  FMUL.FTZ R4, R2.reuse, R24.reuse ;  /* 0x0000001802047220 */ /* 0x0c0fe40000410000 */
[----:B------:R-:W-:Y:S02]  /*11740*/  IMAD.U32 R3, R19, 0x10000, RZ ;  /* 0x0001000013037824 */ /* 0x000fe400078e00ff */
[-C--:B------:R-:W-:Y:S02]  /*11750*/  FMUL.FTZ R2, R2, R9.reuse ;  /* 0x0000000902027220 */ /* 0x080fe40000410000 */
[----:B------:R-:W-:Y:S01]  /*11760*/  FFMA.FTZ R27, R3, R9, -R4 ;  /* 0x00000009031b7223 */ /* 0x000fe20000010804 */
[----:B------:R-:W-:Y:S01]  /*11770*/  LOP3.LUT R9, R5, 0xffff0000, RZ, 0xc0, !PT ;  /* 0xffff000005097812 */ /* 0x000fe200078ec0ff */
[----:B------:R-:W-:Y:S01]  /*11780*/  FFMA.FTZ R29, R3, R24, R2 ;  /* 0x00000018031d7223 */ /* 0x000fe20000010002 */
[----:B------:R-:W-:Y:S02]  /*11790*/  LOP3.LUT R3, R12, 0xffff0000, RZ, 0xc0, !PT ;  /* 0xffff00000c037812 */ /* 0x000fe400078ec0ff */
[----:B------:R-:W-:-:S02]  /*117a0*/  LOP3.LUT R4, R16, 0xffff0000, RZ, 0xc0, !PT ;  /* 0xffff000010047812 */ /* 0x000fc400078ec0ff */
[----:B------:R-:W-:Y:S01]  /*117b0*/  LOP3.LUT R2, R13, 0xffff0000, RZ, 0xc0, !PT ;  /* 0xffff00000d027812 */ /* 0x000fe200078ec0ff */
[-C--:B------:R-:W-:Y:S01]  /*117c0*/  FMUL.FTZ R5, R3, R9.reuse ;  /* 0x0000000903057220 */ /* 0x080fe20000410000 */
[----:B------:R-:W-:Y:S01]  /*117d0*/  LOP3.LUT R16, R17, 0xffff0000, RZ, 0xc0, !PT ;  /* 0xffff000011107812 */ /* 0x000fe200078ec0ff */
[-C--:B------:R-:W-:Y:S02]  /*117e0*/  FMUL.FTZ R3, R3, R6.reuse ;  /* 0x0000000603037220 */ /* 0x080fe40000410000 */
[----:B------:R-:W-:Y:S01]  /*117f0*/  FFMA.FTZ R12, R4, R6, -R5 ;  /* 0x00000006040c7223 */ /* 0x000fe20000010805 */
[----:B------:R-:W-:Y:S01]  /*11800*/  LOP3.LUT R6, R18, 0xffff0000, RZ, 0xc0, !PT ;  /* 0xffff000012067812 */ /* 0x000fe200078ec0ff */
        /* <DEDUP_REMOVED lines=9> */
[----:B------:R-:W-:Y:S01]  /*118a0*/  SHF.L.U32 R4, R14, 0x10, RZ ;  /* 0x000000100e047819 */ /* 0x000fe200000006ff */
[----:B------:R-:W-:Y:S01]  /*118b0*/  IMAD.U32 R19, R22, 0x10000, RZ ;  /* 0x0001000016137824 */ /* 0x000fe200078e00ff */
[----:B------:R-:W-:Y:S01]  /*118c0*/  F2FP.BF16.PACK_AB R13, R10, R25 ;  /* 0x000000190a0d723e */ /* 0x000fe200000010ff */
[C---:B------:R-:W-:Y:S01]  /*118d0*/  IMAD.U32 R25, R20.reuse, 0x10000, RZ ;  /* 0x0001000014197824 */ /* 0x040fe200078e00ff */
[----:B------:R-:W-:-:S02]  /*118e0*/  LOP3.LUT R20, R20, 0xffff0000, RZ, 0xc0, !PT ;  /* 0xffff000014147812 */ /* 0x000fc400078ec0ff */
[----:B------:R-:W-:Y:S01]  /*118f0*/  LOP3.LUT R2, R15, 0xffff0000, RZ, 0xc0, !PT ;  /* 0xffff00000f027812 */ /* 0x000fe200078ec0ff */
[----:B------:R-:W-:Y:S01]  /*11900*/  FMUL.FTZ R11, R4, R25 ;  /* 0x00000019040b7220 */ /* 0x000fe20000410000 */
[----:B------:R-:W-:Y:S01]  /*11910*/  F2FP.BF16.PACK_AB R12, R12, R28 ;  /* 0x0000001c0c0c723e */ /* 0x000fe200000010ff */
[----:B------:R-:W-:Y:S02]  /*11920*/  FMUL.FTZ R10, R3, R20 ;  /* 0x00000014030a7220 */ /* 0x000fe40000410000 */
[-C--:B------:R-:W-:Y:S02]  /*11930*/  FFMA.FTZ R11, R9, R19.reuse, -R11 ;  /* 0x00000013090b7223 */ /* 0x080fe4000001080b */
[-C--:B------:R-:W-:Y:S02]  /*11940*/  FFMA.FTZ R10, R6, R18.reuse, -R10 ;  /* 0x00000012060a7223 */ /* 0x080fe4000001080a */
[----:B------:R-:W-:Y:S02]  /*11950*/  FMUL.FTZ R4, R4, R19 ;  /* 0x0000001304047220 */ /* 0x000fe40000410000 */
[----:B------:R-:W-:Y:S01]  /*11960*/  FMUL.FTZ R3, R3, R18 ;  /* 0x0000001203037220 */ /* 0x000fe20000410000 */
[----:B------:R-:W-:Y:S01]  /*11970*/  F2FP.BF16.PACK_AB R14, R10, R11 ;  /* 0x0000000b0a0e723e */ /* 0x000fe200000010ff */
[----:B------:R-:W-:Y:S01]  /*11980*/  FMUL.FTZ R10, R2, R21 ;  /* 0x00000015020a7220 */ /* 0x000fe20000410000 */
[----:B------:R-:W-:Y:S01]  /*11990*/  LOP3.LUT R11, R23, 0xffff0000, RZ, 0xc0, !PT ;  /* 0xffff0000170b7812 */ /* 0x000fe200078ec0ff */
[----:B------:R-:W-:-:S02]  /*119a0*/  FFMA.FTZ R4, R9, R25, R4 ;  /* 0x0000001909047223 */ /* 0x000fc40000010004 */
[----:B------:R-:W-:Y:S02]  /*119b0*/  FFMA.FTZ R3, R6, R20, R3 ;  /* 0x0000001406037223 */ /* 0x000fe40000010003 */
[-C--:B------:R-:W-:Y:S02]  /*119c0*/  FFMA.FTZ R10, R5, R11.reuse, -R10 ;  /* 0x0000000b050a7223 */ /* 0x080fe4000001080a */
[----:B------:R-:W-:-:S03]  /*119d0*/  FMUL.FTZ R2, R2, R11 ;  /* 0x0000000b02027220 */ /* 0x000fc60000410000 */
[----:B------:R-:W-:Y:S01]  /*119e0*/  F2FP.BF16.PACK_AB R15, R10, R27 ;  /* 0x0000001b0a0f723e */ /* 0x000fe200000010ff */
[----:B------:R-:W-:Y:S02]  /*119f0*/  FFMA.FTZ R10, R16, R32, R17 ;  /* 0x00000020100a7223 */ /* 0x000fe40000010011 */
[----:B------:R-:W-:Y:S02]  /*11a00*/  FFMA.FTZ R2, R5, R21, R2 ;  /* 0x0000001505027223 */ /* 0x000fe40000010002 */
[----:B------:R1:W-:Y:S02]  /*11a10*/  STS.128 [R36], R12 ;  /* 0x0000000c24007388 */ /* 0x0003e40000000c00 */
[----:B-1----:R-:W-:Y:S02]  /*11a20*/  F2FP.BF16.PACK_AB R12, R24, R31 ;  /* 0x0000001f180c723e */ /* 0x002fe400000010ff */
[----:B------:R-:W-:Y:S02]  /*11a30*/  F2FP.BF16.PACK_AB R13, R10, R30 ;  /* 0x0000001e0a0d723e */ /* 0x000fe400000010ff */
[----:B------:R-:W-:-:S02]  /*11a40*/  F2FP.BF16.PACK_AB R14, R3, R4 ;  /* 0x00000004030e723e */ /* 0x000fc400000010ff */
[----:B------:R-:W-:-:S05]  /*11a50*/  F2FP.BF16.PACK_AB R15, R2, R29 ;  /* 0x0000001d020f723e */ /* 0x000fca00000010ff */
[----:B------:R1:W-:Y:S02]  /*11a60*/  STS.128 [R26+0x10080], R12 ;  /* 0x0100800c1a007388 */ /* 0x0003e40000000c00 */
.L_x_6313:
[----:B------:R-:W-:Y:S05]  /*11a70*/  BSYNC B1 ;  /* 0x0000000000017941 */ /* 0x000fea0003800000 */
.L_x_6312:
        /* <DEDUP_REMOVED lines=8> */
[----:B------:R-:W2:Y:S01]  /*11b00*/  LDL R32, [R1+0x184] ;  /* 0x0001840001207983 */ /* 0x000ea20000100800 */
[----:B------:R-:W-:Y:S01]  /*11b10*/  IMAD.MOV.U32 R3, RZ, RZ, c[0x0][0x27c] ;  /* 0x00009f00ff037624 */ /* 0x000fe200078e00ff */
[----:B------:R-:W-:Y:S02]  /*11b20*/  SHF.R.U64 R6, R44, 0x10, R45 ;  /* 0x000000102c067819 */ /* 0x000fe4000000122d */
[----:B------:R-:W-:Y:S02]  /*11b30*/  SHF.R.U32.HI R5, RZ, 0x10, R43 ;  /* 0x00000010ff057819 */ /* 0x000fe4000001162b */
[----:B------:R-:W-:Y:S02]  /*11b40*/  LEA.HI R3, R3, R149, RZ, 0x1d ;  /* 0x0000009503037211 */ /* 0x000fe400078fe8ff */
[----:B------:R-:W-:Y:S02]  /*11b50*/  PRMT R6, R96, 0x5432, R6 ;  /* 0x0000543260067816 */ /* 0x000fe40000000006 */
[----:B------:R-:W-:-:S02]  /*11b60*/  SHF.R.S32.HI R2, RZ, 0x1f, R3 ;  /* 0x0000001fff027819 */ /* 0x000fc40000011403 */
[----:B------:R-:W-:Y:S02]  /*11b70*/  SHF.R.U64 R4, R42, 0x10, R43 ;  /* 0x000000102a047819 */ /* 0x000fe4000000122b */
[----:B------:R-:W-:Y:S01]  /*11b80*/  LEA.HI R2, R2, R3, RZ, 0x3 ;  /* 0x0000000302027211 */ /* 0x000fe200078f18ff */
[----:B------:R-:W-:Y:S01]  /*11b90*/  IMAD.SHL.U32 R3, R3, 0x8, RZ ;  /* 0x0000000803037824 */ /* 0x000fe200078e00ff */
[----:B------:R-:W-:Y:S01]  /*11ba0*/  PRMT R23, R98, 0x5410, R5 ;  /* 0x0000541062177816 */ /* 0x000fe20000000005 */
[----:B------:R-:W-:Y:S01]  /*11bb0*/  IMAD.U32 R5, R6, 0x10000, RZ ;  /* 0x0001000006057824 */ /* 0x000fe200078e00ff */
[----:B------:R-:W-:Y:S01]  /*11bc0*/  SHF.R.U32.HI R9, RZ, 0x10, R45 ;  /* 0x00000010ff097819 */ /* 0x000fe2000001162d */
[----:B------:R-:W-:Y:S01]  /*11bd0*/  IMAD.SHL.U32 R2, R2, 0x400, RZ ;  /* 0x0000040002027824 */ /* 0x000fe200078e00ff */
[----:B------:R-:W-:Y:S02]  /*11be0*/  LOP3.LUT R3, R251, 0x38, R3, 0xf8, !PT ;  /* 0x00000038fb037812 */ /* 0x000fe400078ef803 */
[----:B------:R-:W-:-:S02]  /*11bf0*/  PRMT R22, R98, 0x5432, R4 ;  /* 0x0000543262167816 */ /* 0x000fc40000000004 */
[----:B------:R-:W-:Y:S02]  /*11c00*/  LOP3.LUT R3, R3, R31, RZ, 0x3c, !PT ;  /* 0x0000001f03037212 */ /* 0x000fe400078e3cff */
[----:B------:R-:W-:Y:S02]  /*11c10*/  LOP3.LUT R2, R2, 0x7fffe000, RZ, 0xc0, !PT ;  /* 0x7fffe00002027812 */ /* 0x000fe400078ec0ff */
[----:B------:R-:W-:Y:S02]  /*11c20*/  PRMT R9, R96, 0x5410, R9 ;  /* 0x0000541060097816 */ /* 0x000fe40000000009 */
[----:B------:R-:W-:Y:S02]  /*11c30*/  IADD3 R2, R3, R2, R8 ;  /* 0x0000000203027210 */ /* 0x000fe40007ffe008 */
[----:B------:R-:W-:Y:S02]  /*11c40*/  SHF.R.U32.HI R3, RZ, 0x10, R41 ;  /* 0x00000010ff037819 */ /* 0x000fe40000011629 */
[----:B------:R-:W-:Y:S01]  /*11c50*/  SHF.R.U32.HI R21, RZ, 0x10, R47 ;  /* 0x00000010ff157819 */ /* 0x000fe2000001162f */
[----:B------:R-:W-:Y:S01]  /*11c60*/  IMAD.SHL.U32 R24, R2, 0x2, RZ ;  /* 0x0000000202187824 */ /* 0x000fe200078e00ff */
[----:B------:R-:W-:-:S02]  /*11c70*/  SHF.R.U64 R2, R40, 0x10, R41 ;  /* 0x0000001028027819 */ /* 0x000fc40000001229 */
[C---:B------:R-:W-:Y:S02]  /*11c80*/  PRMT R10, R97.reuse, 0x5410, R3 ;  /* 0x00005410610a7816 */ /* 0x040fe40000000003 */
[----:B-1----:R-:W1:Y:S01]  /*11c90*/  LDS.128 R12, [R24+0x10080] ;  /* 0x01008000180c7984 */ /* 0x002e620000000c00 */
[----:B------:R-:W-:Y:S02]  /*11ca0*/  PRMT R11, R97, 0x5432, R2 ;  /* 0x00005432610b7816 */ /* 0x000fe40000000002 */
[----:B------:R-:W-:Y:S02]  /*11cb0*/  PRMT R21, R99, 0x5410, R21 ;  /* 0x0000541063157816 */ /* 0x000fe40000000015 */
[----:B------:R-:W-:Y:S01]  /*11cc0*/  SHF.R.U64 R20, R46, 0x10, R47 ;  /* 0x000000102e147819 */ /* 0x000fe2000000122f */
[C---:B------:R-:W-:Y:S01]  /*11cd0*/  IMAD.U32 R25, R11.reuse, 0x10000, RZ ;  /* 0x000100000b197824 */ /* 0x040fe200078e00ff */
[----:B------:R-:W-:Y:S02]  /*11ce0*/  LOP3.LUT R11, R11, 0xffff0000, RZ, 0xc0, !PT ;  /* 0xffff00000b0b7812 */ /* 0x000fe400078ec0ff */
[----:B------:R-:W-:-:S02]  /*11cf0*/  PRMT R20, R99, 0x5432, R20 ;  /* 0x0000543263147816 */ /* 0x000fc40000000014 */
[----:B-1----:R-:W-:-:S05]  /*11d00*/  SHF.L.U32 R2, R12, 0x10, RZ ;  /* 0x000000100c027819 */ /* 0x002fca00000006ff */
[C---:B------:R-:W-:Y:S02]  /*11d10*/  FMUL.FTZ R4, R2.reuse, R5 ;  /* 0x0000000502047220 */ /* 0x040fe40000410000 */
[----:B------:R-:W-:Y:S01]  /*11d20*/  FMUL.FTZ R2, R2, R25 ;  /* 0x0000001902027220 */ /* 0x000fe20000410000 */
[----:B--2---:R-:W1:Y:S02]  /*11d30*/  LDS.128 R16, [R32] ;  /* 0x0000000020107984 */ /* 0x004e640000000c00 */
[----:B-1----:R-:W-:-:S04]  /*11d40*/  IMAD.U32 R3, R16, 0x10000, RZ ;  /* 0x0001000010037824 */ /* 0x002fc800078e00ff */
[----:B------:R-:W-:Y:S01]  /*11d50*/  FFMA.FTZ R29, R3, R5, R2 ;  /* 0x00000005031d7223 */ /* 0x000fe20000010002 */
[----:B------:R-:W-:Y:S01]  /*11d60*/  SHF.L.U32 R2, R13, 0x10, RZ ;  /* 0x000000100d027819 */ /* 0x000fe200000006ff */
[----:B------:R-:W-:Y:S02]  /*11d70*/  FFMA.FTZ R30, R3, R25, -R4 ;  /* 0x00000019031e7223 */ /* 0x000fe40000010804 */
[----:B------:R-:W-:Y:S02]  /*11d80*/  IMAD.U32 R25, R9, 0x10000, RZ ;  /* 0x0001000009197824 */ /* 0x000fe400078e00ff */
[----:B------:R-:W-:Y:S02]  /*11d90*/  IMAD.U32 R5, R10, 0x10000, RZ ;  /* 0x000100000a057824 */ /* 0x000fe400078e00ff */
[----:B------:R-:W-:Y:S02]  /*11da0*/  FMUL.FTZ R4, R2, R25 ;  /* 0x0000001902047220 */ /* 0x000fe40000410000 */
[----:B------:R-:W-:-:S02]  /*11db0*/  IMAD.U32 R3, R17, 0x10000, RZ ;  /* 0x0001000011037824 */ /* 0x000fc400078e00ff */
[-C--:B------:R-:W-:Y:S02]  /*11dc0*/  FMUL.FTZ R2, R2, R5.reuse ;  /* 0x0000000502027220 */ /* 0x080fe40000410000 */
[C---:B------:R-:W-:Y:S02]  /*11dd0*/  FFMA.FTZ R28, R3.reuse, R5, -R4 ;  /* 0x00000005031c7223 */ /* 0x040fe40000010804 */
[----:B------:R-:W-:Y:S01]  /*11de0*/  FFMA.FTZ R26, R3, R25, R2 ;  /* 0x00000019031a7223 */ /* 0x000fe20000010002 */
[----:B------:R-:W-:Y:S01]  /*11df0*/  SHF.L.U32 R2, R15, 0x10, RZ ;  /* 0x000000100f027819 */ /* 0x000fe200000006ff */
[----:B------:R-:W-:Y:S02]  /*11e00*/  IMAD.U32 R25, R21, 0x10000, RZ ;  /* 0x0001000015197824 */ /* 0x000fe400078e00ff */
[----:B------:R-:W-:Y:S02]  /*11e10*/  IMAD.U32 R5, R23, 0x10000, RZ ;  /* 0x0001000017057824 */ /* 0x000fe400078e00ff */
[----:B------:R-:W-:-:S02]  /*11e20*/  IMAD.U32 R3, R19, 0x10000, RZ ;  /* 0x0001000013037824 */ /* 0x000fc400078e00ff */
[C---:B------:R-:W-:Y:S02]  /*11e30*/  FMUL.FTZ R4, R2.reuse, R25 ;  /* 0x0000001902047220 */ /* 0x040fe40000410000 */
        /* <DEDUP_REMOVED lines=8> */
[C---:B------:R-:W-:Y:S02]  /*11ec0*/  FMUL.FTZ R6, R3.reuse, R17 ;  /* 0x0000001103067220 */ /* 0x040fe40000410000 */
[-C--:B------:R-:W-:Y:S02]  /*11ed0*/  FMUL.FTZ R3, R3, R11.reuse ;  /* 0x0000000b03037220 */ /* 0x080fe40000410000 */
[----:B------:R-:W-:Y:S01]  /*11ee0*/  FFMA.FTZ R16, R5, R11, -R6 ;  /* 0x0000000b05107223 */ /* 0x000fe20000010806 */
[----:B------:R-:W-:Y:S01]  /*11ef0*/  LOP3.LUT R6, R9, 0xffff0000, RZ, 0xc0, !PT ;  /* 0xffff000009067812 */ /* 0x000fe200078ec0ff */
[----:B------:R-:W-:Y:S01]  /*11f00*/  FFMA.FTZ R12, R5, R17, R3 ;  /* 0x00000011050c7223 */ /* 0x000fe20000010003 */
[----:B------:R-:W-:Y:S02]  /*11f10*/  LOP3.LUT R5, R10, 0xffff0000, RZ, 0xc0, !PT ;  /* 0xffff00000a057812 */ /* 0x000fe400078ec0ff */
[----:B------:R-:W-:Y:S01]  /*11f20*/  LOP3.LUT R17, R20, 0xffff0000, RZ, 0xc0, !PT ;  /* 0xffff000014117812 */ /* 0x000fe200078ec0ff */
[----:B------:R-:W-:Y:S01]  /*11f30*/  FMUL.FTZ R3, R2, R6 ;  /* 0x0000000602037220 */ /* 0x000fe20000410000 */
[----:B------:R-:W-:Y:S01]  /*11f40*/  F2FP.BF16.PACK_AB R16, R16, R30 ;  /* 0x0000001e1010723e */ /* 0x000fe200000010ff */
[----:B------:R-:W-:Y:S01]  /*11f50*/  FMUL.FTZ R2, R2, R5 ;  /* 0x0000000502027220 */ /* 0x000fe20000410000 */
[----:B------:R-:W-:Y:S01]  /*11f60*/  F2FP.BF16.PACK_AB R12, R12, R29 ;  /* 0x0000001d0c0c723e */ /* 0x000fe200000010ff */
[----:B------:R-:W-:-:S02]  /*11f70*/  FFMA.FTZ R13, R4, R5, -R3 ;  /* 0x00000005040d7223 */ /* 0x000fc40000010803 */
[----:B------:R-:W-:Y:S01]  /*11f80*/  FFMA.FTZ R11, R4, R6, R2 ;  /* 0x00000006040b7223 */ /* 0x000fe20000010002 */
[----:B------:R-:W-:Y:S01]  /*11f90*/  SHF.L.U32 R2, R14, 0x10, RZ ;  /* 0x000000100e027819 */ /* 0x000fe200000006ff */
[----:B------:R-:W-:Y:S02]  /*11fa0*/  IMAD.U32 R6, R20, 0x10000, RZ ;  /* 0x0001000014067824 */ /* 0x000fe400078e00ff */
[----:B------:R-:W-:Y:S02]  /*11fb0*/  IMAD.U32 R5, R22, 0x10000, RZ ;  /* 0x0001000016057824 */ /* 0x000fe400078e00ff */
[----:B------:R-:W-:Y:S02]  /*11fc0*/  FMUL.FTZ R4, R2, R6 ;  /* 0x0000000602047220 */ /* 0x000fe40000410000 */
[----:B------:R-:W-:Y:S02]  /*11fd0*/  IMAD.U32 R3, R18, 0x10000, RZ ;  /* 0x0001000012037824 */ /* 0x000fe400078e00ff */
[----:B------:R-:W-:-:S02]  /*11fe0*/  FMUL.FTZ R2, R2, R5 ;  /* 0x0000000502027220 */ /* 0x000fc40000410000 */
[C---:B------:R-:W-:Y:S01]  /*11ff0*/  FFMA.FTZ R10, R3.reuse, R5, -R4 ;  /* 0x00000005030a7223 */ /* 0x040fe20000010804 */
[----:B------:R-:W-:Y:S01]  /*12000*/  LOP3.LUT R5, R22, 0xffff0000, RZ, 0xc0, !PT ;  /* 0xffff000016057812 */ /* 0x000fe200078ec0ff */
[----:B------:R-:W-:Y:S01]  /*12010*/  FFMA.FTZ R9, R3, R6, R2 ;  /* 0x0000000603097223 */ /* 0x000fe20000010002 */
[----:B------:R-:W-:Y:S02]  /*12020*/  LOP3.LUT R2, R14, 0xffff0000, RZ, 0xc0, !PT ;  /* 0xffff00000e027812 */ /* 0x000fe400078ec0ff */
[----:B------:R-:W-:Y:S02]  /*12030*/  LOP3.LUT R3, R18, 0xffff0000, RZ, 0xc0, !PT ;  /* 0xffff000012037812 */ /* 0x000fe400078ec0ff */
[----:B------:R-:W-:Y:S01]  /*12040*/  LOP3.LUT R14, R23, 0xffff0000, RZ, 0xc0, !PT ;  /* 0xffff0000170e7812 */ /* 0x000fe200078ec0ff */
[C---:B------:R-:W-:Y:S02]  /*12050*/  FMUL.FTZ R4, R2.reuse, R17 ;  /* 0x0000001102047220 */ /* 0x040fe40000410000 */
[----:B------:R-:W-:-:S02]  /*12060*/  FMUL.FTZ R2, R2, R5 ;  /* 0x0000000502027220 */ /* 0x000fc40000410000 */
[C---:B------:R-:W-:Y:S02]  /*12070*/  FFMA.FTZ R6, R3.reuse, R5, -R4 ;  /* 0x0000000503067223 */ /* 0x040fe40000010804 */
[----:B------:R-:W-:Y:S01]  /*12080*/  FFMA.FTZ R5, R3, R17, R2 ;  /* 0x0000001103057223 */ /* 0x000fe20000010002 */
[----:B------:R-:W-:Y:S02]  /*12090*/  LOP3.LUT R3, R15, 0xffff0000, RZ, 0xc0, !PT ;  /* 0xffff00000f037812 */ /* 0x000fe400078ec0ff */
[----:B------:R-:W-:Y:S02]  /*120a0*/  LOP3.LUT R15, R21, 0xffff0000, RZ, 0xc0, !PT ;  /* 0xffff0000150f7812 */ /* 0x000fe400078ec0ff */
[----:B------:R-:W-:Y:S02]  /*120b0*/  LOP3.LUT R2, R19, 0xffff0000, RZ, 0xc0, !PT ;  /* 0xffff000013027812 */ /* 0x000fe400078ec0ff */
[----:B------:R-:W-:Y:S01]  /*120c0*/  F2FP.BF16.PACK_AB R17, R13, R28 ;  /* 0x0000001c0d11723e */ /* 0x000fe200000010ff */
[C---:B------:R-:W-:Y:S01]  /*120d0*/  FMUL.FTZ R4, R3.reuse, R15 ;  /* 0x0000000f03047220 */ /* 0x040fe20000410000 */
[----:B------:R-:W-:Y:S01]  /*120e0*/  F2FP.BF16.PACK_AB R18, R6, R10 ;  /* 0x0000000a0612723e */ /* 0x000fe200000010ff */
[----:B------:R-:W-:Y:S01]  /*120f0*/  FMUL.FTZ R3, R3, R14 ;  /* 0x0000000e03037220 */ /* 0x000fe20000410000 */
[----:B------:R-:W-:Y:S01]  /*12100*/  F2FP.BF16.PACK_AB R13, R11, R26 ;  /* 0x0000001a0b0d723e */ /* 0x000fe200000010ff */
[C---:B------:R-:W-:Y:S01]  /*12110*/  FFMA.FTZ R4, R2.reuse, R14, -R4 ;  /* 0x0000000e02047223 */ /* 0x040fe20000010804 */
[----:B------:R-:W-:Y:S01]  /*12120*/  F2FP.BF16.PACK_AB R14, R5, R9 ;  /* 0x00000009050e723e */ /* 0x000fe200000010ff */
[----:B------:R-:W-:-:S03]  /*12130*/  FFMA.FTZ R3, R2, R15, R3 ;  /* 0x0000000f02037223 */ /* 0x000fc60000010003 */
[----:B------:R-:W-:Y:S02]  /*12140*/  F2FP.BF16.PACK_AB R19, R4, R27 ;  /* 0x0000001b0413723e */ /* 0x000fe400000010ff */
[----:B------:R-:W-:-:S03]  /*12150*/  F2FP.BF16.PACK_AB R15, R3, R25 ;  /* 0x00000019030f723e */ /* 0x000fc600000010ff */
[----:B------:R1:W-:Y:S04]  /*12160*/  STS.128 [R32], R16 ;  /* 0x0000001020007388 */ /* 0x0003e80000000c00 */
[----:B------:R1:W-:Y:S02]  /*12170*/  STS.128 [R24+0x10080], R12 ;  /* 0x0100800c18007388 */ /* 0x0003e40000000c00 */
.L_x_6319:
[----:B------:R-:W-:Y:S05]  /*12180*/  BSYNC B0 ;  /* 0x0000000000007941 */ /* 0x000fea0003800000 */
.L_x_6318:
[----:B------:R-:W-:-:S13]  /*12190*/  ISETP.GE.AND P0, PT, R142, c[0x0][0x27c], PT ;  /* 0x00009f008e007a0c */ /* 0x000fda0003f06270 */
[----:B------:R-:W-:Y:S05]  /*121a0*/  @P0 BRA `(.L_x_6317) ;  /* 0x0000069000000947 */ /* 0x000fea0003800000 */
[----:B------:R-:W2:Y:S04]  /*121b0*/  LDL R3, [R1+0xe4] ;  /* 0x0000e40001037983 */ /* 0x000ea80000100800 */
[----:B------:R-:W3:Y:S01]  /*121c0*/  LDL R29, [R1+0xf8] ;  /* 0x0000f800011d7983 */ /* 0x000ee20000100800 */
[----:B------:R-:W-:Y:S01]  /*121d0*/  IMAD.MOV.U32 R2, RZ, RZ, c[0x0][0x27c] ;  /* 0x00009f00ff027624 */ /* 0x000fe200078e00ff */
[----:B------:R-:W-:Y:S02]  /*121e0*/  SHF.R.U32.HI R10, RZ, 0x10, R53 ;  /* 0x00000010ff0a7819 */ /* 0x000fe40000011635 */
[----:B------:R-:W-:-:S04]  /*121f0*/  SHF.R.U32.HI R9, RZ, 0x10, R57 ;  /* 0x00000010ff097819 */ /* 0x000fc80000011639 */
[----:B------:R-:W-:Y:S02]  /*12200*/  PRMT R9, R101, 0x5432, R9 ;  /* 0x0000543265097816 */ /* 0x000fe40000000009 */
[----:B--2---:R-:W-:-:S04]  /*12210*/  LEA.HI R2, R2, R3, RZ, 0x1d ;  /* 0x0000000302027211 */ /* 0x004fc800078fe8ff */
[----:B------:R-:W-:Y:S01]  /*12220*/  SHF.R.S32.HI R3, RZ, 0x1f, R2 ;  /* 0x0000001fff037819 */ /* 0x000fe20000011402 */
[----:B------:R-:W-:Y:S01]  /*12230*/  IMAD.SHL.U32 R4, R2, 0x8, RZ ;  /* 0x0000000802047824 */ /* 0x000fe200078e00ff */
[----:B-1-3--:R-:W1:Y:S02]  /*12240*/  LDS.128 R16, [R29] ;  /* 0x000000001d107984 */ /* 0x00ae640000000c00 */
[----:B------:R-:W-:Y:S02]  /*12250*/  LEA.HI R2, R3, R2, RZ, 0x3 ;  /* 0x0000000203027211 */ /* 0x000fe400078f18ff */
[----:B------:R-:W-:-:S03]  /*12260*/  LOP3.LUT R3, R251, 0x38, R4, 0xf8, !PT ;  /* 0x00000038fb037812 */ /* 0x000fc600078ef804 */
[----:B------:R-:W-:Y:S01]  /*12270*/  IMAD.SHL.U32 R2, R2, 0x400, RZ ;  /* 0x0000040002027824 */ /* 0x000fe200078e00ff */
[----:B------:R-:W-:-:S04]  /*12280*/  LOP3.LUT R3, R3, R31, RZ, 0x3c, !PT ;  /* 0x0000001f03037212 */ /* 0x000fc800078e3cff */
[----:B------:R-:W-:-:S04]  /*12290*/  LOP3.LUT R2, R2, 0x7fffe000, RZ, 0xc0, !PT ;  /* 0x7fffe00002027812 */ /* 0x000fc800078ec0ff */
[----:B------:R-:W-:Y:S02]  /*122a0*/  IADD3 R2, R3, R2, R8 ;  /* 0x0000000203027210 */ /* 0x000fe40007ffe008 */
[----:B------:R-:W-:-:S03]  /*122b0*/  SHF.R.U64 R3, R52, 0x10, R53 ;  /* 0x0000001034037819 */ /* 0x000fc60000001235 */
[----:B------:R-:W-:Y:S01]  /*122c0*/  IMAD.SHL.U32 R22, R2, 0x2, RZ ;  /* 0x0000000202167824 */ /* 0x000fe200078e00ff */
[----:B------:R-:W-:Y:S02]  /*122d0*/  SHF.R.U64 R2, R56, 0x10, R57 ;  /* 0x0000001038027819 */ /* 0x000fe40000001239 */
[C---:B------:R-:W-:Y:S02]  /*122e0*/  PRMT R4, R100.reuse, 0x5410, R3 ;  /* 0x0000541064047816 */ /* 0x040fe40000000003 */
[----:B------:R-:W2:Y:S01]  /*122f0*/  LDS.128 R12, [R22+0x10080] ;  /* 0x01008000160c7984 */ /* 0x000ea20000000c00 */
[----:B------:R-:W-:Y:S02]  /*12300*/  PRMT R5, R100, 0x5432, R2 ;  /* 0x0000543264057816 */ /* 0x000fe40000000002 */
[----:B------:R-:W-:-:S03]  /*12310*/  IMAD.U32 R11, R4, 0x10000, RZ ;  /* 0x00010000040b7824 */ /* 0x000fc600078e00ff */
[----:B------:R-:W-:Y:S02]  /*12320*/  IMAD.U32 R20, R5, 0x10000, RZ ;  /* 0x0001000005147824 */ /* 0x000fe400078e00ff */
[----:B-1----:R-:W-:Y:S01]  /*12330*/  IMAD.U32 R3, R16, 0x10000, RZ ;  /* 0x0001000010037824 */ /* 0x002fe200078e00ff */
[----:B--2---:R-:W-:-:S05]  /*12340*/  SHF.L.U32 R2, R12, 0x10, RZ ;  /* 0x000000100c027819 */ /* 0x004fca00000006ff */
        /* <DEDUP_REMOVED lines=15> */
[C---:B------:R-:W-:Y:S01]  /*12440*/  PRMT R10, R102.reuse, 0x5410, R3 ;  /* 0x00005410660a7816 */ /* 0x040fe20000000003 */
[----:B------:R-:W-:Y:S01]  /*12450*/  IMAD.U32 R3, R19, 0x10000, RZ ;  /* 0x0001000013037824 */ /* 0x000fe200078e00ff */
[----:B------:R-:W-:Y:S02]  /*12460*/  PRMT R11, R102, 0x5432, R2 ;  /* 0x00005432660b7816 */ /* 0x000fe40000000002 */
[----:B------:R-:W-:Y:S01]  /*12470*/  SHF.L.U32 R2, R15, 0x10, RZ ;  /* 0x000000100f027819 */ /* 0x000fe200000006ff */
[C---:B------:R-:W-:Y:S01]  /*12480*/  IMAD.U32 R21, R10.reuse, 0x10000, RZ ;  /* 0x000100000a157824 */ /* 0x040fe200078e00ff */
[----:B------:R-:W-:Y:S01]  /*12490*/  LOP3.LUT R10, R10, 0xffff0000, RZ, 0xc0, !PT ;  /* 0xffff00000a0a7812 */ /* 0x000fe200078ec0ff */
[C---:B------:R-:W-:Y:S01]  /*124a0*/  IMAD.U32 R23, R11.reuse, 0x10000, RZ ;  /* 0x000100000b177824 */ /* 0x040fe200078e00ff */
[----:B------:R-:W-:Y:S01]  /*124b0*/  LOP3.LUT R11, R11, 0xffff0000, RZ, 0xc0, !PT ;  /* 0xffff00000b0b7812 */ /* 0x000fe200078ec0ff */
        /* <DEDUP_REMOVED lines=8> */
[----:B------:R-:W-:Y:S01]  /*12540*/  SHF.R.U64 R12, R54, 0x10, R55 ;  /* 0x00000010360c7819 */ /* 0x000fe20000001237 */
[----:B------:R-:W-:-:S02]  /*12550*/  FMUL.FTZ R4, R2, R5 ;  /* 0x0000000502047220 */ /* 0x000fc40000410000 */
[-C--:B------:R-:W-:Y:S02]  /*12560*/  FMUL.FTZ R2, R2, R20.reuse ;  /* 0x0000001402027220 */ /* 0x080fe40000410000 */
[C---:B------:R-:W-:Y:S02]  /*12570*/  FFMA.FTZ R16, R3.reuse, R20, -R4 ;  /* 0x0000001403107223 */ /* 0x040fe40000010804 */
[----:B------:R-:W-:Y:S01]  /*12580*/  FFMA.FTZ R21, R3, R5, R2 ;  /* 0x0000000503157223 */ /* 0x000fe20000010002 */
[----:B------:R-:W-:Y:S02]  /*12590*/  LOP3.LUT R3, R13, 0xffff0000, RZ, 0xc0, !PT ;  /* 0xffff00000d037812 */ /* 0x000fe400078ec0ff */
[----:B------:R-:W-:Y:S02]  /*125a0*/  LOP3.LUT R13, R6, 0xffff0000, RZ, 0xc0, !PT ;  /* 0xffff0000060d7812 */ /* 0x000fe400078ec0ff */
[----:B------:R-:W-:Y:S02]  /*125b0*/  LOP3.LUT R6, R9, 0xffff0000, RZ, 0xc0, !PT ;  /* 0xffff000009067812 */ /* 0x000fe400078ec0ff */
[----:B------:R-:W-:Y:S01]  /*125c0*/  LOP3.LUT R2, R17, 0xffff0000, RZ, 0xc0, !PT ;  /* 0xffff000011027812 */ /* 0x000fe200078ec0ff */
[CC--:B------:R-:W-:Y:S01]  /*125d0*/  FMUL.FTZ R4, R3.reuse, R13.reuse ;  /* 0x0000000d03047220 */ /* 0x0c0fe20000410000 */
[----:B------:R-:W-:Y:S01]  /*125e0*/  SHF.R.U64 R5, R58, 0x10, R59 ;  /* 0x000000103a057819 */ /* 0x000fe2000000123b */
[----:B------:R-:W-:Y:S01]  /*125f0*/  FMUL.FTZ R3, R3, R6 ;  /* 0x0000000603037220 */ /* 0x000fe20000410000 */
[----:B------:R-:W-:Y:S01]  /*12600*/  F2FP.BF16.PACK_AB R16, R16, R28 ;  /* 0x0000001c1010723e */ /* 0x000fe200000010ff */
[----:B------:R-:W-:Y:S01]  /*12610*/  FFMA.FTZ R17, R2, R6, -R4 ;  /* 0x0000000602117223 */ /* 0x000fe20000010804 */
[----:B------:R-:W-:Y:S01]  /*12620*/  SHF.L.U32 R4, R14, 0x10, RZ ;  /* 0x000000100e047819 */ /* 0x000fe200000006ff */
[----:B------:R-:W-:Y:S01]  /*12630*/  FFMA.FTZ R13, R2, R13, R3 ;  /* 0x0000000d020d7223 */ /* 0x000fe20000010003 */
[----:B------:R-:W-:-:S02]  /*12640*/  PRMT R2, R103, 0x5410, R12 ;  /* 0x0000541067027816 */ /* 0x000fc4000000000c */
[----:B------:R-:W-:Y:S01]  /*12650*/  PRMT R3, R103, 0x5432, R5 ;  /* 0x0000543267037816 */ /* 0x000fe20000000005 */
[----:B------:R-:W-:Y:S01]  /*12660*/  IMAD.U32 R5, R18, 0x10000, RZ ;  /* 0x0001000012057824 */ /* 0x000fe200078e00ff */
[----:B------:R-:W-:Y:S01]  /*12670*/  F2FP.BF16.PACK_AB R17, R17, R26 ;  /* 0x0000001a1111723e */ /* 0x000fe200000010ff */
[----:B------:R-:W-:Y:S01]  /*12680*/  IMAD.U32 R12, R2, 0x10000, RZ ;  /* 0x00010000020c7824 */ /* 0x000fe200078e00ff */
[----:B------:R-:W-:Y:S01]  /*12690*/  F2FP.BF16.PACK_AB R13, R13, R25 ;  /* 0x000000190d0d723e */ /* 0x000fe200000010ff */
        /* <DEDUP_REMOVED lines=12> */
[C---:B------:R-:W-:Y:S02]  /*12760*/  FFMA.FTZ R6, R3.reuse, R6, -R4 ;  /* 0x0000000603067223 */ /* 0x040fe40000010804 */
[----:B------:R-:W-:Y:S01]  /*12770*/  FFMA.FTZ R5, R3, R5, R2 ;  /* 0x0000000503057223 */ /* 0x000fe20000010002 */
[----:B------:R-:W-:-:S02]  /*12780*/  LOP3.LUT R3, R15, 0xffff0000, RZ, 0xc0, !PT ;  /* 0xffff00000f037812 */ /* 0x000fc400078ec0ff */
[----:B------:R-:W-:Y:S02]  /*12790*/  LOP3.LUT R2, R19, 0xffff0000, RZ, 0xc0, !PT ;  /* 0xffff000013027812 */ /* 0x000fe400078ec0ff */
[----:B------:R-:W-:Y:S01]  /*127a0*/  F2FP.BF16.PACK_AB R18, R6, R20 ;  /* 0x000000140612723e */ /* 0x000fe200000010ff */
[-C--:B------:R-:W-:Y:S01]  /*127b0*/  FMUL.FTZ R4, R3, R10.reuse ;  /* 0x0000000a03047220 */ /* 0x080fe20000410000 */
[----:B------:R-:W-:Y:S01]  /*127c0*/  F2FP.BF16.PACK_AB R14, R5, R9 ;  /* 0x00000009050e723e */ /* 0x000fe200000010ff */
[-C--:B------:R-:W-:Y:S02]  /*127d0*/  FMUL.FTZ R3, R3, R11.reuse ;  /* 0x0000000b03037220 */ /* 0x080fe40000410000 */
[C---:B------:R-:W-:Y:S02]  /*127e0*/  FFMA.FTZ R4, R2.reuse, R11, -R4 ;  /* 0x0000000b02047223 */ /* 0x040fe40000010804 */
[----:B------:R-:W-:-:S03]  /*127f0*/  FFMA.FTZ R3, R2, R10, R3 ;  /* 0x0000000a02037223 */ /* 0x000fc60000010003 */
[----:B------:R-:W-:Y:S02]  /*12800*/  F2FP.BF16.PACK_AB R19, R4, R24 ;  /* 0x000000180413723e */ /* 0x000fe400000010ff */
[----:B------:R-:W-:-:S03]  /*12810*/  F2FP.BF16.PACK_AB R15, R3, R23 ;  /* 0x00000017030f723e */ /* 0x000fc600000010ff */
[----:B------:R1:W-:Y:S04]  /*12820*/  STS.128 [R29], R16 ;  /* 0x000000101d007388 */ /* 0x0003e80000000c00 */
[----:B------:R1:W-:Y:S02]  /*12830*/  STS.128 [R22+0x10080], R12 ;  /* 0x0100800c16007388 */ /* 0x0003e40000000c00 */
.L_x_6317:
[----:B------:R-:W-:Y:S05]  /*12840*/  BSYNC B1 ;  /* 0x0000000000017941 */ /* 0x000fea0003800000 */
.L_x_6316:
        /* <DEDUP_REMOVED lines=20> */
[----:B------:R-:W-:Y:S02]  /*12990*/  PRMT R21, R104, 0x5432, R6 ;  /* 0x0000543268157816 */ /* 0x000fe40000000006 */
[----:B------:R-:W-:Y:S01]  /*129a0*/  SHF.R.S32.HI R4, RZ, 0x1f, R2 ;  /* 0x0000001fff047819 */ /* 0x000fe20000011402 */
[----:B------:R-:W-:Y:S01]  /*129b0*/  IMAD.SHL.U32 R3, R2, 0x8, RZ ;  /* 0x0000000802037824 */ /* 0x000fe200078e00ff */
[----:B------:R-:W-:Y:S02]  /*129c0*/  SHF.R.U32.HI R9, RZ, 0x10, R65 ;  /* 0x00000010ff097819 */ /* 0x000fe40000011641 */
[----:B------:R-:W-:Y:S02]  /*129d0*/  LEA.HI R2, R4, R2, RZ, 0x3 ;  /* 0x0000000204027211 */ /* 0x000fe400078f18ff */
[----:B------:R-:W-:Y:S02]  /*129e0*/  LOP3.LUT R3, R40, 0x38, R3, 0xf8, !PT ;  /* 0x0000003828037812 */ /* 0x000fe400078ef803 */
[----:B------:R-:W-:Y:S01]  /*129f0*/  SHF.R.U64 R10, R66, 0x10, R67 ;  /* 0x00000010420a7819 */ /* 0x000fe20000001243 */
[----:B------:R-:W-:Y:S01]  /*12a00*/  IMAD.SHL.U32 R2, R2, 0x400, RZ ;  /* 0x0000040002027824 */ /* 0x000fe200078e00ff */
[----:B------:R-:W-:-:S02]  /*12a10*/  LOP3.LUT R3, R3, R39, RZ, 0x3c, !PT ;  /* 0x0000002703037212 */ /* 0x000fc400078e3cff */
[----:B------:R-:W-:Y:S02]  /*12a20*/  PRMT R28, R105, 0x5410, R11 ;  /* 0x00005410691c7816 */ /* 0x000fe4000000000b */
[----:B------:R-:W-:Y:S02]  /*12a30*/  LOP3.LUT R2, R2, 0x7fffe000, RZ, 0xc0, !PT ;  /* 0x7fffe00002027812 */ /* 0x000fe400078ec0ff */
[----:B------:R-:W-:Y:S01]  /*12a40*/  SHF.R.U64 R4, R62, 0x10, R63 ;  /* 0x000000103e047819 */ /* 0x000fe2000000123f */
[----:B-1----:R-:W-:Y:S01]  /*12a50*/  IMAD.U32 R36, R28, 0x10000, RZ ;  /* 0x000100001c247824 */ /* 0x002fe200078e00ff */
[----:B-----5:R-:W-:Y:S02]  /*12a60*/  IADD3 R2, R3, R2, R38 ;  /* 0x0000000203027210 */ /* 0x020fe40007ffe026 */
[----:B------:R-:W-:Y:S02]  /*12a70*/  SHF.R.U32.HI R3, RZ, 0x10, R61 ;  /* 0x00000010ff037819 */ /* 0x000fe4000001163d */
[----:B------:R-:W-:Y:S01]  /*12a80*/  SHF.R.U32.HI R5, RZ, 0x10, R63 ;  /* 0x00000010ff057819 */ /* 0x000fe2000001163f */
[----:B------:R-:W-:Y:S01]  /*12a90*/  IMAD.SHL.U32 R33, R2, 0x2, RZ ;  /* 0x0000000202217824 */ /* 0x000fe200078e00ff */
[----:B------:R-:W-:-:S02]  /*12aa0*/  SHF.R.U64 R2, R60, 0x10, R61 ;  /* 0x000000103c027819 */ /* 0x000fc4000000123d */
[----:B------:R-:W-:Y:S02]  /*12ab0*/  PRMT R20, R104, 0x5410, R9 ;  /* 0x0000541068147816 */ /* 0x000fe40000000009 */
[----:B------:R-:W1:Y:S01]  /*12ac0*/  LDS.128 R12, [R33+0x10080] ;  /* 0x01008000210c7984 */ /* 0x000e620000000c00 */
[C---:B------:R-:W-:Y:S02]  /*12ad0*/  PRMT R23, R106.reuse, 0x5432, R2 ;  /* 0x000054326a177816 */ /* 0x040fe40000000002 */
[----:B------:R-:W-:Y:S02]  /*12ae0*/  PRMT R29, R105, 0x5432, R10 ;  /* 0x00005432691d7816 */ /* 0x000fe4000000000a */
[----:B------:R-:W-:Y:S02]  /*12af0*/  PRMT R22, R106, 0x5410, R3 ;  /* 0x000054106a167816 */ /* 0x000fe40000000003 */
[C---:B------:R-:W-:Y:S02]  /*12b00*/  PRMT R31, R107.reuse, 0x5432, R4 ;  /* 0x000054326b1f7816 */ /* 0x040fe40000000004 */
[----:B------:R-:W-:Y:S01]  /*12b10*/  PRMT R30, R107, 0x5410, R5 ;  /* 0x000054106b1e7816 */ /* 0x000fe20000000005 */
[C---:B-1----:R-:W-:Y:S01]  /*12b20*/  IMAD.U32 R11, R12.reuse, 0x10000, RZ ;  /* 0x000100000c0b7824 */ /* 0x042fe200078e00ff */
[----:B------:R-:W-:Y:S01]  /*12b30*/  SHF.L.U32 R9, R13, 0x10, RZ ;  /* 0x000000100d097819 */ /* 0x000fe200000006ff */
[----:B------:R-:W-:Y:S01]  /*12b40*/  IMAD.U32 R3, R15, 0x10000, RZ ;  /* 0x000100000f037824 */ /* 0x000fe200078e00ff */
[----:B------:R-:W-:-:S02]  /*12b50*/  LOP3.LUT R10, R12, 0xffff0000, RZ, 0xc0, !PT ;  /* 0xffff00000c0a7812 */ /* 0x000fc400078ec0ff */
[----:B------:R-:W-:Y:S01]  /*12b60*/  LOP3.LUT R6, R13, 0xffff0000, RZ, 0xc0, !PT ;  /* 0xffff00000d067812 */ /* 0x000fe200078ec0ff */
[----:B------:R-:W-:Y:S01]  /*12b70*/  IMAD.U32 R13, R23, 0x10000, RZ ;  /* 0x00010000170d7824 */ /* 0x000fe200078e00ff */
[C---:B------:R-:W-:Y:S02]  /*12b80*/  SHF.L.U32 R5, R14.reuse, 0x10, RZ ;  /* 0x000000100e057819 */ /* 0x040fe400000006ff */
[----:B------:R-:W-:Y:S01]  /*12b90*/  LOP3.LUT R4, R14, 0xffff0000, RZ, 0xc0, !PT ;  /* 0xffff00000e047812 */ /* 0x000fe200078ec0ff */
[----:B------:R-:W-:Y:S01]  /*12ba0*/  IMAD.U32 R14, R20, 0x10000, RZ ;  /* 0x00010000140e7824 */ /* 0x000fe200078e00ff */
[----:B------:R-:W-:Y:S02]  /*12bb0*/  LOP3.LUT R2, R15, 0xffff0000, RZ, 0xc0, !PT ;  /* 0xffff00000f027812 */ /* 0x000fe400078ec0ff */
[----:B------:R-:W-:Y:S02]  /*12bc0*/  SHF.L.U32 R15, R30, 0x10, RZ ;  /* 0x000000101e0f7819 */ /* 0x000fe400000006ff */
[----:B------:R-:W-:Y:S01]  /*12bd0*/  LOP3.LUT R20, R20, 0xffff0000, RZ, 0xc0, !PT ;  /* 0xffff000014147812 */ /* 0x000fe200078ec0ff */
[----:B---3--:R-:W1:Y:S02]  /*12be0*/  LDS.128 R16, [R37] ;  /* 0x0000000025107984 */ /* 0x008e640000000c00 */
[C---:B-1----:R-:W-:Y:S01]  /*12bf0*/  IMAD.U32 R25, R16.reuse, 0x10000, RZ ;  /* 0x0001000010197824 */ /* 0x042fe200078e00ff */
[----:B------:R-:W-:Y:S01]  /*12c00*/  LOP3.LUT R27, R16, 0xffff0000, RZ, 0xc0, !PT ;  /* 0xffff0000101b7812 */ /* 0x000fe200078ec0ff */
[C---:B------:R-:W-:Y:S01]  /*12c10*/  IMAD.U32 R26, R18.reuse, 0x10000, RZ ;  /* 0x00010000121a7824 */ /* 0x040fe200078e00ff */
[----:B------:R-:W-:Y:S01]  /*12c20*/  LOP3.LUT R32, R18, 0xffff0000, RZ, 0xc0, !PT ;  /* 0xffff000012207812 */ /* 0x000fe200078ec0ff */
[C---:B------:R-:W-:Y:S01]  /*12c30*/  IMAD.U32 R16, R19.reuse, 0x10000, RZ ;  /* 0x0001000013107824 */ /* 0x040fe200078e00ff */
[----:B------:R-:W-:Y:S01]  /*12c40*/  LOP3.LUT R18, R19, 0xffff0000, RZ, 0xc0, !PT ;  /* 0xffff000013127812 */ /* 0x000fe200078ec0ff */
[----:B------:R-:W-:Y:S01]  /*12c50*/  IMAD.U32 R19, R21, 0x10000, RZ ;  /* 0x0001000015137824 */ /* 0x000fe200078e00ff */
[----:B------:R-:W-:-:S02]  /*12c60*/  SHF.L.U32 R24, R17, 0x10, RZ ;  /* 0x0000001011187819 */ /* 0x000fc400000006ff */
[----:B------:R-:W-:Y:S01]  /*12c70*/  LOP3.LUT R17, R17, 0xffff0000, RZ, 0xc0, !PT ;  /* 0xffff000011117812 */ /* 0x000fe200078ec0ff */
[C---:B------:R-:W-:Y:S02]  /*12c80*/  FMUL.FTZ R12, R11.reuse, R19 ;  /* 0x000000130b0c7220 */ /* 0x040fe40000410000 */
[-C--:B------:R-:W-:Y:S02]  /*12c90*/  FMUL.FTZ R11, R11, R13.reuse ;  /* 0x0000000d0b0b7220 */ /* 0x080fe40000410000 */
[----:B------:R-:W-:Y:S02]  /*12ca0*/  FFMA.FTZ R35, R25, R13, -R12 ;  /* 0x0000000d19237223 */ /* 0x000fe4000001080c */
[----:B------:R-:W-:Y:S02]  /*12cb0*/  IMAD.U32 R13, R22, 0x10000, RZ ;  /* 0x00010000160d7824 */ /* 0x000fe400078e00ff */
[----:B------:R-:W-:Y:S02]  /*12cc0*/  FMUL.FTZ R12, R9, R14 ;  /* 0x0000000e090c7220 */ /* 0x000fe40000410000 */
[----:B------:R-:W-:-:S02]  /*12cd0*/  FFMA.FTZ R34, R25, R19, R11 ;  /* 0x0000001319227223 */ /* 0x000fc4000001000b */
[-C--:B------:R-:W-:Y:S02]  /*12ce0*/  FMUL.FTZ R11, R9, R13.reuse ;  /* 0x0000000d090b7220 */ /* 0x080fe40000410000 */
[----:B------:R-:W-:Y:S01]  /*12cf0*/  FFMA.FTZ R25, R24, R13, -R12 ;  /* 0x0000000d18197223 */ /* 0x000fe2000001080c */
[----:B------:R-:W-:Y:S01]  /*12d00*/  LOP3.LUT R12, R21, 0xffff0000, RZ, 0xc0, !PT ;  /* 0xffff0000150c7812 */ /* 0x000fe200078ec0ff */
[----:B------:R-:W-:Y:S01]  /*12d10*/  FMUL.FTZ R9, R3, R36 ;  /* 0x0000002403097220 */ /* 0x000fe20000410000 */
[----:B------:R-:W-:Y:S01]  /*12d20*/  LOP3.LUT R21, R29, 0xffff0000, RZ, 0xc0, !PT ;  /* 0xffff00001d157812 */ /* 0x000fe200078ec0ff */
[-C--:B------:R-:W-:Y:S02]  /*12d30*/  FMUL.FTZ R3, R3, R15.reuse ;  /* 0x0000000f03037220 */ /* 0x080fe40000410000 */
[----:B------:R-:W-:Y:S01]  /*12d40*/  FFMA.FTZ R19, R16, R15, -R9 ;  /* 0x0000000f10137223 */ /* 0x000fe20000010809 */
[----:B------:R-:W-:Y:S01]  /*12d50*/  LOP3.LUT R9, R23, 0xffff0000, RZ, 0xc0, !PT ;  /* 0xffff000017097812 */ /* 0x000fe200078ec0ff */
[----:B------:R-:W-:Y:S01]  /*12d60*/  FFMA.FTZ R14, R24, R14, R11 ;  /* 0x0000000e180e7223 */ /* 0x000fe2000001000b */
[----:B------:R-:W-:Y:S01]  /*12d70*/  LOP3.LUT R11, R22, 0xffff0000, RZ, 0xc0, !PT ;  /* 0xffff0000160b7812 */ /* 0x000fe200078ec0ff */
[----:B------:R-:W-:-:S02]  /*12d80*/  FFMA.FTZ R15, R16, R36, R3 ;  /* 0x00000024100f7223 */ /* 0x000fc40000010003 */
[C---:B------:R-:W-:Y:S02]  /*12d90*/  FMUL.FTZ R3, R10.reuse, R12 ;  /* 0x0000000c0a037220 */ /* 0x040fe40000410000 */
[----:B------:R-:W-:Y:S02]  /*12da0*/  IMAD.U32 R22, R29, 0x10000, RZ ;  /* 0x000100001d167824 */ /* 0x000fe400078e00ff */
[-C--:B------:R-:W-:Y:S02]  /*12db0*/  FMUL.FTZ R10, R10, R9.reuse ;  /* 0x000000090a0a7220 */ /* 0x080fe40000410000 */
[----:B------:R-:W-:Y:S02]  /*12dc0*/  FFMA.FTZ R13, R27, R9, -R3 ;  /* 0x000000091b0d7223 */ /* 0x000fe40000010803 */
[C---:B------:R-:W-:Y:S02]  /*12dd0*/  FMUL.FTZ R9, R6.reuse, R20 ;  /* 0x0000001406097220 */ /* 0x040fe40000410000 */
[----:B------:R-:W-:-:S02]  /*12de0*/  FMUL.FTZ R3, R6, R11 ;  /* 0x0000000b06037220 */ /* 0x000fc40000410000 */
[----:B------:R-:W-:Y:S02]  /*12df0*/  IMAD.U32 R16, R31, 0x10000, RZ ;  /* 0x000100001f107824 */ /* 0x000fe400078e00ff */
[----:B------:R-:W-:Y:S02]  /*12e00*/  FMUL.FTZ R6, R5, R22 ;  /* 0x0000001605067220 */ /* 0x000fe40000410000 */
[----:B------:R-:W-:Y:S02]  /*12e10*/  FFMA.FTZ R12, R27, R12, R10 ;  /* 0x0000000c1b0c7223 */ /* 0x000fe4000001000a */
[C---:B------:R-:W-:Y:S02]  /*12e20*/  FFMA.FTZ R11, R17.reuse, R11, -R9 ;  /* 0x0000000b110b7223 */ /* 0x040fe40000010809 */
[----:B------:R-:W-:Y:S01]  /*12e30*/  FFMA.FTZ R10, R17, R20, R3 ;  /* 0x00000014110a7223 */ /* 0x000fe20000010003 */
[----:B------:R-:W-:Y:S01]  /*12e40*/  LOP3.LUT R20, R28, 0xffff0000, RZ, 0xc0, !PT ;  /* 0xffff00001c147812 */ /* 0x000fe200078ec0ff */
[-C--:B------:R-:W-:Y:S01]  /*12e50*/  FMUL.FTZ R3, R5, R16.reuse ;  /* 0x0000001005037220 */ /* 0x080fe20000410000 */
[----:B------:R-:W-:Y:S01]  /*12e60*/  LOP3.LUT R17, R31, 0xffff0000, RZ, 0xc0, !PT ;  /* 0xffff00001f117812 */ /* 0x000fe200078ec0ff */
[----:B------:R-:W-:Y:S01]  /*12e70*/  FFMA.FTZ R9, R26, R16, -R6 ;  /* 0x000000101a097223 */ /* 0x000fe20000010806 */
[----:B------:R-:W-:Y:S01]  /*12e80*/  LOP3.LUT R16, R30, 0xffff0000, RZ, 0xc0, !PT ;  /* 0xffff00001e107812 */ /* 0x000fe200078ec0ff */
[----:B------:R-:W-:Y:S01]  /*12e90*/  FFMA.FTZ R6, R26, R22, R3 ;  /* 0x000000161a067223 */ /* 0x000fe20000010003 */
[----:B------:R-:W-:Y:S01]  /*12ea0*/  F2FP.BF16.PACK_AB R12, R12, R34 ;  /* 0x000000220c0c723e */ /* 0x000fe200000010ff */
[----:B------:R-:W-:-:S02]  /*12eb0*/  FMUL.FTZ R5, R4, R21 ;  /* 0x0000001504057220 */ /* 0x000fc40000410000 */
[----:B------:R-:W-:Y:S02]  /*12ec0*/  FMUL.FTZ R3, R2, R20 ;  /* 0x0000001402037220 */ /* 0x000fe40000410000 */
[-C--:B------:R-:W-:Y:S02]  /*12ed0*/  FMUL.FTZ R4, R4, R17.reuse ;  /* 0x0000001104047220 */ /* 0x080fe40000410000 */
[-C--:B------:R-:W-:Y:S02]  /*12ee0*/  FMUL.FTZ R2, R2, R16.reuse ;  /* 0x0000001002027220 */ /* 0x080fe40000410000 */
        /* <DEDUP_REMOVED lines=13> */
.L_x_6323:
[----:B------:R-:W-:Y:S05]  /*12fc0*/  BSYNC B0 ;  /* 0x0000000000007941 */ /* 0x000fea0003800000 */
.L_x_6322:
[----:B------:R-:W-:-:S13]  /*12fd0*/  ISETP.GE.AND P0, PT, R142, c[0x0][0x27c], PT ;  /* 0x00009f008e007a0c */ /* 0x000fda0003f06270 */
[----:B------:R-:W-:Y:S05]  /*12fe0*/  @P0 BRA `(.L_x_6321) ;  /* 0x0000069000000947 */ /* 0x000fea0003800000 */
[----:B------:R-:W3:Y:S04]  /*12ff0*/  LDL R3, [R1+0xe4] ;  /* 0x0000e40001037983 */ /* 0x000ee80000100800 */
[----:B-1----:R-:W4:Y:S01]  /*13000*/  LDL R37, [R1+0xf4] ;  /* 0x0000f40001257983 */ /* 0x002f220000100800 */
[----:B------:R-:W-:Y:S01]  /*13010*/  IMAD.MOV.U32 R2, RZ, RZ, c[0x0][0x27c] ;  /* 0x00009f00ff027624 */ /* 0x000fe200078e00ff */
[----:B------:R-:W-:Y:S02]  /*13020*/  SHF.R.U64 R6, R76, 0x10, R77 ;  /* 0x000000104c067819 */ /* 0x000fe4000000124d */
[----:B------:R-:W-:Y:S02]  /*13030*/  SHF.R.U32.HI R11, RZ, 0x10, R79 ;  /* 0x00000010ff0b7819 */ /* 0x000fe4000001164f */
[----:B------:R-:W-:-:S02]  /*13040*/  PRMT R21, R108, 0x5432, R6 ;  /* 0x000054326c157816 */ /* 0x000fc40000000006 */
[----:B------:R-:W-:Y:S02]  /*13050*/  SHF.R.U32.HI R9, RZ, 0x10, R77 ;  /* 0x00000010ff097819 */ /* 0x000fe4000001164d */
[----:B------:R-:W-:Y:S02]  /*13060*/  SHF.R.U64 R10, R78, 0x10, R79 ;  /* 0x000000104e0a7819 */ /* 0x000fe4000000124f */
[C---:B------:R-:W-:Y:S02]  /*13070*/  PRMT R28, R109.reuse, 0x5410, R11 ;  /* 0x000054106d1c7816 */ /* 0x040fe4000000000b */
[----:B------:R-:W-:Y:S02]  /*13080*/  SHF.R.U32.HI R5, RZ, 0x10, R75 ;  /* 0x00000010ff057819 */ /* 0x000fe4000001164b */
[----:B------:R-:W-:Y:S01]  /*13090*/  PRMT R20, R108, 0x5410, R9 ;  /* 0x000054106c147816 */ /* 0x000fe20000000009 */
[----:B------:R-:W-:Y:S01]  /*130a0*/  IMAD.U32 R36, R28, 0x10000, RZ ;  /* 0x000100001c247824 */ /* 0x000fe200078e00ff */
[----:B------:R-:W-:-:S02]  /*130b0*/  PRMT R29, R109, 0x5432, R10 ;  /* 0x000054326d1d7816 */ /* 0x000fc4000000000a */
        /* <DEDUP_REMOVED lines=17> */
[----:B------:R-:W3:Y:S01]  /*131d0*/  LDS.128 R12, [R33+0x10080] ;  /* 0x01008000210c7984 */ /* 0x000ee20000000c00 */
[----:B------:R-:W-:Y:S01]  /*131e0*/  PRMT R23, R110, 0x5432, R2 ;  /* 0x000054326e177816 */ /* 0x000fe20000000002 */
        /* <DEDUP_REMOVED lines=9> */
[C---:B---3--:R-:W-:Y:S01]  /*13280*/  IMAD.U32 R11, R12.reuse, 0x10000, RZ ;  /* 0x000100000c0b7824 */ /* 0x048fe200078e00ff */
[----:B------:R-:W-:Y:S01]  /*13290*/  SHF.L.U32 R9, R13, 0x10, RZ ;  /* 0x000000100d097819 */ /* 0x000fe200000006ff */
[----:B------:R-:W-:Y:S01]  /*132a0*/  IMAD.U32 R3, R15, 0x10000, RZ ;  /* 0x000100000f037824 */ /* 0x000fe200078e00ff */
[----:B------:R-:W-:Y:S01]  /*132b0*/  LOP3.LUT R10, R12, 0xffff0000, RZ, 0xc0, !PT ;  /* 0xffff00000c0a7812 */ /* 0x000fe200078ec0ff */
[----:B------:R-:W-:Y:S01]  /*132c0*/  FMUL.FTZ R12, R11, R19 ;  /* 0x000000130b0c7220 */ /* 0x000fe20000410000 */
[----:B------:R-:W-:Y:S01]  /*132d0*/  LOP3.LUT R6, R13, 0xffff0000, RZ, 0xc0, !PT ;  /* 0xffff00000d067812 */ /* 0x000fe200078ec0ff */
[----:B------:R-:W-:Y:S01]  /*132e0*/  IMAD.U32 R13, R23, 0x10000, RZ ;  /* 0x00010000170d7824 */ /* 0x000fe200078e00ff */
[C---:B------:R-:W-:Y:S02]  /*132f0*/  SHF.L.U32 R5, R14.reuse, 0x10, RZ ;  /* 0x000000100e057819 */ /* 0x040fe400000006ff */
[----:B------:R-:W-:Y:S01]  /*13300*/  LOP3.LUT R4, R14, 0xffff0000, RZ, 0xc0, !PT ;  /* 0xffff00000e047812 */ /* 0x000fe200078ec0ff */
[----:B------:R-:W-:Y:S01]  /*13310*/  IMAD.U32 R14, R20, 0x10000, RZ ;  /* 0x00010000140e7824 */ /* 0x000fe200078e00ff */
[----:B------:R-:W-:Y:S01]  /*13320*/  LOP3.LUT R2, R15, 0xffff0000, RZ, 0xc0, !PT ;  /* 0xffff00000f027812 */ /* 0x000fe200078ec0ff */
[-C--:B------:R-:W-:Y:S01]  /*13330*/  FMUL.FTZ R11, R11, R13.reuse ;  /* 0x0000000d0b0b7220 */ /* 0x080fe20000410000 */
[----:B------:R-:W-:Y:S01]  /*13340*/  SHF.L.U32 R15, R30, 0x10, RZ ;  /* 0x000000101e0f7819 */ /* 0x000fe200000006ff */
[----:B------:R-:W-:Y:S01]  /*13350*/  FFMA.FTZ R35, R25, R13, -R12 ;  /* 0x0000000d19237223 */ /* 0x000fe2000001080c */
[----:B------:R-:W-:Y:S01]  /*13360*/  LOP3.LUT R20, R20, 0xffff0000, RZ, 0xc0, !PT ;  /* 0xffff000014147812 */ /* 0x000fe200078ec0ff */
[----:B------:R-:W-:-:S02]  /*13370*/  IMAD.U32 R13, R22, 0x10000, RZ ;  /* 0x00010000160d7824 */ /* 0x000fc400078e00ff */
[----:B------:R-:W-:Y:S02]  /*13380*/  FMUL.FTZ R12, R9, R14 ;  /* 0x0000000e090c7220 */ /* 0x000fe40000410000 */
[----:B------:R-:W-:Y:S02]  /*13390*/  FFMA.FTZ R34, R25, R19, R11 ;  /* 0x0000001319227223 */ /* 0x000fe4000001000b */
[-C--:B------:R-:W-:Y:S02]  /*133a0*/  FMUL.FTZ R11, R9, R13.reuse ;  /* 0x0000000d090b7220 */ /* 0x080fe40000410000 */
[----:B------:R-:W-:Y:S01]  /*133b0*/  FFMA.FTZ R25, R24, R13, -R12 ;  /* 0x0000000d18197223 */ /* 0x000fe2000001080c */
[----:B------:R-:W-:Y:S01]  /*133c0*/  LOP3.LUT R12, R21, 0xffff0000, RZ, 0xc0, !PT ;  /* 0xffff0000150c7812 */ /* 0x000fe200078ec0ff */
[----:B------:R-:W-:Y:S01]  /*133d0*/  FMUL.FTZ R9, R3, R36 ;  /* 0x0000002403097220 */ /* 0x000fe20000410000 */
[----:B------:R-:W-:Y:S01]  /*133e0*/  LOP3.LUT R21, R29, 0xffff0000, RZ, 0xc0, !PT ;  /* 0xffff00001d157812 */ /* 0x000fe200078ec0ff */
[----:B------:R-:W-:-:S02]  /*133f0*/  FMUL.FTZ R3, R3, R15 ;  /* 0x0000000f03037220 */ /* 0x000fc40000410000 */
[----:B------:R-:W-:Y:S01]  /*13400*/  FFMA.FTZ R19, R16, R15, -R9 ;  /* 0x0000000f10137223 */ /* 0x000fe20000010809 */
[----:B------:R-:W-:Y:S01]  /*13410*/  LOP3.LUT R9, R23, 0xffff0000, RZ, 0xc0, !PT ;  /* 0xffff000017097812 */ /* 0x000fe200078ec0ff */
[----:B------:R-:W-:Y:S01]  /*13420*/  FFMA.FTZ R14, R24, R14, R11 ;  /* 0x0000000e180e7223 */ /* 0x000fe2000001000b */
[----:B------:R-:W-:Y:S01]  /*13430*/  LOP3.LUT R11, R22, 0xffff0000, RZ, 0xc0, !PT ;  /* 0xffff0000160b7812 */ /* 0x000fe200078ec0ff */
[----:B------:R-:W-:Y:S02]  /*13440*/  FFMA.FTZ R15, R16, R36, R3 ;  /* 0x00000024100f7223 */ /* 0x000fe40000010003 */
[C---:B------:R-:W-:Y:S02]  /*13450*/  FMUL.FTZ R3, R10.reuse, R12 ;  /* 0x0000000c0a037220 */ /* 0x040fe40000410000 */
[----:B------:R-:W-:Y:S02]  /*13460*/  IMAD.U32 R22, R29, 0x10000, RZ ;  /* 0x000100001d167824 */ /* 0x000fe400078e00ff */
[----:B------:R-:W-:-:S02]  /*13470*/  FMUL.FTZ R10, R10, R9 ;  /* 0x000000090a0a7220 */ /* 0x000fc40000410000 */
[----:B------:R-:W-:Y:S02]  /*13480*/  FFMA.FTZ R13, R27, R9, -R3 ;  /* 0x000000091b0d7223 */ /* 0x000fe40000010803 */
[C---:B------:R-:W-:Y:S02]  /*13490*/  FMUL.FTZ R9, R6.reuse, R20 ;  /* 0x0000001406097220 */ /* 0x040fe40000410000 */
[----:B------:R-:W-:Y:S02]  /*134a0*/  FMUL.FTZ R3, R6, R11 ;  /* 0x0000000b06037220 */ /* 0x000fe40000410000 */
[----:B------:R-:W-:Y:S02]  /*134b0*/  IMAD.U32 R16, R31, 0x10000, RZ ;  /* 0x000100001f107824 */ /* 0x000fe400078e00ff */
[----:B------:R-:W-:Y:S02]  /*134c0*/  FMUL.FTZ R6, R5, R22 ;  /* 0x0000001605067220 */ /* 0x000fe40000410000 */
[----:B------:R-:W-:-:S02]  /*134d0*/  FFMA.FTZ R12, R27, R12, R10 ;  /* 0x0000000c1b0c7223 */ /* 0x000fc4000001000a */
        /* <DEDUP_REMOVED lines=26> */
.L_x_6321:
[----:B------:R-:W-:Y:S05]  /*13680*/  BSYNC B1 ;  /* 0x0000000000017941 */ /* 0x000fea0003800000 */
.L_x_6320:
        /* <DEDUP_REMOVED lines=31> */
[----:B------:R-:W-:Y:S01]  /*13880*/  IMAD.U32 R36, R28, 0x10000, RZ ;  /* 0x000100001c247824 */ /* 0x000fe200078e00ff */
        /* <DEDUP_REMOVED lines=24> */
[----:B----4-:R-:W1:Y:S02]  /*13a10*/  LDS.128 R16, [R37] ;  /* 0x0000000025107984 */ /* 0x010e640000000c00 */
        /* <DEDUP_REMOVED lines=61> */
.L_x_6325:
[----:B------:R-:W-:Y:S05]  /*13df0*/  BSYNC B0 ;  /* 0x0000000000007941 */ /* 0x000fea0003800000 */
.L_x_6324:
[----:B------:R-:W-:-:S13]  /*13e00*/  ISETP.GE.AND P0, PT, R142, c[0x0][0x27c], PT ;  /* 0x00009f008e007a0c */ /* 0x000fda0003f06270 */
[----:B------:R-:W-:Y:S05]  /*13e10*/  @P0 BRA `(.L_x_6297) ;  /* 0x0000069000000947 */ /* 0x000fea0003800000 */
[----:B------:R-:W4:Y:S04]  /*13e20*/  LDL R3, [R1+0xe4] ;  /* 0x0000e40001037983 */ /* 0x000f280000100800 */
[----:B-12---:R-:W2:Y:S01]  /*13e30*/  LDL R37, [R1+0xf0] ;  /* 0x0000f00001257983 */ /* 0x006ea20000100800 */
[----:B------:R-:W-:Y:S01]  /*13e40*/  IMAD.MOV.U32 R2, RZ, RZ, c[0x0][0x27c] ;  /* 0x00009f00ff027624 */ /* 0x000fe200078e00ff */
[----:B------:R-:W-:Y:S02]  /*13e50*/  SHF.R.U64 R6, R88, 0x10, R89 ;  /* 0x0000001058067819 */ /* 0x000fe40000001259 */
[----:B------:R-:W-:Y:S02]  /*13e60*/  SHF.R.U32.HI R11, RZ, 0x10, R91 ;  /* 0x00000010ff0b7819 */ /* 0x000fe4000001165b */
[----:B------:R-:W-:-:S02]  /*13e70*/  PRMT R21, R115, 0x5432, R6 ;  /* 0x0000543273157816 */ /* 0x000fc40000000006 */
[----:B------:R-:W-:Y:S02]  /*13e80*/  SHF.R.U32.HI R9, RZ, 0x10, R89 ;  /* 0x00000010ff097819 */ /* 0x000fe40000011659 */
[----:B------:R-:W-:Y:S02]  /*13e90*/  SHF.R.U64 R10, R90, 0x10, R91 ;  /* 0x000000105a0a7819 */ /* 0x000fe4000000125b */
[----:B------:R-:W-:Y:S02]  /*13ea0*/  PRMT R28, R116, 0x5410, R11 ;  /* 0x00005410741c7816 */ /* 0x000fe4000000000b */
[----:B------:R-:W-:Y:S02]  /*13eb0*/  SHF.R.U32.HI R5, RZ, 0x10, R95 ;  /* 0x00000010ff057819 */ /* 0x000fe4000001165f */
[----:B------:R-:W-:Y:S01]  /*13ec0*/  PRMT R20, R115, 0x5410, R9 ;  /* 0x0000541073147816 */ /* 0x000fe20000000009 */
[----:B------:R-:W-:Y:S01]  /*13ed0*/  IMAD.U32 R36, R28, 0x10000, RZ ;  /* 0x000100001c247824 */ /* 0x000fe200078e00ff */
[----:B------:R-:W-:-:S02]  /*13ee0*/  PRMT R29, R116, 0x5432, R10 ;  /* 0x00005432741d7816 */ /* 0x000fc4000000000a */
[----:B------:R-:W-:Y:S02]  /*13ef0*/  PRMT R30, R118, 0x5410, R5 ;  /* 0x00005410761e7816 */ /* 0x000fe40000000005 */
        /* <DEDUP_REMOVED lines=27> */
[C---:B--2---:R-:W-:Y:S01]  /*140b0*/  IMAD.U32 R11, R12.reuse, 0x10000, RZ ;  /* 0x000100000c0b7824 */ /* 0x044fe200078e00ff */
        /* <DEDUP_REMOVED lines=63> */
.L_x_6297:
[----:B------:R-:W-:Y:S05]  /*144b0*/  BSYNC B2 ;  /* 0x0000000000027941 */ /* 0x000fea0003800000 */
.L_x_6263:
[----:B-1----:R-:W-:Y:S01]  /*144c0*/  IMAD R4, R120, c[0x0][0x208], RZ ;  /* 0x0000820078047a24 */ /* 0x002fe200078e02ff */
[----:B------:R-:W-:-:S04]  /*144d0*/  DEPBAR.LE SB0, 0x0 ;  /* 0x000080000000791a */ /* 0x000fc80000000000 */
[----:B------:R-:W-:Y:S01]  /*144e0*/  IMAD.WIDE.U32 R2, R222, c[0x0][0x208], RZ ;  /* 0x00008200de027a25 */ /* 0x000fe200078e00ff */
[----:B------:R-:W-:Y:S01]  /*144f0*/  BAR.SYNC.DEFER_BLOCKING 0x0 ;  /* 0x0000000000007b1d */ /* 0x000fe20000010000 */
[----:B------:R-:W-:Y:S02]  /*14500*/  ISETP.GE.AND P3, PT, R140, c[0x0][0x1d4], PT ;  /* 0x000075008c007a0c */ /* 0x000fe40003f66270 */
[----:B------:R-:W-:Y:S01]  /*14510*/  IMAD R4, R222, c[0x0][0x20c], R4 ;  /* 0x00008300de047a24 */ /* 0x000fe200078e0204 */
[----:B------:R-:W-:Y:S01]  /*14520*/  IADD3 R204, R151, 0x20, RZ ;  /* 0x0000002097cc7810 */ /* 0x000fe20007ffe0ff */
[----:B------:R-:W-:Y:S01]  /*14530*/  IMAD.WIDE.U32 R242, R244, c[0x0][0x210], RZ ;  /* 0x00008400f4f27a25 */ /* 0x000fe200078e00ff */
[----:B------:R-:W-:Y:S01]  /*14540*/  SHF.L.U64.HI R231, R140, 0x1, R141 ;  /* 0x000000018ce77819 */ /* 0x000fe2000001028d */
[----:B------:R-:W1:Y:S01]  /*14550*/  S2R R9, SR_TID.X ;  /* 0x0000000000097919 */ /* 0x000e620000002100 */
[----:B------:R-:W-:Y:S01]  /*14560*/  SHF.L.U64.HI R226, R234, 0x1, R237 ;  /* 0x00000001eae27819 */ /* 0x000fe200000102ed */
[----:B------:R-:W-:Y:S01]  /*14570*/  IMAD.IADD R3, R3, 0x1, R4 ;  /* 0x0000000103037824 */ /* 0x000fe200078e0204 */
[----:B------:R-:W-:Y:S01]  /*14580*/  SHF.L.U64.HI R227, R219, 0x1, R239 ;  /* 0x00000001dbe37819 */ /* 0x000fe200000102ef */
[----:B------:R-:W-:Y:S01]  /*14590*/  IMAD R4, R121, c[0x0][0x218], RZ ;  /* 0x0000860079047a24 */ /* 0x000fe200078e02ff */
[----:B------:R-:W-:Y:S01]  /*145a0*/  ISETP.GE.AND P4, PT, R142, c[0x0][0x1d4], PT ;  /* 0x000075008e007a0c */ /* 0x000fe20003f86270 */
[----:B------:R-:W-:Y:S01]  /*145b0*/  IMAD.WIDE.U32 R2, R221, c[0x0][0x218], R2 ;  /* 0x00008600dd027a25 */ /* 0x000fe200078e0002 */
[----:B------:R-:W-:Y:S01]  /*145c0*/  ISETP.GE.AND P2, PT, R219, c[0x0][0x1d4], PT ;  /* 0x00007500db007a0c */ /* 0x000fe20003f46270 */
[----:B------:R-:W-:Y:S01]  /*145d0*/  BSSY B0, `(.L_x_6326) ;  /* 0x0000047000007945 */ /* 0x000fe20003800000 */
[----:B------:R-:W-:Y:S01]  /*145e0*/  SHF.L.U64.HI R224, R220, 0x1, R238 ;  /* 0x00000001dce07819 */ /* 0x000fe200000102ee */
[----:B------:R-:W-:Y:S01]  /*145f0*/  IMAD R4, R221, c[0x0][0x21c], R4 ;  /* 0x00008700dd047a24 */ /* 0x000fe200078e0204 */
[----:B------:R-:W-:Y:S01]  /*14600*/  IADD3 R2, P0, R2, R242, RZ ;  /* 0x000000f202027210 */ /* 0x000fe20007f1e0ff */
[----:B------:R-:W-:-:S02]  /*14610*/  IMAD R244, R244, c[0x0][0x214], R243 ;  /* 0x00008500f4f47a24 */ /* 0x000fc400078e02f3 */
[----:B------:R-:W-:Y:S02]  /*14620*/  IMAD.SHL.U32 R230, R140, 0x2, RZ ;  /* 0x000000028ce67824 */ /* 0x000fe400078e00ff */
[----:B------:R-:W-:Y:S01]  /*14630*/  IMAD.SHL.U32 R229, R234, 0x2, RZ ;  /* 0x00000002eae57824 */ /* 0x000fe200078e00ff */
[----:B------:R-:W-:Y:S01]  /*14640*/  IADD3.X R3, R244, R3, R4, P0, !PT ;  /* 0x00000003f4037210 */ /* 0x000fe200007fe404 */
[----:B------:R-:W-:Y:S01]  /*14650*/  IMAD.IADD R4, R119, 0x1, -R143 ;  /* 0x0000000177047824 */ /* 0x000fe200078e0a8f */
[C---:B------:R-:W-:Y:S01]  /*14660*/  LEA R6, P0, R2.reuse, c[0x0][0x1f8], 0x1 ;  /* 0x00007e0002067a11 */ /* 0x040fe200078008ff */
[----:B------:R-:W-:Y:S01]  /*14670*/  LDSM.16.M88.4 R12, [R200] ;  /* 0x00000000c80c783b */ /* 0x000fe20000000200 */
[----:B------:R-:W-:Y:S02]  /*14680*/  IMAD.SHL.U32 R228, R219, 0x2, RZ ;  /* 0x00000002dbe47824 */ /* 0x000fe400078e00ff */
[----:B------:R-:W-:Y:S01]  /*14690*/  LEA.HI.X R5, R2, c[0x0][0x1fc], R3, 0x1, P0 ;  /* 0x00007f0002057a11 */ /* 0x000fe200000f0c03 */
[----:B------:R-:W-:Y:S01]  /*146a0*/  LDSM.16.M88.4 R28, [R151] ;  /* 0x00000000971c783b */ /* 0x000fe20000000200 */
[----:B------:R-:W-:Y:S01]  /*146b0*/  LOP3.LUT P0, RZ, R149, 0x2, RZ, 0xc0, !PT ;  /* 0x0000000295ff7812 */ /* 0x000fe2000780c0ff */
[----:B------:R-:W-:-:S02]  /*146c0*/  IMAD.SHL.U32 R225, R220, 0x2, RZ ;  /* 0x00000002dce17824 */ /* 0x000fc400078e00ff */
[----:B------:R-:W4:Y:S04]  /*146d0*/  SHFL.IDX PT, R2, R6, RZ, 0x181f ;  /* 0x00181fff06027589 */ /* 0x000f2800000e0000 */
[----:B------:R-:W2:Y:S04]  /*146e0*/  SHFL.IDX PT, R3, R5, RZ, 0x181f ;  /* 0x00181fff05037589 */ /* 0x000ea800000e0000 */
[----:B-----5:R3:W1:Y:S02]  /*146f0*/  LDSM.16.M88.4 R36, [R151+0x800] ;  /* 0x000800009724783b */ /* 0x0206640000000200 */
[----:B------:R-:W-:-:S02]  /*14700*/  @P0 IADD3 R204, R151, -0x20, RZ ;  /* 0xffffffe097cc0810 */ /* 0x000fc40007ffe0ff */
[----:B------:R-:W-:Y:S01]  /*14710*/  ISETP.LT.OR P0, PT, R4, 0x1, P3 ;  /* 0x000000010400780c */ /* 0x000fe20001f01670 */
[----:B------:R3:W1:Y:S01]  /*14720*/  LDSM.16.M88.4 R44, [R151+0x1000] ;  /* 0x00100000972c783b */ /* 0x0006620000000200 */
[C---:B------:R-:W-:Y:S02]  /*14730*/  IADD3 R215, R204.reuse, 0x1000, RZ ;  /* 0x00001000ccd77810 */ /* 0x040fe40007ffe0ff */
[----:B------:R-:W-:Y:S01]  /*14740*/  IADD3 R214, R204, 0x800, RZ ;  /* 0x00000800ccd67810 */ /* 0x000fe20007ffe0ff */
[----:B------:R3:W1:Y:S04]  /*14750*/  LDSM.16.M88.4 R16, [R201] ;  /* 0x00000000c910783b */ /* 0x0006680000000200 */
[----:B------:R3:W1:Y:S01]  /*14760*/  LDSM.16.M88.4 R40, [R204] ;  /* 0x00000000cc28783b */ /* 0x0006620000000200 */
[----:B----4-:R-:W-:-:S03]  /*14770*/  IADD3 R10, P1, R2, R230, RZ ;  /* 0x000000e6020a7210 */ /* 0x010fc60007f3e0ff */
[----:B------:R3:W4:Y:S02]  /*14780*/  LDSM.16.M88.4 R56, [R204+0x800] ;  /* 0x00080000cc38783b */ /* 0x0007240000000200 */
[----:B--2---:R-:W-:Y:S02]  /*14790*/  IMAD.X R11, R3, 0x1, R231, P1 ;  /* 0x00000001030b7824 */ /* 0x004fe400008e06e7 */
[----:B------:R3:W2:Y:S01]  /*147a0*/  LDSM.16.M88.4 R64, [R204+0x1000] ;  /* 0x00100000cc40783b */ /* 0x0006a20000000200 */
[----:B------:R-:W-:-:S03]  /*147b0*/  ISETP.LT.OR P1, PT, R4, 0x1, P4 ;  /* 0x000000010400780c */ /* 0x000fc60002721670 */
[----:B------:R-:W-:Y:S01]  /*147c0*/  @!PT LDS RZ, [RZ] ;  /* 0x00000000fffff984 */ /* 0x000fe20000000800 */
[----:B------:R-:W-:Y:S01]  /*147d0*/  @!PT LDS RZ, [RZ] ;  /* 0x00000000fffff984 */ /* 0x000fe20000000800 */
[----:B------:R-:W-:Y:S01]  /*147e0*/  @!PT LDS RZ, [RZ] ;  /* 0x00000000fffff984 */ /* 0x000fe20000000800 */
[----:B------:R1:W-:Y:S01]  /*147f0*/  LDGSTS.E.BYPASS.LTC128B.128 [R216+0x4080], [R10.64], !P0 ;  /* 0x040800000ad87fae */ /* 0x0003e2000c101d46 */
[----:B------:R-:W-:-:S05]  /*14800*/  IADD3 R20, P0, R2, R229, RZ ;  /* 0x000000e502147210 */ /* 0x000fca0007f1e0ff */
[----:B------:R-:W-:-:S05]  /*14810*/  IMAD.X R21, R3, 0x1, R226, P0 ;  /* 0x0000000103157824 */ /* 0x000fca00000e06e2 */
[----:B------:R3:W-:Y:S01]  /*14820*/  LDGSTS.E.BYPASS.LTC128B.128 [R216+0x5880], [R20.64], !P1 ;  /* 0x0588000014d87fae */ /* 0x0007e2000c901d46 */
[----:B------:R-:W-:Y:S02]  /*14830*/  ISETP.GE.AND P1, PT, R220, c[0x0][0x1d4], PT ;  /* 0x00007500dc007a0c */ /* 0x000fe40003f26270 */
[----:B-1----:R-:W-:-:S05]  /*14840*/  IADD3 R10, P0, R2, R228, RZ ;  /* 0x000000e4020a7210 */ /* 0x002fca0007f1e0ff */
[----:B------:R-:W-:Y:S01]  /*14850*/  IMAD.X R11, R3, 0x1, R227, P0 ;  /* 0x00000001030b7824 */ /* 0x000fe200000e06e3 */
[----:B------:R-:W-:-:S13]  /*14860*/  ISETP.LT.OR P0, PT, R4, 0x1, P2 ;  /* 0x000000010400780c */ /* 0x000fda0001701670 */
[----:B------:R3:W-:Y:S01]  /*14870*/  LDGSTS.E.BYPASS.LTC128B.128 [R216+0x7080], [R10.64], !P0 ;  /* 0x070800000ad87fae */ /* 0x0007e2000c101d46 */
[----:B------:R-:W-:-:S05]  /*14880*/  IADD3 R2, P0, R2, R225, RZ ;  /* 0x000000e102027210 */ /* 0x000fca0007f1e0ff */
[----:B------:R-:W-:Y:S01]  /*14890*/  IMAD.X R3, R3, 0x1, R224, P0 ;  /* 0x0000000103037824 */ /* 0x000fe200000e06e0 */
[----:B------:R-:W-:-:S13]  /*148a0*/  ISETP.LT.OR P0, PT, R4, 0x1, P1 ;  /* 0x000000010400780c */ /* 0x000fda0000f01670 */
[----:B------:R3:W-:Y:S01]  /*148b0*/  LDGSTS.E.BYPASS.LTC128B.128 [R216+0x8880], [R2.64], !P0 ;  /* 0x0888000002d87fae */ /* 0x0007e2000c101d46 */
[----:B------:R-:W-:-:S13]  /*148c0*/  ISETP.GT.AND P0, PT, R9, 0x7f, PT ;  /* 0x0000007f0900780c */ /* 0x000fda0003f04270 */
[----:B------:R-:W-:Y:S05]  /*148d0*/  @P0 BRA `(.L_x_6327) ;  /* 0x0000016000000947 */ /* 0x000fea0003800000 */
[----:B--2-4-:R-:W-:Y:S05]  /*148e0*/  BRA.DIV ~URZ, `(.L_x_6328) ;  /* 0x0000ed227f007947 */ /* 0x014fea000b800000 */
[----:B------:R-:W1:Y:S04]  /*148f0*/  SHFL.IDX PT, R5, R5, 0x1, 0x181f ;  /* 0x00381f0005057f89 */ /* 0x000e6800000e0000 */
[----:B---3--:R2:W3:Y:S02]  /*14900*/  SHFL.IDX PT, R2, R6, 0x1, 0x181f ;  /* 0x00381f0006027f89 */ /* 0x0084e400000e0000 */
.L_x_6438:
[----:B---3--:R-:W-:Y:S02]  /*14910*/  IADD3 R22, P0, R2, R229, RZ ;  /* 0x000000e502167210 */ /* 0x008fe40007f1e0ff */
[C---:B------:R-:W-:Y:S02]  /*14920*/  ISETP.LT.OR P2, PT, R4.reuse, 0x21, P2 ;  /* 0x000000210400780c */ /* 0x040fe40001741670 */
[----:B------:R-:W-:Y:S01]  /*14930*/  ISETP.LT.OR P1, PT, R4, 0x21, P1 ;  /* 0x000000210400780c */ /* 0x000fe20000f21670 */
[----:B-1----:R-:W-:Y:S01]  /*14940*/  IMAD.X R23, R5, 0x1, R226, P0 ;  /* 0x0000000105177824 */ /* 0x002fe200000e06e2 */
[----:B------:R-:W-:-:S05]  /*14950*/  IADD3 R20, P0, R2, R228, RZ ;  /* 0x000000e402147210 */ /* 0x000fca0007f1e0ff */
[----:B------:R-:W-:Y:S01]  /*14960*/  IMAD.X R21, R5, 0x1, R227, P0 ;  /* 0x0000000105157824 */ /* 0x000fe200000e06e3 */
[----:B------:R-:W-:-:S05]  /*14970*/  IADD3 R10, P0, R2, R230, RZ ;  /* 0x000000e6020a7210 */ /* 0x000fca0007f1e0ff */
[----:B------:R-:W-:Y:S01]  /*14980*/  IMAD.X R11, R5, 0x1, R231, P0 ;  /* 0x00000001050b7824 */ /* 0x000fe200000e06e7 */
[C---:B------:R-:W-:Y:S02]  /*14990*/  ISETP.LT.OR P0, PT, R4.reuse, 0x21, P3 ;  /* 0x000000210400780c */ /* 0x040fe40001f01670 */
[----:B------:R-:W-:-:S11]  /*149a0*/  ISETP.LT.OR P3, PT, R4, 0x21, P4 ;  /* 0x000000210400780c */ /* 0x000fd60002761670 */
[----:B------:R-:W-:Y:S01]  /*149b0*/  @!PT LDS RZ, [RZ] ;  /* 0x00000000fffff984 */ /* 0x000fe20000000800 */
[----:B------:R-:W-:Y:S01]  /*149c0*/  @!PT LDS RZ, [RZ] ;  /* 0x00000000fffff984 */ /* 0x000fe20000000800 */
[----:B------:R-:W-:Y:S01]  /*149d0*/  @!PT LDS RZ, [RZ] ;  /* 0x00000000fffff984 */ /* 0x000fe20000000800 */
[----:B------:R1:W-:Y:S01]  /*149e0*/  LDGSTS.E.BYPASS.LTC128B.128 [R217+0x5080], [R10.64], !P0 ;  /* 0x050800000ad97fae */ /* 0x0003e2000c101d46 */
[----:B------:R-:W-:-:S03]  /*149f0*/  IADD3 R2, P0, R2, R225, RZ ;  /* 0x000000e102027210 */ /* 0x000fc60007f1e0ff */
[----:B------:R1:W-:Y:S02]  /*14a00*/  LDGSTS.E.BYPASS.LTC128B.128 [R217+0x6880], [R22.64], !P3 ;  /* 0x0688000016d97fae */ /* 0x0003e4000d901d46 */
[----:B------:R-:W-:Y:S02]  /*14a10*/  IMAD.X R3, R5, 0x1, R224, P0 ;  /* 0x0000000105037824 */ /* 0x000fe400000e06e0 */
[----:B------:R1:W-:Y:S04]  /*14a20*/  LDGSTS.E.BYPASS.LTC128B.128 [R217+0x8080], [R20.64], !P2 ;  /* 0x0808000014d97fae */ /* 0x0003e8000d101d46 */
[----:B------:R1:W-:Y:S02]  /*14a30*/  LDGSTS.E.BYPASS.LTC128B.128 [R217+0x9880], [R2.64], !P1 ;  /* 0x0988000002d97fae */ /* 0x0003e4000c901d46 */
.L_x_6327:
[----:B--2-4-:R-:W-:Y:S05]  /*14a40*/  BSYNC B0 ;  /* 0x0000000000007941 */ /* 0x014fea0003800000 */
.L_x_6326:
[----:B-1-3--:R-:W-:Y:S01]  /*14a50*/  IMAD.MOV.U32 R2, RZ, RZ, 0x40 ;  /* 0x00000040ff027424 */ /* 0x00afe200078e00ff */
[----:B------:R-:W-:Y:S01]  /*14a60*/  LOP3.LUT P0, RZ, R149, 0x4, RZ, 0xc0, !PT ;  /* 0x0000000495ff7812 */ /* 0x000fe2000780c0ff */
[----:B------:R-:W0:Y:S01]  /*14a70*/  LDGDEPBAR ;  /* 0x00000000000079af */ /* 0x000e220000000000 */
[----:B------:R-:W-:Y:S01]  /*14a80*/  WARPSYNC 0xffffffff ;  /* 0xffffffff00007948 */ /* 0x000fe20003800000 */
[----:B------:R-:W-:Y:S01]  /*14a90*/  HMMA.16816.F32.BF16 R32, R12, R28, RZ ;  /* 0x0000001c0c20723c */ /* 0x000fe200000418ff */
[----:B------:R-:W-:Y:S01]  /*14aa0*/  SEL R2, R2, 0xffffffc0, !P0 ;  /* 0xffffffc002027807 */ /* 0x000fe20004000000 */
[----:B------:R-:W-:Y:S01]  /*14ab0*/  BSSY B1, `(.L_x_6329) ;  /* 0x00000f9000017945 */ /* 0x000fe20003800000 */
[----:B------:R-:W-:-:S02]  /*14ac0*/  ISETP.GT.AND P0, PT, R124, R240, PT ;  /* 0x000000f07c00720c */ /* 0x000fc40003f04270 */
[C---:B------:R-:W-:Y:S01]  /*14ad0*/  IADD3 R213, R204.reuse, 0x4800, RZ ;  /* 0x00004800ccd57810 */ /* 0x040fe20007ffe0ff */
[--C-:B------:R-:W-:Y:S01]  /*14ae0*/  IMAD.IADD R150, R151, 0x1, R2.reuse ;  /* 0x0000000197967824 */ /* 0x100fe200078e0202 */
[C---:B------:R-:W-:Y:S01]  /*14af0*/  IADD3 R212, R204.reuse, 0x5800, RZ ;  /* 0x00005800ccd47810 */ /* 0x040fe20007ffe0ff */
[C---:B------:R-:W-:Y:S01]  /*14b00*/  HMMA.16816.F32.BF16 R28, R12.reuse, R30, RZ ;  /* 0x0000001e0c1c723c */ /* 0x040fe200000418ff */
[C---:B------:R-:W-:Y:S01]  /*14b10*/  IMAD.IADD R11, R204.reuse, 0x1, R2 ;  /* 0x00000001cc0b7824 */ /* 0x040fe200078e0202 */
[C---:B------:R-:W-:Y:S01]  /*14b20*/  IADD3 R211, R204.reuse, 0x5000, RZ ;  /* 0x00005000ccd37810 */ /* 0x040fe20007ffe0ff */
[----:B------:R-:W-:Y:S01]  /*14b30*/  LDSM.16.M88.4 R52, [R150] ;  /* 0x000000009634783b */ /* 0x000fe20000000200 */
[C---:B------:R-:W-:Y:S02]  /*14b40*/  IADD3 R210, R204.reuse, 0x3000, RZ ;  /* 0x00003000ccd27810 */ /* 0x040fe40007ffe0ff */
[C---:B------:R-:W-:Y:S01]  /*14b50*/  IADD3 R209, R204.reuse, 0x4000, RZ ;  /* 0x00004000ccd17810 */ /* 0x040fe20007ffe0ff */
[----:B------:R-:W-:Y:S01]  /*14b60*/  LDSM.16.M88.4 R60, [R150+0x800] ;  /* 0x00080000963c783b */ /* 0x000fe20000000200 */
[----:B------:R-:W-:Y:S01]  /*14b70*/  HMMA.16816.F32.BF16 R24, R12, R36, RZ ;  /* 0x000000240c18723c */ /* 0x000fe200000418ff */
[----:B------:R-:W-:-:S02]  /*14b80*/  IADD3 R208, R204, 0x3800, RZ ;  /* 0x00003800ccd07810 */ /* 0x000fc40007ffe0ff */
        /* <DEDUP_REMOVED lines=115> */
[C---:B----4-:R-:W-:Y:S08]  /*152c0*/  HMMA.16816.F32.BF16 R24, R16.reuse, R68, R24 ;  /* 0x000000441018723c */ /* 0x050ff00000041818 */
[----:B------:R-:W-:Y:S01]  /*152d0*/  HMMA.16816.F32.BF16 R16, R16, R70, R20 ;  /* 0x000000461010723c */ /* 0x000fe20000041814 */
[----:B------:R-:W2:Y:S04]  /*152e0*/  LDSM.16.M88.4 R20, [R201+0xc000] ;  /* 0x00c00000c914783b */ /* 0x000ea80000000200 */
[----:B------:R-:W4:Y:S03]  /*152f0*/  LDSM.16.M88.4 R68, [R204+0x5800] ;  /* 0x00580000cc44783b */ /* 0x000f260000000200 */
        /* <DEDUP_REMOVED lines=35> */
[----:B------:R-:W2:Y:S01]  /*15530*/  LDL R3, [R1] ;  /* 0x0000000001037983 */ /* 0x000ea20000100800 */
[----:B------:R-:W-:-:S05]  /*15540*/  IMAD.MOV.U32 R4, RZ, RZ, c[0x0][0x2b8] ;  /* 0x0000ae00ff047624 */ /* 0x000fca00078e00ff */
[----:B------:R-:W-:Y:S01]  /*15550*/  ISETP.NE.AND P1, PT, R4, 0x1, PT ;  /* 0x000000010400780c */ /* 0x000fe20003f25270 */
[----:B------:R-:W-:Y:S01]  /*15560*/  IMAD.MOV.U32 R221, RZ, RZ, RZ ;  /* 0x000000ffffdd7224 */ /* 0x000fe200078e00ff */
[----:B--2---:R-:W-:-:S04]  /*15570*/  IADD3 R3, R0, R123, R3 ;  /* 0x0000007b00037210 */ /* 0x004fc80007ffe003 */
[----:B------:R-:W-:-:S07]  /*15580*/  IADD3 R3, R3, -0x30, RZ ;  /* 0xffffffd003037810 */ /* 0x000fce0007ffe0ff */
[----:B------:R-:W-:-:S04]  /*15590*/  @P1 IMAD.HI.U32 R4, R3, c[0x0][0x2bc], RZ ;  /* 0x0000af0003041a27 */ /* 0x000fc800078e00ff */
[----:B------:R-:W-:Y:S01]  /*155a0*/  IMAD.MOV.U32 R2, RZ, RZ, R3 ;  /* 0x000000ffff027224 */ /* 0x000fe200078e0003 */
[----:B------:R-:W-:-:S04]  /*155b0*/  @P1 SHF.R.U32.HI R2, RZ, c[0x0][0x2c0], R4 ;  /* 0x0000b000ff021a19 */ /* 0x000fc80000011604 */
[----:B------:R-:W-:-:S04]  /*155c0*/  @!P6 IADD3 R5, P0, R2, R248, RZ ;  /* 0x000000f80205e210 */ /* 0x000fc80007f1e0ff */
[----:B------:R-:W-:Y:S02]  /*155d0*/  @!P6 LEA.HI.X.SX32 R6, R2, R250, 0x1, P0 ;  /* 0x000000fa0206e211 */ /* 0x000fe400000f0eff */
[----:B------:R-:W-:-:S04]  /*155e0*/  @!P6 LEA R4, P0, R5, c[0x0][0x2a0], 0x2 ;  /* 0x0000a8000504ea11 */ /* 0x000fc800078010ff */
[----:B------:R-:W-:-:S05]  /*155f0*/  @!P6 LEA.HI.X R5, R5, c[0x0][0x2a4], R6, 0x2, P0 ;  /* 0x0000a9000505ea11 */ /* 0x000fca00000f1406 */
[----:B------:R1:W2:Y:S01]  /*15600*/  @!P6 LDG.E R221, [R4.64] ;  /* 0x0000000604dde981 */ /* 0x0002a2000c1e1900 */
[----:B------:R-:W-:-:S04]  /*15610*/  IMAD.MOV R2, RZ, RZ, -R2 ;  /* 0x000000ffff027224 */ /* 0x000fc800078e0a02 */
[----:B------:R-:W-:-:S05]  /*15620*/  IMAD R222, R2, c[0x0][0x2b8], R3 ;  /* 0x0000ae0002de7a24 */ /* 0x000fca00078e0203 */
[----:B------:R-:W-:-:S05]  /*15630*/  SHF.R.S32.HI R2, RZ, 0x1f, R222 ;  /* 0x0000001fff027819 */ /* 0x000fca00000114de */
[----:B-1----:R-:W-:Y:S02]  /*15640*/  IMAD R4, R2, c[0x0][0x1e0], RZ ;  /* 0x0000780002047a24 */ /* 0x002fe400078e02ff */
[----:B------:R-:W-:-:S04]  /*15650*/  IMAD.WIDE.U32 R2, R222, c[0x0][0x1e0], RZ ;  /* 0x00007800de027a25 */ /* 0x000fc800078e00ff */
[----:B------:R-:W-:-:S04]  /*15660*/  IMAD R4, R222, c[0x0][0x1e4], R4 ;  /* 0x00007900de047a24 */ /* 0x000fc800078e0204 */
[----:B------:R-:W-:Y:S01]  /*15670*/  IMAD.IADD R3, R3, 0x1, R4 ;  /* 0x0000000103037824 */ /* 0x000fe200078e0204 */
[----:B------:R-:W-:-:S04]  /*15680*/  IADD3 R9, -R143, 0x30, RZ ;  /* 0x000000308f097810 */ /* 0x000fc80007ffe1ff */
[----:B------:R-:W-:Y:S02]  /*15690*/  ISETP.GE.AND P0, PT, R9, 0x1, PT ;  /* 0x000000010900780c */ /* 0x000fe40003f06270 */
[----:B--2---:R-:W-:Y:S01]  /*156a0*/  SHF.R.S32.HI R4, RZ, 0x1f, R221 ;  /* 0x0000001fff047819 */ /* 0x004fe200000114dd */
        /* <DEDUP_REMOVED lines=9> */
.L_x_6439:
[----:B------:R-:W-:Y:S05]  /*15740*/  BRA.DIV ~URZ, `(.L_x_6332) ;  /* 0x0000e0027f007947 */ /* 0x000fea000b800000 */
[----:B------:R3:W4:Y:S02]  /*15750*/  SHFL.IDX PT, R2, R6, RZ, 0x181f ;  /* 0x00181fff06027589 */ /* 0x00072400000e0000 */
.L_x_6440:
[----:B------:R-:W-:Y:S01]  /*15760*/  BSSY B0, `(.L_x_6333) ;  /* 0x0000015000007945 */ /* 0x000fe20003800000 */
[----:B------:R-:W-:Y:S05]  /*15770*/  @!P0 BRA `(.L_x_6334) ;  /* 0x0000013000008947 */ /* 0x000fea0003800000 */
[----:B------:R-:W-:Y:S02]  /*15780*/  ISETP.GE.AND P0, PT, R140, c[0x0][0x1d4], PT ;  /* 0x000075008c007a0c */ /* 0x000fe40003f06270 */
[----:B----4-:R-:W-:Y:S02]  /*15790*/  IADD3 R12, P1, R2, R230, RZ ;  /* 0x000000e6020c7210 */ /* 0x010fe40007f3e0ff */
[----:B------:R-:W-:Y:S02]  /*157a0*/  ISETP.GE.AND P3, PT, R142, c[0x0][0x1d4], PT ;  /* 0x000075008e007a0c */ /* 0x000fe40003f66270 */
[----:B------:R-:W-:Y:S01]  /*157b0*/  ISETP.GE.AND P2, PT, R219, c[0x0][0x1d4], PT ;  /* 0x00007500db007a0c */ /* 0x000fe20003f46270 */
[----:B--2---:R-:W-:Y:S01]  /*157c0*/  IMAD.X R13, R4, 0x1, R231, P1 ;  /* 0x00000001040d7824 */ /* 0x004fe200008e06e7 */
[----:B------:R-:W-:-:S05]  /*157d0*/  IADD3 R14, P1, R2, R229, RZ ;  /* 0x000000e5020e7210 */ /* 0x000fca0007f3e0ff */
[----:B------:R-:W-:Y:S01]  /*157e0*/  @!PT LDS RZ, [RZ] ;  /* 0x00000000fffff984 */ /* 0x000fe20000000800 */
[----:B------:R-:W-:Y:S01]  /*157f0*/  @!PT LDS RZ, [RZ] ;  /* 0x00000000fffff984 */ /* 0x000fe20000000800 */
[----:B------:R-:W-:Y:S01]  /*15800*/  @!PT LDS RZ, [RZ] ;  /* 0x00000000fffff984 */ /* 0x000fe20000000800 */
[----:B------:R2:W-:Y:S01]  /*15810*/  LDGSTS.E.BYPASS.LTC128B.128 [R216+0xa080], [R12.64], !P0 ;  /* 0x0a0800000cd87fae */ /* 0x0005e2000c101d46 */
[----:B------:R-:W-:Y:S01]  /*15820*/  IMAD.X R15, R4, 0x1, R226, P1 ;  /* 0x00000001040f7824 */ /* 0x000fe200008e06e2 */
[----:B------:R-:W-:-:S04]  /*15830*/  ISETP.GE.AND P1, PT, R220, c[0x0][0x1d4], PT ;  /* 0x00007500dc007a0c */ /* 0x000fc80003f26270 */
[----:B------:R4:W-:Y:S01]  /*15840*/  LDGSTS.E.BYPASS.LTC128B.128 [R216+0xb880], [R14.64], !P3 ;  /* 0x0b8800000ed87fae */ /* 0x0009e2000d901d46 */
[----:B--2---:R-:W-:-:S05]  /*15850*/  IADD3 R12, P0, R2, R228, RZ ;  /* 0x000000e4020c7210 */ /* 0x004fca0007f1e0ff */
[----:B------:R-:W-:Y:S01]  /*15860*/  IMAD.X R13, R4, 0x1, R227, P0 ;  /* 0x00000001040d7824 */ /* 0x000fe200000e06e3 */
[----:B------:R-:W-:-:S04]  /*15870*/  IADD3 R2, P0, R2, R225, RZ ;  /* 0x000000e102027210 */ /* 0x000fc80007f1e0ff */
[----:B------:R4:W-:Y:S01]  /*15880*/  LDGSTS.E.BYPASS.LTC128B.128 [R216+0xd080], [R12.64], !P2 ;  /* 0x0d0800000cd87fae */ /* 0x0009e2000d101d46 */
[----:B------:R-:W-:-:S05]  /*15890*/  IMAD.X R3, R4, 0x1, R224, P0 ;  /* 0x0000000104037824 */ /* 0x000fca00000e06e0 */
[----:B------:R4:W-:Y:S03]  /*158a0*/  LDGSTS.E.BYPASS.LTC128B.128 [R216+0xe880], [R2.64], !P1 ;  /* 0x0e88000002d87fae */ /* 0x0009e6000c901d46 */
.L_x_6334:
[----:B------:R-:W-:Y:S05]  /*158b0*/  BSYNC B0 ;  /* 0x0000000000007941 */ /* 0x000fea0003800000 */
.L_x_6333:
[----:B------:R-:W-:Y:S01]  /*158c0*/  ISETP.GE.AND P0, PT, R9, 0x21, PT ;  /* 0x000000210900780c */ /* 0x000fe20003f06270 */
[----:B------:R-:W-:Y:S06]  /*158d0*/  BRA.DIV ~URZ, `(.L_x_6335) ;  /* 0x0000dee27f007947 */ /* 0x000fec000b800000 */
[----:B--2---:R2:W1:Y:S04]  /*158e0*/  SHFL.IDX PT, R4, R5, 0x1, 0x181f ;  /* 0x00381f0005047f89 */ /* 0x00446800000e0000 */
[----:B----4-:R2:W4:Y:S02]  /*158f0*/  SHFL.IDX PT, R2, R6, 0x1, 0x181f ;  /* 0x00381f0006027f89 */ /* 0x01052400000e0000 */
.L_x_6441:
[----:B------:R-:W-:Y:S05]  /*15900*/  @!P0 BRA `(.L_x_6330) ;  /* 0x0000013000008947 */ /* 0x000fea0003800000 */
[----:B------:R-:W-:Y:S02]  /*15910*/  ISETP.GE.AND P0, PT, R140, c[0x0][0x1d4], PT ;  /* 0x000075008c007a0c */ /* 0x000fe40003f06270 */
[----:B----4-:R-:W-:Y:S02]  /*15920*/  IADD3 R12, P1, R2, R230, RZ ;  /* 0x000000e6020c7210 */ /* 0x010fe40007f3e0ff */
[----:B------:R-:W-:Y:S02]  /*15930*/  ISETP.GE.AND P3, PT, R142, c[0x0][0x1d4], PT ;  /* 0x000075008e007a0c */ /* 0x000fe40003f66270 */
[----:B------:R-:W-:Y:S01]  /*15940*/  ISETP.GE.AND P2, PT, R219, c[0x0][0x1d4], PT ;  /* 0x00007500db007a0c */ /* 0x000fe20003f46270 */
[----:B-1----:R-:W-:Y:S01]  /*15950*/  IMAD.X R13, R4, 0x1, R231, P1 ;  /* 0x00000001040d7824 */ /* 0x002fe200008e06e7 */
        /* <DEDUP_REMOVED lines=8> */
[----:B-1----:R-:W-:-:S05]  /*159e0*/  IADD3 R12, P0, R2, R228, RZ ;  /* 0x000000e4020c7210 */ /* 0x002fca0007f1e0ff */
[----:B------:R-:W-:Y:S01]  /*159f0*/  IMAD.X R13, R4, 0x1, R227, P0 ;  /* 0x00000001040d7824 */ /* 0x000fe200000e06e3 */
[----:B------:R-:W-:-:S04]  /*15a00*/  IADD3 R2, P0, R2, R225, RZ ;  /* 0x000000e102027210 */ /* 0x000fc80007f1e0ff */
[----:B------:R4:W-:Y:S01]  /*15a10*/  LDGSTS.E.BYPASS.LTC128B.128 [R217+0xe080], [R12.64], !P2 ;  /* 0x0e0800000cd97fae */ /* 0x0009e2000d101d46 */
[----:B------:R-:W-:-:S05]  /*15a20*/  IMAD.X R3, R4, 0x1, R224, P0 ;  /* 0x0000000104037824 */ /* 0x000fca00000e06e0 */
[----:B------:R4:W-:Y:S03]  /*15a30*/  LDGSTS.E.BYPASS.LTC128B.128 [R217+0xf880], [R2.64], !P1 ;  /* 0x0f88000002d97fae */ /* 0x0009e6000c901d46 */
.L_x_6330:
[----:B------:R-:W-:Y:S05]  /*15a40*/  BSYNC B1 ;  /* 0x0000000000017941 */ /* 0x000fea0003800000 */
.L_x_6329:
[----:B----4-:R-:W4:Y:S01]  /*15a50*/  LDL R3, [R1+0x4] ;  /* 0x0000040001037983 */ /* 0x010f220000100800 */
[----:B-1----:R-:W-:-:S03]  /*15a60*/  IMAD.MOV.U32 R4, RZ, RZ, c[0x0][0x2c4] ;  /* 0x0000b100ff047624 */ /* 0x002fc600078e00ff */
[----:B------:R-:W4:Y:S04]  /*15a70*/  LDL R2, [R1+0x24] ;  /* 0x0000240001027983 */ /* 0x000f280000100800 */
[----:B--23--:R-:W2:Y:S04]  /*15a80*/  LDL R6, [R1+0x20] ;  /* 0x0000200001067983 */ /* 0x00cea80000100800 */
[----:B------:R-:W3:Y:S01]  /*15a90*/  LDL R5, [R1+0x8] ;  /* 0x0000080001057983 */ /* 0x000ee20000100800 */
[----:B------:R-:W-:-:S03]  /*15aa0*/  ISETP.NE.AND P0, PT, R4, 0x1, PT ;  /* 0x000000010400780c */ /* 0x000fc60003f05270 */
[----:B------:R-:W0:Y:S01]  /*15ab0*/  LDGDEPBAR ;  /* 0x00000000000079af */ /* 0x000e220000000000 */
[----:B----4-:R-:W-:-:S09]  /*15ac0*/  IADD3 R2, R2, R3, RZ ;  /* 0x0000000302027210 */ /* 0x010fd20007ffe0ff */
[----:B------:R-:W-:-:S04]  /*15ad0*/  @P0 IMAD.HI.U32 R3, R2, c[0x0][0x2c8], RZ ;  /* 0x0000b20002030a27 */ /* 0x000fc800078e00ff */
[----:B------:R-:W-:Y:S01]  /*15ae0*/  IMAD.MOV.U32 R4, RZ, RZ, R2 ;  /* 0x000000ffff047224 */ /* 0x000fe200078e0002 */
[C---:B--2---:R-:W-:Y:S02]  /*15af0*/  IADD3 R2, -R6.reuse, 0x1, R119 ;  /* 0x0000000106027810 */ /* 0x044fe40007ffe177 */
[----:B------:R-:W-:Y:S02]  /*15b00*/  @P0 SHF.R.U32.HI R4, RZ, c[0x0][0x2cc], R3 ;  /* 0x0000b300ff040a19 */ /* 0x000fe40000011603 */
[----:B------:R-:W-:Y:S01]  /*15b10*/  IADD3 R6, -R6, R119, RZ ;  /* 0x0000007706067210 */ /* 0x000fe20007ffe1ff */
[----:B---3--:R-:W-:Y:S01]  /*15b20*/  IMAD.IADD R5, R2, 0x1, -R5 ;  /* 0x0000000102057824 */ /* 0x008fe200078e0a05 */
[----:B------:R-:W-:Y:S05]  /*15b30*/  BRA.DIV ~URZ, `(.L_x_6336) ;  /* 0x0000dd527f007947 */ /* 0x000fea000b800000 */
[----:B------:R1:W2:Y:S02]  /*15b40*/  SHFL.IDX PT, R2, R4, RZ, 0x1c1f ;  /* 0x001c1fff04027589 */ /* 0x0002a400000e0000 */
.L_x_6442:
        /* <DEDUP_REMOVED lines=59> */
[----:B------:R-:W-:Y:S02]  /*15f00*/  ISETP.GT.AND P1, PT, R2, 0x20, PT ;  /* 0x000000200200780c */ /* 0x000fe40003f24270 */
        /* <DEDUP_REMOVED lines=23> */
.L_x_6443:
[C---:B------:R-:W-:Y:S01]  /*16080*/  FMUL.FTZ R3, R6.reuse, c[0x0][0x2d0] ;  /* 0x0000b40006037a20 */ /* 0x040fe20000410000 */
[----:B------:R-:W-:Y:S01]  /*16090*/  FSETP.NEU.FTZ.AND P0, PT, R6, -INF , PT ;  /* 0xff8000000600780b */ /* 0x000fe20003f1d000 */
[----:B------:R-:W-:Y:S01]  /*160a0*/  WARPSYNC 0xffffffff ;  /* 0xffffffff00007948 */ /* 0x000fe20003800000 */
[----:B--23--:R-:W-:Y:S01]  /*160b0*/  FMNMX.FTZ R5, R4, R5, !PT ;  /* 0x0000000504057209 */ /* 0x00cfe20007810000 */
[----:B------:R-:W1:Y:S01]  /*160c0*/  LDSM.16.MT88.4 R24, [R196] ;  /* 0x00000000c418783b */ /* 0x000e620000004200 */
[----:B------:R-:W-:Y:S02]  /*160d0*/  FSEL R3, R3, RZ, P0 ;  /* 0x000000ff03037208 */ /* 0x000fe40000000000 */
[----:B------:R-:W-:Y:S01]  /*160e0*/  FSETP.NEU.FTZ.AND P0, PT, R5, -INF , PT ;  /* 0xff8000000500780b */ /* 0x000fe20003f1d000 */
[----:B------:R-:W2:Y:S02]  /*160f0*/  LDSM.16.MT88.4 R20, [R197] ;  /* 0x00000000c514783b */ /* 0x000ea40000004200 */
[----:B------:R-:W-:-:S02]  /*16100*/  FFMA.FTZ R2, R14, c[0x0][0x2d0], -R3 ;  /* 0x0000b4000e027a23 */ /* 0x000fc40000010803 */
[--C-:B------:R-:W-:Y:S01]  /*16110*/  FFMA.FTZ R4, R18, c[0x0][0x2d0], -R3.reuse ;  /* 0x0000b40012047a23 */ /* 0x100fe20000010803 */
[----:B------:R-:W-:Y:S01]  /*16120*/  LDSM.16.MT88.4 R36, [R197+0x800] ;  /* 0x00080000c524783b */ /* 0x000fe20000004200 */
[----:B------:R3:W-:Y:S03]  /*16130*/  MUFU.EX2 R109, R2 ;  /* 0x00000002006d7308 */ /* 0x0007e60000000800 */
[----:B------:R-:W-:Y:S04]  /*16140*/  LDSM.16.MT88.4 R40, [R196+0x800] ;  /* 0x00080000c428783b */ /* 0x000fe80000004200 */
[----:B------:R-:W4:Y:S01]  /*16150*/  LDSM.16.MT88.4 R64, [R198] ;  /* 0x00000000c640783b */ /* 0x000f220000004200 */
[----:B------:R5:W-:Y:S03]  /*16160*/  MUFU.EX2 R119, R4 ;  /* 0x0000000400777308 */ /* 0x000be60000000800 */
[----:B------:R-:W1:Y:S04]  /*16170*/  LDSM.16.MT88.4 R56, [R199] ;  /* 0x00000000c738783b */ /* 0x000e680000004200 */
[----:B------:R-:W1:Y:S01]  /*16180*/  LDSM.16.MT88.4 R68, [R196+0x1800] ;  /* 0x00180000c444783b */ /* 0x000e620000004200 */
[----:B---3--:R-:W-:-:S03]  /*16190*/  FFMA.FTZ R2, R15, c[0x0][0x2d0], -R3 ;  /* 0x0000b4000f027a23 */ /* 0x008fc60000010803 */
[----:B------:R-:W-:Y:S01]  /*161a0*/  LDSM.16.MT88.4 R72, [R199+0x800] ;  /* 0x00080000c748783b */ /* 0x000fe20000004200 */
[----:B------:R3:W2:Y:S03]  /*161b0*/  MUFU.EX2 R108, R2 ;  /* 0x00000002006c7308 */ /* 0x0006a60000000800 */
[----:B------:R-:W-:Y:S01]  /*161c0*/  LDSM.16.MT88.4 R52, [R197+0x1800] ;  /* 0x00180000c534783b */ /* 0x000fe20000004200 */
[----:B-----5:R-:W-:-:S03]  /*161d0*/  FFMA.FTZ R4, R19, c[0x0][0x2d0], -R3 ;  /* 0x0000b40013047a23 */ /* 0x020fc60000010803 */
[----:B------:R-:W-:Y:S01]  /*161e0*/  LDSM.16.MT88.4 R60, [R199+0x1800] ;  /* 0x00180000c73c783b */ /* 0x000fe20000004200 */
[----:B------:R-:W-:Y:S03]  /*161f0*/  MUFU.EX2 R133, R4 ;  /* 0x0000000400857308 */ /* 0x000fe60000000800 */
[----:B------:R-:W-:Y:S04]  /*16200*/  LDSM.16.MT88.4 R80, [R198+0x1800] ;  /* 0x00180000c650783b */ /* 0x000fe80000004200 */
[----:B------:R-:W-:Y:S01]  /*16210*/  LDSM.16.MT88.4 R76, [R197+0x2000] ;  /* 0x00200000c54c783b */ /* 0x000fe20000004200 */
[----:B---3--:R-:W-:Y:S01]  /*16220*/  FFMA.FTZ R2, R16, c[0x0][0x2d0], -R3 ;  /* 0x0000b40010027a23 */ /* 0x008fe20000010803 */
[----:B--2---:R-:W-:-:S02]  /*16230*/  F2FP.BF16.PACK_AB R16, R108, R109 ;  /* 0x0000006d6c10723e */ /* 0x004fc400000010ff */
[----:B------:R-:W-:Y:S01]  /*16240*/  LDSM.16.MT88.4 R168, [R196+0x1000] ;  /* 0x00100000c4a8783b */ /* 0x000fe20000004200 */
[----:B------:R2:W-:Y:S03]  /*16250*/  MUFU.EX2 R118, R2 ;  /* 0x0000000200767308 */ /* 0x0005e60000000800 */
[----:B------:R-:W-:Y:S01]  /*16260*/  LDSM.16.MT88.4 R160, [R197+0x1000] ;  /* 0x00100000c5a0783b */ /* 0x000fe20000004200 */
[----:B--2---:R-:W-:-:S04]  /*16270*/  FFMA.FTZ R2, R17, c[0x0][0x2d0], -R3 ;  /* 0x0000b40011027a23 */ /* 0x004fc80000010803 */
[----:B------:R2:W3:Y:S02]  /*16280*/  MUFU.EX2 R116, R2 ;  /* 0x0000000200747308 */ /* 0x0004e40000000800 */
[----:B--2---:R-:W-:Y:S01]  /*16290*/  FMUL.FTZ R2, R5, c[0x0][0x2d0] ;  /* 0x0000b40005027a20 */ /* 0x004fe20000410000 */
[----:B---3--:R-:W-:-:S04]  /*162a0*/  F2FP.BF16.PACK_AB R18, R116, R118 ;  /* 0x000000767412723e */ /* 0x008fc800000010ff */
[----:B------:R-:W-:-:S05]  /*162b0*/  FSEL R2, R2, RZ, P0 ;  /* 0x000000ff02027208 */ /* 0x000fca0000000000 */
[----:B------:R-:W-:-:S04]  /*162c0*/  FFMA.FTZ R4, R9, c[0x0][0x2d0], -R2 ;  /* 0x0000b40009047a23 */ /* 0x000fc80000010802 */
[----:B------:R2:W-:Y:S02]  /*162d0*/  MUFU.EX2 R9, R4 ;  /* 0x0000000400097308 */ /* 0x0005e40000000800 */
[----:B--2---:R-:W-:-:S06]  /*162e0*/  FFMA.FTZ R4, R10, c[0x0][0x2d0], -R2 ;  /* 0x0000b4000a047a23 */ /* 0x004fcc0000010802 */
[----:B------:R2:W3:Y:S02]  /*162f0*/  MUFU.EX2 R10, R4 ;  /* 0x00000004000a7308 */ /* 0x0004e40000000800 */
[----:B--2---:R-:W-:Y:S01]  /*16300*/  FFMA.FTZ R4, R13, c[0x0][0x2d0], -R2 ;  /* 0x0000b4000d047a23 */ /* 0x004fe20000010802 */
[----:B---3--:R-:W-:Y:S01]  /*16310*/  F2FP.BF16.PACK_AB R17, R10, R9 ;  /* 0x000000090a11723e */ /* 0x008fe200000010ff */
[----:B------:R-:W-:-:S04]  /*16320*/  FADD.FTZ R10, R9, R10 ;  /* 0x0000000a090a7221 */ /* 0x000fc80000010000 */
[----:B------:R2:W3:Y:S02]  /*16330*/  MUFU.EX2 R117, R4 ;  /* 0x0000000400757308 */ /* 0x0004e40000000800 */
[----:B--2---:R-:W-:Y:S01]  /*16340*/  FFMA.FTZ R4, R12, c[0x0][0x2d0], -R2 ;  /* 0x0000b4000c047a23 */ /* 0x004fe20000010802 */
[----:B------:R-:W-:Y:S01]  /*16350*/  F2FP.BF16.PACK_AB R12, R133, R119 ;  /* 0x00000077850c723e */ /* 0x000fe200000010ff */
[----:B---3--:R-:W-:-:S04]  /*16360*/  FADD.FTZ R10, R117, R10 ;  /* 0x0000000a750a7221 */ /* 0x008fc80000010000 */
[----:B------:R2:W3:Y:S02]  /*16370*/  MUFU.EX2 R125, R4 ;  /* 0x00000004007d7308 */ /* 0x0004e40000000800 */
[----:B--2---:R-:W-:Y:S01]  /*16380*/  FFMA.FTZ R4, R30, c[0x0][0x2d0], -R3 ;  /* 0x0000b4001e047a23 */ /* 0x004fe20000010803 */
[----:B---3--:R-:W-:-:S05]  /*16390*/  F2FP.BF16.PACK_AB R19, R125, R117 ;  /* 0x000000757d13723e */ /* 0x008fca00000010ff */
[----:B------:R2:W-:Y:S02]  /*163a0*/  MUFU.EX2 R127, R4 ;  /* 0x00000004007f7308 */ /* 0x0005e40000000800 */
[----:B-1----:R-:W-:Y:S01]  /*163b0*/  HMMA.16816.F32.BF16 R44, R16, R24, RZ ;  /* 0x00000018102c723c */ /* 0x002fe200000418ff */
[----:B--2---:R-:W-:-:S05]  /*163c0*/  FFMA.FTZ R4, R31, c[0x0][0x2d0], -R3 ;  /* 0x0000b4001f047a23 */ /* 0x004fca0000010803 */
[----:B------:R1:W2:Y:S02]  /*163d0*/  MUFU.EX2 R132, R4 ;  /* 0x0000000400847308 */ /* 0x0002a40000000800 */
[----:B-1----:R-:W-:Y:S01]  /*163e0*/  FFMA.FTZ R4, R29, c[0x0][0x2d0], -R2 ;  /* 0x0000b4001d047a23 */ /* 0x002fe20000010802 */
[----:B--2---:R-:W-:-:S05]  /*163f0*/  F2FP.BF16.PACK_AB R14, R132, R127 ;  /* 0x0000007f840e723e */ /* 0x004fca00000010ff */
[----:B------:R1:W-:Y:S02]  /*16400*/  MUFU.EX2 R124, R4 ;  /* 0x00000004007c7308 */ /* 0x0003e40000000800 */
[--C-:B-1----:R-:W-:Y:S02]  /*16410*/  FFMA.FTZ R4, R28, c[0x0][0x2d0], -R2.reuse ;  /* 0x0000b4001c047a23 */ /* 0x102fe40000010802 */
[C---:B------:R-:W-:Y:S04]  /*16420*/  HMMA.16816.F32.BF16 R28, R16.reuse, R26, RZ ;  /* 0x0000001a101c723c */ /* 0x040fe800000418ff */
[----:B------:R1:W2:Y:S04]  /*16430*/  MUFU.EX2 R126, R4 ;  /* 0x00000004007e7308 */ /* 0x0002a80000000800 */
[C---:B------:R-:W-:Y:S08]  /*16440*/  HMMA.16816.F32.BF16 R24, R16.reuse, R20, RZ ;  /* 0x000000141018723c */ /* 0x040ff000000418ff */
[----:B------:R-:W-:Y:S01]  /*16450*/  HMMA.16816.F32.BF16 R20, R16, R22, RZ ;  /* 0x000000161014723c */ /* 0x000fe200000418ff */
[----:B-1----:R-:W-:Y:S01]  /*16460*/  FFMA.FTZ R4, R32, c[0x0][0x2d0], -R2 ;  /* 0x0000b40020047a23 */ /* 0x002fe20000010802 */
[----:B--2---:R-:W-:-:S03]  /*16470*/  F2FP.BF16.PACK_AB R13, R126, R124 ;  /* 0x0000007c7e0d723e */ /* 0x004fc600000010ff */
[----:B------:R1:W-:Y:S02]  /*16480*/  MUFU.EX2 R137, R4 ;  /* 0x0000000400897308 */ /* 0x0003e40000000800 */
[----:B-1----:R-:W-:Y:S02]  /*16490*/  FFMA.FTZ R4, R33, c[0x0][0x2d0], -R2 ;  /* 0x0000b40021047a23 */ /* 0x002fe40000010802 */
[----:B----4-:R-:W-:Y:S04]  /*164a0*/  HMMA.16816.F32.BF16 R32, R16, R64, RZ ;  /* 0x000000401020723c */ /* 0x010fe800000418ff */
[----:B------:R-:W1:Y:S02]  /*164b0*/  MUFU.EX2 R136, R4 ;  /* 0x0000000400887308 */ /* 0x000e640000000800 */
[----:B-1----:R-:W-:-:S09]  /*164c0*/  F2FP.BF16.PACK_AB R15, R136, R137 ;  /* 0x00000089880f723e */ /* 0x002fd200000010ff */
[C---:B------:R-:W-:Y:S08]  /*164d0*/  HMMA.16816.F32.BF16 R48, R12.reuse, R38, R20 ;  /* 0x000000260c30723c */ /* 0x040ff00000041814 */
[C---:B------:R-:W-:Y:S01]  /*164e0*/  HMMA.16816.F32.BF16 R172, R12.reuse, R40, R44 ;  /* 0x000000280cac723c */ /* 0x040fe2000004182c */
[----:B------:R-:W-:Y:S07]  /*164f0*/  LDSM.16.MT88.4 R44, [R196+0x2000] ;  /* 0x00200000c42c783b */ /* 0x000fee0000004200 */
[----:B------:R-:W-:Y:S08]  /*16500*/  HMMA.16816.F32.BF16 R152, R12, R42, R28 ;  /* 0x0000002a0c98723c */ /* 0x000ff0000004181c */
[----:B------:R-:W-:Y:S01]  /*16510*/  MOV R102, R48 ;  /* 0x0000003000667202 */ /* 0x000fe20000000f00 */
[----:B------:R-:W-:Y:S01]  /*16520*/  IMAD.MOV.U32 R4, RZ, RZ, R51 ;  /* 0x000000ffff047224 */ /* 0x000fe200078e0033 */
[----:B------:R-:W-:Y:S01]  /*16530*/  MOV R101, R49 ;  /* 0x0000003100657202 */ /* 0x000fe20000000f00 */
[----:B------:R-:W-:Y:S01]  /*16540*/  HMMA.16816.F32.BF16 R28, R16, R66, RZ ;  /* 0x00000042101c723c */ /* 0x000fe200000418ff */
[----:B------:R-:W-:Y:S01]  /*16550*/  MOV R100, R50 ;  /* 0x0000003200647202 */ /* 0x000fe20000000f00 */
[----:B------:R-:W-:Y:S04]  /*16560*/  LDSM.16.MT88.4 R64, [R198+0x2000] ;  /* 0x00200000c640783b */ /* 0x000fe80000004200 */
[----:B------:R-:W1:Y:S02]  /*16570*/  LDSM.16.MT88.4 R48, [R198+0x800] ;  /* 0x00080000c630783b */ /* 0x000e640000004200 */
[----:B------:R-:W-:Y:S08]  /*16580*/  HMMA.16816.F32.BF16 R164, R12, R36, R24 ;  /* 0x000000240ca4723c */ /* 0x000ff00000041818 */
[C---:B------:R-:W-:Y:S08]  /*16590*/  HMMA.16816.F32.BF16 R36, R16.reuse, R58, RZ ;  /* 0x0000003a1024723c */ /* 0x040ff000000418ff */
[C---:B------:R-:W-:Y:S08]  /*165a0*/  HMMA.16816.F32.BF16 R24, R16.reuse, R68, RZ ;  /* 0x000000441018723c */ /* 0x040ff000000418ff */
[C---:B------:R-:W-:Y:S01]  /*165b0*/  HMMA.16816.F32.BF16 R20, R16.reuse, R70, RZ ;  /* 0x000000461014723c */ /* 0x040fe200000418ff */
[----:B------:R-:W2:Y:S07]  /*165c0*/  LDSM.16.MT88.4 R68, [R199+0x2000] ;  /* 0x00200000c744783b */ /* 0x000eae0000004200 */
[----:B------:R-:W-:Y:S01]  /*165d0*/  HMMA.16816.F32.BF16 R40, R16, R56, RZ ;  /* 0x000000381028723c */ /* 0x000fe200000418ff */
[----:B------:R-:W-:Y:S07]  /*165e0*/  LDSM.16.MT88.4 R56, [R197+0x3000] ;  /* 0x00300000c538783b */ /* 0x000fee0000004200 */
[C---:B-1----:R-:W-:Y:S08]  /*165f0*/  HMMA.16816.F32.BF16 R32, R12.reuse, R48, R32 ;  /* 0x000000300c20723c */ /* 0x042ff00000041820 */
[C---:B------:R-:W-:Y:S01]  /*16600*/  HMMA.16816.F32.BF16 R28, R12.reuse, R50, R28 ;  /* 0x000000320c1c723c */ /* 0x040fe2000004181c */
[----:B------:R-:W1:Y:S07]  /*16610*/  LDSM.16.MT88.4 R48, [R196+0x3000] ;  /* 0x00300000c430783b */ /* 0x000e6e0000004200 */
[C---:B------:R-:W-:Y:S08]  /*16620*/  HMMA.16816.F32.BF16 R92, R12.reuse, R74, R36 ;  /* 0x0000004a0c5c723c */ /* 0x040ff00000041824 */
[----:B------:R-:W-:Y:S01]  /*16630*/  HMMA.16816.F32.BF16 R24, R12, R44, R24 ;  /* 0x0000002c0c18723c */ /* 0x000fe20000041818 */
[----:B------:R-:W-:Y:S01]  /*16640*/  MOV R120, R32 ;  /* 0x0000002000787202 */ /* 0x000fe20000000f00 */
[----:B------:R-:W-:Y:S01]  /*16650*/  IMAD.MOV.U32 R115, RZ, RZ, R33 ;  /* 0x000000ffff737224 */ /* 0x000fe200078e0021 */
[----:B------:R-:W-:-:S02]  /*16660*/  MOV R114, R34 ;  /* 0x0000002200727202 */ /* 0x000fc40000000f00 */
[----:B------:R-:W-:-:S03]  /*16670*/  MOV R113, R35 ;  /* 0x0000002300717202 */ /* 0x000fc60000000f00 */
[C---:B------:R-:W-:Y:S01]  /*16680*/  HMMA.16816.F32.BF16 R20, R12.reuse, R46, R20 ;  /* 0x0000002e0c14723c */ /* 0x040fe20000041814 */
[----:B------:R-:W3:Y:S07]  /*16690*/  LDSM.16.MT88.4 R44, [R196+0x3800] ;  /* 0x00380000c42c783b */ /* 0x000eee0000004200 */
[----:B------:R-:W-:Y:S01]  /*166a0*/  HMMA.16816.F32.BF16 R156, R12, R72, R40 ;  /* 0x000000480c9c723c */ /* 0x000fe20000041828 */
[----:B------:R-:W-:Y:S01]  /*166b0*/  MOV R112, R92 ;  /* 0x0000005c00707202 */ /* 0x000fe20000000f00 */
[----:B------:R-:W-:Y:S01]  /*166c0*/  IMAD.MOV.U32 R110, RZ, RZ, R94 ;  /* 0x000000ffff6e7224 */ /* 0x000fe200078e005e */
[----:B------:R-:W-:Y:S01]  /*166d0*/  MOV R111, R93 ;  /* 0x0000005d006f7202 */ /* 0x000fe20000000f00 */
[----:B------:R-:W-:Y:S01]  /*166e0*/  IMAD.MOV.U32 R94, RZ, RZ, R29 ;  /* 0x000000ffff5e7224 */ /* 0x000fe200078e001d */
[----:B------:R-:W-:-:S02]  /*166f0*/  MOV R103, R95 ;  /* 0x0000005f00677202 */ /* 0x000fc40000000f00 */
[----:B------:R-:W-:Y:S01]  /*16700*/  MOV R95, R28 ;  /* 0x0000001c005f7202 */ /* 0x000fe20000000f00 */
[C---:B------:R-:W-:Y:S01]  /*16710*/  HMMA.16816.F32.BF16 R40, R16.reuse, R52, RZ ;  /* 0x000000341028723c */ /* 0x040fe200000418ff */
[----:B------:R-:W-:Y:S01]  /*16720*/  MOV R93, R30 ;  /* 0x0000001e005d7202 */ /* 0x000fe20000000f00 */
[----:B------:R-:W-:Y:S01]  /*16730*/  IMAD.MOV.U32 R98, RZ, RZ, R25 ;  /* 0x000000ffff627224 */ /* 0x000fe200078e0019 */
[----:B------:R-:W-:Y:S02]  /*16740*/  MOV R92, R31 ;  /* 0x0000001f005c7202 */ /* 0x000fe40000000f00 */
[----:B------:R-:W-:Y:S02]  /*16750*/  MOV R99, R24 ;  /* 0x0000001800637202 */ /* 0x000fe40000000f00 */
[----:B------:R-:W-:Y:S01]  /*16760*/  MOV R97, R26 ;  /* 0x0000001a00617202 */ /* 0x000fe20000000f00 */
[----:B------:R-:W-:Y:S01]  /*16770*/  HMMA.16816.F32.BF16 R36, R16, R54, RZ ;  /* 0x000000361024723c */ /* 0x000fe200000418ff */
[----:B------:R-:W-:Y:S01]  /*16780*/  MOV R96, R27 ;  /* 0x0000001b00607202 */ /* 0x000fe20000000f00 */
[----:B------:R-:W-:Y:S01]  /*16790*/  IMAD.MOV.U32 R106, RZ, RZ, R21 ;  /* 0x000000ffff6a7224 */ /* 0x000fe200078e0015 */
[----:B------:R-:W-:Y:S01]  /*167a0*/  MOV R107, R20 ;  /* 0x00000014006b7202 */ /* 0x000fe20000000f00 */
[----:B------:R-:W-:Y:S01]  /*167b0*/  LDSM.16.MT88.4 R52, [R199+0x3800] ;  /* 0x00380000c734783b */ /* 0x000fe20000004200 */
[----:B------:R-:W-:-:S02]  /*167c0*/  MOV R105, R22 ;  /* 0x0000001600697202 */ /* 0x000fc40000000f00 */
[----:B------:R-:W-:Y:S01]  /*167d0*/  MOV R104, R23 ;  /* 0x0000001700687202 */ /* 0x000fe20000000f00 */
[C---:B------:R-:W-:Y:S08]  /*167e0*/  HMMA.16816.F32.BF16 R32, R16.reuse, R60, RZ ;  /* 0x0000003c1020723c */ /* 0x040ff000000418ff */
[C---:B------:R-:W-:Y:S01]  /*167f0*/  HMMA.16816.F32.BF16 R28, R16.reuse, R62, RZ ;  /* 0x0000003e101c723c */ /* 0x040fe200000418ff */
[----:B------:R-:W4:Y:S07]  /*16800*/  LDSM.16.MT88.4 R60, [R199+0x3000] ;  /* 0x00300000c73c783b */ /* 0x000f2e0000004200 */
[C---:B------:R-:W-:Y:S08]  /*16810*/  HMMA.16816.F32.BF16 R24, R16.reuse, R80, RZ ;  /* 0x000000501018723c */ /* 0x040ff000000418ff */
[----:B------:R-:W-:Y:S08]  /*16820*/  HMMA.16816.F32.BF16 R20, R16, R82, RZ ;  /* 0x000000521014723c */ /* 0x000ff000000418ff */
[C---:B------:R-:W-:Y:S01]  /*16830*/  HMMA.16816.F32.BF16 R80, R12.reuse, R76, R40 ;  /* 0x0000004c0c50723c */ /* 0x040fe20000041828 */
[----:B------:R-:W5:Y:S07]  /*16840*/  LDSM.16.MT88.4 R40, [R197+0x3800] ;  /* 0x00380000c528783b */ /* 0x000f6e0000004200 */
[C---:B------:R-:W-:Y:S08]  /*16850*/  HMMA.16816.F32.BF16 R192, R12.reuse, R78, R36 ;  /* 0x0000004e0cc0723c */ /* 0x040ff00000041824 */
[----:B--2---:R-:W-:Y:S08]  /*16860*/  HMMA.16816.F32.BF16 R72, R12, R68, R32 ;  /* 0x000000440c48723c */ /* 0x004ff00000041820 */
[C---:B-1----:R-:W-:Y:S08]  /*16870*/  HMMA.16816.F32.BF16 R36, R16.reuse, R48, RZ ;  /* 0x000000301024723c */ /* 0x042ff000000418ff */
[----:B------:R-:W-:Y:S01]  /*16880*/  HMMA.16816.F32.BF16 R32, R16, R50, RZ ;  /* 0x000000321020723c */ /* 0x000fe200000418ff */
[----:B------:R-:W1:Y:S07]  /*16890*/  LDSM.16.MT88.4 R48, [R198+0x3000] ;  /* 0x00300000c630783b */ /* 0x000e6e0000004200 */
[C---:B------:R-:W-:Y:S08]  /*168a0*/  HMMA.16816.F32.BF16 R188, R12.reuse, R70, R28 ;  /* 0x000000460cbc723c */ /* 0x040ff0000004181c */
[----:B------:R-:W-:Y:S07]  /*168b0*/  HMMA.16816.F32.BF16 R68, R12, R64, R24 ;  /* 0x000000400c44723c */ /* 0x000fee0000041818 */
[----:B------:R-:W-:Y:S01]  /*168c0*/  MOV R64, R107 ;  /* 0x0000006b00407202 */ /* 0x000fe20000000f00 */
[----:B------:R-:W-:Y:S01]  /*168d0*/  HMMA.16816.F32.BF16 R24, R16, R58, RZ ;  /* 0x0000003a1018723c */ /* 0x000fe200000418ff */
[----:B------:R-:W-:-:S06]  /*168e0*/  IMAD.MOV.U32 R65, RZ, RZ, R106 ;  /* 0x000000ffff417224 */ /* 0x000fcc00078e006a */
[----:B------:R-:W-:Y:S01]  /*168f0*/  MOV R58, R97 ;  /* 0x00000061003a7202 */ /* 0x000fe20000000f00 */
[----:B---3--:R-:W-:Y:S01]  /*16900*/  HMMA.16816.F32.BF16 R180, R12, R46, R32 ;  /* 0x0000002e0cb4723c */ /* 0x008fe20000041820 */
[----:B------:R-:W2:Y:S01]  /*16910*/  LDSM.16.MT88.4 R32, [R198+0x3800] ;  /* 0x00380000c620783b */ /* 0x000ea20000004200 */
[----:B------:R-:W-:-:S05]  /*16920*/  MOV R59, R96 ;  /* 0x00000060003b7202 */ /* 0x000fca0000000f00 */
[----:B------:R-:W-:Y:S01]  /*16930*/  MOV R46, R93 ;  /* 0x0000005d002e7202 */ /* 0x000fe20000000f00 */
[----:B------:R-:W-:Y:S01]  /*16940*/  HMMA.16816.F32.BF16 R184, R12, R66, R20 ;  /* 0x000000420cb8723c */ /* 0x000fe20000041814 */
[----:B------:R-:W-:-:S06]  /*16950*/  MOV R47, R92 ;  /* 0x0000005c002f7202 */ /* 0x000fcc0000000f00 */
[----:B------:R-:W-:Y:S01]  /*16960*/  MOV R66, R105 ;  /* 0x0000006900427202 */ /* 0x000fe20000000f00 */
[----:B----4-:R-:W-:Y:S01]  /*16970*/  HMMA.16816.F32.BF16 R20, R16, R60, RZ ;  /* 0x0000003c1014723c */ /* 0x010fe200000418ff */
[----:B------:R-:W-:-:S06]  /*16980*/  MOV R67, R104 ;  /* 0x0000006800437202 */ /* 0x000fcc0000000f00 */
[----:B------:R-:W-:Y:S01]  /*16990*/  MOV R60, R120 ;  /* 0x00000078003c7202 */ /* 0x000fe20000000f00 */
[----:B------:R-:W-:Y:S01]  /*169a0*/  HMMA.16816.F32.BF16 R28, R16, R56, RZ ;  /* 0x00000038101c723c */ /* 0x000fe200000418ff */
[----:B------:R-:W-:-:S06]  /*169b0*/  IMAD.MOV.U32 R61, RZ, RZ, R115 ;  /* 0x000000ffff3d7224 */ /* 0x000fcc00078e0073 */
[----:B------:R-:W-:Y:S01]  /*169c0*/  MOV R56, R99 ;  /* 0x0000006300387202 */ /* 0x000fe20000000f00 */
[----:B-----5:R-:W-:Y:S01]  /*169d0*/  HMMA.16816.F32.BF16 R104, R12, R42, R24 ;  /* 0x0000002a0c68723c */ /* 0x020fe20000041818 */
[----:B------:R-:W-:-:S06]  /*169e0*/  IMAD.MOV.U32 R57, RZ, RZ, R98 ;  /* 0x000000ffff397224 */ /* 0x000fcc00078e0062 */
[----:B------:R-:W-:Y:S01]  /*169f0*/  MOV R42, R100 ;  /* 0x00000064002a7202 */ /* 0x000fe20000000f00 */
[----:B------:R-:W-:Y:S01]  /*16a00*/  HMMA.16816.F32.BF16 R76, R12, R44, R36 ;  /* 0x0000002c0c4c723c */ /* 0x000fe20000041824 */
[----:B------:R-:W3:Y:S01]  /*16a10*/  LDSM.16.MT88.4 R36, [R196+0x4800] ;  /* 0x00480000c424783b */ /* 0x000ee20000004200 */
[----:B------:R-:W-:Y:S01]  /*16a20*/  MOV R43, R4 ;  /* 0x00000004002b7202 */ /* 0x000fe20000000f00 */
[----:B------:R-:W-:-:S04]  /*16a30*/  FADD.FTZ R4, R109, R108 ;  /* 0x0000006c6d047221 */ /* 0x000fc80000010000 */
[----:B------:R-:W-:Y:S01]  /*16a40*/  MOV R44, R95 ;  /* 0x0000005f002c7202 */ /* 0x000fe20000000f00 */
[----:B-1----:R-:W-:Y:S01]  /*16a50*/  HMMA.16816.F32.BF16 R24, R16, R48, RZ ;  /* 0x000000301018723c */ /* 0x002fe200000418ff */
[----:B------:R-:W-:Y:S02]  /*16a60*/  IMAD.MOV.U32 R45, RZ, RZ, R94 ;  /* 0x000000ffff2d7224 */ /* 0x000fe400078e005e */
[----:B------:R-:W-:-:S04]  /*16a70*/  FADD.FTZ R4, R118, R4 ;  /* 0x0000000476047221 */ /* 0x000fc80000010000 */
[----:B------:R-:W-:Y:S01]  /*16a80*/  IMAD.MOV.U32 R49, RZ, RZ, R111 ;  /* 0x000000ffff317224 */ /* 0x000fe200078e006f */
[----:B------:R-:W-:Y:S01]  /*16a90*/  HMMA.16816.F32.BF16 R92, R12, R52, R20 ;  /* 0x000000340c5c723c */ /* 0x000fe20000041814 */
[----:B------:R-:W-:Y:S01]  /*16aa0*/  MOV R48, R112 ;  /* 0x0000007000307202 */ /* 0x000fe20000000f00 */
[----:B------:R-:W-:-:S04]  /*16ab0*/  FADD.FTZ R4, R116, R4 ;  /* 0x0000000474047221 */ /* 0x000fc80000010000 */
[----:B------:R-:W-:Y:S02]  /*16ac0*/  FADD.FTZ R9, R119, R4 ;  /* 0x0000000477097221 */ /* 0x000fe40000010000 */
[----:B------:R-:W-:Y:S01]  /*16ad0*/  HMMA.16816.F32.BF16 R20, R16, R50, RZ ;  /* 0x000000321014723c */ /* 0x000fe200000418ff */
[----:B------:R-:W-:Y:S02]  /*16ae0*/  FADD.FTZ R4, R125, R10 ;  /* 0x0000000a7d047221 */ /* 0x000fe40000010000 */
[----:B------:R-:W-:Y:S02]  /*16af0*/  FFMA.FTZ R10, R88, c[0x0][0x2d0], -R3 ;  /* 0x0000b400580a7a23 */ /* 0x000fe40000010803 */
[----:B------:R-:W-:Y:S02]  /*16b00*/  FADD.FTZ R4, R124, R4 ;  /* 0x000000047c047221 */ /* 0x000fe40000010000 */
[----:B------:R-:W-:Y:S01]  /*16b10*/  MOV R51, R103 ;  /* 0x0000006700337202 */ /* 0x000fe20000000f00 */
[----:B------:R-:W-:Y:S01]  /*16b20*/  HMMA.16816.F32.BF16 R96, R12, R40, R28 ;  /* 0x000000280c60723c */ /* 0x000fe2000004181c */
[----:B------:R-:W-:Y:S01]  /*16b30*/  MOV R50, R110 ;  /* 0x0000006e00327202 */ /* 0x000fe20000000f00 */
[----:B------:R-:W-:Y:S01]  /*16b40*/  FADD.FTZ R4, R126, R4 ;  /* 0x000000047e047221 */ /* 0x000fe20000010000 */
[----:B------:R-:W-:Y:S04]  /*16b50*/  MUFU.EX2 R10, R10 ;  /* 0x0000000a000a7308 */ /* 0x000fe80000000800 */
[----:B------:R-:W-:Y:S01]  /*16b60*/  MOV R40, R102 ;  /* 0x0000006600287202 */ /* 0x000fe20000000f00 */
[----:B------:R-:W-:Y:S01]  /*16b70*/  IMAD.MOV.U32 R41, RZ, RZ, R101 ;  /* 0x000000ffff297224 */ /* 0x000fe200078e0065 */
[----:B------:R-:W-:Y:S07]  /*16b80*/  HMMA.16816.F32.BF16 R28, R16, R62, RZ ;  /* 0x0000003e101c723c */ /* 0x000fee00000418ff */
[----:B------:R-:W-:Y:S01]  /*16b90*/  MOV R62, R114 ;  /* 0x00000072003e7202 */ /* 0x000fe20000000f00 */
[----:B--2---:R-:W-:Y:S01]  /*16ba0*/  HMMA.16816.F32.BF16 R100, R12, R32, R24 ;  /* 0x000000200c64723c */ /* 0x004fe20000041818 */
[----:B------:R-:W1:Y:S01]  /*16bb0*/  LDSM.16.MT88.4 R24, [R196+0x5000] ;  /* 0x00500000c418783b */ /* 0x000e620000004200 */
[----:B------:R-:W-:-:S05]  /*16bc0*/  MOV R63, R113 ;  /* 0x00000071003f7202 */ /* 0x000fca0000000f00 */
[--C-:B------:R-:W-:Y:S01]  /*16bd0*/  FFMA.FTZ R33, R90, c[0x0][0x2d0], -R3.reuse ;  /* 0x0000b4005a217a23 */ /* 0x100fe20000010803 */
[----:B------:R-:W-:Y:S01]  /*16be0*/  HMMA.16816.F32.BF16 R120, R12, R34, R20 ;  /* 0x000000220c78723c */ /* 0x000fe20000041814 */
[----:B------:R-:W-:-:S06]  /*16bf0*/  FFMA.FTZ R32, R89, c[0x0][0x2d0], -R3 ;  /* 0x0000b40059207a23 */ /* 0x000fcc0000010803 */
[----:B------:R-:W-:Y:S01]  /*16c00*/  FFMA.FTZ R34, R91, c[0x0][0x2d0], -R3 ;  /* 0x0000b4005b227a23 */ /* 0x000fe20000010803 */
[----:B---3--:R-:W-:Y:S01]  /*16c10*/  HMMA.16816.F32.BF16 R20, R16, R36, RZ ;  /* 0x000000241014723c */ /* 0x008fe200000418ff */
[----:B------:R-:W-:Y:S01]  /*16c20*/  FADD.FTZ R3, R133, R9 ;  /* 0x0000000985037221 */ /* 0x000fe20000010000 */
[----:B------:R-:W-:Y:S01]  /*16c30*/  LDSM.16.MT88.4 R88, [R197+0x4000] ;  /* 0x00400000c558783b */ /* 0x000fe20000004200 */
[--C-:B------:R-:W-:Y:S02]  /*16c40*/  FFMA.FTZ R35, R86, c[0x0][0x2d0], -R2.reuse ;  /* 0x0000b40056237a23 */ /* 0x100fe40000010802 */
[----:B------:R-:W-:Y:S02]  /*16c50*/  FADD.FTZ R3, R127, R3 ;  /* 0x000000037f037221 */ /* 0x000fe40000010000 */
[--C-:B------:R-:W-:Y:S01]  /*16c60*/  FFMA.FTZ R36, R87, c[0x0][0x2d0], -R2.reuse ;  /* 0x0000b40057247a23 */ /* 0x100fe20000010802 */
[----:B------:R-:W-:Y:S01]  /*16c70*/  HMMA.16816.F32.BF16 R112, R12, R54, R28 ;  /* 0x000000360c70723c */ /* 0x000fe2000004181c */
[----:B------:R-:W2:Y:S01]  /*16c80*/  LDSM.16.MT88.4 R28, [R197+0x4800] ;  /* 0x00480000c51c783b */ /* 0x000ea20000004200 */
[----:B------:R-:W-:-:S02]  /*16c90*/  FFMA.FTZ R9, R85, c[0x0][0x2d0], -R2 ;  /* 0x0000b40055097a23 */ /* 0x000fc40000010802 */
[----:B------:R-:W-:Y:S02]  /*16ca0*/  FFMA.FTZ R37, R84, c[0x0][0x2d0], -R2 ;  /* 0x0000b40054257a23 */ /* 0x000fe40000010802 */
[----:B------:R-:W-:Y:S02]  /*16cb0*/  FADD.FTZ R2, R132, R3 ;  /* 0x0000000384027221 */ /* 0x000fe40000010000 */
[----:B------:R-:W-:Y:S01]  /*16cc0*/  FADD.FTZ R3, R137, R4 ;  /* 0x0000000489037221 */ /* 0x000fe20000010000 */
[----:B------:R-:W-:Y:S03]  /*16cd0*/  MUFU.EX2 R9, R9 ;  /* 0x0000000900097308 */ /* 0x000fe60000000800 */
[----:B------:R-:W-:-:S04]  /*16ce0*/  FADD.FTZ R3, R136, R3 ;  /* 0x0000000388037221 */ /* 0x000fc80000010000 */
[----:B-1----:R-:W-:Y:S01]  /*16cf0*/  HMMA.16816.F32.BF16 R108, R12, R24, R20 ;  /* 0x000000180c6c723c */ /* 0x002fe20000041814 */
[----:B------:R-:W1:Y:S07]  /*16d00*/  MUFU.EX2 R4, R37 ;  /* 0x0000002500047308 */ /* 0x000e6e0000000800 */
[----:B------:R-:W-:Y:S01]  /*16d10*/  HMMA.16816.F32.BF16 R20, R16, R38, RZ ;  /* 0x000000261014723c */ /* 0x000fe200000418ff */
[----:B-1----:R-:W-:Y:S11]  /*16d20*/  F2FP.BF16.PACK_AB R139, R4, R9 ;  /* 0x00000009048b723e */ /* 0x002ff600000010ff */
[----:B------:R-:W-:Y:S11]  /*16d30*/  @!UPT UIADD3 URZ, URZ, URZ, URZ ;  /* 0x0000003f3f3ff290 */ /* 0x000ff6000fffe03f */
[----:B------:R-:W-:Y:S01]  /*16d40*/  @!UPT UIADD3 URZ, URZ, URZ, URZ ;  /* 0x0000003f3f3ff290 */ /* 0x000fe2000fffe03f */
[----:B------:R-:W-:Y:S01]  /*16d50*/  HMMA.16816.F32.BF16 R128, R12, R26, R20 ;  /* 0x0000001a0c80723c */ /* 0x000fe20000041814 */
[----:B------:R-:W1:Y:S07]  /*16d60*/  LDSM.16.MT88.4 R24, [R197+0x5000] ;  /* 0x00500000c518783b */ /* 0x000e6e0000004200 */
[----:B--2---:R-:W-:Y:S11]  /*16d70*/  HMMA.16816.F32.BF16 R20, R16, R28, RZ ;  /* 0x0000001c1014723c */ /* 0x004ff600000418ff */
[----:B------:R-:W-:Y:S11]  /*16d80*/  @!UPT UIADD3 URZ, URZ, URZ, URZ ;  /* 0x0000003f3f3ff290 */ /* 0x000ff6000fffe03f */
[----:B------:R-:W-:Y:S02]  /*16d90*/  @!UPT UIADD3 URZ, URZ, URZ, URZ ;  /* 0x0000003f3f3ff290 */ /* 0x000fe4000fffe03f */
        /* <DEDUP_REMOVED lines=8> */
[----:B------:R-:W1:Y:S02]  /*16e20*/  MUFU.EX2 R28, R34 ;  /* 0x00000022001c7308 */ /* 0x000e640000000800 */
[----:B-1----:R-:W-:Y:S11]  /*16e30*/  FADD.FTZ R2, R28, R2 ;  /* 0x000000021c027221 */ /* 0x002ff60000010000 */
[----:B------:R-:W-:Y:S10]  /*16e40*/  @!UPT UIADD3 URZ, URZ, URZ, URZ ;  /* 0x0000003f3f3ff290 */ /* 0x000ff4000fffe03f */
[----:B--2---:R-:W-:Y:S01]  /*16e50*/  HMMA.16816.F32.BF16 R124, R12, R24, R20 ;  /* 0x000000180c7c723c */ /* 0x004fe20000041814 */
[----:B------:R-:W1:Y:S07]  /*16e60*/  MUFU.EX2 R24, R33 ;  /* 0x0000002100187308 */ /* 0x000e6e0000000800 */
[----:B------:R-:W-:Y:S01]  /*16e70*/  HMMA.16816.F32.BF16 R20, R16, R30, RZ ;  /* 0x0000001e1014723c */ /* 0x000fe200000418ff */
[----:B------:R-:W2:Y:S01]  /*16e80*/  MUFU.EX2 R25, R32 ;  /* 0x0000002000197308 */ /* 0x000ea20000000800 */
[C---:B-1----:R-:W-:Y:S01]  /*16e90*/  FADD.FTZ R2, R24.reuse, R2 ;  /* 0x0000000218027221 */ /* 0x042fe20000010000 */
[----:B------:R-:W-:-:S06]  /*16ea0*/  F2FP.BF16.PACK_AB R136, R24, R28 ;  /* 0x0000001c1888723e */ /* 0x000fcc00000010ff */
[----:B------:R-:W1:Y:S01]  /*16eb0*/  MUFU.EX2 R28, R36 ;  /* 0x00000024001c7308 */ /* 0x000e620000000800 */
[----:B--2---:R-:W-:Y:S01]  /*16ec0*/  FADD.FTZ R2, R25, R2 ;  /* 0x0000000219027221 */ /* 0x004fe20000010000 */
[----:B------:R-:W-:-:S03]  /*16ed0*/  F2FP.BF16.PACK_AB R138, R10, R25 ;  /* 0x000000190a8a723e */ /* 0x000fc600000010ff */
[----:B------:R-:W-:-:S03]  /*16ee0*/  FADD.FTZ R235, R10, R2 ;  /* 0x000000020aeb7221 */ /* 0x000fc60000010000 */
[----:B------:R-:W2:Y:S07]  /*16ef0*/  MUFU.EX2 R10, R35 ;  /* 0x00000023000a7308 */ /* 0x000eae0000000800 */
[----:B------:R-:W-:Y:S01]  /*16f00*/  HMMA.16816.F32.BF16 R132, R12, R26, R20 ;  /* 0x0000001a0c84723c */ /* 0x000fe20000041814 */
[----:B------:R-:W3:Y:S01]  /*16f10*/  LDSM.16.MT88.4 R20, [R198+0x4800] ;  /* 0x00480000c614783b */ /* 0x000ee20000004200 */
[----:B-1----:R-:W-:-:S04]  /*16f20*/  FADD.FTZ R2, R28, R3 ;  /* 0x000000031c027221 */ /* 0x002fc80000010000 */
[C---:B--2---:R-:W-:Y:S01]  /*16f30*/  FADD.FTZ R2, R10.reuse, R2 ;  /* 0x000000020a027221 */ /* 0x044fe20000010000 */
[----:B------:R-:W-:-:S03]  /*16f40*/  F2FP.BF16.PACK_AB R137, R10, R28 ;  /* 0x0000001c0a89723e */ /* 0x000fc600000010ff */
[----:B------:R-:W-:Y:S02]  /*16f50*/  FADD.FTZ R2, R9, R2 ;  /* 0x0000000209027221 */ /* 0x000fe40000010000 */
[----:B------:R-:W2:Y:S02]  /*16f60*/  LDL R9, [R1+0x8] ;  /* 0x0000080001097983 */ /* 0x000ea40000100800 */
[----:B------:R-:W-:Y:S01]  /*16f70*/  FADD.FTZ R233, R4, R2 ;  /* 0x0000000204e97221 */ /* 0x000fe20000010000 */
[C---:B------:R-:W-:Y:S01]  /*16f80*/  HMMA.16816.F32.BF16 R172, R136.reuse, R168, R172 ;  /* 0x000000a888ac723c */ /* 0x040fe200000418ac */
[----:B------:R-:W4:Y:S04]  /*16f90*/  LDL R2, [R1+0x4] ;  /* 0x0000040001027983 */ /* 0x000f280000100800 */
[----:B------:R-:W2:Y:S03]  /*16fa0*/  LDL R4, [R1+0xc] ;  /* 0x00000c0001047983 */ /* 0x000ea60000100800 */
[C---:B------:R-:W-:Y:S01]  /*16fb0*/  HMMA.16816.F32.BF16 R168, R136.reuse, R170, R152 ;  /* 0x000000aa88a8723c */ /* 0x040fe20000041898 */
[----:B------:R-:W1:Y:S07]  /*16fc0*/  LDSM.16.MT88.4 R152, [R199+0x1000] ;  /* 0x00100000c798783b */ /* 0x000e6e0000004200 */
[C---:B------:R-:W-:Y:S08]  /*16fd0*/  HMMA.16816.F32.BF16 R164, R136.reuse, R160, R164 ;  /* 0x000000a088a4723c */ /* 0x040ff000000418a4 */
[C---:B------:R-:W-:Y:S01]  /*16fe0*/  HMMA.16816.F32.BF16 R160, R136.reuse, R162, R40 ;  /* 0x000000a288a0723c */ /* 0x040fe20000041828 */
[----:B------:R-:W5:Y:S07]  /*16ff0*/  LDSM.16.MT88.4 R40, [R198+0x1000] ;  /* 0x00100000c628783b */ /* 0x000f6e0000004200 */
[----:B------:R-:W-:Y:S01]  /*17000*/  HMMA.16816.F32.BF16 R84, R136, R88, R96 ;  /* 0x000000588854723c */ /* 0x000fe20000041860 */
[----:B------:R-:W5:Y:S07]  /*17010*/  LDSM.16.MT88.4 R96, [R199+0x4000] ;  /* 0x00400000c760783b */ /* 0x000f6e0000004200 */
[----:B---3--:R-:W-:Y:S08]  /*17020*/  HMMA.16816.F32.BF16 R24, R16, R20, RZ ;  /* 0x000000141018723c */ /* 0x008ff000000418ff */
[C---:B-1----:R-:W-:Y:S08]  /*17030*/  HMMA.16816.F32.BF16 R156, R136.reuse, R152, R156 ;  /* 0x00000098889c723c */ /* 0x042ff0000004189c */
[C---:B------:R-:W-:Y:S01]  /*17040*/  HMMA.16816.F32.BF16 R152, R136.reuse, R154, R48 ;  /* 0x0000009a8898723c */ /* 0x040fe20000041830 */
[----:B------:R-:W1:Y:S07]  /*17050*/  LDSM.16.MT88.4 R48, [R196+0x2800] ;  /* 0x00280000c430783b */ /* 0x000e6e0000004200 */
[C---:B-----5:R-:W-:Y:S08]  /*17060*/  HMMA.16816.F32.BF16 R36, R136.reuse, R40, R60 ;  /* 0x000000288824723c */ /* 0x060ff0000004183c */
[C---:B------:R-:W-:Y:S08]  /*17070*/  HMMA.16816.F32.BF16 R92, R136.reuse, R96, R92 ;  /* 0x00000060885c723c */ /* 0x040ff0000004185c */
[C---:B------:R-:W-:Y:S08]  /*17080*/  HMMA.16816.F32.BF16 R40, R136.reuse, R42, R44 ;  /* 0x0000002a8828723c */ /* 0x040ff0000004182c */
[C---:B------:R-:W-:Y:S01]  /*17090*/  HMMA.16816.F32.BF16 R96, R136.reuse, R98, R112 ;  /* 0x000000628860723c */ /* 0x040fe20000041870 */
[----:B------:R-:W3:Y:S07]  /*170a0*/  LDSM.16.MT88.4 R112, [R196+0x5800] ;  /* 0x00580000c470783b */ /* 0x000eee0000004200 */
[C---:B------:R-:W-:Y:S01]  /*170b0*/  HMMA.16816.F32.BF16 R88, R136.reuse, R90, R104 ;  /* 0x0000005a8858723c */ /* 0x040fe20000041868 */
[----:B------:R-:W5:Y:S07]  /*170c0*/  LDSM.16.MT88.4 R104, [R198+0x4000] ;  /* 0x00400000c668783b */ /* 0x000f6e0000004200 */
[C---:B-1----:R-:W-:Y:S01]  /*170d0*/  HMMA.16816.F32.BF16 R44, R136.reuse, R48, R56 ;  /* 0x00000030882c723c */ /* 0x042fe20000041838 */
[----:B------:R-:W1:Y:S07]  /*170e0*/  LDSM.16.MT88.4 R56, [R197+0x2800] ;  /* 0x00280000c538783b */ /* 0x000e6e0000004200 */
[----:B------:R-:W-:Y:S01]  /*170f0*/  HMMA.16816.F32.BF16 R48, R136, R50, R64 ;  /* 0x000000328830723c */ /* 0x000fe20000041840 */
[----:B------:R-:W1:Y:S07]  /*17100*/  LDSM.16.MT88.4 R64, [R199+0x2800] ;  /* 0x00280000c740783b */ /* 0x000e6e0000004200 */
[----:B------:R-:W-:Y:S01]  /*17110*/  HMMA.16816.F32.BF16 R20, R16, R22, RZ ;  /* 0x000000161014723c */ /* 0x000fe200000418ff */
[----:B------:R-:W1:Y:S01]  /*17120*/  LDSM.16.MT88.4 R16, [R198+0x5000] ;  /* 0x00500000c610783b */ /* 0x000e620000004200 */
[----:B------:R-:W-:-:S04]  /*17130*/  MOV R3, c[0x0][0x2c4] ;  /* 0x0000b10000037a02 */ /* 0x000fc80000000f00 */
[----:B------:R-:W-:Y:S02]  /*17140*/  ISETP.NE.AND P1, PT, R3, 0x1, PT ;  /* 0x000000010300780c */ /* 0x000fe40003f25270 */
[C---:B---3--:R-:W-:Y:S08]  /*17150*/  HMMA.16816.F32.BF16 R108, R136.reuse, R112, R108 ;  /* 0x00000070886c723c */ /* 0x048ff0000004186c */
[C---:B-----5:R-:W-:Y:S08]  /*17160*/  HMMA.16816.F32.BF16 R100, R136.reuse, R104, R100 ;  /* 0x000000688864723c */ /* 0x060ff00000041864 */
[C---:B------:R-:W-:Y:S01]  /*17170*/  HMMA.16816.F32.BF16 R112, R136.reuse, R114, R128 ;  /* 0x000000728870723c */ /* 0x040fe20000041880 */
[----:B------:R-:W3:Y:S07]  /*17180*/  LDSM.16.MT88.4 R128, [R199+0x5800] ;  /* 0x00580000c780783b */ /* 0x000eee0000004200 */
[C---:B-1----:R-:W-:Y:S01]  /*17190*/  HMMA.16816.F32.BF16 R52, R136.reuse, R56, R80 ;  /* 0x000000388834723c */ /* 0x042fe20000041850 */
[----:B------:R-:W1:Y:S07]  /*171a0*/  LDSM.16.MT88.4 R80, [R196+0x4000] ;  /* 0x00400000c450783b */ /* 0x000e6e0000004200 */
[C---:B------:R-:W-:Y:S01]  /*171b0*/  HMMA.16816.F32.BF16 R60, R136.reuse, R64, R72 ;  /* 0x00000040883c723c */ /* 0x040fe20000041848 */
[----:B------:R-:W5:Y:S07]  /*171c0*/  LDSM.16.MT88.4 R72, [R198+0x2800] ;  /* 0x00280000c648783b */ /* 0x000f6e0000004200 */
[----:B------:R-:W-:Y:S01]  /*171d0*/  HMMA.16816.F32.BF16 R104, R136, R106, R120 ;  /* 0x0000006a8868723c */ /* 0x000fe20000041878 */
[----:B------:R-:W5:Y:S07]  /*171e0*/  LDSM.16.MT88.4 R120, [R197+0x5800] ;  /* 0x00580000c578783b */ /* 0x000f6e0000004200 */
[C---:B------:R-:W-:Y:S08]  /*171f0*/  HMMA.16816.F32.BF16 R24, R12.reuse, R16, R24 ;  /* 0x000000100c18723c */ /* 0x040ff00000041818 */
[----:B------:R-:W-:Y:S01]  /*17200*/  HMMA.16816.F32.BF16 R20, R12, R18, R20 ;  /* 0x000000120c14723c */ /* 0x000fe20000041814 */
[----:B------:R-:W2:Y:S01]  /*17210*/  LDSM.16.MT88.4 R12, [R198+0x5800] ;  /* 0x00580000c60c783b */ /* 0x000ea20000004200 */
[----:B------:R-:W-:-:S06]  /*17220*/  IADD3 R218, R218, -0x2, RZ ;  /* 0xfffffffedada7810 */ /* 0x000fcc0007ffe0ff */
[C---:B---3--:R-:W-:Y:S08]  /*17230*/  HMMA.16816.F32.BF16 R124, R136.reuse, R128, R124 ;  /* 0x00000080887c723c */ /* 0x048ff0000004187c */
[C---:B-1----:R-:W-:Y:S08]  /*17240*/  HMMA.16816.F32.BF16 R76, R136.reuse, R80, R76 ;  /* 0x00000050884c723c */ /* 0x042ff0000004184c */
[C---:B-----5:R-:W-:Y:S08]  /*17250*/  HMMA.16816.F32.BF16 R68, R136.reuse, R72, R68 ;  /* 0x000000488844723c */ /* 0x060ff00000041844 */
[C---:B------:R-:W-:Y:S08]  /*17260*/  HMMA.16816.F32.BF16 R116, R136.reuse, R120, R116 ;  /* 0x000000788874723c */ /* 0x040ff00000041874 */
[C---:B------:R-:W-:Y:S08]  /*17270*/  HMMA.16816.F32.BF16 R128, R136.reuse, R130, R132 ;  /* 0x000000828880723c */ /* 0x040ff00000041884 */
[C---:B------:R-:W-:Y:S08]  /*17280*/  HMMA.16816.F32.BF16 R56, R136.reuse, R58, R192 ;  /* 0x0000003a8838723c */ /* 0x040ff000000418c0 */
[C---:B------:R-:W-:Y:S08]  /*17290*/  HMMA.16816.F32.BF16 R64, R136.reuse, R66, R188 ;  /* 0x000000428840723c */ /* 0x040ff000000418bc */
[C---:B------:R-:W-:Y:S08]  /*172a0*/  HMMA.16816.F32.BF16 R72, R136.reuse, R74, R184 ;  /* 0x0000004a8848723c */ /* 0x040ff000000418b8 */
[----:B------:R-:W-:Y:S01]  /*172b0*/  HMMA.16816.F32.BF16 R80, R136, R82, R180 ;  /* 0x000000528850723c */ /* 0x000fe200000418b4 */
[----:B----4-:R-:W-:-:S05]  /*172c0*/  @P1 IMAD.HI.U32 R3, R2, c[0x0][0x2c8], RZ ;  /* 0x0000b20002031a27 */ /* 0x010fca00078e00ff */
[----:B------:R-:W-:-:S04]  /*172d0*/  @P1 SHF.R.U32.HI R2, RZ, c[0x0][0x2cc], R3 ;  /* 0x0000b300ff021a19 */ /* 0x000fc80000011603 */
[----:B--2---:R-:W-:-:S05]  /*172e0*/  IADD3 R2, R2, R4, -R9 ;  /* 0x0000000402027210 */ /* 0x004fca0007ffe809 */
[----:B------:R-:W-:-:S05]  /*172f0*/  IMAD.HI R2, R2, 0x2aaaaaab, RZ ;  /* 0x2aaaaaab02027827 */ /* 0x000fca00078e02ff */
[----:B------:R-:W-:-:S04]  /*17300*/  SHF.R.U32.HI R3, RZ, 0x1f, R2 ;  /* 0x0000001fff037819 */ /* 0x000fc80000011602 */
[----:B------:R-:W-:-:S04]  /*17310*/  LEA.HI.SX32 R2, R2, R3, 0x1d ;  /* 0x0000000302027211 */ /* 0x000fc800078feaff */
[----:B------:R-:W-:-:S04]  /*17320*/  IMNMX R241, R240, R2, !PT ;  /* 0x00000002f0f17217 */ /* 0x000fc80007800200 */
[----:B------:R-:W-:Y:S01]  /*17330*/  ISETP.GE.AND P0, PT, R218, R241, PT ;  /* 0x000000f1da00720c */ /* 0x000fe20003f06270 */
[C---:B------:R-:W-:Y:S08]  /*17340*/  HMMA.16816.F32.BF16 R120, R136.reuse, R122, R176 ;  /* 0x0000007a8878723c */ /* 0x040ff000000418b0 */
[C---:B------:R-:W-:Y:S08]  /*17350*/  HMMA.16816.F32.BF16 R132, R136.reuse, R12, R24 ;  /* 0x0000000c8884723c */ /* 0x040ff00000041818 */
[----:B------:R-:W-:Y:S01]  /*17360*/  HMMA.16816.F32.BF16 R136, R136, R14, R20 ;  /* 0x0000000e8888723c */ /* 0x000fe20000041814 */
[----:B------:R-:W-:Y:S03]  /*17370*/  @!UPT UIADD3 URZ, URZ, URZ, URZ ;  /* 0x0000003f3f3ff290 */ /* 0x000fe6000fffe03f */
[----:B------:R-:W-:Y:S11]  /*17380*/  @!P0 BRA `(.L_x_6338) ;  /* 0x0000317000008947 */ /* 0x000ff60003800000 */
[----:B------:R-:W-:Y:S02]  /*17390*/  MOV R10, R5 ;  /* 0x00000005000a7202 */ /* 0x000fe40000000f00 */
[----:B------:R-:W-:-:S07]  /*173a0*/  MOV R9, R6 ;  /* 0x0000000600097202 */ /* 0x000fce0000000f00 */
.L_x_6351:
        /* <DEDUP_REMOVED lines=14> */
[----:B------:R-:W-:Y:S05]  /*17490*/  SHF.R.S32.HI R2, RZ, 0x1f, R222 ;  /* 0x0000001fff027819 */ /* 0x000fea00000114de */
[----:B------:R-:W-:Y:S02]  /*174a0*/  IMAD R4, R2, c[0x0][0x208], RZ ;  /* 0x0000820002047a24 */ /* 0x000fe400078e02ff */
[C---:B------:R-:W-:Y:S04]  /*174b0*/  IMAD.WIDE.U32 R2, R222.reuse, c[0x0][0x208], RZ ;  /* 0x00008200de027a25 */ /* 0x040fe800078e00ff */
        /* <DEDUP_REMOVED lines=12> */
.L_x_6444:
[----:B------:R-:W-:-:S05]  /*17580*/  BRA.DIV ~URZ, `(.L_x_6342) ;  /* 0x0000c8827f007947 */ /* 0x000fca000b800000 */
[----:B------:R4:W3:Y:S02]  /*17590*/  SHFL.IDX PT, R2, R6, RZ, 0x181f ;  /* 0x00181fff06027589 */ /* 0x0008e400000e0000 */
.L_x_6445:
[----:B------:R-:W5:Y:S01]  /*175a0*/  S2R R14, SR_TID.X ;  /* 0x00000000000e7919 */ /* 0x000f620000002100 */
[----:B------:R-:W-:Y:S02]  /*175b0*/  ISETP.GE.AND P3, PT, R140, c[0x0][0x1d4], PT ;  /* 0x000075008c007a0c */ /* 0x000fe40003f66270 */
[----:B---3--:R-:W-:Y:S02]  /*175c0*/  IADD3 R12, P0, R2, R230, RZ ;  /* 0x000000e6020c7210 */ /* 0x008fe40007f1e0ff */
[----:B------:R-:W-:Y:S02]  /*175d0*/  ISETP.GE.AND P2, PT, R142, c[0x0][0x1d4], PT ;  /* 0x000075008e007a0c */ /* 0x000fe40003f46270 */
[----:B------:R-:W-:Y:S01]  /*175e0*/  ISETP.GE.AND P4, PT, R219, c[0x0][0x1d4], PT ;  /* 0x00007500db007a0c */ /* 0x000fe20003f86270 */
[----:B------:R-:W-:Y:S01]  /*175f0*/  IMAD.X R13, R4, 0x1, R231, P0 ;  /* 0x00000001040d7824 */ /* 0x000fe200000e06e7 */
[----:B------:R-:W-:Y:S05]  /*17600*/  ISETP.GE.AND P1, PT, R220, c[0x0][0x1d4], PT ;  /* 0x00007500dc007a0c */ /* 0x000fea0003f26270 */
        /* <DEDUP_REMOVED lines=11> */
[----:B------:R-:W-:Y:S01]  /*176c0*/  IMAD.X R3, R4, 0x1, R224, P0 ;  /* 0x0000000104037824 */ /* 0x000fe200000e06e0 */
[----:B-----5:R-:W-:Y:S04]  /*176d0*/  ISETP.GT.AND P0, PT, R14, 0x7f, PT ;  /* 0x0000007f0e00780c */ /* 0x020fe80003f04270 */
[----:B------:R3:W-:Y:S09]  /*176e0*/  LDGSTS.E.BYPASS.LTC128B.128 [R216+0x8880], [R2.64], !P1 ;  /* 0x0888000002d87fae */ /* 0x0007f2000c901d46 */
[----:B------:R-:W-:-:S05]  /*176f0*/  @P0 BRA `(.L_x_6340) ;  /* 0x0000012000000947 */ /* 0x000fca0003800000 */
[----:B------:R-:W-:-:S05]  /*17700*/  BRA.DIV ~URZ, `(.L_x_6343) ;  /* 0x0000c7727f007947 */ /* 0x000fca000b800000 */
[----:B------:R3:W4:Y:S04]  /*17710*/  SHFL.IDX PT, R4, R5, 0x1, 0x181f ;  /* 0x00381f0005047f89 */ /* 0x00072800000e0000 */
[----:B---3--:R3:W2:Y:S02]  /*17720*/  SHFL.IDX PT, R2, R6, 0x1, 0x181f ;  /* 0x00381f0006027f89 */ /* 0x0086a400000e0000 */
.L_x_6446:
[----:B--2---:R-:W-:Y:S05]  /*17730*/  IADD3 R12, P0, R2, R230, RZ ;  /* 0x000000e6020c7210 */ /* 0x004fea0007f1e0ff */
[----:B----4-:R-:W-:Y:S05]  /*17740*/  IMAD.X R13, R4, 0x1, R231, P0 ;  /* 0x00000001040d7824 */ /* 0x010fea00000e06e7 */
[----:B------:R-:W-:Y:S01]  /*17750*/  @!PT LDS RZ, [RZ] ;  /* 0x00000000fffff984 */ /* 0x000fe20000000800 */
        /* <DEDUP_REMOVED lines=10> */
[----:B------:R-:W-:Y:S05]  /*17800*/  IMAD.X R3, R4, 0x1, R224, P0 ;  /* 0x0000000104037824 */ /* 0x000fea00000e06e0 */
[----:B------:R2:W-:Y:S03]  /*17810*/  LDGSTS.E.BYPASS.LTC128B.128 [R217+0x9880], [R2.64], !P1 ;  /* 0x0988000002d97fae */ /* 0x0005e6000c901d46 */
.L_x_6340:
[----:B------:R-:W-:Y:S05]  /*17820*/  BSYNC B0 ;  /* 0x0000000000007941 */ /* 0x000fea0003800000 */
.L_x_6339:
        /* <DEDUP_REMOVED lines=160> */
[----:B------:R-:W-:Y:S01]  /*18230*/  IMAD.MOV.U32 R3, RZ, RZ, c[0x0][0x2b8] ;  /* 0x0000ae00ff037624 */ /* 0x000fe200078e00ff */
[----:B------:R-:W2:Y:S01]  /*18240*/  LDL R2, [R1] ;  /* 0x0000000001027983 */ /* 0x000ea20000100800 */
[----:B------:R-:W-:Y:S03]  /*18250*/  IMAD.MOV.U32 R221, RZ, RZ, RZ ;  /* 0x000000ffffdd7224 */ /* 0x000fe600078e00ff */
[----:B------:R-:W-:Y:S01]  /*18260*/  ISETP.NE.AND P1, PT, R3, 0x1, PT ;  /* 0x000000010300780c */ /* 0x000fe20003f25270 */
[----:B--2---:R-:W-:Y:S05]  /*18270*/  IMAD R3, R218, 0x30, R2 ;  /* 0x00000030da037824 */ /* 0x004fea00078e0202 */
[----:B------:R-:W-:Y:S07]  /*18280*/  IADD3 R3, R3, -0x30, R0 ;  /* 0xffffffd003037810 */ /* 0x000fee0007ffe000 */
[----:B------:R-:W-:Y:S04]  /*18290*/  @P1 IMAD.HI.U32 R4, R3, c[0x0][0x2bc], RZ ;  /* 0x0000af0003041a27 */ /* 0x000fe800078e00ff */
[--C-:B------:R-:W-:Y:S01]  /*182a0*/  IMAD.MOV.U32 R2, RZ, RZ, R3.reuse ;  /* 0x000000ffff027224 */ /* 0x100fe200078e0003 */
[----:B------:R-:W-:Y:S04]  /*182b0*/  @P1 SHF.R.U32.HI R2, RZ, c[0x0][0x2c0], R4 ;  /* 0x0000b000ff021a19 */ /* 0x000fe80000011604 */
[C---:B------:R-:W-:Y:S01]  /*182c0*/  @!P6 IADD3 R4, P0, R2.reuse, R248, RZ ;  /* 0x000000f80204e210 */ /* 0x040fe20007f1e0ff */
        /* <DEDUP_REMOVED lines=23> */
.L_x_6447:
[----:B------:R-:W-:-:S05]  /*18440*/  BRA.DIV ~URZ, `(.L_x_6347) ;  /* 0x0000bb727f007947 */ /* 0x000fca000b800000 */
[----:B------:R3:W4:Y:S02]  /*18450*/  SHFL.IDX PT, R2, R178, RZ, 0x181f ;  /* 0x00181fffb2027589 */ /* 0x00072400000e0000 */
.L_x_6448:
[----:B------:R-:W-:Y:S02]  /*18460*/  @P0 ISETP.GE.AND P1, PT, R140, c[0x0][0x1d4], PT ;  /* 0x000075008c000a0c */ /* 0x000fe40003f26270 */
[----:B----4-:R-:W-:Y:S05]  /*18470*/  @P0 IADD3 R176, P2, R2, R230, RZ ;  /* 0x000000e602b00210 */ /* 0x010fea0007f5e0ff */
[----:B--2---:R-:W-:Y:S06]  /*18480*/  @P0 IMAD.X R177, R4, 0x1, R231, P2 ;  /* 0x0000000104b10824 */ /* 0x004fec00010e06e7 */
[----:B------:R-:W-:Y:S01]  /*18490*/  @!PT LDS RZ, [RZ] ;  /* 0x00000000fffff984 */ /* 0x000fe20000000800 */
[----:B------:R-:W-:Y:S01]  /*184a0*/  @!PT LDS RZ, [RZ] ;  /* 0x00000000fffff984 */ /* 0x000fe20000000800 */
[----:B------:R-:W-:Y:S01]  /*184b0*/  @!PT LDS RZ, [RZ] ;  /* 0x00000000fffff984 */ /* 0x000fe20000000800 */
[----:B------:R2:W-:Y:S01]  /*184c0*/  @P0 LDGSTS.E.BYPASS.LTC128B.128 [R216+0xa080], [R176.64], !P1 ;  /* 0x0a080000b0d80fae */ /* 0x0005e2000c901d46 */
[----:B------:R-:W-:Y:S02]  /*184d0*/  @P0 ISETP.GE.AND P1, PT, R142, c[0x0][0x1d4], PT ;  /* 0x000075008e000a0c */ /* 0x000fe40003f26270 */
[----:B--2---:R-:W-:Y:S05]  /*184e0*/  @P0 IADD3 R176, P2, R2, R229, RZ ;  /* 0x000000e502b00210 */ /* 0x004fea0007f5e0ff */
[----:B------:R-:W-:Y:S06]  /*184f0*/  @P0 IMAD.X R177, R4, 0x1, R226, P2 ;  /* 0x0000000104b10824 */ /* 0x000fec00010e06e2 */
[----:B------:R2:W-:Y:S01]  /*18500*/  @P0 LDGSTS.E.BYPASS.LTC128B.128 [R216+0xb880], [R176.64], !P1 ;  /* 0x0b880000b0d80fae */ /* 0x0005e2000c901d46 */
[----:B------:R-:W-:Y:S02]  /*18510*/  @P0 ISETP.GE.AND P1, PT, R219, c[0x0][0x1d4], PT ;  /* 0x00007500db000a0c */ /* 0x000fe40003f26270 */
[----:B--2---:R-:W-:Y:S05]  /*18520*/  @P0 IADD3 R176, P2, R2, R228, RZ ;  /* 0x000000e402b00210 */ /* 0x004fea0007f5e0ff */
[----:B------:R-:W-:Y:S01]  /*18530*/  @P0 IMAD.X R177, R4, 0x1, R227, P2 ;  /* 0x0000000104b10824 */ /* 0x000fe200010e06e3 */
[----:B------:R-:W-:Y:S05]  /*18540*/  @P0 IADD3 R2, P2, R2, R225, RZ ;  /* 0x000000e102020210 */ /* 0x000fea0007f5e0ff */
[----:B------:R2:W-:Y:S01]  /*18550*/  @P0 LDGSTS.E.BYPASS.LTC128B.128 [R216+0xd080], [R176.64], !P1 ;  /* 0x0d080000b0d80fae */ /* 0x0005e2000c901d46 */
[----:B------:R-:W-:Y:S01]  /*18560*/  @P0 ISETP.GE.AND P1, PT, R220, c[0x0][0x1d4], PT ;  /* 0x00007500dc000a0c */ /* 0x000fe20003f26270 */
[----:B------:R-:W-:Y:S11]  /*18570*/  @P0 IMAD.X R3, R4, 0x1, R224, P2 ;  /* 0x0000000104030824 */ /* 0x000ff600010e06e0 */
[----:B------:R-:W-:Y:S01]  /*18580*/  @!UPT UIADD3 URZ, URZ, URZ, URZ ;  /* 0x0000003f3f3ff290 */ /* 0x000fe2000fffe03f */
[----:B------:R2:W-:Y:S01]  /*18590*/  @P0 LDGSTS.E.BYPASS.LTC128B.128 [R216+0xe880], [R2.64], !P1 ;  /* 0x0e88000002d80fae */ /* 0x0005e2000c901d46 */
[----:B------:R-:W-:Y:S01]  /*185a0*/  ISETP.GE.AND P0, PT, R5, 0x21, PT ;  /* 0x000000210500780c */ /* 0x000fe20003f06270 */
[----:B------:R-:W-:-:S06]  /*185b0*/  BRA.DIV ~URZ, `(.L_x_6348) ;  /* 0x0000ba727f007947 */ /* 0x000fcc000b800000 */
[----:B------:R4:W1:Y:S04]  /*185c0*/  SHFL.IDX PT, R4, R6, 0x1, 0x181f ;  /* 0x00381f0006047f89 */ /* 0x00086800000e0000 */
[----:B--2---:R4:W2:Y:S02]  /*185d0*/  SHFL.IDX PT, R2, R178, 0x1, 0x181f ;  /* 0x00381f00b2027f89 */ /* 0x0048a400000e0000 */
.L_x_6449:
[----:B------:R-:W-:Y:S02]  /*185e0*/  @P0 ISETP.GE.AND P1, PT, R140, c[0x0][0x1d4], PT ;  /* 0x000075008c000a0c */ /* 0x000fe40003f26270 */
[----:B--2---:R-:W-:Y:S05]  /*185f0*/  @P0 IADD3 R176, P2, R2, R230, RZ ;  /* 0x000000e602b00210 */ /* 0x004fea0007f5e0ff */
[----:B-1----:R-:W-:Y:S06]  /*18600*/  @P0 IMAD.X R177, R4, 0x1, R231, P2 ;  /* 0x0000000104b10824 */ /* 0x002fec00010e06e7 */
[----:B------:R-:W-:Y:S01]  /*18610*/  @!PT LDS RZ, [RZ] ;  /* 0x00000000fffff984 */ /* 0x000fe20000000800 */
[----:B------:R-:W-:Y:S01]  /*18620*/  @!PT LDS RZ, [RZ] ;  /* 0x00000000fffff984 */ /* 0x000fe20000000800 */
[----:B------:R-:W-:Y:S01]  /*18630*/  @!PT LDS RZ, [RZ] ;  /* 0x00000000fffff984 */ /* 0x000fe20000000800 */
[----:B------:R1:W-:Y:S01]  /*18640*/  @P0 LDGSTS.E.BYPASS.LTC128B.128 [R217+0xb080], [R176.64], !P1 ;  /* 0x0b080000b0d90fae */ /* 0x0003e2000c901d46 */
[----:B------:R-:W-:Y:S02]  /*18650*/  @P0 ISETP.GE.AND P1, PT, R142, c[0x0][0x1d4], PT ;  /* 0x000075008e000a0c */ /* 0x000fe40003f26270 */
[----:B-1----:R-:W-:Y:S05]  /*18660*/  @P0 IADD3 R176, P2, R2, R229, RZ ;  /* 0x000000e502b00210 */ /* 0x002fea0007f5e0ff */
[----:B------:R-:W-:Y:S06]  /*18670*/  @P0 IMAD.X R177, R4, 0x1, R226, P2 ;  /* 0x0000000104b10824 */ /* 0x000fec00010e06e2 */
[----:B------:R1:W-:Y:S01]  /*18680*/  @P0 LDGSTS.E.BYPASS.LTC128B.128 [R217+0xc880], [R176.64], !P1 ;  /* 0x0c880000b0d90fae */ /* 0x0003e2000c901d46 */
[----:B------:R-:W-:Y:S02]  /*18690*/  @P0 ISETP.GE.AND P1, PT, R219, c[0x0][0x1d4], PT ;  /* 0x00007500db000a0c */ /* 0x000fe40003f26270 */
[----:B-1----:R-:W-:Y:S05]  /*186a0*/  @P0 IADD3 R176, P2, R2, R228, RZ ;  /* 0x000000e402b00210 */ /* 0x002fea0007f5e0ff */
[----:B------:R-:W-:Y:S01]  /*186b0*/  @P0 IMAD.X R177, R4, 0x1, R227, P2 ;  /* 0x0000000104b10824 */ /* 0x000fe200010e06e3 */
[----:B------:R-:W-:Y:S05]  /*186c0*/  @P0 IADD3 R2, P2, R2, R225, RZ ;  /* 0x000000e102020210 */ /* 0x000fea0007f5e0ff */
[----:B------:R1:W-:Y:S01]  /*186d0*/  @P0 LDGSTS.E.BYPASS.LTC128B.128 [R217+0xe080], [R176.64], !P1 ;  /* 0x0e080000b0d90fae */ /* 0x0003e2000c901d46 */
[----:B------:R-:W-:Y:S01]  /*186e0*/  @P0 ISETP.GE.AND P1, PT, R220, c[0x0][0x1d4], PT ;  /* 0x00007500dc000a0c */ /* 0x000fe20003f26270 */
[----:B------:R-:W-:Y:S11]  /*186f0*/  @P0 IMAD.X R3, R4, 0x1, R224, P2 ;  /* 0x0000000104030824 */ /* 0x000ff600010e06e0 */
[----:B------:R-:W-:Y:S01]  /*18700*/  @!UPT UIADD3 URZ, URZ, URZ, URZ ;  /* 0x0000003f3f3ff290 */ /* 0x000fe2000fffe03f */
[----:B------:R1:W-:Y:S02]  /*18710*/  @P0 LDGSTS.E.BYPASS.LTC128B.128 [R217+0xf880], [R2.64], !P1 ;  /* 0x0f88000002d90fae */ /* 0x0003e4000c901d46 */
.L_x_6345:
[----:B------:R-:W-:Y:S05]  /*18720*/  BSYNC B0 ;  /* 0x0000000000007941 */ /* 0x000fea0003800000 */
.L_x_6344:
[----:B------:R-:W2:Y:S01]  /*18730*/  LDL R4, [R1+0x4] ;  /* 0x0000040001047983 */ /* 0x000ea20000100800 */
[----:B-1----:R-:W-:Y:S03]  /*18740*/  IMAD.MOV.U32 R176, RZ, RZ, c[0x0][0x2c4] ;  /* 0x0000b100ffb07624 */ /* 0x002fe600078e00ff */
[----:B------:R-:W2:Y:S02]  /*18750*/  LDL R2, [R1+0x24] ;  /* 0x0000240001027983 */ /* 0x000ea40000100800 */
[----:B------:R-:W-:Y:S02]  /*18760*/  ISETP.NE.AND P0, PT, R176, 0x1, PT ;  /* 0x00000001b000780c */ /* 0x000fe40003f05270 */
[----:B----4-:R-:W4:Y:S04]  /*18770*/  LDL R6, [R1+0x20] ;  /* 0x0000200001067983 */ /* 0x010f280000100800 */
[----:B------:R-:W5:Y:S04]  /*18780*/  LDL R5, [R1+0xc] ;  /* 0x00000c0001057983 */ /* 0x000f680000100800 */
[----:B------:R-:W5:Y:S04]  /*18790*/  LDL R3, [R1+0x8] ;  /* 0x0000080001037983 */ /* 0x000f680000100800 */
[----:B------:R-:W0:Y:S01]  /*187a0*/  LDGDEPBAR ;  /* 0x00000000000079af */ /* 0x000e220000000000 */
[----:B--2---:R-:W-:Y:S04]  /*187b0*/  IMAD.IADD R4, R2, 0x1, R4 ;  /* 0x0000000102047824 */ /* 0x004fe800078e0204 */
[----:B------:R-:W-:Y:S05]  /*187c0*/  @P0 IMAD.HI.U32 R2, R4, c[0x0][0x2c8], RZ ;  /* 0x0000b20004020a27 */ /* 0x000fea00078e00ff */
[----:B------:R-:W-:Y:S01]  /*187d0*/  @P0 SHF.R.U32.HI R4, RZ, c[0x0][0x2cc], R2 ;  /* 0x0000b300ff040a19 */ /* 0x000fe20000011602 */
[----:B------:R-:W-:Y:S05]  /*187e0*/  IMAD R2, R218, -0x30, RZ ;  /* 0xffffffd0da027824 */ /* 0x000fea00078e02ff */
[----:B----4-:R-:W-:Y:S04]  /*187f0*/  IADD3 R2, -R6, 0x1, R2 ;  /* 0x0000000106027810 */ /* 0x010fe80007ffe102 */
[----:B-----5:R-:W-:Y:S01]  /*18800*/  IADD3 R5, -R3, R2, R5 ;  /* 0x0000000203057210 */ /* 0x020fe20007ffe105 */
[----:B------:R-:W-:-:S05]  /*18810*/  BRA.DIV ~URZ, `(.L_x_6349) ;  /* 0x0000b8e27f007947 */ /* 0x000fca000b800000 */
[----:B------:R1:W2:Y:S02]  /*18820*/  SHFL.IDX PT, R2, R4, RZ, 0x1c1f ;  /* 0x001c1fff04027589 */ /* 0x0002a400000e0000 */
.L_x_6450:
        /* <DEDUP_REMOVED lines=20> */
[----:B---3--:R-:W-:Y:S02]  /*18970*/  FSEL R178, R25, -INF , P4 ;  /* 0xff80000019b27808 */ /* 0x008fe40002000000 */
        /* <DEDUP_REMOVED lines=62> */
.L_x_6451:
[C---:B------:R-:W-:Y:S01]  /*18d60*/  FSETP.NEU.FTZ.AND P0, PT, R6.reuse, -INF , PT ;  /* 0xff8000000600780b */ /* 0x040fe20003f1d000 */
[----:B------:R-:W-:Y:S01]  /*18d70*/  FMUL.FTZ R3, R6, c[0x0][0x2d0] ;  /* 0x0000b40006037a20 */ /* 0x000fe20000410000 */
[----:B-12---:R-:W-:Y:S01]  /*18d80*/  FMNMX.FTZ R4, R2, R4, !PT ;  /* 0x0000000402047209 */ /* 0x006fe20007810000 */
[----:B------:R-:W-:Y:S01]  /*18d90*/  WARPSYNC 0xffffffff ;  /* 0xffffffff00007948 */ /* 0x000fe20003800000 */
[----:B------:R-:W-:Y:S02]  /*18da0*/  FSEL R2, R6, RZ, P0 ;  /* 0x000000ff06027208 */ /* 0x000fe40000000000 */
[----:B------:R-:W-:Y:S02]  /*18db0*/  FSEL R3, R3, RZ, P0 ;  /* 0x000000ff03037208 */ /* 0x000fe40000000000 */
[----:B------:R-:W-:Y:S01]  /*18dc0*/  FSETP.NEU.FTZ.AND P0, PT, R4, -INF , PT ;  /* 0xff8000000400780b */ /* 0x000fe20003f1d000 */
        /* <DEDUP_REMOVED lines=16> */
[----:B------:R-:W1:Y:S02]  /*18ed0*/  MUFU.EX2 R5, R9 ;  /* 0x0000000900057308 */ /* 0x000e640000000800 */
[C---:B-1----:R-:W-:Y:S01]  /*18ee0*/  F2FP.BF16.PACK_AB R176, R5.reuse, R27 ;  /* 0x0000001b05b0723e */ /* 0x042fe200000010ff */
[C---:B------:R-:W-:Y:S02]  /*18ef0*/  FFMA.FTZ R3, R2.reuse, R235, R27 ;  /* 0x000000eb02037223 */ /* 0x040fe4000001001b */
[----:B------:R-:W-:Y:S05]  /*18f00*/  FMUL.FTZ R32, R2, R152 ;  /* 0x0000009802207220 */ /* 0x000fea0000410000 */
[----:B------:R-:W-:Y:S01]  /*18f10*/  MUFU.EX2 R27, R23 ;  /* 0x00000017001b7308 */ /* 0x000fe20000000800 */
[----:B------:R-:W-:Y:S01]  /*18f20*/  FADD.FTZ R22, R5, R3 ;  /* 0x0000000305167221 */ /* 0x000fe20000010000 */
[C---:B------:R-:W-:Y:S01]  /*18f30*/  FSEL R3, R4.reuse, RZ, P0 ;  /* 0x000000ff04037208 */ /* 0x040fe20000000000 */
[----:B------:R-:W-:Y:S02]  /*18f40*/  FMUL.FTZ R5, R4, c[0x0][0x2d0] ;  /* 0x0000b40004057a20 */ /* 0x000fe40000410000 */
[C---:B------:R-:W-:Y:S02]  /*18f50*/  FMUL.FTZ R33, R2.reuse, R153 ;  /* 0x0000009902217220 */ /* 0x040fe40000410000 */
[----:B------:R-:W-:Y:S01]  /*18f60*/  FADD.FTZ R3, -R3, R10 ;  /* 0x0000000a03037221 */ /* 0x000fe20000010100 */
[----:B------:R-:W-:Y:S01]  /*18f70*/  FSEL R5, R5, RZ, P0 ;  /* 0x000000ff05057208 */ /* 0x000fe20000000000 */
[----:B------:R-:W-:Y:S01]  /*18f80*/  FMUL.FTZ R28, R2, R156 ;  /* 0x0000009c021c7220 */ /* 0x000fe20000410000 */
[----:B------:R-:W1:Y:S01]  /*18f90*/  MUFU.EX2 R23, R26 ;  /* 0x0000001a00177308 */ /* 0x000e620000000800 */
[----:B------:R-:W-:Y:S01]  /*18fa0*/  FMUL.FTZ R3, R3, c[0x0][0x2d0] ;  /* 0x0000b40003037a20 */ /* 0x000fe20000410000 */
[C---:B------:R-:W-:Y:S01]  /*18fb0*/  ISETP.GT.AND P0, PT, R218.reuse, R241, PT ;  /* 0x000000f1da00720c */ /* 0x040fe20003f04270 */
[--C-:B------:R-:W-:Y:S01]  /*18fc0*/  FFMA.FTZ R10, R25, c[0x0][0x2d0], -R5.reuse ;  /* 0x0000b400190a7a23 */ /* 0x100fe20000010805 */
[----:B------:R-:W-:Y:S01]  /*18fd0*/  IADD3 R218, R218, -0x1, RZ ;  /* 0xffffffffdada7810 */ /* 0x000fe20007ffe0ff */
        /* <DEDUP_REMOVED lines=8> */
[----:B------:R-:W-:Y:S01]  /*19060*/  FMUL.FTZ R21, R2, R165 ;  /* 0x000000a502157220 */ /* 0x000fe20000410000 */
[----:B------:R3:W-:Y:S01]  /*19070*/  MUFU.EX2 R180, R9 ;  /* 0x0000000900b47308 */ /* 0x0007e20000000800 */
[--C-:B------:R-:W-:Y:S02]  /*19080*/  FFMA.FTZ R191, R15, c[0x0][0x2d0], -R5.reuse ;  /* 0x0000b4000fbf7a23 */ /* 0x100fe40000010805 */
[--C-:B------:R-:W-:Y:S01]  /*19090*/  FFMA.FTZ R190, R14, c[0x0][0x2d0], -R5.reuse ;  /* 0x0000b4000ebe7a23 */ /* 0x100fe20000010805 */
[----:B-1----:R-:W-:Y:S01]  /*190a0*/  F2FP.BF16.PACK_AB R178, R23, R27 ;  /* 0x0000001b17b2723e */ /* 0x002fe200000010ff */
[--C-:B------:R-:W-:Y:S02]  /*190b0*/  FFMA.FTZ R192, R13, c[0x0][0x2d0], -R5.reuse ;  /* 0x0000b4000dc07a23 */ /* 0x100fe40000010805 */
[----:B------:R-:W-:Y:S02]  /*190c0*/  FFMA.FTZ R5, R12, c[0x0][0x2d0], -R5 ;  /* 0x0000b4000c057a23 */ /* 0x000fe40000010805 */
[C---:B------:R-:W-:Y:S01]  /*190d0*/  FMUL.FTZ R12, R2.reuse, R172 ;  /* 0x000000ac020c7220 */ /* 0x040fe20000410000 */
[----:B------:R-:W-:Y:S01]  /*190e0*/  MUFU.EX2 R165, R177 ;  /* 0x000000b100a57308 */ /* 0x000fe20000000800 */
[C---:B------:R-:W-:Y:S02]  /*190f0*/  FMUL.FTZ R13, R2.reuse, R173 ;  /* 0x000000ad020d7220 */ /* 0x040fe40000410000 */
[C---:B------:R-:W-:Y:S02]  /*19100*/  FMUL.FTZ R16, R2.reuse, R168 ;  /* 0x000000a802107220 */ /* 0x040fe40000410000 */
[C---:B--2---:R-:W-:Y:S02]  /*19110*/  FMUL.FTZ R34, R3.reuse, R154 ;  /* 0x0000009a03227220 */ /* 0x044fe40000410000 */
[C---:B------:R-:W-:Y:S02]  /*19120*/  FMUL.FTZ R35, R3.reuse, R155 ;  /* 0x0000009b03237220 */ /* 0x040fe40000410000 */
[----:B------:R-:W1:Y:S01]  /*19130*/  LDSM.16.MT88.4 R152, [R196] ;  /* 0x00000000c498783b */ /* 0x000e620000004200 */
[----:B------:R-:W2:Y:S01]  /*19140*/  MUFU.EX2 R172, R10 ;  /* 0x0000000a00ac7308 */ /* 0x000ea20000000800 */
[C---:B------:R-:W-:Y:S02]  /*19150*/  FMUL.FTZ R14, R3.reuse, R174 ;  /* 0x000000ae030e7220 */ /* 0x040fe40000410000 */
[C---:B------:R-:W-:Y:S02]  /*19160*/  FMUL.FTZ R15, R3.reuse, R175 ;  /* 0x000000af030f7220 */ /* 0x040fe40000410000 */
[C---:B------:R-:W-:Y:S02]  /*19170*/  FMUL.FTZ R17, R2.reuse, R169 ;  /* 0x000000a902117220 */ /* 0x040fe40000410000 */
[C---:B------:R-:W-:Y:S02]  /*19180*/  FMUL.FTZ R18, R3.reuse, R170 ;  /* 0x000000aa03127220 */ /* 0x040fe40000410000 */
[----:B------:R-:W-:Y:S01]  /*19190*/  FMUL.FTZ R19, R3, R171 ;  /* 0x000000ab03137220 */ /* 0x000fe20000410000 */
[----:B------:R-:W4:Y:S01]  /*191a0*/  MUFU.EX2 R232, R179 ;  /* 0x000000b300e87308 */ /* 0x000f220000000800 */
[----:B---3--:R-:W-:Y:S01]  /*191b0*/  FADD.FTZ R9, R27, R22 ;  /* 0x000000161b097221 */ /* 0x008fe20000010000 */
[----:B------:R-:W-:Y:S01]  /*191c0*/  LDSM.16.MT88.4 R168, [R196+0x1000] ;  /* 0x00100000c4a8783b */ /* 0x000fe20000004200 */
[C---:B------:R-:W-:Y:S02]  /*191d0*/  FMUL.FTZ R20, R2.reuse, R164 ;  /* 0x000000a402147220 */ /* 0x040fe40000410000 */
[----:B------:R-:W-:Y:S02]  /*191e0*/  FMUL.FTZ R22, R3, R166 ;  /* 0x000000a603167220 */ /* 0x000fe40000410000 */
[----:B------:R-:W-:Y:S02]  /*191f0*/  FADD.FTZ R182, R23, R9 ;  /* 0x0000000917b67221 */ /* 0x000fe40000010000 */
[C---:B------:R-:W-:Y:S01]  /*19200*/  FMUL.FTZ R23, R3.reuse, R167 ;  /* 0x000000a703177220 */ /* 0x040fe20000410000 */
[----:B------:R-:W3:Y:S01]  /*19210*/  MUFU.EX2 R9, R189 ;  /* 0x000000bd00097308 */ /* 0x000ee20000000800 */
        /* <DEDUP_REMOVED lines=8> */
[C---:B------:R-:W-:Y:S01]  /*192a0*/  FMUL.FTZ R31, R3.reuse, R159 ;  /* 0x0000009f031f7220 */ /* 0x040fe20000410000 */
[----:B----4-:R-:W-:Y:S01]  /*192b0*/  F2FP.BF16.PACK_AB R179, R232, R165 ;  /* 0x000000a5e8b3723e */ /* 0x010fe200000010ff */
[----:B------:R-:W-:Y:S01]  /*192c0*/  LDSM.16.MT88.4 R156, [R196+0x800] ;  /* 0x00080000c49c783b */ /* 0x000fe20000004200 */
[C---:B------:R-:W-:Y:S02]  /*192d0*/  FMUL.FTZ R36, R2.reuse, R36 ;  /* 0x0000002402247220 */ /* 0x040fe40000410000 */
[C---:B------:R-:W-:Y:S02]  /*192e0*/  FMUL.FTZ R37, R2.reuse, R37 ;  /* 0x0000002502257220 */ /* 0x040fe40000410000 */
[C---:B------:R-:W-:Y:S01]  /*192f0*/  FMUL.FTZ R38, R3.reuse, R38 ;  /* 0x0000002603267220 */ /* 0x040fe20000410000 */
[C---:B-1----:R-:W-:Y:S01]  /*19300*/  HMMA.16816.F32.BF16 R12, R176.reuse, R152, R12 ;  /* 0x00000098b00c723c */ /* 0x042fe2000004180c */
[----:B------:R-:W-:Y:S04]  /*19310*/  MUFU.EX2 R10, R186 ;  /* 0x000000ba000a7308 */ /* 0x000fe80000000800 */
[C---:B------:R-:W-:Y:S02]  /*19320*/  FMUL.FTZ R39, R3.reuse, R39 ;  /* 0x0000002703277220 */ /* 0x040fe40000410000 */
[C---:B------:R-:W-:Y:S01]  /*19330*/  FMUL.FTZ R40, R2.reuse, R40 ;  /* 0x0000002802287220 */ /* 0x040fe20000410000 */
[C---:B------:R-:W-:Y:S01]  /*19340*/  HMMA.16816.F32.BF16 R16, R176.reuse, R154, R16 ;  /* 0x0000009ab010723c */ /* 0x040fe20000041810 */
[----:B------:R-:W1:Y:S02]  /*19350*/  LDSM.16.MT88.4 R152, [R197] ;  /* 0x00000000c598783b */ /* 0x000e640000004200 */
[----:B------:R-:W-:Y:S01]  /*19360*/  MUFU.EX2 R187, R183 ;  /* 0x000000b700bb7308 */ /* 0x000fe20000000800 */
        /* <DEDUP_REMOVED lines=27> */
[----:B------:R-:W1:Y:S03]  /*19520*/  LDSM.16.MT88.4 R152, [R199] ;  /* 0x00000000c798783b */ /* 0x000e660000004200 */
[C---:B------:R-:W-:Y:S01]  /*19530*/  FMUL.FTZ R62, R3.reuse, R62 ;  /* 0x0000003e033e7220 */ /* 0x040fe20000410000 */
[----:B------:R-:W-:Y:S01]  /*19540*/  MUFU.EX2 R5, R5 ;  /* 0x0000000500057308 */ /* 0x000fe20000000800 */
        /* <DEDUP_REMOVED lines=78> */
[C---:B------:R-:W-:Y:S02]  /*19a30*/  FFMA.FTZ R164, R3.reuse, R233, R180 ;  /* 0x000000e903a47223 */ /* 0x040fe400000100b4 */
[C---:B------:R-:W-:Y:S01]  /*19a40*/  FMUL.FTZ R134, R3.reuse, R134 ;  /* 0x0000008603867220 */ /* 0x040fe20000410000 */
[----:B------:R-:W-:Y:S01]  /*19a50*/  MUFU.EX2 R180, R192 ;  /* 0x000000c000b47308 */ /* 0x000fe20000000800 */
[C---:B------:R-:W-:Y:S02]  /*19a60*/  FMUL.FTZ R135, R3.reuse, R135 ;  /* 0x0000008703877220 */ /* 0x040fe40000410000 */
[C---:B------:R-:W-:Y:S02]  /*19a70*/  FMUL.FTZ R138, R3.reuse, R138 ;  /* 0x0000008a038a7220 */ /* 0x040fe40000410000 */
[----:B------:R-:W-:Y:S02]  /*19a80*/  FMUL.FTZ R139, R3, R139 ;  /* 0x0000008b038b7220 */ /* 0x000fe40000410000 */
[C---:B------:R-:W-:Y:S02]  /*19a90*/  FMUL.FTZ R132, R2.reuse, R132 ;  /* 0x0000008402847220 */ /* 0x040fe40000410000 */
[C---:B------:R-:W-:Y:S01]  /*19aa0*/  FMUL.FTZ R133, R2.reuse, R133 ;  /* 0x0000008502857220 */ /* 0x040fe20000410000 */
[----:B------:R-:W2:Y:S01]  /*19ab0*/  MUFU.EX2 R3, R188 ;  /* 0x000000bc00037308 */ /* 0x000ea20000000800 */
[C---:B------:R-:W-:Y:S02]  /*19ac0*/  FMUL.FTZ R136, R2.reuse, R136 ;  /* 0x0000008802887220 */ /* 0x040fe40000410000 */
[----:B------:R-:W-:Y:S02]  /*19ad0*/  FMUL.FTZ R137, R2, R137 ;  /* 0x0000008902897220 */ /* 0x000fe40000410000 */
[----:B---3--:R-:W-:Y:S01]  /*19ae0*/  FADD.FTZ R2, R9, R182 ;  /* 0x000000b609027221 */ /* 0x008fe20000010000 */
[C---:B-1----:R-:W-:Y:S04]  /*19af0*/  HMMA.16816.F32.BF16 R52, R176.reuse, R152, R52 ;  /* 0x00000098b034723c */ /* 0x042fe80000041834 */
[----:B------:R-:W1:Y:S04]  /*19b00*/  MUFU.EX2 R182, R190 ;  /* 0x000000be00b67308 */ /* 0x000e680000000800 */
[C---:B------:R-:W-:Y:S01]  /*19b10*/  HMMA.16816.F32.BF16 R56, R176.reuse, R154, R56 ;  /* 0x0000009ab038723c */ /* 0x040fe20000041838 */
[----:B------:R-:W3:Y:S03]  /*19b20*/  LDSM.16.MT88.4 R152, [R199+0x1800] ;  /* 0x00180000c798783b */ /* 0x000ee60000004200 */
[C---:B--2---:R-:W-:Y:S04]  /*19b30*/  FADD.FTZ R2, R3.reuse, R2 ;  /* 0x0000000203027221 */ /* 0x044fe80000010000 */
[----:B------:R-:W-:Y:S04]  /*19b40*/  FADD.FTZ R2, R160, R2 ;  /* 0x00000002a0027221 */ /* 0x000fe80000010000 */
[----:B------:R-:W-:Y:S01]  /*19b50*/  FADD.FTZ R2, R10, R2 ;  /* 0x000000020a027221 */ /* 0x000fe20000010000 */
        /* <DEDUP_REMOVED lines=36> */
[----:B-1----:R-:W-:Y:S02]  /*19da0*/  F2FP.BF16.PACK_AB R177, R182, R181 ;  /* 0x000000b5b6b1723e */ /* 0x002fe400000010ff */
[----:B------:R-:W-:Y:S03]  /*19db0*/  F2FP.BF16.PACK_AB R179, R5, R180 ;  /* 0x000000b405b3723e */ /* 0x000fe600000010ff */
[C---:B------:R-:W-:Y:S02]  /*19dc0*/  HMMA.16816.F32.BF16 R12, R152.reuse, R156, R12 ;  /* 0x0000009c980c723c */ /* 0x040fe4000004180c */
[----:B------:R-:W-:Y:S03]  /*19dd0*/  MUFU.EX2 R10, R193 ;  /* 0x000000c1000a7308 */ /* 0x000fe60000000800 */
        /* <DEDUP_REMOVED lines=49> */
[----:B-1----:R-:W-:Y:S01]  /*1a0f0*/  F2FP.BF16.PACK_AB R178, R10, R156 ;  /* 0x0000009c0ab2723e */ /* 0x002fe200000010ff */
[----:B------:R-:W-:Y:S03]  /*1a100*/  FADD.FTZ R2, R156, R2 ;  /* 0x000000029c027221 */ /* 0x000fe60000010000 */
[C---:B--2---:R-:W-:Y:S04]  /*1a110*/  HMMA.16816.F32.BF16 R132, R152.reuse, R160, R132 ;  /* 0x000000a09884723c */ /* 0x044fe80000041884 */
[----:B------:R-:W-:Y:S01]  /*1a120*/  FADD.FTZ R235, R10, R2 ;  /* 0x000000020aeb7221 */ /* 0x000fe20000010000 */
[-C--:B------:R-:W-:Y:S01]  /*1a130*/  MOV R10, R4.reuse ;  /* 0x00000004000a7202 */ /* 0x080fe20000000f00 */
[----:B------:R-:W-:Y:S02]  /*1a140*/  FADD.FTZ R2, R165, R3 ;  /* 0x00000003a5027221 */ /* 0x000fe40000010000 */
        /* <DEDUP_REMOVED lines=18> */
[----:B------:R-:W-:Y:S04]  /*1a270*/  MOV R5, R4 ;  /* 0x0000000400057202 */ /* 0x000fe80000000f00 */
        /* <DEDUP_REMOVED lines=40> */
.L_x_6338:
[----:B------:R-:W-:-:S13]  /*1a500*/  ISETP.GE.AND P0, PT, R218, R240, PT ;  /* 0x000000f0da00720c */ /* 0x000fda0003f06270 */
[----:B------:R-:W-:Y:S05]  /*1a510*/  @!P0 BRA `(.L_x_6352) ;  /* 0x00002c1000008947 */ /* 0x000fea0003800000 */
.L_x_6364:
[----:B------:R-:W-:Y:S04]  /*1a520*/  DEPBAR.LE SB0, 0x0 ;  /* 0x000080000000791a */ /* 0x000fe80000000000 */
[----:B------:R-:W-:Y:S01]  /*1a530*/  WARPSYNC 0xffffffff ;  /* 0xffffffff00007948 */ /* 0x000fe20003800000 */
[----:B------:R-:W-:Y:S01]  /*1a540*/  BAR.SYNC.DEFER_BLOCKING 0x0 ;  /* 0x0000000000007b1d */ /* 0x000fe20000010000 */
[----:B------:R-:W-:Y:S02]  /*1a550*/  SHF.R.S32.HI R2, RZ, 0x1f, R222 ;  /* 0x0000001fff027819 */ /* 0x000fe400000114de */
[----:B------:R-:W-:Y:S03]  /*1a560*/  SHF.R.S32.HI R9, RZ, 0x1f, R221 ;  /* 0x0000001fff097819 */ /* 0x000fe600000114dd */
[----:B------:R-:W-:Y:S02]  /*1a570*/  IMAD R4, R2, c[0x0][0x208], RZ ;  /* 0x0000820002047a24 */ /* 0x000fe400078e02ff */
[C---:B------:R-:W-:Y:S04]  /*1a580*/  IMAD.WIDE.U32 R2, R222.reuse, c[0x0][0x208], RZ ;  /* 0x00008200de027a25 */ /* 0x040fe800078e00ff */
[----:B------:R-:W-:Y:S05]  /*1a590*/  IMAD R4, R222, c[0x0][0x20c], R4 ;  /* 0x00008300de047a24 */ /* 0x000fea00078e0204 */
[----:B------:R-:W-:Y:S01]  /*1a5a0*/  IADD3 R3, R3, R4, RZ ;  /* 0x0000000403037210 */ /* 0x000fe20007ffe0ff */
[----:B------:R-:W-:Y:S01]  /*1a5b0*/  IMAD R4, R9, c[0x0][0x218], RZ ;  /* 0x0000860009047a24 */ /* 0x000fe200078e02ff */
[----:B------:R-:W-:Y:S03]  /*1a5c0*/  MOV R9, R6 ;  /* 0x0000000600097202 */ /* 0x000fe60000000f00 */
[C---:B------:R-:W-:Y:S01]  /*1a5d0*/  IMAD.WIDE.U32 R2, R221.reuse, c[0x0][0x218], R2 ;  /* 0x00008600dd027a25 */ /* 0x040fe200078e0002 */
[----:B------:R1:W2:Y:S03]  /*1a5e0*/  LDSM.16.M88.4 R32, [R200] ;  /* 0x00000000c820783b */ /* 0x0002a60000000200 */
[----:B------:R-:W-:Y:S01]  /*1a5f0*/  IMAD R4, R221, c[0x0][0x21c], R4 ;  /* 0x00008700dd047a24 */ /* 0x000fe200078e0204 */
[----:B------:R-:W-:Y:S01]  /*1a600*/  IADD3 R2, P0, R242, R2, RZ ;  /* 0x00000002f2027210 */ /* 0x000fe20007f1e0ff */
[----:B------:R1:W3:Y:S03]  /*1a610*/  LDSM.16.M88.4 R16, [R151] ;  /* 0x000000009710783b */ /* 0x0002e60000000200 */
[----:B------:R-:W-:Y:S01]  /*1a620*/  IADD3.X R3, R244, R3, R4, P0, !PT ;  /* 0x00000003f4037210 */ /* 0x000fe200007fe404 */
[----:B------:R1:W4:Y:S01]  /*1a630*/  LDSM.16.M88.4 R24, [R151+0x800] ;  /* 0x000800009718783b */ /* 0x0003220000000200 */
[C---:B------:R-:W-:Y:S03]  /*1a640*/  LEA R10, P0, R2.reuse, c[0x0][0x1f8], 0x1 ;  /* 0x00007e00020a7a11 */ /* 0x040fe600078008ff */
[----:B------:R1:W1:Y:S01]  /*1a650*/  LDSM.16.M88.4 R176, [R151+0x1000] ;  /* 0x0010000097b0783b */ /* 0x0002620000000200 */
[----:B------:R-:W-:Y:S03]  /*1a660*/  LEA.HI.X R4, R2, c[0x0][0x1fc], R3, 0x1, P0 ;  /* 0x00007f0002047a11 */ /* 0x000fe600000f0c03 */
[----:B------:R1:W1:Y:S04]  /*1a670*/  LDSM.16.M88.4 R180, [R201] ;  /* 0x00000000c9b4783b */ /* 0x0002680000000200 */
[----:B------:R1:W1:Y:S04]  /*1a680*/  LDSM.16.M88.4 R184, [R204] ;  /* 0x00000000ccb8783b */ /* 0x0002680000000200 */
[----:B------:R1:W1:Y:S04]  /*1a690*/  LDSM.16.M88.4 R188, [R214] ;  /* 0x00000000d6bc783b */ /* 0x0002680000000200 */
[----:B------:R1:W1:Y:S01]  /*1a6a0*/  LDSM.16.M88.4 R192, [R215] ;  /* 0x00000000d7c0783b */ /* 0x0002620000000200 */
[----:B------:R-:W-:-:S05]  /*1a6b0*/  BRA.DIV ~URZ, `(.L_x_6353) ;  /* 0x00009f327f007947 */ /* 0x000fca000b800000 */
[----:B------:R4:W3:Y:S02]  /*1a6c0*/  SHFL.IDX PT, R2, R4, RZ, 0x181f ;  /* 0x00181fff04027589 */ /* 0x0008e400000e0000 */
.L_x_6452:
[----:B------:R-:W5:Y:S01]  /*1a6d0*/  SHFL.IDX PT, R3, R10, RZ, 0x181f ;  /* 0x00181fff0a037589 */ /* 0x000f6200000e0000 */
[----:B------:R-:W-:Y:S01]  /*1a6e0*/  ISETP.GE.AND P4, PT, R140, c[0x0][0x1d4], PT ;  /* 0x000075008c007a0c */ /* 0x000fe20003f86270 */
[----:B------:R-:W-:Y:S01]  /*1a6f0*/  BSSY B0, `(.L_x_6354) ;  /* 0x0000027000007945 */ /* 0x000fe20003800000 */
[----:B------:R-:W-:Y:S01]  /*1a700*/  ISETP.GE.AND P3, PT, R142, c[0x0][0x1d4], PT ;  /* 0x000075008e007a0c */ /* 0x000fe20003f66270 */
[----:B------:R-:W4:Y:S01]  /*1a710*/  S2R R20, SR_TID.X ;  /* 0x0000000000147919 */ /* 0x000f220000002100 */
[----:B------:R-:W-:Y:S02]  /*1a720*/  ISETP.GE.AND P5, PT, R219, c[0x0][0x1d4], PT ;  /* 0x00007500db007a0c */ /* 0x000fe40003fa6270 */
[----:B------:R-:W-:Y:S02]  /*1a730*/  ISETP.GE.AND P2, PT, R220, c[0x0][0x1d4], PT ;  /* 0x00007500dc007a0c */ /* 0x000fe40003f46270 */
[C---:B-----5:R-:W-:Y:S05]  /*1a740*/  IADD3 R14, P0, R3.reuse, R230, RZ ;  /* 0x000000e6030e7210 */ /* 0x060fea0007f1e0ff */
[C---:B---3--:R-:W-:Y:S01]  /*1a750*/  IMAD.X R15, R2.reuse, 0x1, R231, P0 ;  /* 0x00000001020f7824 */ /* 0x048fe200000e06e7 */
[C---:B------:R-:W-:Y:S04]  /*1a760*/  IADD3 R12, P0, R3.reuse, R229, RZ ;  /* 0x000000e5030c7210 */ /* 0x040fe80007f1e0ff */
[----:B------:R-:W-:Y:S01]  /*1a770*/  @!PT LDS RZ, [RZ] ;  /* 0x00000000fffff984 */ /* 0x000fe20000000800 */
[----:B------:R-:W-:Y:S01]  /*1a780*/  @!PT LDS RZ, [RZ] ;  /* 0x00000000fffff984 */ /* 0x000fe20000000800 */
[----:B------:R3:W-:Y:S01]  /*1a790*/  LDGSTS.E.BYPASS.LTC128B.128 [R217+0x4080], [R14.64], !P4 ;  /* 0x040800000ed97fae */ /* 0x0007e2000e101d46 */
[C---:B------:R-:W-:Y:S05]  /*1a7a0*/  IMAD.X R13, R2.reuse, 0x1, R226, P0 ;  /* 0x00000001020d7824 */ /* 0x040fea00000e06e2 */
[----:B------:R5:W-:Y:S02]  /*1a7b0*/  LDGSTS.E.BYPASS.LTC128B.128 [R217+0x5880], [R12.64], !P3 ;  /* 0x058800000cd97fae */ /* 0x000be4000d901d46 */
[C---:B-----5:R-:W-:Y:S05]  /*1a7c0*/  IADD3 R12, P0, R3.reuse, R228, RZ ;  /* 0x000000e4030c7210 */ /* 0x060fea0007f1e0ff */
[C---:B------:R-:W-:Y:S05]  /*1a7d0*/  IMAD.X R13, R2.reuse, 0x1, R227, P0 ;  /* 0x00000001020d7824 */ /* 0x040fea00000e06e3 */
[----:B------:R5:W-:Y:S02]  /*1a7e0*/  LDGSTS.E.BYPASS.LTC128B.128 [R217+0x7080], [R12.64], !P5 ;  /* 0x070800000cd97fae */ /* 0x000be4000e901d46 */
[----:B-----5:R-:W-:Y:S05]  /*1a7f0*/  IADD3 R12, P0, R3, R225, RZ ;  /* 0x000000e1030c7210 */ /* 0x020fea0007f1e0ff */
[----:B------:R-:W-:Y:S01]  /*1a800*/  IMAD.X R13, R2, 0x1, R224, P0 ;  /* 0x00000001020d7824 */ /* 0x000fe200000e06e0 */
[----:B----4-:R-:W-:Y:S04]  /*1a810*/  ISETP.GT.AND P0, PT, R20, 0x7f, PT ;  /* 0x0000007f1400780c */ /* 0x010fe80003f04270 */
[----:B------:R3:W-:Y:S09]  /*1a820*/  LDGSTS.E.BYPASS.LTC128B.128 [R217+0x8880], [R12.64], !P2 ;  /* 0x088800000cd97fae */ /* 0x0007f2000d101d46 */
[----:B------:R-:W-:-:S05]  /*1a830*/  @P0 BRA `(.L_x_6355) ;  /* 0x0000012000000947 */ /* 0x000fca0003800000 */
[----:B------:R-:W-:-:S05]  /*1a840*/  BRA.DIV ~URZ, `(.L_x_6356) ;  /* 0x00009e127f007947 */ /* 0x000fca000b800000 */
[----:B------:R-:W4:Y:S04]  /*1a850*/  SHFL.IDX PT, R4, R4, 0x1, 0x181f ;  /* 0x00381f0004047f89 */ /* 0x000f2800000e0000 */
[----:B------:R3:W2:Y:S02]  /*1a860*/  SHFL.IDX PT, R2, R10, 0x1, 0x181f ;  /* 0x00381f000a027f89 */ /* 0x0006a400000e0000 */
.L_x_6453:
[----:B--23--:R-:W-:Y:S05]  /*1a870*/  IADD3 R12, P0, R2, R230, RZ ;  /* 0x000000e6020c7210 */ /* 0x00cfea0007f1e0ff */
        /* <DEDUP_REMOVED lines=14> */
.L_x_6355:
[----:B------:R-:W-:Y:S05]  /*1a960*/  BSYNC B0 ;  /* 0x0000000000007941 */ /* 0x000fea0003800000 */
.L_x_6354:
[----:B------:R-:W0:Y:S01]  /*1a970*/  LDGDEPBAR ;  /* 0x00000000000079af */ /* 0x000e220000000000 */
[----:B------:R-:W-:Y:S01]  /*1a980*/  WARPSYNC 0xffffffff ;  /* 0xffffffff00007948 */ /* 0x000fe20003800000 */
[C---:B--23--:R-:W-:Y:S01]  /*1a990*/  HMMA.16816.F32.BF16 R12, R32.reuse, R16, RZ ;  /* 0x00000010200c723c */ /* 0x04cfe200000418ff */
        /* <DEDUP_REMOVED lines=190> */
.L_x_6454:
[----:B------:R-:W-:-:S05]  /*1b580*/  BRA.DIV ~URZ, `(.L_x_6360) ;  /* 0x000092127f007947 */ /* 0x000fca000b800000 */
[----:B------:R3:W4:Y:S02]  /*1b590*/  SHFL.IDX PT, R2, R179, RZ, 0x181f ;  /* 0x00181fffb3027589 */ /* 0x00072400000e0000 */
.L_x_6455:
[----:B----4-:R-:W-:Y:S05]  /*1b5a0*/  @P0 IADD3 R176, P1, R2, R230, RZ ;  /* 0x000000e602b00210 */ /* 0x010fea0007f3e0ff */
[----:B--2---:R-:W-:Y:S05]  /*1b5b0*/  @P0 IMAD.X R177, R4, 0x1, R231, P1 ;  /* 0x0000000104b10824 */ /* 0x004fea00008e06e7 */
[----:B------:R-:W-:Y:S01]  /*1b5c0*/  @!PT LDS RZ, [RZ] ;  /* 0x00000000fffff984 */ /* 0x000fe20000000800 */
[----:B------:R-:W-:Y:S01]  /*1b5d0*/  @!PT LDS RZ, [RZ] ;  /* 0x00000000fffff984 */ /* 0x000fe20000000800 */
[----:B------:R-:W-:Y:S01]  /*1b5e0*/  @!PT LDS RZ, [RZ] ;  /* 0x00000000fffff984 */ /* 0x000fe20000000800 */
[----:B------:R2:W-:Y:S02]  /*1b5f0*/  @P0 LDGSTS.E.BYPASS.LTC128B.128 [R216+0xa080], [R176.64], !P4 ;  /* 0x0a080000b0d80fae */ /* 0x0005e4000e101d46 */
[----:B--2---:R-:W-:Y:S05]  /*1b600*/  @P0 IADD3 R176, P1, R2, R229, RZ ;  /* 0x000000e502b00210 */ /* 0x004fea0007f3e0ff */
[----:B------:R-:W-:Y:S05]  /*1b610*/  @P0 IMAD.X R177, R4, 0x1, R226, P1 ;  /* 0x0000000104b10824 */ /* 0x000fea00008e06e2 */
[----:B------:R2:W-:Y:S02]  /*1b620*/  @P0 LDGSTS.E.BYPASS.LTC128B.128 [R216+0xb880], [R176.64], !P3 ;  /* 0x0b880000b0d80fae */ /* 0x0005e4000d901d46 */
[----:B--2---:R-:W-:Y:S05]  /*1b630*/  @P0 IADD3 R176, P1, R2, R228, RZ ;  /* 0x000000e402b00210 */ /* 0x004fea0007f3e0ff */
[----:B------:R-:W-:Y:S01]  /*1b640*/  @P0 IMAD.X R177, R4, 0x1, R227, P1 ;  /* 0x0000000104b10824 */ /* 0x000fe200008e06e3 */
[----:B------:R-:W-:Y:S04]  /*1b650*/  @P0 IADD3 R2, P1, R2, R225, RZ ;  /* 0x000000e102020210 */ /* 0x000fe80007f3e0ff */
[----:B------:R2:W-:Y:S01]  /*1b660*/  @P0 LDGSTS.E.BYPASS.LTC128B.128 [R216+0xd080], [R176.64], !P5 ;  /* 0x0d080000b0d80fae */ /* 0x0005e2000e901d46 */
[----:B------:R-:W-:Y:S05]  /*1b670*/  @P0 IMAD.X R3, R4, 0x1, R224, P1 ;  /* 0x0000000104030824 */ /* 0x000fea00008e06e0 */
[----:B------:R2:W-:Y:S01]  /*1b680*/  @P0 LDGSTS.E.BYPASS.LTC128B.128 [R216+0xe880], [R2.64], !P2 ;  /* 0x0e88000002d80fae */ /* 0x0005e2000d101d46 */
[----:B------:R-:W-:Y:S01]  /*1b690*/  ISETP.GE.AND P0, PT, R10, 0x21, PT ;  /* 0x000000210a00780c */ /* 0x000fe20003f06270 */
[----:B------:R-:W-:-:S06]  /*1b6a0*/  BRA.DIV ~URZ, `(.L_x_6361) ;  /* 0x000091627f007947 */ /* 0x000fcc000b800000 */
[----:B------:R4:W1:Y:S04]  /*1b6b0*/  SHFL.IDX PT, R4, R178, 0x1, 0x181f ;  /* 0x00381f00b2047f89 */ /* 0x00086800000e0000 */
[----:B--2---:R4:W2:Y:S02]  /*1b6c0*/  SHFL.IDX PT, R2, R179, 0x1, 0x181f ;  /* 0x00381f00b3027f89 */ /* 0x0048a400000e0000 */
.L_x_6456:
[----:B--2---:R-:W-:Y:S05]  /*1b6d0*/  @P0 IADD3 R176, P1, R2, R230, RZ ;  /* 0x000000e602b00210 */ /* 0x004fea0007f3e0ff */
[----:B-1----:R-:W-:Y:S05]  /*1b6e0*/  @P0 IMAD.X R177, R4, 0x1, R231, P1 ;  /* 0x0000000104b10824 */ /* 0x002fea00008e06e7 */
[----:B------:R-:W-:Y:S01]  /*1b6f0*/  @!PT LDS RZ, [RZ] ;  /* 0x00000000fffff984 */ /* 0x000fe20000000800 */
[----:B------:R-:W-:Y:S01]  /*1b700*/  @!PT LDS RZ, [RZ] ;  /* 0x00000000fffff984 */ /* 0x000fe20000000800 */
[----:B------:R-:W-:Y:S01]  /*1b710*/  @!PT LDS RZ, [RZ] ;  /* 0x00000000fffff984 */ /* 0x000fe20000000800 */
[----:B------:R1:W-:Y:S02]  /*1b720*/  @P0 LDGSTS.E.BYPASS.LTC128B.128 [R217+0xb080], [R176.64], !P4 ;  /* 0x0b080000b0d90fae */ /* 0x0003e4000e101d46 */
[----:B-1----:R-:W-:Y:S05]  /*1b730*/  @P0 IADD3 R176, P1, R2, R229, RZ ;  /* 0x000000e502b00210 */ /* 0x002fea0007f3e0ff */
[----:B------:R-:W-:Y:S05]  /*1b740*/  @P0 IMAD.X R177, R4, 0x1, R226, P1 ;  /* 0x0000000104b10824 */ /* 0x000fea00008e06e2 */
[----:B------:R1:W-:Y:S02]  /*1b750*/  @P0 LDGSTS.E.BYPASS.LTC128B.128 [R217+0xc880], [R176.64], !P3 ;  /* 0x0c880000b0d90fae */ /* 0x0003e4000d901d46 */
[----:B-1----:R-:W-:Y:S05]  /*1b760*/  @P0 IADD3 R176, P1, R2, R228, RZ ;  /* 0x000000e402b00210 */ /* 0x002fea0007f3e0ff */
[----:B------:R-:W-:Y:S01]  /*1b770*/  @P0 IMAD.X R177, R4, 0x1, R227, P1 ;  /* 0x0000000104b10824 */ /* 0x000fe200008e06e3 */
[----:B------:R-:W-:Y:S04]  /*1b780*/  @P0 IADD3 R2, P1, R2, R225, RZ ;  /* 0x000000e102020210 */ /* 0x000fe80007f3e0ff */
[----:B------:R1:W-:Y:S01]  /*1b790*/  @P0 LDGSTS.E.BYPASS.LTC128B.128 [R217+0xe080], [R176.64], !P5 ;  /* 0x0e080000b0d90fae */ /* 0x0003e2000e901d46 */
[----:B------:R-:W-:Y:S05]  /*1b7a0*/  @P0 IMAD.X R3, R4, 0x1, R224, P1 ;  /* 0x0000000104030824 */ /* 0x000fea00008e06e0 */
[----:B------:R1:W-:Y:S03]  /*1b7b0*/  @P0 LDGSTS.E.BYPASS.LTC128B.128 [R217+0xf880], [R2.64], !P2 ;  /* 0x0f88000002d90fae */ /* 0x0003e6000d101d46 */
.L_x_6358:
[----:B------:R-:W-:Y:S05]  /*1b7c0*/  BSYNC B0 ;  /* 0x0000000000007941 */ /* 0x000fea0003800000 */
.L_x_6357:
        /* <DEDUP_REMOVED lines=27> */
.L_x_6457:
[----:B-12---:R-:W-:Y:S01]  /*1b980*/  FMNMX.FTZ R4, R4, R2, !PT ;  /* 0x0000000204047209 */ /* 0x006fe20007810000 */
[----:B------:R-:W-:-:S05]  /*1b990*/  BRA.DIV ~URZ, `(.L_x_6363) ;  /* 0x00008f927f007947 */ /* 0x000fca000b800000 */
[----:B------:R-:W1:Y:S02]  /*1b9a0*/  SHFL.BFLY PT, R2, R4, 0x1, 0x1f ;  /* 0x0c201f0004027f89 */ /* 0x000e6400000e0000 */
[----:B-1----:R-:W-:Y:S02]  /*1b9b0*/  FMNMX.FTZ R6, R4, R2, !PT ;  /* 0x0000000204067209 */ /* 0x002fe40007810000 */
[----:B------:R-:W1:Y:S02]  /*1b9c0*/  SHFL.BFLY PT, R2, R10, 0x2, 0x1f ;  /* 0x0c401f000a027f89 */ /* 0x000e6400000e0000 */
[----:B-1----:R-:W-:Y:S05]  /*1b9d0*/  FMNMX.FTZ R4, R10, R2, !PT ;  /* 0x000000020a047209 */ /* 0x002fea0007810000 */
[----:B------:R1:W2:Y:S02]  /*1b9e0*/  SHFL.BFLY PT, R2, R4, 0x1, 0x1f ;  /* 0x0c201f0004027f89 */ /* 0x0002a400000e0000 */
.L_x_6458:
        /* <DEDUP_REMOVED lines=19> */
[----:B------:R-:W-:Y:S02]  /*1bb20*/  FFMA.FTZ R186, R21, c[0x0][0x2d0], -R9 ;  /* 0x0000b40015ba7a23 */ /* 0x000fe40000010809 */
[----:B------:R-:W-:Y:S10]  /*1bb30*/  MUFU.EX2 R9, R13 ;  /* 0x0000000d00097308 */ /* 0x000ff40000000800 */
[----:B------:R-:W-:Y:S10]  /*1bb40*/  MUFU.EX2 R13, R12 ;  /* 0x0000000c000d7308 */ /* 0x000ff40000000800 */
[----:B------:R-:W1:Y:S02]  /*1bb50*/  MUFU.EX2 R12, R10 ;  /* 0x0000000a000c7308 */ /* 0x000e640000000800 */
[----:B-1--4-:R-:W-:Y:S01]  /*1bb60*/  F2FP.BF16.PACK_AB R178, R12, R13 ;  /* 0x0000000d0cb2723e */ /* 0x012fe200000010ff */
        /* <DEDUP_REMOVED lines=10> */
[--C-:B---3--:R-:W-:Y:S02]  /*1bc10*/  FFMA.FTZ R179, R19, c[0x0][0x2d0], -R9.reuse ;  /* 0x0000b40013b37a23 */ /* 0x108fe40000010809 */
        /* <DEDUP_REMOVED lines=12> */
[----:B------:R-:W-:Y:S02]  /*1bce0*/  FADD.FTZ R10, R13, R10 ;  /* 0x0000000a0d0a7221 */ /* 0x000fe40000010000 */
[C---:B-1----:R-:W-:Y:S02]  /*1bcf0*/  FMUL.FTZ R34, R2.reuse, R154 ;  /* 0x0000009a02227220 */ /* 0x042fe40000410000 */
[----:B------:R-:W-:Y:S02]  /*1bd00*/  FMUL.FTZ R35, R2, R155 ;  /* 0x0000009b02237220 */ /* 0x000fe40000410000 */
[----:B------:R-:W1:Y:S01]  /*1bd10*/  LDSM.16.MT88.4 R152, [R196] ;  /* 0x00000000c498783b */ /* 0x000e620000004200 */
[C---:B------:R-:W-:Y:S01]  /*1bd20*/  FMUL.FTZ R21, R3.reuse, R165 ;  /* 0x000000a503157220 */ /* 0x040fe20000410000 */
        /* <DEDUP_REMOVED lines=28> */
[----:B------:R-:W-:Y:S01]  /*1bef0*/  FMUL.FTZ R37, R3, R37 ;  /* 0x0000002503257220 */ /* 0x000fe20000410000 */
[----:B---3--:R-:W-:Y:S01]  /*1bf00*/  F2FP.BF16.PACK_AB R177, R172, R5 ;  /* 0x00000005acb1723e */ /* 0x008fe200000010ff */
[C---:B------:R-:W-:Y:S01]  /*1bf10*/  FMUL.FTZ R38, R2.reuse, R38 ;  /* 0x0000002602267220 */ /* 0x040fe20000410000 */
        /* <DEDUP_REMOVED lines=131> */
[C---:B---3--:R-:W-:Y:S04]  /*1c750*/  FADD.FTZ R2, R3.reuse, R2 ;  /* 0x0000000203027221 */ /* 0x048fe80000010000 */
        /* <DEDUP_REMOVED lines=94> */
[----:B------:R-:W-:Y:S02]  /*1cd40*/  FADD.FTZ R235, R10, R2 ;  /* 0x000000020aeb7221 */ /* 0x000fe40000010000 */
        /* <DEDUP_REMOVED lines=18> */
[----:B------:R-:W-:Y:S01]  /*1ce70*/  IADD3 R2, R218, -0x1, RZ ;  /* 0xffffffffda027810 */ /* 0x000fe20007ffe0ff */
[----:B------:R-:W-:Y:S03]  /*1ce80*/  FADD.FTZ R233, R9, R3 ;  /* 0x0000000309e97221 */ /* 0x000fe60000010000 */
[----:B------:R-:W-:Y:S01]  /*1ce90*/  MOV R218, R2 ;  /* 0x0000000200da7202 */ /* 0x000fe20000000f00 */
        /* <DEDUP_REMOVED lines=41> */
.L_x_6352:
[----:B------:R-:W-:Y:S05]  /*1d130*/  BRA.DIV ~URZ, `(.L_x_6365) ;  /* 0x000078d27f007947 */ /* 0x000fea000b800000 */
[----:B------:R1:W2:Y:S02]  /*1d140*/  SHFL.BFLY PT, R2, R235, 0x2, 0x1f ;  /* 0x0c401f00eb027f89 */ /* 0x0002a400000e0000 */
.L_x_6459:
[----:B--2---:R-:W-:Y:S01]  /*1d150*/  FADD.FTZ R4, R2, R235 ;  /* 0x000000eb02047221 */ /* 0x004fe20000010000 */
[----:B------:R-:W-:Y:S05]  /*1d160*/  BRA.DIV ~URZ, `(.L_x_6366) ;  /* 0x000079027f007947 */ /* 0x000fea000b800000 */
[----:B------:R-:W2:Y:S02]  /*1d170*/  SHFL.BFLY PT, R2, R4, 0x1, 0x1f ;  /* 0x0c201f0004027f89 */ /* 0x000ea400000e0000 */
[----:B--2---:R-:W-:-:S02]  /*1d180*/  FADD.FTZ R9, R4, R2 ;  /* 0x0000000204097221 */ /* 0x004fc40000010000 */
[----:B------:R-:W2:Y:S02]  /*1d190*/  SHFL.BFLY PT, R2, R233, 0x2, 0x1f ;  /* 0x0c401f00e9027f89 */ /* 0x000ea400000e0000 */
[----:B--2---:R-:W-:-:S05]  /*1d1a0*/  FADD.FTZ R4, R2, R233 ;  /* 0x000000e902047221 */ /* 0x004fca0000010000 */
[----:B------:R2:W3:Y:S02]  /*1d1b0*/  SHFL.BFLY PT, R2, R4, 0x1, 0x1f ;  /* 0x0c201f0004027f89 */ /* 0x0004e400000e0000 */
.L_x_6460:
[----:B------:R-:W-:Y:S01]  /*1d1c0*/  FSETP.NE.FTZ.AND P0, PT, R9, RZ, PT ;  /* 0x000000ff0900720b */ /* 0x000fe20003f15000 */
[----:B--23--:R-:W-:Y:S01]  /*1d1d0*/  FADD.FTZ R4, R2, R4 ;  /* 0x0000000402047221 */ /* 0x00cfe20000010000 */
[----:B------:R-:W-:Y:S02]  /*1d1e0*/  MOV R3, RZ ;  /* 0x000000ff00037202 */ /* 0x000fe40000000f00 */
[----:B------:R-:W-:Y:S02]  /*1d1f0*/  MOV R20, 0xff800000 ;  /* 0xff80000000147802 */ /* 0x000fe40000000f00 */
[----:B------:R-:W-:-:S07]  /*1d200*/  MOV R21, 0xff800000 ;  /* 0xff80000000157802 */ /* 0x000fce0000000f00 */
[----:B------:R-:W2:Y:S01]  /*1d210*/  @P0 MUFU.LG2 R2, R9 ;  /* 0x0000000900020308 */ /* 0x000ea20000000c00 */
[----:B------:R-:W-:-:S07]  /*1d220*/  @P0 MOV R10, 0x3f317218 ;  /* 0x3f317218000a0802 */ /* 0x000fce0000000f00 */
[----:B------:R2:W3:Y:S02]  /*1d230*/  @P0 MUFU.RCP R3, R9 ;  /* 0x0000000900030308 */ /* 0x0004e40000001000 */
[----:B--2---:R-:W-:Y:S02]  /*1d240*/  @P0 FMUL.FTZ R9, R2, 0.69314718246459960938 ;  /* 0x3f31721802090820 */ /* 0x004fe40000410000 */
[----:B------:R-:W-:Y:S02]  /*1d250*/  @P0 FMUL.FTZ R2, R10, c[0x0][0x2d0] ;  /* 0x0000b4000a020a20 */ /* 0x000fe40000410000 */
[C---:B---3--:R-:W-:Y:S02]  /*1d260*/  FMUL.FTZ R34, R3.reuse, R152 ;  /* 0x0000009803227220 */ /* 0x048fe40000410000 */
        /* <DEDUP_REMOVED lines=21> */
[C---:B--2---:R-:W-:Y:S02]  /*1d3c0*/  FMUL.FTZ R136, R2.reuse, R154 ;  /* 0x0000009a02887220 */ /* 0x044fe40000410000 */
        /* <DEDUP_REMOVED lines=115> */
.L_x_6249:
[----:B------:R2:W5:Y:S04]  /*1db00*/  LDL R5, [R1+0x10] ;  /* 0x0000100001057983 */ /* 0x0005680000100800 */
[----:B------:R-:W3:Y:S01]  /*1db10*/  S2R R3, SR_TID.X ;  /* 0x0000000000037919 */ /* 0x000ee20000002100 */
[----:B------:R-:W-:Y:S01]  /*1db20*/  BSSY B0, `(.L_x_6367) ;  /* 0x0000011000007945 */ /* 0x000fe20003800000 */
[----:B---3--:R-:W-:-:S13]  /*1db30*/  LOP3.LUT P0, RZ, R3, 0xff, RZ, 0xc0, !PT ;  /* 0x000000ff03ff7812 */ /* 0x008fda000780c0ff */
[----:B------:R-:W-:Y:S05]  /*1db40*/  @P0 BRA `(.L_x_6368) ;  /* 0x000000e000000947 */ /* 0x000fea0003800000 */
[----:B--2---:R-:W2:Y:S01]  /*1db50*/  S2R R3, SR_LANEID ;  /* 0x0000000000037919 */ /* 0x004ea20000000000 */
[----:B------:R-:W-:Y:S01]  /*1db60*/  VOTEU.ANY UR4, UPT, PT ;  /* 0x0000000000047886 */ /* 0x000fe200038e0100 */
[----:B------:R-:W-:Y:S01]  /*1db70*/  IMAD.MOV.U32 R10, RZ, RZ, c[0x0][0x560] ;  /* 0x00015800ff0a7624 */ /* 0x000fe200078e00ff */
[----:B----4-:R-:W2:Y:S01]  /*1db80*/  FLO.U32 R4, UR4 ;  /* 0x0000000400047d00 */ /* 0x010ea200080e0000 */
        /* <DEDUP_REMOVED lines=8> */
[----:B---3-5:R-:W-:-:S05]  /*1dc10*/  IADD3 R5, R4, c[0x0][0xc], R3 ;  /* 0x0000030004057a10 */ /* 0x028fca0007ffe003 */
[----:B------:R2:W-:Y:S02]  /*1dc20*/  STL [R1+0x10], R5 ;  /* 0x0000100501007387 */ /* 0x0005e40000100800 */
.L_x_6368:
[----:B--2---:R-:W-:Y:S05]  /*1dc30*/  BSYNC B0 ;  /* 0x0000000000007941 */ /* 0x004fea0003800000 */
.L_x_6367:
[----:B------:R-:W-:Y:S01]  /*1dc40*/  PRMT R2, R2, 0x9910, RZ ;  /* 0x0000991002027816 */ /* 0x000fe200000000ff */
[----:B------:R-:W-:Y:S01]  /*1dc50*/  BSSY B1, `(.L_x_6369) ;  /* 0x0000414000017945 */ /* 0x000fe20003800000 */
[----:B-----5:R-:W-:Y:S02]  /*1dc60*/  IMAD.MOV.U32 R114, RZ, RZ, R5 ;  /* 0x000000ffff727224 */ /* 0x020fe400078e0005 */
[----:B------:R-:W-:-:S13]  /*1dc70*/  ISETP.NE.AND P0, PT, R2, RZ, PT ;  /* 0x000000ff0200720c */ /* 0x000fda0003f05270 */
[----:B------:R-:W-:Y:S05]  /*1dc80*/  @!P0 BRA `(.L_x_6370) ;  /* 0x000033b000008947 */ /* 0x000fea0003800000 */
[----:B----4-:R-:W2:Y:S04]  /*1dc90*/  LDL R4, [R1+0x38] ;  /* 0x0000380001047983 */ /* 0x010ea80000100800 */
        /* <DEDUP_REMOVED lines=160> */
.L_x_6371:
        /* <DEDUP_REMOVED lines=33> */
[----:B------:R-:W-:-:S04]  /*1e8b0*/  IMAD.IADD R4, R118, 0x1, R115 ;  /* 0x0000000176047824 */ /* 0x000fc800078e0273 */
        /* <DEDUP_REMOVED lines=43> */
[----:B------:R-:W-:Y:S01]  /*1eb70*/  SHF.R.S32.HI R4, RZ, 0x1f, R2 ;  /* 0x0000001fff047819 */ /* 0x000fe20000011402 */
[C---:B-1----:R-:W-:Y:S01]  /*1eb80*/  IMAD.WIDE.U32 R10, R3.reuse, c[0x0][0x3a0], RZ ;  /* 0x0000e800030a7a25 */ /* 0x042fe200078e00ff */
[----:B------:R-:W-:Y:S01]  /*1eb90*/  IADD3 R6, R0, R115, RZ ;  /* 0x0000007300067210 */ /* 0x000fe20007ffe0ff */
[----:B------:R1:W2:Y:S02]  /*1eba0*/  LDS.128 R32, [R216+0x80] ;  /* 0x00008000d8207984 */ /* 0x0002a40000000c00 */
[----:B------:R-:W-:-:S02]  /*1ebb0*/  IMAD R3, R3, c[0x0][0x3a4], R14 ;  /* 0x0000e90003037a24 */ /* 0x000fc400078e020e */
[----:B------:R-:W-:Y:S01]  /*1ebc0*/  IMAD R4, R4, c[0x0][0x3f0], RZ ;  /* 0x0000fc0004047a24 */ /* 0x000fe200078e02ff */
[----:B------:R1:W3:Y:S01]  /*1ebd0*/  LDS.128 R48, [R216+0x1080] ;  /* 0x00108000d8307984 */ /* 0x0002e20000000c00 */
[----:B------:R-:W-:Y:S01]  /*1ebe0*/  @P3 IMAD.HI.U32 R12, R6, c[0x0][0x4ec], RZ ;  /* 0x00013b00060c3a27 */ /* 0x000fe200078e00ff */
[----:B------:R-:W-:Y:S02]  /*1ebf0*/  IADD3 R11, R11, R3, RZ ;  /* 0x000000030b0b7210 */ /* 0x000fe40007ffe0ff */
        /* <DEDUP_REMOVED lines=8> */
[----:B------:R-:W-:Y:S02]  /*1ec80*/  MOV R4, R10 ;  /* 0x0000000a00047202 */ /* 0x000fe40000000f00 */
[----:B------:R1:W1:Y:S01]  /*1ec90*/  LDS.128 R44, [R216+0x5080] ;  /* 0x00508000d82c7984 */ /* 0x0002620000000c00 */
[----:B------:R-:W-:Y:S02]  /*1eca0*/  SHF.R.S32.HI R10, RZ, 0x1f, R3 ;  /* 0x0000001fff0a7819 */ /* 0x000fe40000011403 */
        /* <DEDUP_REMOVED lines=11> */
[----:B------:R-:W-:-:S02]  /*1ed60*/  SHF.R.S32.HI R4, RZ, 0x1f, R6 ;  /* 0x0000001fff047819 */ /* 0x000fc40000011406 */
[----:B------:R-:W-:Y:S01]  /*1ed70*/  IADD3 R5, R143, R115, RZ ;  /* 0x000000738f057210 */ /* 0x000fe20007ffe0ff */
        /* <DEDUP_REMOVED lines=12> */
[----:B------:R1:W1:Y:S01]  /*1ee40*/  LDS.128 R68, [R216+0xf080] ;  /* 0x00f08000d8447984 */ /* 0x0002620000000c00 */
[----:B------:R-:W-:Y:S05]  /*1ee50*/  BRA.DIV ~URZ, `(.L_x_6373) ;  /* 0x00005cf27f007947 */ /* 0x000fea000b800000 */
[----:B--234-:R2:W3:Y:S02]  /*1ee60*/  SHFL.IDX PT, R4, R6, RZ, 0x181f ;  /* 0x00181fff06047589 */ /* 0x01c4e400000e0000 */
.L_x_6461:
[----:B------:R-:W-:Y:S05]  /*1ee70*/  BRA.DIV ~URZ, `(.L_x_6374) ;  /* 0x00005d427f007947 */ /* 0x000fea000b800000 */
[----:B------:R4:W2:Y:S02]  /*1ee80*/  SHFL.IDX PT, R2, R16, RZ, 0x181f ;  /* 0x00181fff10027589 */ /* 0x0008a400000e0000 */
.L_x_6462:
        /* <DEDUP_REMOVED lines=19> */
.L_x_6376:
[----:B------:R-:W-:Y:S05]  /*1efc0*/  BSYNC B0 ;  /* 0x0000000000007941 */ /* 0x000fea0003800000 */
.L_x_6375:
[----:B------:R-:W-:Y:S05]  /*1efd0*/  BRA.DIV ~URZ, `(.L_x_6377) ;  /* 0x00005c527f007947 */ /* 0x000fea000b800000 */
[----:B---3--:R3:W4:Y:S04]  /*1efe0*/  SHFL.IDX PT, R4, R6, 0x1, 0x181f ;  /* 0x00381f0006047f89 */ /* 0x00872800000e0000 */
[----:B--2---:R3:W2:Y:S02]  /*1eff0*/  SHFL.IDX PT, R2, R16, 0x1, 0x181f ;  /* 0x00381f0010027f89 */ /* 0x0046a400000e0000 */
.L_x_6463:
        /* <DEDUP_REMOVED lines=20> */
.L_x_6379:
[----:B------:R-:W-:Y:S05]  /*1f140*/  BSYNC B0 ;  /* 0x0000000000007941 */ /* 0x000fea0003800000 */
.L_x_6378:
[----:B------:R-:W-:Y:S05]  /*1f150*/  BRA.DIV ~URZ, `(.L_x_6380) ;  /* 0x00005ba27f007947 */ /* 0x000fea000b800000 */
[----:B----4-:R4:W3:Y:S02]  /*1f160*/  SHFL.IDX PT, R4, R6, 0x2, 0x181f ;  /* 0x00581f0006047f89 */ /* 0x0108e400000e0000 */
.L_x_6464:
[----:B------:R-:W-:Y:S05]  /*1f170*/  BRA.DIV ~URZ, `(.L_x_6381) ;  /* 0x00005bf27f007947 */ /* 0x000fea000b800000 */
[----:B--2---:R2:W4:Y:S02]  /*1f180*/  SHFL.IDX PT, R2, R16, 0x2, 0x181f ;  /* 0x00581f0010027f89 */ /* 0x00452400000e0000 */
.L_x_6465:
        /* <DEDUP_REMOVED lines=20> */
.L_x_6383:
[----:B------:R-:W-:Y:S05]  /*1f2d0*/  BSYNC B0 ;  /* 0x0000000000007941 */ /* 0x000fea0003800000 */
.L_x_6382:
[----:B------:R-:W-:Y:S05]  /*1f2e0*/  BRA.DIV ~URZ, `(.L_x_6384) ;  /* 0x00005af27f007947 */ /* 0x000fea000b800000 */
[----:B---3--:R3:W2:Y:S04]  /*1f2f0*/  SHFL.IDX PT, R4, R6, 0x3, 0x181f ;  /* 0x00781f0006047f89 */ /* 0x0086a800000e0000 */
[----:B----4-:R3:W4:Y:S02]  /*1f300*/  SHFL.IDX PT, R2, R16, 0x3, 0x181f ;  /* 0x00781f0010027f89 */ /* 0x01072400000e0000 */
.L_x_6466:
        /* <DEDUP_REMOVED lines=21> */
.L_x_6372:
[----:B------:R-:W2:Y:S01]  /*1f460*/  LDL.LU R6, [R1+0x58] ;  /* 0x0000580001067983 */ /* 0x000ea20000300800 */
[----:B------:R-:W-:Y:S02]  /*1f470*/  IMAD R14, R14, c[0x0][0x408], RZ ;  /* 0x000102000e0e7a24 */ /* 0x000fe400078e02ff */
[----:B-1----:R-:W-:-:S04]  /*1f480*/  IMAD.WIDE.U32 R10, R3, c[0x0][0x408], RZ ;  /* 0x00010200030a7a25 */ /* 0x002fc800078e00ff */
[----:B------:R-:W-:Y:S01]  /*1f490*/  IMAD R14, R3, c[0x0][0x40c], R14 ;  /* 0x00010300030e7a24 */ /* 0x000fe200078e020e */
[----:B------:R-:W-:-:S04]  /*1f4a0*/  SHF.R.S32.HI R3, RZ, 0x1f, R2 ;  /* 0x0000001fff037819 */ /* 0x000fc80000011402 */
[----:B------:R-:W-:Y:S01]  /*1f4b0*/  IADD3 R11, R11, R14, RZ ;  /* 0x0000000e0b0b7210 */ /* 0x000fe20007ffe0ff */
[----:B------:R-:W-:-:S04]  /*1f4c0*/  IMAD R3, R3, c[0x0][0x440], RZ ;  /* 0x0001100003037a24 */ /* 0x000fc800078e02ff */
[----:B------:R-:W-:-:S04]  /*1f4d0*/  IMAD.WIDE.U32 R10, R5, c[0x0][0x438], R10 ;  /* 0x00010e00050a7a25 */ /* 0x000fc800078e000a */
[----:B------:R-:W-:-:S04]  /*1f4e0*/  IMAD R11, R5, c[0x0][0x43c], R11 ;  /* 0x00010f00050b7a24 */ /* 0x000fc800078e020b */
        /* <DEDUP_REMOVED lines=13> */
[----:B------:R-:W-:-:S04]  /*1f5c0*/  SHF.R.S32.HI R3, RZ, 0x1f, R2 ;  /* 0x0000001fff037819 */ /* 0x000fc80000011402 */
[----:B------:R-:W-:Y:S01]  /*1f5d0*/  SHF.R.S32.HI R5, RZ, 0x1f, R4 ;  /* 0x0000001fff057819 */ /* 0x000fe20000011404 */
[----:B------:R-:W-:-:S04]  /*1f5e0*/  IMAD R3, R3, c[0x0][0x430], RZ ;  /* 0x00010c0003037a24 */ /* 0x000fc800078e02ff */
[----:B------:R-:W-:Y:S02]  /*1f5f0*/  IMAD R2, R2, c[0x0][0x434], R3 ;  /* 0x00010d0002027a24 */ /* 0x000fe400078e0203 */
[----:B------:R-:W-:-:S03]  /*1f600*/  IMAD R5, R5, c[0x0][0x428], RZ ;  /* 0x00010a0005057a24 */ /* 0x000fc600078e02ff */
[----:B------:R-:W-:Y:S02]  /*1f610*/  IADD3 R3, R11, R2, RZ ;  /* 0x000000020b037210 */ /* 0x000fe40007ffe0ff */
[----:B------:R-:W-:-:S05]  /*1f620*/  MOV R2, R10 ;  /* 0x0000000a00027202 */ /* 0x000fca0000000f00 */
[----:B------:R-:W-:-:S04]  /*1f630*/  IMAD.WIDE.U32 R2, R4, c[0x0][0x428], R2 ;  /* 0x00010a0004027a25 */ /* 0x000fc800078e0002 */
[----:B------:R-:W-:Y:S01]  /*1f640*/  IMAD R4, R4, c[0x0][0x42c], R5 ;  /* 0x00010b0004047a24 */ /* 0x000fe200078e0205 */
[----:B------:R-:W-:-:S04]  /*1f650*/  LEA R6, P1, R2, c[0x0][0x400], 0x2 ;  /* 0x0001000002067a11 */ /* 0x000fc800078210ff */
[----:B------:R-:W-:-:S04]  /*1f660*/  IADD3 R4, R3, R4, RZ ;  /* 0x0000000403047210 */ /* 0x000fc80007ffe0ff */
[----:B------:R-:W-:Y:S01]  /*1f670*/  LEA.HI.X R5, R2, c[0x0][0x404], R4, 0x2, P1 ;  /* 0x0001010002057a11 */ /* 0x000fe200008f1404 */
[----:B------:R-:W-:Y:S05]  /*1f680*/  BRA.DIV ~URZ, `(.L_x_6386) ;  /* 0x000058227f007947 */ /* 0x000fea000b800000 */
[----:B------:R1:W2:Y:S02]  /*1f690*/  SHFL.IDX PT, R4, R5, RZ, 0x1c1f ;  /* 0x001c1fff05047589 */ /* 0x0002a400000e0000 */
.L_x_6467:
[----:B------:R-:W-:Y:S05]  /*1f6a0*/  BRA.DIV ~URZ, `(.L_x_6387) ;  /* 0x000058727f007947 */ /* 0x000fea000b800000 */
[----:B------:R3:W4:Y:S02]  /*1f6b0*/  SHFL.IDX PT, R2, R6, RZ, 0x1c1f ;  /* 0x001c1fff06027589 */ /* 0x00072400000e0000 */
.L_x_6468:
        /* <DEDUP_REMOVED lines=31> */
[----:B------:R-:W2:Y:S03]  /*1f8b0*/  LDL R27, [R1+0xa8] ;  /* 0x0000a800011b7983 */ /* 0x000ea60000100800 */
[----:B------:R-:W-:Y:S01]  /*1f8c0*/  @!P0 LEA.HI.X R11, R13, R4, R118, 0x2, P1 ;  /* 0x000000040d0b8211 */ /* 0x000fe200008f1476 */
[----:B------:R-:W2:Y:S01]  /*1f8d0*/  LDL R26, [R1+0x13c] ;  /* 0x00013c00011a7983 */ /* 0x000ea20000100800 */
[----:B------:R-:W-:-:S03]  /*1f8e0*/  ISETP.GE.AND P1, PT, R14, c[0x0][0x3c8], PT ;  /* 0x0000f2000e007a0c */ /* 0x000fc60003f26270 */
[----:B------:R1:W-:Y:S04]  /*1f8f0*/  @!P0 ST.E.64 [R10.64], R28 ;  /* 0x0000001c0a008985 */ /* 0x0003e8000c101b06 */
[----:B------:R-:W2:Y:S01]  /*1f900*/  LDL R13, [R1+0xbc] ;  /* 0x0000bc00010d7983 */ /* 0x000ea20000100800 */
[----:B-1----:R-:W-:-:S03]  /*1f910*/  @!P2 LEA R10, P0, R17, R2, 0x2 ;  /* 0x00000002110aa211 */ /* 0x002fc600078010ff */
[----:B------:R-:W4:Y:S01]  /*1f920*/  LDL R29, [R1+0xb0] ;  /* 0x0000b000011d7983 */ /* 0x000f220000100800 */
[----:B------:R-:W-:-:S03]  /*1f930*/  @!P2 LEA.HI.X R11, R17, R4, R21, 0x2, P0 ;  /* 0x00000004110ba211 */ /* 0x000fc600000f1415 */
[----:B------:R-:W4:Y:S04]  /*1f940*/  LDL R28, [R1+0x144] ;  /* 0x00014400011c7983 */ /* 0x000f280000100800 */
[----:B------:R1:W-:Y:S01]  /*1f950*/  @!P2 ST.E.64 [R10.64], R30 ;  /* 0x0000001e0a00a985 */ /* 0x0003e2000c101b06 */
[----:B------:R-:W-:-:S03]  /*1f960*/  ISETP.GE.AND P2, PT, R9, c[0x0][0x3c8], PT ;  /* 0x0000f20009007a0c */ /* 0x000fc60003f46270 */
[----:B------:R-:W4:Y:S04]  /*1f970*/  LDL R21, [R1+0x15c] ;  /* 0x00015c0001157983 */ /* 0x000f280000100800 */
[----:B------:R-:W4:Y:S01]  /*1f980*/  LDL R17, [R1+0xb4] ;  /* 0x0000b40001117983 */ /* 0x000f220000100800 */
[----:B-1----:R-:W-:-:S03]  /*1f990*/  @!P1 LEA R10, P0, R14, R2, 0x2 ;  /* 0x000000020e0a9211 */ /* 0x002fc600078010ff */
[----:B------:R-:W4:Y:S01]  /*1f9a0*/  LDL R30, [R1+0x14c] ;  /* 0x00014c00011e7983 */ /* 0x000f220000100800 */
[----:B------:R-:W-:-:S03]  /*1f9b0*/  @!P1 LEA.HI.X R11, R14, R4, R115, 0x2, P0 ;  /* 0x000000040e0b9211 */ /* 0x000fc600000f1473 */
[----:B------:R-:W4:Y:S04]  /*1f9c0*/  LDL R31, [R1+0x80] ;  /* 0x00008000011f7983 */ /* 0x000f280000100800 */
[----:B------:R1:W-:Y:S01]  /*1f9d0*/  @!P1 ST.E.64 [R10.64], R32 ;  /* 0x000000200a009985 */ /* 0x0003e2000c101b06 */
[----:B------:R-:W-:-:S03]  /*1f9e0*/  ISETP.GE.AND P1, PT, R19, c[0x0][0x3c8], PT ;  /* 0x0000f20013007a0c */ /* 0x000fc60003f26270 */
[----:B------:R-:W4:Y:S01]  /*1f9f0*/  LDL R14, [R1+0x158] ;  /* 0x00015800010e7983 */ /* 0x000f220000100800 */
        /* <DEDUP_REMOVED lines=9> */
[----:B------:R-:W4:Y:S04]  /*1fa90*/  LDL R35, [R1+0x88] ;  /* 0x0000880001237983 */ /* 0x000f280000100800 */
[----:B------:R-:W4:Y:S01]  /*1faa0*/  LDL R34, [R1+0x120] ;  /* 0x0001200001227983 */ /* 0x000f220000100800 */
[----:B-----5:R-:W-:-:S03]  /*1fab0*/  @!P1 LEA.HI.X R11, R19, R4, R20, 0x2, P0 ;  /* 0x00000004130b9211 */ /* 0x020fc600000f1414 */
[----:B------:R-:W5:Y:S04]  /*1fac0*/  LDL R20, [R1+0x150] ;  /* 0x0001500001147983 */ /* 0x000f680000100800 */
[----:B------:R1:W-:Y:S04]  /*1fad0*/  @!P1 ST.E.64 [R10.64], R36 ;  /* 0x000000240a009985 */ /* 0x0003e8000c101b06 */
[----:B------:R-:W5:Y:S01]  /*1fae0*/  LDL R19, [R1+0xa4] ;  /* 0x0000a40001137983 */ /* 0x000f620000100800 */
[----:B-1----:R-:W-:-:S03]  /*1faf0*/  @!P2 LEA R10, P0, R15, R2, 0x2 ;  /* 0x000000020f0aa211 */ /* 0x002fc600078010ff */
[----:B------:R-:W5:Y:S01]  /*1fb00*/  LDL R36, [R1+0x124] ;  /* 0x0001240001247983 */ /* 0x000f620000100800 */
[----:B---3--:R-:W-:-:S03]  /*1fb10*/  @!P2 LEA.HI.X R11, R15, R4, R24, 0x2, P0 ;  /* 0x000000040f0ba211 */ /* 0x008fc600000f1418 */
[----:B------:R-:W3:Y:S04]  /*1fb20*/  LDL R15, [R1+0x148] ;  /* 0x00014800010f7983 */ /* 0x000ee80000100800 */
[----:B------:R-:W3:Y:S01]  /*1fb30*/  LDL R24, [R1+0x140] ;  /* 0x0001400001187983 */ /* 0x000ee20000100800 */
[----:B--2---:R-:W-:Y:S02]  /*1fb40*/  ISETP.GE.AND P1, PT, R18, c[0x0][0x3c8], PT ;  /* 0x0000f20012007a0c */ /* 0x004fe40003f26270 */
[----:B------:R-:W-:Y:S01]  /*1fb50*/  ISETP.GE.AND P0, PT, R13, c[0x0][0x3c8], PT ;  /* 0x0000f2000d007a0c */ /* 0x000fe20003f06270 */
[----:B------:R1:W-:Y:S01]  /*1fb60*/  @!P2 ST.E.64 [R10.64], R40 ;  /* 0x000000280a00a985 */ /* 0x0003e2000c101b06 */
[----:B------:R-:W-:-:S09]  /*1fb70*/  ISETP.GE.AND P3, PT, R3, c[0x0][0x3c8], PT ;  /* 0x0000f20003007a0c */ /* 0x000fd20003f66270 */
[----:B-1----:R-:W-:-:S04]  /*1fb80*/  @!P1 LEA R10, P2, R18, R2, 0x2 ;  /* 0x00000002120a9211 */ /* 0x002fc800078410ff */
[----:B----4-:R-:W-:Y:S02]  /*1fb90*/  @!P1 LEA.HI.X R11, R18, R4, R21, 0x2, P2 ;  /* 0x00000004120b9211 */ /* 0x010fe400010f1415 */
[----:B------:R-:W2:Y:S04]  /*1fba0*/  LDL R18, [R1+0x9c] ;  /* 0x00009c0001127983 */ /* 0x000ea80000100800 */
[----:B------:R1:W-:Y:S01]  /*1fbb0*/  @!P1 ST.E.64 [R10.64], R44 ;  /* 0x0000002c0a009985 */ /* 0x0003e2000c101b06 */
[----:B------:R-:W-:Y:S02]  /*1fbc0*/  ISETP.GE.AND P4, PT, R17, c[0x0][0x3c8], PT ;  /* 0x0000f20011007a0c */ /* 0x000fe40003f86270 */
[----:B------:R-:W-:Y:S01]  /*1fbd0*/  ISETP.GE.AND P2, PT, R29, c[0x0][0x3c8], PT ;  /* 0x0000f2001d007a0c */ /* 0x000fe20003f46270 */
[----:B------:R-:W4:Y:S01]  /*1fbe0*/  LDL R21, [R1+0x138] ;  /* 0x0001380001157983 */ /* 0x000f220000100800 */
[----:B-1----:R-:W-:-:S04]  /*1fbf0*/  @!P0 LEA R10, P1, R13, R2, 0x2 ;  /* 0x000000020d0a8211 */ /* 0x002fc800078210ff */
[----:B------:R-:W-:Y:S02]  /*1fc00*/  @!P0 LEA.HI.X R11, R13, R4, R14, 0x2, P1 ;  /* 0x000000040d0b8211 */ /* 0x000fe400008f140e */
[----:B------:R-:W4:Y:S04]  /*1fc10*/  LDL R14, [R1+0x98] ;  /* 0x00009800010e7983 */ /* 0x000f280000100800 */
[----:B------:R1:W-:Y:S02]  /*1fc20*/  @!P0 ST.E.64 [R10.64], R48 ;  /* 0x000000300a008985 */ /* 0x0003e4000c101b06 */
[----:B-1----:R-:W-:-:S04]  /*1fc30*/  @!P3 LEA R10, P0, R3, R2, 0x2 ;  /* 0x00000002030ab211 */ /* 0x002fc800078010ff */
[----:B------:R-:W-:Y:S02]  /*1fc40*/  @!P3 LEA.HI.X R11, R3, R4, R12, 0x2, P0 ;  /* 0x00000004030bb211 */ /* 0x000fe400000f140c */
[----:B------:R-:W-:Y:S01]  /*1fc50*/  ISETP.GE.AND P1, PT, R9, c[0x0][0x3c8], PT ;  /* 0x0000f20009007a0c */ /* 0x000fe20003f26270 */
[----:B------:R-:W4:Y:S01]  /*1fc60*/  LDL R3, [R1+0x94] ;  /* 0x0000940001037983 */ /* 0x000f220000100800 */
[----:B------:R-:W-:-:S03]  /*1fc70*/  @!P4 LEA R12, P0, R17, R2, 0x2 ;  /* 0x00000002110cc211 */ /* 0x000fc600078010ff */
[----:B------:R1:W-:Y:S02]  /*1fc80*/  @!P3 ST.E.64 [R10.64], R52 ;  /* 0x000000340a00b985 */ /* 0x0003e4000c101b06 */
[----:B-1----:R-:W-:-:S04]  /*1fc90*/  @!P2 LEA R10, P5, R29, R2, 0x2 ;  /* 0x000000021d0aa211 */ /* 0x002fc800078a10ff */
[-C--:B------:R-:W-:Y:S02]  /*1fca0*/  @!P2 LEA.HI.X R11, R29, R4.reuse, R30, 0x2, P5 ;  /* 0x000000041d0ba211 */ /* 0x080fe400028f141e */
[----:B-----5:R-:W-:Y:S01]  /*1fcb0*/  @!P4 LEA.HI.X R13, R17, R4, R20, 0x2, P0 ;  /* 0x00000004110dc211 */ /* 0x020fe200000f1414 */
[----:B------:R-:W5:Y:S04]  /*1fcc0*/  LDL R29, [R1+0x7c] ;  /* 0x00007c00011d7983 */ /* 0x000f680000100800 */
[----:B------:R1:W-:Y:S01]  /*1fcd0*/  @!P4 ST.E.64 [R12.64], R56 ;  /* 0x000000380c00c985 */ /* 0x0003e2000c101b06 */
[----:B------:R-:W-:-:S03]  /*1fce0*/  ISETP.GE.AND P4, PT, R19, c[0x0][0x3c8], PT ;  /* 0x0000f20013007a0c */ /* 0x000fc60003f86270 */
[----:B------:R-:W5:Y:S04]  /*1fcf0*/  LDL R20, [R1+0x90] ;  /* 0x0000900001147983 */ /* 0x000f680000100800 */
[----:B------:R-:W5:Y:S04]  /*1fd00*/  LDL R17, [R1+0x8c] ;  /* 0x00008c0001117983 */ /* 0x000f680000100800 */
[----:B------:R-:W-:Y:S01]  /*1fd10*/  @!P2 ST.E.64 [R10.64], R60 ;  /* 0x0000003c0a00a985 */ /* 0x000fe2000c101b06 */
[----:B------:R-:W-:-:S03]  /*1fd20*/  ISETP.GE.AND P3, PT, R27, c[0x0][0x3c8], PT ;  /* 0x0000f2001b007a0c */ /* 0x000fc60003f66270 */
[----:B------:R-:W5:Y:S01]  /*1fd30*/  LDL R30, [R1+0x118] ;  /* 0x00011800011e7983 */ /* 0x000f620000100800 */
[----:B-1----:R-:W-:-:S04]  /*1fd40*/  @!P1 LEA R12, P0, R9, R2, 0x2 ;  /* 0x00000002090c9211 */ /* 0x002fc800078010ff */
[----:B---3--:R-:W-:Y:S02]  /*1fd50*/  @!P1 LEA.HI.X R13, R9, R4, R15, 0x2, P0 ;  /* 0x00000004090d9211 */ /* 0x008fe400000f140f */
[----:B------:R-:W3:Y:S04]  /*1fd60*/  LDL R9, [R1+0x130] ;  /* 0x0001300001097983 */ /* 0x000ee80000100800 */
[----:B------:R-:W3:Y:S04]  /*1fd70*/  LDL R15, [R1+0x134] ;  /* 0x00013400010f7983 */ /* 0x000ee80000100800 */
[----:B------:R1:W-:Y:S02]  /*1fd80*/  @!P1 ST.E.64 [R12.64], R64 ;  /* 0x000000400c009985 */ /* 0x0003e4000c101b06 */
[----:B-1----:R-:W-:-:S04]  /*1fd90*/  @!P4 LEA R12, P0, R19, R2, 0x2 ;  /* 0x00000002130cc211 */ /* 0x002fc800078010ff */
[----:B------:R-:W-:Y:S02]  /*1fda0*/  @!P4 LEA.HI.X R13, R19, R4, R24, 0x2, P0 ;  /* 0x00000004130dc211 */ /* 0x000fe400000f1418 */
[----:B------:R-:W3:Y:S04]  /*1fdb0*/  LDL R24, [R1+0x12c] ;  /* 0x00012c0001187983 */ /* 0x000ee80000100800 */
[----:B------:R-:W3:Y:S01]  /*1fdc0*/  LDL R19, [R1+0x128] ;  /* 0x0001280001137983 */ /* 0x000ee20000100800 */
[----:B------:R-:W-:Y:S02]  /*1fdd0*/  ISETP.GE.AND P2, PT, R25, c[0x0][0x3c8], PT ;  /* 0x0000f20019007a0c */ /* 0x000fe40003f46270 */
[----:B------:R-:W-:Y:S02]  /*1fde0*/  @!P3 LEA R10, P5, R27, R2, 0x2 ;  /* 0x000000021b0ab211 */ /* 0x000fe400078a10ff */
[----:B--2---:R-:W-:-:S02]  /*1fdf0*/  ISETP.GE.AND P1, PT, R18, c[0x0][0x3c8], PT ;  /* 0x0000f20012007a0c */ /* 0x004fc40003f26270 */
[----:B------:R-:W-:Y:S02]  /*1fe00*/  @!P3 LEA.HI.X R11, R27, R4, R28, 0x2, P5 ;  /* 0x000000041b0bb211 */ /* 0x000fe400028f141c */
[----:B------:R-:W2:Y:S04]  /*1fe10*/  LDL R27, [R1+0x78] ;  /* 0x00007800011b7983 */ /* 0x000ea80000100800 */
[----:B------:R1:W-:Y:S04]  /*1fe20*/  @!P3 ST.E.64 [R10.64], R68 ;  /* 0x000000440a00b985 */ /* 0x0003e8000c101b06 */
[----:B------:R4:W-:Y:S04]  /*1fe30*/  @!P4 ST.E.64 [R12.64], R72 ;  /* 0x000000480c00c985 */ /* 0x0009e8000c101b06 */
[----:B------:R-:W2:Y:S01]  /*1fe40*/  LDL R28, [R1+0x114] ;  /* 0x00011400011c7983 */ /* 0x000ea20000100800 */
[----:B----4-:R-:W-:-:S02]  /*1fe50*/  ISETP.GE.AND P3, PT, R14, c[0x0][0x3c8], PT ;  /* 0x0000f2000e007a0c */ /* 0x010fc40003f66270 */
[CC--:B-1----:R-:W-:Y:S02]  /*1fe60*/  @!P2 LEA R10, P5, R25.reuse, R2.reuse, 0x2 ;  /* 0x00000002190aa211 */ /* 0x0c2fe400078a10ff */
[C---:B------:R-:W-:Y:S02]  /*1fe70*/  @!P1 LEA R12, P0, R18.reuse, R2, 0x2 ;  /* 0x00000002120c9211 */ /* 0x040fe400078010ff */
[-C--:B------:R-:W-:Y:S02]  /*1fe80*/  @!P2 LEA.HI.X R11, R25, R4.reuse, R26, 0x2, P5 ;  /* 0x00000004190ba211 */ /* 0x080fe400028f141a */
[----:B------:R-:W-:Y:S01]  /*1fe90*/  @!P1 LEA.HI.X R13, R18, R4, R21, 0x2, P0 ;  /* 0x00000004120d9211 */ /* 0x000fe200000f1415 */
[----:B------:R-:W4:Y:S04]  /*1fea0*/  LDL R25, [R1+0x74] ;  /* 0x0000740001197983 */ /* 0x000f280000100800 */
[----:B------:R-:W-:Y:S04]  /*1feb0*/  @!P2 ST.E.64 [R10.64], R76 ;  /* 0x0000004c0a00a985 */ /* 0x000fe8000c101b06 */
[----:B------:R1:W-:Y:S04]  /*1fec0*/  @!P1 ST.E.64 [R12.64], R80 ;  /* 0x000000500c009985 */ /* 0x0003e8000c101b06 */
[----:B------:R-:W4:Y:S04]  /*1fed0*/  LDL R21, [R1+0x70] ;  /* 0x0000700001157983 */ /* 0x000f280000100800 */
[----:B------:R-:W4:Y:S04]  /*1fee0*/  LDL R18, [R1+0x68] ;  /* 0x0000680001127983 */ /* 0x000f280000100800 */
[----:B------:R-:W4:Y:S01]  /*1fef0*/  LDL R26, [R1+0x110] ;  /* 0x00011000011a7983 */ /* 0x000f220000100800 */
[----:B------:R-:W-:-:S13]  /*1ff00*/  ISETP.GE.AND P4, PT, R3, c[0x0][0x3c8], PT ;  /* 0x0000f20003007a0c */ /* 0x000fda0003f86270 */
[-C--:B-1----:R-:W-:Y:S02]  /*1ff10*/  @!P4 LEA R12, P0, R3, R2.reuse, 0x2 ;  /* 0x00000002030cc211 */ /* 0x082fe400078010ff */
[----:B------:R-:W-:Y:S02]  /*1ff20*/  @!P3 LEA R10, P5, R14, R2, 0x2 ;  /* 0x000000020e0ab211 */ /* 0x000fe400078a10ff */
[----:B-----5:R-:W-:Y:S02]  /*1ff30*/  ISETP.GE.AND P2, PT, R20, c[0x0][0x3c8], PT ;  /* 0x0000f20014007a0c */ /* 0x020fe40003f46270 */
[----:B------:R-:W-:Y:S02]  /*1ff40*/  ISETP.GE.AND P1, PT, R17, c[0x0][0x3c8], PT ;  /* 0x0000f20011007a0c */ /* 0x000fe40003f26270 */
[-C--:B---3--:R-:W-:Y:S02]  /*1ff50*/  @!P4 LEA.HI.X R13, R3, R4.reuse, R9, 0x2, P0 ;  /* 0x00000004030dc211 */ /* 0x088fe400000f1409 */
[----:B------:R-:W3:Y:S01]  /*1ff60*/  LDL R3, [R1+0x6c] ;  /* 0x00006c0001037983 */ /* 0x000ee20000100800 */
[----:B------:R-:W-:-:S03]  /*1ff70*/  @!P3 LEA.HI.X R11, R14, R4, R15, 0x2, P5 ;  /* 0x000000040e0bb211 */ /* 0x000fc600028f140f */
[----:B------:R-:W5:Y:S04]  /*1ff80*/  LDL R9, [R1+0x64] ;  /* 0x0000640001097983 */ /* 0x000f680000100800 */
[----:B------:R1:W-:Y:S01]  /*1ff90*/  @!P3 ST.E.64 [R10.64], R84 ;  /* 0x000000540a00b985 */ /* 0x0003e2000c101b06 */
[-C--:B------:R-:W-:Y:S02]  /*1ffa0*/  @!P1 LEA R14, P0, R17, R2.reuse, 0x2 ;  /* 0x00000002110e9211 */ /* 0x080fe400078010ff */
[----:B-1----:R-:W-:-:S04]  /*1ffb0*/  @!P2 LEA R10, P5, R20, R2, 0x2 ;  /* 0x00000002140aa211 */ /* 0x002fc800078a10ff */
[-C--:B------:R-:W-:Y:S02]  /*1ffc0*/  @!P2 LEA.HI.X R11, R20, R4.reuse, R24, 0x2, P5 ;  /* 0x00000004140ba211 */ /* 0x080fe400028f1418 */
        /* <DEDUP_REMOVED lines=12> */
[----:B--2---:R-:W-:Y:S02]  /*20090*/  ISETP.GE.AND P6, PT, R27, c[0x0][0x3c8], PT ;  /* 0x0000f2001b007a0c */ /* 0x004fe40003fc6270 */
[-C--:B-1----:R-:W-:Y:S02]  /*200a0*/  @!P3 LEA R12, P5, R35, R2.reuse, 0x2 ;  /* 0x00000002230cb211 */ /* 0x082fe400078a10ff */
[----:B------:R-:W-:Y:S02]  /*200b0*/  @!P4 LEA R10, P0, R33, R2, 0x2 ;  /* 0x00000002210ac211 */ /* 0x000fe400078010ff */
[-C--:B------:R-:W-:Y:S02]  /*200c0*/  @!P3 LEA.HI.X R13, R35, R4.reuse, R36, 0x2, P5 ;  /* 0x00000004230db211 */ /* 0x080fe400028f1424 */
[----:B------:R-:W-:-:S02]  /*200d0*/  @!P4 LEA.HI.X R11, R33, R4, R34, 0x2, P0 ;  /* 0x00000004210bc211 */ /* 0x000fc400000f1422 */
[----:B----4-:R-:W-:Y:S01]  /*200e0*/  @!P2 LEA R14, P0, R31, R2, 0x2 ;  /* 0x000000021f0ea211 */ /* 0x010fe200078010ff */
[----:B------:R-:W-:Y:S01]  /*200f0*/  @!P3 ST.E.64 [R12.64], R100 ;  /* 0x000000640c00b985 */ /* 0x000fe2000c101b06 */
[----:B------:R-:W-:Y:S02]  /*20100*/  ISETP.GE.AND P5, PT, R25, c[0x0][0x3c8], PT ;  /* 0x0000f20019007a0c */ /* 0x000fe40003fa6270 */
[----:B------:R-:W-:Y:S01]  /*20110*/  @!P2 LEA.HI.X R15, R31, R4, R32, 0x2, P0 ;  /* 0x000000041f0fa211 */ /* 0x000fe200000f1420 */
[----:B------:R1:W-:Y:S04]  /*20120*/  @!P4 ST.E.64 [R10.64], R104 ;  /* 0x000000680a00c985 */ /* 0x0003e8000c101b06 */
[----:B------:R2:W-:Y:S01]  /*20130*/  @!P2 ST.E.64 [R14.64], R152 ;  /* 0x000000980e00a985 */ /* 0x0005e2000c101b06 */
[----:B------:R-:W-:-:S02]  /*20140*/  ISETP.GE.AND P4, PT, R21, c[0x0][0x3c8], PT ;  /* 0x0000f20015007a0c */ /* 0x000fc40003f86270 */
[-C--:B-1----:R-:W-:Y:S02]  /*20150*/  @!P1 LEA R10, P3, R29, R2.reuse, 0x2 ;  /* 0x000000021d0a9211 */ /* 0x082fe400078610ff */
[----:B------:R-:W-:Y:S02]  /*20160*/  @!P6 LEA R12, P0, R27, R2, 0x2 ;  /* 0x000000021b0ce211 */ /* 0x000fe400078010ff */
[-C--:B------:R-:W-:Y:S02]  /*20170*/  @!P1 LEA.HI.X R11, R29, R4.reuse, R30, 0x2, P3 ;  /* 0x000000041d0b9211 */ /* 0x080fe400018f141e */
[----:B------:R-:W-:-:S03]  /*20180*/  @!P6 LEA.HI.X R13, R27, R4, R28, 0x2, P0 ;  /* 0x000000041b0de211 */ /* 0x000fc600000f141c */
[----:B------:R1:W-:Y:S01]  /*20190*/  @!P1 ST.E.64 [R10.64], R108 ;  /* 0x0000006c0a009985 */ /* 0x0003e2000c101b06 */
[----:B------:R-:W-:-:S03]  /*201a0*/  ISETP.GE.AND P1, PT, R18, c[0x0][0x3c8], PT ;  /* 0x0000f20012007a0c */ /* 0x000fc60003f26270 */
[----:B------:R-:W-:Y:S01]  /*201b0*/  @!P6 ST.E.64 [R12.64], R112 ;  /* 0x000000700c00e985 */ /* 0x000fe2000c101b06 */
[-C--:B--2---:R-:W-:Y:S02]  /*201c0*/  @!P4 LEA R14, P6, R21, R2.reuse, 0x2 ;  /* 0x00000002150ec211 */ /* 0x084fe400078c10ff */
[----:B-1----:R-:W-:-:S04]  /*201d0*/  @!P5 LEA R10, P3, R25, R2, 0x2 ;  /* 0x00000002190ad211 */ /* 0x002fc800078610ff */
[----:B------:R-:W-:-:S05]  /*201e0*/  @!P5 LEA.HI.X R11, R25, R4, R26, 0x2, P3 ;  /* 0x00000004190bd211 */ /* 0x000fca00018f141a */
[----:B------:R1:W-:Y:S02]  /*201f0*/  @!P5 ST.E.64 [R10.64], R116 ;  /* 0x000000740a00d985 */ /* 0x0003e4000c101b06 */
[----:B-1----:R-:W-:Y:S02]  /*20200*/  @!P1 LEA R10, P5, R18, R2, 0x2 ;  /* 0x00000002120a9211 */ /* 0x002fe400078a10ff */
[----:B---3--:R-:W-:Y:S02]  /*20210*/  ISETP.GE.AND P2, PT, R3, c[0x0][0x3c8], PT ;  /* 0x0000f20003007a0c */ /* 0x008fe40003f46270 */
[----:B-----5:R-:W-:-:S11]  /*20220*/  ISETP.GE.AND P0, PT, R9, c[0x0][0x3c8], PT ;  /* 0x0000f20009007a0c */ /* 0x020fd60003f06270 */
[----:B------:R-:W-:-:S04]  /*20230*/  @!P2 LEA R12, P3, R3, R2, 0x2 ;  /* 0x00000002030ca211 */ /* 0x000fc800078610ff */
[----:B------:R-:W-:Y:S02]  /*20240*/  @!P2 LEA.HI.X R13, R3, R4, R20, 0x2, P3 ;  /* 0x00000004030da211 */ /* 0x000fe400018f1414 */
[----:B------:R-:W-:Y:S02]  /*20250*/  @!P0 LEA R2, P3, R9, R2, 0x2 ;  /* 0x0000000209028211 */ /* 0x000fe400078610ff */
[-C--:B------:R-:W-:Y:S02]  /*20260*/  @!P4 LEA.HI.X R15, R21, R4.reuse, R24, 0x2, P6 ;  /* 0x00000004150fc211 */ /* 0x080fe400030f1418 */
[----:B------:R-:W-:-:S03]  /*20270*/  @!P1 LEA.HI.X R11, R18, R4, R19, 0x2, P5 ;  /* 0x00000004120b9211 */ /* 0x000fc600028f1413 */
[----:B------:R1:W-:Y:S01]  /*20280*/  @!P4 ST.E.64 [R14.64], R160 ;  /* 0x000000a00e00c985 */ /* 0x0003e2000c101b06 */
[----:B------:R-:W-:-:S03]  /*20290*/  @!P0 LEA.HI.X R3, R9, R4, R17, 0x2, P3 ;  /* 0x0000000409038211 */ /* 0x000fc600018f1411 */
[----:B------:R1:W-:Y:S04]  /*202a0*/  @!P2 ST.E.64 [R12.64], R156 ;  /* 0x0000009c0c00a985 */ /* 0x0003e8000c101b06 */
[----:B------:R1:W-:Y:S04]  /*202b0*/  @!P1 ST.E.64 [R10.64], R120 ;  /* 0x000000780a009985 */ /* 0x0003e8000c101b06 */
[----:B------:R1:W-:Y:S02]  /*202c0*/  @!P0 ST.E.64 [R2.64], R22 ;  /* 0x0000001602008985 */ /* 0x0003e4000c101b06 */
.L_x_6389:
[----:B------:R-:W-:Y:S05]  /*202d0*/  BSYNC B0 ;  /* 0x0000000000007941 */ /* 0x000fea0003800000 */
.L_x_6388:
[----:B------:R-:W-:Y:S05]  /*202e0*/  BRA.DIV ~URZ, `(.L_x_6390) ;  /* 0x00004ca27f007947 */ /* 0x000fea000b800000 */
[----:B--2---:R2:W1:Y:S04]  /*202f0*/  SHFL.IDX PT, R4, R5, 0x1, 0x1c1f ;  /* 0x003c1f0005047f89 */ /* 0x00446800000e0000 */
[----:B-1--4-:R2:W1:Y:S02]  /*20300*/  SHFL.IDX PT, R2, R6, 0x1, 0x1c1f ;  /* 0x003c1f0006027f89 */ /* 0x01246400000e0000 */
.L_x_6469:
[----:B------:R-:W-:-:S13]  /*20310*/  ISETP.NE.AND P0, PT, R16, RZ, PT ;  /* 0x000000ff1000720c */ /* 0x000fda0003f05270 */
[----:B------:R-:W-:Y:S05]  /*20320*/  @P0 BRA `(.L_x_6385) ;  /* 0x00001a6000000947 */ /* 0x000fea0003800000 */
[----:B------:R-:W4:Y:S04]  /*20330*/  LDL R10, [R1+0x20] ;  /* 0x00002000010a7983 */ /* 0x000f280000100800 */
[----:B--23--:R-:W2:Y:S04]  /*20340*/  LDL R6, [R1+0xd4] ;  /* 0x0000d40001067983 */ /* 0x00cea80000100800 */
        /* <DEDUP_REMOVED lines=16> */
[----:B------:R-:W5:Y:S01]  /*20450*/  LDL R29, [R1+0x120] ;  /* 0x00012000011d7983 */ /* 0x000f620000100800 */
[----:B----4-:R-:W-:-:S02]  /*20460*/  ISETP.GE.AND P3, PT, R10, c[0x0][0x3c8], PT ;  /* 0x0000f2000a007a0c */ /* 0x010fc40003f66270 */
[----:B--2---:R-:W-:Y:S02]  /*20470*/  ISETP.GE.AND P2, PT, R6, c[0x0][0x3c8], PT ;  /* 0x0000f20006007a0c */ /* 0x004fe40003f46270 */
[----:B---3--:R-:W-:-:S09]  /*20480*/  ISETP.GE.AND P0, PT, R9, c[0x0][0x3c8], PT ;  /* 0x0000f20009007a0c */ /* 0x008fd20003f06270 */
[----:B------:R-:W-:Y:S01]  /*20490*/  @!P3 IMAD.MOV.U32 R3, RZ, RZ, R4 ;  /* 0x000000ffff03b224 */ /* 0x000fe200078e0004 */
[----:B-----5:R-:W-:-:S03]  /*204a0*/  ISETP.GE.AND P1, PT, R26, c[0x0][0x3c8], PT ;  /* 0x0000f2001a007a0c */ /* 0x020fc60003f26270 */
[----:B-1----:R-:W-:Y:S02]  /*204b0*/  @!P3 IMAD.WIDE R10, R10, 0x4, R2 ;  /* 0x000000040a0ab825 */ /* 0x002fe400078e0202 */
        /* <DEDUP_REMOVED lines=14> */
[----:B------:R-:W-:-:S02]  /*205a0*/  ISETP.GE.AND P3, PT, R24, c[0x0][0x3c8], PT ;  /* 0x0000f20018007a0c */ /* 0x000fc40003f66270 */
[----:B------:R-:W-:Y:S01]  /*205b0*/  ISETP.GE.AND P6, PT, R17, c[0x0][0x3c8], PT ;  /* 0x0000f20011007a0c */ /* 0x000fe20003fc6270 */
[----:B------:R1:W-:Y:S04]  /*205c0*/  @!P1 ST.E.64 [R12.64], R132 ;  /* 0x000000840c009985 */ /* 0x0003e8000c101b06 */
[----:B------:R1:W-:Y:S04]  /*205d0*/  @!P0 ST.E.64 [R10.64], R128 ;  /* 0x000000800a008985 */ /* 0x0003e8000c101b06 */
[----:B------:R-:W5:Y:S01]  /*205e0*/  LDL R9, [R1+0xb0] ;  /* 0x0000b00001097983 */ /* 0x000f620000100800 */
        /* <DEDUP_REMOVED lines=27> */
[C---:B------:R-:W-:Y:S02]  /*207a0*/  @!P3 LEA R10, P6, R23.reuse, R2, 0x2 ;  /* 0x00000002170ab211 */ /* 0x040fe400078c10ff */
[----:B---3--:R-:W-:Y:S02]  /*207b0*/  ISETP.GE.AND P1, PT, R22, c[0x0][0x3c8], PT ;  /* 0x0000f20016007a0c */ /* 0x008fe40003f26270 */
[----:B------:R-:W-:-:S02]  /*207c0*/  @!P3 LEA.HI.X R11, R23, R4, R16, 0x2, P6 ;  /* 0x00000004170bb211 */ /* 0x000fc400030f1410 */
[----:B------:R-:W3:Y:S01]  /*207d0*/  LDL R23, [R1+0x140] ;  /* 0x0001400001177983 */ /* 0x000ee20000100800 */
[----:B----4-:R-:W-:-:S03]  /*207e0*/  ISETP.GE.AND P2, PT, R6, c[0x0][0x3c8], PT ;  /* 0x0000f20006007a0c */ /* 0x010fc60003f46270 */
[----:B------:R1:W-:Y:S04]  /*207f0*/  @!P5 ST.E.64 [R14.64], R162 ;  /* 0x000000a20e00d985 */ /* 0x0003e8000c101b06 */
[----:B------:R-:W4:Y:S01]  /*20800*/  LDL R16, [R1+0x98] ;  /* 0x0000980001107983 */ /* 0x000f220000100800 */
[----:B-----5:R-:W-:-:S03]  /*20810*/  @!P4 LEA.HI.X R13, R20, R4, R25, 0x2, P0 ;  /* 0x00000004140dc211 */ /* 0x020fc600000f1419 */
[----:B------:R-:W5:Y:S04]  /*20820*/  LDL R25, [R1+0x144] ;  /* 0x0001440001197983 */ /* 0x000f680000100800 */
[----:B------:R1:W-:Y:S04]  /*20830*/  @!P4 ST.E.64 [R12.64], R154 ;  /* 0x0000009a0c00c985 */ /* 0x0003e8000c101b06 */
[----:B------:R1:W-:Y:S02]  /*20840*/  @!P3 ST.E.64 [R10.64], R42 ;  /* 0x0000002a0a00b985 */ /* 0x0003e4000c101b06 */
[----:B-1----:R-:W-:-:S02]  /*20850*/  @!P2 LEA R14, P3, R6, R2, 0x2 ;  /* 0x00000002060ea211 */ /* 0x002fc400078610ff */
[----:B------:R-:W4:Y:S01]  /*20860*/  LDL R20, [R1+0x9c] ;  /* 0x00009c0001147983 */ /* 0x000f220000100800 */
[----:B------:R-:W-:Y:S02]  /*20870*/  @!P1 LEA R12, P6, R22, R2, 0x2 ;  /* 0x00000002160c9211 */ /* 0x000fe400078c10ff */
[----:B------:R-:W-:Y:S02]  /*20880*/  @!P2 LEA.HI.X R15, R6, R4, R17, 0x2, P3 ;  /* 0x00000004060fa211 */ /* 0x000fe400018f1411 */
[----:B------:R-:W-:Y:S01]  /*20890*/  ISETP.GE.AND P0, PT, R9, c[0x0][0x3c8], PT ;  /* 0x0000f20009007a0c */ /* 0x000fe20003f06270 */
[----:B------:R-:W4:Y:S08]  /*208a0*/  LDL R17, [R1+0x90] ;  /* 0x0000900001117983 */ /* 0x000f300000100800 */
[----:B------:R-:W-:-:S02]  /*208b0*/  P2R R3, PR, RZ, 0x40 ;  /* 0x00000040ff037803 */ /* 0x000fc40000000000 */
[----:B------:R-:W-:Y:S01]  /*208c0*/  ISETP.GE.AND P4, PT, R5, c[0x0][0x3c8], PT ;  /* 0x0000f20005007a0c */ /* 0x000fe20003f86270 */
[----:B------:R-:W4:Y:S01]  /*208d0*/  LDL R6, [R1+0x94] ;  /* 0x0000940001067983 */ /* 0x000f220000100800 */
[----:B------:R-:W-:-:S04]  /*208e0*/  ISETP.NE.AND P3, PT, R3, RZ, PT ;  /* 0x000000ff0300720c */ /* 0x000fc80003f65270 */
[----:B------:R-:W-:Y:S02]  /*208f0*/  @!P1 LEA.HI.X R13, R22, R4, R24, 0x2, P3 ;  /* 0x00000004160d9211 */ /* 0x000fe400018f1418 */
[----:B------:R-:W4:Y:S01]  /*20900*/  LDL R24, [R1+0x13c] ;  /* 0x00013c0001187983 */ /* 0x000f220000100800 */
[----:B------:R-:W-:Y:S02]  /*20910*/  ISETP.GE.AND P3, PT, R21, c[0x0][0x3c8], PT ;  /* 0x0000f20015007a0c */ /* 0x000fe40003f66270 */
[C---:B------:R-:W-:Y:S01]  /*20920*/  @!P0 LEA R10, P6, R9.reuse, R2, 0x2 ;  /* 0x00000002090a8211 */ /* 0x040fe200078c10ff */
[----:B------:R-:W-:Y:S03]  /*20930*/  @!P2 ST.E.64 [R14.64], R166 ;  /* 0x000000a60e00a985 */ /* 0x000fe6000c101b06 */
[----:B------:R-:W-:Y:S01]  /*20940*/  @!P0 LEA.HI.X R11, R9, R4, R18, 0x2, P6 ;  /* 0x00000004090b8211 */ /* 0x000fe200030f1412 */
[----:B------:R-:W-:Y:S04]  /*20950*/  @!P1 ST.E.64 [R12.64], R54 ;  /* 0x000000360c009985 */ /* 0x000fe8000c101b06 */
[----:B------:R1:W-:Y:S04]  /*20960*/  @!P0 ST.E.64 [R10.64], R46 ;  /* 0x0000002e0a008985 */ /* 0x0003e8000c101b06 */
[----:B------:R-:W4:Y:S04]  /*20970*/  LDL R22, [R1+0x138] ;  /* 0x0001380001167983 */ /* 0x000f280000100800 */
[----:B------:R-:W4:Y:S01]  /*20980*/  LDL R18, [R1+0x134] ;  /* 0x0001340001127983 */ /* 0x000f220000100800 */
[----:B------:R-:W-:-:S03]  /*20990*/  ISETP.GE.AND P5, PT, R26, c[0x0][0x3c8], PT ;  /* 0x0000f2001a007a0c */ /* 0x000fc60003fa6270 */
[----:B------:R-:W4:Y:S01]  /*209a0*/  LDL R9, [R1+0x8c] ;  /* 0x00008c0001097983 */ /* 0x000f220000100800 */
[-C--:B-1----:R-:W-:Y:S02]  /*209b0*/  @!P3 LEA R10, P1, R21, R2.reuse, 0x2 ;  /* 0x00000002150ab211 */ /* 0x082fe400078210ff */
[----:B------:R-:W-:-:S11]  /*209c0*/  @!P4 LEA R12, P6, R5, R2, 0x2 ;  /* 0x00000002050cc211 */ /* 0x000fd600078c10ff */
[----:B------:R-:W-:Y:S02]  /*209d0*/  P2R R3, PR, RZ, 0x2 ;  /* 0x00000002ff037803 */ /* 0x000fe40000000000 */
[----:B------:R-:W-:-:S04]  /*209e0*/  @!P5 LEA R14, P0, R26, R2, 0x2 ;  /* 0x000000021a0ed211 */ /* 0x000fc800078010ff */
[----:B------:R-:W-:Y:S02]  /*209f0*/  @!P5 LEA.HI.X R15, R26, R4, R27, 0x2, P0 ;  /* 0x000000041a0fd211 */ /* 0x000fe400000f141b */
[----:B------:R-:W4:Y:S04]  /*20a00*/  LDL R26, [R1+0x80] ;  /* 0x00008000011a7983 */ /* 0x000f280000100800 */
[----:B------:R1:W-:Y:S04]  /*20a10*/  @!P5 ST.E.64 [R14.64], R168 ;  /* 0x000000a80e00d985 */ /* 0x0003e8000c101b06 */
[----:B------:R-:W4:Y:S01]  /*20a20*/  LDL R27, [R1+0x11c] ;  /* 0x00011c00011b7983 */ /* 0x000f220000100800 */
[----:B--2---:R-:W-:-:S02]  /*20a30*/  ISETP.GE.AND P2, PT, R19, c[0x0][0x3c8], PT ;  /* 0x0000f20013007a0c */ /* 0x004fc40003f46270 */
[-C--:B-----5:R-:W-:Y:S02]  /*20a40*/  @!P4 LEA.HI.X R13, R5, R4.reuse, R25, 0x2, P6 ;  /* 0x00000004050dc211 */ /* 0x0a0fe400030f1419 */
[----:B------:R-:W-:Y:S01]  /*20a50*/  ISETP.NE.AND P6, PT, R3, RZ, PT ;  /* 0x000000ff0300720c */ /* 0x000fe20003fc5270 */
[----:B------:R-:W2:Y:S03]  /*20a60*/  LDL R5, [R1+0x88] ;  /* 0x0000880001057983 */ /* 0x000ea60000100800 */
[----:B---3--:R-:W-:Y:S01]  /*20a70*/  @!P3 LEA.HI.X R11, R21, R4, R23, 0x2, P6 ;  /* 0x00000004150bb211 */ /* 0x008fe200030f1417 */
[----:B------:R-:W3:Y:S04]  /*20a80*/  LDL R25, [R1+0x118] ;  /* 0x0001180001197983 */ /* 0x000ee80000100800 */
[----:B------:R-:W5:Y:S04]  /*20a90*/  LDL R23, [R1+0x130] ;  /* 0x0001300001177983 */ /* 0x000f680000100800 */
[----:B------:R-:W2:Y:S04]  /*20aa0*/  LDL R21, [R1+0x12c] ;  /* 0x00012c0001157983 */ /* 0x000ea80000100800 */
[----:B------:R4:W-:Y:S04]  /*20ab0*/  @!P4 ST.E.64 [R12.64], R62 ;  /* 0x0000003e0c00c985 */ /* 0x0009e8000c101b06 */
[----:B------:R4:W-:Y:S01]  /*20ac0*/  @!P3 ST.E.64 [R10.64], R50 ;  /* 0x000000320a00b985 */ /* 0x0009e2000c101b06 */
[----:B-1----:R-:W-:-:S04]  /*20ad0*/  @!P2 LEA R14, P3, R19, R2, 0x2 ;  /* 0x00000002130ea211 */ /* 0x002fc800078610ff */
[----:B----4-:R-:W-:Y:S02]  /*20ae0*/  @!P2 LEA.HI.X R15, R19, R4, R24, 0x2, P3 ;  /* 0x00000004130fa211 */ /* 0x010fe400018f1418 */
[----:B------:R-:W4:Y:S01]  /*20af0*/  LDL R19, [R1+0x128] ;  /* 0x0001280001137983 */ /* 0x000f220000100800 */
        /* <DEDUP_REMOVED lines=23> */
[-C--:B-----5:R-:W-:Y:S02]  /*20c70*/  @!P5 LEA.HI.X R15, R6, R4.reuse, R23, 0x2, P0 ;  /* 0x00000004060fd211 */ /* 0x0a0fe400000f1417 */
[----:B------:R-:W-:Y:S01]  /*20c80*/  ISETP.NE.AND P0, PT, R3, RZ, PT ;  /* 0x000000ff0300720c */ /* 0x000fe20003f05270 */
[----:B------:R-:W5:Y:S03]  /*20c90*/  LDL R6, [R1+0x68] ;  /* 0x0000680001067983 */ /* 0x000f660000100800 */
[----:B--2---:R-:W-:Y:S01]  /*20ca0*/  @!P4 LEA.HI.X R13, R17, R4, R21, 0x2, P0 ;  /* 0x00000004110dc211 */ /* 0x004fe200000f1415 */
[----:B------:R-:W2:Y:S04]  /*20cb0*/  LDL R23, [R1+0x110] ;  /* 0x0001100001177983 */ /* 0x000ea80000100800 */
[----:B------:R-:W2:Y:S01]  /*20cc0*/  LDL R17, [R1+0x114] ;  /* 0x0001140001117983 */ /* 0x000ea20000100800 */
[----:B------:R-:W-:-:S03]  /*20cd0*/  ISETP.GE.AND P2, PT, R5, c[0x0][0x3c8], PT ;  /* 0x0000f20005007a0c */ /* 0x000fc60003f46270 */
[----:B------:R-:W5:Y:S04]  /*20ce0*/  LDL R21, [R1+0x10c] ;  /* 0x00010c0001157983 */ /* 0x000f680000100800 */
        /* <DEDUP_REMOVED lines=31> */
[----:B-----5:R-:W-:Y:S01]  /*20ee0*/  ISETP.GE.AND P0, PT, R6, c[0x0][0x3c8], PT ;  /* 0x0000f20006007a0c */ /* 0x020fe20003f06270 */
        /* <DEDUP_REMOVED lines=8> */
[----:B--2---:R-:W-:Y:S02]  /*20f70*/  @!P0 LEA R10, P4, R6, R2, 0x2 ;  /* 0x00000002060a8211 */ /* 0x004fe400078810ff */
[-C--:B----4-:R-:W-:Y:S01]  /*20f80*/  @!P1 LEA.HI.X R13, R18, R4.reuse, R19, 0x2, P5 ;  /* 0x00000004120d9211 */ /* 0x090fe200028f1413 */
[----:B------:R1:W-:Y:S01]  /*20f90*/  @!P2 ST.E.64 [R14.64], R106 ;  /* 0x0000006a0e00a985 */ /* 0x0003e2000c101b06 */
        /* <DEDUP_REMOVED lines=10> */
.L_x_6370:
[----:B------:R-:W2:Y:S04]  /*21040*/  LDL.LU R2, [R1+0x28] ;  /* 0x0000280001027983 */ /* 0x000ea80000300800 */
[----:B------:R-:W3:Y:S01]  /*21050*/  LDL.LU R6, [R1+0x2c] ;  /* 0x00002c0001067983 */ /* 0x000ee20000300800 */
        /* <DEDUP_REMOVED lines=20> */
.L_x_6391:
[----:B------:R-:W3:Y:S04]  /*211a0*/  LDL.LU R6, [R1+0x18] ;  /* 0x0000180001067983 */ /* 0x000ee80000300800 */
[----:B--2---:R-:W2:Y:S04]  /*211b0*/  LDL.LU R4, [R1+0x30] ;  /* 0x0000300001047983 */ /* 0x004ea80000300800 */
[----:B------:R-:W4:Y:S01]  /*211c0*/  LDL.LU R3, [R1+0x34] ;  /* 0x0000340001037983 */ /* 0x000f220000300800 */
[----:B------:R-:W-:Y:S01]  /*211d0*/  BSSY B0, `(.L_x_6392) ;  /* 0x0000039000007945 */ /* 0x000fe20003800000 */
[----:B-----5:R-:W-:-:S02]  /*211e0*/  SHF.R.S32.HI R20, RZ, 0x1f, R2 ;  /* 0x0000001fff147819 */ /* 0x020fc40000011402 */
[----:B------:R-:W1:Y:S02]  /*211f0*/  S2R R5, SR_TID.X ;  /* 0x0000000000057919 */ /* 0x000e640000002100 */
[----:B-1----:R-:W-:Y:S02]  /*21200*/  ISETP.GT.AND P0, PT, R5, 0x7f, PT ;  /* 0x0000007f0500780c */ /* 0x002fe40003f04270 */
[----:B---3--:R-:W-:Y:S02]  /*21210*/  LOP3.LUT R6, R6, 0xffff, RZ, 0xc0, !PT ;  /* 0x0000ffff06067812 */ /* 0x008fe400078ec0ff */
[----:B--2---:R-:W-:Y:S02]  /*21220*/  SEL R14, R4, RZ, !P3 ;  /* 0x000000ff040e7207 */ /* 0x004fe40005800000 */
        /* <DEDUP_REMOVED lines=28> */
[--C-:B------:R-:W-:Y:S01]  /*213f0*/  IMAD.MOV R4, RZ, RZ, -R3.reuse ;  /* 0x000000ffff047224 */ /* 0x100fe200078e0a03 */
        /* <DEDUP_REMOVED lines=12> */
[----:B------:R-:W-:Y:S01]  /*214c0*/  IMAD R3, R16, R9, R3 ;  /* 0x0000000910037224 */ /* 0x000fe200078e0203 */
[----:B------:R-:W-:-:S03]  /*214d0*/  MOV R9, c[0x0][0x4ac] ;  /* 0x00012b0000097a02 */ /* 0x000fc60000000f00 */
[----:B------:R-:W-:Y:S01]  /*214e0*/  IMAD.WIDE.U32 R4, R16, R4, R10 ;  /* 0x0000000410047225 */ /* 0x000fe200078e000a */
[----:B------:R-:W-:Y:S02]  /*214f0*/  SEL R10, R12, c[0x0][0x450], P2 ;  /* 0x000114000c0a7a07 */ /* 0x000fe40001000000 */
[----:B------:R-:W-:Y:S01]  /*21500*/  SEL R9, R9, c[0x0][0x454], P2 ;  /* 0x0001150009097a07 */ /* 0x000fe20001000000 */
[----:B------:R-:W-:Y:S01]  /*21510*/  IMAD.IADD R3, R5, 0x1, R3 ;  /* 0x0000000105037824 */ /* 0x000fe200078e0203 */
[----:B------:R-:W-:-:S04]  /*21520*/  LEA R10, P0, R4, R10, 0x2 ;  /* 0x0000000a040a7211 */ /* 0x000fc800078010ff */
[----:B------:R-:W-:Y:S02]  /*21530*/  LEA.HI.X R11, R4, R9, R3, 0x2, P0 ;  /* 0x00000009040b7211 */ /* 0x000fe400000f1403 */
[----:B------:R-:W-:-:S05]  /*21540*/  MOV R3, 0xff800000 ;  /* 0xff80000000037802 */ /* 0x000fca0000000f00 */
[----:B------:R1:W-:Y:S02]  /*21550*/  STG.E [R10.64], R3 ;  /* 0x000000030a007986 */ /* 0x0003e4000c101906 */
.L_x_6393:
[----:B------:R-:W-:Y:S05]  /*21560*/  BSYNC B0 ;  /* 0x0000000000007941 */ /* 0x000fea0003800000 */
.L_x_6392:
[----:B------:R-:W-:-:S13]  /*21570*/  ISETP.GT.AND P0, PT, R22, 0x1, PT ;  /* 0x000000011600780c */ /* 0x000fda0003f04270 */
[----:B------:R-:W-:Y:S05]  /*21580*/  @P0 BRA `(.L_x_6385) ;  /* 0x0000080000000947 */ /* 0x000fea0003800000 */
[----:B-1----:R-:W2:Y:S01]  /*21590*/  LDL.LU R11, [R1+0x4] ;  /* 0x00000400010b7983 */ /* 0x002ea20000300800 */
[----:B------:R-:W-:Y:S01]  /*215a0*/  MOV R4, c[0x0][0x4e8] ;  /* 0x00013a0000047a02 */ /* 0x000fe20000000f00 */
[----:B------:R-:W-:Y:S02]  /*215b0*/  IMAD R3, R20, c[0x0][0x3a0], RZ ;  /* 0x0000e80014037a24 */ /* 0x000fe400078e02ff */
        /* <DEDUP_REMOVED lines=23> */
[----:B------:R-:W-:-:S03]  /*21730*/  IADD3 R9, R143, R11, RZ ;  /* 0x0000000b8f097210 */ /* 0x000fc60007ffe0ff */
[----:B------:R-:W-:-:S04]  /*21740*/  IMAD.WIDE.U32 R2, R6, c[0x0][0x3d8], R2 ;  /* 0x0000f60006027a25 */ /* 0x000fc800078e0002 */
[----:B------:R-:W-:Y:S01]  /*21750*/  IMAD R6, R6, c[0x0][0x3dc], R4 ;  /* 0x0000f70006067a24 */ /* 0x000fe200078e0204 */
[----:B------:R-:W-:-:S04]  /*21760*/  LEA R16, P0, R2, c[0x0][0x380], 0x1 ;  /* 0x0000e00002107a11 */ /* 0x000fc800078008ff */
[----:B------:R-:W-:-:S04]  /*21770*/  IADD3 R5, R3, R6, RZ ;  /* 0x0000000603057210 */ /* 0x000fc80007ffe0ff */
[----:B------:R-:W-:Y:S01]  /*21780*/  LEA.HI.X R5, R2, c[0x0][0x384], R5, 0x1, P0 ;  /* 0x0000e10002057a11 */ /* 0x000fe200000f0c05 */
[----:B------:R-:W-:Y:S05]  /*21790*/  BRA.DIV ~URZ, `(.L_x_6394) ;  /* 0x000038c27f007947 */ /* 0x000fea000b800000 */
[----:B------:R1:W2:Y:S02]  /*217a0*/  SHFL.IDX PT, R4, R5, RZ, 0x181f ;  /* 0x00181fff05047589 */ /* 0x0002a400000e0000 */
.L_x_6470:
[----:B------:R-:W-:Y:S05]  /*217b0*/  BRA.DIV ~URZ, `(.L_x_6395) ;  /* 0x000039127f007947 */ /* 0x000fea000b800000 */
[----:B------:R3:W4:Y:S02]  /*217c0*/  SHFL.IDX PT, R2, R16, RZ, 0x181f ;  /* 0x00181fff10027589 */ /* 0x00072400000e0000 */
.L_x_6471:
        /* <DEDUP_REMOVED lines=20> */
.L_x_6397:
[----:B------:R-:W-:Y:S05]  /*21910*/  BSYNC B0 ;  /* 0x0000000000007941 */ /* 0x000fea0003800000 */
.L_x_6396:
[----:B------:R-:W-:Y:S05]  /*21920*/  BRA.DIV ~URZ, `(.L_x_6398) ;  /* 0x000038127f007947 */ /* 0x000fea000b800000 */
[----:B--2---:R2:W1:Y:S04]  /*21930*/  SHFL.IDX PT, R4, R5, 0x1, 0x181f ;  /* 0x00381f0005047f89 */ /* 0x00446800000e0000 */
[----:B----4-:R2:W4:Y:S02]  /*21940*/  SHFL.IDX PT, R2, R16, 0x1, 0x181f ;  /* 0x00381f0010027f89 */ /* 0x01052400000e0000 */
.L_x_6472:
        /* <DEDUP_REMOVED lines=20> */
.L_x_6400:
[----:B------:R-:W-:Y:S05]  /*21a90*/  BSYNC B0 ;  /* 0x0000000000007941 */ /* 0x000fea0003800000 */
.L_x_6399:
[----:B------:R-:W-:Y:S05]  /*21aa0*/  BRA.DIV ~URZ, `(.L_x_6401) ;  /* 0x000037627f007947 */ /* 0x000fea000b800000 */
[----:B-1----:R1:W2:Y:S02]  /*21ab0*/  SHFL.IDX PT, R4, R5, 0x2, 0x181f ;  /* 0x00581f0005047f89 */ /* 0x0022a400000e0000 */
.L_x_6473:
[----:B------:R-:W-:Y:S05]  /*21ac0*/  BRA.DIV ~URZ, `(.L_x_6402) ;  /* 0x000037b27f007947 */ /* 0x000fea000b800000 */
[----:B----4-:R4:W1:Y:S02]  /*21ad0*/  SHFL.IDX PT, R2, R16, 0x2, 0x181f ;  /* 0x00581f0010027f89 */ /* 0x01086400000e0000 */
.L_x_6474:
        /* <DEDUP_REMOVED lines=20> */
.L_x_6404:
[----:B------:R-:W-:Y:S05]  /*21c20*/  BSYNC B0 ;  /* 0x0000000000007941 */ /* 0x000fea0003800000 */
.L_x_6403:
[----:B------:R-:W-:Y:S05]  /*21c30*/  BRA.DIV ~URZ, `(.L_x_6405) ;  /* 0x000036b27f007947 */ /* 0x000fea000b800000 */
[----:B--2---:R2:W3:Y:S04]  /*21c40*/  SHFL.IDX PT, R4, R5, 0x3, 0x181f ;  /* 0x00781f0005047f89 */ /* 0x0044e800000e0000 */
[----:B-1----:R2:W1:Y:S02]  /*21c50*/  SHFL.IDX PT, R2, R16, 0x3, 0x181f ;  /* 0x00781f0010027f89 */ /* 0x00246400000e0000 */
.L_x_6475:
        /* <DEDUP_REMOVED lines=19> */
.L_x_6385:
[----:B------:R-:W-:Y:S05]  /*21d90*/  BSYNC B1 ;  /* 0x0000000000017941 */ /* 0x000fea0003800000 */
.L_x_6369:
        /* <DEDUP_REMOVED lines=11> */
[----:B--23--:R-:W-:-:S04]  /*21e50*/  LOP3.LUT R16, R2, 0x1f, RZ, 0xc0, !PT ;  /* 0x0000001f02107812 */ /* 0x00cfc800078ec0ff */
[----:B------:R-:W-:Y:S01]  /*21e60*/  ISETP.NE.AND P6, PT, R16, 0x1f, PT ;  /* 0x0000001f1000780c */ /* 0x000fe20003fc5270 */
[----:B------:R-:W-:Y:S10]  /*21e70*/  BRA.DIV ~URZ, `(.L_x_6407) ;  /* 0x000035427f007947 */ /* 0x000ff4000b800000 */
[----:B------:R2:W3:Y:S02]  /*21e80*/  SHFL.IDX PT, R11, R114, RZ, 0x1f ;  /* 0x00001fff720b7589 */ /* 0x0004e400000e0000 */
.L_x_6476:
[----:B------:R-:W-:Y:S05]  /*21e90*/  BRA.DIV ~URZ, `(.L_x_6408) ;  /* 0x000035927f007947 */ /* 0x000fea000b800000 */
[----:B------:R4:W1:Y:S02]  /*21ea0*/  SHFL.IDX PT, R6, R114, 0x1, 0x1f ;  /* 0x00201f0072067f89 */ /* 0x00086400000e0000 */
.L_x_6477:
        /* <DEDUP_REMOVED lines=15> */
[----:B-1----:R-:W-:Y:S01]  /*21fa0*/  MOV R15, RZ ;  /* 0x000000ff000f7202 */ /* 0x002fe20000000f00 */
[----:B-----5:R-:W-:Y:S01]  /*21fb0*/  IMAD R4, R10, R9, RZ ;  /* 0x000000090a047224 */ /* 0x020fe200078e02ff */
[----:B------:R-:W-:Y:S07]  /*21fc0*/  BRA.DIV ~URZ, `(.L_x_6409) ;  /* 0x000034d27f007947 */ /* 0x000fee000b800000 */
[----:B------:R1:W2:Y:S02]  /*21fd0*/  SHFL.UP PT, R5, R4, 0x1, RZ ;  /* 0x0420000004057989 */ /* 0x0002a400000e00ff */
.L_x_6478:
        /* <DEDUP_REMOVED lines=16> */
.L_x_6479:
[----:B--2---:R-:W-:Y:S01]  /*220e0*/  IMAD R2, R2, c[0x0][0x538], RZ ;  /* 0x00014e0002027a24 */ /* 0x004fe200078e02ff */
[----:B------:R-:W-:Y:S04]  /*220f0*/  BSSY B1, `(.L_x_6411) ;  /* 0x00000cf000017945 */ /* 0x000fe80003800000 */
[----:B------:R-:W-:-:S04]  /*22100*/  IADD3 R6, R2, R6, RZ ;  /* 0x0000000602067210 */ /* 0x000fc80007ffe0ff */
[----:B---3--:R-:W-:-:S13]  /*22110*/  ISETP.GT.AND P0, PT, R6, R11, PT ;  /* 0x0000000b0600720c */ /* 0x008fda0003f04270 */
[----:B------:R-:W-:Y:S05]  /*22120*/  @P0 BRA `(.L_x_6412) ;  /* 0x0000026000000947 */ /* 0x000fea0003800000 */
.L_x_6416:
        /* <DEDUP_REMOVED lines=18> */
.L_x_6480:
        /* <DEDUP_REMOVED lines=16> */
.L_x_6481:
[----:B--2---:R-:W-:-:S05]  /*22350*/  IMAD R2, R2, c[0x0][0x538], RZ ;  /* 0x00014e0002027a24 */ /* 0x004fca00078e02ff */
[----:B------:R-:W-:-:S04]  /*22360*/  IADD3 R6, R2, R6, RZ ;  /* 0x0000000602067210 */ /* 0x000fc80007ffe0ff */
[----:B------:R-:W-:-:S13]  /*22370*/  ISETP.GT.AND P0, PT, R6, R11, PT ;  /* 0x0000000b0600720c */ /* 0x000fda0003f04270 */
[----:B-1--4-:R-:W-:Y:S05]  /*22380*/  @!P0 BRA `(.L_x_6416) ;  /* 0xfffffda000008947 */ /* 0x012fea000383ffff */
.L_x_6412:
[----:B------:R-:W-:-:S05]  /*22390*/  IADD3 R14, -R2, R6, RZ ;  /* 0x00000006020e7210 */ /* 0x000fca0007ffe1ff */
[----:B------:R-:W-:-:S05]  /*223a0*/  IMAD R2, R4, c[0x0][0x538], R14 ;  /* 0x00014e0004027a24 */ /* 0x000fca00078e020e */
[----:B------:R-:W-:Y:S01]  /*223b0*/  ISETP.GT.AND P0, PT, R2, R11, PT ;  /* 0x0000000b0200720c */ /* 0x000fe20003f04270 */
[----:B------:R-:W-:-:S12]  /*223c0*/  BRA.DIV ~URZ, `(.L_x_6417) ;  /* 0x000035627f007947 */ /* 0x000fd8000b800000 */
[----:B------:R-:W-:-:S03]  /*223d0*/  VOTE.ANY R13, PT, !P0 ;  /* 0x00000000000d7806 */ /* 0x000fc600040e0100 */
.L_x_6482:
[----:B------:R-:W2:Y:S01]  /*223e0*/  LDL.LU R2, [R1+0x1c] ;  /* 0x00001c0001027983 */ /* 0x000ea20000300800 */
[----:B------:R-:W2:Y:S02]  /*223f0*/  POPC R12, R13 ;  /* 0x0000000d000c7309 */ /* 0x000ea40000000000 */
[----:B--2---:R-:W-:-:S05]  /*22400*/  IADD3 R2, R12, R2, RZ ;  /* 0x000000020c027210 */ /* 0x004fca0007ffe0ff */
[----:B------:R2:W-:Y:S01]  /*22410*/  STL [R1+0x1c], R2 ;  /* 0x00001c0201007387 */ /* 0x0005e20000100800 */
[----:B------:R-:W-:Y:S05]  /*22420*/  BRA.DIV ~URZ, `(.L_x_6418) ;  /* 0x000035427f007947 */ /* 0x000fea000b800000 */
[----:B------:R3:W1:Y:S04]  /*22430*/  SHFL.IDX PT, R6, R9, R12, 0x1f ;  /* 0x00001f0c09067589 */ /* 0x00066800000e0000 */
[----:B------:R3:W2:Y:S02]  /*22440*/  SHFL.IDX PT, R5, R10, R12, 0x1f ;  /* 0x00001f0c0a057589 */ /* 0x0006a400000e0000 */
.L_x_6483:
[----:B------:R-:W-:Y:S01]  /*22450*/  ISETP.NE.AND P0, PT, R13, RZ, PT ;  /* 0x000000ff0d00720c */ /* 0x000fe20003f05270 */
[----:B------:R-:W-:-:S12]  /*22460*/  BSSY B0, `(.L_x_6419) ;  /* 0x0000005000007945 */ /* 0x000fd80003800000 */
[----:B------:R-:W-:Y:S05]  /*22470*/  @!P0 BRA `(.L_x_6420) ;  /* 0x0000003000008947 */ /* 0x000fea0003800000 */
[----:B---3--:R-:W-:Y:S01]  /*22480*/  IADD3 R12, R12, -0x1, RZ ;  /* 0xffffffff0c0c7810 */ /* 0x008fe20007ffe0ff */
[----:B------:R-:W-:Y:S05]  /*22490*/  BRA.DIV ~URZ, `(.L_x_6421) ;  /* 0x000035a27f007947 */ /* 0x000fea000b800000 */
[----:B------:R3:W4:Y:S02]  /*224a0*/  SHFL.IDX PT, R15, R4, R12, 0x1f ;  /* 0x00001f0c040f7589 */ /* 0x00072400000e0000 */
.L_x_6420:
[----:B------:R-:W-:Y:S05]  /*224b0*/  BSYNC B0 ;  /* 0x0000000000007941 */ /* 0x000fea0003800000 */
.L_x_6419:
[----:B--2-4-:R-:W-:Y:S01]  /*224c0*/  IMAD R2, R15, c[0x0][0x538], R14 ;  /* 0x00014e000f027a24 */ /* 0x014fe200078e020e */
[----:B------:R-:W-:Y:S01]  /*224d0*/  ISETP.NE.AND P0, PT, R5, 0x1, PT ;  /* 0x000000010500780c */ /* 0x000fe20003f05270 */
[----:B------:R-:W-:Y:S03]  /*224e0*/  BSSY B0, `(.L_x_6422) ;  /* 0x0000086000007945 */ /* 0x000fe60003800000 */
[----:B------:R2:W-:Y:S01]  /*224f0*/  STL [R1+0x10], R2 ;  /* 0x0000100201007387 */ /* 0x0005e20000100800 */
[----:B---3--:R-:W-:-:S08]  /*22500*/  IADD3 R12, -R2, R11, RZ ;  /* 0x0000000b020c7210 */ /* 0x008fd00007ffe1ff */
[----:B------:R-:W-:Y:S05]  /*22510*/  @!P0 BRA `(.L_x_6423) ;  /* 0x000003e000008947 */ /* 0x000fea0003800000 */
[-C--:B-1----:R-:W-:Y:S01]  /*22520*/  IABS R3, R6.reuse ;  /* 0x0000000600037213 */ /* 0x082fe20000000000 */
[----:B------:R-:W-:Y:S01]  /*22530*/  IMAD.MOV.U32 R10, RZ, RZ, RZ ;  /* 0x000000ffff0a7224 */ /* 0x000fe200078e00ff */
[----:B------:R-:W-:Y:S02]  /*22540*/  IABS R13, R6 ;  /* 0x00000006000d7213 */ /* 0x000fe40000000000 */
[----:B--2---:R-:W1:Y:S08]  /*22550*/  I2F.RP R2, R3 ;  /* 0x0000000300027306 */ /* 0x004e700000209400 */
[----:B-1----:R-:W1:Y:S02]  /*22560*/  MUFU.RCP R2, R2 ;  /* 0x0000000200027308 */ /* 0x002e640000001000 */
[----:B-1----:R-:W-:-:S06]  /*22570*/  IADD3 R2, R2, 0xffffffe, RZ ;  /* 0x0ffffffe02027810 */ /* 0x002fcc0007ffe0ff */
[----:B------:R1:W2:Y:S02]  /*22580*/  F2I.FTZ.U32.TRUNC.NTZ R11, R2 ;  /* 0x00000002000b7305 */ /* 0x0002a4000021f000 */
[----:B-1----:R-:W-:Y:S01]  /*22590*/  IABS R2, R5 ;  /* 0x0000000500027213 */ /* 0x002fe20000000000 */
[----:B--2---:R-:W-:-:S04]  /*225a0*/  IMAD.MOV R4, RZ, RZ, -R11 ;  /* 0x000000ffff047224 */ /* 0x004fc800078e0a0b */
[----:B------:R-:W-:Y:S01]  /*225b0*/  IMAD.MOV.U32 R9, RZ, RZ, R2 ;  /* 0x000000ffff097224 */ /* 0x000fe200078e0002 */
[----:B------:R-:W-:Y:S01]  /*225c0*/  IABS R2, R12 ;  /* 0x0000000c00027213 */ /* 0x000fe20000000000 */
[----:B------:R-:W-:Y:S02]  /*225d0*/  IMAD R4, R4, R3, RZ ;  /* 0x0000000304047224 */ /* 0x000fe400078e02ff */
[----:B------:R-:W1:Y:S02]  /*225e0*/  I2F.RP R14, R9 ;  /* 0x00000009000e7306 */ /* 0x000e640000209400 */
[----:B------:R-:W-:-:S04]  /*225f0*/  IMAD.HI.U32 R11, R11, R4, R10 ;  /* 0x000000040b0b7227 */ /* 0x000fc800078e000a */
[----:B------:R-:W-:Y:S02]  /*22600*/  IMAD.MOV.U32 R4, RZ, RZ, R2 ;  /* 0x000000ffff047224 */ /* 0x000fe400078e0002 */
[----:B------:R-:W-:-:S05]  /*22610*/  IMAD.MOV R2, RZ, RZ, -R13 ;  /* 0x000000ffff027224 */ /* 0x000fca00078e0a0d */
[----:B------:R-:W-:Y:S01]  /*22620*/  MOV R10, R2 ;  /* 0x00000002000a7202 */ /* 0x000fe20000000f00 */
[----:B------:R-:W-:-:S04]  /*22630*/  IMAD.HI.U32 R2, R11, R4, RZ ;  /* 0x000000040b027227 */ /* 0x000fc800078e00ff */
[----:B------:R-:W-:Y:S02]  /*22640*/  IMAD R4, R2, R10, R4 ;  /* 0x0000000a02047224 */ /* 0x000fe400078e0204 */
[----:B-1----:R-:W1:Y:S03]  /*22650*/  MUFU.RCP R10, R14 ;  /* 0x0000000e000a7308 */ /* 0x002e660000001000 */
[----:B------:R-:W-:Y:S02]  /*22660*/  ISETP.GT.U32.AND P0, PT, R3, R4, PT ;  /* 0x000000040300720c */ /* 0x000fe40003f04070 */
[----:B-1----:R-:W-:-:S11]  /*22670*/  IADD3 R10, R10, 0xffffffe, RZ ;  /* 0x0ffffffe0a0a7810 */ /* 0x002fd60007ffe0ff */
[----:B------:R-:W-:Y:S01]  /*22680*/  @!P0 IMAD.IADD R4, R4, 0x1, -R3 ;  /* 0x0000000104048824 */ /* 0x000fe200078e0a03 */
[----:B------:R-:W-:Y:S01]  /*22690*/  @!P0 IADD3 R2, R2, 0x1, RZ ;  /* 0x0000000102028810 */ /* 0x000fe20007ffe0ff */
[----:B------:R-:W1:Y:S01]  /*226a0*/  F2I.FTZ.U32.TRUNC.NTZ R11, R10 ;  /* 0x0000000a000b7305 */ /* 0x000e62000021f000 */
[----:B------:R-:W-:Y:S02]  /*226b0*/  ISETP.NE.AND P0, PT, R6, RZ, PT ;  /* 0x000000ff0600720c */ /* 0x000fe40003f05270 */
[----:B------:R-:W-:Y:S02]  /*226c0*/  ISETP.GE.U32.AND P2, PT, R4, R3, PT ;  /* 0x000000030400720c */ /* 0x000fe40003f46070 */
[----:B------:R-:W-:-:S04]  /*226d0*/  LOP3.LUT R3, R12, R6, RZ, 0x3c, !PT ;  /* 0x000000060c037212 */ /* 0x000fc800078e3cff */
[----:B------:R-:W-:Y:S01]  /*226e0*/  ISETP.GE.AND P1, PT, R3, RZ, PT ;  /* 0x000000ff0300720c */ /* 0x000fe20003f26270 */
[----:B-1----:R-:W-:-:S06]  /*226f0*/  IMAD.MOV R3, RZ, RZ, -R11 ;  /* 0x000000ffff037224 */ /* 0x002fcc00078e0a0b */
[----:B------:R-:W-:Y:S01]  /*22700*/  @P2 IADD3 R2, R2, 0x1, RZ ;  /* 0x0000000102022810 */ /* 0x000fe20007ffe0ff */
[----:B------:R-:W-:Y:S01]  /*22710*/  IMAD.MOV.U32 R10, RZ, RZ, RZ ;  /* 0x000000ffff0a7224 */ /* 0x000fe200078e00ff */
[----:B------:R-:W-:-:S04]  /*22720*/  MOV R4, R3 ;  /* 0x0000000300047202 */ /* 0x000fc80000000f00 */
[----:B------:R-:W-:Y:S01]  /*22730*/  @!P1 IMAD.MOV R2, RZ, RZ, -R2 ;  /* 0x000000ffff029224 */ /* 0x000fe200078e0a02 */
[----:B------:R-:W-:Y:S02]  /*22740*/  @!P0 LOP3.LUT R2, RZ, R6, RZ, 0x33, !PT ;  /* 0x00000006ff028212 */ /* 0x000fe400078e33ff */
[----:B------:R-:W-:Y:S01]  /*22750*/  IABS R3, R5 ;  /* 0x0000000500037213 */ /* 0x000fe20000000000 */
[----:B------:R-:W-:Y:S01]  /*22760*/  IMAD R4, R4, R9, RZ ;  /* 0x0000000904047224 */ /* 0x000fe200078e02ff */
[----:B------:R-:W-:-:S03]  /*22770*/  IABS R14, R2 ;  /* 0x00000002000e7213 */ /* 0x000fc60000000000 */
[----:B------:R-:W-:Y:S02]  /*22780*/  IMAD.MOV R13, RZ, RZ, -R3 ;  /* 0x000000ffff0d7224 */ /* 0x000fe400078e0a03 */
[----:B------:R-:W-:-:S03]  /*22790*/  IMAD.HI.U32 R3, R11, R4, R10 ;  /* 0x000000040b037227 */ /* 0x000fc600078e000a */
[----:B------:R-:W-:Y:S01]  /*227a0*/  MOV R10, R13 ;  /* 0x0000000d000a7202 */ /* 0x000fe20000000f00 */
        /* <DEDUP_REMOVED lines=8> */
[C---:B------:R-:W-:Y:S02]  /*22830*/  LOP3.LUT R4, R2.reuse, R5, RZ, 0x3c, !PT ;  /* 0x0000000502047212 */ /* 0x040fe400078e3cff */
[----:B------:R-:W-:Y:S02]  /*22840*/  IADD3 R9, -R2, RZ, RZ ;  /* 0x000000ff02097210 */ /* 0x000fe40007ffe1ff */
        /* <DEDUP_REMOVED lines=11> */
.L_x_6423:
[----:B-1----:R-:W3:Y:S01]  /*22900*/  LDL R4, [R1+0x1c] ;  /* 0x00001c0001047983 */ /* 0x002ee20000100800 */
[----:B--2---:R-:W-:-:S04]  /*22910*/  IMAD.MOV.U32 R2, RZ, RZ, 0x4 ;  /* 0x00000004ff027424 */ /* 0x004fc800078e00ff */
[----:B---3--:R-:W-:-:S05]  /*22920*/  IMAD.WIDE R2, R4, R2, c[0x0][0x590] ;  /* 0x0001640004027625 */ /* 0x008fca00078e0202 */
[----:B------:R-:W2:Y:S02]  /*22930*/  LDG.E R4, [R2.64] ;  /* 0x0000000602047981 */ /* 0x000ea4000c1e1900 */
[----:B--2---:R-:W-:-:S05]  /*22940*/  IMAD R10, R4, R6, RZ ;  /* 0x00000006040a7224 */ /* 0x004fca00078e02ff */
        /* <DEDUP_REMOVED lines=31> */
[----:B------:R-:W-:Y:S02]  /*22b40*/  IMAD R9, R10, R3, R12 ;  /* 0x000000030a097224 */ /* 0x000fe400078e020c */
[----:B------:R-:W-:Y:S01]  /*22b50*/  IMAD.MOV.U32 R10, RZ, RZ, RZ ;  /* 0x000000ffff0a7224 */ /* 0x000fe200078e00ff */
[----:B------:R-:W-:Y:S02]  /*22b60*/  IMNMX R2, R4, R2, PT ;  /* 0x0000000204027217 */ /* 0x000fe40003800200 */
[----:B------:R-:W-:Y:S02]  /*22b70*/  IABS R3, R9 ;  /* 0x0000000900037213 */ /* 0x000fe40000000000 */
[-C--:B------:R-:W-:Y:S02]  /*22b80*/  IABS R4, R2.reuse ;  /* 0x0000000200047213 */ /* 0x080fe40000000000 */
[----:B------:R-:W-:-:S02]  /*22b90*/  IABS R14, R2 ;  /* 0x00000002000e7213 */ /* 0x000fc40000000000 */
[----:B------:R-:W1:Y:S08]  /*22ba0*/  I2F.RP R5, R4 ;  /* 0x0000000400057306 */ /* 0x000e700000209400 */
[----:B-1----:R-:W1:Y:S02]  /*22bb0*/  MUFU.RCP R5, R5 ;  /* 0x0000000500057308 */ /* 0x002e640000001000 */
[----:B-1----:R-:W-:-:S06]  /*22bc0*/  IADD3 R5, R5, 0xffffffe, RZ ;  /* 0x0ffffffe05057810 */ /* 0x002fcc0007ffe0ff */
[----:B------:R-:W1:Y:S02]  /*22bd0*/  F2I.FTZ.U32.TRUNC.NTZ R11, R5 ;  /* 0x00000005000b7305 */ /* 0x000e64000021f000 */
[----:B-1----:R-:W-:-:S04]  /*22be0*/  IMAD.MOV R5, RZ, RZ, -R11 ;  /* 0x000000ffff057224 */ /* 0x002fc800078e0a0b */
[----:B------:R-:W-:Y:S01]  /*22bf0*/  IMAD R12, R5, R4, RZ ;  /* 0x00000004050c7224 */ /* 0x000fe200078e02ff */
[----:B------:R-:W-:Y:S01]  /*22c00*/  MOV R5, R3 ;  /* 0x0000000300057202 */ /* 0x000fe20000000f00 */
[----:B------:R-:W-:Y:S02]  /*22c10*/  IMAD.MOV R3, RZ, RZ, -R14 ;  /* 0x000000ffff037224 */ /* 0x000fe400078e0a0e */
[----:B------:R-:W-:-:S04]  /*22c20*/  IMAD.HI.U32 R11, R11, R12, R10 ;  /* 0x0000000c0b0b7227 */ /* 0x000fc800078e000a */
        /* <DEDUP_REMOVED lines=17> */
.L_x_6424:
[----:B------:R-:W-:Y:S05]  /*22d40*/  BSYNC B0 ;  /* 0x0000000000007941 */ /* 0x000fea0003800000 */
.L_x_6422:
[----:B------:R-:W-:-:S04]  /*22d50*/  LOP3.LUT R3, RZ, R3, RZ, 0x33, !PT ;  /* 0x00000003ff037212 */ /* 0x000fc800078e33ff */
[----:B-1----:R-:W-:-:S05]  /*22d60*/  IADD3 R2, R3, R6, RZ ;  /* 0x0000000603027210 */ /* 0x002fca0007ffe0ff */
[----:B------:R1:W-:Y:S01]  /*22d70*/  STL [R1+0x14], R2 ;  /* 0x0000140201007387 */ /* 0x0003e20000100800 */
[----:B------:R-:W-:Y:S05]  /*22d80*/  BRA `(.L_x_6425) ;  /* 0x0000005000007947 */ /* 0x000fea0003800000 */
.L_x_6413:
[----:B------:R-:W-:Y:S01]  /*22d90*/  MOV R2, c[0x0][0x53c] ;  /* 0x00014f0000027a02 */ /* 0x000fe20000000f00 */
[----:B------:R2:W-:Y:S04]  /*22da0*/  STL [R1+0x10], R11 ;  /* 0x0000100b01007387 */ /* 0x0005e80000100800 */
[----:B------:R2:W-:Y:S04]  /*22db0*/  STL [R1+0x14], RZ ;  /* 0x000014ff01007387 */ /* 0x0005e80000100800 */
[----:B------:R2:W-:Y:S04]  /*22dc0*/  STL [R1+0x18], RZ ;  /* 0x000018ff01007387 */ /* 0x0005e80000100800 */
[----:B------:R2:W-:Y:S02]  /*22dd0*/  STL [R1+0x1c], R2 ;  /* 0x00001c0201007387 */ /* 0x0005e40000100800 */
.L_x_6425:
[----:B------:R-:W-:Y:S05]  /*22de0*/  BSYNC B1 ;  /* 0x0000000000017941 */ /* 0x000fea0003800000 */
.L_x_6411:
        /* <DEDUP_REMOVED lines=9> */
.L_x_6406:
[----:B-12---:R-:W2:Y:S02]  /*22e80*/  LDL R2, [R1+0x1c] ;  /* 0x00001c0001027983 */ /* 0x006ea40000100800 */
[----:B--2---:R-:W-:-:S13]  /*22e90*/  ISETP.GE.AND P0, PT, R2, c[0x0][0x53c], PT ;  /* 0x00014f0002007a0c */ /* 0x004fda0003f06270 */
[----:B---34-:R-:W-:Y:S01]  /*22ea0*/  @P0 CALL.REL.NOINC `(.L_x_6426) ;  /* 0x0000001000000944 */ /* 0x018fe20003c00000 */
[----:B------:R-:W-:Y:S05]  /*22eb0*/  BRA `(.L_x_6427) ;  /* 0xfffdf6e000007947 */ /* 0x000fea000383ffff */
.L_x_6426:
[----:B------:R-:W-:Y:S05]  /*22ec0*/  EXIT ;  /* 0x000000000000794d */ /* 0x000fea0003800000 */
.L_x_6188:
[----:B------:R-:W-:Y:S01]  /*22ed0*/  IMAD.MOV.U32 R2, RZ, RZ, R4 ;  /* 0x000000ffff027224 */ /* 0x000fe200078e0004 */
[----:B------:R-:W-:Y:S02]  /*22ee0*/  MOV R5, 0x1 ;  /* 0x0000000100057802 */ /* 0x000fe40000000f00 */
[----:B------:R-:W-:Y:S02]  /*22ef0*/  MOV R3, 0x22f10 ;  /* 0x00022f1000037802 */ /* 0x000fe40000000f00 */
[----:B------:R-:W-:Y:S05]  /*22f00*/  CALL.REL.NOINC `($__internal_104_$__cuda_sm70_shflsync_up_p) ;  /* 0x00002c8000007944 */ /* 0x000fea0003c00000 */
[----:B------:R-:W-:Y:S01]  /*22f10*/  MOV R0, R5 ;  /* 0x0000000500007202 */ /* 0x000fe20000000f00 */
[----:B------:R-:W-:Y:S05]  /*22f20*/  BRA `(.L_x_6428) ;  /* 0xfffdd53000007947 */ /* 0x000fea000383ffff */
.L_x_6189:
[----:B------:R-:W-:Y:S01]  /*22f30*/  IMAD.MOV.U32 R2, RZ, RZ, R4 ;  /* 0x000000ffff027224 */ /* 0x000fe200078e0004 */
[----:B------:R-:W-:Y:S02]  /*22f40*/  MOV R5, 0x2 ;  /* 0x0000000200057802 */ /* 0x000fe40000000f00 */
[----:B------:R-:W-:Y:S02]  /*22f50*/  MOV R3, 0x22f70 ;  /* 0x00022f7000037802 */ /* 0x000fe40000000f00 */
[----:B------:R-:W-:Y:S05]  /*22f60*/  CALL.REL.NOINC `($__internal_104_$__cuda_sm70_shflsync_up_p) ;  /* 0x00002c2000007944 */ /* 0x000fea0003c00000 */
[----:B------:R-:W-:Y:S02]  /*22f70*/  SEL R5, R5, RZ, P4 ;  /* 0x000000ff05057207 */ /* 0x000fe40002000000 */
[----:B------:R-:W-:-:S03]  /*22f80*/  MOV R3, 0x22fd0 ;  /* 0x00022fd000037802 */ /* 0x000fc60000000f00 */
[----:B------:R-:W-:Y:S01]  /*22f90*/  IMAD.IADD R0, R4, 0x1, R5 ;  /* 0x0000000104007824 */ /* 0x000fe200078e0205 */
[----:B------:R-:W-:-:S03]  /*22fa0*/  MOV R5, 0x4 ;  /* 0x0000000400057802 */ /* 0x000fc60000000f00 */
[----:B------:R-:W-:Y:S02]  /*22fb0*/  IMAD.MOV.U32 R2, RZ, RZ, R0 ;  /* 0x000000ffff027224 */ /* 0x000fe400078e0000 */
        /* <DEDUP_REMOVED lines=13> */
[----:B------:R-:W-:Y:S01]  /*23090*/  SEL R4, R5, RZ, P1 ;  /* 0x000000ff05047207 */ /* 0x000fe20000800000 */
[----:B------:R-:W-:Y:S01]  /*230a0*/  IMAD.MOV.U32 R2, RZ, RZ, 0x1f ;  /* 0x0000001fff027424 */ /* 0x000fe200078e00ff */
[----:B------:R-:W-:Y:S02]  /*230b0*/  MOV R232, 0x1f ;  /* 0x0000001f00e87802 */ /* 0x000fe40000000f00 */
[----:B------:R-:W-:Y:S01]  /*230c0*/  MOV R3, 0x23100 ;  /* 0x0002310000037802 */ /* 0x000fe20000000f00 */
[----:B------:R-:W-:-:S04]  /*230d0*/  IMAD.IADD R4, R0, 0x1, R4 ;  /* 0x0000000100047824 */ /* 0x000fc800078e0204 */
[----:B------:R-:W-:Y:S02]  /*230e0*/  IMAD.MOV.U32 R223, RZ, RZ, R4 ;  /* 0x000000ffffdf7224 */ /* 0x000fe400078e0004 */
[----:B------:R-:W-:Y:S05]  /*230f0*/  CALL.REL.NOINC `($__internal_103_$__cuda_sm70_shflsync_idx_p) ;  /* 0x00002a1000007944 */ /* 0x000fea0003c00000 */
[----:B-----5:R-:W-:Y:S01]  /*23100*/  MOV R0, R232 ;  /* 0x000000e800007202 */ /* 0x020fe20000000f00 */
[----:B-1----:R-:W-:Y:S05]  /*23110*/  BRA `(.L_x_6429) ;  /* 0xfffdd44000007947 */ /* 0x002fea000383ffff */
.L_x_6191:
[----:B------:R-:W-:Y:S02]  /*23120*/  SEL R2, RZ, 0x1, P0 ;  /* 0x00000001ff027807 */ /* 0x000fe40000000000 */
[----:B------:R-:W-:Y:S02]  /*23130*/  MOV R3, 0x23150 ;  /* 0x0002315000037802 */ /* 0x000fe40000000f00 */
[----:B------:R-:W-:Y:S05]  /*23140*/  CALL.REL.NOINC `($__internal_105_$__cuda_sm70_votesync_ballot) ;  /* 0x00002ab000007944 */ /* 0x000fea0003c00000 */
[----:B------:R-:W-:Y:S05]  /*23150*/  BRA `(.L_x_6430) ;  /* 0xfffdd49000007947 */ /* 0x000fea000383ffff */
.L_x_6192:
[----:B------:R-:W-:Y:S01]  /*23160*/  IMAD.MOV.U32 R223, RZ, RZ, R9 ;  /* 0x000000ffffdf7224 */ /* 0x000fe200078e0009 */
[----:B-1----:R-:W-:Y:S01]  /*23170*/  MOV R2, R0 ;  /* 0x0000000000027202 */ /* 0x002fe20000000f00 */
[----:B------:R-:W-:Y:S01]  /*23180*/  IMAD.MOV.U32 R232, RZ, RZ, 0x1f ;  /* 0x0000001fffe87424 */ /* 0x000fe200078e00ff */
[----:B------:R-:W-:Y:S02]  /*23190*/  MOV R3, 0x231b0 ;  /* 0x000231b000037802 */ /* 0x000fe40000000f00 */
[----:B------:R-:W-:Y:S05]  /*231a0*/  CALL.REL.NOINC `($__internal_103_$__cuda_sm70_shflsync_idx_p) ;  /* 0x0000296000007944 */ /* 0x000fea0003c00000 */
[----:B------:R-:W-:Y:S01]  /*231b0*/  IMAD.MOV.U32 R12, RZ, RZ, R232 ;  /* 0x000000ffff0c7224 */ /* 0x000fe200078e00e8 */
[----:B------:R-:W-:Y:S01]  /*231c0*/  MOV R223, R8 ;  /* 0x0000000800df7202 */ /* 0x000fe20000000f00 */
[----:B------:R-:W-:Y:S01]  /*231d0*/  IMAD.MOV.U32 R5, RZ, RZ, RZ ;  /* 0x000000ffff057224 */ /* 0x000fe200078e00ff */
[----:B-----5:R-:W-:Y:S01]  /*231e0*/  MOV R2, R0 ;  /* 0x0000000000027202 */ /* 0x020fe20000000f00 */
[----:B------:R-:W-:Y:S01]  /*231f0*/  IMAD.MOV.U32 R232, RZ, RZ, 0x1f ;  /* 0x0000001fffe87424 */ /* 0x000fe200078e00ff */
[----:B------:R-:W-:-:S02]  /*23200*/  MOV R3, 0x23220 ;  /* 0x0002322000037802 */ /* 0x000fc40000000f00 */
[----:B-1----:R-:W-:Y:S05]  /*23210*/  CALL.REL.NOINC `($__internal_103_$__cuda_sm70_shflsync_idx_p) ;  /* 0x000028f000007944 */ /* 0x002fea0003c00000 */
[----:B------:R-:W-:Y:S01]  /*23220*/  MOV R9, R232 ;  /* 0x000000e800097202 */ /* 0x000fe20000000f00 */
[----:B-1---5:R-:W-:Y:S05]  /*23230*/  BRA `(.L_x_6431) ;  /* 0xfffdd42000007947 */ /* 0x022fea000383ffff */
.L_x_6195:
[----:B------:R-:W-:Y:S01]  /*23240*/  IMAD.MOV.U32 R223, RZ, RZ, R4 ;  /* 0x000000ffffdf7224 */ /* 0x000fe200078e0004 */
[----:B-1----:R-:W-:Y:S01]  /*23250*/  MOV R2, R0 ;  /* 0x0000000000027202 */ /* 0x002fe20000000f00 */
[----:B------:R-:W-:Y:S01]  /*23260*/  IMAD.MOV.U32 R232, RZ, RZ, 0x1f ;  /* 0x0000001fffe87424 */ /* 0x000fe200078e00ff */
[----:B------:R-:W-:-:S02]  /*23270*/  MOV R3, 0x23290 ;  /* 0x0002329000037802 */ /* 0x000fc40000000f00 */
[----:B---34-:R-:W-:Y:S05]  /*23280*/  CALL.REL.NOINC `($__internal_103_$__cuda_sm70_shflsync_idx_p) ;  /* 0x0000288000007944 */ /* 0x018fea0003c00000 */
[----:B------:R-:W-:Y:S01]  /*23290*/  MOV R5, R232 ;  /* 0x000000e800057202 */ /* 0x000fe20000000f00 */
[----:B-1---5:R-:W-:Y:S05]  /*232a0*/  BRA `(.L_x_6194) ;  /* 0xfffdd41000007947 */ /* 0x022fea000383ffff */
.L_x_6250:
[----:B------:R-:W-:Y:S01]  /*232b0*/  IMAD.MOV.U32 R223, RZ, RZ, R5 ;  /* 0x000000ffffdf7224 */ /* 0x000fe200078e0005 */
[----:B------:R-:W-:Y:S01]  /*232c0*/  MOV R2, RZ ;  /* 0x000000ff00027202 */ /* 0x000fe20000000f00 */
[----:B------:R-:W-:Y:S01]  /*232d0*/  IMAD.MOV.U32 R232, RZ, RZ, 0x181f ;  /* 0x0000181fffe87424 */ /* 0x000fe200078e00ff */
[----:B------:R-:W-:-:S02]  /*232e0*/  MOV R3, 0x23300 ;  /* 0x0002330000037802 */ /* 0x000fc40000000f00 */
[----:B-----5:R-:W-:Y:S05]  /*232f0*/  CALL.REL.NOINC `($__internal_103_$__cuda_sm70_shflsync_idx_p) ;  /* 0x0000281000007944 */ /* 0x020fea0003c00000 */
[----:B------:R-:W-:Y:S01]  /*23300*/  MOV R4, R232 ;  /* 0x000000e800047202 */ /* 0x000fe20000000f00 */
[----:B-1---5:R-:W-:Y:S05]  /*23310*/  BRA `(.L_x_6432) ;  /* 0xfffe709000007947 */ /* 0x022fea000383ffff */
.L_x_6251:
[----:B------:R-:W-:Y:S01]  /*23320*/  IMAD.MOV.U32 R223, RZ, RZ, R6 ;  /* 0x000000ffffdf7224 */ /* 0x000fe200078e0006 */
[----:B------:R-:W-:Y:S01]  /*23330*/  MOV R2, RZ ;  /* 0x000000ff00027202 */ /* 0x000fe20000000f00 */
[----:B------:R-:W-:Y:S01]  /*23340*/  IMAD.MOV.U32 R232, RZ, RZ, 0x181f ;  /* 0x0000181fffe87424 */ /* 0x000fe200078e00ff */
[----:B------:R-:W-:-:S02]  /*23350*/  MOV R3, 0x23370 ;  /* 0x0002337000037802 */ /* 0x000fc40000000f00 */
[----:B-12--5:R-:W-:Y:S05]  /*23360*/  CALL.REL.NOINC `($__internal_103_$__cuda_sm70_shflsync_idx_p) ;  /* 0x000027a000007944 */ /* 0x026fea0003c00000 */
[----:B------:R-:W-:Y:S01]  /*23370*/  MOV R2, R232 ;  /* 0x000000e800027202 */ /* 0x000fe20000000f00 */
[----:B-1---5:R-:W-:Y:S05]  /*23380*/  BRA `(.L_x_6433) ;  /* 0xfffe704000007947 */ /* 0x022fea000383ffff */
.L_x_6254:
[----:B------:R-:W-:Y:S01]  /*23390*/  IMAD.MOV.U32 R223, RZ, RZ, R5 ;  /* 0x000000ffffdf7224 */ /* 0x000fe200078e0005 */
[----:B--2-4-:R-:W-:Y:S01]  /*233a0*/  MOV R2, 0x1 ;  /* 0x0000000100027802 */ /* 0x014fe20000000f00 */
[----:B------:R-:W-:Y:S01]  /*233b0*/  IMAD.MOV.U32 R232, RZ, RZ, 0x181f ;  /* 0x0000181fffe87424 */ /* 0x000fe200078e00ff */
[----:B------:R-:W-:-:S02]  /*233c0*/  MOV R3, 0x233e0 ;  /* 0x000233e000037802 */ /* 0x000fc40000000f00 */
[----:B-1---5:R-:W-:Y:S05]  /*233d0*/  CALL.REL.NOINC `($__internal_103_$__cuda_sm70_shflsync_idx_p) ;  /* 0x0000273000007944 */ /* 0x022fea0003c00000 */
[----:B------:R-:W-:Y:S01]  /*233e0*/  IMAD.MOV.U32 R4, RZ, RZ, R232 ;  /* 0x000000ffff047224 */ /* 0x000fe200078e00e8 */
[----:B------:R-:W-:Y:S01]  /*233f0*/  MOV R2, 0x1 ;  /* 0x0000000100027802 */ /* 0x000fe20000000f00 */
[----:B------:R-:W-:Y:S01]  /*23400*/  IMAD.MOV.U32 R223, RZ, RZ, R6 ;  /* 0x000000ffffdf7224 */ /* 0x000fe200078e0006 */
[----:B------:R-:W-:-:S02]  /*23410*/  MOV R232, 0x181f ;  /* 0x0000181f00e87802 */ /* 0x000fc40000000f00 */
[----:B------:R-:W-:Y:S02]  /*23420*/  MOV R3, 0x23440 ;  /* 0x0002344000037802 */ /* 0x000fe40000000f00 */
[----:B-1---5:R-:W-:Y:S05]  /*23430*/  CALL.REL.NOINC `($__internal_103_$__cuda_sm70_shflsync_idx_p) ;  /* 0x000026d000007944 */ /* 0x022fea0003c00000 */
[----:B------:R-:W-:Y:S01]  /*23440*/  MOV R2, R232 ;  /* 0x000000e800027202 */ /* 0x000fe20000000f00 */
[----:B-1---5:R-:W-:Y:S05]  /*23450*/  BRA `(.L_x_6434) ;  /* 0xfffe711000007947 */ /* 0x022fea000383ffff */
.L_x_6257:
[----:B------:R-:W-:Y:S01]  /*23460*/  IMAD.MOV.U32 R223, RZ, RZ, R5 ;  /* 0x000000ffffdf7224 */ /* 0x000fe200078e0005 */
[----:B---34-:R-:W-:Y:S01]  /*23470*/  MOV R2, 0x2 ;  /* 0x0000000200027802 */ /* 0x018fe20000000f00 */
[----:B------:R-:W-:Y:S01]  /*23480*/  IMAD.MOV.U32 R232, RZ, RZ, 0x181f ;  /* 0x0000181fffe87424 */ /* 0x000fe200078e00ff */
[----:B------:R-:W-:Y:S02]  /*23490*/  MOV R3, 0x234b0 ;  /* 0x000234b000037802 */ /* 0x000fe40000000f00 */
[----:B-12--5:R-:W-:Y:S05]  /*234a0*/  CALL.REL.NOINC `($__internal_103_$__cuda_sm70_shflsync_idx_p) ;  /* 0x0000266000007944 */ /* 0x026fea0003c00000 */
[----:B------:R-:W-:Y:S01]  /*234b0*/  MOV R4, R232 ;  /* 0x000000e800047202 */ /* 0x000fe20000000f00 */
[----:B-1---5:R-:W-:Y:S05]  /*234c0*/  BRA `(.L_x_6435) ;  /* 0xfffe722000007947 */ /* 0x022fea000383ffff */
.L_x_6258:
[----:B------:R-:W-:Y:S01]  /*234d0*/  IMAD.MOV.U32 R223, RZ, RZ, R6 ;  /* 0x000000ffffdf7224 */ /* 0x000fe200078e0006 */
[----:B----4-:R-:W-:Y:S01]  /*234e0*/  MOV R2, 0x2 ;  /* 0x0000000200027802 */ /* 0x010fe20000000f00 */
[----:B------:R-:W-:Y:S01]  /*234f0*/  IMAD.MOV.U32 R232, RZ, RZ, 0x181f ;  /* 0x0000181fffe87424 */ /* 0x000fe200078e00ff */
[----:B------:R-:W-:Y:S02]  /*23500*/  MOV R3, 0x23520 ;  /* 0x0002352000037802 */ /* 0x000fe40000000f00 */
[----:B-123-5:R-:W-:Y:S05]  /*23510*/  CALL.REL.NOINC `($__internal_103_$__cuda_sm70_shflsync_idx_p) ;  /* 0x000025f000007944 */ /* 0x02efea0003c00000 */
[----:B------:R-:W-:Y:S01]  /*23520*/  MOV R2, R232 ;  /* 0x000000e800027202 */ /* 0x000fe20000000f00 */
[----:B-1---5:R-:W-:Y:S05]  /*23530*/  BRA `(.L_x_6436) ;  /* 0xfffe71d000007947 */ /* 0x022fea000383ffff */
.L_x_6261:
[----:B------:R-:W-:Y:S01]  /*23540*/  IMAD.MOV.U32 R223, RZ, RZ, R5 ;  /* 0x000000ffffdf7224 */ /* 0x000fe200078e0005 */
[----:B-12---:R-:W-:Y:S01]  /*23550*/  MOV R2, 0x3 ;  /* 0x0000000300027802 */ /* 0x006fe20000000f00 */
[----:B------:R-:W-:Y:S01]  /*23560*/  IMAD.MOV.U32 R232, RZ, RZ, 0x181f ;  /* 0x0000181fffe87424 */ /* 0x000fe200078e00ff */
[----:B------:R-:W-:-:S02]  /*23570*/  MOV R3, 0x23590 ;  /* 0x0002359000037802 */ /* 0x000fc40000000f00 */
[----:B---345:R-:W-:Y:S05]  /*23580*/  CALL.REL.NOINC `($__internal_103_$__cuda_sm70_shflsync_idx_p) ;  /* 0x0000258000007944 */ /* 0x038fea0003c00000 */
        /* <DEDUP_REMOVED lines=8> */
.L_x_6328:
[----:B------:R-:W-:Y:S01]  /*23610*/  IMAD.MOV.U32 R223, RZ, RZ, R5 ;  /* 0x000000ffffdf7224 */ /* 0x000fe200078e0005 */
[----:B---3--:R-:W-:Y:S01]  /*23620*/  MOV R2, 0x1 ;  /* 0x0000000100027802 */ /* 0x008fe20000000f00 */
[----:B------:R-:W-:Y:S01]  /*23630*/  IMAD.MOV.U32 R232, RZ, RZ, 0x181f ;  /* 0x0000181fffe87424 */ /* 0x000fe200078e00ff */
[----:B------:R-:W-:Y:S02]  /*23640*/  MOV R3, 0x23660 ;  /* 0x0002366000037802 */ /* 0x000fe40000000f00 */
[----:B------:R-:W-:Y:S05]  /*23650*/  CALL.REL.NOINC `($__internal_103_$__cuda_sm70_shflsync_idx_p) ;  /* 0x000024b000007944 */ /* 0x000fea0003c00000 */
[----:B------:R-:W-:Y:S01]  /*23660*/  IMAD.MOV.U32 R5, RZ, RZ, R232 ;  /* 0x000000ffff057224 */ /* 0x000fe200078e00e8 */
[----:B------:R-:W-:Y:S01]  /*23670*/  MOV R2, 0x1 ;  /* 0x0000000100027802 */ /* 0x000fe20000000f00 */
[----:B------:R-:W-:Y:S01]  /*23680*/  IMAD.MOV.U32 R223, RZ, RZ, R6 ;  /* 0x000000ffffdf7224 */ /* 0x000fe200078e0006 */
[----:B------:R-:W-:Y:S02]  /*23690*/  MOV R232, 0x181f ;  /* 0x0000181f00e87802 */ /* 0x000fe40000000f00 */
[----:B------:R-:W-:Y:S02]  /*236a0*/  MOV R3, 0x236c0 ;  /* 0x000236c000037802 */ /* 0x000fe40000000f00 */
[----:B-1---5:R-:W-:Y:S05]  /*236b0*/  CALL.REL.NOINC `($__internal_103_$__cuda_sm70_shflsync_idx_p) ;  /* 0x0000245000007944 */ /* 0x022fea0003c00000 */
[----:B------:R-:W-:Y:S01]  /*236c0*/  MOV R2, R232 ;  /* 0x000000e800027202 */ /* 0x000fe20000000f00 */
[----:B-1---5:R-:W-:Y:S05]  /*236d0*/  BRA `(.L_x_6438) ;  /* 0xffff123000007947 */ /* 0x022fea000383ffff */
.L_x_6331:
[----:B------:R-:W-:Y:S01]  /*236e0*/  IMAD.MOV.U32 R223, RZ, RZ, R5 ;  /* 0x000000ffffdf7224 */ /* 0x000fe200078e0005 */
[----:B------:R-:W-:Y:S01]  /*236f0*/  MOV R2, RZ ;  /* 0x000000ff00027202 */ /* 0x000fe20000000f00 */
[----:B------:R-:W-:Y:S01]  /*23700*/  IMAD.MOV.U32 R232, RZ, RZ, 0x181f ;  /* 0x0000181fffe87424 */ /* 0x000fe200078e00ff */
[----:B------:R-:W-:-:S02]  /*23710*/  MOV R3, 0x23730 ;  /* 0x0002373000037802 */ /* 0x000fc40000000f00 */
[----:B------:R-:W-:Y:S05]  /*23720*/  CALL.REL.NOINC `($__internal_103_$__cuda_sm70_shflsync_idx_p) ;  /* 0x000023e000007944 */ /* 0x000fea0003c00000 */
[----:B------:R-:W-:Y:S01]  /*23730*/  MOV R4, R232 ;  /* 0x000000e800047202 */ /* 0x000fe20000000f00 */
[----:B-1---5:R-:W-:Y:S05]  /*23740*/  BRA `(.L_x_6439) ;  /* 0xffff1ff000007947 */ /* 0x022fea000383ffff */
.L_x_6332:
[----:B------:R-:W-:Y:S01]  /*23750*/  IMAD.MOV.U32 R223, RZ, RZ, R6 ;  /* 0x000000ffffdf7224 */ /* 0x000fe200078e0006 */
[----:B------:R-:W-:Y:S01]  /*23760*/  MOV R2, RZ ;  /* 0x000000ff00027202 */ /* 0x000fe20000000f00 */
[----:B------:R-:W-:Y:S01]  /*23770*/  IMAD.MOV.U32 R232, RZ, RZ, 0x181f ;  /* 0x0000181fffe87424 */ /* 0x000fe200078e00ff */
[----:B------:R-:W-:-:S02]  /*23780*/  MOV R3, 0x237a0 ;  /* 0x000237a000037802 */ /* 0x000fc40000000f00 */
[----:B-12---:R-:W-:Y:S05]  /*23790*/  CALL.REL.NOINC `($__internal_103_$__cuda_sm70_shflsync_idx_p) ;  /* 0x0000237000007944 */ /* 0x006fea0003c00000 */
[----:B------:R-:W-:Y:S01]  /*237a0*/  MOV R2, R232 ;  /* 0x000000e800027202 */ /* 0x000fe20000000f00 */
[----:B-1---5:R-:W-:Y:S05]  /*237b0*/  BRA `(.L_x_6440) ;  /* 0xffff1fa000007947 */ /* 0x022fea000383ffff */
.L_x_6335:
[----:B------:R-:W-:Y:S01]  /*237c0*/  IMAD.MOV.U32 R223, RZ, RZ, R5 ;  /* 0x000000ffffdf7224 */ /* 0x000fe200078e0005 */
[----:B----4-:R-:W-:Y:S01]  /*237d0*/  MOV R2, 0x1 ;  /* 0x0000000100027802 */ /* 0x010fe20000000f00 */
[----:B------:R-:W-:Y:S01]  /*237e0*/  IMAD.MOV.U32 R232, RZ, RZ, 0x181f ;  /* 0x0000181fffe87424 */ /* 0x000fe200078e00ff */
[----:B------:R-:W-:-:S03]  /*237f0*/  MOV R3, 0x23810 ;  /* 0x0002381000037802 */ /* 0x000fc60000000f00 */
[----:B-123--:R-:W-:Y:S05]  /*23800*/  CALL.REL.NOINC `($__internal_103_$__cuda_sm70_shflsync_idx_p) ;  /* 0x0000230000007944 */ /* 0x00efea0003c00000 */
        /* <DEDUP_REMOVED lines=8> */
.L_x_6336:
[----:B------:R-:W-:Y:S01]  /*23890*/  IMAD.MOV.U32 R223, RZ, RZ, R4 ;  /* 0x000000ffffdf7224 */ /* 0x000fe200078e0004 */
[----:B------:R-:W-:Y:S01]  /*238a0*/  MOV R2, RZ ;  /* 0x000000ff00027202 */ /* 0x000fe20000000f00 */
[----:B------:R-:W-:Y:S01]  /*238b0*/  IMAD.MOV.U32 R232, RZ, RZ, 0x1c1f ;  /* 0x00001c1fffe87424 */ /* 0x000fe200078e00ff */
[----:B------:R-:W-:Y:S02]  /*238c0*/  MOV R3, 0x238e0 ;  /* 0x000238e000037802 */ /* 0x000fe40000000f00 */
[----:B------:R-:W-:Y:S05]  /*238d0*/  CALL.REL.NOINC `($__internal_103_$__cuda_sm70_shflsync_idx_p) ;  /* 0x0000223000007944 */ /* 0x000fea0003c00000 */
[----:B------:R-:W-:Y:S01]  /*238e0*/  MOV R2, R232 ;  /* 0x000000e800027202 */ /* 0x000fe20000000f00 */
[----:B-1---5:R-:W-:Y:S05]  /*238f0*/  BRA `(.L_x_6442) ;  /* 0xffff225000007947 */ /* 0x022fea000383ffff */
.L_x_6337:
[----:B------:R-:W-:Y:S01]  /*23900*/  IMAD.MOV.U32 R223, RZ, RZ, R4 ;  /* 0x000000ffffdf7224 */ /* 0x000fe200078e0004 */
[----:B------:R-:W-:Y:S01]  /*23910*/  MOV R2, 0x1 ;  /* 0x0000000100027802 */ /* 0x000fe20000000f00 */
[----:B------:R-:W-:Y:S01]  /*23920*/  IMAD.MOV.U32 R232, RZ, RZ, 0x1c1f ;  /* 0x00001c1fffe87424 */ /* 0x000fe200078e00ff */
[----:B------:R-:W-:Y:S02]  /*23930*/  MOV R3, 0x23950 ;  /* 0x0002395000037802 */ /* 0x000fe40000000f00 */
[----:B-1----:R-:W-:Y:S05]  /*23940*/  CALL.REL.NOINC `($__internal_103_$__cuda_sm70_shflsync_idx_p) ;  /* 0x000021c000007944 */ /* 0x002fea0003c00000 */
        /* <DEDUP_REMOVED lines=14> */
[----:B------:R-:W-:Y:S02]  /*23a30*/  ISETP.GT.AND P3, PT, R6, 0x10, PT ;  /* 0x000000100600780c */ /* 0x000fe40003f64270 */
        /* <DEDUP_REMOVED lines=16> */
[----:B------:R-:W-:Y:S01]  /*23b40*/  FMNMX.FTZ R4, R32, R3, !PT ;  /* 0x0000000320047209 */ /* 0x000fe20007810000 */
[----:B------:R-:W-:Y:S01]  /*23b50*/  IMAD.MOV.U32 R3, RZ, RZ, 0x2 ;  /* 0x00000002ff037424 */ /* 0x000fe200078e00ff */
        /* <DEDUP_REMOVED lines=15> */
[----:B------:R-:W-:Y:S01]  /*23c50*/  IMAD.MOV.U32 R4, RZ, RZ, R6 ;  /* 0x000000ffff047224 */ /* 0x000fe200078e0006 */
[----:B------:R-:W-:Y:S02]  /*23c60*/  MOV R2, 0x23c90 ;  /* 0x00023c9000027802 */ /* 0x000fe40000000f00 */
[----:B------:R-:W-:Y:S02]  /*23c70*/  FMNMX.FTZ R5, R84, R5, !PT ;  /* 0x0000000554057209 */ /* 0x000fe40007810000 */
[----:B-1---5:R-:W-:Y:S05]  /*23c80*/  CALL.REL.NOINC `($__internal_102_$__cuda_sm70_shflsync_bfly_p) ;  /* 0x00001e2000007944 */ /* 0x022fea0003c00000 */
[----:B------:R-:W-:Y:S01]  /*23c90*/  FMNMX.FTZ R6, R6, R186, !PT ;  /* 0x000000ba06067209 */ /* 0x000fe20007810000 */
[----:B------:R-:W-:Y:S01]  /*23ca0*/  IMAD.MOV.U32 R3, RZ, RZ, 0x1 ;  /* 0x00000001ff037424 */ /* 0x000fe200078e00ff */
[----:B------:R-:W-:-:S03]  /*23cb0*/  MOV R2, 0x23ce0 ;  /* 0x00023ce000027802 */ /* 0x000fc60000000f00 */
[----:B------:R-:W-:Y:S02]  /*23cc0*/  IMAD.MOV.U32 R4, RZ, RZ, R6 ;  /* 0x000000ffff047224 */ /* 0x000fe400078e0006 */
[----:B------:R-:W-:Y:S05]  /*23cd0*/  CALL.REL.NOINC `($__internal_102_$__cuda_sm70_shflsync_bfly_p) ;  /* 0x00001dd000007944 */ /* 0x000fea0003c00000 */
[----:B------:R-:W-:Y:S01]  /*23ce0*/  FMNMX.FTZ R6, R6, R186, !PT ;  /* 0x000000ba06067209 */ /* 0x000fe20007810000 */
[----:B------:R-:W-:Y:S01]  /*23cf0*/  IMAD.MOV.U32 R4, RZ, RZ, R5 ;  /* 0x000000ffff047224 */ /* 0x000fe200078e0005 */
[----:B------:R-:W-:Y:S01]  /*23d00*/  MOV R2, 0x23d30 ;  /* 0x00023d3000027802 */ /* 0x000fe20000000f00 */
[----:B------:R-:W-:Y:S02]  /*23d10*/  IMAD.MOV.U32 R3, RZ, RZ, 0x2 ;  /* 0x00000002ff037424 */ /* 0x000fe400078e00ff */
[----:B------:R-:W-:Y:S05]  /*23d20*/  CALL.REL.NOINC `($__internal_102_$__cuda_sm70_shflsync_bfly_p) ;  /* 0x00001d8000007944 */ /* 0x000fea0003c00000 */
[----:B------:R-:W-:Y:S01]  /*23d30*/  FMNMX.FTZ R5, R5, R186, !PT ;  /* 0x000000ba05057209 */ /* 0x000fe20007810000 */
[----:B------:R-:W-:Y:S01]  /*23d40*/  IMAD.MOV.U32 R3, RZ, RZ, 0x1 ;  /* 0x00000001ff037424 */ /* 0x000fe200078e00ff */
[----:B------:R-:W-:-:S03]  /*23d50*/  MOV R2, 0x23d80 ;  /* 0x00023d8000027802 */ /* 0x000fc60000000f00 */
[----:B------:R-:W-:Y:S02]  /*23d60*/  IMAD.MOV.U32 R4, RZ, RZ, R5 ;  /* 0x000000ffff047224 */ /* 0x000fe400078e0005 */
[----:B------:R-:W-:Y:S05]  /*23d70*/  CALL.REL.NOINC `($__internal_102_$__cuda_sm70_shflsync_bfly_p) ;  /* 0x00001d3000007944 */ /* 0x000fea0003c00000 */
[----:B------:R-:W-:Y:S01]  /*23d80*/  MOV R4, R186 ;  /* 0x000000ba00047202 */ /* 0x000fe20000000f00 */
[----:B------:R-:W-:Y:S05]  /*23d90*/  BRA `(.L_x_6443) ;  /* 0xffff22e000007947 */ /* 0x000fea000383ffff */
.L_x_6341:
[----:B------:R-:W-:Y:S01]  /*23da0*/  MOV R2, RZ ;  /* 0x000000ff00027202 */ /* 0x000fe20000000f00 */
[----:B------:R-:W-:Y:S01]  /*23db0*/  IMAD.MOV.U32 R223, RZ, RZ, R5 ;  /* 0x000000ffffdf7224 */ /* 0x000fe200078e0005 */
[----:B------:R-:W-:Y:S01]  /*23dc0*/  MOV R3, 0x23df0 ;  /* 0x00023df000037802 */ /* 0x000fe20000000f00 */
[----:B------:R-:W-:Y:S02]  /*23dd0*/  IMAD.MOV.U32 R232, RZ, RZ, 0x181f ;  /* 0x0000181fffe87424 */ /* 0x000fe400078e00ff */
[----:B-1234-:R-:W-:Y:S05]  /*23de0*/  CALL.REL.NOINC `($__internal_103_$__cuda_sm70_shflsync_idx_p) ;  /* 0x00001d2000007944 */ /* 0x01efea0003c00000 */
[----:B------:R-:W-:Y:S01]  /*23df0*/  MOV R4, R232 ;  /* 0x000000e800047202 */ /* 0x000fe20000000f00 */
[----:B-1---5:R-:W-:-:S05]  /*23e00*/  BRA `(.L_x_6444) ;  /* 0xffff377000007947 */ /* 0x022fca000383ffff */
.L_x_6342:
[----:B------:R-:W-:Y:S01]  /*23e10*/  MOV R2, RZ ;  /* 0x000000ff00027202 */ /* 0x000fe20000000f00 */
[----:B------:R-:W-:Y:S01]  /*23e20*/  IMAD.MOV.U32 R223, RZ, RZ, R6 ;  /* 0x000000ffffdf7224 */ /* 0x000fe200078e0006 */
[----:B------:R-:W-:Y:S01]  /*23e30*/  MOV R3, 0x23e60 ;  /* 0x00023e6000037802 */ /* 0x000fe20000000f00 */
[----:B------:R-:W-:Y:S02]  /*23e40*/  IMAD.MOV.U32 R232, RZ, RZ, 0x181f ;  /* 0x0000181fffe87424 */ /* 0x000fe400078e00ff */
[----:B-1234-:R-:W-:Y:S05]  /*23e50*/  CALL.REL.NOINC `($__internal_103_$__cuda_sm70_shflsync_idx_p) ;  /* 0x00001cb000007944 */ /* 0x01efea0003c00000 */
[----:B------:R-:W-:Y:S01]  /*23e60*/  MOV R2, R232 ;  /* 0x000000e800027202 */ /* 0x000fe20000000f00 */
[----:B-1---5:R-:W-:-:S05]  /*23e70*/  BRA `(.L_x_6445) ;  /* 0xffff372000007947 */ /* 0x022fca000383ffff */
.L_x_6343:
[----:B---3--:R-:W-:Y:S01]  /*23e80*/  MOV R2, 0x1 ;  /* 0x0000000100027802 */ /* 0x008fe20000000f00 */
[----:B------:R-:W-:Y:S01]  /*23e90*/  IMAD.MOV.U32 R223, RZ, RZ, R5 ;  /* 0x000000ffffdf7224 */ /* 0x000fe200078e0005 */
[----:B------:R-:W-:Y:S01]  /*23ea0*/  MOV R3, 0x23ed0 ;  /* 0x00023ed000037802 */ /* 0x000fe20000000f00 */
[----:B------:R-:W-:Y:S02]  /*23eb0*/  IMAD.MOV.U32 R232, RZ, RZ, 0x181f ;  /* 0x0000181fffe87424 */ /* 0x000fe400078e00ff */
[----:B-12-4-:R-:W-:Y:S05]  /*23ec0*/  CALL.REL.NOINC `($__internal_103_$__cuda_sm70_shflsync_idx_p) ;  /* 0x00001c4000007944 */ /* 0x016fea0003c00000 */
[----:B------:R-:W-:Y:S01]  /*23ed0*/  MOV R2, 0x1 ;  /* 0x0000000100027802 */ /* 0x000fe20000000f00 */
[----:B------:R-:W-:Y:S01]  /*23ee0*/  IMAD.MOV.U32 R4, RZ, RZ, R232 ;  /* 0x000000ffff047224 */ /* 0x000fe200078e00e8 */
[----:B------:R-:W-:Y:S01]  /*23ef0*/  MOV R232, 0x181f ;  /* 0x0000181f00e87802 */ /* 0x000fe20000000f00 */
[----:B------:R-:W-:Y:S01]  /*23f00*/  IMAD.MOV.U32 R223, RZ, RZ, R6 ;  /* 0x000000ffffdf7224 */ /* 0x000fe200078e0006 */
[----:B------:R-:W-:Y:S02]  /*23f10*/  MOV R3, 0x23f30 ;  /* 0x00023f3000037802 */ /* 0x000fe40000000f00 */
[----:B-1---5:R-:W-:Y:S05]  /*23f20*/  CALL.REL.NOINC `($__internal_103_$__cuda_sm70_shflsync_idx_p) ;  /* 0x00001be000007944 */ /* 0x022fea0003c00000 */
[----:B------:R-:W-:Y:S01]  /*23f30*/  MOV R2, R232 ;  /* 0x000000e800027202 */ /* 0x000fe20000000f00 */
[----:B-1---5:R-:W-:-:S05]  /*23f40*/  BRA `(.L_x_6446) ;  /* 0xffff37e000007947 */ /* 0x022fca000383ffff */
.L_x_6346:
[----:B------:R-:W-:Y:S01]  /*23f50*/  MOV R2, RZ ;  /* 0x000000ff00027202 */ /* 0x000fe20000000f00 */
[----:B------:R-:W-:Y:S01]  /*23f60*/  IMAD.MOV.U32 R223, RZ, RZ, R6 ;  /* 0x000000ffffdf7224 */ /* 0x000fe200078e0006 */
[----:B------:R-:W-:Y:S01]  /*23f70*/  MOV R3, 0x23fa0 ;  /* 0x00023fa000037802 */ /* 0x000fe20000000f00 */
[----:B------:R-:W-:Y:S02]  /*23f80*/  IMAD.MOV.U32 R232, RZ, RZ, 0x181f ;  /* 0x0000181fffe87424 */ /* 0x000fe400078e00ff */
[----:B------:R-:W-:Y:S05]  /*23f90*/  CALL.REL.NOINC `($__internal_103_$__cuda_sm70_shflsync_idx_p) ;  /* 0x00001b7000007944 */ /* 0x000fea0003c00000 */
[----:B------:R-:W-:Y:S01]  /*23fa0*/  MOV R4, R232 ;  /* 0x000000e800047202 */ /* 0x000fe20000000f00 */
[----:B-1---5:R-:W-:-:S05]  /*23fb0*/  BRA `(.L_x_6447) ;  /* 0xffff448000007947 */ /* 0x022fca000383ffff */
.L_x_6347:
[----:B------:R-:W-:Y:S01]  /*23fc0*/  MOV R2, RZ ;  /* 0x000000ff00027202 */ /* 0x000fe20000000f00 */
[----:B------:R-:W-:Y:S01]  /*23fd0*/  IMAD.MOV.U32 R223, RZ, RZ, R178 ;  /* 0x000000ffffdf7224 */ /* 0x000fe200078e00b2 */
[----:B------:R-:W-:Y:S01]  /*23fe0*/  MOV R3, 0x24010 ;  /* 0x0002401000037802 */ /* 0x000fe20000000f00 */
[----:B------:R-:W-:Y:S02]  /*23ff0*/  IMAD.MOV.U32 R232, RZ, RZ, 0x181f ;  /* 0x0000181fffe87424 */ /* 0x000fe400078e00ff */
[----:B-12---:R-:W-:Y:S05]  /*24000*/  CALL.REL.NOINC `($__internal_103_$__cuda_sm70_shflsync_idx_p) ;  /* 0x00001b0000007944 */ /* 0x006fea0003c00000 */
[----:B------:R-:W-:Y:S01]  /*24010*/  MOV R2, R232 ;  /* 0x000000e800027202 */ /* 0x000fe20000000f00 */
[----:B-1---5:R-:W-:-:S05]  /*24020*/  BRA `(.L_x_6448) ;  /* 0xffff443000007947 */ /* 0x022fca000383ffff */
.L_x_6348:
[----:B--2---:R-:W-:Y:S01]  /*24030*/  MOV R2, 0x1 ;  /* 0x0000000100027802 */ /* 0x004fe20000000f00 */
[----:B------:R-:W-:Y:S01]  /*24040*/  IMAD.MOV.U32 R223, RZ, RZ, R6 ;  /* 0x000000ffffdf7224 */ /* 0x000fe200078e0006 */
[----:B------:R-:W-:Y:S01]  /*24050*/  MOV R3, 0x24080 ;  /* 0x0002408000037802 */ /* 0x000fe20000000f00 */
[----:B------:R-:W-:Y:S03]  /*24060*/  IMAD.MOV.U32 R232, RZ, RZ, 0x181f ;  /* 0x0000181fffe87424 */ /* 0x000fe600078e00ff */
[----:B-1-3--:R-:W-:Y:S05]  /*24070*/  CALL.REL.NOINC `($__internal_103_$__cuda_sm70_shflsync_idx_p) ;  /* 0x00001a9000007944 */ /* 0x00afea0003c00000 */
        /* <DEDUP_REMOVED lines=8> */
.L_x_6349:
[----:B------:R-:W-:Y:S01]  /*24100*/  MOV R2, RZ ;  /* 0x000000ff00027202 */ /* 0x000fe20000000f00 */
[----:B------:R-:W-:Y:S01]  /*24110*/  IMAD.MOV.U32 R223, RZ, RZ, R4 ;  /* 0x000000ffffdf7224 */ /* 0x000fe200078e0004 */
[----:B------:R-:W-:Y:S01]  /*24120*/  MOV R3, 0x24150 ;  /* 0x0002415000037802 */ /* 0x000fe20000000f00 */
[----:B------:R-:W-:Y:S02]  /*24130*/  IMAD.MOV.U32 R232, RZ, RZ, 0x1c1f ;  /* 0x00001c1fffe87424 */ /* 0x000fe400078e00ff */
[----:B---3--:R-:W-:Y:S05]  /*24140*/  CALL.REL.NOINC `($__internal_103_$__cuda_sm70_shflsync_idx_p) ;  /* 0x000019c000007944 */ /* 0x008fea0003c00000 */
[----:B------:R-:W-:Y:S01]  /*24150*/  MOV R2, R232 ;  /* 0x000000e800027202 */ /* 0x000fe20000000f00 */
[----:B-1---5:R-:W-:-:S05]  /*24160*/  BRA `(.L_x_6450) ;  /* 0xffff46c000007947 */ /* 0x022fca000383ffff */
.L_x_6350:
[----:B------:R-:W-:Y:S01]  /*24170*/  MOV R2, 0x1 ;  /* 0x0000000100027802 */ /* 0x000fe20000000f00 */
[----:B------:R-:W-:Y:S01]  /*24180*/  IMAD.MOV.U32 R223, RZ, RZ, R4 ;  /* 0x000000ffffdf7224 */ /* 0x000fe200078e0004 */
[----:B------:R-:W-:Y:S01]  /*24190*/  MOV R3, 0x241c0 ;  /* 0x000241c000037802 */ /* 0x000fe20000000f00 */
[----:B------:R-:W-:Y:S02]  /*241a0*/  IMAD.MOV.U32 R232, RZ, RZ, 0x1c1f ;  /* 0x00001c1fffe87424 */ /* 0x000fe400078e00ff */
[----:B-1----:R-:W-:Y:S05]  /*241b0*/  CALL.REL.NOINC `($__internal_103_$__cuda_sm70_shflsync_idx_p) ;  /* 0x0000195000007944 */ /* 0x002fea0003c00000 */
        /* <DEDUP_REMOVED lines=13> */
[C---:B------:R-:W-:Y:S02]  /*24290*/  ISETP.GT.AND P3, PT, R5.reuse, 0x10, PT ;  /* 0x000000100500780c */ /* 0x040fe40003f64270 */
        /* <DEDUP_REMOVED lines=18> */
[C---:B------:R-:W-:Y:S02]  /*243c0*/  ISETP.GT.AND P2, PT, R5.reuse, 0x21, PT ;  /* 0x000000210500780c */ /* 0x040fe40003f44270 */
[C---:B------:R-:W-:Y:S02]  /*243d0*/  ISETP.GT.AND P1, PT, R5.reuse, 0x28, PT ;  /* 0x000000280500780c */ /* 0x040fe40003f24270 */
[----:B------:R-:W-:Y:S02]  /*243e0*/  ISETP.GT.AND P0, PT, R5, 0x29, PT ;  /* 0x000000290500780c */ /* 0x000fe40003f04270 */
[----:B------:R-:W-:Y:S02]  /*243f0*/  FMNMX.FTZ R2, R178, R2, !PT ;  /* 0x00000002b2027209 */ /* 0x000fe40007810000 */
[----:B------:R-:W-:Y:S02]  /*24400*/  FSEL R15, R30, -INF , P3 ;  /* 0xff8000001e0f7808 */ /* 0x000fe40001800000 */
[----:B------:R-:W-:Y:S01]  /*24410*/  FMNMX.FTZ R5, R16, R3, !PT ;  /* 0x0000000310057209 */ /* 0x000fe20007810000 */
[----:B------:R-:W-:Y:S01]  /*24420*/  IMAD.MOV.U32 R3, RZ, RZ, 0x2 ;  /* 0x00000002ff037424 */ /* 0x000fe200078e00ff */
[----:B------:R-:W-:Y:S02]  /*24430*/  FMNMX.FTZ R4, R177, R2, !PT ;  /* 0x00000002b1047209 */ /* 0x000fe40007810000 */
        /* <DEDUP_REMOVED lines=11> */
[----:B-1---5:R-:W-:Y:S05]  /*244f0*/  CALL.REL.NOINC `($__internal_102_$__cuda_sm70_shflsync_bfly_p) ;  /* 0x000015b000007944 */ /* 0x022fea0003c00000 */
[----:B------:R-:W-:Y:S01]  /*24500*/  FMNMX.FTZ R4, R4, R186, !PT ;  /* 0x000000ba04047209 */ /* 0x000fe20007810000 */
[----:B------:R-:W-:Y:S01]  /*24510*/  IMAD.MOV.U32 R3, RZ, RZ, 0x1 ;  /* 0x00000001ff037424 */ /* 0x000fe200078e00ff */
[----:B------:R-:W-:Y:S02]  /*24520*/  MOV R2, 0x24540 ;  /* 0x0002454000027802 */ /* 0x000fe40000000f00 */
[----:B------:R-:W-:Y:S05]  /*24530*/  CALL.REL.NOINC `($__internal_102_$__cuda_sm70_shflsync_bfly_p) ;  /* 0x0000157000007944 */ /* 0x000fea0003c00000 */
[----:B------:R-:W-:Y:S01]  /*24540*/  IMAD.MOV.U32 R3, RZ, RZ, 0x2 ;  /* 0x00000002ff037424 */ /* 0x000fe200078e00ff */
[----:B------:R-:W-:Y:S01]  /*24550*/  FMNMX.FTZ R6, R4, R186, !PT ;  /* 0x000000ba04067209 */ /* 0x000fe20007810000 */
[----:B------:R-:W-:Y:S01]  /*24560*/  IMAD.MOV.U32 R4, RZ, RZ, R5 ;  /* 0x000000ffff047224 */ /* 0x000fe200078e0005 */
[----:B------:R-:W-:Y:S02]  /*24570*/  MOV R2, 0x24590 ;  /* 0x0002459000027802 */ /* 0x000fe40000000f00 */
[----:B------:R-:W-:Y:S05]  /*24580*/  CALL.REL.NOINC `($__internal_102_$__cuda_sm70_shflsync_bfly_p) ;  /* 0x0000152000007944 */ /* 0x000fea0003c00000 */
[----:B------:R-:W-:Y:S01]  /*24590*/  FMNMX.FTZ R4, R5, R186, !PT ;  /* 0x000000ba05047209 */ /* 0x000fe20007810000 */
[----:B------:R-:W-:Y:S01]  /*245a0*/  IMAD.MOV.U32 R3, RZ, RZ, 0x1 ;  /* 0x00000001ff037424 */ /* 0x000fe200078e00ff */
[----:B------:R-:W-:Y:S02]  /*245b0*/  MOV R2, 0x245d0 ;  /* 0x000245d000027802 */ /* 0x000fe40000000f00 */
[----:B------:R-:W-:Y:S05]  /*245c0*/  CALL.REL.NOINC `($__internal_102_$__cuda_sm70_shflsync_bfly_p) ;  /* 0x000014e000007944 */ /* 0x000fea0003c00000 */
[----:B------:R-:W-:Y:S01]  /*245d0*/  MOV R2, R186 ;  /* 0x000000ba00027202 */ /* 0x000fe20000000f00 */
[----:B------:R-:W-:-:S05]  /*245e0*/  BRA `(.L_x_6451) ;  /* 0xffff477000007947 */ /* 0x000fca000383ffff */
.L_x_6353:
[----:B------:R-:W-:Y:S01]  /*245f0*/  MOV R2, RZ ;  /* 0x000000ff00027202 */ /* 0x000fe20000000f00 */
[----:B------:R-:W-:Y:S01]  /*24600*/  IMAD.MOV.U32 R223, RZ, RZ, R4 ;  /* 0x000000ffffdf7224 */ /* 0x000fe200078e0004 */
[----:B------:R-:W-:Y:S01]  /*24610*/  MOV R3, 0x24640 ;  /* 0x0002464000037802 */ /* 0x000fe20000000f00 */
[----:B------:R-:W-:Y:S02]  /*24620*/  IMAD.MOV.U32 R232, RZ, RZ, 0x181f ;  /* 0x0000181fffe87424 */ /* 0x000fe400078e00ff */
[----:B-1234-:R-:W-:Y:S05]  /*24630*/  CALL.REL.NOINC `($__internal_103_$__cuda_sm70_shflsync_idx_p) ;  /* 0x000014d000007944 */ /* 0x01efea0003c00000 */
[----:B------:R-:W-:Y:S01]  /*24640*/  MOV R2, R232 ;  /* 0x000000e800027202 */ /* 0x000fe20000000f00 */
[----:B-1---5:R-:W-:-:S05]  /*24650*/  BRA `(.L_x_6452) ;  /* 0xffff607000007947 */ /* 0x022fca000383ffff */
.L_x_6356:
[----:B------:R-:W-:Y:S01]  /*24660*/  MOV R2, 0x1 ;  /* 0x0000000100027802 */ /* 0x000fe20000000f00 */
[----:B------:R-:W-:Y:S01]  /*24670*/  IMAD.MOV.U32 R223, RZ, RZ, R4 ;  /* 0x000000ffffdf7224 */ /* 0x000fe200078e0004 */
[----:B------:R-:W-:Y:S01]  /*24680*/  MOV R3, 0x246b0 ;  /* 0x000246b000037802 */ /* 0x000fe20000000f00 */
[----:B------:R-:W-:Y:S02]  /*24690*/  IMAD.MOV.U32 R232, RZ, RZ, 0x181f ;  /* 0x0000181fffe87424 */ /* 0x000fe400078e00ff */
[----:B-123--:R-:W-:Y:S05]  /*246a0*/  CALL.REL.NOINC `($__internal_103_$__cuda_sm70_shflsync_idx_p) ;  /* 0x0000146000007944 */ /* 0x00efea0003c00000 */
        /* <DEDUP_REMOVED lines=8> */
.L_x_6359:
[----:B------:R-:W-:Y:S01]  /*24730*/  MOV R2, RZ ;  /* 0x000000ff00027202 */ /* 0x000fe20000000f00 */
[----:B------:R-:W-:Y:S01]  /*24740*/  IMAD.MOV.U32 R223, RZ, RZ, R178 ;  /* 0x000000ffffdf7224 */ /* 0x000fe200078e00b2 */
[----:B------:R-:W-:Y:S01]  /*24750*/  MOV R3, 0x24780 ;  /* 0x0002478000037802 */ /* 0x000fe20000000f00 */
[----:B------:R-:W-:Y:S02]  /*24760*/  IMAD.MOV.U32 R232, RZ, RZ, 0x181f ;  /* 0x0000181fffe87424 */ /* 0x000fe400078e00ff */
[----:B------:R-:W-:Y:S05]  /*24770*/  CALL.REL.NOINC `($__internal_103_$__cuda_sm70_shflsync_idx_p) ;  /* 0x0000139000007944 */ /* 0x000fea0003c00000 */
[----:B------:R-:W-:Y:S01]  /*24780*/  MOV R4, R232 ;  /* 0x000000e800047202 */ /* 0x000fe20000000f00 */
[----:B-1---5:R-:W-:-:S05]  /*24790*/  BRA `(.L_x_6454) ;  /* 0xffff6de000007947 */ /* 0x022fca000383ffff */
.L_x_6360:
[----:B------:R-:W-:Y:S01]  /*247a0*/  MOV R2, RZ ;  /* 0x000000ff00027202 */ /* 0x000fe20000000f00 */
[----:B------:R-:W-:Y:S01]  /*247b0*/  IMAD.MOV.U32 R223, RZ, RZ, R179 ;  /* 0x000000ffffdf7224 */ /* 0x000fe200078e00b3 */
[----:B------:R-:W-:Y:S01]  /*247c0*/  MOV R3, 0x247f0 ;  /* 0x000247f000037802 */ /* 0x000fe20000000f00 */
[----:B------:R-:W-:Y:S02]  /*247d0*/  IMAD.MOV.U32 R232, RZ, RZ, 0x181f ;  /* 0x0000181fffe87424 */ /* 0x000fe400078e00ff */
[----:B-12---:R-:W-:Y:S05]  /*247e0*/  CALL.REL.NOINC `($__internal_103_$__cuda_sm70_shflsync_idx_p) ;  /* 0x0000132000007944 */ /* 0x006fea0003c00000 */
[----:B------:R-:W-:Y:S01]  /*247f0*/  MOV R2, R232 ;  /* 0x000000e800027202 */ /* 0x000fe20000000f00 */
[----:B-1---5:R-:W-:-:S05]  /*24800*/  BRA `(.L_x_6455) ;  /* 0xffff6d9000007947 */ /* 0x022fca000383ffff */
.L_x_6361:
        /* <DEDUP_REMOVED lines=13> */
.L_x_6362:
[----:B------:R-:W-:Y:S02]  /*248e0*/  MOV R3, 0x2 ;  /* 0x0000000200037802 */ /* 0x000fe40000000f00 */
[----:B------:R-:W-:Y:S02]  /*248f0*/  MOV R2, 0x24910 ;  /* 0x0002491000027802 */ /* 0x000fe40000000f00 */
[----:B---34-:R-:W-:Y:S05]  /*24900*/  CALL.REL.NOINC `($__internal_102_$__cuda_sm70_shflsync_bfly_p) ;  /* 0x000011a000007944 */ /* 0x018fea0003c00000 */
[----:B------:R-:W-:Y:S01]  /*24910*/  MOV R2, R186 ;  /* 0x000000ba00027202 */ /* 0x000fe20000000f00 */
[----:B------:R-:W-:-:S05]  /*24920*/  BRA `(.L_x_6457) ;  /* 0xffff705000007947 */ /* 0x000fca000383ffff */
.L_x_6363:
[----:B------:R-:W-:Y:S02]  /*24930*/  MOV R3, 0x1 ;  /* 0x0000000100037802 */ /* 0x000fe40000000f00 */
[----:B------:R-:W-:Y:S02]  /*24940*/  MOV R2, 0x24960 ;  /* 0x0002496000027802 */ /* 0x000fe40000000f00 */
[----:B---34-:R-:W-:Y:S05]  /*24950*/  CALL.REL.NOINC `($__internal_102_$__cuda_sm70_shflsync_bfly_p) ;  /* 0x0000115000007944 */ /* 0x018fea0003c00000 */
        /* <DEDUP_REMOVED lines=11> */
.L_x_6365:
[----:B------:R-:W-:Y:S01]  /*24a10*/  IMAD.MOV.U32 R4, RZ, RZ, R235 ;  /* 0x000000ffff047224 */ /* 0x000fe200078e00eb */
[----:B------:R-:W-:-:S02]  /*24a20*/  MOV R3, 0x2 ;  /* 0x0000000200037802 */ /* 0x000fc40000000f00 */
[----:B------:R-:W-:Y:S02]  /*24a30*/  MOV R2, 0x24a50 ;  /* 0x00024a5000027802 */ /* 0x000fe40000000f00 */
[----:B------:R-:W-:Y:S05]  /*24a40*/  CALL.REL.NOINC `($__internal_102_$__cuda_sm70_shflsync_bfly_p) ;  /* 0x0000106000007944 */ /* 0x000fea0003c00000 */
[----:B------:R-:W-:Y:S01]  /*24a50*/  MOV R2, R186 ;  /* 0x000000ba00027202 */ /* 0x000fe20000000f00 */
[----:B------:R-:W-:Y:S05]  /*24a60*/  BRA `(.L_x_6459) ;  /* 0xffff86e000007947 */ /* 0x000fea000383ffff */
.L_x_6366:
[----:B------:R-:W-:Y:S02]  /*24a70*/  MOV R3, 0x1 ;  /* 0x0000000100037802 */ /* 0x000fe40000000f00 */
[----:B------:R-:W-:Y:S02]  /*24a80*/  MOV R2, 0x24aa0 ;  /* 0x00024aa000027802 */ /* 0x000fe40000000f00 */
[----:B-1----:R-:W-:Y:S05]  /*24a90*/  CALL.REL.NOINC `($__internal_102_$__cuda_sm70_shflsync_bfly_p) ;  /* 0x0000101000007944 */ /* 0x002fea0003c00000 */
[----:B------:R-:W-:Y:S01]  /*24aa0*/  FADD.FTZ R9, R4, R186 ;  /* 0x000000ba04097221 */ /* 0x000fe20000010000 */
[----:B------:R-:W-:Y:S02]  /*24ab0*/  MOV R4, R233 ;  /* 0x000000e900047202 */ /* 0x000fe40000000f00 */
[----:B------:R-:W-:Y:S02]  /*24ac0*/  MOV R3, 0x2 ;  /* 0x0000000200037802 */ /* 0x000fe40000000f00 */
[----:B------:R-:W-:Y:S02]  /*24ad0*/  MOV R2, 0x24af0 ;  /* 0x00024af000027802 */ /* 0x000fe40000000f00 */
[----:B------:R-:W-:Y:S05]  /*24ae0*/  CALL.REL.NOINC `($__internal_102_$__cuda_sm70_shflsync_bfly_p) ;  /* 0x00000fc000007944 */ /* 0x000fea0003c00000 */
[----:B------:R-:W-:Y:S01]  /*24af0*/  FADD.FTZ R4, R233, R186 ;  /* 0x000000bae9047221 */ /* 0x000fe20000010000 */
[----:B------:R-:W-:Y:S02]  /*24b00*/  MOV R3, 0x1 ;  /* 0x0000000100037802 */ /* 0x000fe40000000f00 */
[----:B------:R-:W-:-:S02]  /*24b10*/  MOV R2, 0x24b30 ;  /* 0x00024b3000027802 */ /* 0x000fc40000000f00 */
[----:B------:R-:W-:Y:S05]  /*24b20*/  CALL.REL.NOINC `($__internal_102_$__cuda_sm70_shflsync_bfly_p) ;  /* 0x00000f8000007944 */ /* 0x000fea0003c00000 */
[----:B------:R-:W-:Y:S01]  /*24b30*/  MOV R2, R186 ;  /* 0x000000ba00027202 */ /* 0x000fe20000000f00 */
[----:B------:R-:W-:Y:S05]  /*24b40*/  BRA `(.L_x_6460) ;  /* 0xffff867000007947 */ /* 0x000fea000383ffff */
.L_x_6373:
[----:B--234-:R-:W-:Y:S01]  /*24b50*/  IMAD.MOV.U32 R223, RZ, RZ, R6 ;  /* 0x000000ffffdf7224 */ /* 0x01cfe200078e0006 */
[----:B------:R-:W-:Y:S01]  /*24b60*/  MOV R2, RZ ;  /* 0x000000ff00027202 */ /* 0x000fe20000000f00 */
[----:B------:R-:W-:Y:S01]  /*24b70*/  IMAD.MOV.U32 R232, RZ, RZ, 0x181f ;  /* 0x0000181fffe87424 */ /* 0x000fe200078e00ff */
[----:B------:R-:W-:-:S02]  /*24b80*/  MOV R3, 0x24ba0 ;  /* 0x00024ba000037802 */ /* 0x000fc40000000f00 */
[----:B-1----:R-:W-:Y:S05]  /*24b90*/  CALL.REL.NOINC `($__internal_103_$__cuda_sm70_shflsync_idx_p) ;  /* 0x00000f7000007944 */ /* 0x002fea0003c00000 */
[----:B------:R-:W-:Y:S01]  /*24ba0*/  MOV R4, R232 ;  /* 0x000000e800047202 */ /* 0x000fe20000000f00 */
[----:B-1---5:R-:W-:Y:S05]  /*24bb0*/  BRA `(.L_x_6461) ;  /* 0xffffa2b000007947 */ /* 0x022fea000383ffff */
.L_x_6374:
[----:B------:R-:W-:Y:S01]  /*24bc0*/  IMAD.MOV.U32 R223, RZ, RZ, R16 ;  /* 0x000000ffffdf7224 */ /* 0x000fe200078e0010 */
[----:B------:R-:W-:Y:S01]  /*24bd0*/  MOV R2, RZ ;  /* 0x000000ff00027202 */ /* 0x000fe20000000f00 */
[----:B------:R-:W-:Y:S01]  /*24be0*/  IMAD.MOV.U32 R232, RZ, RZ, 0x181f ;  /* 0x0000181fffe87424 */ /* 0x000fe200078e00ff */
[----:B------:R-:W-:-:S02]  /*24bf0*/  MOV R3, 0x24c10 ;  /* 0x00024c1000037802 */ /* 0x000fc40000000f00 */
[----:B-123--:R-:W-:Y:S05]  /*24c00*/  CALL.REL.NOINC `($__internal_103_$__cuda_sm70_shflsync_idx_p) ;  /* 0x00000f0000007944 */ /* 0x00efea0003c00000 */
[----:B------:R-:W-:Y:S01]  /*24c10*/  MOV R2, R232 ;  /* 0x000000e800027202 */ /* 0x000fe20000000f00 */
[----:B-1---5:R-:W-:Y:S05]  /*24c20*/  BRA `(.L_x_6462) ;  /* 0xffffa26000007947 */ /* 0x022fea000383ffff */
.L_x_6377:
[----:B------:R-:W-:Y:S01]  /*24c30*/  IMAD.MOV.U32 R223, RZ, RZ, R6 ;  /* 0x000000ffffdf7224 */ /* 0x000fe200078e0006 */
[----:B--2---:R-:W-:Y:S01]  /*24c40*/  MOV R2, 0x1 ;  /* 0x0000000100027802 */ /* 0x004fe20000000f00 */
[----:B------:R-:W-:Y:S01]  /*24c50*/  IMAD.MOV.U32 R232, RZ, RZ, 0x181f ;  /* 0x0000181fffe87424 */ /* 0x000fe200078e00ff */
[----:B------:R-:W-:-:S02]  /*24c60*/  MOV R3, 0x24c80 ;  /* 0x00024c8000037802 */ /* 0x000fc40000000f00 */
[----:B-1-34-:R-:W-:Y:S05]  /*24c70*/  CALL.REL.NOINC `($__internal_103_$__cuda_sm70_shflsync_idx_p) ;  /* 0x00000e9000007944 */ /* 0x01afea0003c00000 */
        /* <DEDUP_REMOVED lines=8> */
.L_x_6380:
[----:B------:R-:W-:Y:S01]  /*24d00*/  IMAD.MOV.U32 R223, RZ, RZ, R6 ;  /* 0x000000ffffdf7224 */ /* 0x000fe200078e0006 */
[----:B--2---:R-:W-:Y:S01]  /*24d10*/  MOV R2, 0x2 ;  /* 0x0000000200027802 */ /* 0x004fe20000000f00 */
[----:B------:R-:W-:Y:S01]  /*24d20*/  IMAD.MOV.U32 R232, RZ, RZ, 0x181f ;  /* 0x0000181fffe87424 */ /* 0x000fe200078e00ff */
[----:B------:R-:W-:Y:S02]  /*24d30*/  MOV R3, 0x24d50 ;  /* 0x00024d5000037802 */ /* 0x000fe40000000f00 */
[----:B-1-34-:R-:W-:Y:S05]  /*24d40*/  CALL.REL.NOINC `($__internal_103_$__cuda_sm70_shflsync_idx_p) ;  /* 0x00000dc000007944 */ /* 0x01afea0003c00000 */
[----:B------:R-:W-:Y:S01]  /*24d50*/  MOV R4, R232 ;  /* 0x000000e800047202 */ /* 0x000fe20000000f00 */
[----:B-1---5:R-:W-:Y:S05]  /*24d60*/  BRA `(.L_x_6464) ;  /* 0xffffa40000007947 */ /* 0x022fea000383ffff */
.L_x_6381:
[----:B------:R-:W-:Y:S01]  /*24d70*/  IMAD.MOV.U32 R223, RZ, RZ, R16 ;  /* 0x000000ffffdf7224 */ /* 0x000fe200078e0010 */
[----:B--2---:R-:W-:Y:S01]  /*24d80*/  MOV R2, 0x2 ;  /* 0x0000000200027802 */ /* 0x004fe20000000f00 */
[----:B------:R-:W-:Y:S01]  /*24d90*/  IMAD.MOV.U32 R232, RZ, RZ, 0x181f ;  /* 0x0000181fffe87424 */ /* 0x000fe200078e00ff */
[----:B------:R-:W-:Y:S02]  /*24da0*/  MOV R3, 0x24dc0 ;  /* 0x00024dc000037802 */ /* 0x000fe40000000f00 */
[----:B-1-34-:R-:W-:Y:S05]  /*24db0*/  CALL.REL.NOINC `($__internal_103_$__cuda_sm70_shflsync_idx_p) ;  /* 0x00000d5000007944 */ /* 0x01afea0003c00000 */
[----:B------:R-:W-:Y:S01]  /*24dc0*/  MOV R2, R232 ;  /* 0x000000e800027202 */ /* 0x000fe20000000f00 */
[----:B-1---5:R-:W-:Y:S05]  /*24dd0*/  BRA `(.L_x_6465) ;  /* 0xffffa3b000007947 */ /* 0x022fea000383ffff */
.L_x_6384:
[----:B------:R-:W-:Y:S01]  /*24de0*/  IMAD.MOV.U32 R223, RZ, RZ, R6 ;  /* 0x000000ffffdf7224 */ /* 0x000fe200078e0006 */
[----:B---34-:R-:W-:Y:S01]  /*24df0*/  MOV R2, 0x3 ;  /* 0x0000000300027802 */ /* 0x018fe20000000f00 */
[----:B------:R-:W-:Y:S01]  /*24e00*/  IMAD.MOV.U32 R232, RZ, RZ, 0x181f ;  /* 0x0000181fffe87424 */ /* 0x000fe200078e00ff */
[----:B------:R-:W-:-:S02]  /*24e10*/  MOV R3, 0x24e30 ;  /* 0x00024e3000037802 */ /* 0x000fc40000000f00 */
[----:B-12---:R-:W-:Y:S05]  /*24e20*/  CALL.REL.NOINC `($__internal_103_$__cuda_sm70_shflsync_idx_p) ;  /* 0x00000ce000007944 */ /* 0x006fea0003c00000 */
        /* <DEDUP_REMOVED lines=8> */
.L_x_6386:
[----:B------:R-:W-:Y:S01]  /*24eb0*/  IMAD.MOV.U32 R223, RZ, RZ, R5 ;  /* 0x000000ffffdf7224 */ /* 0x000fe200078e0005 */
[----:B------:R-:W-:Y:S01]  /*24ec0*/  MOV R2, RZ ;  /* 0x000000ff00027202 */ /* 0x000fe20000000f00 */
[----:B------:R-:W-:Y:S01]  /*24ed0*/  IMAD.MOV.U32 R232, RZ, RZ, 0x1c1f ;  /* 0x00001c1fffe87424 */ /* 0x000fe200078e00ff */
[----:B------:R-:W-:Y:S02]  /*24ee0*/  MOV R3, 0x24f00 ;  /* 0x00024f0000037802 */ /* 0x000fe40000000f00 */
[----:B------:R-:W-:Y:S05]  /*24ef0*/  CALL.REL.NOINC `($__internal_103_$__cuda_sm70_shflsync_idx_p) ;  /* 0x00000c1000007944 */ /* 0x000fea0003c00000 */
[----:B------:R-:W-:Y:S01]  /*24f00*/  MOV R4, R232 ;  /* 0x000000e800047202 */ /* 0x000fe20000000f00 */
[----:B-1---5:R-:W-:Y:S05]  /*24f10*/  BRA `(.L_x_6467) ;  /* 0xffffa78000007947 */ /* 0x022fea000383ffff */
.L_x_6387:
[----:B------:R-:W-:Y:S01]  /*24f20*/  IMAD.MOV.U32 R223, RZ, RZ, R6 ;  /* 0x000000ffffdf7224 */ /* 0x000fe200078e0006 */
[----:B------:R-:W-:Y:S01]  /*24f30*/  MOV R2, RZ ;  /* 0x000000ff00027202 */ /* 0x000fe20000000f00 */
[----:B------:R-:W-:Y:S01]  /*24f40*/  IMAD.MOV.U32 R232, RZ, RZ, 0x1c1f ;  /* 0x00001c1fffe87424 */ /* 0x000fe200078e00ff */
[----:B------:R-:W-:Y:S02]  /*24f50*/  MOV R3, 0x24f70 ;  /* 0x00024f7000037802 */ /* 0x000fe40000000f00 */
[----:B-12---:R-:W-:Y:S05]  /*24f60*/  CALL.REL.NOINC `($__internal_103_$__cuda_sm70_shflsync_idx_p) ;  /* 0x00000ba000007944 */ /* 0x006fea0003c00000 */
[----:B------:R-:W-:Y:S01]  /*24f70*/  MOV R2, R232 ;  /* 0x000000e800027202 */ /* 0x000fe20000000f00 */
[----:B-1---5:R-:W-:Y:S05]  /*24f80*/  BRA `(.L_x_6468) ;  /* 0xffffa73000007947 */ /* 0x022fea000383ffff */
.L_x_6390:
[----:B------:R-:W-:Y:S01]  /*24f90*/  IMAD.MOV.U32 R223, RZ, RZ, R5 ;  /* 0x000000ffffdf7224 */ /* 0x000fe200078e0005 */
[----:B-1--4-:R-:W-:Y:S01]  /*24fa0*/  MOV R2, 0x1 ;  /* 0x0000000100027802 */ /* 0x012fe20000000f00 */
[----:B------:R-:W-:Y:S01]  /*24fb0*/  IMAD.MOV.U32 R232, RZ, RZ, 0x1c1f ;  /* 0x00001c1fffe87424 */ /* 0x000fe200078e00ff */
[----:B------:R-:W-:-:S02]  /*24fc0*/  MOV R3, 0x24fe0 ;  /* 0x00024fe000037802 */ /* 0x000fc40000000f00 */
[----:B--23--:R-:W-:Y:S05]  /*24fd0*/  CALL.REL.NOINC `($__internal_103_$__cuda_sm70_shflsync_idx_p) ;  /* 0x00000b3000007944 */ /* 0x00cfea0003c00000 */
        /* <DEDUP_REMOVED lines=8> */
.L_x_6394:
[----:B------:R-:W-:Y:S01]  /*25060*/  IMAD.MOV.U32 R223, RZ, RZ, R5 ;  /* 0x000000ffffdf7224 */ /* 0x000fe200078e0005 */
[----:B------:R-:W-:Y:S01]  /*25070*/  MOV R2, RZ ;  /* 0x000000ff00027202 */ /* 0x000fe20000000f00 */
[----:B------:R-:W-:Y:S01]  /*25080*/  IMAD.MOV.U32 R232, RZ, RZ, 0x181f ;  /* 0x0000181fffe87424 */ /* 0x000fe200078e00ff */
[----:B------:R-:W-:Y:S02]  /*25090*/  MOV R3, 0x250b0 ;  /* 0x000250b000037802 */ /* 0x000fe40000000f00 */
[----:B------:R-:W-:Y:S05]  /*250a0*/  CALL.REL.NOINC `($__internal_103_$__cuda_sm70_shflsync_idx_p) ;  /* 0x00000a6000007944 */ /* 0x000fea0003c00000 */
[----:B------:R-:W-:Y:S01]  /*250b0*/  MOV R4, R232 ;  /* 0x000000e800047202 */ /* 0x000fe20000000f00 */
[----:B-1---5:R-:W-:Y:S05]  /*250c0*/  BRA `(.L_x_6470) ;  /* 0xffffc6e000007947 */ /* 0x022fea000383ffff */
.L_x_6395:
[----:B------:R-:W-:Y:S01]  /*250d0*/  IMAD.MOV.U32 R223, RZ, RZ, R16 ;  /* 0x000000ffffdf7224 */ /* 0x000fe200078e0010 */
[----:B------:R-:W-:Y:S01]  /*250e0*/  MOV R2, RZ ;  /* 0x000000ff00027202 */ /* 0x000fe20000000f00 */
[----:B------:R-:W-:Y:S01]  /*250f0*/  IMAD.MOV.U32 R232, RZ, RZ, 0x181f ;  /* 0x0000181fffe87424 */ /* 0x000fe200078e00ff */
[----:B------:R-:W-:Y:S02]  /*25100*/  MOV R3, 0x25120 ;  /* 0x0002512000037802 */ /* 0x000fe40000000f00 */
[----:B-12---:R-:W-:Y:S05]  /*25110*/  CALL.REL.NOINC `($__internal_103_$__cuda_sm70_shflsync_idx_p) ;  /* 0x000009f000007944 */ /* 0x006fea0003c00000 */
[----:B------:R-:W-:Y:S01]  /*25120*/  MOV R2, R232 ;  /* 0x000000e800027202 */ /* 0x000fe20000000f00 */
[----:B-1---5:R-:W-:Y:S05]  /*25130*/  BRA `(.L_x_6471) ;  /* 0xffffc69000007947 */ /* 0x022fea000383ffff */
.L_x_6398:
[----:B------:R-:W-:Y:S01]  /*25140*/  IMAD.MOV.U32 R223, RZ, RZ, R5 ;  /* 0x000000ffffdf7224 */ /* 0x000fe200078e0005 */
[----:B--2-4-:R-:W-:Y:S01]  /*25150*/  MOV R2, 0x1 ;  /* 0x0000000100027802 */ /* 0x014fe20000000f00 */
[----:B------:R-:W-:Y:S01]  /*25160*/  IMAD.MOV.U32 R232, RZ, RZ, 0x181f ;  /* 0x0000181fffe87424 */ /* 0x000fe200078e00ff */
[----:B------:R-:W-:-:S02]  /*25170*/  MOV R3, 0x25190 ;  /* 0x0002519000037802 */ /* 0x000fc40000000f00 */
[----:B-1-3--:R-:W-:Y:S05]  /*25180*/  CALL.REL.NOINC `($__internal_103_$__cuda_sm70_shflsync_idx_p) ;  /* 0x0000098000007944 */ /* 0x00afea0003c00000 */
        /* <DEDUP_REMOVED lines=8> */
.L_x_6401:
[----:B------:R-:W-:Y:S01]  /*25210*/  IMAD.MOV.U32 R223, RZ, RZ, R5 ;  /* 0x000000ffffdf7224 */ /* 0x000fe200078e0005 */
[----:B-1--4-:R-:W-:Y:S01]  /*25220*/  MOV R2, 0x2 ;  /* 0x0000000200027802 */ /* 0x012fe20000000f00 */
[----:B------:R-:W-:Y:S01]  /*25230*/  IMAD.MOV.U32 R232, RZ, RZ, 0x181f ;  /* 0x0000181fffe87424 */ /* 0x000fe200078e00ff */
[----:B------:R-:W-:Y:S02]  /*25240*/  MOV R3, 0x25260 ;  /* 0x0002526000037802 */ /* 0x000fe40000000f00 */
[----:B--23--:R-:W-:Y:S05]  /*25250*/  CALL.REL.NOINC `($__internal_103_$__cuda_sm70_shflsync_idx_p) ;  /* 0x000008b000007944 */ /* 0x00cfea0003c00000 */
[----:B------:R-:W-:Y:S01]  /*25260*/  MOV R4, R232 ;  /* 0x000000e800047202 */ /* 0x000fe20000000f00 */
[----:B-1---5:R-:W-:Y:S05]  /*25270*/  BRA `(.L_x_6473) ;  /* 0xffffc84000007947 */ /* 0x022fea000383ffff */
.L_x_6402:
[----:B------:R-:W-:Y:S01]  /*25280*/  IMAD.MOV.U32 R223, RZ, RZ, R16 ;  /* 0x000000ffffdf7224 */ /* 0x000fe200078e0010 */
[----:B----4-:R-:W-:Y:S01]  /*25290*/  MOV R2, 0x2 ;  /* 0x0000000200027802 */ /* 0x010fe20000000f00 */
[----:B------:R-:W-:Y:S01]  /*252a0*/  IMAD.MOV.U32 R232, RZ, RZ, 0x181f ;  /* 0x0000181fffe87424 */ /* 0x000fe200078e00ff */
[----:B------:R-:W-:Y:S02]  /*252b0*/  MOV R3, 0x252d0 ;  /* 0x000252d000037802 */ /* 0x000fe40000000f00 */
[----:B-123--:R-:W-:Y:S05]  /*252c0*/  CALL.REL.NOINC `($__internal_103_$__cuda_sm70_shflsync_idx_p) ;  /* 0x0000084000007944 */ /* 0x00efea0003c00000 */
[----:B------:R-:W-:Y:S01]  /*252d0*/  MOV R2, R232 ;  /* 0x000000e800027202 */ /* 0x000fe20000000f00 */
[----:B-1---5:R-:W-:Y:S05]  /*252e0*/  BRA `(.L_x_6474) ;  /* 0xffffc7f000007947 */ /* 0x022fea000383ffff */
.L_x_6405:
[----:B------:R-:W-:Y:S01]  /*252f0*/  IMAD.MOV.U32 R223, RZ, RZ, R5 ;  /* 0x000000ffffdf7224 */ /* 0x000fe200078e0005 */
[----:B-1----:R-:W-:Y:S01]  /*25300*/  MOV R2, 0x3 ;  /* 0x0000000300027802 */ /* 0x002fe20000000f00 */
[----:B------:R-:W-:Y:S01]  /*25310*/  IMAD.MOV.U32 R232, RZ, RZ, 0x181f ;  /* 0x0000181fffe87424 */ /* 0x000fe200078e00ff */
[----:B------:R-:W-:-:S02]  /*25320*/  MOV R3, 0x25340 ;  /* 0x0002534000037802 */ /* 0x000fc40000000f00 */
[----:B--234-:R-:W-:Y:S05]  /*25330*/  CALL.REL.NOINC `($__internal_103_$__cuda_sm70_shflsync_idx_p) ;  /* 0x000007d000007944 */ /* 0x01cfea0003c00000 */
        /* <DEDUP_REMOVED lines=8> */
.L_x_6407:
[----:B------:R-:W-:Y:S01]  /*253c0*/  IMAD.MOV.U32 R223, RZ, RZ, R114 ;  /* 0x000000ffffdf7224 */ /* 0x000fe200078e0072 */
[----:B------:R-:W-:Y:S01]  /*253d0*/  MOV R2, RZ ;  /* 0x000000ff00027202 */ /* 0x000fe20000000f00 */
[----:B------:R-:W-:Y:S01]  /*253e0*/  IMAD.MOV.U32 R232, RZ, RZ, 0x1f ;  /* 0x0000001fffe87424 */ /* 0x000fe200078e00ff */
[----:B------:R-:W-:Y:S02]  /*253f0*/  MOV R3, 0x25410 ;  /* 0x0002541000037802 */ /* 0x000fe40000000f00 */
[----:B-1----:R-:W-:Y:S05]  /*25400*/  CALL.REL.NOINC `($__internal_103_$__cuda_sm70_shflsync_idx_p) ;  /* 0x0000070000007944 */ /* 0x002fea0003c00000 */
[----:B------:R-:W-:Y:S01]  /*25410*/  MOV R11, R232 ;  /* 0x000000e8000b7202 */ /* 0x000fe20000000f00 */
[----:B-1---5:R-:W-:Y:S05]  /*25420*/  BRA `(.L_x_6476) ;  /* 0xffffca6000007947 */ /* 0x022fea000383ffff */
.L_x_6408:
[----:B------:R-:W-:Y:S01]  /*25430*/  IMAD.MOV.U32 R223, RZ, RZ, R114 ;  /* 0x000000ffffdf7224 */ /* 0x000fe200078e0072 */
[----:B------:R-:W-:Y:S01]  /*25440*/  MOV R2, 0x1 ;  /* 0x0000000100027802 */ /* 0x000fe20000000f00 */
[----:B------:R-:W-:Y:S01]  /*25450*/  IMAD.MOV.U32 R232, RZ, RZ, 0x1f ;  /* 0x0000001fffe87424 */ /* 0x000fe200078e00ff */
[----:B------:R-:W-:Y:S02]  /*25460*/  MOV R3, 0x25480 ;  /* 0x0002548000037802 */ /* 0x000fe40000000f00 */
[----:B-123--:R-:W-:Y:S05]  /*25470*/  CALL.REL.NOINC `($__internal_103_$__cuda_sm70_shflsync_idx_p) ;  /* 0x0000069000007944 */ /* 0x00efea0003c00000 */
[----:B------:R-:W-:Y:S01]  /*25480*/  MOV R6, R232 ;  /* 0x000000e800067202 */ /* 0x000fe20000000f00 */
[----:B-1---5:R-:W-:Y:S05]  /*25490*/  BRA `(.L_x_6477) ;  /* 0xffffca1000007947 */ /* 0x022fea000383ffff */
.L_x_6409:
[----:B------:R-:W-:Y:S01]  /*254a0*/  IMAD.MOV.U32 R2, RZ, RZ, R4 ;  /* 0x000000ffff027224 */ /* 0x000fe200078e0004 */
[----:B------:R-:W-:-:S02]  /*254b0*/  MOV R5, 0x1 ;  /* 0x0000000100057802 */ /* 0x000fc40000000f00 */
[----:B------:R-:W-:Y:S02]  /*254c0*/  MOV R3, 0x254e0 ;  /* 0x000254e000037802 */ /* 0x000fe40000000f00 */
[----:B--234-:R-:W-:Y:S05]  /*254d0*/  CALL.REL.NOINC `($__internal_104_$__cuda_sm70_shflsync_up_p) ;  /* 0x000006b000007944 */ /* 0x01cfea0003c00000 */
[----:B------:R-:W-:Y:S05]  /*254e0*/  BRA `(.L_x_6478) ;  /* 0xffffcaf000007947 */ /* 0x000fea000383ffff */
.L_x_6410:
[----:B------:R-:W-:Y:S01]  /*254f0*/  IMAD.MOV.U32 R2, RZ, RZ, R4 ;  /* 0x000000ffff027224 */ /* 0x000fe200078e0004 */
[----:B------:R-:W-:Y:S02]  /*25500*/  MOV R5, 0x2 ;  /* 0x0000000200057802 */ /* 0x000fe40000000f00 */
[----:B------:R-:W-:Y:S02]  /*25510*/  MOV R3, 0x25530 ;  /* 0x0002553000037802 */ /* 0x000fe40000000f00 */
[----:B---34-:R-:W-:Y:S05]  /*25520*/  CALL.REL.NOINC `($__internal_104_$__cuda_sm70_shflsync_up_p) ;  /* 0x0000066000007944 */ /* 0x018fea0003c00000 */
        /* <DEDUP_REMOVED lines=25> */
[----:B------:R-:W-:Y:S01]  /*256c0*/  MOV R2, R232 ;  /* 0x000000e800027202 */ /* 0x000fe20000000f00 */
[----:B-1---5:R-:W-:Y:S05]  /*256d0*/  BRA `(.L_x_6479) ;  /* 0xffffca0000007947 */ /* 0x022fea000383ffff */
.L_x_6414:
[----:B------:R-:W-:Y:S01]  /*256e0*/  IMAD.MOV.U32 R2, RZ, RZ, R4 ;  /* 0x000000ffff027224 */ /* 0x000fe200078e0004 */
[----:B------:R-:W-:Y:S02]  /*256f0*/  MOV R5, 0x1 ;  /* 0x0000000100057802 */ /* 0x000fe40000000f00 */
[----:B------:R-:W-:Y:S02]  /*25700*/  MOV R3, 0x25720 ;  /* 0x0002572000037802 */ /* 0x000fe40000000f00 */
[----:B----4-:R-:W-:Y:S05]  /*25710*/  CALL.REL.NOINC `($__internal_104_$__cuda_sm70_shflsync_up_p) ;  /* 0x0000047000007944 */ /* 0x010fea0003c00000 */
[----:B------:R-:W-:Y:S01]  /*25720*/  MOV R2, R5 ;  /* 0x0000000500027202 */ /* 0x000fe20000000f00 */
[----:B------:R-:W-:Y:S05]  /*25730*/  BRA `(.L_x_6480) ;  /* 0xffffcb1000007947 */ /* 0x000fea000383ffff */
.L_x_6415:
[----:B------:R-:W-:Y:S01]  /*25740*/  IMAD.MOV.U32 R2, RZ, RZ, R4 ;  /* 0x000000ffff027224 */ /* 0x000fe200078e0004 */
[----:B------:R-:W-:Y:S02]  /*25750*/  MOV R5, 0x2 ;  /* 0x0000000200057802 */ /* 0x000fe40000000f00 */
[----:B------:R-:W-:Y:S02]  /*25760*/  MOV R3, 0x25780 ;  /* 0x0002578000037802 */ /* 0x000fe40000000f00 */
[----:B----4-:R-:W-:Y:S05]  /*25770*/  CALL.REL.NOINC `($__internal_104_$__cuda_sm70_shflsync_up_p) ;  /* 0x0000041000007944 */ /* 0x010fea0003c00000 */
        /* <DEDUP_REMOVED lines=27> */
.L_x_6417:
[----:B------:R-:W-:Y:S02]  /*25930*/  SEL R2, RZ, 0x1, P0 ;  /* 0x00000001ff027807 */ /* 0x000fe40000000000 */
[----:B------:R-:W-:Y:S02]  /*25940*/  MOV R3, 0x25960 ;  /* 0x0002596000037802 */ /* 0x000fe40000000f00 */
[----:B-1--4-:R-:W-:Y:S05]  /*25950*/  CALL.REL.NOINC `($__internal_105_$__cuda_sm70_votesync_ballot) ;  /* 0x000002a000007944 */ /* 0x012fea0003c00000 */
[----:B------:R-:W-:Y:S05]  /*25960*/  BRA `(.L_x_6482) ;  /* 0xffffca7000007947 */ /* 0x000fea000383ffff */
.L_x_6418:
[----:B------:R-:W-:Y:S01]  /*25970*/  IMAD.MOV.U32 R223, RZ, RZ, R9 ;  /* 0x000000ffffdf7224 */ /* 0x000fe200078e0009 */
[----:B--2---:R-:W-:Y:S01]  /*25980*/  MOV R2, R12 ;  /* 0x0000000c00027202 */ /* 0x004fe20000000f00 */
[----:B------:R-:W-:Y:S01]  /*25990*/  IMAD.MOV.U32 R232, RZ, RZ, 0x1f ;  /* 0x0000001fffe87424 */ /* 0x000fe200078e00ff */
[----:B------:R-:W-:Y:S02]  /*259a0*/  MOV R3, 0x259c0 ;  /* 0x000259c000037802 */ /* 0x000fe40000000f00 */
[----:B-1--4-:R-:W-:Y:S05]  /*259b0*/  CALL.REL.NOINC `($__internal_103_$__cuda_sm70_shflsync_idx_p) ;  /* 0x0000015000007944 */ /* 0x012fea0003c00000 */
[----:B------:R-:W-:Y:S01]  /*259c0*/  IMAD.MOV.U32 R6, RZ, RZ, R232 ;  /* 0x000000ffff067224 */ /* 0x000fe200078e00e8 */
[----:B------:R-:W-:Y:S01]  /*259d0*/  MOV R2, R12 ;  /* 0x0000000c00027202 */ /* 0x000fe20000000f00 */
[----:B------:R-:W-:Y:S01]  /*259e0*/  IMAD.MOV.U32 R223, RZ, RZ, R10 ;  /* 0x000000ffffdf7224 */ /* 0x000fe200078e000a */
[----:B------:R-:W-:Y:S02]  /*259f0*/  MOV R232, 0x1f ;  /* 0x0000001f00e87802 */ /* 0x000fe40000000f00 */
[----:B------:R-:W-:-:S02]  /*25a00*/  MOV R3, 0x25a20 ;  /* 0x00025a2000037802 */ /* 0x000fc40000000f00 */
[----:B-1---5:R-:W-:Y:S05]  /*25a10*/  CALL.REL.NOINC `($__internal_103_$__cuda_sm70_shflsync_idx_p) ;  /* 0x000000f000007944 */ /* 0x022fea0003c00000 */
[----:B------:R-:W-:Y:S01]  /*25a20*/  MOV R5, R232 ;  /* 0x000000e800057202 */ /* 0x000fe20000000f00 */
[----:B-1---5:R-:W-:Y:S05]  /*25a30*/  BRA `(.L_x_6483) ;  /* 0xffffca1000007947 */ /* 0x022fea000383ffff */
.L_x_6421:
[----:B------:R-:W-:Y:S01]  /*25a40*/  IMAD.MOV.U32 R223, RZ, RZ, R4 ;  /* 0x000000ffffdf7224 */ /* 0x000fe200078e0004 */
[----:B--2---:R-:W-:Y:S01]  /*25a50*/  MOV R2, R12 ;  /* 0x0000000c00027202 */ /* 0x004fe20000000f00 */
[----:B------:R-:W-:Y:S01]  /*25a60*/  IMAD.MOV.U32 R232, RZ, RZ, 0x1f ;  /* 0x0000001fffe87424 */ /* 0x000fe200078e00ff */
[----:B------:R-:W-:-:S02]  /*25a70*/  MOV R3, 0x25a90 ;  /* 0x00025a9000037802 */ /* 0x000fc40000000f00 */
[----:B-1--4-:R-:W-:Y:S05]  /*25a80*/  CALL.REL.NOINC `($__internal_103_$__cuda_sm70_shflsync_idx_p) ;  /* 0x0000008000007944 */ /* 0x012fea0003c00000 */
[----:B------:R-:W-:Y:S01]  /*25a90*/  MOV R15, R232 ;  /* 0x000000e8000f7202 */ /* 0x000fe20000000f00 */
[----:B-1---5:R-:W-:Y:S05]  /*25aa0*/  BRA `(.L_x_6420) ;  /* 0xffffca0000007947 */ /* 0x022fea000383ffff */
        .weak           $__internal_102_$__cuda_sm70_shflsync_bfly_p
        .type           $__internal_102_$__cuda_sm70_shflsync_bfly_p,@function
        .size           $__internal_102_$__cuda_sm70_shflsync_bfly_p,($__internal_103_$__cuda_sm70_shflsync_idx_p - $__internal_102_$__cuda_sm70_shflsync_bfly_p)
$__internal_102_$__cuda_sm70_shflsync_bfly_p:
[----:B------:R-:W-:Y:S02]  /*25ab0*/  MOV R186, 0x1f ;  /* 0x0000001f00ba7802 */ /* 0x000fe40000000f00 */
[----:B------:R-:W-:-:S04]  /*25ac0*/  MOV R187, 0xffffffff ;  /* 0xffffffff00bb7802 */ /* 0x000fc80000000f00 */
[----:B------:R-:W-:Y:S04]  /*25ad0*/  WARPSYNC R187 ;  /* 0x000000bb00007348 */ /* 0x000fe80003800000 */
[----:B------:R1:W2:Y:S02]  /*25ae0*/  SHFL.BFLY PT, R186, R4, R3, R186 ;  /* 0x0c00000304ba7389 */ /* 0x0002a400000e00ba */
[----:B-1----:R-:W-:-:S04]  /*25af0*/  MOV R3, 0x0 ;  /* 0x0000000000037802 */ /* 0x002fc80000000f00 */
[----:B--2---:R-:W-:Y:S05]  /*25b00*/  RET.REL.NODEC R2 `(_ZN7cutlass13device_kernelIN5flash19enable_sm80_to_sm89INS1_16FlashAttnFwdSm80INS1_25CollectiveMainloopFwdSm80ILi8ELi1ELb0EN4cute5tupleIJNS5_1CILi128EEENS7_ILi48EEENS7_ILi256EEEEEELi256ENS_10bfloat16_tEfNS_4arch4Sm80ELb1ELb0ELb0ELb1ELb1ELb1ELb1ELb1EEENS1_21CollectiveEpilogueFwdINS6_IJS8_SA_S9_EEENS6_IJNS7_ILi1EEESI_SI_EEESC_SE_Li256ELb1ELb1ELb1ELb0EEENS1_36VarlenDynamicPersistentTileSchedulerILi128ELi48ELi256ELi256ELb1ELb1ELb0ELb1ELb1ELb1EEEEEEEEEvNT_6ParamsE) ;  /* 0xfffda4f002007950 */ /* 0x004fea0003c3ffff */
        .weak           $__internal_103_$__cuda_sm70_shflsync_idx_p
        .type           $__internal_103_$__cuda_sm70_shflsync_idx_p,@function
        .size           $__internal_103_$__cuda_sm70_shflsync_idx_p,($__internal_104_$__cuda_sm70_shflsync_up_p - $__internal_103_$__cuda_sm70_shflsync_idx_p)
$__internal_103_$__cuda_sm70_shflsync_idx_p:
[----:B------:R1:W-:Y:S02]  /*25b10*/  STL [R1+0x194], R0 ;  /* 0x0001940001007387 */ /* 0x0003e40000100800 */
[----:B-1----:R-:W-:-:S04]  /*25b20*/  MOV R0, 0xffffffff ;  /* 0xffffffff00007802 */ /* 0x002fc80000000f00 */
[----:B------:R-:W-:Y:S04]  /*25b30*/  WARPSYNC R0 ;  /* 0x0000000000007348 */ /* 0x000fe80003800000 */
[----:B------:R1:W2:Y:S04]  /*25b40*/  SHFL.IDX PT, R232, R223, R2, R232 ;  /* 0x00000002dfe87389 */ /* 0x0002a800000e00e8 */
[----:B-1----:R1:W5:Y:S01]  /*25b50*/  LDL.LU R0, [R1+0x194] ;  /* 0x0001940001007983 */ /* 0x0023620000300800 */
[----:B------:R-:W-:Y:S02]  /*25b60*/  MOV R2, R3 ;  /* 0x0000000300027202 */ /* 0x000fe40000000f00 */
[----:B------:R-:W-:-:S04]  /*25b70*/  MOV R3, 0x0 ;  /* 0x0000000000037802 */ /* 0x000fc80000000f00 */
[----:B--2---:R-:W-:Y:S05]  /*25b80*/  RET.REL.NODEC R2 `(_ZN7cutlass13device_kernelIN5flash19enable_sm80_to_sm89INS1_16FlashAttnFwdSm80INS1_25CollectiveMainloopFwdSm80ILi8ELi1ELb0EN4cute5tupleIJNS5_1CILi128EEENS7_ILi48EEENS7_ILi256EEEEEELi256ENS_10bfloat16_tEfNS_4arch4Sm80ELb1ELb0ELb0ELb1ELb1ELb1ELb1ELb1EEENS1_21CollectiveEpilogueFwdINS6_IJS8_SA_S9_EEENS6_IJNS7_ILi1EEESI_SI_EEESC_SE_Li256ELb1ELb1ELb1ELb0EEENS1_36VarlenDynamicPersistentTileSchedulerILi128ELi48ELi256ELi256ELb1ELb1ELb0ELb1ELb1ELb1EEEEEEEEEvNT_6ParamsE) ;  /* 0xfffda47002007950 */ /* 0x004fea0003c3ffff */
        .weak           $__internal_104_$__cuda_sm70_shflsync_up_p
        .type           $__internal_104_$__cuda_sm70_shflsync_up_p,@function
        .size           $__internal_104_$__cuda_sm70_shflsync_up_p,($__internal_105_$__cuda_sm70_votesync_ballot - $__internal_104_$__cuda_sm70_shflsync_up_p)
$__internal_104_$__cuda_sm70_shflsync_up_p:
[----:B------:R-:W-:Y:S02]  /*25b90*/  IMAD.MOV.U32 R13, RZ, RZ, -0x1 ;  /* 0xffffffffff0d7424 */ /* 0x000fe400078e00ff */
[----:B------:R-:W-:Y:S02]  /*25ba0*/  IMAD.MOV.U32 R12, RZ, RZ, RZ ;  /* 0x000000ffff0c7224 */ /* 0x000fe400078e00ff */
[----:B------:R-:W-:Y:S04]  /*25bb0*/  WARPSYNC R13 ;  /* 0x0000000d00007348 */ /* 0x000fe80003800000 */
[----:B------:R1:W2:Y:S02]  /*25bc0*/  SHFL.UP PT, R5, R2, R5, R12 ;  /* 0x0400000502057389 */ /* 0x0002a400000e000c */
[----:B-1----:R-:W-:-:S02]  /*25bd0*/  MOV R2, R3 ;  /* 0x0000000300027202 */ /* 0x002fc40000000f00 */
[----:B------:R-:W-:-:S04]  /*25be0*/  MOV R3, 0x0 ;  /* 0x0000000000037802 */ /* 0x000fc80000000f00 */
[----:B--2---:R-:W-:Y:S05]  /*25bf0*/  RET.REL.NODEC R2 `(_ZN7cutlass13device_kernelIN5flash19enable_sm80_to_sm89INS1_16FlashAttnFwdSm80INS1_25CollectiveMainloopFwdSm80ILi8ELi1ELb0EN4cute5tupleIJNS5_1CILi128EEENS7_ILi48EEENS7_ILi256EEEEEELi256ENS_10bfloat16_tEfNS_4arch4Sm80ELb1ELb0ELb0ELb1ELb1ELb1ELb1ELb1EEENS1_21CollectiveEpilogueFwdINS6_IJS8_SA_S9_EEENS6_IJNS7_ILi1EEESI_SI_EEESC_SE_Li256ELb1ELb1ELb1ELb0EEENS1_36VarlenDynamicPersistentTileSchedulerILi128ELi48ELi256ELi256ELb1ELb1ELb0ELb1ELb1ELb1EEEEEEEEEvNT_6ParamsE) ;  /* 0xfffda40002007950 */ /* 0x004fea0003c3ffff */
        .weak           $__internal_105_$__cuda_sm70_votesync_ballot
        .type           $__internal_105_$__cuda_sm70_votesync_ballot,@function
        .size           $__internal_105_$__cuda_sm70_votesync_ballot,(.L_x_6625 - $__internal_105_$__cuda_sm70_votesync_ballot)
$__internal_105_$__cuda_sm70_votesync_ballot:
[----:B------:R-:W-:Y:S01]  /*25c00*/  ISETP.NE.U32.AND P0, PT, R2, 0x1, PT ;  /* 0x000000010200780c */ /* 0x000fe20003f05070 */
[----:B------:R-:W-:-:S04]  /*25c10*/  IMAD.MOV.U32 R5, RZ, RZ, -0x1 ;  /* 0xffffffffff057424 */ /* 0x000fc800078e00ff */
[----:B------:R-:W-:Y:S08]  /*25c20*/  WARPSYNC R5 ;  /* 0x0000000500007348 */ /* 0x000ff00003800000 */
[----:B------:R-:W-:-:S04]  /*25c30*/  VOTE.ANY R2, PT, !P0 ;  /* 0x0000000000027806 */ /* 0x000fc800040e0100 */
[----:B------:R-:W-:Y:S01]  /*25c40*/  LOP3.LUT R13, R2, R5, RZ, 0xc0, !PT ;  /* 0x00000005020d7212 */ /* 0x000fe200078ec0ff */
[----:B------:R-:W-:Y:S02]  /*25c50*/  IMAD.MOV.U32 R2, RZ, RZ, R3 ;  /* 0x000000ffff027224 */ /* 0x000fe400078e0003 */
[----:B------:R-:W-:-:S04]  /*25c60*/  IMAD.MOV.U32 R3, RZ, RZ, 0x0 ;  /* 0x00000000ff037424 */ /* 0x000fc800078e00ff */
[----:B------:R-:W-:Y:S05]  /*25c70*/  RET.REL.NODEC R2 `(_ZN7cutlass13device_kernelIN5flash19enable_sm80_to_sm89INS1_16FlashAttnFwdSm80INS1_25CollectiveMainloopFwdSm80ILi8ELi1ELb0EN4cute5tupleIJNS5_1CILi128EEENS7_ILi48EEENS7_ILi256EEEEEELi256ENS_10bfloat16_tEfNS_4arch4Sm80ELb1ELb0ELb0ELb1ELb1ELb1ELb1ELb1EEENS1_21CollectiveEpilogueFwdINS6_IJS8_SA_S9_EEENS6_IJNS7_ILi1EEESI_SI_EEESC_SE_Li256ELb1ELb1ELb1ELb0EEENS1_36VarlenDynamicPersistentTileSchedulerILi128ELi48ELi256ELi256ELb1ELb1ELb0ELb1ELb1ELb1EEEEEEEEEvNT_6ParamsE) ;  /* 0xfffda38002007950 */ /* 0x000fea0003c3ffff */
.L_x_6484:
        /* <DEDUP_REMOVED lines=16> */
.L_x_6625:


//--------------------- .nv.shared._ZN7cutlass13device_kernelIN5flash19enable_sm80_to_sm89INS1_16FlashAttnFwdSm80INS1_25CollectiveMainloopFwdSm80ILi8ELi1ELb1EN4cute5tupleIJNS5_1CILi128EEENS7_ILi64EEENS7_ILi256EEEEEELi256ENS_10bfloat16_tEfNS_4arch4Sm80ELb0ELb0ELb1ELb0ELb1ELb0ELb1ELb1EEENS1_21CollectiveEpilogueFwdINS6_IJS8_SA_S9_EEENS6_IJNS7_ILi1EEESI_SI_EEESC_SE_Li256ELb0ELb1ELb1ELb0EEENS1_19SingleTileSchedulerILb0ELb1ELb1ELi128EEEEEEEEEvNT_6ParamsE --------------------------
	.section	.nv.shared._ZN7cutlass13device_kernelIN5flash19enable_sm80_to_sm89INS1_16FlashAttnFwdSm80INS1_25CollectiveMainloopFwdSm80ILi8ELi1ELb1EN4cute5tupleIJNS5_1CILi128EEENS7_ILi64EEENS7_ILi256EEEEEELi256ENS_10bfloat16_tEfNS_4arch4Sm80ELb0ELb0ELb1ELb0ELb1ELb0ELb1ELb1EEENS1_21CollectiveEpilogueFwdINS6_IJS8_SA_S9_EEENS6_IJNS7_ILi1EEESI_SI_EEESC_SE_Li256ELb0ELb1ELb1ELb0EEENS1_19SingleTileSchedulerILb0ELb1ELb1ELi128EEEEEEEEEvNT_6ParamsE,"aw",@nobits
	.sectionflags	@""
	.align	16


//--------------------- .nv.global                --------------------------
	.section	.nv.global,"aw",@nobits
.nv.global:
	.type		_ZN89_INTERNAL_0b48053f_53_flash_fwd_hdim256_bf16_paged_split_softcapall_sm80_cu_ceb34e2a_33114cute1_E,@object
	.size		_ZN89_INTERNAL_0b48053f_53_flash_fwd_hdim256_bf16_paged_split_softcapall_sm80_cu_ceb34e2a_33114cute1_E,(_ZN89_INTERNAL_0b48053f_53_flash_fwd_hdim256_bf16_paged_split_softcapall_sm80_cu_ceb34e2a_33114cuda3std3__45__cpo6cbeginE - _ZN89_INTERNAL_0b48053f_53_flash_fwd_hdim256_bf16_paged_split_softcapall_sm80_cu_ceb34e2a_33114cute1_E)
_ZN89_INTERNAL_0b48053f_53_flash_fwd_hdim256_bf16_paged_split_softcapall_sm80_cu_ceb34e2a_33114cute1_E:
	.zero		1
	.type		_ZN89_INTERNAL_0b48053f_53_flash_fwd_hdim256_bf16_paged_split_softcapall_sm80_cu_ceb34e2a_33114cuda3std3__45__cpo6cbeginE,@object
	.size		_ZN89_INTERNAL_0b48053f_53_flash_fwd_hdim256_bf16_paged_split_softcapall_sm80_cu_ceb34e2a_33114cuda3std3__45__cpo6cbeginE,(_ZN89_INTERNAL_0b48053f_53_flash_fwd_hdim256_bf16_paged_split_softcapall_sm80_cu_ceb34e2a_33114cuda3std3__48in_placeE - _ZN89_INTERNAL_0b48053f_53_flash_fwd_hdim256_bf16_paged_split_softcapall_sm80_cu_ceb34e2a_33114cuda3std3__45__cpo6cbeginE)
_ZN89_INTERNAL_0b48053f_53_flash_fwd_hdim256_bf16_paged_split_softcapall_sm80_cu_ceb34e2a_33114cuda3std3__45__cpo6cbeginE:
	.zero		1
	.type		_ZN89_INTERNAL_0b48053f_53_flash_fwd_hdim256_bf16_paged_split_softcapall_sm80_cu_ceb34e2a_33114cuda3std3__48in_placeE,@object
	.size		_ZN89_INTERNAL_0b48053f_53_flash_fwd_hdim256_bf16_paged_split_softcapall_sm80_cu_ceb34e2a_33114cuda3std3__48in_placeE,(_ZN89_INTERNAL_0b48053f_53_flash_fwd_hdim256_bf16_paged_split_softcapall_sm80_cu_ceb34e2a_33114cuda3std6ranges3__45__cpo9iter_moveE - _ZN89_INTERNAL_0b48053f_53_flash_fwd_hdim256_bf16_paged_split_softcapall_sm80_cu_ceb34e2a_33114cuda3std3__48in_placeE)
_ZN89_INTERNAL_0b48053f_53_flash_fwd_hdim256_bf16_paged_split_softcapall_sm80_cu_ceb34e2a_33114cuda3std3__48in_placeE:
	.zero		1
	.type		_ZN89_INTERNAL_0b48053f_53_flash_fwd_hdim256_bf16_paged_split_softcapall_sm80_cu_ceb34e2a_33114cuda3std6ranges3__45__cpo9iter_moveE,@object
	.size		_ZN89_INTERNAL_0b48053f_53_flash_fwd_hdim256_bf16_paged_split_softcapall_sm80_cu_ceb34e2a_33114cuda3std6ranges3__45__cpo9iter_moveE,(_ZN89_INTERNAL_0b48053f_53_flash_fwd_hdim256_bf16_paged_split_softcapall_sm80_cu_ceb34e2a_33114cuda3std3__45__cpo5beginE - _ZN89_INTERNAL_0b48053f_53_flash_fwd_hdim256_bf16_paged_split_softcapall_sm80_cu_ceb34e2a_33114cuda3std6ranges3__45__cpo9iter_moveE)
_ZN89_INTERNAL_0b48053f_53_flash_fwd_hdim256_bf16_paged_split_softcapall_sm80_cu_ceb34e2a_33114cuda3std6ranges3__45__cpo9iter_moveE:
	.zero		1
	.type		_ZN89_INTERNAL_0b48053f_53_flash_fwd_hdim256_bf16_paged_split_softcapall_sm80_cu_ceb34e2a_33114cuda3std3__45__cpo5beginE,@object
	.size		_ZN89_INTERNAL_0b48053f_53_flash_fwd_hdim256_bf16_paged_split_softcapall_sm80_cu_ceb34e2a_33114cuda3std3__45__cpo5beginE,(_ZN89_INTERNAL_0b48053f_53_flash_fwd_hdim256_bf16_paged_split_softcapall_sm80_cu_ceb34e2a_33114cuda3std3__491_GLOBAL__N__0b48053f_53_flash_fwd_hdim256_bf16_paged_split_softcapall_sm80_cu_ceb34e2a_33116ignoreE - _ZN89_INTERNAL_0b48053f_53_flash_fwd_hdim256_bf16_paged_split_softcapall_sm80_cu_ceb34e2a_33114cuda3std3__45__cpo5beginE)
_ZN89_INTERNAL_0b48053f_53_flash_fwd_hdim256_bf16_paged_split_softcapall_sm80_cu_ceb34e2a_33114cuda3std3__45__cpo5beginE:
	.zero		1
	.type		_ZN89_INTERNAL_0b48053f_53_flash_fwd_hdim256_bf16_paged_split_softcapall_sm80_cu_ceb34e2a_33114cuda3std3__491_GLOBAL__N__0b48053f_53_flash_fwd_hdim256_bf16_paged_split_softcapall_sm80_cu_ceb34e2a_33116ignoreE,@object
	.size		_ZN89_INTERNAL_0b48053f_53_flash_fwd_hdim256_bf16_paged_split_softcapall_sm80_cu_ceb34e2a_33114cuda3std3__491_GLOBAL__N__0b48053f_53_flash_fwd_hdim256_bf16_paged_split_softcapall_sm80_cu_ceb34e2a_33116ignoreE,(_ZN89_INTERNAL_0b48053f_53_flash_fwd_hdim256_bf16_paged_split_softcapall_sm80_cu_ceb34e2a_33114cute7productE - _ZN89_INTERNAL_0b48053f_53_flash_fwd_hdim256_bf16_paged_split_softcapall_sm80_cu_ceb34e2a_33114cuda3std3__491_GLOBAL__N__0b48053f_53_flash_fwd_hdim256_bf16_paged_split_softcapall_sm80_cu_ceb34e2a_33116ignoreE)
_ZN89_INTERNAL_0b48053f_53_flash_fwd_hdim256_bf16_paged_split_softcapall_sm80_cu_ceb34e2a_33114cuda3std3__491_GLOBAL__N__0b48053f_53_flash_fwd_hdim256_bf16_paged_split_softcapall_sm80_cu_ceb34e2a_33116ignoreE:
	.zero		1
	.type		_ZN89_INTERNAL_0b48053f_53_flash_fwd_hdim256_bf16_paged_split_softcapall_sm80_cu_ceb34e2a_33114cute7productE,@object
	.size		_ZN89_INTERNAL_0b48053f_53_flash_fwd_hdim256_bf16_paged_split_softcapall_sm80_cu_ceb34e2a_33114cute7productE,(_ZN89_INTERNAL_0b48053f_53_flash_fwd_hdim256_bf16_paged_split_softcapall_sm80_cu_ceb34e2a_33114cuda3std3__45__cpo3endE - _ZN89_INTERNAL_0b48053f_53_flash_fwd_hdim256_bf16_paged_split_softcapall_sm80_cu_ceb34e2a_33114cute7productE)
_ZN89_INTERNAL_0b48053f_53_flash_fwd_hdim256_bf16_paged_split_softcapall_sm80_cu_ceb34e2a_33114cute7productE:
	.zero		1
	.type		_ZN89_INTERNAL_0b48053f_53_flash_fwd_hdim256_bf16_paged_split_softcapall_sm80_cu_ceb34e2a_33114cuda3std3__45__cpo3endE,@object
	.size		_ZN89_INTERNAL_0b48053f_53_flash_fwd_hdim256_bf16_paged_split_softcapall_sm80_cu_ceb34e2a_33114cuda3std3__45__cpo3endE,(_ZN89_INTERNAL_0b48053f_53_flash_fwd_hdim256_bf16_paged_split_softcapall_sm80_cu_ceb34e2a_33114cuda3std3__419piecewise_constructE - _ZN89_INTERNAL_0b48053f_53_flash_fwd_hdim256_bf16_paged_split_softcapall_sm80_cu_ceb34e2a_33114cuda3std3__45__cpo3endE)
_ZN89_INTERNAL_0b48053f_53_flash_fwd_hdim256_bf16_paged_split_softcapall_sm80_cu_ceb34e2a_33114cuda3std3__45__cpo3endE:
	.zero		1
	.type		_ZN89_INTERNAL_0b48053f_53_flash_fwd_hdim256_bf16_paged_split_softcapall_sm80_cu_ceb34e2a_33114cuda3std3__419piecewise_constructE,@object
	.size		_ZN89_INTERNAL_0b48053f_53_flash_fwd_hdim256_bf16_paged_split_softcapall_sm80_cu_ceb34e2a_33114cuda3std3__419piecewise_constructE,(_ZN89_INTERNAL_0b48053f_53_flash_fwd_hdim256_bf16_paged_split_softcapall_sm80_cu_ceb34e2a_33114cuda3std3__45__cpo4cendE - _ZN89_INTERNAL_0b48053f_53_flash_fwd_hdim256_bf16_paged_split_softcapall_sm80_cu_ceb34e2a_33114cuda3std3__419piecewise_constructE)
_ZN89_INTERNAL_0b48053f_53_flash_fwd_hdim256_bf16_paged_split_softcapall_sm80_cu_ceb34e2a_33114cuda3std3__419piecewise_constructE:
	.zero		1
	.type		_ZN89_INTERNAL_0b48053f_53_flash_fwd_hdim256_bf16_paged_split_softcapall_sm80_cu_ceb34e2a_33114cuda3std3__45__cpo4cendE,@object
	.size		_ZN89_INTERNAL_0b48053f_53_flash_fwd_hdim256_bf16_paged_split_softcapall_sm80_cu_ceb34e2a_33114cuda3std3__45__cpo4cendE,(_ZN89_INTERNAL_0b48053f_53_flash_fwd_hdim256_bf16_paged_split_softcapall_sm80_cu_ceb34e2a_33114cuda3std6ranges3__45__cpo4swapE - _ZN89_INTERNAL_0b48053f_53_flash_fwd_hdim256_bf16_paged_split_softcapall_sm80_cu_ceb34e2a_33114cuda3std3__45__cpo4cendE)
_ZN89_INTERNAL_0b48053f_53_flash_fwd_hdim256_bf16_paged_split_softcapall_sm80_cu_ceb34e2a_33114cuda3std3__45__cpo4cendE:
	.zero		1
	.type		_ZN89_INTERNAL_0b48053f_53_flash_fwd_hdim256_bf16_paged_split_softcapall_sm80_cu_ceb34e2a_33114cuda3std6ranges3__45__cpo4swapE,@object
	.size		_ZN89_INTERNAL_0b48053f_53_flash_fwd_hdim256_bf16_paged_split_softcapall_sm80_cu_ceb34e2a_33114cuda3std6ranges3__45__cpo4swapE,(.L_7 - _ZN89_INTERNAL_0b48053f_53_flash_fwd_hdim256_bf16_paged_split_softcapall_sm80_cu_ceb34e2a_33114cuda3std6ranges3__45__cpo4swapE)
_ZN89_INTERNAL_0b48053f_53_flash_fwd_hdim256_bf16_paged_split_softcapall_sm80_cu_ceb34e2a_33114cuda3std6ranges3__45__cpo4swapE:
	.zero		1
.L_7:


//--------------------- .nv.shared._ZN7cutlass13device_kernelIN5flash19enable_sm80_to_sm89INS1_16FlashAttnFwdSm80INS1_25CollectiveMainloopFwdSm80ILi8ELi1ELb1EN4cute5tupleIJNS5_1CILi128EEENS7_ILi48EEENS7_ILi256EEEEEELi256ENS_10bfloat16_tEfNS_4arch4Sm80ELb0ELb0ELb1ELb1ELb1ELb0ELb1ELb1EEENS1_21CollectiveEpilogueFwdINS6_IJS8_SA_S9_EEENS6_IJNS7_ILi1EEESI_SI_EEESC_SE_Li256ELb1ELb1ELb1ELb0EEENS1_36VarlenDynamicPersistentTileSchedulerILi128ELi48ELi256ELi256ELb1ELb1ELb0ELb0ELb1ELb1EEEEEEEEEvNT_6ParamsE --------------------------
	.section	.nv.shared._ZN7cutlass13device_kernelIN5flash19enable_sm80_to_sm89INS1_16FlashAttnFwdSm80INS1_25CollectiveMainloopFwdSm80ILi8ELi1ELb1EN4cute5tupleIJNS5_1CILi128EEENS7_ILi48EEENS7_ILi256EEEEEELi256ENS_10bfloat16_tEfNS_4arch4Sm80ELb0ELb0ELb1ELb1ELb1ELb0ELb1ELb1EEENS1_21CollectiveEpilogueFwdINS6_IJS8_SA_S9_EEENS6_IJNS7_ILi1EEESI_SI_EEESC_SE_Li256ELb1ELb1ELb1ELb0EEENS1_36VarlenDynamicPersistentTileSchedulerILi128ELi48ELi256ELi256ELb1ELb1ELb0ELb0ELb1ELb1EEEEEEEEEvNT_6ParamsE,"aw",@nobits
	.sectionflags	@""
	.align	16


//--------------------- .nv.shared._ZN7cutlass13device_kernelIN5flash19enable_sm80_to_sm89INS1_16FlashAttnFwdSm80INS1_25CollectiveMainloopFwdSm80ILi8ELi1ELb0EN4cute5tupleIJNS5_1CILi128EEENS7_ILi32EEENS7_ILi256EEEEEELi256ENS_10bfloat16_tEfNS_4arch4Sm80ELb0ELb0ELb1ELb1ELb1ELb1ELb1ELb1EEENS1_21CollectiveEpilogueFwdINS6_IJS8_SA_S9_EEENS6_IJNS7_ILi1EEESI_SI_EEESC_SE_Li256ELb1ELb1ELb1ELb0EEENS1_36VarlenDynamicPersistentTileSchedulerILi128ELi32ELi256ELi256ELb1ELb1ELb0ELb0ELb1ELb1EEEEEEEEEvNT_6ParamsE --------------------------
	.section	.nv.shared._ZN7cutlass13device_kernelIN5flash19enable_sm80_to_sm89INS1_16FlashAttnFwdSm80INS1_25CollectiveMainloopFwdSm80ILi8ELi1ELb0EN4cute5tupleIJNS5_1CILi128EEENS7_ILi32EEENS7_ILi256EEEEEELi256ENS_10bfloat16_tEfNS_4arch4Sm80ELb0ELb0ELb1ELb1ELb1ELb1ELb1ELb1EEENS1_21CollectiveEpilogueFwdINS6_IJS8_SA_S9_EEENS6_IJNS7_ILi1EEESI_SI_EEESC_SE_Li256ELb1ELb1ELb1ELb0EEENS1_36VarlenDynamicPersistentTileSchedulerILi128ELi32ELi256ELi256ELb1ELb1ELb0ELb0ELb1ELb1EEEEEEEEEvNT_6ParamsE,"aw",@nobits
	.sectionflags	@""
	.align	16


//--------------------- .nv.shared._ZN7cutlass13device_kernelIN5flash19enable_sm80_to_sm89INS1_16FlashAttnFwdSm80INS1_25CollectiveMainloopFwdSm80ILi8ELi1ELb1EN4cute5tupleIJNS5_1CILi128EEENS7_ILi48EEENS7_ILi256EEEEEELi256ENS_10bfloat16_tEfNS_4arch4Sm80ELb0ELb1ELb1ELb0ELb1ELb0ELb1ELb1EEENS1_21CollectiveEpilogueFwdINS6_IJS8_SA_S9_EEENS6_IJNS7_ILi1EEESI_SI_EEESC_SE_Li256ELb0ELb1ELb1ELb0EEENS1_19SingleTileSchedulerILb0ELb1ELb1ELi128EEEEEEEEEvNT_6ParamsE --------------------------
	.section	.nv.shared._ZN7cutlass13device_kernelIN5flash19enable_sm80_to_sm89INS1_16FlashAttnFwdSm80INS1_25CollectiveMainloopFwdSm80ILi8ELi1ELb1EN4cute5tupleIJNS5_1CILi128EEENS7_ILi48EEENS7_ILi256EEEEEELi256ENS_10bfloat16_tEfNS_4arch4Sm80ELb0ELb1ELb1ELb0ELb1ELb0ELb1ELb1EEENS1_21CollectiveEpilogueFwdINS6_IJS8_SA_S9_EEENS6_IJNS7_ILi1EEESI_SI_EEESC_SE_Li256ELb0ELb1ELb1ELb0EEENS1_19SingleTileSchedulerILb0ELb1ELb1ELi128EEEEEEEEEvNT_6ParamsE,"aw",@nobits
	.sectionflags	@""
	.align	16


//--------------------- .nv.shared._ZN7cutlass13device_kernelIN5flash19enable_sm80_to_sm89INS1_16FlashAttnFwdSm80INS1_25CollectiveMainloopFwdSm80ILi8ELi1ELb1EN4cute5tupleIJNS5_1CILi128EEENS7_ILi48EEENS7_ILi256EEEEEELi256ENS_10bfloat16_tEfNS_4arch4Sm80ELb0ELb1ELb1ELb1ELb1ELb0ELb1ELb1EEENS1_21CollectiveEpilogueFwdINS6_IJS8_SA_S9_EEENS6_IJNS7_ILi1EEESI_SI_EEESC_SE_Li256ELb1ELb1ELb1ELb0EEENS1_36VarlenDynamicPersistentTileSchedulerILi128ELi48ELi256ELi256ELb1ELb1ELb0ELb1ELb0ELb1EEEEEEEEEvNT_6ParamsE --------------------------
	.section	.nv.shared._ZN7cutlass13device_kernelIN5flash19enable_sm80_to_sm89INS1_16FlashAttnFwdSm80INS1_25CollectiveMainloopFwdSm80ILi8ELi1ELb1EN4cute5tupleIJNS5_1CILi128EEENS7_ILi48EEENS7_ILi256EEEEEELi256ENS_10bfloat16_tEfNS_4arch4Sm80ELb0ELb1ELb1ELb1ELb1ELb0ELb1ELb1EEENS1_21CollectiveEpilogueFwdINS6_IJS8_SA_S9_EEENS6_IJNS7_ILi1EEESI_SI_EEESC_SE_Li256ELb1ELb1ELb1ELb0EEENS1_36VarlenDynamicPersistentTileSchedulerILi128ELi48ELi256ELi256ELb1ELb1ELb0ELb1ELb0ELb1EEEEEEEEEvNT_6ParamsE,"aw",@nobits
	.sectionflags	@""
	.align	16


//--------------------- .nv.shared._ZN7cutlass13device_kernelIN5flash19enable_sm80_to_sm89INS1_16FlashAttnFwdSm80INS1_25CollectiveMainloopFwdSm80ILi8ELi1ELb0EN4cute5tupleIJNS5_1CILi128EEENS7_ILi32EEENS7_ILi256EEEEEELi256ENS_10bfloat16_tEfNS_4arch4Sm80ELb0ELb1ELb1ELb1ELb1ELb1ELb1ELb1EEENS1_21CollectiveEpilogueFwdINS6_IJS8_SA_S9_EEENS6_IJNS7_ILi1EEESI_SI_EEESC_SE_Li256ELb1ELb1ELb1ELb0EEENS1_36VarlenDynamicPersistentTileSchedulerILi128ELi32ELi256ELi256ELb1ELb1ELb0ELb1ELb0ELb1EEEEEEEEEvNT_6ParamsE --------------------------
	.section	.nv.shared._ZN7cutlass13device_kernelIN5flash19enable_sm80_to_sm89INS1_16FlashAttnFwdSm80INS1_25CollectiveMainloopFwdSm80ILi8ELi1ELb0EN4cute5tupleIJNS5_1CILi128EEENS7_ILi32EEENS7_ILi256EEEEEELi256ENS_10bfloat16_tEfNS_4arch4Sm80ELb0ELb1ELb1ELb1ELb1ELb1ELb1ELb1EEENS1_21CollectiveEpilogueFwdINS6_IJS8_SA_S9_EEENS6_IJNS7_ILi1EEESI_SI_EEESC_SE_Li256ELb1ELb1ELb1ELb0EEENS1_36VarlenDynamicPersistentTileSchedulerILi128ELi32ELi256ELi256ELb1ELb1ELb0ELb1ELb0ELb1EEEEEEEEEvNT_6ParamsE,"aw",@nobits
	.sectionflags	@""
	.align	16


//--------------------- .nv.shared._ZN7cutlass13device_kernelIN5flash19enable_sm80_to_sm89INS1_16FlashAttnFwdSm80INS1_25CollectiveMainloopFwdSm80ILi8ELi1ELb1EN4cute5tupleIJNS5_1CILi128EEENS7_ILi64EEENS7_ILi256EEEEEELi256ENS_10bfloat16_tEfNS_4arch4Sm80ELb1ELb0ELb1ELb0ELb1ELb0ELb1ELb1EEENS1_21CollectiveEpilogueFwdINS6_IJS8_SA_S9_EEENS6_IJNS7_ILi1EEESI_SI_EEESC_SE_Li256ELb0ELb1ELb1ELb0EEENS1_30DynamicPersistentTileSchedulerILi256ELi256ELb1ELb1ELb0EEEEEEEEEvNT_6ParamsE --------------------------
	.section	.nv.shared._ZN7cutlass13device_kernelIN5flash19enable_sm80_to_sm89INS1_16FlashAttnFwdSm80INS1_25CollectiveMainloopFwdSm80ILi8ELi1ELb1EN4cute5tupleIJNS5_1CILi128EEENS7_ILi64EEENS7_ILi256EEEEEELi256ENS_10bfloat16_tEfNS_4arch4Sm80ELb1ELb0ELb1ELb0ELb1ELb0ELb1ELb1EEENS1_21CollectiveEpilogueFwdINS6_IJS8_SA_S9_EEENS6_IJNS7_ILi1EEESI_SI_EEESC_SE_Li256ELb0ELb1ELb1ELb0EEENS1_30DynamicPersistentTileSchedulerILi256ELi256ELb1ELb1ELb0EEEEEEEEEvNT_6ParamsE,"aw",@nobits
	.sectionflags	@""
	.align	16


//--------------------- .nv.shared._ZN7cutlass13device_kernelIN5flash19enable_sm80_to_sm89INS1_16FlashAttnFwdSm80INS1_25CollectiveMainloopFwdSm80ILi8ELi1ELb1EN4cute5tupleIJNS5_1CILi128EEENS7_ILi48EEENS7_ILi256EEEEEELi256ENS_10bfloat16_tEfNS_4arch4Sm80ELb1ELb0ELb1ELb1ELb1ELb0ELb1ELb1EEENS1_21CollectiveEpilogueFwdINS6_IJS8_SA_S9_EEENS6_IJNS7_ILi1EEESI_SI_EEESC_SE_Li256ELb1ELb1ELb1ELb0EEENS1_36VarlenDynamicPersistentTileSchedulerILi128ELi48ELi256ELi256ELb1ELb1ELb0ELb1ELb1ELb1EEEEEEEEEvNT_6ParamsE --------------------------
	.section	.nv.shared._ZN7cutlass13device_kernelIN5flash19enable_sm80_to_sm89INS1_16FlashAttnFwdSm80INS1_25CollectiveMainloopFwdSm80ILi8ELi1ELb1EN4cute5tupleIJNS5_1CILi128EEENS7_ILi48EEENS7_ILi256EEEEEELi256ENS_10bfloat16_tEfNS_4arch4Sm80ELb1ELb0ELb1ELb1ELb1ELb0ELb1ELb1EEENS1_21CollectiveEpilogueFwdINS6_IJS8_SA_S9_EEENS6_IJNS7_ILi1EEESI_SI_EEESC_SE_Li256ELb1ELb1ELb1ELb0EEENS1_36VarlenDynamicPersistentTileSchedulerILi128ELi48ELi256ELi256ELb1ELb1ELb0ELb1ELb1ELb1EEEEEEEEEvNT_6ParamsE,"aw",@nobits
	.sectionflags	@""
	.align	16


//--------------------- .nv.shared._ZN7cutlass13device_kernelIN5flash19enable_sm80_to_sm89INS1_16FlashAttnFwdSm80INS1_25CollectiveMainloopFwdSm80ILi8ELi1ELb0EN4cute5tupleIJNS5_1CILi128EEENS7_ILi32EEENS7_ILi256EEEEEELi256ENS_10bfloat16_tEfNS_4arch4Sm80ELb1ELb0ELb1ELb1ELb1ELb1ELb1ELb1EEENS1_21CollectiveEpilogueFwdINS6_IJS8_SA_S9_EEENS6_IJNS7_ILi1EEESI_SI_EEESC_SE_Li256ELb1ELb1ELb1ELb0EEENS1_36VarlenDynamicPersistentTileSchedulerILi128ELi32ELi256ELi256ELb1ELb1ELb0ELb1ELb1ELb1EEEEEEEEEvNT_6ParamsE --------------------------
	.section	.nv.shared._ZN7cutlass13device_kernelIN5flash19enable_sm80_to_sm89INS1_16FlashAttnFwdSm80INS1_25CollectiveMainloopFwdSm80ILi8ELi1ELb0EN4cute5tupleIJNS5_1CILi128EEENS7_ILi32EEENS7_ILi256EEEEEELi256ENS_10bfloat16_tEfNS_4arch4Sm80ELb1ELb0ELb1ELb1ELb1ELb1ELb1ELb1EEENS1_21CollectiveEpilogueFwdINS6_IJS8_SA_S9_EEENS6_IJNS7_ILi1EEESI_SI_EEESC_SE_Li256ELb1ELb1ELb1ELb0EEENS1_36VarlenDynamicPersistentTileSchedulerILi128ELi32ELi256ELi256ELb1ELb1ELb0ELb1ELb1ELb1EEEEEEEEEvNT_6ParamsE,"aw",@nobits
	.sectionflags	@""
	.align	16


//--------------------- .nv.shared._ZN7cutlass13device_kernelIN5flash19enable_sm80_to_sm89INS1_16FlashAttnFwdSm80INS1_25CollectiveMainloopFwdSm80ILi8ELi1ELb0EN4cute5tupleIJNS5_1CILi128EEENS7_ILi96EEENS7_ILi256EEEEEELi256ENS_10bfloat16_tEfNS_4arch4Sm80ELb0ELb0ELb1ELb0ELb1ELb0ELb1ELb1EEENS1_21CollectiveEpilogueFwdINS6_IJS8_SA_S9_EEENS6_IJNS7_ILi1EEESI_SI_EEESC_SE_Li256ELb0ELb1ELb1ELb0EEENS1_19SingleTileSchedulerILb0ELb1ELb1ELi128EEEEEEEEEvNT_6ParamsE --------------------------
	.section	.nv.shared._ZN7cutlass13device_kernelIN5flash19enable_sm80_to_sm89INS1_16FlashAttnFwdSm80INS1_25CollectiveMainloopFwdSm80ILi8ELi1ELb0EN4cute5tupleIJNS5_1CILi128EEENS7_ILi96EEENS7_ILi256EEEEEELi256ENS_10bfloat16_tEfNS_4arch4Sm80ELb0ELb0ELb1ELb0ELb1ELb0ELb1ELb1EEENS1_21CollectiveEpilogueFwdINS6_IJS8_SA_S9_EEENS6_IJNS7_ILi1EEESI_SI_EEESC_SE_Li256ELb0ELb1ELb1ELb0EEENS1_19SingleTileSchedulerILb0ELb1ELb1ELi128EEEEEEEEEvNT_6ParamsE,"aw",@nobits
	.sectionflags	@""
	.align	16


//--------------------- .nv.shared._ZN7cutlass13device_kernelIN5flash19enable_sm80_to_sm89INS1_16FlashAttnFwdSm80INS1_25CollectiveMainloopFwdSm80ILi8ELi1ELb0EN4cute5tupleIJNS5_1CILi128EEENS7_ILi64EEENS7_ILi256EEEEEELi256ENS_10bfloat16_tEfNS_4arch4Sm80ELb0ELb0ELb1ELb1ELb1ELb0ELb1ELb1EEENS1_21CollectiveEpilogueFwdINS6_IJS8_SA_S9_EEENS6_IJNS7_ILi1EEESI_SI_EEESC_SE_Li256ELb1ELb1ELb1ELb0EEENS1_36VarlenDynamicPersistentTileSchedulerILi128ELi64ELi256ELi256ELb1ELb1ELb0ELb0ELb1ELb1EEEEEEEEEvNT_6ParamsE --------------------------
	.section	.nv.shared._ZN7cutlass13device_kernelIN5flash19enable_sm80_to_sm89INS1_16FlashAttnFwdSm80INS1_25CollectiveMainloopFwdSm80ILi8ELi1ELb0EN4cute5tupleIJNS5_1CILi128EEENS7_ILi64EEENS7_ILi256EEEEEELi256ENS_10bfloat16_tEfNS_4arch4Sm80ELb0ELb0ELb1ELb1ELb1ELb0ELb1ELb1EEENS1_21CollectiveEpilogueFwdINS6_IJS8_SA_S9_EEENS6_IJNS7_ILi1EEESI_SI_EEESC_SE_Li256ELb1ELb1ELb1ELb0EEENS1_36VarlenDynamicPersistentTileSchedulerILi128ELi64ELi256ELi256ELb1ELb1ELb0ELb0ELb1ELb1EEEEEEEEEvNT_6ParamsE,"aw",@nobits
	.sectionflags	@""
	.align	16


//--------------------- .nv.shared._ZN7cutlass13device_kernelIN5flash19enable_sm80_to_sm89INS1_16FlashAttnFwdSm80INS1_25CollectiveMainloopFwdSm80ILi8ELi1ELb0EN4cute5tupleIJNS5_1CILi128EEENS7_ILi48EEENS7_ILi256EEEEEELi256ENS_10bfloat16_tEfNS_4arch4Sm80ELb0ELb0ELb1ELb1ELb1ELb1ELb1ELb1EEENS1_21CollectiveEpilogueFwdINS6_IJS8_SA_S9_EEENS6_IJNS7_ILi1EEESI_SI_EEESC_SE_Li256ELb1ELb1ELb1ELb0EEENS1_36VarlenDynamicPersistentTileSchedulerILi128ELi48ELi256ELi256ELb1ELb1ELb0ELb0ELb1ELb1EEEEEEEEEvNT_6ParamsE --------------------------
	.section	.nv.shared._ZN7cutlass13device_kernelIN5flash19enable_sm80_to_sm89INS1_16FlashAttnFwdSm80INS1_25CollectiveMainloopFwdSm80ILi8ELi1ELb0EN4cute5tupleIJNS5_1CILi128EEENS7_ILi48EEENS7_ILi256EEEEEELi256ENS_10bfloat16_tEfNS_4arch4Sm80ELb0ELb0ELb1ELb1ELb1ELb1ELb1ELb1EEENS1_21CollectiveEpilogueFwdINS6_IJS8_SA_S9_EEENS6_IJNS7_ILi1EEESI_SI_EEESC_SE_Li256ELb1ELb1ELb1ELb0EEENS1_36VarlenDynamicPersistentTileSchedulerILi128ELi48ELi256ELi256ELb1ELb1ELb0ELb0ELb1ELb1EEEEEEEEEvNT_6ParamsE,"aw",@nobits
	.sectionflags	@""
	.align	16


//--------------------- .nv.shared._ZN7cutlass13device_kernelIN5flash19enable_sm80_to_sm89INS1_16FlashAttnFwdSm80INS1_25CollectiveMainloopFwdSm80ILi8ELi1ELb0EN4cute5tupleIJNS5_1CILi128EEENS7_ILi64EEENS7_ILi256EEEEEELi256ENS_10bfloat16_tEfNS_4arch4Sm80ELb0ELb1ELb1ELb0ELb1ELb0ELb1ELb1EEENS1_21CollectiveEpilogueFwdINS6_IJS8_SA_S9_EEENS6_IJNS7_ILi1EEESI_SI_EEESC_SE_Li256ELb0ELb1ELb1ELb0EEENS1_19SingleTileSchedulerILb0ELb1ELb1ELi128EEEEEEEEEvNT_6ParamsE --------------------------
	.section	.nv.shared._ZN7cutlass13device_kernelIN5flash19enable_sm80_to_sm89INS1_16FlashAttnFwdSm80INS1_25CollectiveMainloopFwdSm80ILi8ELi1ELb0EN4cute5tupleIJNS5_1CILi128EEENS7_ILi64EEENS7_ILi256EEEEEELi256ENS_10bfloat16_tEfNS_4arch4Sm80ELb0ELb1ELb1ELb0ELb1ELb0ELb1ELb1EEENS1_21CollectiveEpilogueFwdINS6_IJS8_SA_S9_EEENS6_IJNS7_ILi1EEESI_SI_EEESC_SE_Li256ELb0ELb1ELb1ELb0EEENS1_19SingleTileSchedulerILb0ELb1ELb1ELi128EEEEEEEEEvNT_6ParamsE,"aw",@nobits
	.sectionflags	@""
	.align	16


//--------------------- .nv.shared._ZN7cutlass13device_kernelIN5flash19enable_sm80_to_sm89INS1_16FlashAttnFwdSm80INS1_25CollectiveMainloopFwdSm80ILi8ELi1ELb0EN4cute5tupleIJNS5_1CILi128EEENS7_ILi64EEENS7_ILi256EEEEEELi256ENS_10bfloat16_tEfNS_4arch4Sm80ELb0ELb1ELb1ELb1ELb1ELb0ELb1ELb1EEENS1_21CollectiveEpilogueFwdINS6_IJS8_SA_S9_EEENS6_IJNS7_ILi1EEESI_SI_EEESC_SE_Li256ELb1ELb1ELb1ELb0EEENS1_36VarlenDynamicPersistentTileSchedulerILi128ELi64ELi256ELi256ELb1ELb1ELb0ELb1ELb0ELb1EEEEEEEEEvNT_6ParamsE --------------------------
	.section	.nv.shared._ZN7cutlass13device_kernelIN5flash19enable_sm80_to_sm89INS1_16FlashAttnFwdSm80INS1_25CollectiveMainloopFwdSm80ILi8ELi1ELb0EN4cute5tupleIJNS5_1CILi128EEENS7_ILi64EEENS7_ILi256EEEEEELi256ENS_10bfloat16_tEfNS_4arch4Sm80ELb0ELb1ELb1ELb1ELb1ELb0ELb1ELb1EEENS1_21CollectiveEpilogueFwdINS6_IJS8_SA_S9_EEENS6_IJNS7_ILi1EEESI_SI_EEESC_SE_Li256ELb1ELb1ELb1ELb0EEENS1_36VarlenDynamicPersistentTileSchedulerILi128ELi64ELi256ELi256ELb1ELb1ELb0ELb1ELb0ELb1EEEEEEEEEvNT_6ParamsE,"aw",@nobits
	.sectionflags	@""
	.align	16


//--------------------- .nv.shared._ZN7cutlass13device_kernelIN5flash19enable_sm80_to_sm89INS1_16FlashAttnFwdSm80INS1_25CollectiveMainloopFwdSm80ILi8ELi1ELb0EN4cute5tupleIJNS5_1CILi128EEENS7_ILi48EEENS7_ILi256EEEEEELi256ENS_10bfloat16_tEfNS_4arch4Sm80ELb0ELb1ELb1ELb1ELb1ELb1ELb1ELb1EEENS1_21CollectiveEpilogueFwdINS6_IJS8_SA_S9_EEENS6_IJNS7_ILi1EEESI_SI_EEESC_SE_Li256ELb1ELb1ELb1ELb0EEENS1_36VarlenDynamicPersistentTileSchedulerILi128ELi48ELi256ELi256ELb1ELb1ELb0ELb1ELb0ELb1EEEEEEEEEvNT_6ParamsE --------------------------
	.section	.nv.shared._ZN7cutlass13device_kernelIN5flash19enable_sm80_to_sm89INS1_16FlashAttnFwdSm80INS1_25CollectiveMainloopFwdSm80ILi8ELi1ELb0EN4cute5tupleIJNS5_1CILi128EEENS7_ILi48EEENS7_ILi256EEEEEELi256ENS_10bfloat16_tEfNS_4arch4Sm80ELb0ELb1ELb1ELb1ELb1ELb1ELb1ELb1EEENS1_21CollectiveEpilogueFwdINS6_IJS8_SA_S9_EEENS6_IJNS7_ILi1EEESI_SI_EEESC_SE_Li256ELb1ELb1ELb1ELb0EEENS1_36VarlenDynamicPersistentTileSchedulerILi128ELi48ELi256ELi256ELb1ELb1ELb0ELb1ELb0ELb1EEEEEEEEEvNT_6ParamsE,"aw",@nobits
	.sectionflags	@""
	.align	16


//--------------------- .nv.shared._ZN7cutlass13device_kernelIN5flash19enable_sm80_to_sm89INS1_16FlashAttnFwdSm80INS1_25CollectiveMainloopFwdSm80ILi8ELi1ELb0EN4cute5tupleIJNS5_1CILi128EEENS7_ILi96EEENS7_ILi256EEEEEELi256ENS_10bfloat16_tEfNS_4arch4Sm80ELb1ELb0ELb1ELb0ELb1ELb0ELb1ELb1EEENS1_21CollectiveEpilogueFwdINS6_IJS8_SA_S9_EEENS6_IJNS7_ILi1EEESI_SI_EEESC_SE_Li256ELb0ELb1ELb1ELb0EEENS1_30DynamicPersistentTileSchedulerILi256ELi256ELb1ELb1ELb0EEEEEEEEEvNT_6ParamsE --------------------------
	.section	.nv.shared._ZN7cutlass13device_kernelIN5flash19enable_sm80_to_sm89INS1_16FlashAttnFwdSm80INS1_25CollectiveMainloopFwdSm80ILi8ELi1ELb0EN4cute5tupleIJNS5_1CILi128EEENS7_ILi96EEENS7_ILi256EEEEEELi256ENS_10bfloat16_tEfNS_4arch4Sm80ELb1ELb0ELb1ELb0ELb1ELb0ELb1ELb1EEENS1_21CollectiveEpilogueFwdINS6_IJS8_SA_S9_EEENS6_IJNS7_ILi1EEESI_SI_EEESC_SE_Li256ELb0ELb1ELb1ELb0EEENS1_30DynamicPersistentTileSchedulerILi256ELi256ELb1ELb1ELb0EEEEEEEEEvNT_6ParamsE,"aw",@nobits
	.sectionflags	@""
	.align	16


//--------------------- .nv.shared._ZN7cutlass13device_kernelIN5flash19enable_sm80_to_sm89INS1_16FlashAttnFwdSm80INS1_25CollectiveMainloopFwdSm80ILi8ELi1ELb0EN4cute5tupleIJNS5_1CILi128EEENS7_ILi64EEENS7_ILi256EEEEEELi256ENS_10bfloat16_tEfNS_4arch4Sm80ELb1ELb0ELb1ELb1ELb1ELb0ELb1ELb1EEENS1_21CollectiveEpilogueFwdINS6_IJS8_SA_S9_EEENS6_IJNS7_ILi1EEESI_SI_EEESC_SE_Li256ELb1ELb1ELb1ELb0EEENS1_36VarlenDynamicPersistentTileSchedulerILi128ELi64ELi256ELi256ELb1ELb1ELb0ELb1ELb1ELb1EEEEEEEEEvNT_6ParamsE --------------------------
	.section	.nv.shared._ZN7cutlass13device_kernelIN5flash19enable_sm80_to_sm89INS1_16FlashAttnFwdSm80INS1_25CollectiveMainloopFwdSm80ILi8ELi1ELb0EN4cute5tupleIJNS5_1CILi128EEENS7_ILi64EEENS7_ILi256EEEEEELi256ENS_10bfloat16_tEfNS_4arch4Sm80ELb1ELb0ELb1ELb1ELb1ELb0ELb1ELb1EEENS1_21CollectiveEpilogueFwdINS6_IJS8_SA_S9_EEENS6_IJNS7_ILi1EEESI_SI_EEESC_SE_Li256ELb1ELb1ELb1ELb0EEENS1_36VarlenDynamicPersistentTileSchedulerILi128ELi64ELi256ELi256ELb1ELb1ELb0ELb1ELb1ELb1EEEEEEEEEvNT_6ParamsE,"aw",@nobits
	.sectionflags	@""
	.align	16


//--------------------- .nv.shared._ZN7cutlass13device_kernelIN5flash19enable_sm80_to_sm89INS1_16FlashAttnFwdSm80INS1_25CollectiveMainloopFwdSm80ILi8ELi1ELb0EN4cute5tupleIJNS5_1CILi128EEENS7_ILi48EEENS7_ILi256EEEEEELi256ENS_10bfloat16_tEfNS_4arch4Sm80ELb1ELb0ELb1ELb1ELb1ELb1ELb1ELb1EEENS1_21CollectiveEpilogueFwdINS6_IJS8_SA_S9_EEENS6_IJNS7_ILi1EEESI_SI_EEESC_SE_Li256ELb1ELb1ELb1ELb0EEENS1_36VarlenDynamicPersistentTileSchedulerILi128ELi48ELi256ELi256ELb1ELb1ELb0ELb1ELb1ELb1EEEEEEEEEvNT_6ParamsE --------------------------
	.section	.nv.shared._ZN7cutlass13device_kernelIN5flash19enable_sm80_to_sm89INS1_16FlashAttnFwdSm80INS1_25CollectiveMainloopFwdSm80ILi8ELi1ELb0EN4cute5tupleIJNS5_1CILi128EEENS7_ILi48EEENS7_ILi256EEEEEELi256ENS_10bfloat16_tEfNS_4arch4Sm80ELb1ELb0ELb1ELb1ELb1ELb1ELb1ELb1EEENS1_21CollectiveEpilogueFwdINS6_IJS8_SA_S9_EEENS6_IJNS7_ILi1EEESI_SI_EEESC_SE_Li256ELb1ELb1ELb1ELb0EEENS1_36VarlenDynamicPersistentTileSchedulerILi128ELi48ELi256ELi256ELb1ELb1ELb0ELb1ELb1ELb1EEEEEEEEEvNT_6ParamsE,"aw",@nobits
	.sectionflags	@""
	.align	16


//--------------------- .nv.shared._ZN7cutlass13device_kernelIN5flash19enable_sm80_to_sm89INS1_16FlashAttnFwdSm80INS1_25CollectiveMainloopFwdSm80ILi8ELi1ELb1EN4cute5tupleIJNS5_1CILi128EEENS7_ILi64EEENS7_ILi256EEEEEELi256ENS_10bfloat16_tEfNS_4arch4Sm80ELb0ELb0ELb0ELb0ELb1ELb0ELb1ELb1EEENS1_21CollectiveEpilogueFwdINS6_IJS8_SA_S9_EEENS6_IJNS7_ILi1EEESI_SI_EEESC_SE_Li256ELb0ELb1ELb1ELb0EEENS1_19SingleTileSchedulerILb0ELb1ELb1ELi128EEEEEEEEEvNT_6ParamsE --------------------------
	.section	.nv.shared._ZN7cutlass13device_kernelIN5flash19enable_sm80_to_sm89INS1_16FlashAttnFwdSm80INS1_25CollectiveMainloopFwdSm80ILi8ELi1ELb1EN4cute5tupleIJNS5_1CILi128EEENS7_ILi64EEENS7_ILi256EEEEEELi256ENS_10bfloat16_tEfNS_4arch4Sm80ELb0ELb0ELb0ELb0ELb1ELb0ELb1ELb1EEENS1_21CollectiveEpilogueFwdINS6_IJS8_SA_S9_EEENS6_IJNS7_ILi1EEESI_SI_EEESC_SE_Li256ELb0ELb1ELb1ELb0EEENS1_19SingleTileSchedulerILb0ELb1ELb1ELi128EEEEEEEEEvNT_6ParamsE,"aw",@nobits
	.sectionflags	@""
	.align	16


//--------------------- .nv.shared._ZN7cutlass13device_kernelIN5flash19enable_sm80_to_sm89INS1_16FlashAttnFwdSm80INS1_25CollectiveMainloopFwdSm80ILi8ELi1ELb1EN4cute5tupleIJNS5_1CILi128EEENS7_ILi48EEENS7_ILi256EEEEEELi256ENS_10bfloat16_tEfNS_4arch4Sm80ELb0ELb0ELb0ELb1ELb1ELb0ELb1ELb1EEENS1_21CollectiveEpilogueFwdINS6_IJS8_SA_S9_EEENS6_IJNS7_ILi1EEESI_SI_EEESC_SE_Li256ELb1ELb1ELb1ELb0EEENS1_36VarlenDynamicPersistentTileSchedulerILi128ELi48ELi256ELi256ELb1ELb1ELb0ELb0ELb1ELb1EEEEEEEEEvNT_6ParamsE --------------------------
	.section	.nv.shared._ZN7cutlass13device_kernelIN5flash19enable_sm80_to_sm89INS1_16FlashAttnFwdSm80INS1_25CollectiveMainloopFwdSm80ILi8ELi1ELb1EN4cute5tupleIJNS5_1CILi128EEENS7_ILi48EEENS7_ILi256EEEEEELi256ENS_10bfloat16_tEfNS_4arch4Sm80ELb0ELb0ELb0ELb1ELb1ELb0ELb1ELb1EEENS1_21CollectiveEpilogueFwdINS6_IJS8_SA_S9_EEENS6_IJNS7_ILi1EEESI_SI_EEESC_SE_Li256ELb1ELb1ELb1ELb0EEENS1_36VarlenDynamicPersistentTileSchedulerILi128ELi48ELi256ELi256ELb1ELb1ELb0ELb0ELb1ELb1EEEEEEEEEvNT_6ParamsE,"aw",@nobits
	.sectionflags	@""
	.align	16


//--------------------- .nv.shared._ZN7cutlass13device_kernelIN5flash19enable_sm80_to_sm89INS1_16FlashAttnFwdSm80INS1_25CollectiveMainloopFwdSm80ILi8ELi1ELb0EN4cute5tupleIJNS5_1CILi128EEENS7_ILi32EEENS7_ILi256EEEEEELi256ENS_10bfloat16_tEfNS_4arch4Sm80ELb0ELb0ELb0ELb1ELb1ELb1ELb1ELb1EEENS1_21CollectiveEpilogueFwdINS6_IJS8_SA_S9_EEENS6_IJNS7_ILi1EEESI_SI_EEESC_SE_Li256ELb1ELb1ELb1ELb0EEENS1_36VarlenDynamicPersistentTileSchedulerILi128ELi32ELi256ELi256ELb1ELb1ELb0ELb0ELb1ELb1EEEEEEEEEvNT_6ParamsE --------------------------
	.section	.nv.shared._ZN7cutlass13device_kernelIN5flash19enable_sm80_to_sm89INS1_16FlashAttnFwdSm80INS1_25CollectiveMainloopFwdSm80ILi8ELi1ELb0EN4cute5tupleIJNS5_1CILi128EEENS7_ILi32EEENS7_ILi256EEEEEELi256ENS_10bfloat16_tEfNS_4arch4Sm80ELb0ELb0ELb0ELb1ELb1ELb1ELb1ELb1EEENS1_21CollectiveEpilogueFwdINS6_IJS8_SA_S9_EEENS6_IJNS7_ILi1EEESI_SI_EEESC_SE_Li256ELb1ELb1ELb1ELb0EEENS1_36VarlenDynamicPersistentTileSchedulerILi128ELi32ELi256ELi256ELb1ELb1ELb0ELb0ELb1ELb1EEEEEEEEEvNT_6ParamsE,"aw",@nobits
	.sectionflags	@""
	.align	16


//--------------------- .nv.shared._ZN7cutlass13device_kernelIN5flash19enable_sm80_to_sm89INS1_16FlashAttnFwdSm80INS1_25CollectiveMainloopFwdSm80ILi8ELi1ELb1EN4cute5tupleIJNS5_1CILi128EEENS7_ILi48EEENS7_ILi256EEEEEELi256ENS_10bfloat16_tEfNS_4arch4Sm80ELb0ELb1ELb0ELb0ELb1ELb0ELb1ELb1EEENS1_21CollectiveEpilogueFwdINS6_IJS8_SA_S9_EEENS6_IJNS7_ILi1EEESI_SI_EEESC_SE_Li256ELb0ELb1ELb1ELb0EEENS1_19SingleTileSchedulerILb0ELb1ELb1ELi128EEEEEEEEEvNT_6ParamsE --------------------------
	.section	.nv.shared._ZN7cutlass13device_kernelIN5flash19enable_sm80_to_sm89INS1_16FlashAttnFwdSm80INS1_25CollectiveMainloopFwdSm80ILi8ELi1ELb1EN4cute5tupleIJNS5_1CILi128EEENS7_ILi48EEENS7_ILi256EEEEEELi256ENS_10bfloat16_tEfNS_4arch4Sm80ELb0ELb1ELb0ELb0ELb1ELb0ELb1ELb1EEENS1_21CollectiveEpilogueFwdINS6_IJS8_SA_S9_EEENS6_IJNS7_ILi1EEESI_SI_EEESC_SE_Li256ELb0ELb1ELb1ELb0EEENS1_19SingleTileSchedulerILb0ELb1ELb1ELi128EEEEEEEEEvNT_6ParamsE,"aw",@nobits
	.sectionflags	@""
	.align	16


//--------------------- .nv.shared._ZN7cutlass13device_kernelIN5flash19enable_sm80_to_sm89INS1_16FlashAttnFwdSm80INS1_25CollectiveMainloopFwdSm80ILi8ELi1ELb1EN4cute5tupleIJNS5_1CILi128EEENS7_ILi48EEENS7_ILi256EEEEEELi256ENS_10bfloat16_tEfNS_4arch4Sm80ELb0ELb1ELb0ELb1ELb1ELb0ELb1ELb1EEENS1_21CollectiveEpilogueFwdINS6_IJS8_SA_S9_EEENS6_IJNS7_ILi1EEESI_SI_EEESC_SE_Li256ELb1ELb1ELb1ELb0EEENS1_36VarlenDynamicPersistentTileSchedulerILi128ELi48ELi256ELi256ELb1ELb1ELb0ELb1ELb0ELb1EEEEEEEEEvNT_6ParamsE --------------------------
	.section	.nv.shared._ZN7cutlass13device_kernelIN5flash19enable_sm80_to_sm89INS1_16FlashAttnFwdSm80INS1_25CollectiveMainloopFwdSm80ILi8ELi1ELb1EN4cute5tupleIJNS5_1CILi128EEENS7_ILi48EEENS7_ILi256EEEEEELi256ENS_10bfloat16_tEfNS_4arch4Sm80ELb0ELb1ELb0ELb1ELb1ELb0ELb1ELb1EEENS1_21CollectiveEpilogueFwdINS6_IJS8_SA_S9_EEENS6_IJNS7_ILi1EEESI_SI_EEESC_SE_Li256ELb1ELb1ELb1ELb0EEENS1_36VarlenDynamicPersistentTileSchedulerILi128ELi48ELi256ELi256ELb1ELb1ELb0ELb1ELb0ELb1EEEEEEEEEvNT_6ParamsE,"aw",@nobits
	.sectionflags	@""
	.align	16


//--------------------- .nv.shared._ZN7cutlass13device_kernelIN5flash19enable_sm80_to_sm89INS1_16FlashAttnFwdSm80INS1_25CollectiveMainloopFwdSm80ILi8ELi1ELb0EN4cute5tupleIJNS5_1CILi128EEENS7_ILi32EEENS7_ILi256EEEEEELi256ENS_10bfloat16_tEfNS_4arch4Sm80ELb0ELb1ELb0ELb1ELb1ELb1ELb1ELb1EEENS1_21CollectiveEpilogueFwdINS6_IJS8_SA_S9_EEENS6_IJNS7_ILi1EEESI_SI_EEESC_SE_Li256ELb1ELb1ELb1ELb0EEENS1_36VarlenDynamicPersistentTileSchedulerILi128ELi32ELi256ELi256ELb1ELb1ELb0ELb1ELb0ELb1EEEEEEEEEvNT_6ParamsE --------------------------
	.section	.nv.shared._ZN7cutlass13device_kernelIN5flash19enable_sm80_to_sm89INS1_16FlashAttnFwdSm80INS1_25CollectiveMainloopFwdSm80ILi8ELi1ELb0EN4cute5tupleIJNS5_1CILi128EEENS7_ILi32EEENS7_ILi256EEEEEELi256ENS_10bfloat16_tEfNS_4arch4Sm80ELb0ELb1ELb0ELb1ELb1ELb1ELb1ELb1EEENS1_21CollectiveEpilogueFwdINS6_IJS8_SA_S9_EEENS6_IJNS7_ILi1EEESI_SI_EEESC_SE_Li256ELb1ELb1ELb1ELb0EEENS1_36VarlenDynamicPersistentTileSchedulerILi128ELi32ELi256ELi256ELb1ELb1ELb0ELb1ELb0ELb1EEEEEEEEEvNT_6ParamsE,"aw",@nobits
	.sectionflags	@""
	.align	16


//--------------------- .nv.shared._ZN7cutlass13device_kernelIN5flash19enable_sm80_to_sm89INS1_16FlashAttnFwdSm80INS1_25CollectiveMainloopFwdSm80ILi8ELi1ELb1EN4cute5tupleIJNS5_1CILi128EEENS7_ILi64EEENS7_ILi256EEEEEELi256ENS_10bfloat16_tEfNS_4arch4Sm80ELb1ELb0ELb0ELb0ELb1ELb0ELb1ELb1EEENS1_21CollectiveEpilogueFwdINS6_IJS8_SA_S9_EEENS6_IJNS7_ILi1EEESI_SI_EEESC_SE_Li256ELb0ELb1ELb1ELb0EEENS1_30DynamicPersistentTileSchedulerILi256ELi256ELb1ELb1ELb0EEEEEEEEEvNT_6ParamsE --------------------------
	.section	.nv.shared._ZN7cutlass13device_kernelIN5flash19enable_sm80_to_sm89INS1_16FlashAttnFwdSm80INS1_25CollectiveMainloopFwdSm80ILi8ELi1ELb1EN4cute5tupleIJNS5_1CILi128EEENS7_ILi64EEENS7_ILi256EEEEEELi256ENS_10bfloat16_tEfNS_4arch4Sm80ELb1ELb0ELb0ELb0ELb1ELb0ELb1ELb1EEENS1_21CollectiveEpilogueFwdINS6_IJS8_SA_S9_EEENS6_IJNS7_ILi1EEESI_SI_EEESC_SE_Li256ELb0ELb1ELb1ELb0EEENS1_30DynamicPersistentTileSchedulerILi256ELi256ELb1ELb1ELb0EEEEEEEEEvNT_6ParamsE,"aw",@nobits
	.sectionflags	@""
	.align	16


//--------------------- .nv.shared._ZN7cutlass13device_kernelIN5flash19enable_sm80_to_sm89INS1_16FlashAttnFwdSm80INS1_25CollectiveMainloopFwdSm80ILi8ELi1ELb1EN4cute5tupleIJNS5_1CILi128EEENS7_ILi48EEENS7_ILi256EEEEEELi256ENS_10bfloat16_tEfNS_4arch4Sm80ELb1ELb0ELb0ELb1ELb1ELb0ELb1ELb1EEENS1_21CollectiveEpilogueFwdINS6_IJS8_SA_S9_EEENS6_IJNS7_ILi1EEESI_SI_EEESC_SE_Li256ELb1ELb1ELb1ELb0EEENS1_36VarlenDynamicPersistentTileSchedulerILi128ELi48ELi256ELi256ELb1ELb1ELb0ELb1ELb1ELb1EEEEEEEEEvNT_6ParamsE --------------------------
	.section	.nv.shared._ZN7cutlass13device_kernelIN5flash19enable_sm80_to_sm89INS1_16FlashAttnFwdSm80INS1_25CollectiveMainloopFwdSm80ILi8ELi1ELb1EN4cute5tupleIJNS5_1CILi128EEENS7_ILi48EEENS7_ILi256EEEEEELi256ENS_10bfloat16_tEfNS_4arch4Sm80ELb1ELb0ELb0ELb1ELb1ELb0ELb1ELb1EEENS1_21CollectiveEpilogueFwdINS6_IJS8_SA_S9_EEENS6_IJNS7_ILi1EEESI_SI_EEESC_SE_Li256ELb1ELb1ELb1ELb0EEENS1_36VarlenDynamicPersistentTileSchedulerILi128ELi48ELi256ELi256ELb1ELb1ELb0ELb1ELb1ELb1EEEEEEEEEvNT_6ParamsE,"aw",@nobits
	.sectionflags	@""
	.align	16


//--------------------- .nv.shared._ZN7cutlass13device_kernelIN5flash19enable_sm80_to_sm89INS1_16FlashAttnFwdSm80INS1_25CollectiveMainloopFwdSm80ILi8ELi1ELb0EN4cute5tupleIJNS5_1CILi128EEENS7_ILi32EEENS7_ILi256EEEEEELi256ENS_10bfloat16_tEfNS_4arch4Sm80ELb1ELb0ELb0ELb1ELb1ELb1ELb1ELb1EEENS1_21CollectiveEpilogueFwdINS6_IJS8_SA_S9_EEENS6_IJNS7_ILi1EEESI_SI_EEESC_SE_Li256ELb1ELb1ELb1ELb0EEENS1_36VarlenDynamicPersistentTileSchedulerILi128ELi32ELi256ELi256ELb1ELb1ELb0ELb1ELb1ELb1EEEEEEEEEvNT_6ParamsE --------------------------
	.section	.nv.shared._ZN7cutlass13device_kernelIN5flash19enable_sm80_to_sm89INS1_16FlashAttnFwdSm80INS1_25CollectiveMainloopFwdSm80ILi8ELi1ELb0EN4cute5tupleIJNS5_1CILi128EEENS7_ILi32EEENS7_ILi256EEEEEELi256ENS_10bfloat16_tEfNS_4arch4Sm80ELb1ELb0ELb0ELb1ELb1ELb1ELb1ELb1EEENS1_21CollectiveEpilogueFwdINS6_IJS8_SA_S9_EEENS6_IJNS7_ILi1EEESI_SI_EEESC_SE_Li256ELb1ELb1ELb1ELb0EEENS1_36VarlenDynamicPersistentTileSchedulerILi128ELi32ELi256ELi256ELb1ELb1ELb0ELb1ELb1ELb1EEEEEEEEEvNT_6ParamsE,"aw",@nobits
	.sectionflags	@""
	.align	16


//--------------------- .nv.shared._ZN7cutlass13device_kernelIN5flash19enable_sm80_to_sm89INS1_16FlashAttnFwdSm80INS1_25CollectiveMainloopFwdSm80ILi8ELi1ELb0EN4cute5tupleIJNS5_1CILi128EEENS7_ILi96EEENS7_ILi256EEEEEELi256ENS_10bfloat16_tEfNS_4arch4Sm80ELb0ELb0ELb0ELb0ELb1ELb0ELb1ELb1EEENS1_21CollectiveEpilogueFwdINS6_IJS8_SA_S9_EEENS6_IJNS7_ILi1EEESI_SI_EEESC_SE_Li256ELb0ELb1ELb1ELb0EEENS1_19SingleTileSchedulerILb0ELb1ELb1ELi128EEEEEEEEEvNT_6ParamsE --------------------------
	.section	.nv.shared._ZN7cutlass13device_kernelIN5flash19enable_sm80_to_sm89INS1_16FlashAttnFwdSm80INS1_25CollectiveMainloopFwdSm80ILi8ELi1ELb0EN4cute5tupleIJNS5_1CILi128EEENS7_ILi96EEENS7_ILi256EEEEEELi256ENS_10bfloat16_tEfNS_4arch4Sm80ELb0ELb0ELb0ELb0ELb1ELb0ELb1ELb1EEENS1_21CollectiveEpilogueFwdINS6_IJS8_SA_S9_EEENS6_IJNS7_ILi1EEESI_SI_EEESC_SE_Li256ELb0ELb1ELb1ELb0EEENS1_19SingleTileSchedulerILb0ELb1ELb1ELi128EEEEEEEEEvNT_6ParamsE,"aw",@nobits
	.sectionflags	@""
	.align	16


//--------------------- .nv.shared._ZN7cutlass13device_kernelIN5flash19enable_sm80_to_sm89INS1_16FlashAttnFwdSm80INS1_25CollectiveMainloopFwdSm80ILi8ELi1ELb0EN4cute5tupleIJNS5_1CILi128EEENS7_ILi64EEENS7_ILi256EEEEEELi256ENS_10bfloat16_tEfNS_4arch4Sm80ELb0ELb0ELb0ELb1ELb1ELb0ELb1ELb1EEENS1_21CollectiveEpilogueFwdINS6_IJS8_SA_S9_EEENS6_IJNS7_ILi1EEESI_SI_EEESC_SE_Li256ELb1ELb1ELb1ELb0EEENS1_36VarlenDynamicPersistentTileSchedulerILi128ELi64ELi256ELi256ELb1ELb1ELb0ELb0ELb1ELb1EEEEEEEEEvNT_6ParamsE --------------------------
	.section	.nv.shared._ZN7cutlass13device_kernelIN5flash19enable_sm80_to_sm89INS1_16FlashAttnFwdSm80INS1_25CollectiveMainloopFwdSm80ILi8ELi1ELb0EN4cute5tupleIJNS5_1CILi128EEENS7_ILi64EEENS7_ILi256EEEEEELi256ENS_10bfloat16_tEfNS_4arch4Sm80ELb0ELb0ELb0ELb1ELb1ELb0ELb1ELb1EEENS1_21CollectiveEpilogueFwdINS6_IJS8_SA_S9_EEENS6_IJNS7_ILi1EEESI_SI_EEESC_SE_Li256ELb1ELb1ELb1ELb0EEENS1_36VarlenDynamicPersistentTileSchedulerILi128ELi64ELi256ELi256ELb1ELb1ELb0ELb0ELb1ELb1EEEEEEEEEvNT_6ParamsE,"aw",@nobits
	.sectionflags	@""
	.align	16


//--------------------- .nv.shared._ZN7cutlass13device_kernelIN5flash19enable_sm80_to_sm89INS1_16FlashAttnFwdSm80INS1_25CollectiveMainloopFwdSm80ILi8ELi1ELb0EN4cute5tupleIJNS5_1CILi128EEENS7_ILi48EEENS7_ILi256EEEEEELi256ENS_10bfloat16_tEfNS_4arch4Sm80ELb0ELb0ELb0ELb1ELb1ELb1ELb1ELb1EEENS1_21CollectiveEpilogueFwdINS6_IJS8_SA_S9_EEENS6_IJNS7_ILi1EEESI_SI_EEESC_SE_Li256ELb1ELb1ELb1ELb0EEENS1_36VarlenDynamicPersistentTileSchedulerILi128ELi48ELi256ELi256ELb1ELb1ELb0ELb0ELb1ELb1EEEEEEEEEvNT_6ParamsE --------------------------
	.section	.nv.shared._ZN7cutlass13device_kernelIN5flash19enable_sm80_to_sm89INS1_16FlashAttnFwdSm80INS1_25CollectiveMainloopFwdSm80ILi8ELi1ELb0EN4cute5tupleIJNS5_1CILi128EEENS7_ILi48EEENS7_ILi256EEEEEELi256ENS_10bfloat16_tEfNS_4arch4Sm80ELb0ELb0ELb0ELb1ELb1ELb1ELb1ELb1EEENS1_21CollectiveEpilogueFwdINS6_IJS8_SA_S9_EEENS6_IJNS7_ILi1EEESI_SI_EEESC_SE_Li256ELb1ELb1ELb1ELb0EEENS1_36VarlenDynamicPersistentTileSchedulerILi128ELi48ELi256ELi256ELb1ELb1ELb0ELb0ELb1ELb1EEEEEEEEEvNT_6ParamsE,"aw",@nobits
	.sectionflags	@""
	.align	16


//--------------------- .nv.shared._ZN7cutlass13device_kernelIN5flash19enable_sm80_to_sm89INS1_16FlashAttnFwdSm80INS1_25CollectiveMainloopFwdSm80ILi8ELi1ELb0EN4cute5tupleIJNS5_1CILi128EEENS7_ILi64EEENS7_ILi256EEEEEELi256ENS_10bfloat16_tEfNS_4arch4Sm80ELb0ELb1ELb0ELb0ELb1ELb0ELb1ELb1EEENS1_21CollectiveEpilogueFwdINS6_IJS8_SA_S9_EEENS6_IJNS7_ILi1EEESI_SI_EEESC_SE_Li256ELb0ELb1ELb1ELb0EEENS1_19SingleTileSchedulerILb0ELb1ELb1ELi128EEEEEEEEEvNT_6ParamsE --------------------------
	.section	.nv.shared._ZN7cutlass13device_kernelIN5flash19enable_sm80_to_sm89INS1_16FlashAttnFwdSm80INS1_25CollectiveMainloopFwdSm80ILi8ELi1ELb0EN4cute5tupleIJNS5_1CILi128EEENS7_ILi64EEENS7_ILi256EEEEEELi256ENS_10bfloat16_tEfNS_4arch4Sm80ELb0ELb1ELb0ELb0ELb1ELb0ELb1ELb1EEENS1_21CollectiveEpilogueFwdINS6_IJS8_SA_S9_EEENS6_IJNS7_ILi1EEESI_SI_EEESC_SE_Li256ELb0ELb1ELb1ELb0EEENS1_19SingleTileSchedulerILb0ELb1ELb1ELi128EEEEEEEEEvNT_6ParamsE,"aw",@nobits
	.sectionflags	@""
	.align	16


//--------------------- .nv.shared._ZN7cutlass13device_kernelIN5flash19enable_sm80_to_sm89INS1_16FlashAttnFwdSm80INS1_25CollectiveMainloopFwdSm80ILi8ELi1ELb0EN4cute5tupleIJNS5_1CILi128EEENS7_ILi64EEENS7_ILi256EEEEEELi256ENS_10bfloat16_tEfNS_4arch4Sm80ELb0ELb1ELb0ELb1ELb1ELb0ELb1ELb1EEENS1_21CollectiveEpilogueFwdINS6_IJS8_SA_S9_EEENS6_IJNS7_ILi1EEESI_SI_EEESC_SE_Li256ELb1ELb1ELb1ELb0EEENS1_36VarlenDynamicPersistentTileSchedulerILi128ELi64ELi256ELi256ELb1ELb1ELb0ELb1ELb0ELb1EEEEEEEEEvNT_6ParamsE --------------------------
	.section	.nv.shared._ZN7cutlass13device_kernelIN5flash19enable_sm80_to_sm89INS1_16FlashAttnFwdSm80INS1_25CollectiveMainloopFwdSm80ILi8ELi1ELb0EN4cute5tupleIJNS5_1CILi128EEENS7_ILi64EEENS7_ILi256EEEEEELi256ENS_10bfloat16_tEfNS_4arch4Sm80ELb0ELb1ELb0ELb1ELb1ELb0ELb1ELb1EEENS1_21CollectiveEpilogueFwdINS6_IJS8_SA_S9_EEENS6_IJNS7_ILi1EEESI_SI_EEESC_SE_Li256ELb1ELb1ELb1ELb0EEENS1_36VarlenDynamicPersistentTileSchedulerILi128ELi64ELi256ELi256ELb1ELb1ELb0ELb1ELb0ELb1EEEEEEEEEvNT_6ParamsE,"aw",@nobits
	.sectionflags	@""
	.align	16


//--------------------- .nv.shared._ZN7cutlass13device_kernelIN5flash19enable_sm80_to_sm89INS1_16FlashAttnFwdSm80INS1_25CollectiveMainloopFwdSm80ILi8ELi1ELb0EN4cute5tupleIJNS5_1CILi128EEENS7_ILi48EEENS7_ILi256EEEEEELi256ENS_10bfloat16_tEfNS_4arch4Sm80ELb0ELb1ELb0ELb1ELb1ELb1ELb1ELb1EEENS1_21CollectiveEpilogueFwdINS6_IJS8_SA_S9_EEENS6_IJNS7_ILi1EEESI_SI_EEESC_SE_Li256ELb1ELb1ELb1ELb0EEENS1_36VarlenDynamicPersistentTileSchedulerILi128ELi48ELi256ELi256ELb1ELb1ELb0ELb1ELb0ELb1EEEEEEEEEvNT_6ParamsE --------------------------
	.section	.nv.shared._ZN7cutlass13device_kernelIN5flash19enable_sm80_to_sm89INS1_16FlashAttnFwdSm80INS1_25CollectiveMainloopFwdSm80ILi8ELi1ELb0EN4cute5tupleIJNS5_1CILi128EEENS7_ILi48EEENS7_ILi256EEEEEELi256ENS_10bfloat16_tEfNS_4arch4Sm80ELb0ELb1ELb0ELb1ELb1ELb1ELb1ELb1EEENS1_21CollectiveEpilogueFwdINS6_IJS8_SA_S9_EEENS6_IJNS7_ILi1EEESI_SI_EEESC_SE_Li256ELb1ELb1ELb1ELb0EEENS1_36VarlenDynamicPersistentTileSchedulerILi128ELi48ELi256ELi256ELb1ELb1ELb0ELb1ELb0ELb1EEEEEEEEEvNT_6ParamsE,"aw",@nobits
	.sectionflags	@""
	.align	16


//--------------------- .nv.shared._ZN7cutlass13device_kernelIN5flash19enable_sm80_to_sm89INS1_16FlashAttnFwdSm80INS1_25CollectiveMainloopFwdSm80ILi8ELi1ELb0EN4cute5tupleIJNS5_1CILi128EEENS7_ILi96EEENS7_ILi256EEEEEELi256ENS_10bfloat16_tEfNS_4arch4Sm80ELb1ELb0ELb0ELb0ELb1ELb0ELb1ELb1EEENS1_21CollectiveEpilogueFwdINS6_IJS8_SA_S9_EEENS6_IJNS7_ILi1EEESI_SI_EEESC_SE_Li256ELb0ELb1ELb1ELb0EEENS1_30DynamicPersistentTileSchedulerILi256ELi256ELb1ELb1ELb0EEEEEEEEEvNT_6ParamsE --------------------------
	.section	.nv.shared._ZN7cutlass13device_kernelIN5flash19enable_sm80_to_sm89INS1_16FlashAttnFwdSm80INS1_25CollectiveMainloopFwdSm80ILi8ELi1ELb0EN4cute5tupleIJNS5_1CILi128EEENS7_ILi96EEENS7_ILi256EEEEEELi256ENS_10bfloat16_tEfNS_4arch4Sm80ELb1ELb0ELb0ELb0ELb1ELb0ELb1ELb1EEENS1_21CollectiveEpilogueFwdINS6_IJS8_SA_S9_EEENS6_IJNS7_ILi1EEESI_SI_EEESC_SE_Li256ELb0ELb1ELb1ELb0EEENS1_30DynamicPersistentTileSchedulerILi256ELi256ELb1ELb1ELb0EEEEEEEEEvNT_6ParamsE,"aw",@nobits
	.sectionflags	@""
	.align	16


//--------------------- .nv.shared._ZN7cutlass13device_kernelIN5flash19enable_sm80_to_sm89INS1_16FlashAttnFwdSm80INS1_25CollectiveMainloopFwdSm80ILi8ELi1ELb0EN4cute5tupleIJNS5_1CILi128EEENS7_ILi64EEENS7_ILi256EEEEEELi256ENS_10bfloat16_tEfNS_4arch4Sm80ELb1ELb0ELb0ELb1ELb1ELb0ELb1ELb1EEENS1_21CollectiveEpilogueFwdINS6_IJS8_SA_S9_EEENS6_IJNS7_ILi1EEESI_SI_EEESC_SE_Li256ELb1ELb1ELb1ELb0EEENS1_36VarlenDynamicPersistentTileSchedulerILi128ELi64ELi256ELi256ELb1ELb1ELb0ELb1ELb1ELb1EEEEEEEEEvNT_6ParamsE --------------------------
	.section	.nv.shared._ZN7cutlass13device_kernelIN5flash19enable_sm80_to_sm89INS1_16FlashAttnFwdSm80INS1_25CollectiveMainloopFwdSm80ILi8ELi1ELb0EN4cute5tupleIJNS5_1CILi128EEENS7_ILi64EEENS7_ILi256EEEEEELi256ENS_10bfloat16_tEfNS_4arch4Sm80ELb1ELb0ELb0ELb1ELb1ELb0ELb1ELb1EEENS1_21CollectiveEpilogueFwdINS6_IJS8_SA_S9_EEENS6_IJNS7_ILi1EEESI_SI_EEESC_SE_Li256ELb1ELb1ELb1ELb0EEENS1_36VarlenDynamicPersistentTileSchedulerILi128ELi64ELi256ELi256ELb1ELb1ELb0ELb1ELb1ELb1EEEEEEEEEvNT_6ParamsE,"aw",@nobits
	.sectionflags	@""
	.align	16


//--------------------- .nv.shared._ZN7cutlass13device_kernelIN5flash19enable_sm80_to_sm89INS1_16FlashAttnFwdSm80INS1_25CollectiveMainloopFwdSm80ILi8ELi1ELb0EN4cute5tupleIJNS5_1CILi128EEENS7_ILi48EEENS7_ILi256EEEEEELi256ENS_10bfloat16_tEfNS_4arch4Sm80ELb1ELb0ELb0ELb1ELb1ELb1ELb1ELb1EEENS1_21CollectiveEpilogueFwdINS6_IJS8_SA_S9_EEENS6_IJNS7_ILi1EEESI_SI_EEESC_SE_Li256ELb1ELb1ELb1ELb0EEENS1_36VarlenDynamicPersistentTileSchedulerILi128ELi48ELi256ELi256ELb1ELb1ELb0ELb1ELb1ELb1EEEEEEEEEvNT_6ParamsE --------------------------
	.section	.nv.shared._ZN7cutlass13device_kernelIN5flash19enable_sm80_to_sm89INS1_16FlashAttnFwdSm80INS1_25CollectiveMainloopFwdSm80ILi8ELi1ELb0EN4cute5tupleIJNS5_1CILi128EEENS7_ILi48EEENS7_ILi256EEEEEELi256ENS_10bfloat16_tEfNS_4arch4Sm80ELb1ELb0ELb0ELb1ELb1ELb1ELb1ELb1EEENS1_21CollectiveEpilogueFwdINS6_IJS8_SA_S9_EEENS6_IJNS7_ILi1EEESI_SI_EEESC_SE_Li256ELb1ELb1ELb1ELb0EEENS1_36VarlenDynamicPersistentTileSchedulerILi128ELi48ELi256ELi256ELb1ELb1ELb0ELb1ELb1ELb1EEEEEEEEEvNT_6ParamsE,"aw",@nobits
	.sectionflags	@""
	.align	16
